	.target	sm_100a

	.elftype	@"ET_EXEC"


//--------------------- .note.nv.tkinfo           --------------------------
	.section	.note.nv.tkinfo,"",@"SHT_NOTE"
	.sectionflags	@"SHF_NOTE_NV_TKINFO"
	.tkinfo
        /*0018*/ 	.word	0x00000002
        /*0030*/ 	.string	""
        /*0030*/ 	.string	"ptxas"
        /*0030*/ 	.string	"Cuda compilation tools, release 13.0, V13.0.88"
        /*0030*/ 	.string	"Build cuda_13.0.r13.0/compiler.36424714_0"
        /*0030*/ 	.string	"-arch sm_100a -m 64 "



//--------------------- .note.nv.cuinfo           --------------------------
	.section	.note.nv.cuinfo,"",@"SHT_NOTE"
	.sectionflags	@"SHF_NOTE_NV_CUINFO"
        /*0018*/ 	.short	0x0002
        /*001a*/ 	.short	0x0064
        /*001c*/ 	.short	0x0082
	.zero		2


//--------------------- .nv.info                  --------------------------
	.section	.nv.info,"",@"SHT_CUDA_INFO"
	.align	4


	//----- nvinfo : EIATTR_REGCOUNT
	.align		4
        /*0000*/ 	.byte	0x04, 0x2f
        /*0002*/ 	.short	(.L_10 - .L_9)
	.align		4
.L_9:
        /*0004*/ 	.word	index@(_ZN10layer_norm31ln_parallel_residual_fwd_kernelINS_13Kernel_traitsIfffffjLj768ELj1ELj4ELj1ELj16ENS_18Kernel_traits_baseILj768EfffffjLj128EEEEELb1ELb1ELb1EEEvNS_9FwdParamsE)
        /*0008*/ 	.word	0x00000080


	//----- nvinfo : EIATTR_FRAME_SIZE
	.align		4
.L_10:
        /*000c*/ 	.byte	0x04, 0x11
        /*000e*/ 	.short	(.L_12 - .L_11)
	.align		4
.L_11:
        /*0010*/ 	.word	index@(_ZN10layer_norm31ln_parallel_residual_fwd_kernelINS_13Kernel_traitsIfffffjLj768ELj1ELj4ELj1ELj16ENS_18Kernel_traits_baseILj768EfffffjLj128EEEEELb1ELb1ELb1EEEvNS_9FwdParamsE)
        /*0014*/ 	.word	0x00000000


	//----- nvinfo : EIATTR_REGCOUNT
	.align		4
.L_12:
        /*0018*/ 	.byte	0x04, 0x2f
        /*001a*/ 	.short	(.L_14 - .L_13)
	.align		4
.L_13:
        /*001c*/ 	.word	index@(_ZN10layer_norm31ln_parallel_residual_fwd_kernelINS_13Kernel_traitsIfffffjLj768ELj1ELj4ELj1ELj16ENS_18Kernel_traits_baseILj768EfffffjLj128EEEEELb1ELb1ELb0EEEvNS_9FwdParamsE)
        /*0020*/ 	.word	0x00000078


	//----- nvinfo : EIATTR_FRAME_SIZE
	.align		4
.L_14:
        /*0024*/ 	.byte	0x04, 0x11
        /*0026*/ 	.short	(.L_16 - .L_15)
	.align		4
.L_15:
        /*0028*/ 	.word	index@(_ZN10layer_norm31ln_parallel_residual_fwd_kernelINS_13Kernel_traitsIfffffjLj768ELj1ELj4ELj1ELj16ENS_18Kernel_traits_baseILj768EfffffjLj128EEEEELb1ELb1ELb0EEEvNS_9FwdParamsE)
        /*002c*/ 	.word	0x00000000


	//----- nvinfo : EIATTR_REGCOUNT
	.align		4
.L_16:
        /*0030*/ 	.byte	0x04, 0x2f
        /*0032*/ 	.short	(.L_18 - .L_17)
	.align		4
.L_17:
        /*0034*/ 	.word	index@(_ZN10layer_norm31ln_parallel_residual_fwd_kernelINS_13Kernel_traitsIfffffjLj768ELj1ELj4ELj1ELj16ENS_18Kernel_traits_baseILj768EfffffjLj128EEEEELb1ELb0ELb1EEEvNS_9FwdParamsE)
        /*0038*/ 	.word	0x000000bc


	//----- nvinfo : EIATTR_FRAME_SIZE
	.align		4
.L_18:
        /*003c*/ 	.byte	0x04, 0x11
        /*003e*/ 	.short	(.L_20 - .L_19)
	.align		4
.L_19:
        /*0040*/ 	.word	index@(_ZN10layer_norm31ln_parallel_residual_fwd_kernelINS_13Kernel_traitsIfffffjLj768ELj1ELj4ELj1ELj16ENS_18Kernel_traits_baseILj768EfffffjLj128EEEEELb1ELb0ELb1EEEvNS_9FwdParamsE)
        /*0044*/ 	.word	0x00000000


	//----- nvinfo : EIATTR_REGCOUNT
	.align		4
.L_20:
        /*0048*/ 	.byte	0x04, 0x2f
        /*004a*/ 	.short	(.L_22 - .L_21)
	.align		4
.L_21:
        /*004c*/ 	.word	index@(_ZN10layer_norm31ln_parallel_residual_fwd_kernelINS_13Kernel_traitsIfffffjLj768ELj1ELj4ELj1ELj16ENS_18Kernel_traits_baseILj768EfffffjLj128EEEEELb1ELb0ELb0EEEvNS_9FwdParamsE)
        /*0050*/ 	.word	0x000000a8


	//----- nvinfo : EIATTR_FRAME_SIZE
	.align		4
.L_22:
        /*0054*/ 	.byte	0x04, 0x11
        /*0056*/ 	.short	(.L_24 - .L_23)
	.align		4
.L_23:
        /*0058*/ 	.word	index@(_ZN10layer_norm31ln_parallel_residual_fwd_kernelINS_13Kernel_traitsIfffffjLj768ELj1ELj4ELj1ELj16ENS_18Kernel_traits_baseILj768EfffffjLj128EEEEELb1ELb0ELb0EEEvNS_9FwdParamsE)
        /*005c*/ 	.word	0x00000000


	//----- nvinfo : EIATTR_REGCOUNT
	.align		4
.L_24:
        /*0060*/ 	.byte	0x04, 0x2f
        /*0062*/ 	.short	(.L_26 - .L_25)
	.align		4
.L_25:
        /*0064*/ 	.word	index@(_ZN10layer_norm31ln_parallel_residual_fwd_kernelINS_13Kernel_traitsIfffffjLj768ELj1ELj4ELj1ELj16ENS_18Kernel_traits_baseILj768EfffffjLj128EEEEELb0ELb1ELb1EEEvNS_9FwdParamsE)
        /*0068*/ 	.word	0x0000007f


	//----- nvinfo : EIATTR_FRAME_SIZE
	.align		4
.L_26:
        /*006c*/ 	.byte	0x04, 0x11
        /*006e*/ 	.short	(.L_28 - .L_27)
	.align		4
.L_27:
        /*0070*/ 	.word	index@(_ZN10layer_norm31ln_parallel_residual_fwd_kernelINS_13Kernel_traitsIfffffjLj768ELj1ELj4ELj1ELj16ENS_18Kernel_traits_baseILj768EfffffjLj128EEEEELb0ELb1ELb1EEEvNS_9FwdParamsE)
        /*0074*/ 	.word	0x00000000


	//----- nvinfo : EIATTR_REGCOUNT
	.align		4
.L_28:
        /*0078*/ 	.byte	0x04, 0x2f
        /*007a*/ 	.short	(.L_30 - .L_29)
	.align		4
.L_29:
        /*007c*/ 	.word	index@(_ZN10layer_norm31ln_parallel_residual_fwd_kernelINS_13Kernel_traitsIfffffjLj768ELj1ELj4ELj1ELj16ENS_18Kernel_traits_baseILj768EfffffjLj128EEEEELb0ELb1ELb0EEEvNS_9FwdParamsE)
        /*0080*/ 	.word	0x00000068


	//----- nvinfo : EIATTR_FRAME_SIZE
	.align		4
.L_30:
        /*0084*/ 	.byte	0x04, 0x11
        /*0086*/ 	.short	(.L_32 - .L_31)
	.align		4
.L_31:
        /*0088*/ 	.word	index@(_ZN10layer_norm31ln_parallel_residual_fwd_kernelINS_13Kernel_traitsIfffffjLj768ELj1ELj4ELj1ELj16ENS_18Kernel_traits_baseILj768EfffffjLj128EEEEELb0ELb1ELb0EEEvNS_9FwdParamsE)
        /*008c*/ 	.word	0x00000000


	//----- nvinfo : EIATTR_REGCOUNT
	.align		4
.L_32:
        /*0090*/ 	.byte	0x04, 0x2f
        /*0092*/ 	.short	(.L_34 - .L_33)
	.align		4
.L_33:
        /*0094*/ 	.word	index@(_ZN10layer_norm31ln_parallel_residual_fwd_kernelINS_13Kernel_traitsIfffffjLj768ELj1ELj4ELj1ELj16ENS_18Kernel_traits_baseILj768EfffffjLj128EEEEELb0ELb0ELb1EEEvNS_9FwdParamsE)
        /*0098*/ 	.word	0x000000a7


	//----- nvinfo : EIATTR_FRAME_SIZE
	.align		4
.L_34:
        /*009c*/ 	.byte	0x04, 0x11
        /*009e*/ 	.short	(.L_36 - .L_35)
	.align		4
.L_35:
        /*00a0*/ 	.word	index@(_ZN10layer_norm31ln_parallel_residual_fwd_kernelINS_13Kernel_traitsIfffffjLj768ELj1ELj4ELj1ELj16ENS_18Kernel_traits_baseILj768EfffffjLj128EEEEELb0ELb0ELb1EEEvNS_9FwdParamsE)
        /*00a4*/ 	.word	0x00000000


	//----- nvinfo : EIATTR_REGCOUNT
	.align		4
.L_36:
        /*00a8*/ 	.byte	0x04, 0x2f
        /*00aa*/ 	.short	(.L_38 - .L_37)
	.align		4
.L_37:
        /*00ac*/ 	.word	index@(_ZN10layer_norm31ln_parallel_residual_fwd_kernelINS_13Kernel_traitsIfffffjLj768ELj1ELj4ELj1ELj16ENS_18Kernel_traits_baseILj768EfffffjLj128EEEEELb0ELb0ELb0EEEvNS_9FwdParamsE)
        /*00b0*/ 	.word	0x0000009b


	//----- nvinfo : EIATTR_FRAME_SIZE
	.align		4
.L_38:
        /*00b4*/ 	.byte	0x04, 0x11
        /*00b6*/ 	.short	(.L_40 - .L_39)
	.align		4
.L_39:
        /*00b8*/ 	.word	index@(_ZN10layer_norm31ln_parallel_residual_fwd_kernelINS_13Kernel_traitsIfffffjLj768ELj1ELj4ELj1ELj16ENS_18Kernel_traits_baseILj768EfffffjLj128EEEEELb0ELb0ELb0EEEvNS_9FwdParamsE)
        /*00bc*/ 	.word	0x00000000


	//----- nvinfo : EIATTR_REGCOUNT
	.align		4
.L_40:
        /*00c0*/ 	.byte	0x04, 0x2f
        /*00c2*/ 	.short	(.L_42 - .L_41)
	.align		4
.L_41:
        /*00c4*/ 	.word	index@(_ZN10layer_norm31ln_parallel_residual_fwd_kernelINS_13Kernel_traitsI6__halfffffjLj768ELj1ELj4ELj1ELj16ENS_18Kernel_traits_baseILj768ES2_ffffjLj128EEEEELb1ELb1ELb1EEEvNS_9FwdParamsE)
        /*00c8*/ 	.word	0x00000078


	//----- nvinfo : EIATTR_FRAME_SIZE
	.align		4
.L_42:
        /*00cc*/ 	.byte	0x04, 0x11
        /*00ce*/ 	.short	(.L_44 - .L_43)
	.align		4
.L_43:
        /*00d0*/ 	.word	index@(_ZN10layer_norm31ln_parallel_residual_fwd_kernelINS_13Kernel_traitsI6__halfffffjLj768ELj1ELj4ELj1ELj16ENS_18Kernel_traits_baseILj768ES2_ffffjLj128EEEEELb1ELb1ELb1EEEvNS_9FwdParamsE)
        /*00d4*/ 	.word	0x00000000


	//----- nvinfo : EIATTR_REGCOUNT
	.align		4
.L_44:
        /*00d8*/ 	.byte	0x04, 0x2f
        /*00da*/ 	.short	(.L_46 - .L_45)
	.align		4
.L_45:
        /*00dc*/ 	.word	index@(_ZN10layer_norm31ln_parallel_residual_fwd_kernelINS_13Kernel_traitsI6__halfffffjLj768ELj1ELj4ELj1ELj16ENS_18Kernel_traits_baseILj768ES2_ffffjLj128EEEEELb1ELb1ELb0EEEvNS_9FwdParamsE)
        /*00e0*/ 	.word	0x0000006a


	//----- nvinfo : EIATTR_FRAME_SIZE
	.align		4
.L_46:
        /*00e4*/ 	.byte	0x04, 0x11
        /*00e6*/ 	.short	(.L_48 - .L_47)
	.align		4
.L_47:
        /*00e8*/ 	.word	index@(_ZN10layer_norm31ln_parallel_residual_fwd_kernelINS_13Kernel_traitsI6__halfffffjLj768ELj1ELj4ELj1ELj16ENS_18Kernel_traits_baseILj768ES2_ffffjLj128EEEEELb1ELb1ELb0EEEvNS_9FwdParamsE)
        /*00ec*/ 	.word	0x00000000


	//----- nvinfo : EIATTR_REGCOUNT
	.align		4
.L_48:
        /*00f0*/ 	.byte	0x04, 0x2f
        /*00f2*/ 	.short	(.L_50 - .L_49)
	.align		4
.L_49:
        /*00f4*/ 	.word	index@(_ZN10layer_norm31ln_parallel_residual_fwd_kernelINS_13Kernel_traitsI6__halfffffjLj768ELj1ELj4ELj1ELj16ENS_18Kernel_traits_baseILj768ES2_ffffjLj128EEEEELb1ELb0ELb1EEEvNS_9FwdParamsE)
        /*00f8*/ 	.word	0x0000009e


	//----- nvinfo : EIATTR_FRAME_SIZE
	.align		4
.L_50:
        /*00fc*/ 	.byte	0x04, 0x11
        /*00fe*/ 	.short	(.L_52 - .L_51)
	.align		4
.L_51:
        /*0100*/ 	.word	index@(_ZN10layer_norm31ln_parallel_residual_fwd_kernelINS_13Kernel_traitsI6__halfffffjLj768ELj1ELj4ELj1ELj16ENS_18Kernel_traits_baseILj768ES2_ffffjLj128EEEEELb1ELb0ELb1EEEvNS_9FwdParamsE)
        /*0104*/ 	.word	0x00000000


	//----- nvinfo : EIATTR_REGCOUNT
	.align		4
.L_52:
        /*0108*/ 	.byte	0x04, 0x2f
        /*010a*/ 	.short	(.L_54 - .L_53)
	.align		4
.L_53:
        /*010c*/ 	.word	index@(_ZN10layer_norm31ln_parallel_residual_fwd_kernelINS_13Kernel_traitsI6__halfffffjLj768ELj1ELj4ELj1ELj16ENS_18Kernel_traits_baseILj768ES2_ffffjLj128EEEEELb1ELb0ELb0EEEvNS_9FwdParamsE)
        /*0110*/ 	.word	0x00000080


	//----- nvinfo : EIATTR_FRAME_SIZE
	.align		4
.L_54:
        /*0114*/ 	.byte	0x04, 0x11
        /*0116*/ 	.short	(.L_56 - .L_55)
	.align		4
.L_55:
        /*0118*/ 	.word	index@(_ZN10layer_norm31ln_parallel_residual_fwd_kernelINS_13Kernel_traitsI6__halfffffjLj768ELj1ELj4ELj1ELj16ENS_18Kernel_traits_baseILj768ES2_ffffjLj128EEEEELb1ELb0ELb0EEEvNS_9FwdParamsE)
        /*011c*/ 	.word	0x00000000


	//----- nvinfo : EIATTR_REGCOUNT
	.align		4
.L_56:
        /*0120*/ 	.byte	0x04, 0x2f
        /*0122*/ 	.short	(.L_58 - .L_57)
	.align		4
.L_57:
        /*0124*/ 	.word	index@(_ZN10layer_norm31ln_parallel_residual_fwd_kernelINS_13Kernel_traitsI6__halfffffjLj768ELj1ELj4ELj1ELj16ENS_18Kernel_traits_baseILj768ES2_ffffjLj128EEEEELb0ELb1ELb1EEEvNS_9FwdParamsE)
        /*0128*/ 	.word	0x0000007f


	//----- nvinfo : EIATTR_FRAME_SIZE
	.align		4
.L_58:
        /*012c*/ 	.byte	0x04, 0x11
        /*012e*/ 	.short	(.L_60 - .L_59)
	.align		4
.L_59:
        /*0130*/ 	.word	index@(_ZN10layer_norm31ln_parallel_residual_fwd_kernelINS_13Kernel_traitsI6__halfffffjLj768ELj1ELj4ELj1ELj16ENS_18Kernel_traits_baseILj768ES2_ffffjLj128EEEEELb0ELb1ELb1EEEvNS_9FwdParamsE)
        /*0134*/ 	.word	0x00000000


	//----- nvinfo : EIATTR_REGCOUNT
	.align		4
.L_60:
        /*0138*/ 	.byte	0x04, 0x2f
        /*013a*/ 	.short	(.L_62 - .L_61)
	.align		4
.L_61:
        /*013c*/ 	.word	index@(_ZN10layer_norm31ln_parallel_residual_fwd_kernelINS_13Kernel_traitsI6__halfffffjLj768ELj1ELj4ELj1ELj16ENS_18Kernel_traits_baseILj768ES2_ffffjLj128EEEEELb0ELb1ELb0EEEvNS_9FwdParamsE)
        /*0140*/ 	.word	0x0000005c


	//----- nvinfo : EIATTR_FRAME_SIZE
	.align		4
.L_62:
        /*0144*/ 	.byte	0x04, 0x11
        /*0146*/ 	.short	(.L_64 - .L_63)
	.align		4
.L_63:
        /*0148*/ 	.word	index@(_ZN10layer_norm31ln_parallel_residual_fwd_kernelINS_13Kernel_traitsI6__halfffffjLj768ELj1ELj4ELj1ELj16ENS_18Kernel_traits_baseILj768ES2_ffffjLj128EEEEELb0ELb1ELb0EEEvNS_9FwdParamsE)
        /*014c*/ 	.word	0x00000000


	//----- nvinfo : EIATTR_REGCOUNT
	.align		4
.L_64:
        /*0150*/ 	.byte	0x04, 0x2f
        /*0152*/ 	.short	(.L_66 - .L_65)
	.align		4
.L_65:
        /*0154*/ 	.word	index@(_ZN10layer_norm31ln_parallel_residual_fwd_kernelINS_13Kernel_traitsI6__halfffffjLj768ELj1ELj4ELj1ELj16ENS_18Kernel_traits_baseILj768ES2_ffffjLj128EEEEELb0ELb0ELb1EEEvNS_9FwdParamsE)
        /*0158*/ 	.word	0x0000007e


	//----- nvinfo : EIATTR_FRAME_SIZE
	.align		4
.L_66:
        /*015c*/ 	.byte	0x04, 0x11
        /*015e*/ 	.short	(.L_68 - .L_67)
	.align		4
.L_67:
        /*0160*/ 	.word	index@(_ZN10layer_norm31ln_parallel_residual_fwd_kernelINS_13Kernel_traitsI6__halfffffjLj768ELj1ELj4ELj1ELj16ENS_18Kernel_traits_baseILj768ES2_ffffjLj128EEEEELb0ELb0ELb1EEEvNS_9FwdParamsE)
        /*0164*/ 	.word	0x00000000


	//----- nvinfo : EIATTR_REGCOUNT
	.align		4
.L_68:
        /*0168*/ 	.byte	0x04, 0x2f
        /*016a*/ 	.short	(.L_70 - .L_69)
	.align		4
.L_69:
        /*016c*/ 	.word	index@(_ZN10layer_norm31ln_parallel_residual_fwd_kernelINS_13Kernel_traitsI6__halfffffjLj768ELj1ELj4ELj1ELj16ENS_18Kernel_traits_baseILj768ES2_ffffjLj128EEEEELb0ELb0ELb0EEEvNS_9FwdParamsE)
        /*0170*/ 	.word	0x0000007c


	//----- nvinfo : EIATTR_FRAME_SIZE
	.align		4
.L_70:
        /*0174*/ 	.byte	0x04, 0x11
        /*0176*/ 	.short	(.L_72 - .L_71)
	.align		4
.L_71:
        /*0178*/ 	.word	index@(_ZN10layer_norm31ln_parallel_residual_fwd_kernelINS_13Kernel_traitsI6__halfffffjLj768ELj1ELj4ELj1ELj16ENS_18Kernel_traits_baseILj768ES2_ffffjLj128EEEEELb0ELb0ELb0EEEvNS_9FwdParamsE)
        /*017c*/ 	.word	0x00000000


	//----- nvinfo : EIATTR_REGCOUNT
	.align		4
.L_72:
        /*0180*/ 	.byte	0x04, 0x2f
        /*0182*/ 	.short	(.L_74 - .L_73)
	.align		4
.L_73:
        /*0184*/ 	.word	index@(_ZN10layer_norm31ln_parallel_residual_fwd_kernelINS_13Kernel_traitsIf6__halffS2_fjLj768ELj1ELj4ELj1ELj16ENS_18Kernel_traits_baseILj768EfS2_fS2_fjLj128EEEEELb1ELb1ELb1EEEvNS_9FwdParamsE)
        /*0188*/ 	.word	0x0000008c


	//----- nvinfo : EIATTR_FRAME_SIZE
	.align		4
.L_74:
        /*018c*/ 	.byte	0x04, 0x11
        /*018e*/ 	.short	(.L_76 - .L_75)
	.align		4
.L_75:
        /*0190*/ 	.word	index@(_ZN10layer_norm31ln_parallel_residual_fwd_kernelINS_13Kernel_traitsIf6__halffS2_fjLj768ELj1ELj4ELj1ELj16ENS_18Kernel_traits_baseILj768EfS2_fS2_fjLj128EEEEELb1ELb1ELb1EEEvNS_9FwdParamsE)
        /*0194*/ 	.word	0x00000000


	//----- nvinfo : EIATTR_REGCOUNT
	.align		4
.L_76:
        /*0198*/ 	.byte	0x04, 0x2f
        /*019a*/ 	.short	(.L_78 - .L_77)
	.align		4
.L_77:
        /*019c*/ 	.word	index@(_ZN10layer_norm31ln_parallel_residual_fwd_kernelINS_13Kernel_traitsIf6__halffS2_fjLj768ELj1ELj4ELj1ELj16ENS_18Kernel_traits_baseILj768EfS2_fS2_fjLj128EEEEELb1ELb1ELb0EEEvNS_9FwdParamsE)
        /*01a0*/ 	.word	0x00000082


	//----- nvinfo : EIATTR_FRAME_SIZE
	.align		4
.L_78:
        /*01a4*/ 	.byte	0x04, 0x11
        /*01a6*/ 	.short	(.L_80 - .L_79)
	.align		4
.L_79:
        /*01a8*/ 	.word	index@(_ZN10layer_norm31ln_parallel_residual_fwd_kernelINS_13Kernel_traitsIf6__halffS2_fjLj768ELj1ELj4ELj1ELj16ENS_18Kernel_traits_baseILj768EfS2_fS2_fjLj128EEEEELb1ELb1ELb0EEEvNS_9FwdParamsE)
        /*01ac*/ 	.word	0x00000000


	//----- nvinfo : EIATTR_REGCOUNT
	.align		4
.L_80:
        /*01b0*/ 	.byte	0x04, 0x2f
        /*01b2*/ 	.short	(.L_82 - .L_81)
	.align		4
.L_81:
        /*01b4*/ 	.word	index@(_ZN10layer_norm31ln_parallel_residual_fwd_kernelINS_13Kernel_traitsIf6__halffS2_fjLj768ELj1ELj4ELj1ELj16ENS_18Kernel_traits_baseILj768EfS2_fS2_fjLj128EEEEELb1ELb0ELb1EEEvNS_9FwdParamsE)
        /*01b8*/ 	.word	0x000000be


	//----- nvinfo : EIATTR_FRAME_SIZE
	.align		4
.L_82:
        /*01bc*/ 	.byte	0x04, 0x11
        /*01be*/ 	.short	(.L_84 - .L_83)
	.align		4
.L_83:
        /*01c0*/ 	.word	index@(_ZN10layer_norm31ln_parallel_residual_fwd_kernelINS_13Kernel_traitsIf6__halffS2_fjLj768ELj1ELj4ELj1ELj16ENS_18Kernel_traits_baseILj768EfS2_fS2_fjLj128EEEEELb1ELb0ELb1EEEvNS_9FwdParamsE)
        /*01c4*/ 	.word	0x00000000


	//----- nvinfo : EIATTR_REGCOUNT
	.align		4
.L_84:
        /*01c8*/ 	.byte	0x04, 0x2f
        /*01ca*/ 	.short	(.L_86 - .L_85)
	.align		4
.L_85:
        /*01cc*/ 	.word	index@(_ZN10layer_norm31ln_parallel_residual_fwd_kernelINS_13Kernel_traitsIf6__halffS2_fjLj768ELj1ELj4ELj1ELj16ENS_18Kernel_traits_baseILj768EfS2_fS2_fjLj128EEEEELb1ELb0ELb0EEEvNS_9FwdParamsE)
        /*01d0*/ 	.word	0x000000b6


	//----- nvinfo : EIATTR_FRAME_SIZE
	.align		4
.L_86:
        /*01d4*/ 	.byte	0x04, 0x11
        /*01d6*/ 	.short	(.L_88 - .L_87)
	.align		4
.L_87:
        /*01d8*/ 	.word	index@(_ZN10layer_norm31ln_parallel_residual_fwd_kernelINS_13Kernel_traitsIf6__halffS2_fjLj768ELj1ELj4ELj1ELj16ENS_18Kernel_traits_baseILj768EfS2_fS2_fjLj128EEEEELb1ELb0ELb0EEEvNS_9FwdParamsE)
        /*01dc*/ 	.word	0x00000000


	//----- nvinfo : EIATTR_REGCOUNT
	.align		4
.L_88:
        /*01e0*/ 	.byte	0x04, 0x2f
        /*01e2*/ 	.short	(.L_90 - .L_89)
	.align		4
.L_89:
        /*01e4*/ 	.word	index@(_ZN10layer_norm31ln_parallel_residual_fwd_kernelINS_13Kernel_traitsIf6__halffS2_fjLj768ELj1ELj4ELj1ELj16ENS_18Kernel_traits_baseILj768EfS2_fS2_fjLj128EEEEELb0ELb1ELb1EEEvNS_9FwdParamsE)
        /*01e8*/ 	.word	0x00000068


	//----- nvinfo : EIATTR_FRAME_SIZE
	.align		4
.L_90:
        /*01ec*/ 	.byte	0x04, 0x11
        /*01ee*/ 	.short	(.L_92 - .L_91)
	.align		4
.L_91:
        /*01f0*/ 	.word	index@(_ZN10layer_norm31ln_parallel_residual_fwd_kernelINS_13Kernel_traitsIf6__halffS2_fjLj768ELj1ELj4ELj1ELj16ENS_18Kernel_traits_baseILj768EfS2_fS2_fjLj128EEEEELb0ELb1ELb1EEEvNS_9FwdParamsE)
        /*01f4*/ 	.word	0x00000000


	//----- nvinfo : EIATTR_REGCOUNT
	.align		4
.L_92:
        /*01f8*/ 	.byte	0x04, 0x2f
        /*01fa*/ 	.short	(.L_94 - .L_93)
	.align		4
.L_93:
        /*01fc*/ 	.word	index@(_ZN10layer_norm31ln_parallel_residual_fwd_kernelINS_13Kernel_traitsIf6__halffS2_fjLj768ELj1ELj4ELj1ELj16ENS_18Kernel_traits_baseILj768EfS2_fS2_fjLj128EEEEELb0ELb1ELb0EEEvNS_9FwdParamsE)
        /*0200*/ 	.word	0x0000006e


	//----- nvinfo : EIATTR_FRAME_SIZE
	.align		4
.L_94:
        /*0204*/ 	.byte	0x04, 0x11
        /*0206*/ 	.short	(.L_96 - .L_95)
	.align		4
.L_95:
        /*0208*/ 	.word	index@(_ZN10layer_norm31ln_parallel_residual_fwd_kernelINS_13Kernel_traitsIf6__halffS2_fjLj768ELj1ELj4ELj1ELj16ENS_18Kernel_traits_baseILj768EfS2_fS2_fjLj128EEEEELb0ELb1ELb0EEEvNS_9FwdParamsE)
        /*020c*/ 	.word	0x00000000


	//----- nvinfo : EIATTR_REGCOUNT
	.align		4
.L_96:
        /*0210*/ 	.byte	0x04, 0x2f
        /*0212*/ 	.short	(.L_98 - .L_97)
	.align		4
.L_97:
        /*0214*/ 	.word	index@(_ZN10layer_norm31ln_parallel_residual_fwd_kernelINS_13Kernel_traitsIf6__halffS2_fjLj768ELj1ELj4ELj1ELj16ENS_18Kernel_traits_baseILj768EfS2_fS2_fjLj128EEEEELb0ELb0ELb1EEEvNS_9FwdParamsE)
        /*0218*/ 	.word	0x000000a4


	//----- nvinfo : EIATTR_FRAME_SIZE
	.align		4
.L_98:
        /*021c*/ 	.byte	0x04, 0x11
        /*021e*/ 	.short	(.L_100 - .L_99)
	.align		4
.L_99:
        /*0220*/ 	.word	index@(_ZN10layer_norm31ln_parallel_residual_fwd_kernelINS_13Kernel_traitsIf6__halffS2_fjLj768ELj1ELj4ELj1ELj16ENS_18Kernel_traits_baseILj768EfS2_fS2_fjLj128EEEEELb0ELb0ELb1EEEvNS_9FwdParamsE)
        /*0224*/ 	.word	0x00000000


	//----- nvinfo : EIATTR_REGCOUNT
	.align		4
.L_100:
        /*0228*/ 	.byte	0x04, 0x2f
        /*022a*/ 	.short	(.L_102 - .L_101)
	.align		4
.L_101:
        /*022c*/ 	.word	index@(_ZN10layer_norm31ln_parallel_residual_fwd_kernelINS_13Kernel_traitsIf6__halffS2_fjLj768ELj1ELj4ELj1ELj16ENS_18Kernel_traits_baseILj768EfS2_fS2_fjLj128EEEEELb0ELb0ELb0EEEvNS_9FwdParamsE)
        /*0230*/ 	.word	0x000000a0


	//----- nvinfo : EIATTR_FRAME_SIZE
	.align		4
.L_102:
        /*0234*/ 	.byte	0x04, 0x11
        /*0236*/ 	.short	(.L_104 - .L_103)
	.align		4
.L_103:
        /*0238*/ 	.word	index@(_ZN10layer_norm31ln_parallel_residual_fwd_kernelINS_13Kernel_traitsIf6__halffS2_fjLj768ELj1ELj4ELj1ELj16ENS_18Kernel_traits_baseILj768EfS2_fS2_fjLj128EEEEELb0ELb0ELb0EEEvNS_9FwdParamsE)
        /*023c*/ 	.word	0x00000000


	//----- nvinfo : EIATTR_REGCOUNT
	.align		4
.L_104:
        /*0240*/ 	.byte	0x04, 0x2f
        /*0242*/ 	.short	(.L_106 - .L_105)
	.align		4
.L_105:
        /*0244*/ 	.word	index@(_ZN10layer_norm31ln_parallel_residual_fwd_kernelINS_13Kernel_traitsI6__halfS2_fS2_fjLj768ELj1ELj4ELj1ELj16ENS_18Kernel_traits_baseILj768ES2_S2_fS2_fjLj128EEEEELb1ELb1ELb1EEEvNS_9FwdParamsE)
        /*0248*/ 	.word	0x00000080


	//----- nvinfo : EIATTR_FRAME_SIZE
	.align		4
.L_106:
        /*024c*/ 	.byte	0x04, 0x11
        /*024e*/ 	.short	(.L_108 - .L_107)
	.align		4
.L_107:
        /*0250*/ 	.word	index@(_ZN10layer_norm31ln_parallel_residual_fwd_kernelINS_13Kernel_traitsI6__halfS2_fS2_fjLj768ELj1ELj4ELj1ELj16ENS_18Kernel_traits_baseILj768ES2_S2_fS2_fjLj128EEEEELb1ELb1ELb1EEEvNS_9FwdParamsE)
        /*0254*/ 	.word	0x00000000


	//----- nvinfo : EIATTR_REGCOUNT
	.align		4
.L_108:
        /*0258*/ 	.byte	0x04, 0x2f
        /*025a*/ 	.short	(.L_110 - .L_109)
	.align		4
.L_109:
        /*025c*/ 	.word	index@(_ZN10layer_norm31ln_parallel_residual_fwd_kernelINS_13Kernel_traitsI6__halfS2_fS2_fjLj768ELj1ELj4ELj1ELj16ENS_18Kernel_traits_baseILj768ES2_S2_fS2_fjLj128EEEEELb1ELb1ELb0EEEvNS_9FwdParamsE)
        /*0260*/ 	.word	0x00000068


	//----- nvinfo : EIATTR_FRAME_SIZE
	.align		4
.L_110:
        /*0264*/ 	.byte	0x04, 0x11
        /*0266*/ 	.short	(.L_112 - .L_111)
	.align		4
.L_111:
        /*0268*/ 	.word	index@(_ZN10layer_norm31ln_parallel_residual_fwd_kernelINS_13Kernel_traitsI6__halfS2_fS2_fjLj768ELj1ELj4ELj1ELj16ENS_18Kernel_traits_baseILj768ES2_S2_fS2_fjLj128EEEEELb1ELb1ELb0EEEvNS_9FwdParamsE)
        /*026c*/ 	.word	0x00000000


	//----- nvinfo : EIATTR_REGCOUNT
	.align		4
.L_112:
        /*0270*/ 	.byte	0x04, 0x2f
        /*0272*/ 	.short	(.L_114 - .L_113)
	.align		4
.L_113:
        /*0274*/ 	.word	index@(_ZN10layer_norm31ln_parallel_residual_fwd_kernelINS_13Kernel_traitsI6__halfS2_fS2_fjLj768ELj1ELj4ELj1ELj16ENS_18Kernel_traits_baseILj768ES2_S2_fS2_fjLj128EEEEELb1ELb0ELb1EEEvNS_9FwdParamsE)
        /*0278*/ 	.word	0x00000099


	//----- nvinfo : EIATTR_FRAME_SIZE
	.align		4
.L_114:
        /*027c*/ 	.byte	0x04, 0x11
        /*027e*/ 	.short	(.L_116 - .L_115)
	.align		4
.L_115:
        /*0280*/ 	.word	index@(_ZN10layer_norm31ln_parallel_residual_fwd_kernelINS_13Kernel_traitsI6__halfS2_fS2_fjLj768ELj1ELj4ELj1ELj16ENS_18Kernel_traits_baseILj768ES2_S2_fS2_fjLj128EEEEELb1ELb0ELb1EEEvNS_9FwdParamsE)
        /*0284*/ 	.word	0x00000000


	//----- nvinfo : EIATTR_REGCOUNT
	.align		4
.L_116:
        /*0288*/ 	.byte	0x04, 0x2f
        /*028a*/ 	.short	(.L_118 - .L_117)
	.align		4
.L_117:
        /*028c*/ 	.word	index@(_ZN10layer_norm31ln_parallel_residual_fwd_kernelINS_13Kernel_traitsI6__halfS2_fS2_fjLj768ELj1ELj4ELj1ELj16ENS_18Kernel_traits_baseILj768ES2_S2_fS2_fjLj128EEEEELb1ELb0ELb0EEEvNS_9FwdParamsE)
        /*0290*/ 	.word	0x00000080


	//----- nvinfo : EIATTR_FRAME_SIZE
	.align		4
.L_118:
        /*0294*/ 	.byte	0x04, 0x11
        /*0296*/ 	.short	(.L_120 - .L_119)
	.align		4
.L_119:
        /*0298*/ 	.word	index@(_ZN10layer_norm31ln_parallel_residual_fwd_kernelINS_13Kernel_traitsI6__halfS2_fS2_fjLj768ELj1ELj4ELj1ELj16ENS_18Kernel_traits_baseILj768ES2_S2_fS2_fjLj128EEEEELb1ELb0ELb0EEEvNS_9FwdParamsE)
        /*029c*/ 	.word	0x00000008


	//----- nvinfo : EIATTR_REGCOUNT
	.align		4
.L_120:
        /*02a0*/ 	.byte	0x04, 0x2f
        /*02a2*/ 	.short	(.L_122 - .L_121)
	.align		4
.L_121:
        /*02a4*/ 	.word	index@(_ZN10layer_norm31ln_parallel_residual_fwd_kernelINS_13Kernel_traitsI6__halfS2_fS2_fjLj768ELj1ELj4ELj1ELj16ENS_18Kernel_traits_baseILj768ES2_S2_fS2_fjLj128EEEEELb0ELb1ELb1EEEvNS_9FwdParamsE)
        /*02a8*/ 	.word	0x00000060


	//----- nvinfo : EIATTR_FRAME_SIZE
	.align		4
.L_122:
        /*02ac*/ 	.byte	0x04, 0x11
        /*02ae*/ 	.short	(.L_124 - .L_123)
	.align		4
.L_123:
        /*02b0*/ 	.word	index@(_ZN10layer_norm31ln_parallel_residual_fwd_kernelINS_13Kernel_traitsI6__halfS2_fS2_fjLj768ELj1ELj4ELj1ELj16ENS_18Kernel_traits_baseILj768ES2_S2_fS2_fjLj128EEEEELb0ELb1ELb1EEEvNS_9FwdParamsE)
        /*02b4*/ 	.word	0x00000000


	//----- nvinfo : EIATTR_REGCOUNT
	.align		4
.L_124:
        /*02b8*/ 	.byte	0x04, 0x2f
        /*02ba*/ 	.short	(.L_126 - .L_125)
	.align		4
.L_125:
        /*02bc*/ 	.word	index@(_ZN10layer_norm31ln_parallel_residual_fwd_kernelINS_13Kernel_traitsI6__halfS2_fS2_fjLj768ELj1ELj4ELj1ELj16ENS_18Kernel_traits_baseILj768ES2_S2_fS2_fjLj128EEEEELb0ELb1ELb0EEEvNS_9FwdParamsE)
        /*02c0*/ 	.word	0x0000004f


	//----- nvinfo : EIATTR_FRAME_SIZE
	.align		4
.L_126:
        /*02c4*/ 	.byte	0x04, 0x11
        /*02c6*/ 	.short	(.L_128 - .L_127)
	.align		4
.L_127:
        /*02c8*/ 	.word	index@(_ZN10layer_norm31ln_parallel_residual_fwd_kernelINS_13Kernel_traitsI6__halfS2_fS2_fjLj768ELj1ELj4ELj1ELj16ENS_18Kernel_traits_baseILj768ES2_S2_fS2_fjLj128EEEEELb0ELb1ELb0EEEvNS_9FwdParamsE)
        /*02cc*/ 	.word	0x00000000


	//----- nvinfo : EIATTR_REGCOUNT
	.align		4
.L_128:
        /*02d0*/ 	.byte	0x04, 0x2f
        /*02d2*/ 	.short	(.L_130 - .L_129)
	.align		4
.L_129:
        /*02d4*/ 	.word	index@(_ZN10layer_norm31ln_parallel_residual_fwd_kernelINS_13Kernel_traitsI6__halfS2_fS2_fjLj768ELj1ELj4ELj1ELj16ENS_18Kernel_traits_baseILj768ES2_S2_fS2_fjLj128EEEEELb0ELb0ELb1EEEvNS_9FwdParamsE)
        /*02d8*/ 	.word	0x0000007d


	//----- nvinfo : EIATTR_FRAME_SIZE
	.align		4
.L_130:
        /*02dc*/ 	.byte	0x04, 0x11
        /*02de*/ 	.short	(.L_132 - .L_131)
	.align		4
.L_131:
        /*02e0*/ 	.word	index@(_ZN10layer_norm31ln_parallel_residual_fwd_kernelINS_13Kernel_traitsI6__halfS2_fS2_fjLj768ELj1ELj4ELj1ELj16ENS_18Kernel_traits_baseILj768ES2_S2_fS2_fjLj128EEEEELb0ELb0ELb1EEEvNS_9FwdParamsE)
        /*02e4*/ 	.word	0x00000000


	//----- nvinfo : EIATTR_REGCOUNT
	.align		4
.L_132:
        /*02e8*/ 	.byte	0x04, 0x2f
        /*02ea*/ 	.short	(.L_134 - .L_133)
	.align		4
.L_133:
        /*02ec*/ 	.word	index@(_ZN10layer_norm31ln_parallel_residual_fwd_kernelINS_13Kernel_traitsI6__halfS2_fS2_fjLj768ELj1ELj4ELj1ELj16ENS_18Kernel_traits_baseILj768ES2_S2_fS2_fjLj128EEEEELb0ELb0ELb0EEEvNS_9FwdParamsE)
        /*02f0*/ 	.word	0x0000007a


	//----- nvinfo : EIATTR_FRAME_SIZE
	.align		4
.L_134:
        /*02f4*/ 	.byte	0x04, 0x11
        /*02f6*/ 	.short	(.L_136 - .L_135)
	.align		4
.L_135:
        /*02f8*/ 	.word	index@(_ZN10layer_norm31ln_parallel_residual_fwd_kernelINS_13Kernel_traitsI6__halfS2_fS2_fjLj768ELj1ELj4ELj1ELj16ENS_18Kernel_traits_baseILj768ES2_S2_fS2_fjLj128EEEEELb0ELb0ELb0EEEvNS_9FwdParamsE)
        /*02fc*/ 	.word	0x00000000


	//----- nvinfo : EIATTR_REGCOUNT
	.align		4
.L_136:
        /*0300*/ 	.byte	0x04, 0x2f
        /*0302*/ 	.short	(.L_138 - .L_137)
	.align		4
.L_137:
        /*0304*/ 	.word	index@(_ZN10layer_norm31ln_parallel_residual_fwd_kernelINS_13Kernel_traitsIf6__halfS2_S2_fjLj768ELj1ELj4ELj1ELj16ENS_18Kernel_traits_baseILj768EfS2_S2_S2_fjLj128EEEEELb1ELb1ELb1EEEvNS_9FwdParamsE)
        /*0308*/ 	.word	0x00000080


	//----- nvinfo : EIATTR_FRAME_SIZE
	.align		4
.L_138:
        /*030c*/ 	.byte	0x04, 0x11
        /*030e*/ 	.short	(.L_140 - .L_139)
	.align		4
.L_139:
        /*0310*/ 	.word	index@(_ZN10layer_norm31ln_parallel_residual_fwd_kernelINS_13Kernel_traitsIf6__halfS2_S2_fjLj768ELj1ELj4ELj1ELj16ENS_18Kernel_traits_baseILj768EfS2_S2_S2_fjLj128EEEEELb1ELb1ELb1EEEvNS_9FwdParamsE)
        /*0314*/ 	.word	0x00000000


	//----- nvinfo : EIATTR_REGCOUNT
	.align		4
.L_140:
        /*0318*/ 	.byte	0x04, 0x2f
        /*031a*/ 	.short	(.L_142 - .L_141)
	.align		4
.L_141:
        /*031c*/ 	.word	index@(_ZN10layer_norm31ln_parallel_residual_fwd_kernelINS_13Kernel_traitsIf6__halfS2_S2_fjLj768ELj1ELj4ELj1ELj16ENS_18Kernel_traits_baseILj768EfS2_S2_S2_fjLj128EEEEELb1ELb1ELb0EEEvNS_9FwdParamsE)
        /*0320*/ 	.word	0x0000007e


	//----- nvinfo : EIATTR_FRAME_SIZE
	.align		4
.L_142:
        /*0324*/ 	.byte	0x04, 0x11
        /*0326*/ 	.short	(.L_144 - .L_143)
	.align		4
.L_143:
        /*0328*/ 	.word	index@(_ZN10layer_norm31ln_parallel_residual_fwd_kernelINS_13Kernel_traitsIf6__halfS2_S2_fjLj768ELj1ELj4ELj1ELj16ENS_18Kernel_traits_baseILj768EfS2_S2_S2_fjLj128EEEEELb1ELb1ELb0EEEvNS_9FwdParamsE)
        /*032c*/ 	.word	0x00000000


	//----- nvinfo : EIATTR_REGCOUNT
	.align		4
.L_144:
        /*0330*/ 	.byte	0x04, 0x2f
        /*0332*/ 	.short	(.L_146 - .L_145)
	.align		4
.L_145:
        /*0334*/ 	.word	index@(_ZN10layer_norm31ln_parallel_residual_fwd_kernelINS_13Kernel_traitsIf6__halfS2_S2_fjLj768ELj1ELj4ELj1ELj16ENS_18Kernel_traits_baseILj768EfS2_S2_S2_fjLj128EEEEELb1ELb0ELb1EEEvNS_9FwdParamsE)
        /*0338*/ 	.word	0x000000c0


	//----- nvinfo : EIATTR_FRAME_SIZE
	.align		4
.L_146:
        /*033c*/ 	.byte	0x04, 0x11
        /*033e*/ 	.short	(.L_148 - .L_147)
	.align		4
.L_147:
        /*0340*/ 	.word	index@(_ZN10layer_norm31ln_parallel_residual_fwd_kernelINS_13Kernel_traitsIf6__halfS2_S2_fjLj768ELj1ELj4ELj1ELj16ENS_18Kernel_traits_baseILj768EfS2_S2_S2_fjLj128EEEEELb1ELb0ELb1EEEvNS_9FwdParamsE)
        /*0344*/ 	.word	0x00000000


	//----- nvinfo : EIATTR_REGCOUNT
	.align		4
.L_148:
        /*0348*/ 	.byte	0x04, 0x2f
        /*034a*/ 	.short	(.L_150 - .L_149)
	.align		4
.L_149:
        /*034c*/ 	.word	index@(_ZN10layer_norm31ln_parallel_residual_fwd_kernelINS_13Kernel_traitsIf6__halfS2_S2_fjLj768ELj1ELj4ELj1ELj16ENS_18Kernel_traits_baseILj768EfS2_S2_S2_fjLj128EEEEELb1ELb0ELb0EEEvNS_9FwdParamsE)
        /*0350*/ 	.word	0x000000b2


	//----- nvinfo : EIATTR_FRAME_SIZE
	.align		4
.L_150:
        /*0354*/ 	.byte	0x04, 0x11
        /*0356*/ 	.short	(.L_152 - .L_151)
	.align		4
.L_151:
        /*0358*/ 	.word	index@(_ZN10layer_norm31ln_parallel_residual_fwd_kernelINS_13Kernel_traitsIf6__halfS2_S2_fjLj768ELj1ELj4ELj1ELj16ENS_18Kernel_traits_baseILj768EfS2_S2_S2_fjLj128EEEEELb1ELb0ELb0EEEvNS_9FwdParamsE)
        /*035c*/ 	.word	0x00000000


	//----- nvinfo : EIATTR_REGCOUNT
	.align		4
.L_152:
        /*0360*/ 	.byte	0x04, 0x2f
        /*0362*/ 	.short	(.L_154 - .L_153)
	.align		4
.L_153:
        /*0364*/ 	.word	index@(_ZN10layer_norm31ln_parallel_residual_fwd_kernelINS_13Kernel_traitsIf6__halfS2_S2_fjLj768ELj1ELj4ELj1ELj16ENS_18Kernel_traits_baseILj768EfS2_S2_S2_fjLj128EEEEELb0ELb1ELb1EEEvNS_9FwdParamsE)
        /*0368*/ 	.word	0x0000006a


	//----- nvinfo : EIATTR_FRAME_SIZE
	.align		4
.L_154:
        /*036c*/ 	.byte	0x04, 0x11
        /*036e*/ 	.short	(.L_156 - .L_155)
	.align		4
.L_155:
        /*0370*/ 	.word	index@(_ZN10layer_norm31ln_parallel_residual_fwd_kernelINS_13Kernel_traitsIf6__halfS2_S2_fjLj768ELj1ELj4ELj1ELj16ENS_18Kernel_traits_baseILj768EfS2_S2_S2_fjLj128EEEEELb0ELb1ELb1EEEvNS_9FwdParamsE)
        /*0374*/ 	.word	0x00000000


	//----- nvinfo : EIATTR_REGCOUNT
	.align		4
.L_156:
        /*0378*/ 	.byte	0x04, 0x2f
        /*037a*/ 	.short	(.L_158 - .L_157)
	.align		4
.L_157:
        /*037c*/ 	.word	index@(_ZN10layer_norm31ln_parallel_residual_fwd_kernelINS_13Kernel_traitsIf6__halfS2_S2_fjLj768ELj1ELj4ELj1ELj16ENS_18Kernel_traits_baseILj768EfS2_S2_S2_fjLj128EEEEELb0ELb1ELb0EEEvNS_9FwdParamsE)
        /*0380*/ 	.word	0x0000006f


	//----- nvinfo : EIATTR_FRAME_SIZE
	.align		4
.L_158:
        /*0384*/ 	.byte	0x04, 0x11
        /*0386*/ 	.short	(.L_160 - .L_159)
	.align		4
.L_159:
        /*0388*/ 	.word	index@(_ZN10layer_norm31ln_parallel_residual_fwd_kernelINS_13Kernel_traitsIf6__halfS2_S2_fjLj768ELj1ELj4ELj1ELj16ENS_18Kernel_traits_baseILj768EfS2_S2_S2_fjLj128EEEEELb0ELb1ELb0EEEvNS_9FwdParamsE)
        /*038c*/ 	.word	0x00000000


	//----- nvinfo : EIATTR_REGCOUNT
	.align		4
.L_160:
        /*0390*/ 	.byte	0x04, 0x2f
        /*0392*/ 	.short	(.L_162 - .L_161)
	.align		4
.L_161:
        /*0394*/ 	.word	index@(_ZN10layer_norm31ln_parallel_residual_fwd_kernelINS_13Kernel_traitsIf6__halfS2_S2_fjLj768ELj1ELj4ELj1ELj16ENS_18Kernel_traits_baseILj768EfS2_S2_S2_fjLj128EEEEELb0ELb0ELb1EEEvNS_9FwdParamsE)
        /*0398*/ 	.word	0x000000a8


	//----- nvinfo : EIATTR_FRAME_SIZE
	.align		4
.L_162:
        /*039c*/ 	.byte	0x04, 0x11
        /*039e*/ 	.short	(.L_164 - .L_163)
	.align		4
.L_163:
        /*03a0*/ 	.word	index@(_ZN10layer_norm31ln_parallel_residual_fwd_kernelINS_13Kernel_traitsIf6__halfS2_S2_fjLj768ELj1ELj4ELj1ELj16ENS_18Kernel_traits_baseILj768EfS2_S2_S2_fjLj128EEEEELb0ELb0ELb1EEEvNS_9FwdParamsE)
        /*03a4*/ 	.word	0x00000000


	//----- nvinfo : EIATTR_REGCOUNT
	.align		4
.L_164:
        /*03a8*/ 	.byte	0x04, 0x2f
        /*03aa*/ 	.short	(.L_166 - .L_165)
	.align		4
.L_165:
        /*03ac*/ 	.word	index@(_ZN10layer_norm31ln_parallel_residual_fwd_kernelINS_13Kernel_traitsIf6__halfS2_S2_fjLj768ELj1ELj4ELj1ELj16ENS_18Kernel_traits_baseILj768EfS2_S2_S2_fjLj128EEEEELb0ELb0ELb0EEEvNS_9FwdParamsE)
        /*03b0*/ 	.word	0x000000a0


	//----- nvinfo : EIATTR_FRAME_SIZE
	.align		4
.L_166:
        /*03b4*/ 	.byte	0x04, 0x11
        /*03b6*/ 	.short	(.L_168 - .L_167)
	.align		4
.L_167:
        /*03b8*/ 	.word	index@(_ZN10layer_norm31ln_parallel_residual_fwd_kernelINS_13Kernel_traitsIf6__halfS2_S2_fjLj768ELj1ELj4ELj1ELj16ENS_18Kernel_traits_baseILj768EfS2_S2_S2_fjLj128EEEEELb0ELb0ELb0EEEvNS_9FwdParamsE)
        /*03bc*/ 	.word	0x00000000


	//----- nvinfo : EIATTR_REGCOUNT
	.align		4
.L_168:
        /*03c0*/ 	.byte	0x04, 0x2f
        /*03c2*/ 	.short	(.L_170 - .L_169)
	.align		4
.L_169:
        /*03c4*/ 	.word	index@(_ZN10layer_norm31ln_parallel_residual_fwd_kernelINS_13Kernel_traitsIf13__nv_bfloat16fS2_fjLj768ELj1ELj4ELj1ELj16ENS_18Kernel_traits_baseILj768EfS2_fS2_fjLj128EEEEELb1ELb1ELb1EEEvNS_9FwdParamsE)
        /*03c8*/ 	.word	0x0000008c


	//----- nvinfo : EIATTR_FRAME_SIZE
	.align		4
.L_170:
        /*03cc*/ 	.byte	0x04, 0x11
        /*03ce*/ 	.short	(.L_172 - .L_171)
	.align		4
.L_171:
        /*03d0*/ 	.word	index@(_ZN10layer_norm31ln_parallel_residual_fwd_kernelINS_13Kernel_traitsIf13__nv_bfloat16fS2_fjLj768ELj1ELj4ELj1ELj16ENS_18Kernel_traits_baseILj768EfS2_fS2_fjLj128EEEEELb1ELb1ELb1EEEvNS_9FwdParamsE)
        /*03d4*/ 	.word	0x00000000


	//----- nvinfo : EIATTR_REGCOUNT
	.align		4
.L_172:
        /*03d8*/ 	.byte	0x04, 0x2f
        /*03da*/ 	.short	(.L_174 - .L_173)
	.align		4
.L_173:
        /*03dc*/ 	.word	index@(_ZN10layer_norm31ln_parallel_residual_fwd_kernelINS_13Kernel_traitsIf13__nv_bfloat16fS2_fjLj768ELj1ELj4ELj1ELj16ENS_18Kernel_traits_baseILj768EfS2_fS2_fjLj128EEEEELb1ELb1ELb0EEEvNS_9FwdParamsE)
        /*03e0*/ 	.word	0x00000084


	//----- nvinfo : EIATTR_FRAME_SIZE
	.align		4
.L_174:
        /*03e4*/ 	.byte	0x04, 0x11
        /*03e6*/ 	.short	(.L_176 - .L_175)
	.align		4
.L_175:
        /*03e8*/ 	.word	index@(_ZN10layer_norm31ln_parallel_residual_fwd_kernelINS_13Kernel_traitsIf13__nv_bfloat16fS2_fjLj768ELj1ELj4ELj1ELj16ENS_18Kernel_traits_baseILj768EfS2_fS2_fjLj128EEEEELb1ELb1ELb0EEEvNS_9FwdParamsE)
        /*03ec*/ 	.word	0x00000000


	//----- nvinfo : EIATTR_REGCOUNT
	.align		4
.L_176:
        /*03f0*/ 	.byte	0x04, 0x2f
        /*03f2*/ 	.short	(.L_178 - .L_177)
	.align		4
.L_177:
        /*03f4*/ 	.word	index@(_ZN10layer_norm31ln_parallel_residual_fwd_kernelINS_13Kernel_traitsIf13__nv_bfloat16fS2_fjLj768ELj1ELj4ELj1ELj16ENS_18Kernel_traits_baseILj768EfS2_fS2_fjLj128EEEEELb1ELb0ELb1EEEvNS_9FwdParamsE)
        /*03f8*/ 	.word	0x000000be


	//----- nvinfo : EIATTR_FRAME_SIZE
	.align		4
.L_178:
        /*03fc*/ 	.byte	0x04, 0x11
        /*03fe*/ 	.short	(.L_180 - .L_179)
	.align		4
.L_179:
        /*0400*/ 	.word	index@(_ZN10layer_norm31ln_parallel_residual_fwd_kernelINS_13Kernel_traitsIf13__nv_bfloat16fS2_fjLj768ELj1ELj4ELj1ELj16ENS_18Kernel_traits_baseILj768EfS2_fS2_fjLj128EEEEELb1ELb0ELb1EEEvNS_9FwdParamsE)
        /*0404*/ 	.word	0x00000000


	//----- nvinfo : EIATTR_REGCOUNT
	.align		4
.L_180:
        /*0408*/ 	.byte	0x04, 0x2f
        /*040a*/ 	.short	(.L_182 - .L_181)
	.align		4
.L_181:
        /*040c*/ 	.word	index@(_ZN10layer_norm31ln_parallel_residual_fwd_kernelINS_13Kernel_traitsIf13__nv_bfloat16fS2_fjLj768ELj1ELj4ELj1ELj16ENS_18Kernel_traits_baseILj768EfS2_fS2_fjLj128EEEEELb1ELb0ELb0EEEvNS_9FwdParamsE)
        /*0410*/ 	.word	0x000000b6


	//----- nvinfo : EIATTR_FRAME_SIZE
	.align		4
.L_182:
        /*0414*/ 	.byte	0x04, 0x11
        /*0416*/ 	.short	(.L_184 - .L_183)
	.align		4
.L_183:
        /*0418*/ 	.word	index@(_ZN10layer_norm31ln_parallel_residual_fwd_kernelINS_13Kernel_traitsIf13__nv_bfloat16fS2_fjLj768ELj1ELj4ELj1ELj16ENS_18Kernel_traits_baseILj768EfS2_fS2_fjLj128EEEEELb1ELb0ELb0EEEvNS_9FwdParamsE)
        /*041c*/ 	.word	0x00000000


	//----- nvinfo : EIATTR_REGCOUNT
	.align		4
.L_184:
        /*0420*/ 	.byte	0x04, 0x2f
        /*0422*/ 	.short	(.L_186 - .L_185)
	.align		4
.L_185:
        /*0424*/ 	.word	index@(_ZN10layer_norm31ln_parallel_residual_fwd_kernelINS_13Kernel_traitsIf13__nv_bfloat16fS2_fjLj768ELj1ELj4ELj1ELj16ENS_18Kernel_traits_baseILj768EfS2_fS2_fjLj128EEEEELb0ELb1ELb1EEEvNS_9FwdParamsE)
        /*0428*/ 	.word	0x00000068


	//----- nvinfo : EIATTR_FRAME_SIZE
	.align		4
.L_186:
        /*042c*/ 	.byte	0x04, 0x11
        /*042e*/ 	.short	(.L_188 - .L_187)
	.align		4
.L_187:
        /*0430*/ 	.word	index@(_ZN10layer_norm31ln_parallel_residual_fwd_kernelINS_13Kernel_traitsIf13__nv_bfloat16fS2_fjLj768ELj1ELj4ELj1ELj16ENS_18Kernel_traits_baseILj768EfS2_fS2_fjLj128EEEEELb0ELb1ELb1EEEvNS_9FwdParamsE)
        /*0434*/ 	.word	0x00000000


	//----- nvinfo : EIATTR_REGCOUNT
	.align		4
.L_188:
        /*0438*/ 	.byte	0x04, 0x2f
        /*043a*/ 	.short	(.L_190 - .L_189)
	.align		4
.L_189:
        /*043c*/ 	.word	index@(_ZN10layer_norm31ln_parallel_residual_fwd_kernelINS_13Kernel_traitsIf13__nv_bfloat16fS2_fjLj768ELj1ELj4ELj1ELj16ENS_18Kernel_traits_baseILj768EfS2_fS2_fjLj128EEEEELb0ELb1ELb0EEEvNS_9FwdParamsE)
        /*0440*/ 	.word	0x0000006e


	//----- nvinfo : EIATTR_FRAME_SIZE
	.align		4
.L_190:
        /*0444*/ 	.byte	0x04, 0x11
        /*0446*/ 	.short	(.L_192 - .L_191)
	.align		4
.L_191:
        /*0448*/ 	.word	index@(_ZN10layer_norm31ln_parallel_residual_fwd_kernelINS_13Kernel_traitsIf13__nv_bfloat16fS2_fjLj768ELj1ELj4ELj1ELj16ENS_18Kernel_traits_baseILj768EfS2_fS2_fjLj128EEEEELb0ELb1ELb0EEEvNS_9FwdParamsE)
        /*044c*/ 	.word	0x00000000


	//----- nvinfo : EIATTR_REGCOUNT
	.align		4
.L_192:
        /*0450*/ 	.byte	0x04, 0x2f
        /*0452*/ 	.short	(.L_194 - .L_193)
	.align		4
.L_193:
        /*0454*/ 	.word	index@(_ZN10layer_norm31ln_parallel_residual_fwd_kernelINS_13Kernel_traitsIf13__nv_bfloat16fS2_fjLj768ELj1ELj4ELj1ELj16ENS_18Kernel_traits_baseILj768EfS2_fS2_fjLj128EEEEELb0ELb0ELb1EEEvNS_9FwdParamsE)
        /*0458*/ 	.word	0x000000a4


	//----- nvinfo : EIATTR_FRAME_SIZE
	.align		4
.L_194:
        /*045c*/ 	.byte	0x04, 0x11
        /*045e*/ 	.short	(.L_196 - .L_195)
	.align		4
.L_195:
        /*0460*/ 	.word	index@(_ZN10layer_norm31ln_parallel_residual_fwd_kernelINS_13Kernel_traitsIf13__nv_bfloat16fS2_fjLj768ELj1ELj4ELj1ELj16ENS_18Kernel_traits_baseILj768EfS2_fS2_fjLj128EEEEELb0ELb0ELb1EEEvNS_9FwdParamsE)
        /*0464*/ 	.word	0x00000000


	//----- nvinfo : EIATTR_REGCOUNT
	.align		4
.L_196:
        /*0468*/ 	.byte	0x04, 0x2f
        /*046a*/ 	.short	(.L_198 - .L_197)
	.align		4
.L_197:
        /*046c*/ 	.word	index@(_ZN10layer_norm31ln_parallel_residual_fwd_kernelINS_13Kernel_traitsIf13__nv_bfloat16fS2_fjLj768ELj1ELj4ELj1ELj16ENS_18Kernel_traits_baseILj768EfS2_fS2_fjLj128EEEEELb0ELb0ELb0EEEvNS_9FwdParamsE)
        /*0470*/ 	.word	0x000000a0


	//----- nvinfo : EIATTR_FRAME_SIZE
	.align		4
.L_198:
        /*0474*/ 	.byte	0x04, 0x11
        /*0476*/ 	.short	(.L_200 - .L_199)
	.align		4
.L_199:
        /*0478*/ 	.word	index@(_ZN10layer_norm31ln_parallel_residual_fwd_kernelINS_13Kernel_traitsIf13__nv_bfloat16fS2_fjLj768ELj1ELj4ELj1ELj16ENS_18Kernel_traits_baseILj768EfS2_fS2_fjLj128EEEEELb0ELb0ELb0EEEvNS_9FwdParamsE)
        /*047c*/ 	.word	0x00000000


	//----- nvinfo : EIATTR_REGCOUNT
	.align		4
.L_200:
        /*0480*/ 	.byte	0x04, 0x2f
        /*0482*/ 	.short	(.L_202 - .L_201)
	.align		4
.L_201:
        /*0484*/ 	.word	index@(_ZN10layer_norm31ln_parallel_residual_fwd_kernelINS_13Kernel_traitsI13__nv_bfloat16S2_fS2_fjLj768ELj1ELj4ELj1ELj16ENS_18Kernel_traits_baseILj768ES2_S2_fS2_fjLj128EEEEELb1ELb1ELb1EEEvNS_9FwdParamsE)
        /*0488*/ 	.word	0x00000080


	//----- nvinfo : EIATTR_FRAME_SIZE
	.align		4
.L_202:
        /*048c*/ 	.byte	0x04, 0x11
        /*048e*/ 	.short	(.L_204 - .L_203)
	.align		4
.L_203:
        /*0490*/ 	.word	index@(_ZN10layer_norm31ln_parallel_residual_fwd_kernelINS_13Kernel_traitsI13__nv_bfloat16S2_fS2_fjLj768ELj1ELj4ELj1ELj16ENS_18Kernel_traits_baseILj768ES2_S2_fS2_fjLj128EEEEELb1ELb1ELb1EEEvNS_9FwdParamsE)
        /*0494*/ 	.word	0x00000000


	//----- nvinfo : EIATTR_REGCOUNT
	.align		4
.L_204:
        /*0498*/ 	.byte	0x04, 0x2f
        /*049a*/ 	.short	(.L_206 - .L_205)
	.align		4
.L_205:
        /*049c*/ 	.word	index@(_ZN10layer_norm31ln_parallel_residual_fwd_kernelINS_13Kernel_traitsI13__nv_bfloat16S2_fS2_fjLj768ELj1ELj4ELj1ELj16ENS_18Kernel_traits_baseILj768ES2_S2_fS2_fjLj128EEEEELb1ELb1ELb0EEEvNS_9FwdParamsE)
        /*04a0*/ 	.word	0x0000007d


	//----- nvinfo : EIATTR_FRAME_SIZE
	.align		4
.L_206:
        /*04a4*/ 	.byte	0x04, 0x11
        /*04a6*/ 	.short	(.L_208 - .L_207)
	.align		4
.L_207:
        /*04a8*/ 	.word	index@(_ZN10layer_norm31ln_parallel_residual_fwd_kernelINS_13Kernel_traitsI13__nv_bfloat16S2_fS2_fjLj768ELj1ELj4ELj1ELj16ENS_18Kernel_traits_baseILj768ES2_S2_fS2_fjLj128EEEEELb1ELb1ELb0EEEvNS_9FwdParamsE)
        /*04ac*/ 	.word	0x00000000


	//----- nvinfo : EIATTR_REGCOUNT
	.align		4
.L_208:
        /*04b0*/ 	.byte	0x04, 0x2f
        /*04b2*/ 	.short	(.L_210 - .L_209)
	.align		4
.L_209:
        /*04b4*/ 	.word	index@(_ZN10layer_norm31ln_parallel_residual_fwd_kernelINS_13Kernel_traitsI13__nv_bfloat16S2_fS2_fjLj768ELj1ELj4ELj1ELj16ENS_18Kernel_traits_baseILj768ES2_S2_fS2_fjLj128EEEEELb1ELb0ELb1EEEvNS_9FwdParamsE)
        /*04b8*/ 	.word	0x000000a8


	//----- nvinfo : EIATTR_FRAME_SIZE
	.align		4
.L_210:
        /*04bc*/ 	.byte	0x04, 0x11
        /*04be*/ 	.short	(.L_212 - .L_211)
	.align		4
.L_211:
        /*04c0*/ 	.word	index@(_ZN10layer_norm31ln_parallel_residual_fwd_kernelINS_13Kernel_traitsI13__nv_bfloat16S2_fS2_fjLj768ELj1ELj4ELj1ELj16ENS_18Kernel_traits_baseILj768ES2_S2_fS2_fjLj128EEEEELb1ELb0ELb1EEEvNS_9FwdParamsE)
        /*04c4*/ 	.word	0x00000000


	//----- nvinfo : EIATTR_REGCOUNT
	.align		4
.L_212:
        /*04c8*/ 	.byte	0x04, 0x2f
        /*04ca*/ 	.short	(.L_214 - .L_213)
	.align		4
.L_213:
        /*04cc*/ 	.word	index@(_ZN10layer_norm31ln_parallel_residual_fwd_kernelINS_13Kernel_traitsI13__nv_bfloat16S2_fS2_fjLj768ELj1ELj4ELj1ELj16ENS_18Kernel_traits_baseILj768ES2_S2_fS2_fjLj128EEEEELb1ELb0ELb0EEEvNS_9FwdParamsE)
        /*04d0*/ 	.word	0x000000a8


	//----- nvinfo : EIATTR_FRAME_SIZE
	.align		4
.L_214:
        /*04d4*/ 	.byte	0x04, 0x11
        /*04d6*/ 	.short	(.L_216 - .L_215)
	.align		4
.L_215:
        /*04d8*/ 	.word	index@(_ZN10layer_norm31ln_parallel_residual_fwd_kernelINS_13Kernel_traitsI13__nv_bfloat16S2_fS2_fjLj768ELj1ELj4ELj1ELj16ENS_18Kernel_traits_baseILj768ES2_S2_fS2_fjLj128EEEEELb1ELb0ELb0EEEvNS_9FwdParamsE)
        /*04dc*/ 	.word	0x00000000


	//----- nvinfo : EIATTR_REGCOUNT
	.align		4
.L_216:
        /*04e0*/ 	.byte	0x04, 0x2f
        /*04e2*/ 	.short	(.L_218 - .L_217)
	.align		4
.L_217:
        /*04e4*/ 	.word	index@(_ZN10layer_norm31ln_parallel_residual_fwd_kernelINS_13Kernel_traitsI13__nv_bfloat16S2_fS2_fjLj768ELj1ELj4ELj1ELj16ENS_18Kernel_traits_baseILj768ES2_S2_fS2_fjLj128EEEEELb0ELb1ELb1EEEvNS_9FwdParamsE)
        /*04e8*/ 	.word	0x00000060


	//----- nvinfo : EIATTR_FRAME_SIZE
	.align		4
.L_218:
        /*04ec*/ 	.byte	0x04, 0x11
        /*04ee*/ 	.short	(.L_220 - .L_219)
	.align		4
.L_219:
        /*04f0*/ 	.word	index@(_ZN10layer_norm31ln_parallel_residual_fwd_kernelINS_13Kernel_traitsI13__nv_bfloat16S2_fS2_fjLj768ELj1ELj4ELj1ELj16ENS_18Kernel_traits_baseILj768ES2_S2_fS2_fjLj128EEEEELb0ELb1ELb1EEEvNS_9FwdParamsE)
        /*04f4*/ 	.word	0x00000000


	//----- nvinfo : EIATTR_REGCOUNT
	.align		4
.L_220:
        /*04f8*/ 	.byte	0x04, 0x2f
        /*04fa*/ 	.short	(.L_222 - .L_221)
	.align		4
.L_221:
        /*04fc*/ 	.word	index@(_ZN10layer_norm31ln_parallel_residual_fwd_kernelINS_13Kernel_traitsI13__nv_bfloat16S2_fS2_fjLj768ELj1ELj4ELj1ELj16ENS_18Kernel_traits_baseILj768ES2_S2_fS2_fjLj128EEEEELb0ELb1ELb0EEEvNS_9FwdParamsE)
        /*0500*/ 	.word	0x00000071


	//----- nvinfo : EIATTR_FRAME_SIZE
	.align		4
.L_222:
        /*0504*/ 	.byte	0x04, 0x11
        /*0506*/ 	.short	(.L_224 - .L_223)
	.align		4
.L_223:
        /*0508*/ 	.word	index@(_ZN10layer_norm31ln_parallel_residual_fwd_kernelINS_13Kernel_traitsI13__nv_bfloat16S2_fS2_fjLj768ELj1ELj4ELj1ELj16ENS_18Kernel_traits_baseILj768ES2_S2_fS2_fjLj128EEEEELb0ELb1ELb0EEEvNS_9FwdParamsE)
        /*050c*/ 	.word	0x00000000


	//----- nvinfo : EIATTR_REGCOUNT
	.align		4
.L_224:
        /*0510*/ 	.byte	0x04, 0x2f
        /*0512*/ 	.short	(.L_226 - .L_225)
	.align		4
.L_225:
        /*0514*/ 	.word	index@(_ZN10layer_norm31ln_parallel_residual_fwd_kernelINS_13Kernel_traitsI13__nv_bfloat16S2_fS2_fjLj768ELj1ELj4ELj1ELj16ENS_18Kernel_traits_baseILj768ES2_S2_fS2_fjLj128EEEEELb0ELb0ELb1EEEvNS_9FwdParamsE)
        /*0518*/ 	.word	0x000000a7


	//----- nvinfo : EIATTR_FRAME_SIZE
	.align		4
.L_226:
        /*051c*/ 	.byte	0x04, 0x11
        /*051e*/ 	.short	(.L_228 - .L_227)
	.align		4
.L_227:
        /*0520*/ 	.word	index@(_ZN10layer_norm31ln_parallel_residual_fwd_kernelINS_13Kernel_traitsI13__nv_bfloat16S2_fS2_fjLj768ELj1ELj4ELj1ELj16ENS_18Kernel_traits_baseILj768ES2_S2_fS2_fjLj128EEEEELb0ELb0ELb1EEEvNS_9FwdParamsE)
        /*0524*/ 	.word	0x00000000


	//----- nvinfo : EIATTR_REGCOUNT
	.align		4
.L_228:
        /*0528*/ 	.byte	0x04, 0x2f
        /*052a*/ 	.short	(.L_230 - .L_229)
	.align		4
.L_229:
        /*052c*/ 	.word	index@(_ZN10layer_norm31ln_parallel_residual_fwd_kernelINS_13Kernel_traitsI13__nv_bfloat16S2_fS2_fjLj768ELj1ELj4ELj1ELj16ENS_18Kernel_traits_baseILj768ES2_S2_fS2_fjLj128EEEEELb0ELb0ELb0EEEvNS_9FwdParamsE)
        /*0530*/ 	.word	0x000000a4


	//----- nvinfo : EIATTR_FRAME_SIZE
	.align		4
.L_230:
        /*0534*/ 	.byte	0x04, 0x11
        /*0536*/ 	.short	(.L_232 - .L_231)
	.align		4
.L_231:
        /*0538*/ 	.word	index@(_ZN10layer_norm31ln_parallel_residual_fwd_kernelINS_13Kernel_traitsI13__nv_bfloat16S2_fS2_fjLj768ELj1ELj4ELj1ELj16ENS_18Kernel_traits_baseILj768ES2_S2_fS2_fjLj128EEEEELb0ELb0ELb0EEEvNS_9FwdParamsE)
        /*053c*/ 	.word	0x00000000


	//----- nvinfo : EIATTR_REGCOUNT
	.align		4
.L_232:
        /*0540*/ 	.byte	0x04, 0x2f
        /*0542*/ 	.short	(.L_234 - .L_233)
	.align		4
.L_233:
        /*0544*/ 	.word	index@(_ZN10layer_norm31ln_parallel_residual_fwd_kernelINS_13Kernel_traitsIf13__nv_bfloat16S2_S2_fjLj768ELj1ELj4ELj1ELj16ENS_18Kernel_traits_baseILj768EfS2_S2_S2_fjLj128EEEEELb1ELb1ELb1EEEvNS_9FwdParamsE)
        /*0548*/ 	.word	0x00000080


	//----- nvinfo : EIATTR_FRAME_SIZE
	.align		4
.L_234:
        /*054c*/ 	.byte	0x04, 0x11
        /*054e*/ 	.short	(.L_236 - .L_235)
	.align		4
.L_235:
        /*0550*/ 	.word	index@(_ZN10layer_norm31ln_parallel_residual_fwd_kernelINS_13Kernel_traitsIf13__nv_bfloat16S2_S2_fjLj768ELj1ELj4ELj1ELj16ENS_18Kernel_traits_baseILj768EfS2_S2_S2_fjLj128EEEEELb1ELb1ELb1EEEvNS_9FwdParamsE)
        /*0554*/ 	.word	0x00000000


	//----- nvinfo : EIATTR_REGCOUNT
	.align		4
.L_236:
        /*0558*/ 	.byte	0x04, 0x2f
        /*055a*/ 	.short	(.L_238 - .L_237)
	.align		4
.L_237:
        /*055c*/ 	.word	index@(_ZN10layer_norm31ln_parallel_residual_fwd_kernelINS_13Kernel_traitsIf13__nv_bfloat16S2_S2_fjLj768ELj1ELj4ELj1ELj16ENS_18Kernel_traits_baseILj768EfS2_S2_S2_fjLj128EEEEELb1ELb1ELb0EEEvNS_9FwdParamsE)
        /*0560*/ 	.word	0x00000080


	//----- nvinfo : EIATTR_FRAME_SIZE
	.align		4
.L_238:
        /*0564*/ 	.byte	0x04, 0x11
        /*0566*/ 	.short	(.L_240 - .L_239)
	.align		4
.L_239:
        /*0568*/ 	.word	index@(_ZN10layer_norm31ln_parallel_residual_fwd_kernelINS_13Kernel_traitsIf13__nv_bfloat16S2_S2_fjLj768ELj1ELj4ELj1ELj16ENS_18Kernel_traits_baseILj768EfS2_S2_S2_fjLj128EEEEELb1ELb1ELb0EEEvNS_9FwdParamsE)
        /*056c*/ 	.word	0x00000000


	//----- nvinfo : EIATTR_REGCOUNT
	.align		4
.L_240:
        /*0570*/ 	.byte	0x04, 0x2f
        /*0572*/ 	.short	(.L_242 - .L_241)
	.align		4
.L_241:
        /*0574*/ 	.word	index@(_ZN10layer_norm31ln_parallel_residual_fwd_kernelINS_13Kernel_traitsIf13__nv_bfloat16S2_S2_fjLj768ELj1ELj4ELj1ELj16ENS_18Kernel_traits_baseILj768EfS2_S2_S2_fjLj128EEEEELb1ELb0ELb1EEEvNS_9FwdParamsE)
        /*0578*/ 	.word	0x000000be


	//----- nvinfo : EIATTR_FRAME_SIZE
	.align		4
.L_242:
        /*057c*/ 	.byte	0x04, 0x11
        /*057e*/ 	.short	(.L_244 - .L_243)
	.align		4
.L_243:
        /*0580*/ 	.word	index@(_ZN10layer_norm31ln_parallel_residual_fwd_kernelINS_13Kernel_traitsIf13__nv_bfloat16S2_S2_fjLj768ELj1ELj4ELj1ELj16ENS_18Kernel_traits_baseILj768EfS2_S2_S2_fjLj128EEEEELb1ELb0ELb1EEEvNS_9FwdParamsE)
        /*0584*/ 	.word	0x00000000


	//----- nvinfo : EIATTR_REGCOUNT
	.align		4
.L_244:
        /*0588*/ 	.byte	0x04, 0x2f
        /*058a*/ 	.short	(.L_246 - .L_245)
	.align		4
.L_245:
        /*058c*/ 	.word	index@(_ZN10layer_norm31ln_parallel_residual_fwd_kernelINS_13Kernel_traitsIf13__nv_bfloat16S2_S2_fjLj768ELj1ELj4ELj1ELj16ENS_18Kernel_traits_baseILj768EfS2_S2_S2_fjLj128EEEEELb1ELb0ELb0EEEvNS_9FwdParamsE)
        /*0590*/ 	.word	0x000000b2


	//----- nvinfo : EIATTR_FRAME_SIZE
	.align		4
.L_246:
        /*0594*/ 	.byte	0x04, 0x11
        /*0596*/ 	.short	(.L_248 - .L_247)
	.align		4
.L_247:
        /*0598*/ 	.word	index@(_ZN10layer_norm31ln_parallel_residual_fwd_kernelINS_13Kernel_traitsIf13__nv_bfloat16S2_S2_fjLj768ELj1ELj4ELj1ELj16ENS_18Kernel_traits_baseILj768EfS2_S2_S2_fjLj128EEEEELb1ELb0ELb0EEEvNS_9FwdParamsE)
        /*059c*/ 	.word	0x00000000


	//----- nvinfo : EIATTR_REGCOUNT
	.align		4
.L_248:
        /*05a0*/ 	.byte	0x04, 0x2f
        /*05a2*/ 	.short	(.L_250 - .L_249)
	.align		4
.L_249:
        /*05a4*/ 	.word	index@(_ZN10layer_norm31ln_parallel_residual_fwd_kernelINS_13Kernel_traitsIf13__nv_bfloat16S2_S2_fjLj768ELj1ELj4ELj1ELj16ENS_18Kernel_traits_baseILj768EfS2_S2_S2_fjLj128EEEEELb0ELb1ELb1EEEvNS_9FwdParamsE)
        /*05a8*/ 	.word	0x0000006c


	//----- nvinfo : EIATTR_FRAME_SIZE
	.align		4
.L_250:
        /*05ac*/ 	.byte	0x04, 0x11
        /*05ae*/ 	.short	(.L_252 - .L_251)
	.align		4
.L_251:
        /*05b0*/ 	.word	index@(_ZN10layer_norm31ln_parallel_residual_fwd_kernelINS_13Kernel_traitsIf13__nv_bfloat16S2_S2_fjLj768ELj1ELj4ELj1ELj16ENS_18Kernel_traits_baseILj768EfS2_S2_S2_fjLj128EEEEELb0ELb1ELb1EEEvNS_9FwdParamsE)
        /*05b4*/ 	.word	0x00000000


	//----- nvinfo : EIATTR_REGCOUNT
	.align		4
.L_252:
        /*05b8*/ 	.byte	0x04, 0x2f
        /*05ba*/ 	.short	(.L_254 - .L_253)
	.align		4
.L_253:
        /*05bc*/ 	.word	index@(_ZN10layer_norm31ln_parallel_residual_fwd_kernelINS_13Kernel_traitsIf13__nv_bfloat16S2_S2_fjLj768ELj1ELj4ELj1ELj16ENS_18Kernel_traits_baseILj768EfS2_S2_S2_fjLj128EEEEELb0ELb1ELb0EEEvNS_9FwdParamsE)
        /*05c0*/ 	.word	0x0000006f


	//----- nvinfo : EIATTR_FRAME_SIZE
	.align		4
.L_254:
        /*05c4*/ 	.byte	0x04, 0x11
        /*05c6*/ 	.short	(.L_256 - .L_255)
	.align		4
.L_255:
        /*05c8*/ 	.word	index@(_ZN10layer_norm31ln_parallel_residual_fwd_kernelINS_13Kernel_traitsIf13__nv_bfloat16S2_S2_fjLj768ELj1ELj4ELj1ELj16ENS_18Kernel_traits_baseILj768EfS2_S2_S2_fjLj128EEEEELb0ELb1ELb0EEEvNS_9FwdParamsE)
        /*05cc*/ 	.word	0x00000000


	//----- nvinfo : EIATTR_REGCOUNT
	.align		4
.L_256:
        /*05d0*/ 	.byte	0x04, 0x2f
        /*05d2*/ 	.short	(.L_258 - .L_257)
	.align		4
.L_257:
        /*05d4*/ 	.word	index@(_ZN10layer_norm31ln_parallel_residual_fwd_kernelINS_13Kernel_traitsIf13__nv_bfloat16S2_S2_fjLj768ELj1ELj4ELj1ELj16ENS_18Kernel_traits_baseILj768EfS2_S2_S2_fjLj128EEEEELb0ELb0ELb1EEEvNS_9FwdParamsE)
        /*05d8*/ 	.word	0x000000a8


	//----- nvinfo : EIATTR_FRAME_SIZE
	.align		4
.L_258:
        /*05dc*/ 	.byte	0x04, 0x11
        /*05de*/ 	.short	(.L_260 - .L_259)
	.align		4
.L_259:
        /*05e0*/ 	.word	index@(_ZN10layer_norm31ln_parallel_residual_fwd_kernelINS_13Kernel_traitsIf13__nv_bfloat16S2_S2_fjLj768ELj1ELj4ELj1ELj16ENS_18Kernel_traits_baseILj768EfS2_S2_S2_fjLj128EEEEELb0ELb0ELb1EEEvNS_9FwdParamsE)
        /*05e4*/ 	.word	0x00000000


	//----- nvinfo : EIATTR_REGCOUNT
	.align		4
.L_260:
        /*05e8*/ 	.byte	0x04, 0x2f
        /*05ea*/ 	.short	(.L_262 - .L_261)
	.align		4
.L_261:
        /*05ec*/ 	.word	index@(_ZN10layer_norm31ln_parallel_residual_fwd_kernelINS_13Kernel_traitsIf13__nv_bfloat16S2_S2_fjLj768ELj1ELj4ELj1ELj16ENS_18Kernel_traits_baseILj768EfS2_S2_S2_fjLj128EEEEELb0ELb0ELb0EEEvNS_9FwdParamsE)
        /*05f0*/ 	.word	0x000000a0


	//----- nvinfo : EIATTR_FRAME_SIZE
	.align		4
.L_262:
        /*05f4*/ 	.byte	0x04, 0x11
        /*05f6*/ 	.short	(.L_264 - .L_263)
	.align		4
.L_263:
        /*05f8*/ 	.word	index@(_ZN10layer_norm31ln_parallel_residual_fwd_kernelINS_13Kernel_traitsIf13__nv_bfloat16S2_S2_fjLj768ELj1ELj4ELj1ELj16ENS_18Kernel_traits_baseILj768EfS2_S2_S2_fjLj128EEEEELb0ELb0ELb0EEEvNS_9FwdParamsE)
        /*05fc*/ 	.word	0x00000000


	//----- nvinfo : EIATTR_REGCOUNT
	.align		4
.L_264:
        /*0600*/ 	.byte	0x04, 0x2f
        /*0602*/ 	.short	(.L_266 - .L_265)
	.align		4
.L_265:
        /*0604*/ 	.word	index@(_ZN10layer_norm31ln_parallel_residual_fwd_kernelINS_13Kernel_traitsI6__halfS2_S2_S2_fjLj768ELj1ELj4ELj1ELj16ENS_18Kernel_traits_baseILj768ES2_S2_S2_S2_fjLj128EEEEELb1ELb1ELb1EEEvNS_9FwdParamsE)
        /*0608*/ 	.word	0x0000007f


	//----- nvinfo : EIATTR_FRAME_SIZE
	.align		4
.L_266:
        /*060c*/ 	.byte	0x04, 0x11
        /*060e*/ 	.short	(.L_268 - .L_267)
	.align		4
.L_267:
        /*0610*/ 	.word	index@(_ZN10layer_norm31ln_parallel_residual_fwd_kernelINS_13Kernel_traitsI6__halfS2_S2_S2_fjLj768ELj1ELj4ELj1ELj16ENS_18Kernel_traits_baseILj768ES2_S2_S2_S2_fjLj128EEEEELb1ELb1ELb1EEEvNS_9FwdParamsE)
        /*0614*/ 	.word	0x00000000


	//----- nvinfo : EIATTR_REGCOUNT
	.align		4
.L_268:
        /*0618*/ 	.byte	0x04, 0x2f
        /*061a*/ 	.short	(.L_270 - .L_269)
	.align		4
.L_269:
        /*061c*/ 	.word	index@(_ZN10layer_norm31ln_parallel_residual_fwd_kernelINS_13Kernel_traitsI6__halfS2_S2_S2_fjLj768ELj1ELj4ELj1ELj16ENS_18Kernel_traits_baseILj768ES2_S2_S2_S2_fjLj128EEEEELb1ELb1ELb0EEEvNS_9FwdParamsE)
        /*0620*/ 	.word	0x00000068


	//----- nvinfo : EIATTR_FRAME_SIZE
	.align		4
.L_270:
        /*0624*/ 	.byte	0x04, 0x11
        /*0626*/ 	.short	(.L_272 - .L_271)
	.align		4
.L_271:
        /*0628*/ 	.word	index@(_ZN10layer_norm31ln_parallel_residual_fwd_kernelINS_13Kernel_traitsI6__halfS2_S2_S2_fjLj768ELj1ELj4ELj1ELj16ENS_18Kernel_traits_baseILj768ES2_S2_S2_S2_fjLj128EEEEELb1ELb1ELb0EEEvNS_9FwdParamsE)
        /*062c*/ 	.word	0x00000000


	//----- nvinfo : EIATTR_REGCOUNT
	.align		4
.L_272:
        /*0630*/ 	.byte	0x04, 0x2f
        /*0632*/ 	.short	(.L_274 - .L_273)
	.align		4
.L_273:
        /*0634*/ 	.word	index@(_ZN10layer_norm31ln_parallel_residual_fwd_kernelINS_13Kernel_traitsI6__halfS2_S2_S2_fjLj768ELj1ELj4ELj1ELj16ENS_18Kernel_traits_baseILj768ES2_S2_S2_S2_fjLj128EEEEELb1ELb0ELb1EEEvNS_9FwdParamsE)
        /*0638*/ 	.word	0x00000099


	//----- nvinfo : EIATTR_FRAME_SIZE
	.align		4
.L_274:
        /*063c*/ 	.byte	0x04, 0x11
        /*063e*/ 	.short	(.L_276 - .L_275)
	.align		4
.L_275:
        /*0640*/ 	.word	index@(_ZN10layer_norm31ln_parallel_residual_fwd_kernelINS_13Kernel_traitsI6__halfS2_S2_S2_fjLj768ELj1ELj4ELj1ELj16ENS_18Kernel_traits_baseILj768ES2_S2_S2_S2_fjLj128EEEEELb1ELb0ELb1EEEvNS_9FwdParamsE)
        /*0644*/ 	.word	0x00000000


	//----- nvinfo : EIATTR_REGCOUNT
	.align		4
.L_276:
        /*0648*/ 	.byte	0x04, 0x2f
        /*064a*/ 	.short	(.L_278 - .L_277)
	.align		4
.L_277:
        /*064c*/ 	.word	index@(_ZN10layer_norm31ln_parallel_residual_fwd_kernelINS_13Kernel_traitsI6__halfS2_S2_S2_fjLj768ELj1ELj4ELj1ELj16ENS_18Kernel_traits_baseILj768ES2_S2_S2_S2_fjLj128EEEEELb1ELb0ELb0EEEvNS_9FwdParamsE)
        /*0650*/ 	.word	0x00000080


	//----- nvinfo : EIATTR_FRAME_SIZE
	.align		4
.L_278:
        /*0654*/ 	.byte	0x04, 0x11
        /*0656*/ 	.short	(.L_280 - .L_279)
	.align		4
.L_279:
        /*0658*/ 	.word	index@(_ZN10layer_norm31ln_parallel_residual_fwd_kernelINS_13Kernel_traitsI6__halfS2_S2_S2_fjLj768ELj1ELj4ELj1ELj16ENS_18Kernel_traits_baseILj768ES2_S2_S2_S2_fjLj128EEEEELb1ELb0ELb0EEEvNS_9FwdParamsE)
        /*065c*/ 	.word	0x00000008


	//----- nvinfo : EIATTR_REGCOUNT
	.align		4
.L_280:
        /*0660*/ 	.byte	0x04, 0x2f
        /*0662*/ 	.short	(.L_282 - .L_281)
	.align		4
.L_281:
        /*0664*/ 	.word	index@(_ZN10layer_norm31ln_parallel_residual_fwd_kernelINS_13Kernel_traitsI6__halfS2_S2_S2_fjLj768ELj1ELj4ELj1ELj16ENS_18Kernel_traits_baseILj768ES2_S2_S2_S2_fjLj128EEEEELb0ELb1ELb1EEEvNS_9FwdParamsE)
        /*0668*/ 	.word	0x0000006c


	//----- nvinfo : EIATTR_FRAME_SIZE
	.align		4
.L_282:
        /*066c*/ 	.byte	0x04, 0x11
        /*066e*/ 	.short	(.L_284 - .L_283)
	.align		4
.L_283:
        /*0670*/ 	.word	index@(_ZN10layer_norm31ln_parallel_residual_fwd_kernelINS_13Kernel_traitsI6__halfS2_S2_S2_fjLj768ELj1ELj4ELj1ELj16ENS_18Kernel_traits_baseILj768ES2_S2_S2_S2_fjLj128EEEEELb0ELb1ELb1EEEvNS_9FwdParamsE)
        /*0674*/ 	.word	0x00000000


	//----- nvinfo : EIATTR_REGCOUNT
	.align		4
.L_284:
        /*0678*/ 	.byte	0x04, 0x2f
        /*067a*/ 	.short	(.L_286 - .L_285)
	.align		4
.L_285:
        /*067c*/ 	.word	index@(_ZN10layer_norm31ln_parallel_residual_fwd_kernelINS_13Kernel_traitsI6__halfS2_S2_S2_fjLj768ELj1ELj4ELj1ELj16ENS_18Kernel_traits_baseILj768ES2_S2_S2_S2_fjLj128EEEEELb0ELb1ELb0EEEvNS_9FwdParamsE)
        /*0680*/ 	.word	0x00000050


	//----- nvinfo : EIATTR_FRAME_SIZE
	.align		4
.L_286:
        /*0684*/ 	.byte	0x04, 0x11
        /*0686*/ 	.short	(.L_288 - .L_287)
	.align		4
.L_287:
        /*0688*/ 	.word	index@(_ZN10layer_norm31ln_parallel_residual_fwd_kernelINS_13Kernel_traitsI6__halfS2_S2_S2_fjLj768ELj1ELj4ELj1ELj16ENS_18Kernel_traits_baseILj768ES2_S2_S2_S2_fjLj128EEEEELb0ELb1ELb0EEEvNS_9FwdParamsE)
        /*068c*/ 	.word	0x00000000


	//----- nvinfo : EIATTR_REGCOUNT
	.align		4
.L_288:
        /*0690*/ 	.byte	0x04, 0x2f
        /*0692*/ 	.short	(.L_290 - .L_289)
	.align		4
.L_289:
        /*0694*/ 	.word	index@(_ZN10layer_norm31ln_parallel_residual_fwd_kernelINS_13Kernel_traitsI6__halfS2_S2_S2_fjLj768ELj1ELj4ELj1ELj16ENS_18Kernel_traits_baseILj768ES2_S2_S2_S2_fjLj128EEEEELb0ELb0ELb1EEEvNS_9FwdParamsE)
        /*0698*/ 	.word	0x0000007e


	//----- nvinfo : EIATTR_FRAME_SIZE
	.align		4
.L_290:
        /*069c*/ 	.byte	0x04, 0x11
        /*069e*/ 	.short	(.L_292 - .L_291)
	.align		4
.L_291:
        /*06a0*/ 	.word	index@(_ZN10layer_norm31ln_parallel_residual_fwd_kernelINS_13Kernel_traitsI6__halfS2_S2_S2_fjLj768ELj1ELj4ELj1ELj16ENS_18Kernel_traits_baseILj768ES2_S2_S2_S2_fjLj128EEEEELb0ELb0ELb1EEEvNS_9FwdParamsE)
        /*06a4*/ 	.word	0x00000000


	//----- nvinfo : EIATTR_REGCOUNT
	.align		4
.L_292:
        /*06a8*/ 	.byte	0x04, 0x2f
        /*06aa*/ 	.short	(.L_294 - .L_293)
	.align		4
.L_293:
        /*06ac*/ 	.word	index@(_ZN10layer_norm31ln_parallel_residual_fwd_kernelINS_13Kernel_traitsI6__halfS2_S2_S2_fjLj768ELj1ELj4ELj1ELj16ENS_18Kernel_traits_baseILj768ES2_S2_S2_S2_fjLj128EEEEELb0ELb0ELb0EEEvNS_9FwdParamsE)
        /*06b0*/ 	.word	0x0000007a


	//----- nvinfo : EIATTR_FRAME_SIZE
	.align		4
.L_294:
        /*06b4*/ 	.byte	0x04, 0x11
        /*06b6*/ 	.short	(.L_296 - .L_295)
	.align		4
.L_295:
        /*06b8*/ 	.word	index@(_ZN10layer_norm31ln_parallel_residual_fwd_kernelINS_13Kernel_traitsI6__halfS2_S2_S2_fjLj768ELj1ELj4ELj1ELj16ENS_18Kernel_traits_baseILj768ES2_S2_S2_S2_fjLj128EEEEELb0ELb0ELb0EEEvNS_9FwdParamsE)
        /*06bc*/ 	.word	0x00000000


	//----- nvinfo : EIATTR_REGCOUNT
	.align		4
.L_296:
        /*06c0*/ 	.byte	0x04, 0x2f
        /*06c2*/ 	.short	(.L_298 - .L_297)
	.align		4
.L_297:
        /*06c4*/ 	.word	index@(_ZN10layer_norm31ln_parallel_residual_fwd_kernelINS_13Kernel_traitsI13__nv_bfloat16S2_S2_S2_fjLj768ELj1ELj4ELj1ELj16ENS_18Kernel_traits_baseILj768ES2_S2_S2_S2_fjLj128EEEEELb1ELb1ELb1EEEvNS_9FwdParamsE)
        /*06c8*/ 	.word	0x00000080


	//----- nvinfo : EIATTR_FRAME_SIZE
	.align		4
.L_298:
        /*06cc*/ 	.byte	0x04, 0x11
        /*06ce*/ 	.short	(.L_300 - .L_299)
	.align		4
.L_299:
        /*06d0*/ 	.word	index@(_ZN10layer_norm31ln_parallel_residual_fwd_kernelINS_13Kernel_traitsI13__nv_bfloat16S2_S2_S2_fjLj768ELj1ELj4ELj1ELj16ENS_18Kernel_traits_baseILj768ES2_S2_S2_S2_fjLj128EEEEELb1ELb1ELb1EEEvNS_9FwdParamsE)
        /*06d4*/ 	.word	0x00000000


	//----- nvinfo : EIATTR_REGCOUNT
	.align		4
.L_300:
        /*06d8*/ 	.byte	0x04, 0x2f
        /*06da*/ 	.short	(.L_302 - .L_301)
	.align		4
.L_301:
        /*06dc*/ 	.word	index@(_ZN10layer_norm31ln_parallel_residual_fwd_kernelINS_13Kernel_traitsI13__nv_bfloat16S2_S2_S2_fjLj768ELj1ELj4ELj1ELj16ENS_18Kernel_traits_baseILj768ES2_S2_S2_S2_fjLj128EEEEELb1ELb1ELb0EEEvNS_9FwdParamsE)
        /*06e0*/ 	.word	0x00000080


	//----- nvinfo : EIATTR_FRAME_SIZE
	.align		4
.L_302:
        /*06e4*/ 	.byte	0x04, 0x11
        /*06e6*/ 	.short	(.L_304 - .L_303)
	.align		4
.L_303:
        /*06e8*/ 	.word	index@(_ZN10layer_norm31ln_parallel_residual_fwd_kernelINS_13Kernel_traitsI13__nv_bfloat16S2_S2_S2_fjLj768ELj1ELj4ELj1ELj16ENS_18Kernel_traits_baseILj768ES2_S2_S2_S2_fjLj128EEEEELb1ELb1ELb0EEEvNS_9FwdParamsE)
        /*06ec*/ 	.word	0x00000000


	//----- nvinfo : EIATTR_REGCOUNT
	.align		4
.L_304:
        /*06f0*/ 	.byte	0x04, 0x2f
        /*06f2*/ 	.short	(.L_306 - .L_305)
	.align		4
.L_305:
        /*06f4*/ 	.word	index@(_ZN10layer_norm31ln_parallel_residual_fwd_kernelINS_13Kernel_traitsI13__nv_bfloat16S2_S2_S2_fjLj768ELj1ELj4ELj1ELj16ENS_18Kernel_traits_baseILj768ES2_S2_S2_S2_fjLj128EEEEELb1ELb0ELb1EEEvNS_9FwdParamsE)
        /*06f8*/ 	.word	0x000000a8


	//----- nvinfo : EIATTR_FRAME_SIZE
	.align		4
.L_306:
        /*06fc*/ 	.byte	0x04, 0x11
        /*06fe*/ 	.short	(.L_308 - .L_307)
	.align		4
.L_307:
        /*0700*/ 	.word	index@(_ZN10layer_norm31ln_parallel_residual_fwd_kernelINS_13Kernel_traitsI13__nv_bfloat16S2_S2_S2_fjLj768ELj1ELj4ELj1ELj16ENS_18Kernel_traits_baseILj768ES2_S2_S2_S2_fjLj128EEEEELb1ELb0ELb1EEEvNS_9FwdParamsE)
        /*0704*/ 	.word	0x00000000


	//----- nvinfo : EIATTR_REGCOUNT
	.align		4
.L_308:
        /*0708*/ 	.byte	0x04, 0x2f
        /*070a*/ 	.short	(.L_310 - .L_309)
	.align		4
.L_309:
        /*070c*/ 	.word	index@(_ZN10layer_norm31ln_parallel_residual_fwd_kernelINS_13Kernel_traitsI13__nv_bfloat16S2_S2_S2_fjLj768ELj1ELj4ELj1ELj16ENS_18Kernel_traits_baseILj768ES2_S2_S2_S2_fjLj128EEEEELb1ELb0ELb0EEEvNS_9FwdParamsE)
        /*0710*/ 	.word	0x000000a5


	//----- nvinfo : EIATTR_FRAME_SIZE
	.align		4
.L_310:
        /*0714*/ 	.byte	0x04, 0x11
        /*0716*/ 	.short	(.L_312 - .L_311)
	.align		4
.L_311:
        /*0718*/ 	.word	index@(_ZN10layer_norm31ln_parallel_residual_fwd_kernelINS_13Kernel_traitsI13__nv_bfloat16S2_S2_S2_fjLj768ELj1ELj4ELj1ELj16ENS_18Kernel_traits_baseILj768ES2_S2_S2_S2_fjLj128EEEEELb1ELb0ELb0EEEvNS_9FwdParamsE)
        /*071c*/ 	.word	0x00000000


	//----- nvinfo : EIATTR_REGCOUNT
	.align		4
.L_312:
        /*0720*/ 	.byte	0x04, 0x2f
        /*0722*/ 	.short	(.L_314 - .L_313)
	.align		4
.L_313:
        /*0724*/ 	.word	index@(_ZN10layer_norm31ln_parallel_residual_fwd_kernelINS_13Kernel_traitsI13__nv_bfloat16S2_S2_S2_fjLj768ELj1ELj4ELj1ELj16ENS_18Kernel_traits_baseILj768ES2_S2_S2_S2_fjLj128EEEEELb0ELb1ELb1EEEvNS_9FwdParamsE)
        /*0728*/ 	.word	0x0000006c


	//----- nvinfo : EIATTR_FRAME_SIZE
	.align		4
.L_314:
        /*072c*/ 	.byte	0x04, 0x11
        /*072e*/ 	.short	(.L_316 - .L_315)
	.align		4
.L_315:
        /*0730*/ 	.word	index@(_ZN10layer_norm31ln_parallel_residual_fwd_kernelINS_13Kernel_traitsI13__nv_bfloat16S2_S2_S2_fjLj768ELj1ELj4ELj1ELj16ENS_18Kernel_traits_baseILj768ES2_S2_S2_S2_fjLj128EEEEELb0ELb1ELb1EEEvNS_9FwdParamsE)
        /*0734*/ 	.word	0x00000000


	//----- nvinfo : EIATTR_REGCOUNT
	.align		4
.L_316:
        /*0738*/ 	.byte	0x04, 0x2f
        /*073a*/ 	.short	(.L_318 - .L_317)
	.align		4
.L_317:
        /*073c*/ 	.word	index@(_ZN10layer_norm31ln_parallel_residual_fwd_kernelINS_13Kernel_traitsI13__nv_bfloat16S2_S2_S2_fjLj768ELj1ELj4ELj1ELj16ENS_18Kernel_traits_baseILj768ES2_S2_S2_S2_fjLj128EEEEELb0ELb1ELb0EEEvNS_9FwdParamsE)
        /*0740*/ 	.word	0x00000072


	//----- nvinfo : EIATTR_FRAME_SIZE
	.align		4
.L_318:
        /*0744*/ 	.byte	0x04, 0x11
        /*0746*/ 	.short	(.L_320 - .L_319)
	.align		4
.L_319:
        /*0748*/ 	.word	index@(_ZN10layer_norm31ln_parallel_residual_fwd_kernelINS_13Kernel_traitsI13__nv_bfloat16S2_S2_S2_fjLj768ELj1ELj4ELj1ELj16ENS_18Kernel_traits_baseILj768ES2_S2_S2_S2_fjLj128EEEEELb0ELb1ELb0EEEvNS_9FwdParamsE)
        /*074c*/ 	.word	0x00000000


	//----- nvinfo : EIATTR_REGCOUNT
	.align		4
.L_320:
        /*0750*/ 	.byte	0x04, 0x2f
        /*0752*/ 	.short	(.L_322 - .L_321)
	.align		4
.L_321:
        /*0754*/ 	.word	index@(_ZN10layer_norm31ln_parallel_residual_fwd_kernelINS_13Kernel_traitsI13__nv_bfloat16S2_S2_S2_fjLj768ELj1ELj4ELj1ELj16ENS_18Kernel_traits_baseILj768ES2_S2_S2_S2_fjLj128EEEEELb0ELb0ELb1EEEvNS_9FwdParamsE)
        /*0758*/ 	.word	0x000000a8


	//----- nvinfo : EIATTR_FRAME_SIZE
	.align		4
.L_322:
        /*075c*/ 	.byte	0x04, 0x11
        /*075e*/ 	.short	(.L_324 - .L_323)
	.align		4
.L_323:
        /*0760*/ 	.word	index@(_ZN10layer_norm31ln_parallel_residual_fwd_kernelINS_13Kernel_traitsI13__nv_bfloat16S2_S2_S2_fjLj768ELj1ELj4ELj1ELj16ENS_18Kernel_traits_baseILj768ES2_S2_S2_S2_fjLj128EEEEELb0ELb0ELb1EEEvNS_9FwdParamsE)
        /*0764*/ 	.word	0x00000000


	//----- nvinfo : EIATTR_REGCOUNT
	.align		4
.L_324:
        /*0768*/ 	.byte	0x04, 0x2f
        /*076a*/ 	.short	(.L_326 - .L_325)
	.align		4
.L_325:
        /*076c*/ 	.word	index@(_ZN10layer_norm31ln_parallel_residual_fwd_kernelINS_13Kernel_traitsI13__nv_bfloat16S2_S2_S2_fjLj768ELj1ELj4ELj1ELj16ENS_18Kernel_traits_baseILj768ES2_S2_S2_S2_fjLj128EEEEELb0ELb0ELb0EEEvNS_9FwdParamsE)
        /*0770*/ 	.word	0x000000a4


	//----- nvinfo : EIATTR_FRAME_SIZE
	.align		4
.L_326:
        /*0774*/ 	.byte	0x04, 0x11
        /*0776*/ 	.short	(.L_328 - .L_327)
	.align		4
.L_327:
        /*0778*/ 	.word	index@(_ZN10layer_norm31ln_parallel_residual_fwd_kernelINS_13Kernel_traitsI13__nv_bfloat16S2_S2_S2_fjLj768ELj1ELj4ELj1ELj16ENS_18Kernel_traits_baseILj768ES2_S2_S2_S2_fjLj128EEEEELb0ELb0ELb0EEEvNS_9FwdParamsE)
        /*077c*/ 	.word	0x00000000


	//----- nvinfo : EIATTR_MIN_STACK_SIZE
	.align		4
.L_328:
        /*0780*/ 	.byte	0x04, 0x12
        /*0782*/ 	.short	(.L_330 - .L_329)
	.align		4
.L_329:
        /*0784*/ 	.word	index@(_ZN10layer_norm31ln_parallel_residual_fwd_kernelINS_13Kernel_traitsI13__nv_bfloat16S2_S2_S2_fjLj768ELj1ELj4ELj1ELj16ENS_18Kernel_traits_baseILj768ES2_S2_S2_S2_fjLj128EEEEELb0ELb0ELb0EEEvNS_9FwdParamsE)
        /*0788*/ 	.word	0x00000000


	//----- nvinfo : EIATTR_MIN_STACK_SIZE
	.align		4
.L_330:
        /*078c*/ 	.byte	0x04, 0x12
        /*078e*/ 	.short	(.L_332 - .L_331)
	.align		4
.L_331:
        /*0790*/ 	.word	index@(_ZN10layer_norm31ln_parallel_residual_fwd_kernelINS_13Kernel_traitsI13__nv_bfloat16S2_S2_S2_fjLj768ELj1ELj4ELj1ELj16ENS_18Kernel_traits_baseILj768ES2_S2_S2_S2_fjLj128EEEEELb0ELb0ELb1EEEvNS_9FwdParamsE)
        /*0794*/ 	.word	0x00000000


	//----- nvinfo : EIATTR_MIN_STACK_SIZE
	.align		4
.L_332:
        /*0798*/ 	.byte	0x04, 0x12
        /*079a*/ 	.short	(.L_334 - .L_333)
	.align		4
.L_333:
        /*079c*/ 	.word	index@(_ZN10layer_norm31ln_parallel_residual_fwd_kernelINS_13Kernel_traitsI13__nv_bfloat16S2_S2_S2_fjLj768ELj1ELj4ELj1ELj16ENS_18Kernel_traits_baseILj768ES2_S2_S2_S2_fjLj128EEEEELb0ELb1ELb0EEEvNS_9FwdParamsE)
        /*07a0*/ 	.word	0x00000000


	//----- nvinfo : EIATTR_MIN_STACK_SIZE
	.align		4
.L_334:
        /*07a4*/ 	.byte	0x04, 0x12
        /*07a6*/ 	.short	(.L_336 - .L_335)
	.align		4
.L_335:
        /*07a8*/ 	.word	index@(_ZN10layer_norm31ln_parallel_residual_fwd_kernelINS_13Kernel_traitsI13__nv_bfloat16S2_S2_S2_fjLj768ELj1ELj4ELj1ELj16ENS_18Kernel_traits_baseILj768ES2_S2_S2_S2_fjLj128EEEEELb0ELb1ELb1EEEvNS_9FwdParamsE)
        /*07ac*/ 	.word	0x00000000


	//----- nvinfo : EIATTR_MIN_STACK_SIZE
	.align		4
.L_336:
        /*07b0*/ 	.byte	0x04, 0x12
        /*07b2*/ 	.short	(.L_338 - .L_337)
	.align		4
.L_337:
        /*07b4*/ 	.word	index@(_ZN10layer_norm31ln_parallel_residual_fwd_kernelINS_13Kernel_traitsI13__nv_bfloat16S2_S2_S2_fjLj768ELj1ELj4ELj1ELj16ENS_18Kernel_traits_baseILj768ES2_S2_S2_S2_fjLj128EEEEELb1ELb0ELb0EEEvNS_9FwdParamsE)
        /*07b8*/ 	.word	0x00000000


	//----- nvinfo : EIATTR_MIN_STACK_SIZE
	.align		4
.L_338:
        /*07bc*/ 	.byte	0x04, 0x12
        /*07be*/ 	.short	(.L_340 - .L_339)
	.align		4
.L_339:
        /*07c0*/ 	.word	index@(_ZN10layer_norm31ln_parallel_residual_fwd_kernelINS_13Kernel_traitsI13__nv_bfloat16S2_S2_S2_fjLj768ELj1ELj4ELj1ELj16ENS_18Kernel_traits_baseILj768ES2_S2_S2_S2_fjLj128EEEEELb1ELb0ELb1EEEvNS_9FwdParamsE)
        /*07c4*/ 	.word	0x00000000


	//----- nvinfo : EIATTR_MIN_STACK_SIZE
	.align		4
.L_340:
        /*07c8*/ 	.byte	0x04, 0x12
        /*07ca*/ 	.short	(.L_342 - .L_341)
	.align		4
.L_341:
        /*07cc*/ 	.word	index@(_ZN10layer_norm31ln_parallel_residual_fwd_kernelINS_13Kernel_traitsI13__nv_bfloat16S2_S2_S2_fjLj768ELj1ELj4ELj1ELj16ENS_18Kernel_traits_baseILj768ES2_S2_S2_S2_fjLj128EEEEELb1ELb1ELb0EEEvNS_9FwdParamsE)
        /*07d0*/ 	.word	0x00000000


	//----- nvinfo : EIATTR_MIN_STACK_SIZE
	.align		4
.L_342:
        /*07d4*/ 	.byte	0x04, 0x12
        /*07d6*/ 	.short	(.L_344 - .L_343)
	.align		4
.L_343:
        /*07d8*/ 	.word	index@(_ZN10layer_norm31ln_parallel_residual_fwd_kernelINS_13Kernel_traitsI13__nv_bfloat16S2_S2_S2_fjLj768ELj1ELj4ELj1ELj16ENS_18Kernel_traits_baseILj768ES2_S2_S2_S2_fjLj128EEEEELb1ELb1ELb1EEEvNS_9FwdParamsE)
        /*07dc*/ 	.word	0x00000000


	//----- nvinfo : EIATTR_MIN_STACK_SIZE
	.align		4
.L_344:
        /*07e0*/ 	.byte	0x04, 0x12
        /*07e2*/ 	.short	(.L_346 - .L_345)
	.align		4
.L_345:
        /*07e4*/ 	.word	index@(_ZN10layer_norm31ln_parallel_residual_fwd_kernelINS_13Kernel_traitsI6__halfS2_S2_S2_fjLj768ELj1ELj4ELj1ELj16ENS_18Kernel_traits_baseILj768ES2_S2_S2_S2_fjLj128EEEEELb0ELb0ELb0EEEvNS_9FwdParamsE)
        /*07e8*/ 	.word	0x00000000


	//----- nvinfo : EIATTR_MIN_STACK_SIZE
	.align		4
.L_346:
        /*07ec*/ 	.byte	0x04, 0x12
        /*07ee*/ 	.short	(.L_348 - .L_347)
	.align		4
.L_347:
        /*07f0*/ 	.word	index@(_ZN10layer_norm31ln_parallel_residual_fwd_kernelINS_13Kernel_traitsI6__halfS2_S2_S2_fjLj768ELj1ELj4ELj1ELj16ENS_18Kernel_traits_baseILj768ES2_S2_S2_S2_fjLj128EEEEELb0ELb0ELb1EEEvNS_9FwdParamsE)
        /*07f4*/ 	.word	0x00000000


	//----- nvinfo : EIATTR_MIN_STACK_SIZE
	.align		4
.L_348:
        /*07f8*/ 	.byte	0x04, 0x12
        /*07fa*/ 	.short	(.L_350 - .L_349)
	.align		4
.L_349:
        /*07fc*/ 	.word	index@(_ZN10layer_norm31ln_parallel_residual_fwd_kernelINS_13Kernel_traitsI6__halfS2_S2_S2_fjLj768ELj1ELj4ELj1ELj16ENS_18Kernel_traits_baseILj768ES2_S2_S2_S2_fjLj128EEEEELb0ELb1ELb0EEEvNS_9FwdParamsE)
        /*0800*/ 	.word	0x00000000


	//----- nvinfo : EIATTR_MIN_STACK_SIZE
	.align		4
.L_350:
        /*0804*/ 	.byte	0x04, 0x12
        /*0806*/ 	.short	(.L_352 - .L_351)
	.align		4
.L_351:
        /*0808*/ 	.word	index@(_ZN10layer_norm31ln_parallel_residual_fwd_kernelINS_13Kernel_traitsI6__halfS2_S2_S2_fjLj768ELj1ELj4ELj1ELj16ENS_18Kernel_traits_baseILj768ES2_S2_S2_S2_fjLj128EEEEELb0ELb1ELb1EEEvNS_9FwdParamsE)
        /*080c*/ 	.word	0x00000000


	//----- nvinfo : EIATTR_MIN_STACK_SIZE
	.align		4
.L_352:
        /*0810*/ 	.byte	0x04, 0x12
        /*0812*/ 	.short	(.L_354 - .L_353)
	.align		4
.L_353:
        /*0814*/ 	.word	index@(_ZN10layer_norm31ln_parallel_residual_fwd_kernelINS_13Kernel_traitsI6__halfS2_S2_S2_fjLj768ELj1ELj4ELj1ELj16ENS_18Kernel_traits_baseILj768ES2_S2_S2_S2_fjLj128EEEEELb1ELb0ELb0EEEvNS_9FwdParamsE)
        /*0818*/ 	.word	0x00000008


	//----- nvinfo : EIATTR_MIN_STACK_SIZE
	.align		4
.L_354:
        /*081c*/ 	.byte	0x04, 0x12
        /*081e*/ 	.short	(.L_356 - .L_355)
	.align		4
.L_355:
        /*0820*/ 	.word	index@(_ZN10layer_norm31ln_parallel_residual_fwd_kernelINS_13Kernel_traitsI6__halfS2_S2_S2_fjLj768ELj1ELj4ELj1ELj16ENS_18Kernel_traits_baseILj768ES2_S2_S2_S2_fjLj128EEEEELb1ELb0ELb1EEEvNS_9FwdParamsE)
        /*0824*/ 	.word	0x00000000


	//----- nvinfo : EIATTR_MIN_STACK_SIZE
	.align		4
.L_356:
        /*0828*/ 	.byte	0x04, 0x12
        /*082a*/ 	.short	(.L_358 - .L_357)
	.align		4
.L_357:
        /*082c*/ 	.word	index@(_ZN10layer_norm31ln_parallel_residual_fwd_kernelINS_13Kernel_traitsI6__halfS2_S2_S2_fjLj768ELj1ELj4ELj1ELj16ENS_18Kernel_traits_baseILj768ES2_S2_S2_S2_fjLj128EEEEELb1ELb1ELb0EEEvNS_9FwdParamsE)
        /*0830*/ 	.word	0x00000000


	//----- nvinfo : EIATTR_MIN_STACK_SIZE
	.align		4
.L_358:
        /*0834*/ 	.byte	0x04, 0x12
        /*0836*/ 	.short	(.L_360 - .L_359)
	.align		4
.L_359:
        /*0838*/ 	.word	index@(_ZN10layer_norm31ln_parallel_residual_fwd_kernelINS_13Kernel_traitsI6__halfS2_S2_S2_fjLj768ELj1ELj4ELj1ELj16ENS_18Kernel_traits_baseILj768ES2_S2_S2_S2_fjLj128EEEEELb1ELb1ELb1EEEvNS_9FwdParamsE)
        /*083c*/ 	.word	0x00000000


	//----- nvinfo : EIATTR_MIN_STACK_SIZE
	.align		4
.L_360:
        /*0840*/ 	.byte	0x04, 0x12
        /*0842*/ 	.short	(.L_362 - .L_361)
	.align		4
.L_361:
        /*0844*/ 	.word	index@(_ZN10layer_norm31ln_parallel_residual_fwd_kernelINS_13Kernel_traitsIf13__nv_bfloat16S2_S2_fjLj768ELj1ELj4ELj1ELj16ENS_18Kernel_traits_baseILj768EfS2_S2_S2_fjLj128EEEEELb0ELb0ELb0EEEvNS_9FwdParamsE)
        /*0848*/ 	.word	0x00000000


	//----- nvinfo : EIATTR_MIN_STACK_SIZE
	.align		4
.L_362:
        /*084c*/ 	.byte	0x04, 0x12
        /*084e*/ 	.short	(.L_364 - .L_363)
	.align		4
.L_363:
        /*0850*/ 	.word	index@(_ZN10layer_norm31ln_parallel_residual_fwd_kernelINS_13Kernel_traitsIf13__nv_bfloat16S2_S2_fjLj768ELj1ELj4ELj1ELj16ENS_18Kernel_traits_baseILj768EfS2_S2_S2_fjLj128EEEEELb0ELb0ELb1EEEvNS_9FwdParamsE)
        /*0854*/ 	.word	0x00000000


	//----- nvinfo : EIATTR_MIN_STACK_SIZE
	.align		4
.L_364:
        /*0858*/ 	.byte	0x04, 0x12
        /*085a*/ 	.short	(.L_366 - .L_365)
	.align		4
.L_365:
        /*085c*/ 	.word	index@(_ZN10layer_norm31ln_parallel_residual_fwd_kernelINS_13Kernel_traitsIf13__nv_bfloat16S2_S2_fjLj768ELj1ELj4ELj1ELj16ENS_18Kernel_traits_baseILj768EfS2_S2_S2_fjLj128EEEEELb0ELb1ELb0EEEvNS_9FwdParamsE)
        /*0860*/ 	.word	0x00000000


	//----- nvinfo : EIATTR_MIN_STACK_SIZE
	.align		4
.L_366:
        /*0864*/ 	.byte	0x04, 0x12
        /*0866*/ 	.short	(.L_368 - .L_367)
	.align		4
.L_367:
        /*0868*/ 	.word	index@(_ZN10layer_norm31ln_parallel_residual_fwd_kernelINS_13Kernel_traitsIf13__nv_bfloat16S2_S2_fjLj768ELj1ELj4ELj1ELj16ENS_18Kernel_traits_baseILj768EfS2_S2_S2_fjLj128EEEEELb0ELb1ELb1EEEvNS_9FwdParamsE)
        /*086c*/ 	.word	0x00000000


	//----- nvinfo : EIATTR_MIN_STACK_SIZE
	.align		4
.L_368:
        /*0870*/ 	.byte	0x04, 0x12
        /*0872*/ 	.short	(.L_370 - .L_369)
	.align		4
.L_369:
        /*0874*/ 	.word	index@(_ZN10layer_norm31ln_parallel_residual_fwd_kernelINS_13Kernel_traitsIf13__nv_bfloat16S2_S2_fjLj768ELj1ELj4ELj1ELj16ENS_18Kernel_traits_baseILj768EfS2_S2_S2_fjLj128EEEEELb1ELb0ELb0EEEvNS_9FwdParamsE)
        /*0878*/ 	.word	0x00000000


	//----- nvinfo : EIATTR_MIN_STACK_SIZE
	.align		4
.L_370:
        /*087c*/ 	.byte	0x04, 0x12
        /*087e*/ 	.short	(.L_372 - .L_371)
	.align		4
.L_371:
        /*0880*/ 	.word	index@(_ZN10layer_norm31ln_parallel_residual_fwd_kernelINS_13Kernel_traitsIf13__nv_bfloat16S2_S2_fjLj768ELj1ELj4ELj1ELj16ENS_18Kernel_traits_baseILj768EfS2_S2_S2_fjLj128EEEEELb1ELb0ELb1EEEvNS_9FwdParamsE)
        /*0884*/ 	.word	0x00000000


	//----- nvinfo : EIATTR_MIN_STACK_SIZE
	.align		4
.L_372:
        /*0888*/ 	.byte	0x04, 0x12
        /*088a*/ 	.short	(.L_374 - .L_373)
	.align		4
.L_373:
        /*088c*/ 	.word	index@(_ZN10layer_norm31ln_parallel_residual_fwd_kernelINS_13Kernel_traitsIf13__nv_bfloat16S2_S2_fjLj768ELj1ELj4ELj1ELj16ENS_18Kernel_traits_baseILj768EfS2_S2_S2_fjLj128EEEEELb1ELb1ELb0EEEvNS_9FwdParamsE)
        /*0890*/ 	.word	0x00000000


	//----- nvinfo : EIATTR_MIN_STACK_SIZE
	.align		4
.L_374:
        /*0894*/ 	.byte	0x04, 0x12
        /*0896*/ 	.short	(.L_376 - .L_375)
	.align		4
.L_375:
        /*0898*/ 	.word	index@(_ZN10layer_norm31ln_parallel_residual_fwd_kernelINS_13Kernel_traitsIf13__nv_bfloat16S2_S2_fjLj768ELj1ELj4ELj1ELj16ENS_18Kernel_traits_baseILj768EfS2_S2_S2_fjLj128EEEEELb1ELb1ELb1EEEvNS_9FwdParamsE)
        /*089c*/ 	.word	0x00000000


	//----- nvinfo : EIATTR_MIN_STACK_SIZE
	.align		4
.L_376:
        /*08a0*/ 	.byte	0x04, 0x12
        /*08a2*/ 	.short	(.L_378 - .L_377)
	.align		4
.L_377:
        /*08a4*/ 	.word	index@(_ZN10layer_norm31ln_parallel_residual_fwd_kernelINS_13Kernel_traitsI13__nv_bfloat16S2_fS2_fjLj768ELj1ELj4ELj1ELj16ENS_18Kernel_traits_baseILj768ES2_S2_fS2_fjLj128EEEEELb0ELb0ELb0EEEvNS_9FwdParamsE)
        /*08a8*/ 	.word	0x00000000


	//----- nvinfo : EIATTR_MIN_STACK_SIZE
	.align		4
.L_378:
        /*08ac*/ 	.byte	0x04, 0x12
        /*08ae*/ 	.short	(.L_380 - .L_379)
	.align		4
.L_379:
        /*08b0*/ 	.word	index@(_ZN10layer_norm31ln_parallel_residual_fwd_kernelINS_13Kernel_traitsI13__nv_bfloat16S2_fS2_fjLj768ELj1ELj4ELj1ELj16ENS_18Kernel_traits_baseILj768ES2_S2_fS2_fjLj128EEEEELb0ELb0ELb1EEEvNS_9FwdParamsE)
        /*08b4*/ 	.word	0x00000000


	//----- nvinfo : EIATTR_MIN_STACK_SIZE
	.align		4
.L_380:
        /*08b8*/ 	.byte	0x04, 0x12
        /*08ba*/ 	.short	(.L_382 - .L_381)
	.align		4
.L_381:
        /*08bc*/ 	.word	index@(_ZN10layer_norm31ln_parallel_residual_fwd_kernelINS_13Kernel_traitsI13__nv_bfloat16S2_fS2_fjLj768ELj1ELj4ELj1ELj16ENS_18Kernel_traits_baseILj768ES2_S2_fS2_fjLj128EEEEELb0ELb1ELb0EEEvNS_9FwdParamsE)
        /*08c0*/ 	.word	0x00000000


	//----- nvinfo : EIATTR_MIN_STACK_SIZE
	.align		4
.L_382:
        /*08c4*/ 	.byte	0x04, 0x12
        /*08c6*/ 	.short	(.L_384 - .L_383)
	.align		4
.L_383:
        /*08c8*/ 	.word	index@(_ZN10layer_norm31ln_parallel_residual_fwd_kernelINS_13Kernel_traitsI13__nv_bfloat16S2_fS2_fjLj768ELj1ELj4ELj1ELj16ENS_18Kernel_traits_baseILj768ES2_S2_fS2_fjLj128EEEEELb0ELb1ELb1EEEvNS_9FwdParamsE)
        /*08cc*/ 	.word	0x00000000


	//----- nvinfo : EIATTR_MIN_STACK_SIZE
	.align		4
.L_384:
        /*08d0*/ 	.byte	0x04, 0x12
        /*08d2*/ 	.short	(.L_386 - .L_385)
	.align		4
.L_385:
        /*08d4*/ 	.word	index@(_ZN10layer_norm31ln_parallel_residual_fwd_kernelINS_13Kernel_traitsI13__nv_bfloat16S2_fS2_fjLj768ELj1ELj4ELj1ELj16ENS_18Kernel_traits_baseILj768ES2_S2_fS2_fjLj128EEEEELb1ELb0ELb0EEEvNS_9FwdParamsE)
        /*08d8*/ 	.word	0x00000000


	//----- nvinfo : EIATTR_MIN_STACK_SIZE
	.align		4
.L_386:
        /*08dc*/ 	.byte	0x04, 0x12
        /*08de*/ 	.short	(.L_388 - .L_387)
	.align		4
.L_387:
        /*08e0*/ 	.word	index@(_ZN10layer_norm31ln_parallel_residual_fwd_kernelINS_13Kernel_traitsI13__nv_bfloat16S2_fS2_fjLj768ELj1ELj4ELj1ELj16ENS_18Kernel_traits_baseILj768ES2_S2_fS2_fjLj128EEEEELb1ELb0ELb1EEEvNS_9FwdParamsE)
        /*08e4*/ 	.word	0x00000000


	//----- nvinfo : EIATTR_MIN_STACK_SIZE
	.align		4
.L_388:
        /*08e8*/ 	.byte	0x04, 0x12
        /*08ea*/ 	.short	(.L_390 - .L_389)
	.align		4
.L_389:
        /*08ec*/ 	.word	index@(_ZN10layer_norm31ln_parallel_residual_fwd_kernelINS_13Kernel_traitsI13__nv_bfloat16S2_fS2_fjLj768ELj1ELj4ELj1ELj16ENS_18Kernel_traits_baseILj768ES2_S2_fS2_fjLj128EEEEELb1ELb1ELb0EEEvNS_9FwdParamsE)
        /*08f0*/ 	.word	0x00000000


	//----- nvinfo : EIATTR_MIN_STACK_SIZE
	.align		4
.L_390:
        /*08f4*/ 	.byte	0x04, 0x12
        /*08f6*/ 	.short	(.L_392 - .L_391)
	.align		4
.L_391:
        /*08f8*/ 	.word	index@(_ZN10layer_norm31ln_parallel_residual_fwd_kernelINS_13Kernel_traitsI13__nv_bfloat16S2_fS2_fjLj768ELj1ELj4ELj1ELj16ENS_18Kernel_traits_baseILj768ES2_S2_fS2_fjLj128EEEEELb1ELb1ELb1EEEvNS_9FwdParamsE)
        /*08fc*/ 	.word	0x00000000


	//----- nvinfo : EIATTR_MIN_STACK_SIZE
	.align		4
.L_392:
        /*0900*/ 	.byte	0x04, 0x12
        /*0902*/ 	.short	(.L_394 - .L_393)
	.align		4
.L_393:
        /*0904*/ 	.word	index@(_ZN10layer_norm31ln_parallel_residual_fwd_kernelINS_13Kernel_traitsIf13__nv_bfloat16fS2_fjLj768ELj1ELj4ELj1ELj16ENS_18Kernel_traits_baseILj768EfS2_fS2_fjLj128EEEEELb0ELb0ELb0EEEvNS_9FwdParamsE)
        /*0908*/ 	.word	0x00000000


	//----- nvinfo : EIATTR_MIN_STACK_SIZE
	.align		4
.L_394:
        /*090c*/ 	.byte	0x04, 0x12
        /*090e*/ 	.short	(.L_396 - .L_395)
	.align		4
.L_395:
        /*0910*/ 	.word	index@(_ZN10layer_norm31ln_parallel_residual_fwd_kernelINS_13Kernel_traitsIf13__nv_bfloat16fS2_fjLj768ELj1ELj4ELj1ELj16ENS_18Kernel_traits_baseILj768EfS2_fS2_fjLj128EEEEELb0ELb0ELb1EEEvNS_9FwdParamsE)
        /*0914*/ 	.word	0x00000000


	//----- nvinfo : EIATTR_MIN_STACK_SIZE
	.align		4
.L_396:
        /*0918*/ 	.byte	0x04, 0x12
        /*091a*/ 	.short	(.L_398 - .L_397)
	.align		4
.L_397:
        /*091c*/ 	.word	index@(_ZN10layer_norm31ln_parallel_residual_fwd_kernelINS_13Kernel_traitsIf13__nv_bfloat16fS2_fjLj768ELj1ELj4ELj1ELj16ENS_18Kernel_traits_baseILj768EfS2_fS2_fjLj128EEEEELb0ELb1ELb0EEEvNS_9FwdParamsE)
        /*0920*/ 	.word	0x00000000


	//----- nvinfo : EIATTR_MIN_STACK_SIZE
	.align		4
.L_398:
        /*0924*/ 	.byte	0x04, 0x12
        /*0926*/ 	.short	(.L_400 - .L_399)
	.align		4
.L_399:
        /*0928*/ 	.word	index@(_ZN10layer_norm31ln_parallel_residual_fwd_kernelINS_13Kernel_traitsIf13__nv_bfloat16fS2_fjLj768ELj1ELj4ELj1ELj16ENS_18Kernel_traits_baseILj768EfS2_fS2_fjLj128EEEEELb0ELb1ELb1EEEvNS_9FwdParamsE)
        /*092c*/ 	.word	0x00000000


	//----- nvinfo : EIATTR_MIN_STACK_SIZE
	.align		4
.L_400:
        /*0930*/ 	.byte	0x04, 0x12
        /*0932*/ 	.short	(.L_402 - .L_401)
	.align		4
.L_401:
        /*0934*/ 	.word	index@(_ZN10layer_norm31ln_parallel_residual_fwd_kernelINS_13Kernel_traitsIf13__nv_bfloat16fS2_fjLj768ELj1ELj4ELj1ELj16ENS_18Kernel_traits_baseILj768EfS2_fS2_fjLj128EEEEELb1ELb0ELb0EEEvNS_9FwdParamsE)
        /*0938*/ 	.word	0x00000000


	//----- nvinfo : EIATTR_MIN_STACK_SIZE
	.align		4
.L_402:
        /*093c*/ 	.byte	0x04, 0x12
        /*093e*/ 	.short	(.L_404 - .L_403)
	.align		4
.L_403:
        /*0940*/ 	.word	index@(_ZN10layer_norm31ln_parallel_residual_fwd_kernelINS_13Kernel_traitsIf13__nv_bfloat16fS2_fjLj768ELj1ELj4ELj1ELj16ENS_18Kernel_traits_baseILj768EfS2_fS2_fjLj128EEEEELb1ELb0ELb1EEEvNS_9FwdParamsE)
        /*0944*/ 	.word	0x00000000


	//----- nvinfo : EIATTR_MIN_STACK_SIZE
	.align		4
.L_404:
        /*0948*/ 	.byte	0x04, 0x12
        /*094a*/ 	.short	(.L_406 - .L_405)
	.align		4
.L_405:
        /*094c*/ 	.word	index@(_ZN10layer_norm31ln_parallel_residual_fwd_kernelINS_13Kernel_traitsIf13__nv_bfloat16fS2_fjLj768ELj1ELj4ELj1ELj16ENS_18Kernel_traits_baseILj768EfS2_fS2_fjLj128EEEEELb1ELb1ELb0EEEvNS_9FwdParamsE)
        /*0950*/ 	.word	0x00000000


	//----- nvinfo : EIATTR_MIN_STACK_SIZE
	.align		4
.L_406:
        /*0954*/ 	.byte	0x04, 0x12
        /*0956*/ 	.short	(.L_408 - .L_407)
	.align		4
.L_407:
        /*0958*/ 	.word	index@(_ZN10layer_norm31ln_parallel_residual_fwd_kernelINS_13Kernel_traitsIf13__nv_bfloat16fS2_fjLj768ELj1ELj4ELj1ELj16ENS_18Kernel_traits_baseILj768EfS2_fS2_fjLj128EEEEELb1ELb1ELb1EEEvNS_9FwdParamsE)
        /*095c*/ 	.word	0x00000000


	//----- nvinfo : EIATTR_MIN_STACK_SIZE
	.align		4
.L_408:
        /*0960*/ 	.byte	0x04, 0x12
        /*0962*/ 	.short	(.L_410 - .L_409)
	.align		4
.L_409:
        /*0964*/ 	.word	index@(_ZN10layer_norm31ln_parallel_residual_fwd_kernelINS_13Kernel_traitsIf6__halfS2_S2_fjLj768ELj1ELj4ELj1ELj16ENS_18Kernel_traits_baseILj768EfS2_S2_S2_fjLj128EEEEELb0ELb0ELb0EEEvNS_9FwdParamsE)
        /*0968*/ 	.word	0x00000000


	//----- nvinfo : EIATTR_MIN_STACK_SIZE
	.align		4
.L_410:
        /*096c*/ 	.byte	0x04, 0x12
        /*096e*/ 	.short	(.L_412 - .L_411)
	.align		4
.L_411:
        /*0970*/ 	.word	index@(_ZN10layer_norm31ln_parallel_residual_fwd_kernelINS_13Kernel_traitsIf6__halfS2_S2_fjLj768ELj1ELj4ELj1ELj16ENS_18Kernel_traits_baseILj768EfS2_S2_S2_fjLj128EEEEELb0ELb0ELb1EEEvNS_9FwdParamsE)
        /*0974*/ 	.word	0x00000000


	//----- nvinfo : EIATTR_MIN_STACK_SIZE
	.align		4
.L_412:
        /*0978*/ 	.byte	0x04, 0x12
        /*097a*/ 	.short	(.L_414 - .L_413)
	.align		4
.L_413:
        /*097c*/ 	.word	index@(_ZN10layer_norm31ln_parallel_residual_fwd_kernelINS_13Kernel_traitsIf6__halfS2_S2_fjLj768ELj1ELj4ELj1ELj16ENS_18Kernel_traits_baseILj768EfS2_S2_S2_fjLj128EEEEELb0ELb1ELb0EEEvNS_9FwdParamsE)
        /*0980*/ 	.word	0x00000000


	//----- nvinfo : EIATTR_MIN_STACK_SIZE
	.align		4
.L_414:
        /*0984*/ 	.byte	0x04, 0x12
        /*0986*/ 	.short	(.L_416 - .L_415)
	.align		4
.L_415:
        /*0988*/ 	.word	index@(_ZN10layer_norm31ln_parallel_residual_fwd_kernelINS_13Kernel_traitsIf6__halfS2_S2_fjLj768ELj1ELj4ELj1ELj16ENS_18Kernel_traits_baseILj768EfS2_S2_S2_fjLj128EEEEELb0ELb1ELb1EEEvNS_9FwdParamsE)
        /*098c*/ 	.word	0x00000000


	//----- nvinfo : EIATTR_MIN_STACK_SIZE
	.align		4
.L_416:
        /*0990*/ 	.byte	0x04, 0x12
        /*0992*/ 	.short	(.L_418 - .L_417)
	.align		4
.L_417:
        /*0994*/ 	.word	index@(_ZN10layer_norm31ln_parallel_residual_fwd_kernelINS_13Kernel_traitsIf6__halfS2_S2_fjLj768ELj1ELj4ELj1ELj16ENS_18Kernel_traits_baseILj768EfS2_S2_S2_fjLj128EEEEELb1ELb0ELb0EEEvNS_9FwdParamsE)
        /*0998*/ 	.word	0x00000000


	//----- nvinfo : EIATTR_MIN_STACK_SIZE
	.align		4
.L_418:
        /*099c*/ 	.byte	0x04, 0x12
        /*099e*/ 	.short	(.L_420 - .L_419)
	.align		4
.L_419:
        /*09a0*/ 	.word	index@(_ZN10layer_norm31ln_parallel_residual_fwd_kernelINS_13Kernel_traitsIf6__halfS2_S2_fjLj768ELj1ELj4ELj1ELj16ENS_18Kernel_traits_baseILj768EfS2_S2_S2_fjLj128EEEEELb1ELb0ELb1EEEvNS_9FwdParamsE)
        /*09a4*/ 	.word	0x00000000


	//----- nvinfo : EIATTR_MIN_STACK_SIZE
	.align		4
.L_420:
        /*09a8*/ 	.byte	0x04, 0x12
        /*09aa*/ 	.short	(.L_422 - .L_421)
	.align		4
.L_421:
        /*09ac*/ 	.word	index@(_ZN10layer_norm31ln_parallel_residual_fwd_kernelINS_13Kernel_traitsIf6__halfS2_S2_fjLj768ELj1ELj4ELj1ELj16ENS_18Kernel_traits_baseILj768EfS2_S2_S2_fjLj128EEEEELb1ELb1ELb0EEEvNS_9FwdParamsE)
        /*09b0*/ 	.word	0x00000000


	//----- nvinfo : EIATTR_MIN_STACK_SIZE
	.align		4
.L_422:
        /*09b4*/ 	.byte	0x04, 0x12
        /*09b6*/ 	.short	(.L_424 - .L_423)
	.align		4
.L_423:
        /*09b8*/ 	.word	index@(_ZN10layer_norm31ln_parallel_residual_fwd_kernelINS_13Kernel_traitsIf6__halfS2_S2_fjLj768ELj1ELj4ELj1ELj16ENS_18Kernel_traits_baseILj768EfS2_S2_S2_fjLj128EEEEELb1ELb1ELb1EEEvNS_9FwdParamsE)
        /*09bc*/ 	.word	0x00000000


	//----- nvinfo : EIATTR_MIN_STACK_SIZE
	.align		4
.L_424:
        /*09c0*/ 	.byte	0x04, 0x12
        /*09c2*/ 	.short	(.L_426 - .L_425)
	.align		4
.L_425:
        /*09c4*/ 	.word	index@(_ZN10layer_norm31ln_parallel_residual_fwd_kernelINS_13Kernel_traitsI6__halfS2_fS2_fjLj768ELj1ELj4ELj1ELj16ENS_18Kernel_traits_baseILj768ES2_S2_fS2_fjLj128EEEEELb0ELb0ELb0EEEvNS_9FwdParamsE)
        /*09c8*/ 	.word	0x00000000


	//----- nvinfo : EIATTR_MIN_STACK_SIZE
	.align		4
.L_426:
        /*09cc*/ 	.byte	0x04, 0x12
        /*09ce*/ 	.short	(.L_428 - .L_427)
	.align		4
.L_427:
        /*09d0*/ 	.word	index@(_ZN10layer_norm31ln_parallel_residual_fwd_kernelINS_13Kernel_traitsI6__halfS2_fS2_fjLj768ELj1ELj4ELj1ELj16ENS_18Kernel_traits_baseILj768ES2_S2_fS2_fjLj128EEEEELb0ELb0ELb1EEEvNS_9FwdParamsE)
        /*09d4*/ 	.word	0x00000000


	//----- nvinfo : EIATTR_MIN_STACK_SIZE
	.align		4
.L_428:
        /*09d8*/ 	.byte	0x04, 0x12
        /*09da*/ 	.short	(.L_430 - .L_429)
	.align		4
.L_429:
        /*09dc*/ 	.word	index@(_ZN10layer_norm31ln_parallel_residual_fwd_kernelINS_13Kernel_traitsI6__halfS2_fS2_fjLj768ELj1ELj4ELj1ELj16ENS_18Kernel_traits_baseILj768ES2_S2_fS2_fjLj128EEEEELb0ELb1ELb0EEEvNS_9FwdParamsE)
        /*09e0*/ 	.word	0x00000000


	//----- nvinfo : EIATTR_MIN_STACK_SIZE
	.align		4
.L_430:
        /*09e4*/ 	.byte	0x04, 0x12
        /*09e6*/ 	.short	(.L_432 - .L_431)
	.align		4
.L_431:
        /*09e8*/ 	.word	index@(_ZN10layer_norm31ln_parallel_residual_fwd_kernelINS_13Kernel_traitsI6__halfS2_fS2_fjLj768ELj1ELj4ELj1ELj16ENS_18Kernel_traits_baseILj768ES2_S2_fS2_fjLj128EEEEELb0ELb1ELb1EEEvNS_9FwdParamsE)
        /*09ec*/ 	.word	0x00000000


	//----- nvinfo : EIATTR_MIN_STACK_SIZE
	.align		4
.L_432:
        /*09f0*/ 	.byte	0x04, 0x12
        /*09f2*/ 	.short	(.L_434 - .L_433)
	.align		4
.L_433:
        /*09f4*/ 	.word	index@(_ZN10layer_norm31ln_parallel_residual_fwd_kernelINS_13Kernel_traitsI6__halfS2_fS2_fjLj768ELj1ELj4ELj1ELj16ENS_18Kernel_traits_baseILj768ES2_S2_fS2_fjLj128EEEEELb1ELb0ELb0EEEvNS_9FwdParamsE)
        /*09f8*/ 	.word	0x00000008


	//----- nvinfo : EIATTR_MIN_STACK_SIZE
	.align		4
.L_434:
        /*09fc*/ 	.byte	0x04, 0x12
        /*09fe*/ 	.short	(.L_436 - .L_435)
	.align		4
.L_435:
        /*0a00*/ 	.word	index@(_ZN10layer_norm31ln_parallel_residual_fwd_kernelINS_13Kernel_traitsI6__halfS2_fS2_fjLj768ELj1ELj4ELj1ELj16ENS_18Kernel_traits_baseILj768ES2_S2_fS2_fjLj128EEEEELb1ELb0ELb1EEEvNS_9FwdParamsE)
        /*0a04*/ 	.word	0x00000000


	//----- nvinfo : EIATTR_MIN_STACK_SIZE
	.align		4
.L_436:
        /*0a08*/ 	.byte	0x04, 0x12
        /*0a0a*/ 	.short	(.L_438 - .L_437)
	.align		4
.L_437:
        /*0a0c*/ 	.word	index@(_ZN10layer_norm31ln_parallel_residual_fwd_kernelINS_13Kernel_traitsI6__halfS2_fS2_fjLj768ELj1ELj4ELj1ELj16ENS_18Kernel_traits_baseILj768ES2_S2_fS2_fjLj128EEEEELb1ELb1ELb0EEEvNS_9FwdParamsE)
        /*0a10*/ 	.word	0x00000000


	//----- nvinfo : EIATTR_MIN_STACK_SIZE
	.align		4
.L_438:
        /*0a14*/ 	.byte	0x04, 0x12
        /*0a16*/ 	.short	(.L_440 - .L_439)
	.align		4
.L_439:
        /*0a18*/ 	.word	index@(_ZN10layer_norm31ln_parallel_residual_fwd_kernelINS_13Kernel_traitsI6__halfS2_fS2_fjLj768ELj1ELj4ELj1ELj16ENS_18Kernel_traits_baseILj768ES2_S2_fS2_fjLj128EEEEELb1ELb1ELb1EEEvNS_9FwdParamsE)
        /*0a1c*/ 	.word	0x00000000


	//----- nvinfo : EIATTR_MIN_STACK_SIZE
	.align		4
.L_440:
        /*0a20*/ 	.byte	0x04, 0x12
        /*0a22*/ 	.short	(.L_442 - .L_441)
	.align		4
.L_441:
        /*0a24*/ 	.word	index@(_ZN10layer_norm31ln_parallel_residual_fwd_kernelINS_13Kernel_traitsIf6__halffS2_fjLj768ELj1ELj4ELj1ELj16ENS_18Kernel_traits_baseILj768EfS2_fS2_fjLj128EEEEELb0ELb0ELb0EEEvNS_9FwdParamsE)
        /*0a28*/ 	.word	0x00000000


	//----- nvinfo : EIATTR_MIN_STACK_SIZE
	.align		4
.L_442:
        /*0a2c*/ 	.byte	0x04, 0x12
        /*0a2e*/ 	.short	(.L_444 - .L_443)
	.align		4
.L_443:
        /*0a30*/ 	.word	index@(_ZN10layer_norm31ln_parallel_residual_fwd_kernelINS_13Kernel_traitsIf6__halffS2_fjLj768ELj1ELj4ELj1ELj16ENS_18Kernel_traits_baseILj768EfS2_fS2_fjLj128EEEEELb0ELb0ELb1EEEvNS_9FwdParamsE)
        /*0a34*/ 	.word	0x00000000


	//----- nvinfo : EIATTR_MIN_STACK_SIZE
	.align		4
.L_444:
        /*0a38*/ 	.byte	0x04, 0x12
        /*0a3a*/ 	.short	(.L_446 - .L_445)
	.align		4
.L_445:
        /*0a3c*/ 	.word	index@(_ZN10layer_norm31ln_parallel_residual_fwd_kernelINS_13Kernel_traitsIf6__halffS2_fjLj768ELj1ELj4ELj1ELj16ENS_18Kernel_traits_baseILj768EfS2_fS2_fjLj128EEEEELb0ELb1ELb0EEEvNS_9FwdParamsE)
        /*0a40*/ 	.word	0x00000000


	//----- nvinfo : EIATTR_MIN_STACK_SIZE
	.align		4
.L_446:
        /*0a44*/ 	.byte	0x04, 0x12
        /*0a46*/ 	.short	(.L_448 - .L_447)
	.align		4
.L_447:
        /*0a48*/ 	.word	index@(_ZN10layer_norm31ln_parallel_residual_fwd_kernelINS_13Kernel_traitsIf6__halffS2_fjLj768ELj1ELj4ELj1ELj16ENS_18Kernel_traits_baseILj768EfS2_fS2_fjLj128EEEEELb0ELb1ELb1EEEvNS_9FwdParamsE)
        /*0a4c*/ 	.word	0x00000000


	//----- nvinfo : EIATTR_MIN_STACK_SIZE
	.align		4
.L_448:
        /*0a50*/ 	.byte	0x04, 0x12
        /*0a52*/ 	.short	(.L_450 - .L_449)
	.align		4
.L_449:
        /*0a54*/ 	.word	index@(_ZN10layer_norm31ln_parallel_residual_fwd_kernelINS_13Kernel_traitsIf6__halffS2_fjLj768ELj1ELj4ELj1ELj16ENS_18Kernel_traits_baseILj768EfS2_fS2_fjLj128EEEEELb1ELb0ELb0EEEvNS_9FwdParamsE)
        /*0a58*/ 	.word	0x00000000


	//----- nvinfo : EIATTR_MIN_STACK_SIZE
	.align		4
.L_450:
        /*0a5c*/ 	.byte	0x04, 0x12
        /*0a5e*/ 	.short	(.L_452 - .L_451)
	.align		4
.L_451:
        /*0a60*/ 	.word	index@(_ZN10layer_norm31ln_parallel_residual_fwd_kernelINS_13Kernel_traitsIf6__halffS2_fjLj768ELj1ELj4ELj1ELj16ENS_18Kernel_traits_baseILj768EfS2_fS2_fjLj128EEEEELb1ELb0ELb1EEEvNS_9FwdParamsE)
        /*0a64*/ 	.word	0x00000000


	//----- nvinfo : EIATTR_MIN_STACK_SIZE
	.align		4
.L_452:
        /*0a68*/ 	.byte	0x04, 0x12
        /*0a6a*/ 	.short	(.L_454 - .L_453)
	.align		4
.L_453:
        /*0a6c*/ 	.word	index@(_ZN10layer_norm31ln_parallel_residual_fwd_kernelINS_13Kernel_traitsIf6__halffS2_fjLj768ELj1ELj4ELj1ELj16ENS_18Kernel_traits_baseILj768EfS2_fS2_fjLj128EEEEELb1ELb1ELb0EEEvNS_9FwdParamsE)
        /*0a70*/ 	.word	0x00000000


	//----- nvinfo : EIATTR_MIN_STACK_SIZE
	.align		4
.L_454:
        /*0a74*/ 	.byte	0x04, 0x12
        /*0a76*/ 	.short	(.L_456 - .L_455)
	.align		4
.L_455:
        /*0a78*/ 	.word	index@(_ZN10layer_norm31ln_parallel_residual_fwd_kernelINS_13Kernel_traitsIf6__halffS2_fjLj768ELj1ELj4ELj1ELj16ENS_18Kernel_traits_baseILj768EfS2_fS2_fjLj128EEEEELb1ELb1ELb1EEEvNS_9FwdParamsE)
        /*0a7c*/ 	.word	0x00000000


	//----- nvinfo : EIATTR_MIN_STACK_SIZE
	.align		4
.L_456:
        /*0a80*/ 	.byte	0x04, 0x12
        /*0a82*/ 	.short	(.L_458 - .L_457)
	.align		4
.L_457:
        /*0a84*/ 	.word	index@(_ZN10layer_norm31ln_parallel_residual_fwd_kernelINS_13Kernel_traitsI6__halfffffjLj768ELj1ELj4ELj1ELj16ENS_18Kernel_traits_baseILj768ES2_ffffjLj128EEEEELb0ELb0ELb0EEEvNS_9FwdParamsE)
        /*0a88*/ 	.word	0x00000000


	//----- nvinfo : EIATTR_MIN_STACK_SIZE
	.align		4
.L_458:
        /*0a8c*/ 	.byte	0x04, 0x12
        /*0a8e*/ 	.short	(.L_460 - .L_459)
	.align		4
.L_459:
        /*0a90*/ 	.word	index@(_ZN10layer_norm31ln_parallel_residual_fwd_kernelINS_13Kernel_traitsI6__halfffffjLj768ELj1ELj4ELj1ELj16ENS_18Kernel_traits_baseILj768ES2_ffffjLj128EEEEELb0ELb0ELb1EEEvNS_9FwdParamsE)
        /*0a94*/ 	.word	0x00000000


	//----- nvinfo : EIATTR_MIN_STACK_SIZE
	.align		4
.L_460:
        /*0a98*/ 	.byte	0x04, 0x12
        /*0a9a*/ 	.short	(.L_462 - .L_461)
	.align		4
.L_461:
        /*0a9c*/ 	.word	index@(_ZN10layer_norm31ln_parallel_residual_fwd_kernelINS_13Kernel_traitsI6__halfffffjLj768ELj1ELj4ELj1ELj16ENS_18Kernel_traits_baseILj768ES2_ffffjLj128EEEEELb0ELb1ELb0EEEvNS_9FwdParamsE)
        /*0aa0*/ 	.word	0x00000000


	//----- nvinfo : EIATTR_MIN_STACK_SIZE
	.align		4
.L_462:
        /*0aa4*/ 	.byte	0x04, 0x12
        /*0aa6*/ 	.short	(.L_464 - .L_463)
	.align		4
.L_463:
        /*0aa8*/ 	.word	index@(_ZN10layer_norm31ln_parallel_residual_fwd_kernelINS_13Kernel_traitsI6__halfffffjLj768ELj1ELj4ELj1ELj16ENS_18Kernel_traits_baseILj768ES2_ffffjLj128EEEEELb0ELb1ELb1EEEvNS_9FwdParamsE)
        /*0aac*/ 	.word	0x00000000


	//----- nvinfo : EIATTR_MIN_STACK_SIZE
	.align		4
.L_464:
        /*0ab0*/ 	.byte	0x04, 0x12
        /*0ab2*/ 	.short	(.L_466 - .L_465)
	.align		4
.L_465:
        /*0ab4*/ 	.word	index@(_ZN10layer_norm31ln_parallel_residual_fwd_kernelINS_13Kernel_traitsI6__halfffffjLj768ELj1ELj4ELj1ELj16ENS_18Kernel_traits_baseILj768ES2_ffffjLj128EEEEELb1ELb0ELb0EEEvNS_9FwdParamsE)
        /*0ab8*/ 	.word	0x00000000


	//----- nvinfo : EIATTR_MIN_STACK_SIZE
	.align		4
.L_466:
        /*0abc*/ 	.byte	0x04, 0x12
        /*0abe*/ 	.short	(.L_468 - .L_467)
	.align		4
.L_467:
        /*0ac0*/ 	.word	index@(_ZN10layer_norm31ln_parallel_residual_fwd_kernelINS_13Kernel_traitsI6__halfffffjLj768ELj1ELj4ELj1ELj16ENS_18Kernel_traits_baseILj768ES2_ffffjLj128EEEEELb1ELb0ELb1EEEvNS_9FwdParamsE)
        /*0ac4*/ 	.word	0x00000000


	//----- nvinfo : EIATTR_MIN_STACK_SIZE
	.align		4
.L_468:
        /*0ac8*/ 	.byte	0x04, 0x12
        /*0aca*/ 	.short	(.L_470 - .L_469)
	.align		4
.L_469:
        /*0acc*/ 	.word	index@(_ZN10layer_norm31ln_parallel_residual_fwd_kernelINS_13Kernel_traitsI6__halfffffjLj768ELj1ELj4ELj1ELj16ENS_18Kernel_traits_baseILj768ES2_ffffjLj128EEEEELb1ELb1ELb0EEEvNS_9FwdParamsE)
        /*0ad0*/ 	.word	0x00000000


	//----- nvinfo : EIATTR_MIN_STACK_SIZE
	.align		4
.L_470:
        /*0ad4*/ 	.byte	0x04, 0x12
        /*0ad6*/ 	.short	(.L_472 - .L_471)
	.align		4
.L_471:
        /*0ad8*/ 	.word	index@(_ZN10layer_norm31ln_parallel_residual_fwd_kernelINS_13Kernel_traitsI6__halfffffjLj768ELj1ELj4ELj1ELj16ENS_18Kernel_traits_baseILj768ES2_ffffjLj128EEEEELb1ELb1ELb1EEEvNS_9FwdParamsE)
        /*0adc*/ 	.word	0x00000000


	//----- nvinfo : EIATTR_MIN_STACK_SIZE
	.align		4
.L_472:
        /*0ae0*/ 	.byte	0x04, 0x12
        /*0ae2*/ 	.short	(.L_474 - .L_473)
	.align		4
.L_473:
        /*0ae4*/ 	.word	index@(_ZN10layer_norm31ln_parallel_residual_fwd_kernelINS_13Kernel_traitsIfffffjLj768ELj1ELj4ELj1ELj16ENS_18Kernel_traits_baseILj768EfffffjLj128EEEEELb0ELb0ELb0EEEvNS_9FwdParamsE)
        /*0ae8*/ 	.word	0x00000000


	//----- nvinfo : EIATTR_MIN_STACK_SIZE
	.align		4
.L_474:
        /*0aec*/ 	.byte	0x04, 0x12
        /*0aee*/ 	.short	(.L_476 - .L_475)
	.align		4
.L_475:
        /*0af0*/ 	.word	index@(_ZN10layer_norm31ln_parallel_residual_fwd_kernelINS_13Kernel_traitsIfffffjLj768ELj1ELj4ELj1ELj16ENS_18Kernel_traits_baseILj768EfffffjLj128EEEEELb0ELb0ELb1EEEvNS_9FwdParamsE)
        /*0af4*/ 	.word	0x00000000


	//----- nvinfo : EIATTR_MIN_STACK_SIZE
	.align		4
.L_476:
        /*0af8*/ 	.byte	0x04, 0x12
        /*0afa*/ 	.short	(.L_478 - .L_477)
	.align		4
.L_477:
        /*0afc*/ 	.word	index@(_ZN10layer_norm31ln_parallel_residual_fwd_kernelINS_13Kernel_traitsIfffffjLj768ELj1ELj4ELj1ELj16ENS_18Kernel_traits_baseILj768EfffffjLj128EEEEELb0ELb1ELb0EEEvNS_9FwdParamsE)
        /*0b00*/ 	.word	0x00000000


	//----- nvinfo : EIATTR_MIN_STACK_SIZE
	.align		4
.L_478:
        /*0b04*/ 	.byte	0x04, 0x12
        /*0b06*/ 	.short	(.L_480 - .L_479)
	.align		4
.L_479:
        /*0b08*/ 	.word	index@(_ZN10layer_norm31ln_parallel_residual_fwd_kernelINS_13Kernel_traitsIfffffjLj768ELj1ELj4ELj1ELj16ENS_18Kernel_traits_baseILj768EfffffjLj128EEEEELb0ELb1ELb1EEEvNS_9FwdParamsE)
        /*0b0c*/ 	.word	0x00000000


	//----- nvinfo : EIATTR_MIN_STACK_SIZE
	.align		4
.L_480:
        /*0b10*/ 	.byte	0x04, 0x12
        /*0b12*/ 	.short	(.L_482 - .L_481)
	.align		4
.L_481:
        /*0b14*/ 	.word	index@(_ZN10layer_norm31ln_parallel_residual_fwd_kernelINS_13Kernel_traitsIfffffjLj768ELj1ELj4ELj1ELj16ENS_18Kernel_traits_baseILj768EfffffjLj128EEEEELb1ELb0ELb0EEEvNS_9FwdParamsE)
        /*0b18*/ 	.word	0x00000000


	//----- nvinfo : EIATTR_MIN_STACK_SIZE
	.align		4
.L_482:
        /*0b1c*/ 	.byte	0x04, 0x12
        /*0b1e*/ 	.short	(.L_484 - .L_483)
	.align		4
.L_483:
        /*0b20*/ 	.word	index@(_ZN10layer_norm31ln_parallel_residual_fwd_kernelINS_13Kernel_traitsIfffffjLj768ELj1ELj4ELj1ELj16ENS_18Kernel_traits_baseILj768EfffffjLj128EEEEELb1ELb0ELb1EEEvNS_9FwdParamsE)
        /*0b24*/ 	.word	0x00000000


	//----- nvinfo : EIATTR_MIN_STACK_SIZE
	.align		4
.L_484:
        /*0b28*/ 	.byte	0x04, 0x12
        /*0b2a*/ 	.short	(.L_486 - .L_485)
	.align		4
.L_485:
        /*0b2c*/ 	.word	index@(_ZN10layer_norm31ln_parallel_residual_fwd_kernelINS_13Kernel_traitsIfffffjLj768ELj1ELj4ELj1ELj16ENS_18Kernel_traits_baseILj768EfffffjLj128EEEEELb1ELb1ELb0EEEvNS_9FwdParamsE)
        /*0b30*/ 	.word	0x00000000


	//----- nvinfo : EIATTR_MIN_STACK_SIZE
	.align		4
.L_486:
        /*0b34*/ 	.byte	0x04, 0x12
        /*0b36*/ 	.short	(.L_488 - .L_487)
	.align		4
.L_487:
        /*0b38*/ 	.word	index@(_ZN10layer_norm31ln_parallel_residual_fwd_kernelINS_13Kernel_traitsIfffffjLj768ELj1ELj4ELj1ELj16ENS_18Kernel_traits_baseILj768EfffffjLj128EEEEELb1ELb1ELb1EEEvNS_9FwdParamsE)
        /*0b3c*/ 	.word	0x00000000
.L_488:


//--------------------- .nv.compat                --------------------------
	.section	.nv.compat,"",@"SHT_CUDA_COMPAT_INFO"
	.align	4
        /*0000*/ 	.byte	0x02, 0x09, 0x01, 0x00, 0x02, 0x02, 0x01, 0x00, 0x02, 0x05, 0x05, 0x00, 0x03, 0x07, 0x01, 0x01
        /*0010*/ 	.byte	0x02, 0x03, 0x00, 0x00, 0x02, 0x06, 0x01, 0x00, 0x04, 0x0b, 0x08, 0x00, 0x09, 0x00, 0x00, 0x00
        /*0020*/ 	.byte	0x00, 0x00, 0x00, 0x00


//--------------------- .nv.info._ZN10layer_norm31ln_parallel_residual_fwd_kernelINS_13Kernel_traitsI13__nv_bfloat16S2_S2_S2_fjLj768ELj1ELj4ELj1ELj16ENS_18Kernel_traits_baseILj768ES2_S2_S2_S2_fjLj128EEEEELb0ELb0ELb0EEEvNS_9FwdParamsE --------------------------
	.section	.nv.info._ZN10layer_norm31ln_parallel_residual_fwd_kernelINS_13Kernel_traitsI13__nv_bfloat16S2_S2_S2_fjLj768ELj1ELj4ELj1ELj16ENS_18Kernel_traits_baseILj768ES2_S2_S2_S2_fjLj128EEEEELb0ELb0ELb0EEEvNS_9FwdParamsE,"",@"SHT_CUDA_INFO"
	.sectionflags	@""
	.align	4


	//----- nvinfo : EIATTR_CUDA_API_VERSION
	.align		4
        /*0000*/ 	.byte	0x04, 0x37
        /*0002*/ 	.short	(.L_490 - .L_489)
.L_489:
        /*0004*/ 	.word	0x00000082


	//----- nvinfo : EIATTR_KPARAM_INFO
	.align		4
.L_490:
        /*0008*/ 	.byte	0x04, 0x17
        /*000a*/ 	.short	(.L_492 - .L_491)
.L_491:
        /*000c*/ 	.word	0x00000000
        /*0010*/ 	.short	0x0000
        /*0012*/ 	.short	0x0000
        /*0014*/ 	.byte	0x00, 0xf0, 0xa1, 0x03


	//----- nvinfo : EIATTR_SPARSE_MMA_MASK
	.align		4
.L_492:
        /*0018*/ 	.byte	0x03, 0x50
        /*001a*/ 	.short	0x0000


	//----- nvinfo : EIATTR_MAXREG_COUNT
	.align		4
        /*001c*/ 	.byte	0x03, 0x1b
        /*001e*/ 	.short	0x00ff


	//----- nvinfo : EIATTR_MERCURY_ISA_VERSION
	.align		4
        /*0020*/ 	.byte	0x03, 0x5f
        /*0022*/ 	.short	0x0101


	//----- nvinfo : EIATTR_COOP_GROUP_MASK_REGIDS
	.align		4
        /*0024*/ 	.byte	0x04, 0x29
        /*0026*/ 	.short	(.L_494 - .L_493)


	//   ....[0]....
.L_493:
        /*0028*/ 	.word	0xffffffff


	//   ....[1]....
        /*002c*/ 	.word	0xffffffff


	//   ....[2]....
        /*0030*/ 	.word	0xffffffff


	//   ....[3]....
        /*0034*/ 	.word	0xffffffff


	//   ....[4]....
        /*0038*/ 	.word	0xffffffff


	//   ....[5]....
        /*003c*/ 	.word	0xffffffff


	//   ....[6]....
        /*0040*/ 	.word	0xffffffff


	//   ....[7]....
        /*0044*/ 	.word	0xffffffff


	//   ....[8]....
        /*0048*/ 	.word	0xffffffff


	//   ....[9]....
        /*004c*/ 	.word	0xffffffff


	//   ....[10]....
        /*0050*/ 	.word	0x05000091


	//   ....[11]....
        /*0054*/ 	.word	0x05000091


	//   ....[12]....
        /*0058*/ 	.word	0x05000091


	//   ....[13]....
        /*005c*/ 	.word	0x05000091


	//   ....[14]....
        /*0060*/ 	.word	0x05000091


	//   ....[15]....
        /*0064*/ 	.word	0x05000091


	//   ....[16]....
        /*0068*/ 	.word	0x05000091


	//   ....[17]....
        /*006c*/ 	.word	0x05000091


	//   ....[18]....
        /*0070*/ 	.word	0x05000091


	//   ....[19]....
        /*0074*/ 	.word	0x05000091


	//----- nvinfo : EIATTR_COOP_GROUP_INSTR_OFFSETS
	.align		4
.L_494:
        /*0078*/ 	.byte	0x04, 0x28
        /*007a*/ 	.short	(.L_496 - .L_495)


	//   ....[0]....
.L_495:
        /*007c*/ 	.word	0x00003380


	//   ....[1]....
        /*0080*/ 	.word	0x000033b0


	//   ....[2]....
        /*0084*/ 	.word	0x000033d0


	//   ....[3]....
        /*0088*/ 	.word	0x000033f0


	//   ....[4]....
        /*008c*/ 	.word	0x00003410


	//   ....[5]....
        /*0090*/ 	.word	0x00003750


	//   ....[6]....
        /*0094*/ 	.word	0x00003770


	//   ....[7]....
        /*0098*/ 	.word	0x00003790


	//   ....[8]....
        /*009c*/ 	.word	0x000037b0


	//   ....[9]....
        /*00a0*/ 	.word	0x000037d0


	//   ....[10]....
        /*00a4*/ 	.word	0x000048d0


	//   ....[11]....
        /*00a8*/ 	.word	0x00004980


	//   ....[12]....
        /*00ac*/ 	.word	0x000049f0


	//   ....[13]....
        /*00b0*/ 	.word	0x00004a60


	//   ....[14]....
        /*00b4*/ 	.word	0x00004ad0


	//   ....[15]....
        /*00b8*/ 	.word	0x00004e60


	//   ....[16]....
        /*00bc*/ 	.word	0x00004ed0


	//   ....[17]....
        /*00c0*/ 	.word	0x00004f40


	//   ....[18]....
        /*00c4*/ 	.word	0x00004fb0


	//   ....[19]....
        /*00c8*/ 	.word	0x00005020


	//----- nvinfo : EIATTR_VRC_CTA_INIT_COUNT
	.align		4
.L_496:
        /*00cc*/ 	.byte	0x02, 0x4a
	.zero		1
	.zero		1


	//----- nvinfo : EIATTR_EXIT_INSTR_OFFSETS
	.align		4
        /*00d0*/ 	.byte	0x04, 0x1c
        /*00d2*/ 	.short	(.L_498 - .L_497)


	//   ....[0]....
.L_497:
        /*00d4*/ 	.word	0x00000d50


	//   ....[1]....
        /*00d8*/ 	.word	0x00004860


	//----- nvinfo : EIATTR_MAX_THREADS
	.align		4
.L_498:
        /*00dc*/ 	.byte	0x04, 0x05
        /*00de*/ 	.short	(.L_500 - .L_499)
.L_499:
        /*00e0*/ 	.word	0x00000080
        /*00e4*/ 	.word	0x00000001
        /*00e8*/ 	.word	0x00000001


	//----- nvinfo : EIATTR_CRS_STACK_SIZE
	.align		4
.L_500:
        /*00ec*/ 	.byte	0x04, 0x1e
        /*00ee*/ 	.short	(.L_502 - .L_501)
.L_501:
        /*00f0*/ 	.word	0x00000000


	//----- nvinfo : EIATTR_CBANK_PARAM_SIZE
	.align		4
.L_502:
        /*00f4*/ 	.byte	0x03, 0x19
        /*00f6*/ 	.short	0x00e8


	//----- nvinfo : EIATTR_PARAM_CBANK
	.align		4
        /*00f8*/ 	.byte	0x04, 0x0a
        /*00fa*/ 	.short	(.L_504 - .L_503)
	.align		4
.L_503:
        /*00fc*/ 	.word	index@(.nv.constant0._ZN10layer_norm31ln_parallel_residual_fwd_kernelINS_13Kernel_traitsI13__nv_bfloat16S2_S2_S2_fjLj768ELj1ELj4ELj1ELj16ENS_18Kernel_traits_baseILj768ES2_S2_S2_S2_fjLj128EEEEELb0ELb0ELb0EEEvNS_9FwdParamsE)
        /*0100*/ 	.short	0x0380
        /*0102*/ 	.short	0x00e8


	//----- nvinfo : EIATTR_SW_WAR
	.align		4
.L_504:
        /*0104*/ 	.byte	0x04, 0x36
        /*0106*/ 	.short	(.L_506 - .L_505)
.L_505:
        /*0108*/ 	.word	0x00000008
.L_506:


//--------------------- .nv.info._ZN10layer_norm31ln_parallel_residual_fwd_kernelINS_13Kernel_traitsI13__nv_bfloat16S2_S2_S2_fjLj768ELj1ELj4ELj1ELj16ENS_18Kernel_traits_baseILj768ES2_S2_S2_S2_fjLj128EEEEELb0ELb0ELb1EEEvNS_9FwdParamsE --------------------------
	.section	.nv.info._ZN10layer_norm31ln_parallel_residual_fwd_kernelINS_13Kernel_traitsI13__nv_bfloat16S2_S2_S2_fjLj768ELj1ELj4ELj1ELj16ENS_18Kernel_traits_baseILj768ES2_S2_S2_S2_fjLj128EEEEELb0ELb0ELb1EEEvNS_9FwdParamsE,"",@"SHT_CUDA_INFO"
	.sectionflags	@""
	.align	4


	//----- nvinfo : EIATTR_CUDA_API_VERSION
	.align		4
        /*0000*/ 	.byte	0x04, 0x37
        /*0002*/ 	.short	(.L_508 - .L_507)
.L_507:
        /*0004*/ 	.word	0x00000082


	//----- nvinfo : EIATTR_KPARAM_INFO
	.align		4
.L_508:
        /*0008*/ 	.byte	0x04, 0x17
        /*000a*/ 	.short	(.L_510 - .L_509)
.L_509:
        /*000c*/ 	.word	0x00000000
        /*0010*/ 	.short	0x0000
        /*0012*/ 	.short	0x0000
        /*0014*/ 	.byte	0x00, 0xf0, 0xa1, 0x03


	//----- nvinfo : EIATTR_SPARSE_MMA_MASK
	.align		4
.L_510:
        /*0018*/ 	.byte	0x03, 0x50
        /*001a*/ 	.short	0x0000


	//----- nvinfo : EIATTR_MAXREG_COUNT
	.align		4
        /*001c*/ 	.byte	0x03, 0x1b
        /*001e*/ 	.short	0x00ff


	//----- nvinfo : EIATTR_MERCURY_ISA_VERSION
	.align		4
        /*0020*/ 	.byte	0x03, 0x5f
        /*0022*/ 	.short	0x0101


	//----- nvinfo : EIATTR_COOP_GROUP_MASK_REGIDS
	.align		4
        /*0024*/ 	.byte	0x04, 0x29
        /*0026*/ 	.short	(.L_512 - .L_511)


	//   ....[0]....
.L_511:
        /*0028*/ 	.word	0xffffffff


	//   ....[1]....
        /*002c*/ 	.word	0xffffffff


	//   ....[2]....
        /*0030*/ 	.word	0xffffffff


	//   ....[3]....
        /*0034*/ 	.word	0xffffffff


	//   ....[4]....
        /*0038*/ 	.word	0xffffffff


	//   ....[5]....
        /*003c*/ 	.word	0xffffffff


	//   ....[6]....
        /*0040*/ 	.word	0xffffffff


	//   ....[7]....
        /*0044*/ 	.word	0xffffffff


	//   ....[8]....
        /*0048*/ 	.word	0xffffffff


	//   ....[9]....
        /*004c*/ 	.word	0xffffffff


	//   ....[10]....
        /*0050*/ 	.word	0x05000071


	//   ....[11]....
        /*0054*/ 	.word	0x05000071


	//   ....[12]....
        /*0058*/ 	.word	0x05000071


	//   ....[13]....
        /*005c*/ 	.word	0x05000071


	//   ....[14]....
        /*0060*/ 	.word	0x05000071


	//   ....[15]....
        /*0064*/ 	.word	0x05000071


	//   ....[16]....
        /*0068*/ 	.word	0x05000071


	//   ....[17]....
        /*006c*/ 	.word	0x05000071


	//   ....[18]....
        /*0070*/ 	.word	0x05000071


	//   ....[19]....
        /*0074*/ 	.word	0x05000071


	//----- nvinfo : EIATTR_COOP_GROUP_INSTR_OFFSETS
	.align		4
.L_512:
        /*0078*/ 	.byte	0x04, 0x28
        /*007a*/ 	.short	(.L_514 - .L_513)


	//   ....[0]....
.L_513:
        /*007c*/ 	.word	0x00002b30


	//   ....[1]....
        /*0080*/ 	.word	0x00002b50


	//   ....[2]....
        /*0084*/ 	.word	0x00002b70


	//   ....[3]....
        /*0088*/ 	.word	0x00002ba0


	//   ....[4]....
        /*008c*/ 	.word	0x00002bc0


	//   ....[5]....
        /*0090*/ 	.word	0x00002ef0


	//   ....[6]....
        /*0094*/ 	.word	0x00002f10


	//   ....[7]....
        /*0098*/ 	.word	0x00002f30


	//   ....[8]....
        /*009c*/ 	.word	0x00002f50


	//   ....[9]....
        /*00a0*/ 	.word	0x00002f70


	//   ....[10]....
        /*00a4*/ 	.word	0x00003f60


	//   ....[11]....
        /*00a8*/ 	.word	0x00004000


	//   ....[12]....
        /*00ac*/ 	.word	0x00004070


	//   ....[13]....
        /*00b0*/ 	.word	0x000040f0


	//   ....[14]....
        /*00b4*/ 	.word	0x00004160


	//   ....[15]....
        /*00b8*/ 	.word	0x000044e0


	//   ....[16]....
        /*00bc*/ 	.word	0x00004550


	//   ....[17]....
        /*00c0*/ 	.word	0x000045c0


	//   ....[18]....
        /*00c4*/ 	.word	0x00004630


	//   ....[19]....
        /*00c8*/ 	.word	0x000046a0


	//----- nvinfo : EIATTR_VRC_CTA_INIT_COUNT
	.align		4
.L_514:
        /*00cc*/ 	.byte	0x02, 0x4a
	.zero		1
	.zero		1


	//----- nvinfo : EIATTR_EXIT_INSTR_OFFSETS
	.align		4
        /*00d0*/ 	.byte	0x04, 0x1c
        /*00d2*/ 	.short	(.L_516 - .L_515)


	//   ....[0]....
.L_515:
        /*00d4*/ 	.word	0x00000800


	//   ....[1]....
        /*00d8*/ 	.word	0x00003ef0


	//----- nvinfo : EIATTR_MAX_THREADS
	.align		4
.L_516:
        /*00dc*/ 	.byte	0x04, 0x05
        /*00de*/ 	.short	(.L_518 - .L_517)
.L_517:
        /*00e0*/ 	.word	0x00000080
        /*00e4*/ 	.word	0x00000001
        /*00e8*/ 	.word	0x00000001


	//----- nvinfo : EIATTR_CRS_STACK_SIZE
	.align		4
.L_518:
        /*00ec*/ 	.byte	0x04, 0x1e
        /*00ee*/ 	.short	(.L_520 - .L_519)
.L_519:
        /*00f0*/ 	.word	0x00000000


	//----- nvinfo : EIATTR_CBANK_PARAM_SIZE
	.align		4
.L_520:
        /*00f4*/ 	.byte	0x03, 0x19
        /*00f6*/ 	.short	0x00e8


	//----- nvinfo : EIATTR_PARAM_CBANK
	.align		4
        /*00f8*/ 	.byte	0x04, 0x0a
        /*00fa*/ 	.short	(.L_522 - .L_521)
	.align		4
.L_521:
        /*00fc*/ 	.word	index@(.nv.constant0._ZN10layer_norm31ln_parallel_residual_fwd_kernelINS_13Kernel_traitsI13__nv_bfloat16S2_S2_S2_fjLj768ELj1ELj4ELj1ELj16ENS_18Kernel_traits_baseILj768ES2_S2_S2_S2_fjLj128EEEEELb0ELb0ELb1EEEvNS_9FwdParamsE)
        /*0100*/ 	.short	0x0380
        /*0102*/ 	.short	0x00e8


	//----- nvinfo : EIATTR_SW_WAR
	.align		4
.L_522:
        /*0104*/ 	.byte	0x04, 0x36
        /*0106*/ 	.short	(.L_524 - .L_523)
.L_523:
        /*0108*/ 	.word	0x00000008
.L_524:


//--------------------- .nv.info._ZN10layer_norm31ln_parallel_residual_fwd_kernelINS_13Kernel_traitsI13__nv_bfloat16S2_S2_S2_fjLj768ELj1ELj4ELj1ELj16ENS_18Kernel_traits_baseILj768ES2_S2_S2_S2_fjLj128EEEEELb0ELb1ELb0EEEvNS_9FwdParamsE --------------------------
	.section	.nv.info._ZN10layer_norm31ln_parallel_residual_fwd_kernelINS_13Kernel_traitsI13__nv_bfloat16S2_S2_S2_fjLj768ELj1ELj4ELj1ELj16ENS_18Kernel_traits_baseILj768ES2_S2_S2_S2_fjLj128EEEEELb0ELb1ELb0EEEvNS_9FwdParamsE,"",@"SHT_CUDA_INFO"
	.sectionflags	@""
	.align	4


	//----- nvinfo : EIATTR_CUDA_API_VERSION
	.align		4
        /*0000*/ 	.byte	0x04, 0x37
        /*0002*/ 	.short	(.L_526 - .L_525)
.L_525:
        /*0004*/ 	.word	0x00000082


	//----- nvinfo : EIATTR_KPARAM_INFO
	.align		4
.L_526:
        /*0008*/ 	.byte	0x04, 0x17
        /*000a*/ 	.short	(.L_528 - .L_527)
.L_527:
        /*000c*/ 	.word	0x00000000
        /*0010*/ 	.short	0x0000
        /*0012*/ 	.short	0x0000
        /*0014*/ 	.byte	0x00, 0xf0, 0xa1, 0x03


	//----- nvinfo : EIATTR_SPARSE_MMA_MASK
	.align		4
.L_528:
        /*0018*/ 	.byte	0x03, 0x50
        /*001a*/ 	.short	0x0000


	//----- nvinfo : EIATTR_MAXREG_COUNT
	.align		4
        /*001c*/ 	.byte	0x03, 0x1b
        /*001e*/ 	.short	0x00ff


	//----- nvinfo : EIATTR_MERCURY_ISA_VERSION
	.align		4
        /*0020*/ 	.byte	0x03, 0x5f
        /*0022*/ 	.short	0x0101


	//----- nvinfo : EIATTR_COOP_GROUP_MASK_REGIDS
	.align		4
        /*0024*/ 	.byte	0x04, 0x29
        /*0026*/ 	.short	(.L_530 - .L_529)


	//   ....[0]....
.L_529:
        /*0028*/ 	.word	0xffffffff


	//   ....[1]....
        /*002c*/ 	.word	0xffffffff


	//   ....[2]....
        /*0030*/ 	.word	0xffffffff


	//   ....[3]....
        /*0034*/ 	.word	0xffffffff


	//   ....[4]....
        /*0038*/ 	.word	0xffffffff


	//   ....[5]....
        /*003c*/ 	.word	0xffffffff


	//   ....[6]....
        /*0040*/ 	.word	0xffffffff


	//   ....[7]....
        /*0044*/ 	.word	0xffffffff


	//   ....[8]....
        /*0048*/ 	.word	0xffffffff


	//   ....[9]....
        /*004c*/ 	.word	0xffffffff


	//   ....[10]....
        /*0050*/ 	.word	0x05000062


	//   ....[11]....
        /*0054*/ 	.word	0x05000062


	//   ....[12]....
        /*0058*/ 	.word	0x05000062


	//   ....[13]....
        /*005c*/ 	.word	0x05000062


	//   ....[14]....
        /*0060*/ 	.word	0x05000062


	//   ....[15]....
        /*0064*/ 	.word	0x05000062


	//   ....[16]....
        /*0068*/ 	.word	0x05000062


	//   ....[17]....
        /*006c*/ 	.word	0x05000062


	//   ....[18]....
        /*0070*/ 	.word	0x05000062


	//   ....[19]....
        /*0074*/ 	.word	0x05000062


	//----- nvinfo : EIATTR_COOP_GROUP_INSTR_OFFSETS
	.align		4
.L_530:
        /*0078*/ 	.byte	0x04, 0x28
        /*007a*/ 	.short	(.L_532 - .L_531)


	//   ....[0]....
.L_531:
        /*007c*/ 	.word	0x00002820


	//   ....[1]....
        /*0080*/ 	.word	0x00002840


	//   ....[2]....
        /*0084*/ 	.word	0x00002860


	//   ....[3]....
        /*0088*/ 	.word	0x00002880


	//   ....[4]....
        /*008c*/ 	.word	0x000028b0


	//   ....[5]....
        /*0090*/ 	.word	0x00002bf0


	//   ....[6]....
        /*0094*/ 	.word	0x00002c10


	//   ....[7]....
        /*0098*/ 	.word	0x00002c30


	//   ....[8]....
        /*009c*/ 	.word	0x00002c50


	//   ....[9]....
        /*00a0*/ 	.word	0x00002c70


	//   ....[10]....
        /*00a4*/ 	.word	0x000037a0


	//   ....[11]....
        /*00a8*/ 	.word	0x00003840


	//   ....[12]....
        /*00ac*/ 	.word	0x000038b0


	//   ....[13]....
        /*00b0*/ 	.word	0x00003920


	//   ....[14]....
        /*00b4*/ 	.word	0x000039a0


	//   ....[15]....
        /*00b8*/ 	.word	0x00003d30


	//   ....[16]....
        /*00bc*/ 	.word	0x00003da0


	//   ....[17]....
        /*00c0*/ 	.word	0x00003e10


	//   ....[18]....
        /*00c4*/ 	.word	0x00003e80


	//   ....[19]....
        /*00c8*/ 	.word	0x00003ef0


	//----- nvinfo : EIATTR_VRC_CTA_INIT_COUNT
	.align		4
.L_532:
        /*00cc*/ 	.byte	0x02, 0x4a
	.zero		1
	.zero		1


	//----- nvinfo : EIATTR_EXIT_INSTR_OFFSETS
	.align		4
        /*00d0*/ 	.byte	0x04, 0x1c
        /*00d2*/ 	.short	(.L_534 - .L_533)


	//   ....[0]....
.L_533:
        /*00d4*/ 	.word	0x000004a0


	//   ....[1]....
        /*00d8*/ 	.word	0x00003730


	//----- nvinfo : EIATTR_MAX_THREADS
	.align		4
.L_534:
        /*00dc*/ 	.byte	0x04, 0x05
        /*00de*/ 	.short	(.L_536 - .L_535)
.L_535:
        /*00e0*/ 	.word	0x00000080
        /*00e4*/ 	.word	0x00000001
        /*00e8*/ 	.word	0x00000001


	//----- nvinfo : EIATTR_CRS_STACK_SIZE
	.align		4
.L_536:
        /*00ec*/ 	.byte	0x04, 0x1e
        /*00ee*/ 	.short	(.L_538 - .L_537)
.L_537:
        /*00f0*/ 	.word	0x00000000


	//----- nvinfo : EIATTR_CBANK_PARAM_SIZE
	.align		4
.L_538:
        /*00f4*/ 	.byte	0x03, 0x19
        /*00f6*/ 	.short	0x00e8


	//----- nvinfo : EIATTR_PARAM_CBANK
	.align		4
        /*00f8*/ 	.byte	0x04, 0x0a
        /*00fa*/ 	.short	(.L_540 - .L_539)
	.align		4
.L_539:
        /*00fc*/ 	.word	index@(.nv.constant0._ZN10layer_norm31ln_parallel_residual_fwd_kernelINS_13Kernel_traitsI13__nv_bfloat16S2_S2_S2_fjLj768ELj1ELj4ELj1ELj16ENS_18Kernel_traits_baseILj768ES2_S2_S2_S2_fjLj128EEEEELb0ELb1ELb0EEEvNS_9FwdParamsE)
        /*0100*/ 	.short	0x0380
        /*0102*/ 	.short	0x00e8


	//----- nvinfo : EIATTR_SW_WAR
	.align		4
.L_540:
        /*0104*/ 	.byte	0x04, 0x36
        /*0106*/ 	.short	(.L_542 - .L_541)
.L_541:
        /*0108*/ 	.word	0x00000008
.L_542:


//--------------------- .nv.info._ZN10layer_norm31ln_parallel_residual_fwd_kernelINS_13Kernel_traitsI13__nv_bfloat16S2_S2_S2_fjLj768ELj1ELj4ELj1ELj16ENS_18Kernel_traits_baseILj768ES2_S2_S2_S2_fjLj128EEEEELb0ELb1ELb1EEEvNS_9FwdParamsE --------------------------
	.section	.nv.info._ZN10layer_norm31ln_parallel_residual_fwd_kernelINS_13Kernel_traitsI13__nv_bfloat16S2_S2_S2_fjLj768ELj1ELj4ELj1ELj16ENS_18Kernel_traits_baseILj768ES2_S2_S2_S2_fjLj128EEEEELb0ELb1ELb1EEEvNS_9FwdParamsE,"",@"SHT_CUDA_INFO"
	.sectionflags	@""
	.align	4


	//----- nvinfo : EIATTR_CUDA_API_VERSION
	.align		4
        /*0000*/ 	.byte	0x04, 0x37
        /*0002*/ 	.short	(.L_544 - .L_543)
.L_543:
        /*0004*/ 	.word	0x00000082


	//----- nvinfo : EIATTR_KPARAM_INFO
	.align		4
.L_544:
        /*0008*/ 	.byte	0x04, 0x17
        /*000a*/ 	.short	(.L_546 - .L_545)
.L_545:
        /*000c*/ 	.word	0x00000000
        /*0010*/ 	.short	0x0000
        /*0012*/ 	.short	0x0000
        /*0014*/ 	.byte	0x00, 0xf0, 0xa1, 0x03


	//----- nvinfo : EIATTR_SPARSE_MMA_MASK
	.align		4
.L_546:
        /*0018*/ 	.byte	0x03, 0x50
        /*001a*/ 	.short	0x0000


	//----- nvinfo : EIATTR_MAXREG_COUNT
	.align		4
        /*001c*/ 	.byte	0x03, 0x1b
        /*001e*/ 	.short	0x00ff


	//----- nvinfo : EIATTR_MERCURY_ISA_VERSION
	.align		4
        /*0020*/ 	.byte	0x03, 0x5f
        /*0022*/ 	.short	0x0101


	//----- nvinfo : EIATTR_COOP_GROUP_MASK_REGIDS
	.align		4
        /*0024*/ 	.byte	0x04, 0x29
        /*0026*/ 	.short	(.L_548 - .L_547)


	//   ....[0]....
.L_547:
        /*0028*/ 	.word	0xffffffff


	//   ....[1]....
        /*002c*/ 	.word	0xffffffff


	//   ....[2]....
        /*0030*/ 	.word	0xffffffff


	//   ....[3]....
        /*0034*/ 	.word	0xffffffff


	//   ....[4]....
        /*0038*/ 	.word	0xffffffff


	//   ....[5]....
        /*003c*/ 	.word	0xffffffff


	//   ....[6]....
        /*0040*/ 	.word	0xffffffff


	//   ....[7]....
        /*0044*/ 	.word	0xffffffff


	//   ....[8]....
        /*0048*/ 	.word	0xffffffff


	//   ....[9]....
        /*004c*/ 	.word	0xffffffff


	//   ....[10]....
        /*0050*/ 	.word	0x05000014


	//   ....[11]....
        /*0054*/ 	.word	0x05000014


	//   ....[12]....
        /*0058*/ 	.word	0x05000014


	//   ....[13]....
        /*005c*/ 	.word	0x05000014


	//   ....[14]....
        /*0060*/ 	.word	0x05000014


	//   ....[15]....
        /*0064*/ 	.word	0x05000014


	//   ....[16]....
        /*0068*/ 	.word	0x05000014


	//   ....[17]....
        /*006c*/ 	.word	0x05000014


	//   ....[18]....
        /*0070*/ 	.word	0x05000014


	//   ....[19]....
        /*0074*/ 	.word	0x05000014


	//----- nvinfo : EIATTR_COOP_GROUP_INSTR_OFFSETS
	.align		4
.L_548:
        /*0078*/ 	.byte	0x04, 0x28
        /*007a*/ 	.short	(.L_550 - .L_549)


	//   ....[0]....
.L_549:
        /*007c*/ 	.word	0x00002790


	//   ....[1]....
        /*0080*/ 	.word	0x000027b0


	//   ....[2]....
        /*0084*/ 	.word	0x000027d0


	//   ....[3]....
        /*0088*/ 	.word	0x000027f0


	//   ....[4]....
        /*008c*/ 	.word	0x00002810


	//   ....[5]....
        /*0090*/ 	.word	0x00002b50


	//   ....[6]....
        /*0094*/ 	.word	0x00002b70


	//   ....[7]....
        /*0098*/ 	.word	0x00002b90


	//   ....[8]....
        /*009c*/ 	.word	0x00002bb0


	//   ....[9]....
        /*00a0*/ 	.word	0x00002bd0


	//   ....[10]....
        /*00a4*/ 	.word	0x00003310


	//   ....[11]....
        /*00a8*/ 	.word	0x000033b0


	//   ....[12]....
        /*00ac*/ 	.word	0x00003420


	//   ....[13]....
        /*00b0*/ 	.word	0x00003490


	//   ....[14]....
        /*00b4*/ 	.word	0x00003500


	//   ....[15]....
        /*00b8*/ 	.word	0x00003890


	//   ....[16]....
        /*00bc*/ 	.word	0x00003900


	//   ....[17]....
        /*00c0*/ 	.word	0x00003970


	//   ....[18]....
        /*00c4*/ 	.word	0x000039e0


	//   ....[19]....
        /*00c8*/ 	.word	0x00003a50


	//----- nvinfo : EIATTR_VRC_CTA_INIT_COUNT
	.align		4
.L_550:
        /*00cc*/ 	.byte	0x02, 0x4a
	.zero		1
	.zero		1


	//----- nvinfo : EIATTR_EXIT_INSTR_OFFSETS
	.align		4
        /*00d0*/ 	.byte	0x04, 0x1c
        /*00d2*/ 	.short	(.L_552 - .L_551)


	//   ....[0]....
.L_551:
        /*00d4*/ 	.word	0x00000330


	//   ....[1]....
        /*00d8*/ 	.word	0x000032a0


	//----- nvinfo : EIATTR_MAX_THREADS
	.align		4
.L_552:
        /*00dc*/ 	.byte	0x04, 0x05
        /*00de*/ 	.short	(.L_554 - .L_553)
.L_553:
        /*00e0*/ 	.word	0x00000080
        /*00e4*/ 	.word	0x00000001
        /*00e8*/ 	.word	0x00000001


	//----- nvinfo : EIATTR_CRS_STACK_SIZE
	.align		4
.L_554:
        /*00ec*/ 	.byte	0x04, 0x1e
        /*00ee*/ 	.short	(.L_556 - .L_555)
.L_555:
        /*00f0*/ 	.word	0x00000000


	//----- nvinfo : EIATTR_CBANK_PARAM_SIZE
	.align		4
.L_556:
        /*00f4*/ 	.byte	0x03, 0x19
        /*00f6*/ 	.short	0x00e8


	//----- nvinfo : EIATTR_PARAM_CBANK
	.align		4
        /*00f8*/ 	.byte	0x04, 0x0a
        /*00fa*/ 	.short	(.L_558 - .L_557)
	.align		4
.L_557:
        /*00fc*/ 	.word	index@(.nv.constant0._ZN10layer_norm31ln_parallel_residual_fwd_kernelINS_13Kernel_traitsI13__nv_bfloat16S2_S2_S2_fjLj768ELj1ELj4ELj1ELj16ENS_18Kernel_traits_baseILj768ES2_S2_S2_S2_fjLj128EEEEELb0ELb1ELb1EEEvNS_9FwdParamsE)
        /*0100*/ 	.short	0x0380
        /*0102*/ 	.short	0x00e8


	//----- nvinfo : EIATTR_SW_WAR
	.align		4
.L_558:
        /*0104*/ 	.byte	0x04, 0x36
        /*0106*/ 	.short	(.L_560 - .L_559)
.L_559:
        /*0108*/ 	.word	0x00000008
.L_560:


//--------------------- .nv.info._ZN10layer_norm31ln_parallel_residual_fwd_kernelINS_13Kernel_traitsI13__nv_bfloat16S2_S2_S2_fjLj768ELj1ELj4ELj1ELj16ENS_18Kernel_traits_baseILj768ES2_S2_S2_S2_fjLj128EEEEELb1ELb0ELb0EEEvNS_9FwdParamsE --------------------------
	.section	.nv.info._ZN10layer_norm31ln_parallel_residual_fwd_kernelINS_13Kernel_traitsI13__nv_bfloat16S2_S2_S2_fjLj768ELj1ELj4ELj1ELj16ENS_18Kernel_traits_baseILj768ES2_S2_S2_S2_fjLj128EEEEELb1ELb0ELb0EEEvNS_9FwdParamsE,"",@"SHT_CUDA_INFO"
	.sectionflags	@""
	.align	4


	//----- nvinfo : EIATTR_CUDA_API_VERSION
	.align		4
        /*0000*/ 	.byte	0x04, 0x37
        /*0002*/ 	.short	(.L_562 - .L_561)
.L_561:
        /*0004*/ 	.word	0x00000082


	//----- nvinfo : EIATTR_KPARAM_INFO
	.align		4
.L_562:
        /*0008*/ 	.byte	0x04, 0x17
        /*000a*/ 	.short	(.L_564 - .L_563)
.L_563:
        /*000c*/ 	.word	0x00000000
        /*0010*/ 	.short	0x0000
        /*0012*/ 	.short	0x0000
        /*0014*/ 	.byte	0x00, 0xf0, 0xa1, 0x03


	//----- nvinfo : EIATTR_SPARSE_MMA_MASK
	.align		4
.L_564:
        /*0018*/ 	.byte	0x03, 0x50
        /*001a*/ 	.short	0x0000


	//----- nvinfo : EIATTR_MAXREG_COUNT
	.align		4
        /*001c*/ 	.byte	0x03, 0x1b
        /*001e*/ 	.short	0x00ff


	//----- nvinfo : EIATTR_MERCURY_ISA_VERSION
	.align		4
        /*0020*/ 	.byte	0x03, 0x5f
        /*0022*/ 	.short	0x0101


	//----- nvinfo : EIATTR_COOP_GROUP_MASK_REGIDS
	.align		4
        /*0024*/ 	.byte	0x04, 0x29
        /*0026*/ 	.short	(.L_566 - .L_565)


	//   ....[0]....
.L_565:
        /*0028*/ 	.word	0xffffffff


	//   ....[1]....
        /*002c*/ 	.word	0xffffffff


	//   ....[2]....
        /*0030*/ 	.word	0xffffffff


	//   ....[3]....
        /*0034*/ 	.word	0xffffffff


	//   ....[4]....
        /*0038*/ 	.word	0xffffffff


	//   ....[5]....
        /*003c*/ 	.word	0xffffffff


	//   ....[6]....
        /*0040*/ 	.word	0xffffffff


	//   ....[7]....
        /*0044*/ 	.word	0xffffffff


	//   ....[8]....
        /*0048*/ 	.word	0xffffffff


	//   ....[9]....
        /*004c*/ 	.word	0xffffffff


	//   ....[10]....
        /*0050*/ 	.word	0x05000090


	//   ....[11]....
        /*0054*/ 	.word	0x05000090


	//   ....[12]....
        /*0058*/ 	.word	0x05000090


	//   ....[13]....
        /*005c*/ 	.word	0x05000090


	//   ....[14]....
        /*0060*/ 	.word	0x05000090


	//   ....[15]....
        /*0064*/ 	.word	0x05000090


	//   ....[16]....
        /*0068*/ 	.word	0x05000090


	//   ....[17]....
        /*006c*/ 	.word	0x05000090


	//   ....[18]....
        /*0070*/ 	.word	0x05000090


	//   ....[19]....
        /*0074*/ 	.word	0x05000090


	//----- nvinfo : EIATTR_COOP_GROUP_INSTR_OFFSETS
	.align		4
.L_566:
        /*0078*/ 	.byte	0x04, 0x28
        /*007a*/ 	.short	(.L_568 - .L_567)


	//   ....[0]....
.L_567:
        /*007c*/ 	.word	0x0001dd30


	//   ....[1]....
        /*0080*/ 	.word	0x0001dd60


	//   ....[2]....
        /*0084*/ 	.word	0x0001dd80


	//   ....[3]....
        /*0088*/ 	.word	0x0001dda0


	//   ....[4]....
        /*008c*/ 	.word	0x0001ddc0


	//   ....[5]....
        /*0090*/ 	.word	0x0001e100


	//   ....[6]....
        /*0094*/ 	.word	0x0001e120


	//   ....[7]....
        /*0098*/ 	.word	0x0001e140


	//   ....[8]....
        /*009c*/ 	.word	0x0001e160


	//   ....[9]....
        /*00a0*/ 	.word	0x0001e180


	//   ....[10]....
        /*00a4*/ 	.word	0x0001f3a0


	//   ....[11]....
        /*00a8*/ 	.word	0x0001f450


	//   ....[12]....
        /*00ac*/ 	.word	0x0001f4c0


	//   ....[13]....
        /*00b0*/ 	.word	0x0001f530


	//   ....[14]....
        /*00b4*/ 	.word	0x0001f5a0


	//   ....[15]....
        /*00b8*/ 	.word	0x0001f930


	//   ....[16]....
        /*00bc*/ 	.word	0x0001f9a0


	//   ....[17]....
        /*00c0*/ 	.word	0x0001fa10


	//   ....[18]....
        /*00c4*/ 	.word	0x0001fa80


	//   ....[19]....
        /*00c8*/ 	.word	0x0001faf0


	//----- nvinfo : EIATTR_VRC_CTA_INIT_COUNT
	.align		4
.L_568:
        /*00cc*/ 	.byte	0x02, 0x4a
	.zero		1
	.zero		1


	//----- nvinfo : EIATTR_EXIT_INSTR_OFFSETS
	.align		4
        /*00d0*/ 	.byte	0x04, 0x1c
        /*00d2*/ 	.short	(.L_570 - .L_569)


	//   ....[0]....
.L_569:
        /*00d4*/ 	.word	0x00000f30


	//   ....[1]....
        /*00d8*/ 	.word	0x0001f330


	//----- nvinfo : EIATTR_MAX_THREADS
	.align		4
.L_570:
        /*00dc*/ 	.byte	0x04, 0x05
        /*00de*/ 	.short	(.L_572 - .L_571)
.L_571:
        /*00e0*/ 	.word	0x00000080
        /*00e4*/ 	.word	0x00000001
        /*00e8*/ 	.word	0x00000001


	//----- nvinfo : EIATTR_CRS_STACK_SIZE
	.align		4
.L_572:
        /*00ec*/ 	.byte	0x04, 0x1e
        /*00ee*/ 	.short	(.L_574 - .L_573)
.L_573:
        /*00f0*/ 	.word	0x00000000


	//----- nvinfo : EIATTR_CBANK_PARAM_SIZE
	.align		4
.L_574:
        /*00f4*/ 	.byte	0x03, 0x19
        /*00f6*/ 	.short	0x00e8


	//----- nvinfo : EIATTR_PARAM_CBANK
	.align		4
        /*00f8*/ 	.byte	0x04, 0x0a
        /*00fa*/ 	.short	(.L_576 - .L_575)
	.align		4
.L_575:
        /*00fc*/ 	.word	index@(.nv.constant0._ZN10layer_norm31ln_parallel_residual_fwd_kernelINS_13Kernel_traitsI13__nv_bfloat16S2_S2_S2_fjLj768ELj1ELj4ELj1ELj16ENS_18Kernel_traits_baseILj768ES2_S2_S2_S2_fjLj128EEEEELb1ELb0ELb0EEEvNS_9FwdParamsE)
        /*0100*/ 	.short	0x0380
        /*0102*/ 	.short	0x00e8


	//----- nvinfo : EIATTR_SW_WAR
	.align		4
.L_576:
        /*0104*/ 	.byte	0x04, 0x36
        /*0106*/ 	.short	(.L_578 - .L_577)
.L_577:
        /*0108*/ 	.word	0x00000008
.L_578:


//--------------------- .nv.info._ZN10layer_norm31ln_parallel_residual_fwd_kernelINS_13Kernel_traitsI13__nv_bfloat16S2_S2_S2_fjLj768ELj1ELj4ELj1ELj16ENS_18Kernel_traits_baseILj768ES2_S2_S2_S2_fjLj128EEEEELb1ELb0ELb1EEEvNS_9FwdParamsE --------------------------
	.section	.nv.info._ZN10layer_norm31ln_parallel_residual_fwd_kernelINS_13Kernel_traitsI13__nv_bfloat16S2_S2_S2_fjLj768ELj1ELj4ELj1ELj16ENS_18Kernel_traits_baseILj768ES2_S2_S2_S2_fjLj128EEEEELb1ELb0ELb1EEEvNS_9FwdParamsE,"",@"SHT_CUDA_INFO"
	.sectionflags	@""
	.align	4


	//----- nvinfo : EIATTR_CUDA_API_VERSION
	.align		4
        /*0000*/ 	.byte	0x04, 0x37
        /*0002*/ 	.short	(.L_580 - .L_579)
.L_579:
        /*0004*/ 	.word	0x00000082


	//----- nvinfo : EIATTR_KPARAM_INFO
	.align		4
.L_580:
        /*0008*/ 	.byte	0x04, 0x17
        /*000a*/ 	.short	(.L_582 - .L_581)
.L_581:
        /*000c*/ 	.word	0x00000000
        /*0010*/ 	.short	0x0000
        /*0012*/ 	.short	0x0000
        /*0014*/ 	.byte	0x00, 0xf0, 0xa1, 0x03


	//----- nvinfo : EIATTR_SPARSE_MMA_MASK
	.align		4
.L_582:
        /*0018*/ 	.byte	0x03, 0x50
        /*001a*/ 	.short	0x0000


	//----- nvinfo : EIATTR_MAXREG_COUNT
	.align		4
        /*001c*/ 	.byte	0x03, 0x1b
        /*001e*/ 	.short	0x00ff


	//----- nvinfo : EIATTR_MERCURY_ISA_VERSION
	.align		4
        /*0020*/ 	.byte	0x03, 0x5f
        /*0022*/ 	.short	0x0101


	//----- nvinfo : EIATTR_COOP_GROUP_MASK_REGIDS
	.align		4
        /*0024*/ 	.byte	0x04, 0x29
        /*0026*/ 	.short	(.L_584 - .L_583)


	//   ....[0]....
.L_583:
        /*0028*/ 	.word	0xffffffff


	//   ....[1]....
        /*002c*/ 	.word	0xffffffff


	//   ....[2]....
        /*0030*/ 	.word	0xffffffff


	//   ....[3]....
        /*0034*/ 	.word	0xffffffff


	//   ....[4]....
        /*0038*/ 	.word	0xffffffff


	//   ....[5]....
        /*003c*/ 	.word	0xffffffff


	//   ....[6]....
        /*0040*/ 	.word	0xffffffff


	//   ....[7]....
        /*0044*/ 	.word	0xffffffff


	//   ....[8]....
        /*0048*/ 	.word	0xffffffff


	//   ....[9]....
        /*004c*/ 	.word	0xffffffff


	//   ....[10]....
        /*0050*/ 	.word	0x0500001a


	//   ....[11]....
        /*0054*/ 	.word	0x0500001a


	//   ....[12]....
        /*0058*/ 	.word	0x0500001a


	//   ....[13]....
        /*005c*/ 	.word	0x0500001a


	//   ....[14]....
        /*0060*/ 	.word	0x0500001a


	//   ....[15]....
        /*0064*/ 	.word	0x0500001a


	//   ....[16]....
        /*0068*/ 	.word	0x0500001a


	//   ....[17]....
        /*006c*/ 	.word	0x0500001a


	//   ....[18]....
        /*0070*/ 	.word	0x0500001a


	//   ....[19]....
        /*0074*/ 	.word	0x0500001a


	//----- nvinfo : EIATTR_COOP_GROUP_INSTR_OFFSETS
	.align		4
.L_584:
        /*0078*/ 	.byte	0x04, 0x28
        /*007a*/ 	.short	(.L_586 - .L_585)


	//   ....[0]....
.L_585:
        /*007c*/ 	.word	0x0001a460


	//   ....[1]....
        /*0080*/ 	.word	0x0001a480


	//   ....[2]....
        /*0084*/ 	.word	0x0001a4a0


	//   ....[3]....
        /*0088*/ 	.word	0x0001a4d0


	//   ....[4]....
        /*008c*/ 	.word	0x0001a4f0


	//   ....[5]....
        /*0090*/ 	.word	0x0001a820


	//   ....[6]....
        /*0094*/ 	.word	0x0001a840


	//   ....[7]....
        /*0098*/ 	.word	0x0001a860


	//   ....[8]....
        /*009c*/ 	.word	0x0001a880


	//   ....[9]....
        /*00a0*/ 	.word	0x0001a8a0


	//   ....[10]....
        /*00a4*/ 	.word	0x0001b990


	//   ....[11]....
        /*00a8*/ 	.word	0x0001ba30


	//   ....[12]....
        /*00ac*/ 	.word	0x0001baa0


	//   ....[13]....
        /*00b0*/ 	.word	0x0001bb20


	//   ....[14]....
        /*00b4*/ 	.word	0x0001bb90


	//   ....[15]....
        /*00b8*/ 	.word	0x0001bf10


	//   ....[16]....
        /*00bc*/ 	.word	0x0001bf80


	//   ....[17]....
        /*00c0*/ 	.word	0x0001bff0


	//   ....[18]....
        /*00c4*/ 	.word	0x0001c060


	//   ....[19]....
        /*00c8*/ 	.word	0x0001c0d0


	//----- nvinfo : EIATTR_VRC_CTA_INIT_COUNT
	.align		4
.L_586:
        /*00cc*/ 	.byte	0x02, 0x4a
	.zero		1
	.zero		1


	//----- nvinfo : EIATTR_EXIT_INSTR_OFFSETS
	.align		4
        /*00d0*/ 	.byte	0x04, 0x1c
        /*00d2*/ 	.short	(.L_588 - .L_587)


	//   ....[0]....
.L_587:
        /*00d4*/ 	.word	0x00000a70


	//   ....[1]....
        /*00d8*/ 	.word	0x0001b930


	//----- nvinfo : EIATTR_MAX_THREADS
	.align		4
.L_588:
        /*00dc*/ 	.byte	0x04, 0x05
        /*00de*/ 	.short	(.L_590 - .L_589)
.L_589:
        /*00e0*/ 	.word	0x00000080
        /*00e4*/ 	.word	0x00000001
        /*00e8*/ 	.word	0x00000001


	//----- nvinfo : EIATTR_CRS_STACK_SIZE
	.align		4
.L_590:
        /*00ec*/ 	.byte	0x04, 0x1e
        /*00ee*/ 	.short	(.L_592 - .L_591)
.L_591:
        /*00f0*/ 	.word	0x00000000


	//----- nvinfo : EIATTR_CBANK_PARAM_SIZE
	.align		4
.L_592:
        /*00f4*/ 	.byte	0x03, 0x19
        /*00f6*/ 	.short	0x00e8


	//----- nvinfo : EIATTR_PARAM_CBANK
	.align		4
        /*00f8*/ 	.byte	0x04, 0x0a
        /*00fa*/ 	.short	(.L_594 - .L_593)
	.align		4
.L_593:
        /*00fc*/ 	.word	index@(.nv.constant0._ZN10layer_norm31ln_parallel_residual_fwd_kernelINS_13Kernel_traitsI13__nv_bfloat16S2_S2_S2_fjLj768ELj1ELj4ELj1ELj16ENS_18Kernel_traits_baseILj768ES2_S2_S2_S2_fjLj128EEEEELb1ELb0ELb1EEEvNS_9FwdParamsE)
        /*0100*/ 	.short	0x0380
        /*0102*/ 	.short	0x00e8


	//----- nvinfo : EIATTR_SW_WAR
	.align		4
.L_594:
        /*0104*/ 	.byte	0x04, 0x36
        /*0106*/ 	.short	(.L_596 - .L_595)
.L_595:
        /*0108*/ 	.word	0x00000008
.L_596:


//--------------------- .nv.info._ZN10layer_norm31ln_parallel_residual_fwd_kernelINS_13Kernel_traitsI13__nv_bfloat16S2_S2_S2_fjLj768ELj1ELj4ELj1ELj16ENS_18Kernel_traits_baseILj768ES2_S2_S2_S2_fjLj128EEEEELb1ELb1ELb0EEEvNS_9FwdParamsE --------------------------
	.section	.nv.info._ZN10layer_norm31ln_parallel_residual_fwd_kernelINS_13Kernel_traitsI13__nv_bfloat16S2_S2_S2_fjLj768ELj1ELj4ELj1ELj16ENS_18Kernel_traits_baseILj768ES2_S2_S2_S2_fjLj128EEEEELb1ELb1ELb0EEEvNS_9FwdParamsE,"",@"SHT_CUDA_INFO"
	.sectionflags	@""
	.align	4


	//----- nvinfo : EIATTR_CUDA_API_VERSION
	.align		4
        /*0000*/ 	.byte	0x04, 0x37
        /*0002*/ 	.short	(.L_598 - .L_597)
.L_597:
        /*0004*/ 	.word	0x00000082


	//----- nvinfo : EIATTR_KPARAM_INFO
	.align		4
.L_598:
        /*0008*/ 	.byte	0x04, 0x17
        /*000a*/ 	.short	(.L_600 - .L_599)
.L_599:
        /*000c*/ 	.word	0x00000000
        /*0010*/ 	.short	0x0000
        /*0012*/ 	.short	0x0000
        /*0014*/ 	.byte	0x00, 0xf0, 0xa1, 0x03


	//----- nvinfo : EIATTR_SPARSE_MMA_MASK
	.align		4
.L_600:
        /*0018*/ 	.byte	0x03, 0x50
        /*001a*/ 	.short	0x0000


	//----- nvinfo : EIATTR_MAXREG_COUNT
	.align		4
        /*001c*/ 	.byte	0x03, 0x1b
        /*001e*/ 	.short	0x00ff


	//----- nvinfo : EIATTR_MERCURY_ISA_VERSION
	.align		4
        /*0020*/ 	.byte	0x03, 0x5f
        /*0022*/ 	.short	0x0101


	//----- nvinfo : EIATTR_COOP_GROUP_MASK_REGIDS
	.align		4
        /*0024*/ 	.byte	0x04, 0x29
        /*0026*/ 	.short	(.L_602 - .L_601)


	//   ....[0]....
.L_601:
        /*0028*/ 	.word	0xffffffff


	//   ....[1]....
        /*002c*/ 	.word	0xffffffff


	//   ....[2]....
        /*0030*/ 	.word	0xffffffff


	//   ....[3]....
        /*0034*/ 	.word	0xffffffff


	//   ....[4]....
        /*0038*/ 	.word	0xffffffff


	//   ....[5]....
        /*003c*/ 	.word	0xffffffff


	//   ....[6]....
        /*0040*/ 	.word	0xffffffff


	//   ....[7]....
        /*0044*/ 	.word	0xffffffff


	//   ....[8]....
        /*0048*/ 	.word	0xffffffff


	//   ....[9]....
        /*004c*/ 	.word	0xffffffff


	//   ....[10]....
        /*0050*/ 	.word	0x0500006e


	//   ....[11]....
        /*0054*/ 	.word	0x0500006e


	//   ....[12]....
        /*0058*/ 	.word	0x0500006e


	//   ....[13]....
        /*005c*/ 	.word	0x0500006e


	//   ....[14]....
        /*0060*/ 	.word	0x0500006e


	//   ....[15]....
        /*0064*/ 	.word	0x0500006e


	//   ....[16]....
        /*0068*/ 	.word	0x0500006e


	//   ....[17]....
        /*006c*/ 	.word	0x0500006e


	//   ....[18]....
        /*0070*/ 	.word	0x0500006e


	//   ....[19]....
        /*0074*/ 	.word	0x0500006e


	//----- nvinfo : EIATTR_COOP_GROUP_INSTR_OFFSETS
	.align		4
.L_602:
        /*0078*/ 	.byte	0x04, 0x28
        /*007a*/ 	.short	(.L_604 - .L_603)


	//   ....[0]....
.L_603:
        /*007c*/ 	.word	0x00018ee0


	//   ....[1]....
        /*0080*/ 	.word	0x00018f00


	//   ....[2]....
        /*0084*/ 	.word	0x00018f20


	//   ....[3]....
        /*0088*/ 	.word	0x00018f40


	//   ....[4]....
        /*008c*/ 	.word	0x00018f70


	//   ....[5]....
        /*0090*/ 	.word	0x000192b0


	//   ....[6]....
        /*0094*/ 	.word	0x000192d0


	//   ....[7]....
        /*0098*/ 	.word	0x000192f0


	//   ....[8]....
        /*009c*/ 	.word	0x00019310


	//   ....[9]....
        /*00a0*/ 	.word	0x00019330


	//   ....[10]....
        /*00a4*/ 	.word	0x00019e80


	//   ....[11]....
        /*00a8*/ 	.word	0x00019f20


	//   ....[12]....
        /*00ac*/ 	.word	0x00019f90


	//   ....[13]....
        /*00b0*/ 	.word	0x0001a000


	//   ....[14]....
        /*00b4*/ 	.word	0x0001a080


	//   ....[15]....
        /*00b8*/ 	.word	0x0001a410


	//   ....[16]....
        /*00bc*/ 	.word	0x0001a480


	//   ....[17]....
        /*00c0*/ 	.word	0x0001a4f0


	//   ....[18]....
        /*00c4*/ 	.word	0x0001a560


	//   ....[19]....
        /*00c8*/ 	.word	0x0001a5d0


	//----- nvinfo : EIATTR_VRC_CTA_INIT_COUNT
	.align		4
.L_604:
        /*00cc*/ 	.byte	0x02, 0x4a
	.zero		1
	.zero		1


	//----- nvinfo : EIATTR_EXIT_INSTR_OFFSETS
	.align		4
        /*00d0*/ 	.byte	0x04, 0x1c
        /*00d2*/ 	.short	(.L_606 - .L_605)


	//   ....[0]....
.L_605:
        /*00d4*/ 	.word	0x000006a0


	//   ....[1]....
        /*00d8*/ 	.word	0x00019e10


	//----- nvinfo : EIATTR_MAX_THREADS
	.align		4
.L_606:
        /*00dc*/ 	.byte	0x04, 0x05
        /*00de*/ 	.short	(.L_608 - .L_607)
.L_607:
        /*00e0*/ 	.word	0x00000080
        /*00e4*/ 	.word	0x00000001
        /*00e8*/ 	.word	0x00000001


	//----- nvinfo : EIATTR_CRS_STACK_SIZE
	.align		4
.L_608:
        /*00ec*/ 	.byte	0x04, 0x1e
        /*00ee*/ 	.short	(.L_610 - .L_609)
.L_609:
        /*00f0*/ 	.word	0x00000000


	//----- nvinfo : EIATTR_CBANK_PARAM_SIZE
	.align		4
.L_610:
        /*00f4*/ 	.byte	0x03, 0x19
        /*00f6*/ 	.short	0x00e8


	//----- nvinfo : EIATTR_PARAM_CBANK
	.align		4
        /*00f8*/ 	.byte	0x04, 0x0a
        /*00fa*/ 	.short	(.L_612 - .L_611)
	.align		4
.L_611:
        /*00fc*/ 	.word	index@(.nv.constant0._ZN10layer_norm31ln_parallel_residual_fwd_kernelINS_13Kernel_traitsI13__nv_bfloat16S2_S2_S2_fjLj768ELj1ELj4ELj1ELj16ENS_18Kernel_traits_baseILj768ES2_S2_S2_S2_fjLj128EEEEELb1ELb1ELb0EEEvNS_9FwdParamsE)
        /*0100*/ 	.short	0x0380
        /*0102*/ 	.short	0x00e8


	//----- nvinfo : EIATTR_SW_WAR
	.align		4
.L_612:
        /*0104*/ 	.byte	0x04, 0x36
        /*0106*/ 	.short	(.L_614 - .L_613)
.L_613:
        /*0108*/ 	.word	0x00000008
.L_614:


//--------------------- .nv.info._ZN10layer_norm31ln_parallel_residual_fwd_kernelINS_13Kernel_traitsI13__nv_bfloat16S2_S2_S2_fjLj768ELj1ELj4ELj1ELj16ENS_18Kernel_traits_baseILj768ES2_S2_S2_S2_fjLj128EEEEELb1ELb1ELb1EEEvNS_9FwdParamsE --------------------------
	.section	.nv.info._ZN10layer_norm31ln_parallel_residual_fwd_kernelINS_13Kernel_traitsI13__nv_bfloat16S2_S2_S2_fjLj768ELj1ELj4ELj1ELj16ENS_18Kernel_traits_baseILj768ES2_S2_S2_S2_fjLj128EEEEELb1ELb1ELb1EEEvNS_9FwdParamsE,"",@"SHT_CUDA_INFO"
	.sectionflags	@""
	.align	4


	//----- nvinfo : EIATTR_CUDA_API_VERSION
	.align		4
        /*0000*/ 	.byte	0x04, 0x37
        /*0002*/ 	.short	(.L_616 - .L_615)
.L_615:
        /*0004*/ 	.word	0x00000082


	//----- nvinfo : EIATTR_KPARAM_INFO
	.align		4
.L_616:
        /*0008*/ 	.byte	0x04, 0x17
        /*000a*/ 	.short	(.L_618 - .L_617)
.L_617:
        /*000c*/ 	.word	0x00000000
        /*0010*/ 	.short	0x0000
        /*0012*/ 	.short	0x0000
        /*0014*/ 	.byte	0x00, 0xf0, 0xa1, 0x03


	//----- nvinfo : EIATTR_SPARSE_MMA_MASK
	.align		4
.L_618:
        /*0018*/ 	.byte	0x03, 0x50
        /*001a*/ 	.short	0x0000


	//----- nvinfo : EIATTR_MAXREG_COUNT
	.align		4
        /*001c*/ 	.byte	0x03, 0x1b
        /*001e*/ 	.short	0x00ff


	//----- nvinfo : EIATTR_MERCURY_ISA_VERSION
	.align		4
        /*0020*/ 	.byte	0x03, 0x5f
        /*0022*/ 	.short	0x0101


	//----- nvinfo : EIATTR_COOP_GROUP_MASK_REGIDS
	.align		4
        /*0024*/ 	.byte	0x04, 0x29
        /*0026*/ 	.short	(.L_620 - .L_619)


	//   ....[0]....
.L_619:
        /*0028*/ 	.word	0xffffffff


	//   ....[1]....
        /*002c*/ 	.word	0xffffffff


	//   ....[2]....
        /*0030*/ 	.word	0xffffffff


	//   ....[3]....
        /*0034*/ 	.word	0xffffffff


	//   ....[4]....
        /*0038*/ 	.word	0xffffffff


	//   ....[5]....
        /*003c*/ 	.word	0xffffffff


	//   ....[6]....
        /*0040*/ 	.word	0xffffffff


	//   ....[7]....
        /*0044*/ 	.word	0xffffffff


	//   ....[8]....
        /*0048*/ 	.word	0xffffffff


	//   ....[9]....
        /*004c*/ 	.word	0xffffffff


	//   ....[10]....
        /*0050*/ 	.word	0x05000034


	//   ....[11]....
        /*0054*/ 	.word	0x05000034


	//   ....[12]....
        /*0058*/ 	.word	0x05000034


	//   ....[13]....
        /*005c*/ 	.word	0x05000034


	//   ....[14]....
        /*0060*/ 	.word	0x05000034


	//   ....[15]....
        /*0064*/ 	.word	0x05000034


	//   ....[16]....
        /*0068*/ 	.word	0x05000034


	//   ....[17]....
        /*006c*/ 	.word	0x05000034


	//   ....[18]....
        /*0070*/ 	.word	0x05000034


	//   ....[19]....
        /*0074*/ 	.word	0x05000034


	//----- nvinfo : EIATTR_COOP_GROUP_INSTR_OFFSETS
	.align		4
.L_620:
        /*0078*/ 	.byte	0x04, 0x28
        /*007a*/ 	.short	(.L_622 - .L_621)


	//   ....[0]....
.L_621:
        /*007c*/ 	.word	0x00018820


	//   ....[1]....
        /*0080*/ 	.word	0x00018840


	//   ....[2]....
        /*0084*/ 	.word	0x00018860


	//   ....[3]....
        /*0088*/ 	.word	0x00018880


	//   ....[4]....
        /*008c*/ 	.word	0x000188b0


	//   ....[5]....
        /*0090*/ 	.word	0x00018be0


	//   ....[6]....
        /*0094*/ 	.word	0x00018c00


	//   ....[7]....
        /*0098*/ 	.word	0x00018c20


	//   ....[8]....
        /*009c*/ 	.word	0x00018c40


	//   ....[9]....
        /*00a0*/ 	.word	0x00018c60


	//   ....[10]....
        /*00a4*/ 	.word	0x000193d0


	//   ....[11]....
        /*00a8*/ 	.word	0x00019470


	//   ....[12]....
        /*00ac*/ 	.word	0x000194e0


	//   ....[13]....
        /*00b0*/ 	.word	0x00019550


	//   ....[14]....
        /*00b4*/ 	.word	0x000195d0


	//   ....[15]....
        /*00b8*/ 	.word	0x00019950


	//   ....[16]....
        /*00bc*/ 	.word	0x000199c0


	//   ....[17]....
        /*00c0*/ 	.word	0x00019a30


	//   ....[18]....
        /*00c4*/ 	.word	0x00019aa0


	//   ....[19]....
        /*00c8*/ 	.word	0x00019b10


	//----- nvinfo : EIATTR_VRC_CTA_INIT_COUNT
	.align		4
.L_622:
        /*00cc*/ 	.byte	0x02, 0x4a
	.zero		1
	.zero		1


	//----- nvinfo : EIATTR_EXIT_INSTR_OFFSETS
	.align		4
        /*00d0*/ 	.byte	0x04, 0x1c
        /*00d2*/ 	.short	(.L_624 - .L_623)


	//   ....[0]....
.L_623:
        /*00d4*/ 	.word	0x00000270


	//   ....[1]....
        /*00d8*/ 	.word	0x00019360


	//----- nvinfo : EIATTR_MAX_THREADS
	.align		4
.L_624:
        /*00dc*/ 	.byte	0x04, 0x05
        /*00de*/ 	.short	(.L_626 - .L_625)
.L_625:
        /*00e0*/ 	.word	0x00000080
        /*00e4*/ 	.word	0x00000001
        /*00e8*/ 	.word	0x00000001


	//----- nvinfo : EIATTR_CRS_STACK_SIZE
	.align		4
.L_626:
        /*00ec*/ 	.byte	0x04, 0x1e
        /*00ee*/ 	.short	(.L_628 - .L_627)
.L_627:
        /*00f0*/ 	.word	0x00000000


	//----- nvinfo : EIATTR_CBANK_PARAM_SIZE
	.align		4
.L_628:
        /*00f4*/ 	.byte	0x03, 0x19
        /*00f6*/ 	.short	0x00e8


	//----- nvinfo : EIATTR_PARAM_CBANK
	.align		4
        /*00f8*/ 	.byte	0x04, 0x0a
        /*00fa*/ 	.short	(.L_630 - .L_629)
	.align		4
.L_629:
        /*00fc*/ 	.word	index@(.nv.constant0._ZN10layer_norm31ln_parallel_residual_fwd_kernelINS_13Kernel_traitsI13__nv_bfloat16S2_S2_S2_fjLj768ELj1ELj4ELj1ELj16ENS_18Kernel_traits_baseILj768ES2_S2_S2_S2_fjLj128EEEEELb1ELb1ELb1EEEvNS_9FwdParamsE)
        /*0100*/ 	.short	0x0380
        /*0102*/ 	.short	0x00e8


	//----- nvinfo : EIATTR_SW_WAR
	.align		4
.L_630:
        /*0104*/ 	.byte	0x04, 0x36
        /*0106*/ 	.short	(.L_632 - .L_631)
.L_631:
        /*0108*/ 	.word	0x00000008
.L_632:


//--------------------- .nv.info._ZN10layer_norm31ln_parallel_residual_fwd_kernelINS_13Kernel_traitsI6__halfS2_S2_S2_fjLj768ELj1ELj4ELj1ELj16ENS_18Kernel_traits_baseILj768ES2_S2_S2_S2_fjLj128EEEEELb0ELb0ELb0EEEvNS_9FwdParamsE --------------------------
	.section	.nv.info._ZN10layer_norm31ln_parallel_residual_fwd_kernelINS_13Kernel_traitsI6__halfS2_S2_S2_fjLj768ELj1ELj4ELj1ELj16ENS_18Kernel_traits_baseILj768ES2_S2_S2_S2_fjLj128EEEEELb0ELb0ELb0EEEvNS_9FwdParamsE,"",@"SHT_CUDA_INFO"
	.sectionflags	@""
	.align	4


	//----- nvinfo : EIATTR_CUDA_API_VERSION
	.align		4
        /*0000*/ 	.byte	0x04, 0x37
        /*0002*/ 	.short	(.L_634 - .L_633)
.L_633:
        /*0004*/ 	.word	0x00000082


	//----- nvinfo : EIATTR_KPARAM_INFO
	.align		4
.L_634:
        /*0008*/ 	.byte	0x04, 0x17
        /*000a*/ 	.short	(.L_636 - .L_635)
.L_635:
        /*000c*/ 	.word	0x00000000
        /*0010*/ 	.short	0x0000
        /*0012*/ 	.short	0x0000
        /*0014*/ 	.byte	0x00, 0xf0, 0xa1, 0x03


	//----- nvinfo : EIATTR_SPARSE_MMA_MASK
	.align		4
.L_636:
        /*0018*/ 	.byte	0x03, 0x50
        /*001a*/ 	.short	0x0000


	//----- nvinfo : EIATTR_MAXREG_COUNT
	.align		4
        /*001c*/ 	.byte	0x03, 0x1b
        /*001e*/ 	.short	0x00ff


	//----- nvinfo : EIATTR_MERCURY_ISA_VERSION
	.align		4
        /*0020*/ 	.byte	0x03, 0x5f
        /*0022*/ 	.short	0x0101


	//----- nvinfo : EIATTR_COOP_GROUP_MASK_REGIDS
	.align		4
        /*0024*/ 	.byte	0x04, 0x29
        /*0026*/ 	.short	(.L_638 - .L_637)


	//   ....[0]....
.L_637:
        /*0028*/ 	.word	0xffffffff


	//   ....[1]....
        /*002c*/ 	.word	0xffffffff


	//   ....[2]....
        /*0030*/ 	.word	0xffffffff


	//   ....[3]....
        /*0034*/ 	.word	0xffffffff


	//   ....[4]....
        /*0038*/ 	.word	0xffffffff


	//   ....[5]....
        /*003c*/ 	.word	0xffffffff


	//   ....[6]....
        /*0040*/ 	.word	0xffffffff


	//   ....[7]....
        /*0044*/ 	.word	0xffffffff


	//   ....[8]....
        /*0048*/ 	.word	0xffffffff


	//   ....[9]....
        /*004c*/ 	.word	0xffffffff


	//   ....[10]....
        /*0050*/ 	.word	0x05000060


	//   ....[11]....
        /*0054*/ 	.word	0x05000060


	//   ....[12]....
        /*0058*/ 	.word	0x05000060


	//   ....[13]....
        /*005c*/ 	.word	0x05000060


	//   ....[14]....
        /*0060*/ 	.word	0x05000060


	//   ....[15]....
        /*0064*/ 	.word	0x05000060


	//   ....[16]....
        /*0068*/ 	.word	0x05000060


	//   ....[17]....
        /*006c*/ 	.word	0x05000060


	//   ....[18]....
        /*0070*/ 	.word	0x05000060


	//   ....[19]....
        /*0074*/ 	.word	0x05000060


	//----- nvinfo : EIATTR_COOP_GROUP_INSTR_OFFSETS
	.align		4
.L_638:
        /*0078*/ 	.byte	0x04, 0x28
        /*007a*/ 	.short	(.L_640 - .L_639)


	//   ....[0]....
.L_639:
        /*007c*/ 	.word	0x00002a10


	//   ....[1]....
        /*0080*/ 	.word	0x00002a30


	//   ....[2]....
        /*0084*/ 	.word	0x00002a50


	//   ....[3]....
        /*0088*/ 	.word	0x00002a70


	//   ....[4]....
        /*008c*/ 	.word	0x00002aa0


	//   ....[5]....
        /*0090*/ 	.word	0x00002de0


	//   ....[6]....
        /*0094*/ 	.word	0x00002e00


	//   ....[7]....
        /*0098*/ 	.word	0x00002e20


	//   ....[8]....
        /*009c*/ 	.word	0x00002e40


	//   ....[9]....
        /*00a0*/ 	.word	0x00002e60


	//   ....[10]....
        /*00a4*/ 	.word	0x00003f60


	//   ....[11]....
        /*00a8*/ 	.word	0x00004000


	//   ....[12]....
        /*00ac*/ 	.word	0x00004070


	//   ....[13]....
        /*00b0*/ 	.word	0x000040e0


	//   ....[14]....
        /*00b4*/ 	.word	0x00004160


	//   ....[15]....
        /*00b8*/ 	.word	0x000044f0


	//   ....[16]....
        /*00bc*/ 	.word	0x00004560


	//   ....[17]....
        /*00c0*/ 	.word	0x000045d0


	//   ....[18]....
        /*00c4*/ 	.word	0x00004640


	//   ....[19]....
        /*00c8*/ 	.word	0x000046b0


	//----- nvinfo : EIATTR_VRC_CTA_INIT_COUNT
	.align		4
.L_640:
        /*00cc*/ 	.byte	0x02, 0x4a
	.zero		1
	.zero		1


	//----- nvinfo : EIATTR_EXIT_INSTR_OFFSETS
	.align		4
        /*00d0*/ 	.byte	0x04, 0x1c
        /*00d2*/ 	.short	(.L_642 - .L_641)


	//   ....[0]....
.L_641:
        /*00d4*/ 	.word	0x00000d50


	//   ....[1]....
        /*00d8*/ 	.word	0x00003ef0


	//----- nvinfo : EIATTR_MAX_THREADS
	.align		4
.L_642:
        /*00dc*/ 	.byte	0x04, 0x05
        /*00de*/ 	.short	(.L_644 - .L_643)
.L_643:
        /*00e0*/ 	.word	0x00000080
        /*00e4*/ 	.word	0x00000001
        /*00e8*/ 	.word	0x00000001


	//----- nvinfo : EIATTR_CRS_STACK_SIZE
	.align		4
.L_644:
        /*00ec*/ 	.byte	0x04, 0x1e
        /*00ee*/ 	.short	(.L_646 - .L_645)
.L_645:
        /*00f0*/ 	.word	0x00000000


	//----- nvinfo : EIATTR_CBANK_PARAM_SIZE
	.align		4
.L_646:
        /*00f4*/ 	.byte	0x03, 0x19
        /*00f6*/ 	.short	0x00e8


	//----- nvinfo : EIATTR_PARAM_CBANK
	.align		4
        /*00f8*/ 	.byte	0x04, 0x0a
        /*00fa*/ 	.short	(.L_648 - .L_647)
	.align		4
.L_647:
        /*00fc*/ 	.word	index@(.nv.constant0._ZN10layer_norm31ln_parallel_residual_fwd_kernelINS_13Kernel_traitsI6__halfS2_S2_S2_fjLj768ELj1ELj4ELj1ELj16ENS_18Kernel_traits_baseILj768ES2_S2_S2_S2_fjLj128EEEEELb0ELb0ELb0EEEvNS_9FwdParamsE)
        /*0100*/ 	.short	0x0380
        /*0102*/ 	.short	0x00e8


	//----- nvinfo : EIATTR_SW_WAR
	.align		4
.L_648:
        /*0104*/ 	.byte	0x04, 0x36
        /*0106*/ 	.short	(.L_650 - .L_649)
.L_649:
        /*0108*/ 	.word	0x00000008
.L_650:


//--------------------- .nv.info._ZN10layer_norm31ln_parallel_residual_fwd_kernelINS_13Kernel_traitsI6__halfS2_S2_S2_fjLj768ELj1ELj4ELj1ELj16ENS_18Kernel_traits_baseILj768ES2_S2_S2_S2_fjLj128EEEEELb0ELb0ELb1EEEvNS_9FwdParamsE --------------------------
	.section	.nv.info._ZN10layer_norm31ln_parallel_residual_fwd_kernelINS_13Kernel_traitsI6__halfS2_S2_S2_fjLj768ELj1ELj4ELj1ELj16ENS_18Kernel_traits_baseILj768ES2_S2_S2_S2_fjLj128EEEEELb0ELb0ELb1EEEvNS_9FwdParamsE,"",@"SHT_CUDA_INFO"
	.sectionflags	@""
	.align	4


	//----- nvinfo : EIATTR_CUDA_API_VERSION
	.align		4
        /*0000*/ 	.byte	0x04, 0x37
        /*0002*/ 	.short	(.L_652 - .L_651)
.L_651:
        /*0004*/ 	.word	0x00000082


	//----- nvinfo : EIATTR_KPARAM_INFO
	.align		4
.L_652:
        /*0008*/ 	.byte	0x04, 0x17
        /*000a*/ 	.short	(.L_654 - .L_653)
.L_653:
        /*000c*/ 	.word	0x00000000
        /*0010*/ 	.short	0x0000
        /*0012*/ 	.short	0x0000
        /*0014*/ 	.byte	0x00, 0xf0, 0xa1, 0x03


	//----- nvinfo : EIATTR_SPARSE_MMA_MASK
	.align		4
.L_654:
        /*0018*/ 	.byte	0x03, 0x50
        /*001a*/ 	.short	0x0000


	//----- nvinfo : EIATTR_MAXREG_COUNT
	.align		4
        /*001c*/ 	.byte	0x03, 0x1b
        /*001e*/ 	.short	0x00ff


	//----- nvinfo : EIATTR_MERCURY_ISA_VERSION
	.align		4
        /*0020*/ 	.byte	0x03, 0x5f
        /*0022*/ 	.short	0x0101


	//----- nvinfo : EIATTR_COOP_GROUP_MASK_REGIDS
	.align		4
        /*0024*/ 	.byte	0x04, 0x29
        /*0026*/ 	.short	(.L_656 - .L_655)


	//   ....[0]....
.L_655:
        /*0028*/ 	.word	0xffffffff


	//   ....[1]....
        /*002c*/ 	.word	0xffffffff


	//   ....[2]....
        /*0030*/ 	.word	0xffffffff


	//   ....[3]....
        /*0034*/ 	.word	0xffffffff


	//   ....[4]....
        /*0038*/ 	.word	0xffffffff


	//   ....[5]....
        /*003c*/ 	.word	0xffffffff


	//   ....[6]....
        /*0040*/ 	.word	0xffffffff


	//   ....[7]....
        /*0044*/ 	.word	0xffffffff


	//   ....[8]....
        /*0048*/ 	.word	0xffffffff


	//   ....[9]....
        /*004c*/ 	.word	0xffffffff


	//   ....[10]....
        /*0050*/ 	.word	0x05000060


	//   ....[11]....
        /*0054*/ 	.word	0x05000060


	//   ....[12]....
        /*0058*/ 	.word	0x05000060


	//   ....[13]....
        /*005c*/ 	.word	0x05000060


	//   ....[14]....
        /*0060*/ 	.word	0x05000060


	//   ....[15]....
        /*0064*/ 	.word	0x05000060


	//   ....[16]....
        /*0068*/ 	.word	0x05000060


	//   ....[17]....
        /*006c*/ 	.word	0x05000060


	//   ....[18]....
        /*0070*/ 	.word	0x05000060


	//   ....[19]....
        /*0074*/ 	.word	0x05000060


	//----- nvinfo : EIATTR_COOP_GROUP_INSTR_OFFSETS
	.align		4
.L_656:
        /*0078*/ 	.byte	0x04, 0x28
        /*007a*/ 	.short	(.L_658 - .L_657)


	//   ....[0]....
.L_657:
        /*007c*/ 	.word	0x000023a0


	//   ....[1]....
        /*0080*/ 	.word	0x000023c0


	//   ....[2]....
        /*0084*/ 	.word	0x000023e0


	//   ....[3]....
        /*0088*/ 	.word	0x00002410


	//   ....[4]....
        /*008c*/ 	.word	0x00002430


	//   ....[5]....
        /*0090*/ 	.word	0x00002760


	//   ....[6]....
        /*0094*/ 	.word	0x00002780


	//   ....[7]....
        /*0098*/ 	.word	0x000027a0


	//   ....[8]....
        /*009c*/ 	.word	0x000027c0


	//   ....[9]....
        /*00a0*/ 	.word	0x000027e0


	//   ....[10]....
        /*00a4*/ 	.word	0x000037d0


	//   ....[11]....
        /*00a8*/ 	.word	0x00003870


	//   ....[12]....
        /*00ac*/ 	.word	0x000038e0


	//   ....[13]....
        /*00b0*/ 	.word	0x00003960


	//   ....[14]....
        /*00b4*/ 	.word	0x000039d0


	//   ....[15]....
        /*00b8*/ 	.word	0x00003d50


	//   ....[16]....
        /*00bc*/ 	.word	0x00003dc0


	//   ....[17]....
        /*00c0*/ 	.word	0x00003e30


	//   ....[18]....
        /*00c4*/ 	.word	0x00003ea0


	//   ....[19]....
        /*00c8*/ 	.word	0x00003f10


	//----- nvinfo : EIATTR_VRC_CTA_INIT_COUNT
	.align		4
.L_658:
        /*00cc*/ 	.byte	0x02, 0x4a
	.zero		1
	.zero		1


	//----- nvinfo : EIATTR_EXIT_INSTR_OFFSETS
	.align		4
        /*00d0*/ 	.byte	0x04, 0x1c
        /*00d2*/ 	.short	(.L_660 - .L_659)


	//   ....[0]....
.L_659:
        /*00d4*/ 	.word	0x00000900


	//   ....[1]....
        /*00d8*/ 	.word	0x00003760


	//----- nvinfo : EIATTR_MAX_THREADS
	.align		4
.L_660:
        /*00dc*/ 	.byte	0x04, 0x05
        /*00de*/ 	.short	(.L_662 - .L_661)
.L_661:
        /*00e0*/ 	.word	0x00000080
        /*00e4*/ 	.word	0x00000001
        /*00e8*/ 	.word	0x00000001


	//----- nvinfo : EIATTR_CRS_STACK_SIZE
	.align		4
.L_662:
        /*00ec*/ 	.byte	0x04, 0x1e
        /*00ee*/ 	.short	(.L_664 - .L_663)
.L_663:
        /*00f0*/ 	.word	0x00000000


	//----- nvinfo : EIATTR_CBANK_PARAM_SIZE
	.align		4
.L_664:
        /*00f4*/ 	.byte	0x03, 0x19
        /*00f6*/ 	.short	0x00e8


	//----- nvinfo : EIATTR_PARAM_CBANK
	.align		4
        /*00f8*/ 	.byte	0x04, 0x0a
        /*00fa*/ 	.short	(.L_666 - .L_665)
	.align		4
.L_665:
        /*00fc*/ 	.word	index@(.nv.constant0._ZN10layer_norm31ln_parallel_residual_fwd_kernelINS_13Kernel_traitsI6__halfS2_S2_S2_fjLj768ELj1ELj4ELj1ELj16ENS_18Kernel_traits_baseILj768ES2_S2_S2_S2_fjLj128EEEEELb0ELb0ELb1EEEvNS_9FwdParamsE)
        /*0100*/ 	.short	0x0380
        /*0102*/ 	.short	0x00e8


	//----- nvinfo : EIATTR_SW_WAR
	.align		4
.L_666:
        /*0104*/ 	.byte	0x04, 0x36
        /*0106*/ 	.short	(.L_668 - .L_667)
.L_667:
        /*0108*/ 	.word	0x00000008
.L_668:


//--------------------- .nv.info._ZN10layer_norm31ln_parallel_residual_fwd_kernelINS_13Kernel_traitsI6__halfS2_S2_S2_fjLj768ELj1ELj4ELj1ELj16ENS_18Kernel_traits_baseILj768ES2_S2_S2_S2_fjLj128EEEEELb0ELb1ELb0EEEvNS_9FwdParamsE --------------------------
	.section	.nv.info._ZN10layer_norm31ln_parallel_residual_fwd_kernelINS_13Kernel_traitsI6__halfS2_S2_S2_fjLj768ELj1ELj4ELj1ELj16ENS_18Kernel_traits_baseILj768ES2_S2_S2_S2_fjLj128EEEEELb0ELb1ELb0EEEvNS_9FwdParamsE,"",@"SHT_CUDA_INFO"
	.sectionflags	@""
	.align	4


	//----- nvinfo : EIATTR_CUDA_API_VERSION
	.align		4
        /*0000*/ 	.byte	0x04, 0x37
        /*0002*/ 	.short	(.L_670 - .L_669)
.L_669:
        /*0004*/ 	.word	0x00000082


	//----- nvinfo : EIATTR_KPARAM_INFO
	.align		4
.L_670:
        /*0008*/ 	.byte	0x04, 0x17
        /*000a*/ 	.short	(.L_672 - .L_671)
.L_671:
        /*000c*/ 	.word	0x00000000
        /*0010*/ 	.short	0x0000
        /*0012*/ 	.short	0x0000
        /*0014*/ 	.byte	0x00, 0xf0, 0xa1, 0x03


	//----- nvinfo : EIATTR_SPARSE_MMA_MASK
	.align		4
.L_672:
        /*0018*/ 	.byte	0x03, 0x50
        /*001a*/ 	.short	0x0000


	//----- nvinfo : EIATTR_MAXREG_COUNT
	.align		4
        /*001c*/ 	.byte	0x03, 0x1b
        /*001e*/ 	.short	0x00ff


	//----- nvinfo : EIATTR_MERCURY_ISA_VERSION
	.align		4
        /*0020*/ 	.byte	0x03, 0x5f
        /*0022*/ 	.short	0x0101


	//----- nvinfo : EIATTR_COOP_GROUP_MASK_REGIDS
	.align		4
        /*0024*/ 	.byte	0x04, 0x29
        /*0026*/ 	.short	(.L_674 - .L_673)


	//   ....[0]....
.L_673:
        /*0028*/ 	.word	0xffffffff


	//   ....[1]....
        /*002c*/ 	.word	0xffffffff


	//   ....[2]....
        /*0030*/ 	.word	0xffffffff


	//   ....[3]....
        /*0034*/ 	.word	0xffffffff


	//   ....[4]....
        /*0038*/ 	.word	0xffffffff


	//   ....[5]....
        /*003c*/ 	.word	0xffffffff


	//   ....[6]....
        /*0040*/ 	.word	0xffffffff


	//   ....[7]....
        /*0044*/ 	.word	0xffffffff


	//   ....[8]....
        /*0048*/ 	.word	0xffffffff


	//   ....[9]....
        /*004c*/ 	.word	0xffffffff


	//   ....[10]....
        /*0050*/ 	.word	0x05000030


	//   ....[11]....
        /*0054*/ 	.word	0x05000030


	//   ....[12]....
        /*0058*/ 	.word	0x05000030


	//   ....[13]....
        /*005c*/ 	.word	0x05000030


	//   ....[14]....
        /*0060*/ 	.word	0x05000030


	//   ....[15]....
        /*0064*/ 	.word	0x05000030


	//   ....[16]....
        /*0068*/ 	.word	0x05000030


	//   ....[17]....
        /*006c*/ 	.word	0x05000030


	//   ....[18]....
        /*0070*/ 	.word	0x05000030


	//   ....[19]....
        /*0074*/ 	.word	0x05000030


	//----- nvinfo : EIATTR_COOP_GROUP_INSTR_OFFSETS
	.align		4
.L_674:
        /*0078*/ 	.byte	0x04, 0x28
        /*007a*/ 	.short	(.L_676 - .L_675)


	//   ....[0]....
.L_675:
        /*007c*/ 	.word	0x000021d0


	//   ....[1]....
        /*0080*/ 	.word	0x00002200


	//   ....[2]....
        /*0084*/ 	.word	0x00002220


	//   ....[3]....
        /*0088*/ 	.word	0x00002240


	//   ....[4]....
        /*008c*/ 	.word	0x00002260


	//   ....[5]....
        /*0090*/ 	.word	0x000025a0


	//   ....[6]....
        /*0094*/ 	.word	0x000025c0


	//   ....[7]....
        /*0098*/ 	.word	0x000025e0


	//   ....[8]....
        /*009c*/ 	.word	0x00002600


	//   ....[9]....
        /*00a0*/ 	.word	0x00002620


	//   ....[10]....
        /*00a4*/ 	.word	0x00003150


	//   ....[11]....
        /*00a8*/ 	.word	0x00003200


	//   ....[12]....
        /*00ac*/ 	.word	0x00003270


	//   ....[13]....
        /*00b0*/ 	.word	0x000032e0


	//   ....[14]....
        /*00b4*/ 	.word	0x00003350


	//   ....[15]....
        /*00b8*/ 	.word	0x000036f0


	//   ....[16]....
        /*00bc*/ 	.word	0x00003760


	//   ....[17]....
        /*00c0*/ 	.word	0x000037d0


	//   ....[18]....
        /*00c4*/ 	.word	0x00003840


	//   ....[19]....
        /*00c8*/ 	.word	0x000038b0


	//----- nvinfo : EIATTR_VRC_CTA_INIT_COUNT
	.align		4
.L_676:
        /*00cc*/ 	.byte	0x02, 0x4a
	.zero		1
	.zero		1


	//----- nvinfo : EIATTR_EXIT_INSTR_OFFSETS
	.align		4
        /*00d0*/ 	.byte	0x04, 0x1c
        /*00d2*/ 	.short	(.L_678 - .L_677)


	//   ....[0]....
.L_677:
        /*00d4*/ 	.word	0x000004a0


	//   ....[1]....
        /*00d8*/ 	.word	0x000030e0


	//----- nvinfo : EIATTR_MAX_THREADS
	.align		4
.L_678:
        /*00dc*/ 	.byte	0x04, 0x05
        /*00de*/ 	.short	(.L_680 - .L_679)
.L_679:
        /*00e0*/ 	.word	0x00000080
        /*00e4*/ 	.word	0x00000001
        /*00e8*/ 	.word	0x00000001


	//----- nvinfo : EIATTR_CRS_STACK_SIZE
	.align		4
.L_680:
        /*00ec*/ 	.byte	0x04, 0x1e
        /*00ee*/ 	.short	(.L_682 - .L_681)
.L_681:
        /*00f0*/ 	.word	0x00000000


	//----- nvinfo : EIATTR_CBANK_PARAM_SIZE
	.align		4
.L_682:
        /*00f4*/ 	.byte	0x03, 0x19
        /*00f6*/ 	.short	0x00e8


	//----- nvinfo : EIATTR_PARAM_CBANK
	.align		4
        /*00f8*/ 	.byte	0x04, 0x0a
        /*00fa*/ 	.short	(.L_684 - .L_683)
	.align		4
.L_683:
        /*00fc*/ 	.word	index@(.nv.constant0._ZN10layer_norm31ln_parallel_residual_fwd_kernelINS_13Kernel_traitsI6__halfS2_S2_S2_fjLj768ELj1ELj4ELj1ELj16ENS_18Kernel_traits_baseILj768ES2_S2_S2_S2_fjLj128EEEEELb0ELb1ELb0EEEvNS_9FwdParamsE)
        /*0100*/ 	.short	0x0380
        /*0102*/ 	.short	0x00e8


	//----- nvinfo : EIATTR_SW_WAR
	.align		4
.L_684:
        /*0104*/ 	.byte	0x04, 0x36
        /*0106*/ 	.short	(.L_686 - .L_685)
.L_685:
        /*0108*/ 	.word	0x00000008
.L_686:


//--------------------- .nv.info._ZN10layer_norm31ln_parallel_residual_fwd_kernelINS_13Kernel_traitsI6__halfS2_S2_S2_fjLj768ELj1ELj4ELj1ELj16ENS_18Kernel_traits_baseILj768ES2_S2_S2_S2_fjLj128EEEEELb0ELb1ELb1EEEvNS_9FwdParamsE --------------------------
	.section	.nv.info._ZN10layer_norm31ln_parallel_residual_fwd_kernelINS_13Kernel_traitsI6__halfS2_S2_S2_fjLj768ELj1ELj4ELj1ELj16ENS_18Kernel_traits_baseILj768ES2_S2_S2_S2_fjLj128EEEEELb0ELb1ELb1EEEvNS_9FwdParamsE,"",@"SHT_CUDA_INFO"
	.sectionflags	@""
	.align	4


	//----- nvinfo : EIATTR_CUDA_API_VERSION
	.align		4
        /*0000*/ 	.byte	0x04, 0x37
        /*0002*/ 	.short	(.L_688 - .L_687)
.L_687:
        /*0004*/ 	.word	0x00000082


	//----- nvinfo : EIATTR_KPARAM_INFO
	.align		4
.L_688:
        /*0008*/ 	.byte	0x04, 0x17
        /*000a*/ 	.short	(.L_690 - .L_689)
.L_689:
        /*000c*/ 	.word	0x00000000
        /*0010*/ 	.short	0x0000
        /*0012*/ 	.short	0x0000
        /*0014*/ 	.byte	0x00, 0xf0, 0xa1, 0x03


	//----- nvinfo : EIATTR_SPARSE_MMA_MASK
	.align		4
.L_690:
        /*0018*/ 	.byte	0x03, 0x50
        /*001a*/ 	.short	0x0000


	//----- nvinfo : EIATTR_MAXREG_COUNT
	.align		4
        /*001c*/ 	.byte	0x03, 0x1b
        /*001e*/ 	.short	0x00ff


	//----- nvinfo : EIATTR_MERCURY_ISA_VERSION
	.align		4
        /*0020*/ 	.byte	0x03, 0x5f
        /*0022*/ 	.short	0x0101


	//----- nvinfo : EIATTR_COOP_GROUP_MASK_REGIDS
	.align		4
        /*0024*/ 	.byte	0x04, 0x29
        /*0026*/ 	.short	(.L_692 - .L_691)


	//   ....[0]....
.L_691:
        /*0028*/ 	.word	0xffffffff


	//   ....[1]....
        /*002c*/ 	.word	0xffffffff


	//   ....[2]....
        /*0030*/ 	.word	0xffffffff


	//   ....[3]....
        /*0034*/ 	.word	0xffffffff


	//   ....[4]....
        /*0038*/ 	.word	0xffffffff


	//   ....[5]....
        /*003c*/ 	.word	0xffffffff


	//   ....[6]....
        /*0040*/ 	.word	0xffffffff


	//   ....[7]....
        /*0044*/ 	.word	0xffffffff


	//   ....[8]....
        /*0048*/ 	.word	0xffffffff


	//   ....[9]....
        /*004c*/ 	.word	0xffffffff


	//   ....[10]....
        /*0050*/ 	.word	0x05000018


	//   ....[11]....
        /*0054*/ 	.word	0x05000018


	//   ....[12]....
        /*0058*/ 	.word	0x05000018


	//   ....[13]....
        /*005c*/ 	.word	0x05000018


	//   ....[14]....
        /*0060*/ 	.word	0x05000018


	//   ....[15]....
        /*0064*/ 	.word	0x05000018


	//   ....[16]....
        /*0068*/ 	.word	0x05000018


	//   ....[17]....
        /*006c*/ 	.word	0x05000018


	//   ....[18]....
        /*0070*/ 	.word	0x05000018


	//   ....[19]....
        /*0074*/ 	.word	0x05000018


	//----- nvinfo : EIATTR_COOP_GROUP_INSTR_OFFSETS
	.align		4
.L_692:
        /*0078*/ 	.byte	0x04, 0x28
        /*007a*/ 	.short	(.L_694 - .L_693)


	//   ....[0]....
.L_693:
        /*007c*/ 	.word	0x00002120


	//   ....[1]....
        /*0080*/ 	.word	0x00002140


	//   ....[2]....
        /*0084*/ 	.word	0x00002160


	//   ....[3]....
        /*0088*/ 	.word	0x00002180


	//   ....[4]....
        /*008c*/ 	.word	0x000021a0


	//   ....[5]....
        /*0090*/ 	.word	0x000024e0


	//   ....[6]....
        /*0094*/ 	.word	0x00002500


	//   ....[7]....
        /*0098*/ 	.word	0x00002520


	//   ....[8]....
        /*009c*/ 	.word	0x00002540


	//   ....[9]....
        /*00a0*/ 	.word	0x00002560


	//   ....[10]....
        /*00a4*/ 	.word	0x00002ca0


	//   ....[11]....
        /*00a8*/ 	.word	0x00002d40


	//   ....[12]....
        /*00ac*/ 	.word	0x00002db0


	//   ....[13]....
        /*00b0*/ 	.word	0x00002e20


	//   ....[14]....
        /*00b4*/ 	.word	0x00002e90


	//   ....[15]....
        /*00b8*/ 	.word	0x00003220


	//   ....[16]....
        /*00bc*/ 	.word	0x00003290


	//   ....[17]....
        /*00c0*/ 	.word	0x00003300


	//   ....[18]....
        /*00c4*/ 	.word	0x00003370


	//   ....[19]....
        /*00c8*/ 	.word	0x000033e0


	//----- nvinfo : EIATTR_VRC_CTA_INIT_COUNT
	.align		4
.L_694:
        /*00cc*/ 	.byte	0x02, 0x4a
	.zero		1
	.zero		1


	//----- nvinfo : EIATTR_EXIT_INSTR_OFFSETS
	.align		4
        /*00d0*/ 	.byte	0x04, 0x1c
        /*00d2*/ 	.short	(.L_696 - .L_695)


	//   ....[0]....
.L_695:
        /*00d4*/ 	.word	0x00000320


	//   ....[1]....
        /*00d8*/ 	.word	0x00002c30


	//----- nvinfo : EIATTR_MAX_THREADS
	.align		4
.L_696:
        /*00dc*/ 	.byte	0x04, 0x05
        /*00de*/ 	.short	(.L_698 - .L_697)
.L_697:
        /*00e0*/ 	.word	0x00000080
        /*00e4*/ 	.word	0x00000001
        /*00e8*/ 	.word	0x00000001


	//----- nvinfo : EIATTR_CRS_STACK_SIZE
	.align		4
.L_698:
        /*00ec*/ 	.byte	0x04, 0x1e
        /*00ee*/ 	.short	(.L_700 - .L_699)
.L_699:
        /*00f0*/ 	.word	0x00000000


	//----- nvinfo : EIATTR_CBANK_PARAM_SIZE
	.align		4
.L_700:
        /*00f4*/ 	.byte	0x03, 0x19
        /*00f6*/ 	.short	0x00e8


	//----- nvinfo : EIATTR_PARAM_CBANK
	.align		4
        /*00f8*/ 	.byte	0x04, 0x0a
        /*00fa*/ 	.short	(.L_702 - .L_701)
	.align		4
.L_701:
        /*00fc*/ 	.word	index@(.nv.constant0._ZN10layer_norm31ln_parallel_residual_fwd_kernelINS_13Kernel_traitsI6__halfS2_S2_S2_fjLj768ELj1ELj4ELj1ELj16ENS_18Kernel_traits_baseILj768ES2_S2_S2_S2_fjLj128EEEEELb0ELb1ELb1EEEvNS_9FwdParamsE)
        /*0100*/ 	.short	0x0380
        /*0102*/ 	.short	0x00e8


	//----- nvinfo : EIATTR_SW_WAR
	.align		4
.L_702:
        /*0104*/ 	.byte	0x04, 0x36
        /*0106*/ 	.short	(.L_704 - .L_703)
.L_703:
        /*0108*/ 	.word	0x00000008
.L_704:


//--------------------- .nv.info._ZN10layer_norm31ln_parallel_residual_fwd_kernelINS_13Kernel_traitsI6__halfS2_S2_S2_fjLj768ELj1ELj4ELj1ELj16ENS_18Kernel_traits_baseILj768ES2_S2_S2_S2_fjLj128EEEEELb1ELb0ELb0EEEvNS_9FwdParamsE --------------------------
	.section	.nv.info._ZN10layer_norm31ln_parallel_residual_fwd_kernelINS_13Kernel_traitsI6__halfS2_S2_S2_fjLj768ELj1ELj4ELj1ELj16ENS_18Kernel_traits_baseILj768ES2_S2_S2_S2_fjLj128EEEEELb1ELb0ELb0EEEvNS_9FwdParamsE,"",@"SHT_CUDA_INFO"
	.sectionflags	@""
	.align	4


	//----- nvinfo : EIATTR_CUDA_API_VERSION
	.align		4
        /*0000*/ 	.byte	0x04, 0x37
        /*0002*/ 	.short	(.L_706 - .L_705)
.L_705:
        /*0004*/ 	.word	0x00000082


	//----- nvinfo : EIATTR_KPARAM_INFO
	.align		4
.L_706:
        /*0008*/ 	.byte	0x04, 0x17
        /*000a*/ 	.short	(.L_708 - .L_707)
.L_707:
        /*000c*/ 	.word	0x00000000
        /*0010*/ 	.short	0x0000
        /*0012*/ 	.short	0x0000
        /*0014*/ 	.byte	0x00, 0xf0, 0xa1, 0x03


	//----- nvinfo : EIATTR_SPARSE_MMA_MASK
	.align		4
.L_708:
        /*0018*/ 	.byte	0x03, 0x50
        /*001a*/ 	.short	0x0000


	//----- nvinfo : EIATTR_MAXREG_COUNT
	.align		4
        /*001c*/ 	.byte	0x03, 0x1b
        /*001e*/ 	.short	0x00ff


	//----- nvinfo : EIATTR_ANNOTATIONS
	.align		4
        /*0020*/ 	.byte	0x04, 0x55
        /*0022*/ 	.short	(.L_710 - .L_709)


	//   ....[0]....
.L_709:
        /*0024*/ 	.word	0x00000001
        /*0028*/ 	.byte	0x60, 0x04, 0x00, 0x00, 0x01, 0x00, 0x00, 0x00, 0x70, 0x07, 0x00, 0x00, 0x01, 0x00, 0x00, 0x00
        /*0038*/ 	.byte	0x30, 0x0a, 0x00, 0x00, 0x01, 0x00, 0x00, 0x00, 0x10, 0x0d, 0x00, 0x00, 0x01, 0x00, 0x00, 0x00
        /*0048*/ 	.byte	0xf0, 0x13, 0x00, 0x00


	//----- nvinfo : EIATTR_MERCURY_ISA_VERSION
	.align		4
.L_710:
        /*004c*/ 	.byte	0x03, 0x5f
        /*004e*/ 	.short	0x0101


	//----- nvinfo : EIATTR_COOP_GROUP_MASK_REGIDS
	.align		4
        /*0050*/ 	.byte	0x04, 0x29
        /*0052*/ 	.short	(.L_712 - .L_711)


	//   ....[0]....
.L_711:
        /*0054*/ 	.word	0xffffffff


	//   ....[1]....
        /*0058*/ 	.word	0xffffffff


	//   ....[2]....
        /*005c*/ 	.word	0xffffffff


	//   ....[3]....
        /*0060*/ 	.word	0xffffffff


	//   ....[4]....
        /*0064*/ 	.word	0xffffffff


	//   ....[5]....
        /*0068*/ 	.word	0xffffffff


	//   ....[6]....
        /*006c*/ 	.word	0xffffffff


	//   ....[7]....
        /*0070*/ 	.word	0xffffffff


	//   ....[8]....
        /*0074*/ 	.word	0xffffffff


	//   ....[9]....
        /*0078*/ 	.word	0xffffffff


	//   ....[10]....
        /*007c*/ 	.word	0x0500005a


	//   ....[11]....
        /*0080*/ 	.word	0x0500005a


	//   ....[12]....
        /*0084*/ 	.word	0x0500005a


	//   ....[13]....
        /*0088*/ 	.word	0x0500005a


	//   ....[14]....
        /*008c*/ 	.word	0x0500005a


	//   ....[15]....
        /*0090*/ 	.word	0x0500005a


	//   ....[16]....
        /*0094*/ 	.word	0x0500005a


	//   ....[17]....
        /*0098*/ 	.word	0x0500005a


	//   ....[18]....
        /*009c*/ 	.word	0x0500005a


	//   ....[19]....
        /*00a0*/ 	.word	0x0500005a


	//----- nvinfo : EIATTR_COOP_GROUP_INSTR_OFFSETS
	.align		4
.L_712:
        /*00a4*/ 	.byte	0x04, 0x28
        /*00a6*/ 	.short	(.L_714 - .L_713)


	//   ....[0]....
.L_713:
        /*00a8*/ 	.word	0x0001d490


	//   ....[1]....
        /*00ac*/ 	.word	0x0001d4b0


	//   ....[2]....
        /*00b0*/ 	.word	0x0001d4d0


	//   ....[3]....
        /*00b4*/ 	.word	0x0001d4f0


	//   ....[4]....
        /*00b8*/ 	.word	0x0001d520


	//   ....[5]....
        /*00bc*/ 	.word	0x0001d860


	//   ....[6]....
        /*00c0*/ 	.word	0x0001d880


	//   ....[7]....
        /*00c4*/ 	.word	0x0001d8a0


	//   ....[8]....
        /*00c8*/ 	.word	0x0001d8c0


	//   ....[9]....
        /*00cc*/ 	.word	0x0001d8e0


	//   ....[10]....
        /*00d0*/ 	.word	0x0001e9e0


	//   ....[11]....
        /*00d4*/ 	.word	0x0001ea80


	//   ....[12]....
        /*00d8*/ 	.word	0x0001eaf0


	//   ....[13]....
        /*00dc*/ 	.word	0x0001eb60


	//   ....[14]....
        /*00e0*/ 	.word	0x0001ebe0


	//   ....[15]....
        /*00e4*/ 	.word	0x0001ef70


	//   ....[16]....
        /*00e8*/ 	.word	0x0001efe0


	//   ....[17]....
        /*00ec*/ 	.word	0x0001f050


	//   ....[18]....
        /*00f0*/ 	.word	0x0001f0c0


	//   ....[19]....
        /*00f4*/ 	.word	0x0001f130


	//----- nvinfo : EIATTR_VRC_CTA_INIT_COUNT
	.align		4
.L_714:
        /*00f8*/ 	.byte	0x02, 0x4a
	.zero		1
	.zero		1


	//----- nvinfo : EIATTR_EXIT_INSTR_OFFSETS
	.align		4
        /*00fc*/ 	.byte	0x04, 0x1c
        /*00fe*/ 	.short	(.L_716 - .L_715)


	//   ....[0]....
.L_715:
        /*0100*/ 	.word	0x00000f80


	//   ....[1]....
        /*0104*/ 	.word	0x0001e970


	//----- nvinfo : EIATTR_MAX_THREADS
	.align		4
.L_716:
        /*0108*/ 	.byte	0x04, 0x05
        /*010a*/ 	.short	(.L_718 - .L_717)
.L_717:
        /*010c*/ 	.word	0x00000080
        /*0110*/ 	.word	0x00000001
        /*0114*/ 	.word	0x00000001


	//----- nvinfo : EIATTR_CRS_STACK_SIZE
	.align		4
.L_718:
        /*0118*/ 	.byte	0x04, 0x1e
        /*011a*/ 	.short	(.L_720 - .L_719)
.L_719:
        /*011c*/ 	.word	0x00000000


	//----- nvinfo : EIATTR_CBANK_PARAM_SIZE
	.align		4
.L_720:
        /*0120*/ 	.byte	0x03, 0x19
        /*0122*/ 	.short	0x00e8


	//----- nvinfo : EIATTR_PARAM_CBANK
	.align		4
        /*0124*/ 	.byte	0x04, 0x0a
        /*0126*/ 	.short	(.L_722 - .L_721)
	.align		4
.L_721:
        /*0128*/ 	.word	index@(.nv.constant0._ZN10layer_norm31ln_parallel_residual_fwd_kernelINS_13Kernel_traitsI6__halfS2_S2_S2_fjLj768ELj1ELj4ELj1ELj16ENS_18Kernel_traits_baseILj768ES2_S2_S2_S2_fjLj128EEEEELb1ELb0ELb0EEEvNS_9FwdParamsE)
        /*012c*/ 	.short	0x0380
        /*012e*/ 	.short	0x00e8


	//----- nvinfo : EIATTR_SW_WAR
	.align		4
.L_722:
        /*0130*/ 	.byte	0x04, 0x36
        /*0132*/ 	.short	(.L_724 - .L_723)
.L_723:
        /*0134*/ 	.word	0x00000008
.L_724:


//--------------------- .nv.info._ZN10layer_norm31ln_parallel_residual_fwd_kernelINS_13Kernel_traitsI6__halfS2_S2_S2_fjLj768ELj1ELj4ELj1ELj16ENS_18Kernel_traits_baseILj768ES2_S2_S2_S2_fjLj128EEEEELb1ELb0ELb1EEEvNS_9FwdParamsE --------------------------
	.section	.nv.info._ZN10layer_norm31ln_parallel_residual_fwd_kernelINS_13Kernel_traitsI6__halfS2_S2_S2_fjLj768ELj1ELj4ELj1ELj16ENS_18Kernel_traits_baseILj768ES2_S2_S2_S2_fjLj128EEEEELb1ELb0ELb1EEEvNS_9FwdParamsE,"",@"SHT_CUDA_INFO"
	.sectionflags	@""
	.align	4


	//----- nvinfo : EIATTR_CUDA_API_VERSION
	.align		4
        /*0000*/ 	.byte	0x04, 0x37
        /*0002*/ 	.short	(.L_726 - .L_725)
.L_725:
        /*0004*/ 	.word	0x00000082


	//----- nvinfo : EIATTR_KPARAM_INFO
	.align		4
.L_726:
        /*0008*/ 	.byte	0x04, 0x17
        /*000a*/ 	.short	(.L_728 - .L_727)
.L_727:
        /*000c*/ 	.word	0x00000000
        /*0010*/ 	.short	0x0000
        /*0012*/ 	.short	0x0000
        /*0014*/ 	.byte	0x00, 0xf0, 0xa1, 0x03


	//----- nvinfo : EIATTR_SPARSE_MMA_MASK
	.align		4
.L_728:
        /*0018*/ 	.byte	0x03, 0x50
        /*001a*/ 	.short	0x0000


	//----- nvinfo : EIATTR_MAXREG_COUNT
	.align		4
        /*001c*/ 	.byte	0x03, 0x1b
        /*001e*/ 	.short	0x00ff


	//----- nvinfo : EIATTR_MERCURY_ISA_VERSION
	.align		4
        /*0020*/ 	.byte	0x03, 0x5f
        /*0022*/ 	.short	0x0101


	//----- nvinfo : EIATTR_COOP_GROUP_MASK_REGIDS
	.align		4
        /*0024*/ 	.byte	0x04, 0x29
        /*0026*/ 	.short	(.L_730 - .L_729)


	//   ....[0]....
.L_729:
        /*0028*/ 	.word	0xffffffff


	//   ....[1]....
        /*002c*/ 	.word	0xffffffff


	//   ....[2]....
        /*0030*/ 	.word	0xffffffff


	//   ....[3]....
        /*0034*/ 	.word	0xffffffff


	//   ....[4]....
        /*0038*/ 	.word	0xffffffff


	//   ....[5]....
        /*003c*/ 	.word	0xffffffff


	//   ....[6]....
        /*0040*/ 	.word	0xffffffff


	//   ....[7]....
        /*0044*/ 	.word	0xffffffff


	//   ....[8]....
        /*0048*/ 	.word	0xffffffff


	//   ....[9]....
        /*004c*/ 	.word	0xffffffff


	//   ....[10]....
        /*0050*/ 	.word	0x05000058


	//   ....[11]....
        /*0054*/ 	.word	0x05000058


	//   ....[12]....
        /*0058*/ 	.word	0x05000058


	//   ....[13]....
        /*005c*/ 	.word	0x05000058


	//   ....[14]....
        /*0060*/ 	.word	0x05000058


	//   ....[15]....
        /*0064*/ 	.word	0x05000058


	//   ....[16]....
        /*0068*/ 	.word	0x05000058


	//   ....[17]....
        /*006c*/ 	.word	0x05000058


	//   ....[18]....
        /*0070*/ 	.word	0x05000058


	//   ....[19]....
        /*0074*/ 	.word	0x05000058


	//----- nvinfo : EIATTR_COOP_GROUP_INSTR_OFFSETS
	.align		4
.L_730:
        /*0078*/ 	.byte	0x04, 0x28
        /*007a*/ 	.short	(.L_732 - .L_731)


	//   ....[0]....
.L_731:
        /*007c*/ 	.word	0x000191b0


	//   ....[1]....
        /*0080*/ 	.word	0x000191d0


	//   ....[2]....
        /*0084*/ 	.word	0x000191f0


	//   ....[3]....
        /*0088*/ 	.word	0x00019210


	//   ....[4]....
        /*008c*/ 	.word	0x00019240


	//   ....[5]....
        /*0090*/ 	.word	0x00019570


	//   ....[6]....
        /*0094*/ 	.word	0x00019590


	//   ....[7]....
        /*0098*/ 	.word	0x000195b0


	//   ....[8]....
        /*009c*/ 	.word	0x000195d0


	//   ....[9]....
        /*00a0*/ 	.word	0x000195f0


	//   ....[10]....
        /*00a4*/ 	.word	0x0001a5e0


	//   ....[11]....
        /*00a8*/ 	.word	0x0001a680


	//   ....[12]....
        /*00ac*/ 	.word	0x0001a6f0


	//   ....[13]....
        /*00b0*/ 	.word	0x0001a760


	//   ....[14]....
        /*00b4*/ 	.word	0x0001a7e0


	//   ....[15]....
        /*00b8*/ 	.word	0x0001ab60


	//   ....[16]....
        /*00bc*/ 	.word	0x0001abd0


	//   ....[17]....
        /*00c0*/ 	.word	0x0001ac40


	//   ....[18]....
        /*00c4*/ 	.word	0x0001acb0


	//   ....[19]....
        /*00c8*/ 	.word	0x0001ad20


	//----- nvinfo : EIATTR_VRC_CTA_INIT_COUNT
	.align		4
.L_732:
        /*00cc*/ 	.byte	0x02, 0x4a
	.zero		1
	.zero		1


	//----- nvinfo : EIATTR_EXIT_INSTR_OFFSETS
	.align		4
        /*00d0*/ 	.byte	0x04, 0x1c
        /*00d2*/ 	.short	(.L_734 - .L_733)


	//   ....[0]....
.L_733:
        /*00d4*/ 	.word	0x000009e0


	//   ....[1]....
        /*00d8*/ 	.word	0x0001a580


	//----- nvinfo : EIATTR_MAX_THREADS
	.align		4
.L_734:
        /*00dc*/ 	.byte	0x04, 0x05
        /*00de*/ 	.short	(.L_736 - .L_735)
.L_735:
        /*00e0*/ 	.word	0x00000080
        /*00e4*/ 	.word	0x00000001
        /*00e8*/ 	.word	0x00000001


	//----- nvinfo : EIATTR_CRS_STACK_SIZE
	.align		4
.L_736:
        /*00ec*/ 	.byte	0x04, 0x1e
        /*00ee*/ 	.short	(.L_738 - .L_737)
.L_737:
        /*00f0*/ 	.word	0x00000000


	//----- nvinfo : EIATTR_CBANK_PARAM_SIZE
	.align		4
.L_738:
        /*00f4*/ 	.byte	0x03, 0x19
        /*00f6*/ 	.short	0x00e8


	//----- nvinfo : EIATTR_PARAM_CBANK
	.align		4
        /*00f8*/ 	.byte	0x04, 0x0a
        /*00fa*/ 	.short	(.L_740 - .L_739)
	.align		4
.L_739:
        /*00fc*/ 	.word	index@(.nv.constant0._ZN10layer_norm31ln_parallel_residual_fwd_kernelINS_13Kernel_traitsI6__halfS2_S2_S2_fjLj768ELj1ELj4ELj1ELj16ENS_18Kernel_traits_baseILj768ES2_S2_S2_S2_fjLj128EEEEELb1ELb0ELb1EEEvNS_9FwdParamsE)
        /*0100*/ 	.short	0x0380
        /*0102*/ 	.short	0x00e8


	//----- nvinfo : EIATTR_SW_WAR
	.align		4
.L_740:
        /*0104*/ 	.byte	0x04, 0x36
        /*0106*/ 	.short	(.L_742 - .L_741)
.L_741:
        /*0108*/ 	.word	0x00000008
.L_742:


//--------------------- .nv.info._ZN10layer_norm31ln_parallel_residual_fwd_kernelINS_13Kernel_traitsI6__halfS2_S2_S2_fjLj768ELj1ELj4ELj1ELj16ENS_18Kernel_traits_baseILj768ES2_S2_S2_S2_fjLj128EEEEELb1ELb1ELb0EEEvNS_9FwdParamsE --------------------------
	.section	.nv.info._ZN10layer_norm31ln_parallel_residual_fwd_kernelINS_13Kernel_traitsI6__halfS2_S2_S2_fjLj768ELj1ELj4ELj1ELj16ENS_18Kernel_traits_baseILj768ES2_S2_S2_S2_fjLj128EEEEELb1ELb1ELb0EEEvNS_9FwdParamsE,"",@"SHT_CUDA_INFO"
	.sectionflags	@""
	.align	4


	//----- nvinfo : EIATTR_CUDA_API_VERSION
	.align		4
        /*0000*/ 	.byte	0x04, 0x37
        /*0002*/ 	.short	(.L_744 - .L_743)
.L_743:
        /*0004*/ 	.word	0x00000082


	//----- nvinfo : EIATTR_KPARAM_INFO
	.align		4
.L_744:
        /*0008*/ 	.byte	0x04, 0x17
        /*000a*/ 	.short	(.L_746 - .L_745)
.L_745:
        /*000c*/ 	.word	0x00000000
        /*0010*/ 	.short	0x0000
        /*0012*/ 	.short	0x0000
        /*0014*/ 	.byte	0x00, 0xf0, 0xa1, 0x03


	//----- nvinfo : EIATTR_SPARSE_MMA_MASK
	.align		4
.L_746:
        /*0018*/ 	.byte	0x03, 0x50
        /*001a*/ 	.short	0x0000


	//----- nvinfo : EIATTR_MAXREG_COUNT
	.align		4
        /*001c*/ 	.byte	0x03, 0x1b
        /*001e*/ 	.short	0x00ff


	//----- nvinfo : EIATTR_MERCURY_ISA_VERSION
	.align		4
        /*0020*/ 	.byte	0x03, 0x5f
        /*0022*/ 	.short	0x0101


	//----- nvinfo : EIATTR_COOP_GROUP_MASK_REGIDS
	.align		4
        /*0024*/ 	.byte	0x04, 0x29
        /*0026*/ 	.short	(.L_748 - .L_747)


	//   ....[0]....
.L_747:
        /*0028*/ 	.word	0xffffffff


	//   ....[1]....
        /*002c*/ 	.word	0xffffffff


	//   ....[2]....
        /*0030*/ 	.word	0xffffffff


	//   ....[3]....
        /*0034*/ 	.word	0xffffffff


	//   ....[4]....
        /*0038*/ 	.word	0xffffffff


	//   ....[5]....
        /*003c*/ 	.word	0xffffffff


	//   ....[6]....
        /*0040*/ 	.word	0xffffffff


	//   ....[7]....
        /*0044*/ 	.word	0xffffffff


	//   ....[8]....
        /*0048*/ 	.word	0xffffffff


	//   ....[9]....
        /*004c*/ 	.word	0xffffffff


	//   ....[10]....
        /*0050*/ 	.word	0x05000056


	//   ....[11]....
        /*0054*/ 	.word	0x05000056


	//   ....[12]....
        /*0058*/ 	.word	0x05000056


	//   ....[13]....
        /*005c*/ 	.word	0x05000056


	//   ....[14]....
        /*0060*/ 	.word	0x05000056


	//   ....[15]....
        /*0064*/ 	.word	0x05000056


	//   ....[16]....
        /*0068*/ 	.word	0x05000056


	//   ....[17]....
        /*006c*/ 	.word	0x05000056


	//   ....[18]....
        /*0070*/ 	.word	0x05000056


	//   ....[19]....
        /*0074*/ 	.word	0x05000056


	//----- nvinfo : EIATTR_COOP_GROUP_INSTR_OFFSETS
	.align		4
.L_748:
        /*0078*/ 	.byte	0x04, 0x28
        /*007a*/ 	.short	(.L_750 - .L_749)


	//   ....[0]....
.L_749:
        /*007c*/ 	.word	0x00018a60


	//   ....[1]....
        /*0080*/ 	.word	0x00018a80


	//   ....[2]....
        /*0084*/ 	.word	0x00018aa0


	//   ....[3]....
        /*0088*/ 	.word	0x00018ac0


	//   ....[4]....
        /*008c*/ 	.word	0x00018af0


	//   ....[5]....
        /*0090*/ 	.word	0x00018e30


	//   ....[6]....
        /*0094*/ 	.word	0x00018e50


	//   ....[7]....
        /*0098*/ 	.word	0x00018e70


	//   ....[8]....
        /*009c*/ 	.word	0x00018e90


	//   ....[9]....
        /*00a0*/ 	.word	0x00018eb0


	//   ....[10]....
        /*00a4*/ 	.word	0x00019a00


	//   ....[11]....
        /*00a8*/ 	.word	0x00019aa0


	//   ....[12]....
        /*00ac*/ 	.word	0x00019b10


	//   ....[13]....
        /*00b0*/ 	.word	0x00019b80


	//   ....[14]....
        /*00b4*/ 	.word	0x00019c00


	//   ....[15]....
        /*00b8*/ 	.word	0x00019f90


	//   ....[16]....
        /*00bc*/ 	.word	0x0001a000


	//   ....[17]....
        /*00c0*/ 	.word	0x0001a070


	//   ....[18]....
        /*00c4*/ 	.word	0x0001a0e0


	//   ....[19]....
        /*00c8*/ 	.word	0x0001a150


	//----- nvinfo : EIATTR_VRC_CTA_INIT_COUNT
	.align		4
.L_750:
        /*00cc*/ 	.byte	0x02, 0x4a
	.zero		1
	.zero		1


	//----- nvinfo : EIATTR_EXIT_INSTR_OFFSETS
	.align		4
        /*00d0*/ 	.byte	0x04, 0x1c
        /*00d2*/ 	.short	(.L_752 - .L_751)


	//   ....[0]....
.L_751:
        /*00d4*/ 	.word	0x000006a0


	//   ....[1]....
        /*00d8*/ 	.word	0x00019990


	//----- nvinfo : EIATTR_MAX_THREADS
	.align		4
.L_752:
        /*00dc*/ 	.byte	0x04, 0x05
        /*00de*/ 	.short	(.L_754 - .L_753)
.L_753:
        /*00e0*/ 	.word	0x00000080
        /*00e4*/ 	.word	0x00000001
        /*00e8*/ 	.word	0x00000001


	//----- nvinfo : EIATTR_CRS_STACK_SIZE
	.align		4
.L_754:
        /*00ec*/ 	.byte	0x04, 0x1e
        /*00ee*/ 	.short	(.L_756 - .L_755)
.L_755:
        /*00f0*/ 	.word	0x00000000


	//----- nvinfo : EIATTR_CBANK_PARAM_SIZE
	.align		4
.L_756:
        /*00f4*/ 	.byte	0x03, 0x19
        /*00f6*/ 	.short	0x00e8


	//----- nvinfo : EIATTR_PARAM_CBANK
	.align		4
        /*00f8*/ 	.byte	0x04, 0x0a
        /*00fa*/ 	.short	(.L_758 - .L_757)
	.align		4
.L_757:
        /*00fc*/ 	.word	index@(.nv.constant0._ZN10layer_norm31ln_parallel_residual_fwd_kernelINS_13Kernel_traitsI6__halfS2_S2_S2_fjLj768ELj1ELj4ELj1ELj16ENS_18Kernel_traits_baseILj768ES2_S2_S2_S2_fjLj128EEEEELb1ELb1ELb0EEEvNS_9FwdParamsE)
        /*0100*/ 	.short	0x0380
        /*0102*/ 	.short	0x00e8


	//----- nvinfo : EIATTR_SW_WAR
	.align		4
.L_758:
        /*0104*/ 	.byte	0x04, 0x36
        /*0106*/ 	.short	(.L_760 - .L_759)
.L_759:
        /*0108*/ 	.word	0x00000008
.L_760:


//--------------------- .nv.info._ZN10layer_norm31ln_parallel_residual_fwd_kernelINS_13Kernel_traitsI6__halfS2_S2_S2_fjLj768ELj1ELj4ELj1ELj16ENS_18Kernel_traits_baseILj768ES2_S2_S2_S2_fjLj128EEEEELb1ELb1ELb1EEEvNS_9FwdParamsE --------------------------
	.section	.nv.info._ZN10layer_norm31ln_parallel_residual_fwd_kernelINS_13Kernel_traitsI6__halfS2_S2_S2_fjLj768ELj1ELj4ELj1ELj16ENS_18Kernel_traits_baseILj768ES2_S2_S2_S2_fjLj128EEEEELb1ELb1ELb1EEEvNS_9FwdParamsE,"",@"SHT_CUDA_INFO"
	.sectionflags	@""
	.align	4


	//----- nvinfo : EIATTR_CUDA_API_VERSION
	.align		4
        /*0000*/ 	.byte	0x04, 0x37
        /*0002*/ 	.short	(.L_762 - .L_761)
.L_761:
        /*0004*/ 	.word	0x00000082


	//----- nvinfo : EIATTR_KPARAM_INFO
	.align		4
.L_762:
        /*0008*/ 	.byte	0x04, 0x17
        /*000a*/ 	.short	(.L_764 - .L_763)
.L_763:
        /*000c*/ 	.word	0x00000000
        /*0010*/ 	.short	0x0000
        /*0012*/ 	.short	0x0000
        /*0014*/ 	.byte	0x00, 0xf0, 0xa1, 0x03


	//----- nvinfo : EIATTR_SPARSE_MMA_MASK
	.align		4
.L_764:
        /*0018*/ 	.byte	0x03, 0x50
        /*001a*/ 	.short	0x0000


	//----- nvinfo : EIATTR_MAXREG_COUNT
	.align		4
        /*001c*/ 	.byte	0x03, 0x1b
        /*001e*/ 	.short	0x00ff


	//----- nvinfo : EIATTR_MERCURY_ISA_VERSION
	.align		4
        /*0020*/ 	.byte	0x03, 0x5f
        /*0022*/ 	.short	0x0101


	//----- nvinfo : EIATTR_COOP_GROUP_MASK_REGIDS
	.align		4
        /*0024*/ 	.byte	0x04, 0x29
        /*0026*/ 	.short	(.L_766 - .L_765)


	//   ....[0]....
.L_765:
        /*0028*/ 	.word	0xffffffff


	//   ....[1]....
        /*002c*/ 	.word	0xffffffff


	//   ....[2]....
        /*0030*/ 	.word	0xffffffff


	//   ....[3]....
        /*0034*/ 	.word	0xffffffff


	//   ....[4]....
        /*0038*/ 	.word	0xffffffff


	//   ....[5]....
        /*003c*/ 	.word	0xffffffff


	//   ....[6]....
        /*0040*/ 	.word	0xffffffff


	//   ....[7]....
        /*0044*/ 	.word	0xffffffff


	//   ....[8]....
        /*0048*/ 	.word	0xffffffff


	//   ....[9]....
        /*004c*/ 	.word	0xffffffff


	//   ....[10]....
        /*0050*/ 	.word	0x05000038


	//   ....[11]....
        /*0054*/ 	.word	0x05000038


	//   ....[12]....
        /*0058*/ 	.word	0x05000038


	//   ....[13]....
        /*005c*/ 	.word	0x05000038


	//   ....[14]....
        /*0060*/ 	.word	0x05000038


	//   ....[15]....
        /*0064*/ 	.word	0x05000038


	//   ....[16]....
        /*0068*/ 	.word	0x05000038


	//   ....[17]....
        /*006c*/ 	.word	0x05000038


	//   ....[18]....
        /*0070*/ 	.word	0x05000038


	//   ....[19]....
        /*0074*/ 	.word	0x05000038


	//----- nvinfo : EIATTR_COOP_GROUP_INSTR_OFFSETS
	.align		4
.L_766:
        /*0078*/ 	.byte	0x04, 0x28
        /*007a*/ 	.short	(.L_768 - .L_767)


	//   ....[0]....
.L_767:
        /*007c*/ 	.word	0x000183b0


	//   ....[1]....
        /*0080*/ 	.word	0x000183d0


	//   ....[2]....
        /*0084*/ 	.word	0x000183f0


	//   ....[3]....
        /*0088*/ 	.word	0x00018410


	//   ....[4]....
        /*008c*/ 	.word	0x00018440


	//   ....[5]....
        /*0090*/ 	.word	0x00018770


	//   ....[6]....
        /*0094*/ 	.word	0x00018790


	//   ....[7]....
        /*0098*/ 	.word	0x000187b0


	//   ....[8]....
        /*009c*/ 	.word	0x000187d0


	//   ....[9]....
        /*00a0*/ 	.word	0x000187f0


	//   ....[10]....
        /*00a4*/ 	.word	0x00018f50


	//   ....[11]....
        /*00a8*/ 	.word	0x00018ff0


	//   ....[12]....
        /*00ac*/ 	.word	0x00019060


	//   ....[13]....
        /*00b0*/ 	.word	0x000190d0


	//   ....[14]....
        /*00b4*/ 	.word	0x00019150


	//   ....[15]....
        /*00b8*/ 	.word	0x000194d0


	//   ....[16]....
        /*00bc*/ 	.word	0x00019540


	//   ....[17]....
        /*00c0*/ 	.word	0x000195b0


	//   ....[18]....
        /*00c4*/ 	.word	0x00019620


	//   ....[19]....
        /*00c8*/ 	.word	0x00019690


	//----- nvinfo : EIATTR_VRC_CTA_INIT_COUNT
	.align		4
.L_768:
        /*00cc*/ 	.byte	0x02, 0x4a
	.zero		1
	.zero		1


	//----- nvinfo : EIATTR_EXIT_INSTR_OFFSETS
	.align		4
        /*00d0*/ 	.byte	0x04, 0x1c
        /*00d2*/ 	.short	(.L_770 - .L_769)


	//   ....[0]....
.L_769:
        /*00d4*/ 	.word	0x00000270


	//   ....[1]....
        /*00d8*/ 	.word	0x00018ef0


	//----- nvinfo : EIATTR_MAX_THREADS
	.align		4
.L_770:
        /*00dc*/ 	.byte	0x04, 0x05
        /*00de*/ 	.short	(.L_772 - .L_771)
.L_771:
        /*00e0*/ 	.word	0x00000080
        /*00e4*/ 	.word	0x00000001
        /*00e8*/ 	.word	0x00000001


	//----- nvinfo : EIATTR_CRS_STACK_SIZE
	.align		4
.L_772:
        /*00ec*/ 	.byte	0x04, 0x1e
        /*00ee*/ 	.short	(.L_774 - .L_773)
.L_773:
        /*00f0*/ 	.word	0x00000000


	//----- nvinfo : EIATTR_CBANK_PARAM_SIZE
	.align		4
.L_774:
        /*00f4*/ 	.byte	0x03, 0x19
        /*00f6*/ 	.short	0x00e8


	//----- nvinfo : EIATTR_PARAM_CBANK
	.align		4
        /*00f8*/ 	.byte	0x04, 0x0a
        /*00fa*/ 	.short	(.L_776 - .L_775)
	.align		4
.L_775:
        /*00fc*/ 	.word	index@(.nv.constant0._ZN10layer_norm31ln_parallel_residual_fwd_kernelINS_13Kernel_traitsI6__halfS2_S2_S2_fjLj768ELj1ELj4ELj1ELj16ENS_18Kernel_traits_baseILj768ES2_S2_S2_S2_fjLj128EEEEELb1ELb1ELb1EEEvNS_9FwdParamsE)
        /*0100*/ 	.short	0x0380
        /*0102*/ 	.short	0x00e8


	//----- nvinfo : EIATTR_SW_WAR
	.align		4
.L_776:
        /*0104*/ 	.byte	0x04, 0x36
        /*0106*/ 	.short	(.L_778 - .L_777)
.L_777:
        /*0108*/ 	.word	0x00000008
.L_778:


//--------------------- .nv.info._ZN10layer_norm31ln_parallel_residual_fwd_kernelINS_13Kernel_traitsIf13__nv_bfloat16S2_S2_fjLj768ELj1ELj4ELj1ELj16ENS_18Kernel_traits_baseILj768EfS2_S2_S2_fjLj128EEEEELb0ELb0ELb0EEEvNS_9FwdParamsE --------------------------
	.section	.nv.info._ZN10layer_norm31ln_parallel_residual_fwd_kernelINS_13Kernel_traitsIf13__nv_bfloat16S2_S2_fjLj768ELj1ELj4ELj1ELj16ENS_18Kernel_traits_baseILj768EfS2_S2_S2_fjLj128EEEEELb0ELb0ELb0EEEvNS_9FwdParamsE,"",@"SHT_CUDA_INFO"
	.sectionflags	@""
	.align	4


	//----- nvinfo : EIATTR_CUDA_API_VERSION
	.align		4
        /*0000*/ 	.byte	0x04, 0x37
        /*0002*/ 	.short	(.L_780 - .L_779)
.L_779:
        /*0004*/ 	.word	0x00000082


	//----- nvinfo : EIATTR_KPARAM_INFO
	.align		4
.L_780:
        /*0008*/ 	.byte	0x04, 0x17
        /*000a*/ 	.short	(.L_782 - .L_781)
.L_781:
        /*000c*/ 	.word	0x00000000
        /*0010*/ 	.short	0x0000
        /*0012*/ 	.short	0x0000
        /*0014*/ 	.byte	0x00, 0xf0, 0xa1, 0x03


	//----- nvinfo : EIATTR_SPARSE_MMA_MASK
	.align		4
.L_782:
        /*0018*/ 	.byte	0x03, 0x50
        /*001a*/ 	.short	0x0000


	//----- nvinfo : EIATTR_MAXREG_COUNT
	.align		4
        /*001c*/ 	.byte	0x03, 0x1b
        /*001e*/ 	.short	0x00ff


	//----- nvinfo : EIATTR_MERCURY_ISA_VERSION
	.align		4
        /*0020*/ 	.byte	0x03, 0x5f
        /*0022*/ 	.short	0x0101


	//----- nvinfo : EIATTR_COOP_GROUP_MASK_REGIDS
	.align		4
        /*0024*/ 	.byte	0x04, 0x29
        /*0026*/ 	.short	(.L_784 - .L_783)


	//   ....[0]....
.L_783:
        /*0028*/ 	.word	0xffffffff


	//   ....[1]....
        /*002c*/ 	.word	0xffffffff


	//   ....[2]....
        /*0030*/ 	.word	0xffffffff


	//   ....[3]....
        /*0034*/ 	.word	0xffffffff


	//   ....[4]....
        /*0038*/ 	.word	0xffffffff


	//   ....[5]....
        /*003c*/ 	.word	0xffffffff


	//   ....[6]....
        /*0040*/ 	.word	0xffffffff


	//   ....[7]....
        /*0044*/ 	.word	0xffffffff


	//   ....[8]....
        /*0048*/ 	.word	0xffffffff


	//   ....[9]....
        /*004c*/ 	.word	0xffffffff


	//   ....[10]....
        /*0050*/ 	.word	0x05000092


	//   ....[11]....
        /*0054*/ 	.word	0x05000092


	//   ....[12]....
        /*0058*/ 	.word	0x05000092


	//   ....[13]....
        /*005c*/ 	.word	0x05000092


	//   ....[14]....
        /*0060*/ 	.word	0x05000092


	//   ....[15]....
        /*0064*/ 	.word	0x05000092


	//   ....[16]....
        /*0068*/ 	.word	0x05000092


	//   ....[17]....
        /*006c*/ 	.word	0x05000092


	//   ....[18]....
        /*0070*/ 	.word	0x05000092


	//   ....[19]....
        /*0074*/ 	.word	0x05000092


	//----- nvinfo : EIATTR_COOP_GROUP_INSTR_OFFSETS
	.align		4
.L_784:
        /*0078*/ 	.byte	0x04, 0x28
        /*007a*/ 	.short	(.L_786 - .L_785)


	//   ....[0]....
.L_785:
        /*007c*/ 	.word	0x00003540


	//   ....[1]....
        /*0080*/ 	.word	0x00003570


	//   ....[2]....
        /*0084*/ 	.word	0x00003590


	//   ....[3]....
        /*0088*/ 	.word	0x000035b0


	//   ....[4]....
        /*008c*/ 	.word	0x000035d0


	//   ....[5]....
        /*0090*/ 	.word	0x00003910


	//   ....[6]....
        /*0094*/ 	.word	0x00003930


	//   ....[7]....
        /*0098*/ 	.word	0x00003950


	//   ....[8]....
        /*009c*/ 	.word	0x00003970


	//   ....[9]....
        /*00a0*/ 	.word	0x00003990


	//   ....[10]....
        /*00a4*/ 	.word	0x00004480


	//   ....[11]....
        /*00a8*/ 	.word	0x00004530


	//   ....[12]....
        /*00ac*/ 	.word	0x000045a0


	//   ....[13]....
        /*00b0*/ 	.word	0x00004610


	//   ....[14]....
        /*00b4*/ 	.word	0x00004680


	//   ....[15]....
        /*00b8*/ 	.word	0x00004a10


	//   ....[16]....
        /*00bc*/ 	.word	0x00004a80


	//   ....[17]....
        /*00c0*/ 	.word	0x00004af0


	//   ....[18]....
        /*00c4*/ 	.word	0x00004b60


	//   ....[19]....
        /*00c8*/ 	.word	0x00004bd0


	//----- nvinfo : EIATTR_VRC_CTA_INIT_COUNT
	.align		4
.L_786:
        /*00cc*/ 	.byte	0x02, 0x4a
	.zero		1
	.zero		1


	//----- nvinfo : EIATTR_EXIT_INSTR_OFFSETS
	.align		4
        /*00d0*/ 	.byte	0x04, 0x1c
        /*00d2*/ 	.short	(.L_788 - .L_787)


	//   ....[0]....
.L_787:
        /*00d4*/ 	.word	0x00001200


	//   ....[1]....
        /*00d8*/ 	.word	0x00004410


	//----- nvinfo : EIATTR_MAX_THREADS
	.align		4
.L_788:
        /*00dc*/ 	.byte	0x04, 0x05
        /*00de*/ 	.short	(.L_790 - .L_789)
.L_789:
        /*00e0*/ 	.word	0x00000080
        /*00e4*/ 	.word	0x00000001
        /*00e8*/ 	.word	0x00000001


	//----- nvinfo : EIATTR_CRS_STACK_SIZE
	.align		4
.L_790:
        /*00ec*/ 	.byte	0x04, 0x1e
        /*00ee*/ 	.short	(.L_792 - .L_791)
.L_791:
        /*00f0*/ 	.word	0x00000000


	//----- nvinfo : EIATTR_CBANK_PARAM_SIZE
	.align		4
.L_792:
        /*00f4*/ 	.byte	0x03, 0x19
        /*00f6*/ 	.short	0x00e8


	//----- nvinfo : EIATTR_PARAM_CBANK
	.align		4
        /*00f8*/ 	.byte	0x04, 0x0a
        /*00fa*/ 	.short	(.L_794 - .L_793)
	.align		4
.L_793:
        /*00fc*/ 	.word	index@(.nv.constant0._ZN10layer_norm31ln_parallel_residual_fwd_kernelINS_13Kernel_traitsIf13__nv_bfloat16S2_S2_fjLj768ELj1ELj4ELj1ELj16ENS_18Kernel_traits_baseILj768EfS2_S2_S2_fjLj128EEEEELb0ELb0ELb0EEEvNS_9FwdParamsE)
        /*0100*/ 	.short	0x0380
        /*0102*/ 	.short	0x00e8


	//----- nvinfo : EIATTR_SW_WAR
	.align		4
.L_794:
        /*0104*/ 	.byte	0x04, 0x36
        /*0106*/ 	.short	(.L_796 - .L_795)
.L_795:
        /*0108*/ 	.word	0x00000008
.L_796:


//--------------------- .nv.info._ZN10layer_norm31ln_parallel_residual_fwd_kernelINS_13Kernel_traitsIf13__nv_bfloat16S2_S2_fjLj768ELj1ELj4ELj1ELj16ENS_18Kernel_traits_baseILj768EfS2_S2_S2_fjLj128EEEEELb0ELb0ELb1EEEvNS_9FwdParamsE --------------------------
	.section	.nv.info._ZN10layer_norm31ln_parallel_residual_fwd_kernelINS_13Kernel_traitsIf13__nv_bfloat16S2_S2_fjLj768ELj1ELj4ELj1ELj16ENS_18Kernel_traits_baseILj768EfS2_S2_S2_fjLj128EEEEELb0ELb0ELb1EEEvNS_9FwdParamsE,"",@"SHT_CUDA_INFO"
	.sectionflags	@""
	.align	4


	//----- nvinfo : EIATTR_CUDA_API_VERSION
	.align		4
        /*0000*/ 	.byte	0x04, 0x37
        /*0002*/ 	.short	(.L_798 - .L_797)
.L_797:
        /*0004*/ 	.word	0x00000082


	//----- nvinfo : EIATTR_KPARAM_INFO
	.align		4
.L_798:
        /*0008*/ 	.byte	0x04, 0x17
        /*000a*/ 	.short	(.L_800 - .L_799)
.L_799:
        /*000c*/ 	.word	0x00000000
        /*0010*/ 	.short	0x0000
        /*0012*/ 	.short	0x0000
        /*0014*/ 	.byte	0x00, 0xf0, 0xa1, 0x03


	//----- nvinfo : EIATTR_SPARSE_MMA_MASK
	.align		4
.L_800:
        /*0018*/ 	.byte	0x03, 0x50
        /*001a*/ 	.short	0x0000


	//----- nvinfo : EIATTR_MAXREG_COUNT
	.align		4
        /*001c*/ 	.byte	0x03, 0x1b
        /*001e*/ 	.short	0x00ff


	//----- nvinfo : EIATTR_MERCURY_ISA_VERSION
	.align		4
        /*0020*/ 	.byte	0x03, 0x5f
        /*0022*/ 	.short	0x0101


	//----- nvinfo : EIATTR_COOP_GROUP_MASK_REGIDS
	.align		4
        /*0024*/ 	.byte	0x04, 0x29
        /*0026*/ 	.short	(.L_802 - .L_801)


	//   ....[0]....
.L_801:
        /*0028*/ 	.word	0xffffffff


	//   ....[1]....
        /*002c*/ 	.word	0xffffffff


	//   ....[2]....
        /*0030*/ 	.word	0xffffffff


	//   ....[3]....
        /*0034*/ 	.word	0xffffffff


	//   ....[4]....
        /*0038*/ 	.word	0xffffffff


	//   ....[5]....
        /*003c*/ 	.word	0xffffffff


	//   ....[6]....
        /*0040*/ 	.word	0xffffffff


	//   ....[7]....
        /*0044*/ 	.word	0xffffffff


	//   ....[8]....
        /*0048*/ 	.word	0xffffffff


	//   ....[9]....
        /*004c*/ 	.word	0xffffffff


	//   ....[10]....
        /*0050*/ 	.word	0x0500007a


	//   ....[11]....
        /*0054*/ 	.word	0x0500007a


	//   ....[12]....
        /*0058*/ 	.word	0x0500007a


	//   ....[13]....
        /*005c*/ 	.word	0x0500007a


	//   ....[14]....
        /*0060*/ 	.word	0x0500007a


	//   ....[15]....
        /*0064*/ 	.word	0x0500007a


	//   ....[16]....
        /*0068*/ 	.word	0x0500007a


	//   ....[17]....
        /*006c*/ 	.word	0x0500007a


	//   ....[18]....
        /*0070*/ 	.word	0x0500007a


	//   ....[19]....
        /*0074*/ 	.word	0x0500007a


	//----- nvinfo : EIATTR_COOP_GROUP_INSTR_OFFSETS
	.align		4
.L_802:
        /*0078*/ 	.byte	0x04, 0x28
        /*007a*/ 	.short	(.L_804 - .L_803)


	//   ....[0]....
.L_803:
        /*007c*/ 	.word	0x00002a50


	//   ....[1]....
        /*0080*/ 	.word	0x00002a70


	//   ....[2]....
        /*0084*/ 	.word	0x00002a90


	//   ....[3]....
        /*0088*/ 	.word	0x00002ab0


	//   ....[4]....
        /*008c*/ 	.word	0x00002ae0


	//   ....[5]....
        /*0090*/ 	.word	0x00002e10


	//   ....[6]....
        /*0094*/ 	.word	0x00002e30


	//   ....[7]....
        /*0098*/ 	.word	0x00002e50


	//   ....[8]....
        /*009c*/ 	.word	0x00002e70


	//   ....[9]....
        /*00a0*/ 	.word	0x00002e90


	//   ....[10]....
        /*00a4*/ 	.word	0x00003880


	//   ....[11]....
        /*00a8*/ 	.word	0x00003920


	//   ....[12]....
        /*00ac*/ 	.word	0x00003990


	//   ....[13]....
        /*00b0*/ 	.word	0x00003a00


	//   ....[14]....
        /*00b4*/ 	.word	0x00003a80


	//   ....[15]....
        /*00b8*/ 	.word	0x00003e00


	//   ....[16]....
        /*00bc*/ 	.word	0x00003e70


	//   ....[17]....
        /*00c0*/ 	.word	0x00003ee0


	//   ....[18]....
        /*00c4*/ 	.word	0x00003f50


	//   ....[19]....
        /*00c8*/ 	.word	0x00003fc0


	//----- nvinfo : EIATTR_VRC_CTA_INIT_COUNT
	.align		4
.L_804:
        /*00cc*/ 	.byte	0x02, 0x4a
	.zero		1
	.zero		1


	//----- nvinfo : EIATTR_EXIT_INSTR_OFFSETS
	.align		4
        /*00d0*/ 	.byte	0x04, 0x1c
        /*00d2*/ 	.short	(.L_806 - .L_805)


	//   ....[0]....
.L_805:
        /*00d4*/ 	.word	0x00000a10


	//   ....[1]....
        /*00d8*/ 	.word	0x00003810


	//----- nvinfo : EIATTR_MAX_THREADS
	.align		4
.L_806:
        /*00dc*/ 	.byte	0x04, 0x05
        /*00de*/ 	.short	(.L_808 - .L_807)
.L_807:
        /*00e0*/ 	.word	0x00000080
        /*00e4*/ 	.word	0x00000001
        /*00e8*/ 	.word	0x00000001


	//----- nvinfo : EIATTR_CRS_STACK_SIZE
	.align		4
.L_808:
        /*00ec*/ 	.byte	0x04, 0x1e
        /*00ee*/ 	.short	(.L_810 - .L_809)
.L_809:
        /*00f0*/ 	.word	0x00000000


	//----- nvinfo : EIATTR_CBANK_PARAM_SIZE
	.align		4
.L_810:
        /*00f4*/ 	.byte	0x03, 0x19
        /*00f6*/ 	.short	0x00e8


	//----- nvinfo : EIATTR_PARAM_CBANK
	.align		4
        /*00f8*/ 	.byte	0x04, 0x0a
        /*00fa*/ 	.short	(.L_812 - .L_811)
	.align		4
.L_811:
        /*00fc*/ 	.word	index@(.nv.constant0._ZN10layer_norm31ln_parallel_residual_fwd_kernelINS_13Kernel_traitsIf13__nv_bfloat16S2_S2_fjLj768ELj1ELj4ELj1ELj16ENS_18Kernel_traits_baseILj768EfS2_S2_S2_fjLj128EEEEELb0ELb0ELb1EEEvNS_9FwdParamsE)
        /*0100*/ 	.short	0x0380
        /*0102*/ 	.short	0x00e8


	//----- nvinfo : EIATTR_SW_WAR
	.align		4
.L_812:
        /*0104*/ 	.byte	0x04, 0x36
        /*0106*/ 	.short	(.L_814 - .L_813)
.L_813:
        /*0108*/ 	.word	0x00000008
.L_814:


//--------------------- .nv.info._ZN10layer_norm31ln_parallel_residual_fwd_kernelINS_13Kernel_traitsIf13__nv_bfloat16S2_S2_fjLj768ELj1ELj4ELj1ELj16ENS_18Kernel_traits_baseILj768EfS2_S2_S2_fjLj128EEEEELb0ELb1ELb0EEEvNS_9FwdParamsE --------------------------
	.section	.nv.info._ZN10layer_norm31ln_parallel_residual_fwd_kernelINS_13Kernel_traitsIf13__nv_bfloat16S2_S2_fjLj768ELj1ELj4ELj1ELj16ENS_18Kernel_traits_baseILj768EfS2_S2_S2_fjLj128EEEEELb0ELb1ELb0EEEvNS_9FwdParamsE,"",@"SHT_CUDA_INFO"
	.sectionflags	@""
	.align	4


	//----- nvinfo : EIATTR_CUDA_API_VERSION
	.align		4
        /*0000*/ 	.byte	0x04, 0x37
        /*0002*/ 	.short	(.L_816 - .L_815)
.L_815:
        /*0004*/ 	.word	0x00000082


	//----- nvinfo : EIATTR_KPARAM_INFO
	.align		4
.L_816:
        /*0008*/ 	.byte	0x04, 0x17
        /*000a*/ 	.short	(.L_818 - .L_817)
.L_817:
        /*000c*/ 	.word	0x00000000
        /*0010*/ 	.short	0x0000
        /*0012*/ 	.short	0x0000
        /*0014*/ 	.byte	0x00, 0xf0, 0xa1, 0x03


	//----- nvinfo : EIATTR_SPARSE_MMA_MASK
	.align		4
.L_818:
        /*0018*/ 	.byte	0x03, 0x50
        /*001a*/ 	.short	0x0000


	//----- nvinfo : EIATTR_MAXREG_COUNT
	.align		4
        /*001c*/ 	.byte	0x03, 0x1b
        /*001e*/ 	.short	0x00ff


	//----- nvinfo : EIATTR_MERCURY_ISA_VERSION
	.align		4
        /*0020*/ 	.byte	0x03, 0x5f
        /*0022*/ 	.short	0x0101


	//----- nvinfo : EIATTR_COOP_GROUP_MASK_REGIDS
	.align		4
        /*0024*/ 	.byte	0x04, 0x29
        /*0026*/ 	.short	(.L_820 - .L_819)


	//   ....[0]....
.L_819:
        /*0028*/ 	.word	0xffffffff


	//   ....[1]....
        /*002c*/ 	.word	0xffffffff


	//   ....[2]....
        /*0030*/ 	.word	0xffffffff


	//   ....[3]....
        /*0034*/ 	.word	0xffffffff


	//   ....[4]....
        /*0038*/ 	.word	0xffffffff


	//   ....[5]....
        /*003c*/ 	.word	0xffffffff


	//   ....[6]....
        /*0040*/ 	.word	0xffffffff


	//   ....[7]....
        /*0044*/ 	.word	0xffffffff


	//   ....[8]....
        /*0048*/ 	.word	0xffffffff


	//   ....[9]....
        /*004c*/ 	.word	0xffffffff


	//   ....[10]....
        /*0050*/ 	.word	0x05000062


	//   ....[11]....
        /*0054*/ 	.word	0x05000062


	//   ....[12]....
        /*0058*/ 	.word	0x05000062


	//   ....[13]....
        /*005c*/ 	.word	0x05000062


	//   ....[14]....
        /*0060*/ 	.word	0x05000062


	//   ....[15]....
        /*0064*/ 	.word	0x05000062


	//   ....[16]....
        /*0068*/ 	.word	0x05000062


	//   ....[17]....
        /*006c*/ 	.word	0x05000062


	//   ....[18]....
        /*0070*/ 	.word	0x05000062


	//   ....[19]....
        /*0074*/ 	.word	0x05000062


	//----- nvinfo : EIATTR_COOP_GROUP_INSTR_OFFSETS
	.align		4
.L_820:
        /*0078*/ 	.byte	0x04, 0x28
        /*007a*/ 	.short	(.L_822 - .L_821)


	//   ....[0]....
.L_821:
        /*007c*/ 	.word	0x00002770


	//   ....[1]....
        /*0080*/ 	.word	0x000027a0


	//   ....[2]....
        /*0084*/ 	.word	0x000027c0


	//   ....[3]....
        /*0088*/ 	.word	0x000027e0


	//   ....[4]....
        /*008c*/ 	.word	0x00002800


	//   ....[5]....
        /*0090*/ 	.word	0x00002b40


	//   ....[6]....
        /*0094*/ 	.word	0x00002b60


	//   ....[7]....
        /*0098*/ 	.word	0x00002b80


	//   ....[8]....
        /*009c*/ 	.word	0x00002ba0


	//   ....[9]....
        /*00a0*/ 	.word	0x00002bc0


	//   ....[10]....
        /*00a4*/ 	.word	0x000033f0


	//   ....[11]....
        /*00a8*/ 	.word	0x000034a0


	//   ....[12]....
        /*00ac*/ 	.word	0x00003510


	//   ....[13]....
        /*00b0*/ 	.word	0x00003580


	//   ....[14]....
        /*00b4*/ 	.word	0x000035f0


	//   ....[15]....
        /*00b8*/ 	.word	0x00003980


	//   ....[16]....
        /*00bc*/ 	.word	0x000039f0


	//   ....[17]....
        /*00c0*/ 	.word	0x00003a60


	//   ....[18]....
        /*00c4*/ 	.word	0x00003ad0


	//   ....[19]....
        /*00c8*/ 	.word	0x00003b40


	//----- nvinfo : EIATTR_VRC_CTA_INIT_COUNT
	.align		4
.L_822:
        /*00cc*/ 	.byte	0x02, 0x4a
	.zero		1
	.zero		1


	//----- nvinfo : EIATTR_EXIT_INSTR_OFFSETS
	.align		4
        /*00d0*/ 	.byte	0x04, 0x1c
        /*00d2*/ 	.short	(.L_824 - .L_823)


	//   ....[0]....
.L_823:
        /*00d4*/ 	.word	0x00000570


	//   ....[1]....
        /*00d8*/ 	.word	0x00003380


	//----- nvinfo : EIATTR_MAX_THREADS
	.align		4
.L_824:
        /*00dc*/ 	.byte	0x04, 0x05
        /*00de*/ 	.short	(.L_826 - .L_825)
.L_825:
        /*00e0*/ 	.word	0x00000080
        /*00e4*/ 	.word	0x00000001
        /*00e8*/ 	.word	0x00000001


	//----- nvinfo : EIATTR_CRS_STACK_SIZE
	.align		4
.L_826:
        /*00ec*/ 	.byte	0x04, 0x1e
        /*00ee*/ 	.short	(.L_828 - .L_827)
.L_827:
        /*00f0*/ 	.word	0x00000000


	//----- nvinfo : EIATTR_CBANK_PARAM_SIZE
	.align		4
.L_828:
        /*00f4*/ 	.byte	0x03, 0x19
        /*00f6*/ 	.short	0x00e8


	//----- nvinfo : EIATTR_PARAM_CBANK
	.align		4
        /*00f8*/ 	.byte	0x04, 0x0a
        /*00fa*/ 	.short	(.L_830 - .L_829)
	.align		4
.L_829:
        /*00fc*/ 	.word	index@(.nv.constant0._ZN10layer_norm31ln_parallel_residual_fwd_kernelINS_13Kernel_traitsIf13__nv_bfloat16S2_S2_fjLj768ELj1ELj4ELj1ELj16ENS_18Kernel_traits_baseILj768EfS2_S2_S2_fjLj128EEEEELb0ELb1ELb0EEEvNS_9FwdParamsE)
        /*0100*/ 	.short	0x0380
        /*0102*/ 	.short	0x00e8


	//----- nvinfo : EIATTR_SW_WAR
	.align		4
.L_830:
        /*0104*/ 	.byte	0x04, 0x36
        /*0106*/ 	.short	(.L_832 - .L_831)
.L_831:
        /*0108*/ 	.word	0x00000008
.L_832:


//--------------------- .nv.info._ZN10layer_norm31ln_parallel_residual_fwd_kernelINS_13Kernel_traitsIf13__nv_bfloat16S2_S2_fjLj768ELj1ELj4ELj1ELj16ENS_18Kernel_traits_baseILj768EfS2_S2_S2_fjLj128EEEEELb0ELb1ELb1EEEvNS_9FwdParamsE --------------------------
	.section	.nv.info._ZN10layer_norm31ln_parallel_residual_fwd_kernelINS_13Kernel_traitsIf13__nv_bfloat16S2_S2_fjLj768ELj1ELj4ELj1ELj16ENS_18Kernel_traits_baseILj768EfS2_S2_S2_fjLj128EEEEELb0ELb1ELb1EEEvNS_9FwdParamsE,"",@"SHT_CUDA_INFO"
	.sectionflags	@""
	.align	4


	//----- nvinfo : EIATTR_CUDA_API_VERSION
	.align		4
        /*0000*/ 	.byte	0x04, 0x37
        /*0002*/ 	.short	(.L_834 - .L_833)
.L_833:
        /*0004*/ 	.word	0x00000082


	//----- nvinfo : EIATTR_KPARAM_INFO
	.align		4
.L_834:
        /*0008*/ 	.byte	0x04, 0x17
        /*000a*/ 	.short	(.L_836 - .L_835)
.L_835:
        /*000c*/ 	.word	0x00000000
        /*0010*/ 	.short	0x0000
        /*0012*/ 	.short	0x0000
        /*0014*/ 	.byte	0x00, 0xf0, 0xa1, 0x03


	//----- nvinfo : EIATTR_SPARSE_MMA_MASK
	.align		4
.L_836:
        /*0018*/ 	.byte	0x03, 0x50
        /*001a*/ 	.short	0x0000


	//----- nvinfo : EIATTR_MAXREG_COUNT
	.align		4
        /*001c*/ 	.byte	0x03, 0x1b
        /*001e*/ 	.short	0x00ff


	//----- nvinfo : EIATTR_MERCURY_ISA_VERSION
	.align		4
        /*0020*/ 	.byte	0x03, 0x5f
        /*0022*/ 	.short	0x0101


	//----- nvinfo : EIATTR_COOP_GROUP_MASK_REGIDS
	.align		4
        /*0024*/ 	.byte	0x04, 0x29
        /*0026*/ 	.short	(.L_838 - .L_837)


	//   ....[0]....
.L_837:
        /*0028*/ 	.word	0xffffffff


	//   ....[1]....
        /*002c*/ 	.word	0xffffffff


	//   ....[2]....
        /*0030*/ 	.word	0xffffffff


	//   ....[3]....
        /*0034*/ 	.word	0xffffffff


	//   ....[4]....
        /*0038*/ 	.word	0xffffffff


	//   ....[5]....
        /*003c*/ 	.word	0xffffffff


	//   ....[6]....
        /*0040*/ 	.word	0xffffffff


	//   ....[7]....
        /*0044*/ 	.word	0xffffffff


	//   ....[8]....
        /*0048*/ 	.word	0xffffffff


	//   ....[9]....
        /*004c*/ 	.word	0xffffffff


	//   ....[10]....
        /*0050*/ 	.word	0x05000060


	//   ....[11]....
        /*0054*/ 	.word	0x05000060


	//   ....[12]....
        /*0058*/ 	.word	0x05000060


	//   ....[13]....
        /*005c*/ 	.word	0x05000060


	//   ....[14]....
        /*0060*/ 	.word	0x05000060


	//   ....[15]....
        /*0064*/ 	.word	0x05000060


	//   ....[16]....
        /*0068*/ 	.word	0x05000060


	//   ....[17]....
        /*006c*/ 	.word	0x05000060


	//   ....[18]....
        /*0070*/ 	.word	0x05000060


	//   ....[19]....
        /*0074*/ 	.word	0x05000060


	//----- nvinfo : EIATTR_COOP_GROUP_INSTR_OFFSETS
	.align		4
.L_838:
        /*0078*/ 	.byte	0x04, 0x28
        /*007a*/ 	.short	(.L_840 - .L_839)


	//   ....[0]....
.L_839:
        /*007c*/ 	.word	0x000022f0


	//   ....[1]....
        /*0080*/ 	.word	0x00002310


	//   ....[2]....
        /*0084*/ 	.word	0x00002330


	//   ....[3]....
        /*0088*/ 	.word	0x00002350


	//   ....[4]....
        /*008c*/ 	.word	0x00002370


	//   ....[5]....
        /*0090*/ 	.word	0x000026b0


	//   ....[6]....
        /*0094*/ 	.word	0x000026d0


	//   ....[7]....
        /*0098*/ 	.word	0x000026f0


	//   ....[8]....
        /*009c*/ 	.word	0x00002710


	//   ....[9]....
        /*00a0*/ 	.word	0x00002730


	//   ....[10]....
        /*00a4*/ 	.word	0x00002e70


	//   ....[11]....
        /*00a8*/ 	.word	0x00002f10


	//   ....[12]....
        /*00ac*/ 	.word	0x00002f80


	//   ....[13]....
        /*00b0*/ 	.word	0x00002ff0


	//   ....[14]....
        /*00b4*/ 	.word	0x00003060


	//   ....[15]....
        /*00b8*/ 	.word	0x000033f0


	//   ....[16]....
        /*00bc*/ 	.word	0x00003460


	//   ....[17]....
        /*00c0*/ 	.word	0x000034d0


	//   ....[18]....
        /*00c4*/ 	.word	0x00003540


	//   ....[19]....
        /*00c8*/ 	.word	0x000035b0


	//----- nvinfo : EIATTR_VRC_CTA_INIT_COUNT
	.align		4
.L_840:
        /*00cc*/ 	.byte	0x02, 0x4a
	.zero		1
	.zero		1


	//----- nvinfo : EIATTR_EXIT_INSTR_OFFSETS
	.align		4
        /*00d0*/ 	.byte	0x04, 0x1c
        /*00d2*/ 	.short	(.L_842 - .L_841)


	//   ....[0]....
.L_841:
        /*00d4*/ 	.word	0x00000360


	//   ....[1]....
        /*00d8*/ 	.word	0x00002e00


	//----- nvinfo : EIATTR_MAX_THREADS
	.align		4
.L_842:
        /*00dc*/ 	.byte	0x04, 0x05
        /*00de*/ 	.short	(.L_844 - .L_843)
.L_843:
        /*00e0*/ 	.word	0x00000080
        /*00e4*/ 	.word	0x00000001
        /*00e8*/ 	.word	0x00000001


	//----- nvinfo : EIATTR_CRS_STACK_SIZE
	.align		4
.L_844:
        /*00ec*/ 	.byte	0x04, 0x1e
        /*00ee*/ 	.short	(.L_846 - .L_845)
.L_845:
        /*00f0*/ 	.word	0x00000000


	//----- nvinfo : EIATTR_CBANK_PARAM_SIZE
	.align		4
.L_846:
        /*00f4*/ 	.byte	0x03, 0x19
        /*00f6*/ 	.short	0x00e8


	//----- nvinfo : EIATTR_PARAM_CBANK
	.align		4
        /*00f8*/ 	.byte	0x04, 0x0a
        /*00fa*/ 	.short	(.L_848 - .L_847)
	.align		4
.L_847:
        /*00fc*/ 	.word	index@(.nv.constant0._ZN10layer_norm31ln_parallel_residual_fwd_kernelINS_13Kernel_traitsIf13__nv_bfloat16S2_S2_fjLj768ELj1ELj4ELj1ELj16ENS_18Kernel_traits_baseILj768EfS2_S2_S2_fjLj128EEEEELb0ELb1ELb1EEEvNS_9FwdParamsE)
        /*0100*/ 	.short	0x0380
        /*0102*/ 	.short	0x00e8


	//----- nvinfo : EIATTR_SW_WAR
	.align		4
.L_848:
        /*0104*/ 	.byte	0x04, 0x36
        /*0106*/ 	.short	(.L_850 - .L_849)
.L_849:
        /*0108*/ 	.word	0x00000008
.L_850:


//--------------------- .nv.info._ZN10layer_norm31ln_parallel_residual_fwd_kernelINS_13Kernel_traitsIf13__nv_bfloat16S2_S2_fjLj768ELj1ELj4ELj1ELj16ENS_18Kernel_traits_baseILj768EfS2_S2_S2_fjLj128EEEEELb1ELb0ELb0EEEvNS_9FwdParamsE --------------------------
	.section	.nv.info._ZN10layer_norm31ln_parallel_residual_fwd_kernelINS_13Kernel_traitsIf13__nv_bfloat16S2_S2_fjLj768ELj1ELj4ELj1ELj16ENS_18Kernel_traits_baseILj768EfS2_S2_S2_fjLj128EEEEELb1ELb0ELb0EEEvNS_9FwdParamsE,"",@"SHT_CUDA_INFO"
	.sectionflags	@""
	.align	4


	//----- nvinfo : EIATTR_CUDA_API_VERSION
	.align		4
        /*0000*/ 	.byte	0x04, 0x37
        /*0002*/ 	.short	(.L_852 - .L_851)
.L_851:
        /*0004*/ 	.word	0x00000082


	//----- nvinfo : EIATTR_KPARAM_INFO
	.align		4
.L_852:
        /*0008*/ 	.byte	0x04, 0x17
        /*000a*/ 	.short	(.L_854 - .L_853)
.L_853:
        /*000c*/ 	.word	0x00000000
        /*0010*/ 	.short	0x0000
        /*0012*/ 	.short	0x0000
        /*0014*/ 	.byte	0x00, 0xf0, 0xa1, 0x03


	//----- nvinfo : EIATTR_SPARSE_MMA_MASK
	.align		4
.L_854:
        /*0018*/ 	.byte	0x03, 0x50
        /*001a*/ 	.short	0x0000


	//----- nvinfo : EIATTR_MAXREG_COUNT
	.align		4
        /*001c*/ 	.byte	0x03, 0x1b
        /*001e*/ 	.short	0x00ff


	//----- nvinfo : EIATTR_MERCURY_ISA_VERSION
	.align		4
        /*0020*/ 	.byte	0x03, 0x5f
        /*0022*/ 	.short	0x0101


	//----- nvinfo : EIATTR_COOP_GROUP_MASK_REGIDS
	.align		4
        /*0024*/ 	.byte	0x04, 0x29
        /*0026*/ 	.short	(.L_856 - .L_855)


	//   ....[0]....
.L_855:
        /*0028*/ 	.word	0xffffffff


	//   ....[1]....
        /*002c*/ 	.word	0xffffffff


	//   ....[2]....
        /*0030*/ 	.word	0xffffffff


	//   ....[3]....
        /*0034*/ 	.word	0xffffffff


	//   ....[4]....
        /*0038*/ 	.word	0xffffffff


	//   ....[5]....
        /*003c*/ 	.word	0xffffffff


	//   ....[6]....
        /*0040*/ 	.word	0xffffffff


	//   ....[7]....
        /*0044*/ 	.word	0xffffffff


	//   ....[8]....
        /*0048*/ 	.word	0xffffffff


	//   ....[9]....
        /*004c*/ 	.word	0xffffffff


	//   ....[10]....
        /*0050*/ 	.word	0x05000072


	//   ....[11]....
        /*0054*/ 	.word	0x05000072


	//   ....[12]....
        /*0058*/ 	.word	0x05000072


	//   ....[13]....
        /*005c*/ 	.word	0x05000072


	//   ....[14]....
        /*0060*/ 	.word	0x05000072


	//   ....[15]....
        /*0064*/ 	.word	0x05000072


	//   ....[16]....
        /*0068*/ 	.word	0x05000072


	//   ....[17]....
        /*006c*/ 	.word	0x05000072


	//   ....[18]....
        /*0070*/ 	.word	0x05000072


	//   ....[19]....
        /*0074*/ 	.word	0x05000072


	//----- nvinfo : EIATTR_COOP_GROUP_INSTR_OFFSETS
	.align		4
.L_856:
        /*0078*/ 	.byte	0x04, 0x28
        /*007a*/ 	.short	(.L_858 - .L_857)


	//   ....[0]....
.L_857:
        /*007c*/ 	.word	0x0001e1f0


	//   ....[1]....
        /*0080*/ 	.word	0x0001e210


	//   ....[2]....
        /*0084*/ 	.word	0x0001e230


	//   ....[3]....
        /*0088*/ 	.word	0x0001e250


	//   ....[4]....
        /*008c*/ 	.word	0x0001e280


	//   ....[5]....
        /*0090*/ 	.word	0x0001e5c0


	//   ....[6]....
        /*0094*/ 	.word	0x0001e5e0


	//   ....[7]....
        /*0098*/ 	.word	0x0001e600


	//   ....[8]....
        /*009c*/ 	.word	0x0001e620


	//   ....[9]....
        /*00a0*/ 	.word	0x0001e640


	//   ....[10]....
        /*00a4*/ 	.word	0x0001f140


	//   ....[11]....
        /*00a8*/ 	.word	0x0001f1e0


	//   ....[12]....
        /*00ac*/ 	.word	0x0001f250


	//   ....[13]....
        /*00b0*/ 	.word	0x0001f2c0


	//   ....[14]....
        /*00b4*/ 	.word	0x0001f340


	//   ....[15]....
        /*00b8*/ 	.word	0x0001f6d0


	//   ....[16]....
        /*00bc*/ 	.word	0x0001f740


	//   ....[17]....
        /*00c0*/ 	.word	0x0001f7b0


	//   ....[18]....
        /*00c4*/ 	.word	0x0001f820


	//   ....[19]....
        /*00c8*/ 	.word	0x0001f890


	//----- nvinfo : EIATTR_VRC_CTA_INIT_COUNT
	.align		4
.L_858:
        /*00cc*/ 	.byte	0x02, 0x4a
	.zero		1
	.zero		1


	//----- nvinfo : EIATTR_EXIT_INSTR_OFFSETS
	.align		4
        /*00d0*/ 	.byte	0x04, 0x1c
        /*00d2*/ 	.short	(.L_860 - .L_859)


	//   ....[0]....
.L_859:
        /*00d4*/ 	.word	0x00001400


	//   ....[1]....
        /*00d8*/ 	.word	0x0001f0d0


	//----- nvinfo : EIATTR_MAX_THREADS
	.align		4
.L_860:
        /*00dc*/ 	.byte	0x04, 0x05
        /*00de*/ 	.short	(.L_862 - .L_861)
.L_861:
        /*00e0*/ 	.word	0x00000080
        /*00e4*/ 	.word	0x00000001
        /*00e8*/ 	.word	0x00000001


	//----- nvinfo : EIATTR_CRS_STACK_SIZE
	.align		4
.L_862:
        /*00ec*/ 	.byte	0x04, 0x1e
        /*00ee*/ 	.short	(.L_864 - .L_863)
.L_863:
        /*00f0*/ 	.word	0x00000000


	//----- nvinfo : EIATTR_CBANK_PARAM_SIZE
	.align		4
.L_864:
        /*00f4*/ 	.byte	0x03, 0x19
        /*00f6*/ 	.short	0x00e8


	//----- nvinfo : EIATTR_PARAM_CBANK
	.align		4
        /*00f8*/ 	.byte	0x04, 0x0a
        /*00fa*/ 	.short	(.L_866 - .L_865)
	.align		4
.L_865:
        /*00fc*/ 	.word	index@(.nv.constant0._ZN10layer_norm31ln_parallel_residual_fwd_kernelINS_13Kernel_traitsIf13__nv_bfloat16S2_S2_fjLj768ELj1ELj4ELj1ELj16ENS_18Kernel_traits_baseILj768EfS2_S2_S2_fjLj128EEEEELb1ELb0ELb0EEEvNS_9FwdParamsE)
        /*0100*/ 	.short	0x0380
        /*0102*/ 	.short	0x00e8


	//----- nvinfo : EIATTR_SW_WAR
	.align		4
.L_866:
        /*0104*/ 	.byte	0x04, 0x36
        /*0106*/ 	.short	(.L_868 - .L_867)
.L_867:
        /*0108*/ 	.word	0x00000008
.L_868:


//--------------------- .nv.info._ZN10layer_norm31ln_parallel_residual_fwd_kernelINS_13Kernel_traitsIf13__nv_bfloat16S2_S2_fjLj768ELj1ELj4ELj1ELj16ENS_18Kernel_traits_baseILj768EfS2_S2_S2_fjLj128EEEEELb1ELb0ELb1EEEvNS_9FwdParamsE --------------------------
	.section	.nv.info._ZN10layer_norm31ln_parallel_residual_fwd_kernelINS_13Kernel_traitsIf13__nv_bfloat16S2_S2_fjLj768ELj1ELj4ELj1ELj16ENS_18Kernel_traits_baseILj768EfS2_S2_S2_fjLj128EEEEELb1ELb0ELb1EEEvNS_9FwdParamsE,"",@"SHT_CUDA_INFO"
	.sectionflags	@""
	.align	4


	//----- nvinfo : EIATTR_CUDA_API_VERSION
	.align		4
        /*0000*/ 	.byte	0x04, 0x37
        /*0002*/ 	.short	(.L_870 - .L_869)
.L_869:
        /*0004*/ 	.word	0x00000082


	//----- nvinfo : EIATTR_KPARAM_INFO
	.align		4
.L_870:
        /*0008*/ 	.byte	0x04, 0x17
        /*000a*/ 	.short	(.L_872 - .L_871)
.L_871:
        /*000c*/ 	.word	0x00000000
        /*0010*/ 	.short	0x0000
        /*0012*/ 	.short	0x0000
        /*0014*/ 	.byte	0x00, 0xf0, 0xa1, 0x03


	//----- nvinfo : EIATTR_SPARSE_MMA_MASK
	.align		4
.L_872:
        /*0018*/ 	.byte	0x03, 0x50
        /*001a*/ 	.short	0x0000


	//----- nvinfo : EIATTR_MAXREG_COUNT
	.align		4
        /*001c*/ 	.byte	0x03, 0x1b
        /*001e*/ 	.short	0x00ff


	//----- nvinfo : EIATTR_MERCURY_ISA_VERSION
	.align		4
        /*0020*/ 	.byte	0x03, 0x5f
        /*0022*/ 	.short	0x0101


	//----- nvinfo : EIATTR_COOP_GROUP_MASK_REGIDS
	.align		4
        /*0024*/ 	.byte	0x04, 0x29
        /*0026*/ 	.short	(.L_874 - .L_873)


	//   ....[0]....
.L_873:
        /*0028*/ 	.word	0xffffffff


	//   ....[1]....
        /*002c*/ 	.word	0xffffffff


	//   ....[2]....
        /*0030*/ 	.word	0xffffffff


	//   ....[3]....
        /*0034*/ 	.word	0xffffffff


	//   ....[4]....
        /*0038*/ 	.word	0xffffffff


	//   ....[5]....
        /*003c*/ 	.word	0xffffffff


	//   ....[6]....
        /*0040*/ 	.word	0xffffffff


	//   ....[7]....
        /*0044*/ 	.word	0xffffffff


	//   ....[8]....
        /*0048*/ 	.word	0xffffffff


	//   ....[9]....
        /*004c*/ 	.word	0xffffffff


	//   ....[10]....
        /*0050*/ 	.word	0x0500008a


	//   ....[11]....
        /*0054*/ 	.word	0x0500008a


	//   ....[12]....
        /*0058*/ 	.word	0x0500008a


	//   ....[13]....
        /*005c*/ 	.word	0x0500008a


	//   ....[14]....
        /*0060*/ 	.word	0x0500008a


	//   ....[15]....
        /*0064*/ 	.word	0x0500008a


	//   ....[16]....
        /*0068*/ 	.word	0x0500008a


	//   ....[17]....
        /*006c*/ 	.word	0x0500008a


	//   ....[18]....
        /*0070*/ 	.word	0x0500008a


	//   ....[19]....
        /*0074*/ 	.word	0x0500008a


	//----- nvinfo : EIATTR_COOP_GROUP_INSTR_OFFSETS
	.align		4
.L_874:
        /*0078*/ 	.byte	0x04, 0x28
        /*007a*/ 	.short	(.L_876 - .L_875)


	//   ....[0]....
.L_875:
        /*007c*/ 	.word	0x00019900


	//   ....[1]....
        /*0080*/ 	.word	0x00019930


	//   ....[2]....
        /*0084*/ 	.word	0x00019950


	//   ....[3]....
        /*0088*/ 	.word	0x00019970


	//   ....[4]....
        /*008c*/ 	.word	0x00019990


	//   ....[5]....
        /*0090*/ 	.word	0x00019cc0


	//   ....[6]....
        /*0094*/ 	.word	0x00019ce0


	//   ....[7]....
        /*0098*/ 	.word	0x00019d00


	//   ....[8]....
        /*009c*/ 	.word	0x00019d20


	//   ....[9]....
        /*00a0*/ 	.word	0x00019d40


	//   ....[10]....
        /*00a4*/ 	.word	0x0001a730


	//   ....[11]....
        /*00a8*/ 	.word	0x0001a7e0


	//   ....[12]....
        /*00ac*/ 	.word	0x0001a850


	//   ....[13]....
        /*00b0*/ 	.word	0x0001a8c0


	//   ....[14]....
        /*00b4*/ 	.word	0x0001a930


	//   ....[15]....
        /*00b8*/ 	.word	0x0001acb0


	//   ....[16]....
        /*00bc*/ 	.word	0x0001ad20


	//   ....[17]....
        /*00c0*/ 	.word	0x0001ad90


	//   ....[18]....
        /*00c4*/ 	.word	0x0001ae00


	//   ....[19]....
        /*00c8*/ 	.word	0x0001ae70


	//----- nvinfo : EIATTR_VRC_CTA_INIT_COUNT
	.align		4
.L_876:
        /*00cc*/ 	.byte	0x02, 0x4a
	.zero		1
	.zero		1


	//----- nvinfo : EIATTR_EXIT_INSTR_OFFSETS
	.align		4
        /*00d0*/ 	.byte	0x04, 0x1c
        /*00d2*/ 	.short	(.L_878 - .L_877)


	//   ....[0]....
.L_877:
        /*00d4*/ 	.word	0x00000bf0


	//   ....[1]....
        /*00d8*/ 	.word	0x0001a6d0


	//----- nvinfo : EIATTR_MAX_THREADS
	.align		4
.L_878:
        /*00dc*/ 	.byte	0x04, 0x05
        /*00de*/ 	.short	(.L_880 - .L_879)
.L_879:
        /*00e0*/ 	.word	0x00000080
        /*00e4*/ 	.word	0x00000001
        /*00e8*/ 	.word	0x00000001


	//----- nvinfo : EIATTR_CRS_STACK_SIZE
	.align		4
.L_880:
        /*00ec*/ 	.byte	0x04, 0x1e
        /*00ee*/ 	.short	(.L_882 - .L_881)
.L_881:
        /*00f0*/ 	.word	0x00000000


	//----- nvinfo : EIATTR_CBANK_PARAM_SIZE
	.align		4
.L_882:
        /*00f4*/ 	.byte	0x03, 0x19
        /*00f6*/ 	.short	0x00e8


	//----- nvinfo : EIATTR_PARAM_CBANK
	.align		4
        /*00f8*/ 	.byte	0x04, 0x0a
        /*00fa*/ 	.short	(.L_884 - .L_883)
	.align		4
.L_883:
        /*00fc*/ 	.word	index@(.nv.constant0._ZN10layer_norm31ln_parallel_residual_fwd_kernelINS_13Kernel_traitsIf13__nv_bfloat16S2_S2_fjLj768ELj1ELj4ELj1ELj16ENS_18Kernel_traits_baseILj768EfS2_S2_S2_fjLj128EEEEELb1ELb0ELb1EEEvNS_9FwdParamsE)
        /*0100*/ 	.short	0x0380
        /*0102*/ 	.short	0x00e8


	//----- nvinfo : EIATTR_SW_WAR
	.align		4
.L_884:
        /*0104*/ 	.byte	0x04, 0x36
        /*0106*/ 	.short	(.L_886 - .L_885)
.L_885:
        /*0108*/ 	.word	0x00000008
.L_886:


//--------------------- .nv.info._ZN10layer_norm31ln_parallel_residual_fwd_kernelINS_13Kernel_traitsIf13__nv_bfloat16S2_S2_fjLj768ELj1ELj4ELj1ELj16ENS_18Kernel_traits_baseILj768EfS2_S2_S2_fjLj128EEEEELb1ELb1ELb0EEEvNS_9FwdParamsE --------------------------
	.section	.nv.info._ZN10layer_norm31ln_parallel_residual_fwd_kernelINS_13Kernel_traitsIf13__nv_bfloat16S2_S2_fjLj768ELj1ELj4ELj1ELj16ENS_18Kernel_traits_baseILj768EfS2_S2_S2_fjLj128EEEEELb1ELb1ELb0EEEvNS_9FwdParamsE,"",@"SHT_CUDA_INFO"
	.sectionflags	@""
	.align	4


	//----- nvinfo : EIATTR_CUDA_API_VERSION
	.align		4
        /*0000*/ 	.byte	0x04, 0x37
        /*0002*/ 	.short	(.L_888 - .L_887)
.L_887:
        /*0004*/ 	.word	0x00000082


	//----- nvinfo : EIATTR_KPARAM_INFO
	.align		4
.L_888:
        /*0008*/ 	.byte	0x04, 0x17
        /*000a*/ 	.short	(.L_890 - .L_889)
.L_889:
        /*000c*/ 	.word	0x00000000
        /*0010*/ 	.short	0x0000
        /*0012*/ 	.short	0x0000
        /*0014*/ 	.byte	0x00, 0xf0, 0xa1, 0x03


	//----- nvinfo : EIATTR_SPARSE_MMA_MASK
	.align		4
.L_890:
        /*0018*/ 	.byte	0x03, 0x50
        /*001a*/ 	.short	0x0000


	//----- nvinfo : EIATTR_MAXREG_COUNT
	.align		4
        /*001c*/ 	.byte	0x03, 0x1b
        /*001e*/ 	.short	0x00ff


	//----- nvinfo : EIATTR_MERCURY_ISA_VERSION
	.align		4
        /*0020*/ 	.byte	0x03, 0x5f
        /*0022*/ 	.short	0x0101


	//----- nvinfo : EIATTR_COOP_GROUP_MASK_REGIDS
	.align		4
        /*0024*/ 	.byte	0x04, 0x29
        /*0026*/ 	.short	(.L_892 - .L_891)


	//   ....[0]....
.L_891:
        /*0028*/ 	.word	0xffffffff


	//   ....[1]....
        /*002c*/ 	.word	0xffffffff


	//   ....[2]....
        /*0030*/ 	.word	0xffffffff


	//   ....[3]....
        /*0034*/ 	.word	0xffffffff


	//   ....[4]....
        /*0038*/ 	.word	0xffffffff


	//   ....[5]....
        /*003c*/ 	.word	0xffffffff


	//   ....[6]....
        /*0040*/ 	.word	0xffffffff


	//   ....[7]....
        /*0044*/ 	.word	0xffffffff


	//   ....[8]....
        /*0048*/ 	.word	0xffffffff


	//   ....[9]....
        /*004c*/ 	.word	0xffffffff


	//   ....[10]....
        /*0050*/ 	.word	0x0500006e


	//   ....[11]....
        /*0054*/ 	.word	0x0500006e


	//   ....[12]....
        /*0058*/ 	.word	0x0500006e


	//   ....[13]....
        /*005c*/ 	.word	0x0500006e


	//   ....[14]....
        /*0060*/ 	.word	0x0500006e


	//   ....[15]....
        /*0064*/ 	.word	0x0500006e


	//   ....[16]....
        /*0068*/ 	.word	0x0500006e


	//   ....[17]....
        /*006c*/ 	.word	0x0500006e


	//   ....[18]....
        /*0070*/ 	.word	0x0500006e


	//   ....[19]....
        /*0074*/ 	.word	0x0500006e


	//----- nvinfo : EIATTR_COOP_GROUP_INSTR_OFFSETS
	.align		4
.L_892:
        /*0078*/ 	.byte	0x04, 0x28
        /*007a*/ 	.short	(.L_894 - .L_893)


	//   ....[0]....
.L_893:
        /*007c*/ 	.word	0x00018dd0


	//   ....[1]....
        /*0080*/ 	.word	0x00018e00


	//   ....[2]....
        /*0084*/ 	.word	0x00018e20


	//   ....[3]....
        /*0088*/ 	.word	0x00018e40


	//   ....[4]....
        /*008c*/ 	.word	0x00018e60


	//   ....[5]....
        /*0090*/ 	.word	0x000191a0


	//   ....[6]....
        /*0094*/ 	.word	0x000191c0


	//   ....[7]....
        /*0098*/ 	.word	0x000191e0


	//   ....[8]....
        /*009c*/ 	.word	0x00019200


	//   ....[9]....
        /*00a0*/ 	.word	0x00019220


	//   ....[10]....
        /*00a4*/ 	.word	0x00019a70


	//   ....[11]....
        /*00a8*/ 	.word	0x00019b20


	//   ....[12]....
        /*00ac*/ 	.word	0x00019b90


	//   ....[13]....
        /*00b0*/ 	.word	0x00019c00


	//   ....[14]....
        /*00b4*/ 	.word	0x00019c70


	//   ....[15]....
        /*00b8*/ 	.word	0x00019ff0


	//   ....[16]....
        /*00bc*/ 	.word	0x0001a060


	//   ....[17]....
        /*00c0*/ 	.word	0x0001a0d0


	//   ....[18]....
        /*00c4*/ 	.word	0x0001a140


	//   ....[19]....
        /*00c8*/ 	.word	0x0001a1b0


	//----- nvinfo : EIATTR_VRC_CTA_INIT_COUNT
	.align		4
.L_894:
        /*00cc*/ 	.byte	0x02, 0x4a
	.zero		1
	.zero		1


	//----- nvinfo : EIATTR_EXIT_INSTR_OFFSETS
	.align		4
        /*00d0*/ 	.byte	0x04, 0x1c
        /*00d2*/ 	.short	(.L_896 - .L_895)


	//   ....[0]....
.L_895:
        /*00d4*/ 	.word	0x00000770


	//   ....[1]....
        /*00d8*/ 	.word	0x00019a00


	//----- nvinfo : EIATTR_MAX_THREADS
	.align		4
.L_896:
        /*00dc*/ 	.byte	0x04, 0x05
        /*00de*/ 	.short	(.L_898 - .L_897)
.L_897:
        /*00e0*/ 	.word	0x00000080
        /*00e4*/ 	.word	0x00000001
        /*00e8*/ 	.word	0x00000001


	//----- nvinfo : EIATTR_CRS_STACK_SIZE
	.align		4
.L_898:
        /*00ec*/ 	.byte	0x04, 0x1e
        /*00ee*/ 	.short	(.L_900 - .L_899)
.L_899:
        /*00f0*/ 	.word	0x00000000


	//----- nvinfo : EIATTR_CBANK_PARAM_SIZE
	.align		4
.L_900:
        /*00f4*/ 	.byte	0x03, 0x19
        /*00f6*/ 	.short	0x00e8


	//----- nvinfo : EIATTR_PARAM_CBANK
	.align		4
        /*00f8*/ 	.byte	0x04, 0x0a
        /*00fa*/ 	.short	(.L_902 - .L_901)
	.align		4
.L_901:
        /*00fc*/ 	.word	index@(.nv.constant0._ZN10layer_norm31ln_parallel_residual_fwd_kernelINS_13Kernel_traitsIf13__nv_bfloat16S2_S2_fjLj768ELj1ELj4ELj1ELj16ENS_18Kernel_traits_baseILj768EfS2_S2_S2_fjLj128EEEEELb1ELb1ELb0EEEvNS_9FwdParamsE)
        /*0100*/ 	.short	0x0380
        /*0102*/ 	.short	0x00e8


	//----- nvinfo : EIATTR_SW_WAR
	.align		4
.L_902:
        /*0104*/ 	.byte	0x04, 0x36
        /*0106*/ 	.short	(.L_904 - .L_903)
.L_903:
        /*0108*/ 	.word	0x00000008
.L_904:


//--------------------- .nv.info._ZN10layer_norm31ln_parallel_residual_fwd_kernelINS_13Kernel_traitsIf13__nv_bfloat16S2_S2_fjLj768ELj1ELj4ELj1ELj16ENS_18Kernel_traits_baseILj768EfS2_S2_S2_fjLj128EEEEELb1ELb1ELb1EEEvNS_9FwdParamsE --------------------------
	.section	.nv.info._ZN10layer_norm31ln_parallel_residual_fwd_kernelINS_13Kernel_traitsIf13__nv_bfloat16S2_S2_fjLj768ELj1ELj4ELj1ELj16ENS_18Kernel_traits_baseILj768EfS2_S2_S2_fjLj128EEEEELb1ELb1ELb1EEEvNS_9FwdParamsE,"",@"SHT_CUDA_INFO"
	.sectionflags	@""
	.align	4


	//----- nvinfo : EIATTR_CUDA_API_VERSION
	.align		4
        /*0000*/ 	.byte	0x04, 0x37
        /*0002*/ 	.short	(.L_906 - .L_905)
.L_905:
        /*0004*/ 	.word	0x00000082


	//----- nvinfo : EIATTR_KPARAM_INFO
	.align		4
.L_906:
        /*0008*/ 	.byte	0x04, 0x17
        /*000a*/ 	.short	(.L_908 - .L_907)
.L_907:
        /*000c*/ 	.word	0x00000000
        /*0010*/ 	.short	0x0000
        /*0012*/ 	.short	0x0000
        /*0014*/ 	.byte	0x00, 0xf0, 0xa1, 0x03


	//----- nvinfo : EIATTR_SPARSE_MMA_MASK
	.align		4
.L_908:
        /*0018*/ 	.byte	0x03, 0x50
        /*001a*/ 	.short	0x0000


	//----- nvinfo : EIATTR_MAXREG_COUNT
	.align		4
        /*001c*/ 	.byte	0x03, 0x1b
        /*001e*/ 	.short	0x00ff


	//----- nvinfo : EIATTR_MERCURY_ISA_VERSION
	.align		4
        /*0020*/ 	.byte	0x03, 0x5f
        /*0022*/ 	.short	0x0101


	//----- nvinfo : EIATTR_COOP_GROUP_MASK_REGIDS
	.align		4
        /*0024*/ 	.byte	0x04, 0x29
        /*0026*/ 	.short	(.L_910 - .L_909)


	//   ....[0]....
.L_909:
        /*0028*/ 	.word	0xffffffff


	//   ....[1]....
        /*002c*/ 	.word	0xffffffff


	//   ....[2]....
        /*0030*/ 	.word	0xffffffff


	//   ....[3]....
        /*0034*/ 	.word	0xffffffff


	//   ....[4]....
        /*0038*/ 	.word	0xffffffff


	//   ....[5]....
        /*003c*/ 	.word	0xffffffff


	//   ....[6]....
        /*0040*/ 	.word	0xffffffff


	//   ....[7]....
        /*0044*/ 	.word	0xffffffff


	//   ....[8]....
        /*0048*/ 	.word	0xffffffff


	//   ....[9]....
        /*004c*/ 	.word	0xffffffff


	//   ....[10]....
        /*0050*/ 	.word	0x0500004a


	//   ....[11]....
        /*0054*/ 	.word	0x0500004a


	//   ....[12]....
        /*0058*/ 	.word	0x0500004a


	//   ....[13]....
        /*005c*/ 	.word	0x0500004a


	//   ....[14]....
        /*0060*/ 	.word	0x0500004a


	//   ....[15]....
        /*0064*/ 	.word	0x0500004a


	//   ....[16]....
        /*0068*/ 	.word	0x0500004a


	//   ....[17]....
        /*006c*/ 	.word	0x0500004a


	//   ....[18]....
        /*0070*/ 	.word	0x0500004a


	//   ....[19]....
        /*0074*/ 	.word	0x0500004a


	//----- nvinfo : EIATTR_COOP_GROUP_INSTR_OFFSETS
	.align		4
.L_910:
        /*0078*/ 	.byte	0x04, 0x28
        /*007a*/ 	.short	(.L_912 - .L_911)


	//   ....[0]....
.L_911:
        /*007c*/ 	.word	0x00018880


	//   ....[1]....
        /*0080*/ 	.word	0x000188a0


	//   ....[2]....
        /*0084*/ 	.word	0x000188c0


	//   ....[3]....
        /*0088*/ 	.word	0x000188e0


	//   ....[4]....
        /*008c*/ 	.word	0x00018910


	//   ....[5]....
        /*0090*/ 	.word	0x00018c40


	//   ....[6]....
        /*0094*/ 	.word	0x00018c60


	//   ....[7]....
        /*0098*/ 	.word	0x00018c80


	//   ....[8]....
        /*009c*/ 	.word	0x00018ca0


	//   ....[9]....
        /*00a0*/ 	.word	0x00018cc0


	//   ....[10]....
        /*00a4*/ 	.word	0x00019430


	//   ....[11]....
        /*00a8*/ 	.word	0x000194d0


	//   ....[12]....
        /*00ac*/ 	.word	0x00019540


	//   ....[13]....
        /*00b0*/ 	.word	0x000195b0


	//   ....[14]....
        /*00b4*/ 	.word	0x00019630


	//   ....[15]....
        /*00b8*/ 	.word	0x000199b0


	//   ....[16]....
        /*00bc*/ 	.word	0x00019a20


	//   ....[17]....
        /*00c0*/ 	.word	0x00019a90


	//   ....[18]....
        /*00c4*/ 	.word	0x00019b00


	//   ....[19]....
        /*00c8*/ 	.word	0x00019b70


	//----- nvinfo : EIATTR_VRC_CTA_INIT_COUNT
	.align		4
.L_912:
        /*00cc*/ 	.byte	0x02, 0x4a
	.zero		1
	.zero		1


	//----- nvinfo : EIATTR_EXIT_INSTR_OFFSETS
	.align		4
        /*00d0*/ 	.byte	0x04, 0x1c
        /*00d2*/ 	.short	(.L_914 - .L_913)


	//   ....[0]....
.L_913:
        /*00d4*/ 	.word	0x00000560


	//   ....[1]....
        /*00d8*/ 	.word	0x000193c0


	//----- nvinfo : EIATTR_MAX_THREADS
	.align		4
.L_914:
        /*00dc*/ 	.byte	0x04, 0x05
        /*00de*/ 	.short	(.L_916 - .L_915)
.L_915:
        /*00e0*/ 	.word	0x00000080
        /*00e4*/ 	.word	0x00000001
        /*00e8*/ 	.word	0x00000001


	//----- nvinfo : EIATTR_CRS_STACK_SIZE
	.align		4
.L_916:
        /*00ec*/ 	.byte	0x04, 0x1e
        /*00ee*/ 	.short	(.L_918 - .L_917)
.L_917:
        /*00f0*/ 	.word	0x00000000


	//----- nvinfo : EIATTR_CBANK_PARAM_SIZE
	.align		4
.L_918:
        /*00f4*/ 	.byte	0x03, 0x19
        /*00f6*/ 	.short	0x00e8


	//----- nvinfo : EIATTR_PARAM_CBANK
	.align		4
        /*00f8*/ 	.byte	0x04, 0x0a
        /*00fa*/ 	.short	(.L_920 - .L_919)
	.align		4
.L_919:
        /*00fc*/ 	.word	index@(.nv.constant0._ZN10layer_norm31ln_parallel_residual_fwd_kernelINS_13Kernel_traitsIf13__nv_bfloat16S2_S2_fjLj768ELj1ELj4ELj1ELj16ENS_18Kernel_traits_baseILj768EfS2_S2_S2_fjLj128EEEEELb1ELb1ELb1EEEvNS_9FwdParamsE)
        /*0100*/ 	.short	0x0380
        /*0102*/ 	.short	0x00e8


	//----- nvinfo : EIATTR_SW_WAR
	.align		4
.L_920:
        /*0104*/ 	.byte	0x04, 0x36
        /*0106*/ 	.short	(.L_922 - .L_921)
.L_921:
        /*0108*/ 	.word	0x00000008
.L_922:


//--------------------- .nv.info._ZN10layer_norm31ln_parallel_residual_fwd_kernelINS_13Kernel_traitsI13__nv_bfloat16S2_fS2_fjLj768ELj1ELj4ELj1ELj16ENS_18Kernel_traits_baseILj768ES2_S2_fS2_fjLj128EEEEELb0ELb0ELb0EEEvNS_9FwdParamsE --------------------------
	.section	.nv.info._ZN10layer_norm31ln_parallel_residual_fwd_kernelINS_13Kernel_traitsI13__nv_bfloat16S2_fS2_fjLj768ELj1ELj4ELj1ELj16ENS_18Kernel_traits_baseILj768ES2_S2_fS2_fjLj128EEEEELb0ELb0ELb0EEEvNS_9FwdParamsE,"",@"SHT_CUDA_INFO"
	.sectionflags	@""
	.align	4


	//----- nvinfo : EIATTR_CUDA_API_VERSION
	.align		4
        /*0000*/ 	.byte	0x04, 0x37
        /*0002*/ 	.short	(.L_924 - .L_923)
.L_923:
        /*0004*/ 	.word	0x00000082


	//----- nvinfo : EIATTR_KPARAM_INFO
	.align		4
.L_924:
        /*0008*/ 	.byte	0x04, 0x17
        /*000a*/ 	.short	(.L_926 - .L_925)
.L_925:
        /*000c*/ 	.word	0x00000000
        /*0010*/ 	.short	0x0000
        /*0012*/ 	.short	0x0000
        /*0014*/ 	.byte	0x00, 0xf0, 0xa1, 0x03


	//----- nvinfo : EIATTR_SPARSE_MMA_MASK
	.align		4
.L_926:
        /*0018*/ 	.byte	0x03, 0x50
        /*001a*/ 	.short	0x0000


	//----- nvinfo : EIATTR_MAXREG_COUNT
	.align		4
        /*001c*/ 	.byte	0x03, 0x1b
        /*001e*/ 	.short	0x00ff


	//----- nvinfo : EIATTR_MERCURY_ISA_VERSION
	.align		4
        /*0020*/ 	.byte	0x03, 0x5f
        /*0022*/ 	.short	0x0101


	//----- nvinfo : EIATTR_COOP_GROUP_MASK_REGIDS
	.align		4
        /*0024*/ 	.byte	0x04, 0x29
        /*0026*/ 	.short	(.L_928 - .L_927)


	//   ....[0]....
.L_927:
        /*0028*/ 	.word	0xffffffff


	//   ....[1]....
        /*002c*/ 	.word	0xffffffff


	//   ....[2]....
        /*0030*/ 	.word	0xffffffff


	//   ....[3]....
        /*0034*/ 	.word	0xffffffff


	//   ....[4]....
        /*0038*/ 	.word	0xffffffff


	//   ....[5]....
        /*003c*/ 	.word	0xffffffff


	//   ....[6]....
        /*0040*/ 	.word	0xffffffff


	//   ....[7]....
        /*0044*/ 	.word	0xffffffff


	//   ....[8]....
        /*0048*/ 	.word	0xffffffff


	//   ....[9]....
        /*004c*/ 	.word	0xffffffff


	//   ....[10]....
        /*0050*/ 	.word	0x05000092


	//   ....[11]....
        /*0054*/ 	.word	0x05000092


	//   ....[12]....
        /*0058*/ 	.word	0x05000092


	//   ....[13]....
        /*005c*/ 	.word	0x05000092


	//   ....[14]....
        /*0060*/ 	.word	0x05000092


	//   ....[15]....
        /*0064*/ 	.word	0x05000092


	//   ....[16]....
        /*0068*/ 	.word	0x05000092


	//   ....[17]....
        /*006c*/ 	.word	0x05000092


	//   ....[18]....
        /*0070*/ 	.word	0x05000092


	//   ....[19]....
        /*0074*/ 	.word	0x05000092


	//----- nvinfo : EIATTR_COOP_GROUP_INSTR_OFFSETS
	.align		4
.L_928:
        /*0078*/ 	.byte	0x04, 0x28
        /*007a*/ 	.short	(.L_930 - .L_929)


	//   ....[0]....
.L_929:
        /*007c*/ 	.word	0x00002c00


	//   ....[1]....
        /*0080*/ 	.word	0x00002c30


	//   ....[2]....
        /*0084*/ 	.word	0x00002c50


	//   ....[3]....
        /*0088*/ 	.word	0x00002c70


	//   ....[4]....
        /*008c*/ 	.word	0x00002c90


	//   ....[5]....
        /*0090*/ 	.word	0x00002fd0


	//   ....[6]....
        /*0094*/ 	.word	0x00002ff0


	//   ....[7]....
        /*0098*/ 	.word	0x00003010


	//   ....[8]....
        /*009c*/ 	.word	0x00003030


	//   ....[9]....
        /*00a0*/ 	.word	0x00003050


	//   ....[10]....
        /*00a4*/ 	.word	0x00004140


	//   ....[11]....
        /*00a8*/ 	.word	0x000041f0


	//   ....[12]....
        /*00ac*/ 	.word	0x00004260


	//   ....[13]....
        /*00b0*/ 	.word	0x000042d0


	//   ....[14]....
        /*00b4*/ 	.word	0x00004340


	//   ....[15]....
        /*00b8*/ 	.word	0x000046d0


	//   ....[16]....
        /*00bc*/ 	.word	0x00004740


	//   ....[17]....
        /*00c0*/ 	.word	0x000047b0


	//   ....[18]....
        /*00c4*/ 	.word	0x00004820


	//   ....[19]....
        /*00c8*/ 	.word	0x00004890


	//----- nvinfo : EIATTR_VRC_CTA_INIT_COUNT
	.align		4
.L_930:
        /*00cc*/ 	.byte	0x02, 0x4a
	.zero		1
	.zero		1


	//----- nvinfo : EIATTR_EXIT_INSTR_OFFSETS
	.align		4
        /*00d0*/ 	.byte	0x04, 0x1c
        /*00d2*/ 	.short	(.L_932 - .L_931)


	//   ....[0]....
.L_931:
        /*00d4*/ 	.word	0x00000d10


	//   ....[1]....
        /*00d8*/ 	.word	0x000040d0


	//----- nvinfo : EIATTR_MAX_THREADS
	.align		4
.L_932:
        /*00dc*/ 	.byte	0x04, 0x05
        /*00de*/ 	.short	(.L_934 - .L_933)
.L_933:
        /*00e0*/ 	.word	0x00000080
        /*00e4*/ 	.word	0x00000001
        /*00e8*/ 	.word	0x00000001


	//----- nvinfo : EIATTR_CRS_STACK_SIZE
	.align		4
.L_934:
        /*00ec*/ 	.byte	0x04, 0x1e
        /*00ee*/ 	.short	(.L_936 - .L_935)
.L_935:
        /*00f0*/ 	.word	0x00000000


	//----- nvinfo : EIATTR_CBANK_PARAM_SIZE
	.align		4
.L_936:
        /*00f4*/ 	.byte	0x03, 0x19
        /*00f6*/ 	.short	0x00e8


	//----- nvinfo : EIATTR_PARAM_CBANK
	.align		4
        /*00f8*/ 	.byte	0x04, 0x0a
        /*00fa*/ 	.short	(.L_938 - .L_937)
	.align		4
.L_937:
        /*00fc*/ 	.word	index@(.nv.constant0._ZN10layer_norm31ln_parallel_residual_fwd_kernelINS_13Kernel_traitsI13__nv_bfloat16S2_fS2_fjLj768ELj1ELj4ELj1ELj16ENS_18Kernel_traits_baseILj768ES2_S2_fS2_fjLj128EEEEELb0ELb0ELb0EEEvNS_9FwdParamsE)
        /*0100*/ 	.short	0x0380
        /*0102*/ 	.short	0x00e8


	//----- nvinfo : EIATTR_SW_WAR
	.align		4
.L_938:
        /*0104*/ 	.byte	0x04, 0x36
        /*0106*/ 	.short	(.L_940 - .L_939)
.L_939:
        /*0108*/ 	.word	0x00000008
.L_940:


//--------------------- .nv.info._ZN10layer_norm31ln_parallel_residual_fwd_kernelINS_13Kernel_traitsI13__nv_bfloat16S2_fS2_fjLj768ELj1ELj4ELj1ELj16ENS_18Kernel_traits_baseILj768ES2_S2_fS2_fjLj128EEEEELb0ELb0ELb1EEEvNS_9FwdParamsE --------------------------
	.section	.nv.info._ZN10layer_norm31ln_parallel_residual_fwd_kernelINS_13Kernel_traitsI13__nv_bfloat16S2_fS2_fjLj768ELj1ELj4ELj1ELj16ENS_18Kernel_traits_baseILj768ES2_S2_fS2_fjLj128EEEEELb0ELb0ELb1EEEvNS_9FwdParamsE,"",@"SHT_CUDA_INFO"
	.sectionflags	@""
	.align	4


	//----- nvinfo : EIATTR_CUDA_API_VERSION
	.align		4
        /*0000*/ 	.byte	0x04, 0x37
        /*0002*/ 	.short	(.L_942 - .L_941)
.L_941:
        /*0004*/ 	.word	0x00000082


	//----- nvinfo : EIATTR_KPARAM_INFO
	.align		4
.L_942:
        /*0008*/ 	.byte	0x04, 0x17
        /*000a*/ 	.short	(.L_944 - .L_943)
.L_943:
        /*000c*/ 	.word	0x00000000
        /*0010*/ 	.short	0x0000
        /*0012*/ 	.short	0x0000
        /*0014*/ 	.byte	0x00, 0xf0, 0xa1, 0x03


	//----- nvinfo : EIATTR_SPARSE_MMA_MASK
	.align		4
.L_944:
        /*0018*/ 	.byte	0x03, 0x50
        /*001a*/ 	.short	0x0000


	//----- nvinfo : EIATTR_MAXREG_COUNT
	.align		4
        /*001c*/ 	.byte	0x03, 0x1b
        /*001e*/ 	.short	0x00ff


	//----- nvinfo : EIATTR_MERCURY_ISA_VERSION
	.align		4
        /*0020*/ 	.byte	0x03, 0x5f
        /*0022*/ 	.short	0x0101


	//----- nvinfo : EIATTR_COOP_GROUP_MASK_REGIDS
	.align		4
        /*0024*/ 	.byte	0x04, 0x29
        /*0026*/ 	.short	(.L_946 - .L_945)


	//   ....[0]....
.L_945:
        /*0028*/ 	.word	0xffffffff


	//   ....[1]....
        /*002c*/ 	.word	0xffffffff


	//   ....[2]....
        /*0030*/ 	.word	0xffffffff


	//   ....[3]....
        /*0034*/ 	.word	0xffffffff


	//   ....[4]....
        /*0038*/ 	.word	0xffffffff


	//   ....[5]....
        /*003c*/ 	.word	0xffffffff


	//   ....[6]....
        /*0040*/ 	.word	0xffffffff


	//   ....[7]....
        /*0044*/ 	.word	0xffffffff


	//   ....[8]....
        /*0048*/ 	.word	0xffffffff


	//   ....[9]....
        /*004c*/ 	.word	0xffffffff


	//   ....[10]....
        /*0050*/ 	.word	0x05000088


	//   ....[11]....
        /*0054*/ 	.word	0x05000088


	//   ....[12]....
        /*0058*/ 	.word	0x05000088


	//   ....[13]....
        /*005c*/ 	.word	0x05000088


	//   ....[14]....
        /*0060*/ 	.word	0x05000088


	//   ....[15]....
        /*0064*/ 	.word	0x05000088


	//   ....[16]....
        /*0068*/ 	.word	0x05000088


	//   ....[17]....
        /*006c*/ 	.word	0x05000088


	//   ....[18]....
        /*0070*/ 	.word	0x05000088


	//   ....[19]....
        /*0074*/ 	.word	0x05000088


	//----- nvinfo : EIATTR_COOP_GROUP_INSTR_OFFSETS
	.align		4
.L_946:
        /*0078*/ 	.byte	0x04, 0x28
        /*007a*/ 	.short	(.L_948 - .L_947)


	//   ....[0]....
.L_947:
        /*007c*/ 	.word	0x000023f0


	//   ....[1]....
        /*0080*/ 	.word	0x00002410


	//   ....[2]....
        /*0084*/ 	.word	0x00002430


	//   ....[3]....
        /*0088*/ 	.word	0x00002460


	//   ....[4]....
        /*008c*/ 	.word	0x00002480


	//   ....[5]....
        /*0090*/ 	.word	0x000027b0


	//   ....[6]....
        /*0094*/ 	.word	0x000027d0


	//   ....[7]....
        /*0098*/ 	.word	0x000027f0


	//   ....[8]....
        /*009c*/ 	.word	0x00002810


	//   ....[9]....
        /*00a0*/ 	.word	0x00002830


	//   ....[10]....
        /*00a4*/ 	.word	0x00003830


	//   ....[11]....
        /*00a8*/ 	.word	0x000038d0


	//   ....[12]....
        /*00ac*/ 	.word	0x00003940


	//   ....[13]....
        /*00b0*/ 	.word	0x000039c0


	//   ....[14]....
        /*00b4*/ 	.word	0x00003a30


	//   ....[15]....
        /*00b8*/ 	.word	0x00003db0


	//   ....[16]....
        /*00bc*/ 	.word	0x00003e20


	//   ....[17]....
        /*00c0*/ 	.word	0x00003e90


	//   ....[18]....
        /*00c4*/ 	.word	0x00003f00


	//   ....[19]....
        /*00c8*/ 	.word	0x00003f70


	//----- nvinfo : EIATTR_VRC_CTA_INIT_COUNT
	.align		4
.L_948:
        /*00cc*/ 	.byte	0x02, 0x4a
	.zero		1
	.zero		1


	//----- nvinfo : EIATTR_EXIT_INSTR_OFFSETS
	.align		4
        /*00d0*/ 	.byte	0x04, 0x1c
        /*00d2*/ 	.short	(.L_950 - .L_949)


	//   ....[0]....
.L_949:
        /*00d4*/ 	.word	0x00000740


	//   ....[1]....
        /*00d8*/ 	.word	0x000037c0


	//----- nvinfo : EIATTR_MAX_THREADS
	.align		4
.L_950:
        /*00dc*/ 	.byte	0x04, 0x05
        /*00de*/ 	.short	(.L_952 - .L_951)
.L_951:
        /*00e0*/ 	.word	0x00000080
        /*00e4*/ 	.word	0x00000001
        /*00e8*/ 	.word	0x00000001


	//----- nvinfo : EIATTR_CRS_STACK_SIZE
	.align		4
.L_952:
        /*00ec*/ 	.byte	0x04, 0x1e
        /*00ee*/ 	.short	(.L_954 - .L_953)
.L_953:
        /*00f0*/ 	.word	0x00000000


	//----- nvinfo : EIATTR_CBANK_PARAM_SIZE
	.align		4
.L_954:
        /*00f4*/ 	.byte	0x03, 0x19
        /*00f6*/ 	.short	0x00e8


	//----- nvinfo : EIATTR_PARAM_CBANK
	.align		4
        /*00f8*/ 	.byte	0x04, 0x0a
        /*00fa*/ 	.short	(.L_956 - .L_955)
	.align		4
.L_955:
        /*00fc*/ 	.word	index@(.nv.constant0._ZN10layer_norm31ln_parallel_residual_fwd_kernelINS_13Kernel_traitsI13__nv_bfloat16S2_fS2_fjLj768ELj1ELj4ELj1ELj16ENS_18Kernel_traits_baseILj768ES2_S2_fS2_fjLj128EEEEELb0ELb0ELb1EEEvNS_9FwdParamsE)
        /*0100*/ 	.short	0x0380
        /*0102*/ 	.short	0x00e8


	//----- nvinfo : EIATTR_SW_WAR
	.align		4
.L_956:
        /*0104*/ 	.byte	0x04, 0x36
        /*0106*/ 	.short	(.L_958 - .L_957)
.L_957:
        /*0108*/ 	.word	0x00000008
.L_958:


//--------------------- .nv.info._ZN10layer_norm31ln_parallel_residual_fwd_kernelINS_13Kernel_traitsI13__nv_bfloat16S2_fS2_fjLj768ELj1ELj4ELj1ELj16ENS_18Kernel_traits_baseILj768ES2_S2_fS2_fjLj128EEEEELb0ELb1ELb0EEEvNS_9FwdParamsE --------------------------
	.section	.nv.info._ZN10layer_norm31ln_parallel_residual_fwd_kernelINS_13Kernel_traitsI13__nv_bfloat16S2_fS2_fjLj768ELj1ELj4ELj1ELj16ENS_18Kernel_traits_baseILj768ES2_S2_fS2_fjLj128EEEEELb0ELb1ELb0EEEvNS_9FwdParamsE,"",@"SHT_CUDA_INFO"
	.sectionflags	@""
	.align	4


	//----- nvinfo : EIATTR_CUDA_API_VERSION
	.align		4
        /*0000*/ 	.byte	0x04, 0x37
        /*0002*/ 	.short	(.L_960 - .L_959)
.L_959:
        /*0004*/ 	.word	0x00000082


	//----- nvinfo : EIATTR_KPARAM_INFO
	.align		4
.L_960:
        /*0008*/ 	.byte	0x04, 0x17
        /*000a*/ 	.short	(.L_962 - .L_961)
.L_961:
        /*000c*/ 	.word	0x00000000
        /*0010*/ 	.short	0x0000
        /*0012*/ 	.short	0x0000
        /*0014*/ 	.byte	0x00, 0xf0, 0xa1, 0x03


	//----- nvinfo : EIATTR_SPARSE_MMA_MASK
	.align		4
.L_962:
        /*0018*/ 	.byte	0x03, 0x50
        /*001a*/ 	.short	0x0000


	//----- nvinfo : EIATTR_MAXREG_COUNT
	.align		4
        /*001c*/ 	.byte	0x03, 0x1b
        /*001e*/ 	.short	0x00ff


	//----- nvinfo : EIATTR_MERCURY_ISA_VERSION
	.align		4
        /*0020*/ 	.byte	0x03, 0x5f
        /*0022*/ 	.short	0x0101


	//----- nvinfo : EIATTR_COOP_GROUP_MASK_REGIDS
	.align		4
        /*0024*/ 	.byte	0x04, 0x29
        /*0026*/ 	.short	(.L_964 - .L_963)


	//   ....[0]....
.L_963:
        /*0028*/ 	.word	0xffffffff


	//   ....[1]....
        /*002c*/ 	.word	0xffffffff


	//   ....[2]....
        /*0030*/ 	.word	0xffffffff


	//   ....[3]....
        /*0034*/ 	.word	0xffffffff


	//   ....[4]....
        /*0038*/ 	.word	0xffffffff


	//   ....[5]....
        /*003c*/ 	.word	0xffffffff


	//   ....[6]....
        /*0040*/ 	.word	0xffffffff


	//   ....[7]....
        /*0044*/ 	.word	0xffffffff


	//   ....[8]....
        /*0048*/ 	.word	0xffffffff


	//   ....[9]....
        /*004c*/ 	.word	0xffffffff


	//   ....[10]....
        /*0050*/ 	.word	0x05000062


	//   ....[11]....
        /*0054*/ 	.word	0x05000062


	//   ....[12]....
        /*0058*/ 	.word	0x05000062


	//   ....[13]....
        /*005c*/ 	.word	0x05000062


	//   ....[14]....
        /*0060*/ 	.word	0x05000062


	//   ....[15]....
        /*0064*/ 	.word	0x05000062


	//   ....[16]....
        /*0068*/ 	.word	0x05000062


	//   ....[17]....
        /*006c*/ 	.word	0x05000062


	//   ....[18]....
        /*0070*/ 	.word	0x05000062


	//   ....[19]....
        /*0074*/ 	.word	0x05000062


	//----- nvinfo : EIATTR_COOP_GROUP_INSTR_OFFSETS
	.align		4
.L_964:
        /*0078*/ 	.byte	0x04, 0x28
        /*007a*/ 	.short	(.L_966 - .L_965)


	//   ....[0]....
.L_965:
        /*007c*/ 	.word	0x000021b0


	//   ....[1]....
        /*0080*/ 	.word	0x000021e0


	//   ....[2]....
        /*0084*/ 	.word	0x00002200


	//   ....[3]....
        /*0088*/ 	.word	0x00002220


	//   ....[4]....
        /*008c*/ 	.word	0x00002240


	//   ....[5]....
        /*0090*/ 	.word	0x00002580


	//   ....[6]....
        /*0094*/ 	.word	0x000025a0


	//   ....[7]....
        /*0098*/ 	.word	0x000025c0


	//   ....[8]....
        /*009c*/ 	.word	0x000025e0


	//   ....[9]....
        /*00a0*/ 	.word	0x00002600


	//   ....[10]....
        /*00a4*/ 	.word	0x00003120


	//   ....[11]....
        /*00a8*/ 	.word	0x000031d0


	//   ....[12]....
        /*00ac*/ 	.word	0x00003240


	//   ....[13]....
        /*00b0*/ 	.word	0x000032b0


	//   ....[14]....
        /*00b4*/ 	.word	0x00003320


	//   ....[15]....
        /*00b8*/ 	.word	0x000036b0


	//   ....[16]....
        /*00bc*/ 	.word	0x00003720


	//   ....[17]....
        /*00c0*/ 	.word	0x00003790


	//   ....[18]....
        /*00c4*/ 	.word	0x00003800


	//   ....[19]....
        /*00c8*/ 	.word	0x00003870


	//----- nvinfo : EIATTR_VRC_CTA_INIT_COUNT
	.align		4
.L_966:
        /*00cc*/ 	.byte	0x02, 0x4a
	.zero		1
	.zero		1


	//----- nvinfo : EIATTR_EXIT_INSTR_OFFSETS
	.align		4
        /*00d0*/ 	.byte	0x04, 0x1c
        /*00d2*/ 	.short	(.L_968 - .L_967)


	//   ....[0]....
.L_967:
        /*00d4*/ 	.word	0x00000450


	//   ....[1]....
        /*00d8*/ 	.word	0x000030b0


	//----- nvinfo : EIATTR_MAX_THREADS
	.align		4
.L_968:
        /*00dc*/ 	.byte	0x04, 0x05
        /*00de*/ 	.short	(.L_970 - .L_969)
.L_969:
        /*00e0*/ 	.word	0x00000080
        /*00e4*/ 	.word	0x00000001
        /*00e8*/ 	.word	0x00000001


	//----- nvinfo : EIATTR_CRS_STACK_SIZE
	.align		4
.L_970:
        /*00ec*/ 	.byte	0x04, 0x1e
        /*00ee*/ 	.short	(.L_972 - .L_971)
.L_971:
        /*00f0*/ 	.word	0x00000000


	//----- nvinfo : EIATTR_CBANK_PARAM_SIZE
	.align		4
.L_972:
        /*00f4*/ 	.byte	0x03, 0x19
        /*00f6*/ 	.short	0x00e8


	//----- nvinfo : EIATTR_PARAM_CBANK
	.align		4
        /*00f8*/ 	.byte	0x04, 0x0a
        /*00fa*/ 	.short	(.L_974 - .L_973)
	.align		4
.L_973:
        /*00fc*/ 	.word	index@(.nv.constant0._ZN10layer_norm31ln_parallel_residual_fwd_kernelINS_13Kernel_traitsI13__nv_bfloat16S2_fS2_fjLj768ELj1ELj4ELj1ELj16ENS_18Kernel_traits_baseILj768ES2_S2_fS2_fjLj128EEEEELb0ELb1ELb0EEEvNS_9FwdParamsE)
        /*0100*/ 	.short	0x0380
        /*0102*/ 	.short	0x00e8


	//----- nvinfo : EIATTR_SW_WAR
	.align		4
.L_974:
        /*0104*/ 	.byte	0x04, 0x36
        /*0106*/ 	.short	(.L_976 - .L_975)
.L_975:
        /*0108*/ 	.word	0x00000008
.L_976:


//--------------------- .nv.info._ZN10layer_norm31ln_parallel_residual_fwd_kernelINS_13Kernel_traitsI13__nv_bfloat16S2_fS2_fjLj768ELj1ELj4ELj1ELj16ENS_18Kernel_traits_baseILj768ES2_S2_fS2_fjLj128EEEEELb0ELb1ELb1EEEvNS_9FwdParamsE --------------------------
	.section	.nv.info._ZN10layer_norm31ln_parallel_residual_fwd_kernelINS_13Kernel_traitsI13__nv_bfloat16S2_fS2_fjLj768ELj1ELj4ELj1ELj16ENS_18Kernel_traits_baseILj768ES2_S2_fS2_fjLj128EEEEELb0ELb1ELb1EEEvNS_9FwdParamsE,"",@"SHT_CUDA_INFO"
	.sectionflags	@""
	.align	4


	//----- nvinfo : EIATTR_CUDA_API_VERSION
	.align		4
        /*0000*/ 	.byte	0x04, 0x37
        /*0002*/ 	.short	(.L_978 - .L_977)
.L_977:
        /*0004*/ 	.word	0x00000082


	//----- nvinfo : EIATTR_KPARAM_INFO
	.align		4
.L_978:
        /*0008*/ 	.byte	0x04, 0x17
        /*000a*/ 	.short	(.L_980 - .L_979)
.L_979:
        /*000c*/ 	.word	0x00000000
        /*0010*/ 	.short	0x0000
        /*0012*/ 	.short	0x0000
        /*0014*/ 	.byte	0x00, 0xf0, 0xa1, 0x03


	//----- nvinfo : EIATTR_SPARSE_MMA_MASK
	.align		4
.L_980:
        /*0018*/ 	.byte	0x03, 0x50
        /*001a*/ 	.short	0x0000


	//----- nvinfo : EIATTR_MAXREG_COUNT
	.align		4
        /*001c*/ 	.byte	0x03, 0x1b
        /*001e*/ 	.short	0x00ff


	//----- nvinfo : EIATTR_MERCURY_ISA_VERSION
	.align		4
        /*0020*/ 	.byte	0x03, 0x5f
        /*0022*/ 	.short	0x0101


	//----- nvinfo : EIATTR_COOP_GROUP_MASK_REGIDS
	.align		4
        /*0024*/ 	.byte	0x04, 0x29
        /*0026*/ 	.short	(.L_982 - .L_981)


	//   ....[0]....
.L_981:
        /*0028*/ 	.word	0xffffffff


	//   ....[1]....
        /*002c*/ 	.word	0xffffffff


	//   ....[2]....
        /*0030*/ 	.word	0xffffffff


	//   ....[3]....
        /*0034*/ 	.word	0xffffffff


	//   ....[4]....
        /*0038*/ 	.word	0xffffffff


	//   ....[5]....
        /*003c*/ 	.word	0xffffffff


	//   ....[6]....
        /*0040*/ 	.word	0xffffffff


	//   ....[7]....
        /*0044*/ 	.word	0xffffffff


	//   ....[8]....
        /*0048*/ 	.word	0xffffffff


	//   ....[9]....
        /*004c*/ 	.word	0xffffffff


	//   ....[10]....
        /*0050*/ 	.word	0x05000040


	//   ....[11]....
        /*0054*/ 	.word	0x05000040


	//   ....[12]....
        /*0058*/ 	.word	0x05000040


	//   ....[13]....
        /*005c*/ 	.word	0x05000040


	//   ....[14]....
        /*0060*/ 	.word	0x05000040


	//   ....[15]....
        /*0064*/ 	.word	0x05000040


	//   ....[16]....
        /*0068*/ 	.word	0x05000040


	//   ....[17]....
        /*006c*/ 	.word	0x05000040


	//   ....[18]....
        /*0070*/ 	.word	0x05000040


	//   ....[19]....
        /*0074*/ 	.word	0x05000040


	//----- nvinfo : EIATTR_COOP_GROUP_INSTR_OFFSETS
	.align		4
.L_982:
        /*0078*/ 	.byte	0x04, 0x28
        /*007a*/ 	.short	(.L_984 - .L_983)


	//   ....[0]....
.L_983:
        /*007c*/ 	.word	0x000021c0


	//   ....[1]....
        /*0080*/ 	.word	0x000021f0


	//   ....[2]....
        /*0084*/ 	.word	0x00002210


	//   ....[3]....
        /*0088*/ 	.word	0x00002230


	//   ....[4]....
        /*008c*/ 	.word	0x00002250


	//   ....[5]....
        /*0090*/ 	.word	0x00002580


	//   ....[6]....
        /*0094*/ 	.word	0x000025a0


	//   ....[7]....
        /*0098*/ 	.word	0x000025c0


	//   ....[8]....
        /*009c*/ 	.word	0x000025e0


	//   ....[9]....
        /*00a0*/ 	.word	0x00002600


	//   ....[10]....
        /*00a4*/ 	.word	0x00002d60


	//   ....[11]....
        /*00a8*/ 	.word	0x00002df0


	//   ....[12]....
        /*00ac*/ 	.word	0x00002e60


	//   ....[13]....
        /*00b0*/ 	.word	0x00002ed0


	//   ....[14]....
        /*00b4*/ 	.word	0x00002f40


	//   ....[15]....
        /*00b8*/ 	.word	0x000032d0


	//   ....[16]....
        /*00bc*/ 	.word	0x00003330


	//   ....[17]....
        /*00c0*/ 	.word	0x00003390


	//   ....[18]....
        /*00c4*/ 	.word	0x000033f0


	//   ....[19]....
        /*00c8*/ 	.word	0x00003450


	//----- nvinfo : EIATTR_VRC_CTA_INIT_COUNT
	.align		4
.L_984:
        /*00cc*/ 	.byte	0x02, 0x4a
	.zero		1
	.zero		1


	//----- nvinfo : EIATTR_EXIT_INSTR_OFFSETS
	.align		4
        /*00d0*/ 	.byte	0x04, 0x1c
        /*00d2*/ 	.short	(.L_986 - .L_985)


	//   ....[0]....
.L_985:
        /*00d4*/ 	.word	0x00000270


	//   ....[1]....
        /*00d8*/ 	.word	0x00002cf0


	//----- nvinfo : EIATTR_MAX_THREADS
	.align		4
.L_986:
        /*00dc*/ 	.byte	0x04, 0x05
        /*00de*/ 	.short	(.L_988 - .L_987)
.L_987:
        /*00e0*/ 	.word	0x00000080
        /*00e4*/ 	.word	0x00000001
        /*00e8*/ 	.word	0x00000001


	//----- nvinfo : EIATTR_CRS_STACK_SIZE
	.align		4
.L_988:
        /*00ec*/ 	.byte	0x04, 0x1e
        /*00ee*/ 	.short	(.L_990 - .L_989)
.L_989:
        /*00f0*/ 	.word	0x00000000


	//----- nvinfo : EIATTR_CBANK_PARAM_SIZE
	.align		4
.L_990:
        /*00f4*/ 	.byte	0x03, 0x19
        /*00f6*/ 	.short	0x00e8


	//----- nvinfo : EIATTR_PARAM_CBANK
	.align		4
        /*00f8*/ 	.byte	0x04, 0x0a
        /*00fa*/ 	.short	(.L_992 - .L_991)
	.align		4
.L_991:
        /*00fc*/ 	.word	index@(.nv.constant0._ZN10layer_norm31ln_parallel_residual_fwd_kernelINS_13Kernel_traitsI13__nv_bfloat16S2_fS2_fjLj768ELj1ELj4ELj1ELj16ENS_18Kernel_traits_baseILj768ES2_S2_fS2_fjLj128EEEEELb0ELb1ELb1EEEvNS_9FwdParamsE)
        /*0100*/ 	.short	0x0380
        /*0102*/ 	.short	0x00e8


	//----- nvinfo : EIATTR_SW_WAR
	.align		4
.L_992:
        /*0104*/ 	.byte	0x04, 0x36
        /*0106*/ 	.short	(.L_994 - .L_993)
.L_993:
        /*0108*/ 	.word	0x00000008
.L_994:


//--------------------- .nv.info._ZN10layer_norm31ln_parallel_residual_fwd_kernelINS_13Kernel_traitsI13__nv_bfloat16S2_fS2_fjLj768ELj1ELj4ELj1ELj16ENS_18Kernel_traits_baseILj768ES2_S2_fS2_fjLj128EEEEELb1ELb0ELb0EEEvNS_9FwdParamsE --------------------------
	.section	.nv.info._ZN10layer_norm31ln_parallel_residual_fwd_kernelINS_13Kernel_traitsI13__nv_bfloat16S2_fS2_fjLj768ELj1ELj4ELj1ELj16ENS_18Kernel_traits_baseILj768ES2_S2_fS2_fjLj128EEEEELb1ELb0ELb0EEEvNS_9FwdParamsE,"",@"SHT_CUDA_INFO"
	.sectionflags	@""
	.align	4


	//----- nvinfo : EIATTR_CUDA_API_VERSION
	.align		4
        /*0000*/ 	.byte	0x04, 0x37
        /*0002*/ 	.short	(.L_996 - .L_995)
.L_995:
        /*0004*/ 	.word	0x00000082


	//----- nvinfo : EIATTR_KPARAM_INFO
	.align		4
.L_996:
        /*0008*/ 	.byte	0x04, 0x17
        /*000a*/ 	.short	(.L_998 - .L_997)
.L_997:
        /*000c*/ 	.word	0x00000000
        /*0010*/ 	.short	0x0000
        /*0012*/ 	.short	0x0000
        /*0014*/ 	.byte	0x00, 0xf0, 0xa1, 0x03


	//----- nvinfo : EIATTR_SPARSE_MMA_MASK
	.align		4
.L_998:
        /*0018*/ 	.byte	0x03, 0x50
        /*001a*/ 	.short	0x0000


	//----- nvinfo : EIATTR_MAXREG_COUNT
	.align		4
        /*001c*/ 	.byte	0x03, 0x1b
        /*001e*/ 	.short	0x00ff


	//----- nvinfo : EIATTR_MERCURY_ISA_VERSION
	.align		4
        /*0020*/ 	.byte	0x03, 0x5f
        /*0022*/ 	.short	0x0101


	//----- nvinfo : EIATTR_COOP_GROUP_MASK_REGIDS
	.align		4
        /*0024*/ 	.byte	0x04, 0x29
        /*0026*/ 	.short	(.L_1000 - .L_999)


	//   ....[0]....
.L_999:
        /*0028*/ 	.word	0xffffffff


	//   ....[1]....
        /*002c*/ 	.word	0xffffffff


	//   ....[2]....
        /*0030*/ 	.word	0xffffffff


	//   ....[3]....
        /*0034*/ 	.word	0xffffffff


	//   ....[4]....
        /*0038*/ 	.word	0xffffffff


	//   ....[5]....
        /*003c*/ 	.word	0xffffffff


	//   ....[6]....
        /*0040*/ 	.word	0xffffffff


	//   ....[7]....
        /*0044*/ 	.word	0xffffffff


	//   ....[8]....
        /*0048*/ 	.word	0xffffffff


	//   ....[9]....
        /*004c*/ 	.word	0xffffffff


	//   ....[10]....
        /*0050*/ 	.word	0x0500009a


	//   ....[11]....
        /*0054*/ 	.word	0x0500009a


	//   ....[12]....
        /*0058*/ 	.word	0x0500009a


	//   ....[13]....
        /*005c*/ 	.word	0x0500009a


	//   ....[14]....
        /*0060*/ 	.word	0x0500009a


	//   ....[15]....
        /*0064*/ 	.word	0x0500009a


	//   ....[16]....
        /*0068*/ 	.word	0x0500009a


	//   ....[17]....
        /*006c*/ 	.word	0x0500009a


	//   ....[18]....
        /*0070*/ 	.word	0x0500009a


	//   ....[19]....
        /*0074*/ 	.word	0x0500009a


	//----- nvinfo : EIATTR_COOP_GROUP_INSTR_OFFSETS
	.align		4
.L_1000:
        /*0078*/ 	.byte	0x04, 0x28
        /*007a*/ 	.short	(.L_1002 - .L_1001)


	//   ....[0]....
.L_1001:
        /*007c*/ 	.word	0x0001d8a0


	//   ....[1]....
        /*0080*/ 	.word	0x0001d8d0


	//   ....[2]....
        /*0084*/ 	.word	0x0001d8f0


	//   ....[3]....
        /*0088*/ 	.word	0x0001d910


	//   ....[4]....
        /*008c*/ 	.word	0x0001d930


	//   ....[5]....
        /*0090*/ 	.word	0x0001dc70


	//   ....[6]....
        /*0094*/ 	.word	0x0001dc90


	//   ....[7]....
        /*0098*/ 	.word	0x0001dcb0


	//   ....[8]....
        /*009c*/ 	.word	0x0001dcd0


	//   ....[9]....
        /*00a0*/ 	.word	0x0001dcf0


	//   ....[10]....
        /*00a4*/ 	.word	0x0001eed0


	//   ....[11]....
        /*00a8*/ 	.word	0x0001ef80


	//   ....[12]....
        /*00ac*/ 	.word	0x0001eff0


	//   ....[13]....
        /*00b0*/ 	.word	0x0001f060


	//   ....[14]....
        /*00b4*/ 	.word	0x0001f0d0


	//   ....[15]....
        /*00b8*/ 	.word	0x0001f460


	//   ....[16]....
        /*00bc*/ 	.word	0x0001f4d0


	//   ....[17]....
        /*00c0*/ 	.word	0x0001f540


	//   ....[18]....
        /*00c4*/ 	.word	0x0001f5b0


	//   ....[19]....
        /*00c8*/ 	.word	0x0001f620


	//----- nvinfo : EIATTR_VRC_CTA_INIT_COUNT
	.align		4
.L_1002:
        /*00cc*/ 	.byte	0x02, 0x4a
	.zero		1
	.zero		1


	//----- nvinfo : EIATTR_EXIT_INSTR_OFFSETS
	.align		4
        /*00d0*/ 	.byte	0x04, 0x1c
        /*00d2*/ 	.short	(.L_1004 - .L_1003)


	//   ....[0]....
.L_1003:
        /*00d4*/ 	.word	0x00000f20


	//   ....[1]....
        /*00d8*/ 	.word	0x0001ee60


	//----- nvinfo : EIATTR_MAX_THREADS
	.align		4
.L_1004:
        /*00dc*/ 	.byte	0x04, 0x05
        /*00de*/ 	.short	(.L_1006 - .L_1005)
.L_1005:
        /*00e0*/ 	.word	0x00000080
        /*00e4*/ 	.word	0x00000001
        /*00e8*/ 	.word	0x00000001


	//----- nvinfo : EIATTR_CRS_STACK_SIZE
	.align		4
.L_1006:
        /*00ec*/ 	.byte	0x04, 0x1e
        /*00ee*/ 	.short	(.L_1008 - .L_1007)
.L_1007:
        /*00f0*/ 	.word	0x00000000


	//----- nvinfo : EIATTR_CBANK_PARAM_SIZE
	.align		4
.L_1008:
        /*00f4*/ 	.byte	0x03, 0x19
        /*00f6*/ 	.short	0x00e8


	//----- nvinfo : EIATTR_PARAM_CBANK
	.align		4
        /*00f8*/ 	.byte	0x04, 0x0a
        /*00fa*/ 	.short	(.L_1010 - .L_1009)
	.align		4
.L_1009:
        /*00fc*/ 	.word	index@(.nv.constant0._ZN10layer_norm31ln_parallel_residual_fwd_kernelINS_13Kernel_traitsI13__nv_bfloat16S2_fS2_fjLj768ELj1ELj4ELj1ELj16ENS_18Kernel_traits_baseILj768ES2_S2_fS2_fjLj128EEEEELb1ELb0ELb0EEEvNS_9FwdParamsE)
        /*0100*/ 	.short	0x0380
        /*0102*/ 	.short	0x00e8


	//----- nvinfo : EIATTR_SW_WAR
	.align		4
.L_1010:
        /*0104*/ 	.byte	0x04, 0x36
        /*0106*/ 	.short	(.L_1012 - .L_1011)
.L_1011:
        /*0108*/ 	.word	0x00000008
.L_1012:


//--------------------- .nv.info._ZN10layer_norm31ln_parallel_residual_fwd_kernelINS_13Kernel_traitsI13__nv_bfloat16S2_fS2_fjLj768ELj1ELj4ELj1ELj16ENS_18Kernel_traits_baseILj768ES2_S2_fS2_fjLj128EEEEELb1ELb0ELb1EEEvNS_9FwdParamsE --------------------------
	.section	.nv.info._ZN10layer_norm31ln_parallel_residual_fwd_kernelINS_13Kernel_traitsI13__nv_bfloat16S2_fS2_fjLj768ELj1ELj4ELj1ELj16ENS_18Kernel_traits_baseILj768ES2_S2_fS2_fjLj128EEEEELb1ELb0ELb1EEEvNS_9FwdParamsE,"",@"SHT_CUDA_INFO"
	.sectionflags	@""
	.align	4


	//----- nvinfo : EIATTR_CUDA_API_VERSION
	.align		4
        /*0000*/ 	.byte	0x04, 0x37
        /*0002*/ 	.short	(.L_1014 - .L_1013)
.L_1013:
        /*0004*/ 	.word	0x00000082


	//----- nvinfo : EIATTR_KPARAM_INFO
	.align		4
.L_1014:
        /*0008*/ 	.byte	0x04, 0x17
        /*000a*/ 	.short	(.L_1016 - .L_1015)
.L_1015:
        /*000c*/ 	.word	0x00000000
        /*0010*/ 	.short	0x0000
        /*0012*/ 	.short	0x0000
        /*0014*/ 	.byte	0x00, 0xf0, 0xa1, 0x03


	//----- nvinfo : EIATTR_SPARSE_MMA_MASK
	.align		4
.L_1016:
        /*0018*/ 	.byte	0x03, 0x50
        /*001a*/ 	.short	0x0000


	//----- nvinfo : EIATTR_MAXREG_COUNT
	.align		4
        /*001c*/ 	.byte	0x03, 0x1b
        /*001e*/ 	.short	0x00ff


	//----- nvinfo : EIATTR_MERCURY_ISA_VERSION
	.align		4
        /*0020*/ 	.byte	0x03, 0x5f
        /*0022*/ 	.short	0x0101


	//----- nvinfo : EIATTR_COOP_GROUP_MASK_REGIDS
	.align		4
        /*0024*/ 	.byte	0x04, 0x29
        /*0026*/ 	.short	(.L_1018 - .L_1017)


	//   ....[0]....
.L_1017:
        /*0028*/ 	.word	0xffffffff


	//   ....[1]....
        /*002c*/ 	.word	0xffffffff


	//   ....[2]....
        /*0030*/ 	.word	0xffffffff


	//   ....[3]....
        /*0034*/ 	.word	0xffffffff


	//   ....[4]....
        /*0038*/ 	.word	0xffffffff


	//   ....[5]....
        /*003c*/ 	.word	0xffffffff


	//   ....[6]....
        /*0040*/ 	.word	0xffffffff


	//   ....[7]....
        /*0044*/ 	.word	0xffffffff


	//   ....[8]....
        /*0048*/ 	.word	0xffffffff


	//   ....[9]....
        /*004c*/ 	.word	0xffffffff


	//   ....[10]....
        /*0050*/ 	.word	0x05000090


	//   ....[11]....
        /*0054*/ 	.word	0x05000090


	//   ....[12]....
        /*0058*/ 	.word	0x05000090


	//   ....[13]....
        /*005c*/ 	.word	0x05000090


	//   ....[14]....
        /*0060*/ 	.word	0x05000090


	//   ....[15]....
        /*0064*/ 	.word	0x05000090


	//   ....[16]....
        /*0068*/ 	.word	0x05000090


	//   ....[17]....
        /*006c*/ 	.word	0x05000090


	//   ....[18]....
        /*0070*/ 	.word	0x05000090


	//   ....[19]....
        /*0074*/ 	.word	0x05000090


	//----- nvinfo : EIATTR_COOP_GROUP_INSTR_OFFSETS
	.align		4
.L_1018:
        /*0078*/ 	.byte	0x04, 0x28
        /*007a*/ 	.short	(.L_1020 - .L_1019)


	//   ....[0]....
.L_1019:
        /*007c*/ 	.word	0x00019c90


	//   ....[1]....
        /*0080*/ 	.word	0x00019cb0


	//   ....[2]....
        /*0084*/ 	.word	0x00019cd0


	//   ....[3]....
        /*0088*/ 	.word	0x00019cf0


	//   ....[4]....
        /*008c*/ 	.word	0x00019d20


	//   ....[5]....
        /*0090*/ 	.word	0x0001a050


	//   ....[6]....
        /*0094*/ 	.word	0x0001a070


	//   ....[7]....
        /*0098*/ 	.word	0x0001a090


	//   ....[8]....
        /*009c*/ 	.word	0x0001a0b0


	//   ....[9]....
        /*00a0*/ 	.word	0x0001a0d0


	//   ....[10]....
        /*00a4*/ 	.word	0x0001b1f0


	//   ....[11]....
        /*00a8*/ 	.word	0x0001b290


	//   ....[12]....
        /*00ac*/ 	.word	0x0001b300


	//   ....[13]....
        /*00b0*/ 	.word	0x0001b370


	//   ....[14]....
        /*00b4*/ 	.word	0x0001b3f0


	//   ....[15]....
        /*00b8*/ 	.word	0x0001b770


	//   ....[16]....
        /*00bc*/ 	.word	0x0001b7e0


	//   ....[17]....
        /*00c0*/ 	.word	0x0001b850


	//   ....[18]....
        /*00c4*/ 	.word	0x0001b8c0


	//   ....[19]....
        /*00c8*/ 	.word	0x0001b930


	//----- nvinfo : EIATTR_VRC_CTA_INIT_COUNT
	.align		4
.L_1020:
        /*00cc*/ 	.byte	0x02, 0x4a
	.zero		1
	.zero		1


	//----- nvinfo : EIATTR_EXIT_INSTR_OFFSETS
	.align		4
        /*00d0*/ 	.byte	0x04, 0x1c
        /*00d2*/ 	.short	(.L_1022 - .L_1021)


	//   ....[0]....
.L_1021:
        /*00d4*/ 	.word	0x00000920


	//   ....[1]....
        /*00d8*/ 	.word	0x0001b180


	//----- nvinfo : EIATTR_MAX_THREADS
	.align		4
.L_1022:
        /*00dc*/ 	.byte	0x04, 0x05
        /*00de*/ 	.short	(.L_1024 - .L_1023)
.L_1023:
        /*00e0*/ 	.word	0x00000080
        /*00e4*/ 	.word	0x00000001
        /*00e8*/ 	.word	0x00000001


	//----- nvinfo : EIATTR_CRS_STACK_SIZE
	.align		4
.L_1024:
        /*00ec*/ 	.byte	0x04, 0x1e
        /*00ee*/ 	.short	(.L_1026 - .L_1025)
.L_1025:
        /*00f0*/ 	.word	0x00000000


	//----- nvinfo : EIATTR_CBANK_PARAM_SIZE
	.align		4
.L_1026:
        /*00f4*/ 	.byte	0x03, 0x19
        /*00f6*/ 	.short	0x00e8


	//----- nvinfo : EIATTR_PARAM_CBANK
	.align		4
        /*00f8*/ 	.byte	0x04, 0x0a
        /*00fa*/ 	.short	(.L_1028 - .L_1027)
	.align		4
.L_1027:
        /*00fc*/ 	.word	index@(.nv.constant0._ZN10layer_norm31ln_parallel_residual_fwd_kernelINS_13Kernel_traitsI13__nv_bfloat16S2_fS2_fjLj768ELj1ELj4ELj1ELj16ENS_18Kernel_traits_baseILj768ES2_S2_fS2_fjLj128EEEEELb1ELb0ELb1EEEvNS_9FwdParamsE)
        /*0100*/ 	.short	0x0380
        /*0102*/ 	.short	0x00e8


	//----- nvinfo : EIATTR_SW_WAR
	.align		4
.L_1028:
        /*0104*/ 	.byte	0x04, 0x36
        /*0106*/ 	.short	(.L_1030 - .L_1029)
.L_1029:
        /*0108*/ 	.word	0x00000008
.L_1030:


//--------------------- .nv.info._ZN10layer_norm31ln_parallel_residual_fwd_kernelINS_13Kernel_traitsI13__nv_bfloat16S2_fS2_fjLj768ELj1ELj4ELj1ELj16ENS_18Kernel_traits_baseILj768ES2_S2_fS2_fjLj128EEEEELb1ELb1ELb0EEEvNS_9FwdParamsE --------------------------
	.section	.nv.info._ZN10layer_norm31ln_parallel_residual_fwd_kernelINS_13Kernel_traitsI13__nv_bfloat16S2_fS2_fjLj768ELj1ELj4ELj1ELj16ENS_18Kernel_traits_baseILj768ES2_S2_fS2_fjLj128EEEEELb1ELb1ELb0EEEvNS_9FwdParamsE,"",@"SHT_CUDA_INFO"
	.sectionflags	@""
	.align	4


	//----- nvinfo : EIATTR_CUDA_API_VERSION
	.align		4
        /*0000*/ 	.byte	0x04, 0x37
        /*0002*/ 	.short	(.L_1032 - .L_1031)
.L_1031:
        /*0004*/ 	.word	0x00000082


	//----- nvinfo : EIATTR_KPARAM_INFO
	.align		4
.L_1032:
        /*0008*/ 	.byte	0x04, 0x17
        /*000a*/ 	.short	(.L_1034 - .L_1033)
.L_1033:
        /*000c*/ 	.word	0x00000000
        /*0010*/ 	.short	0x0000
        /*0012*/ 	.short	0x0000
        /*0014*/ 	.byte	0x00, 0xf0, 0xa1, 0x03


	//----- nvinfo : EIATTR_SPARSE_MMA_MASK
	.align		4
.L_1034:
        /*0018*/ 	.byte	0x03, 0x50
        /*001a*/ 	.short	0x0000


	//----- nvinfo : EIATTR_MAXREG_COUNT
	.align		4
        /*001c*/ 	.byte	0x03, 0x1b
        /*001e*/ 	.short	0x00ff


	//----- nvinfo : EIATTR_MERCURY_ISA_VERSION
	.align		4
        /*0020*/ 	.byte	0x03, 0x5f
        /*0022*/ 	.short	0x0101


	//----- nvinfo : EIATTR_COOP_GROUP_MASK_REGIDS
	.align		4
        /*0024*/ 	.byte	0x04, 0x29
        /*0026*/ 	.short	(.L_1036 - .L_1035)


	//   ....[0]....
.L_1035:
        /*0028*/ 	.word	0xffffffff


	//   ....[1]....
        /*002c*/ 	.word	0xffffffff


	//   ....[2]....
        /*0030*/ 	.word	0xffffffff


	//   ....[3]....
        /*0034*/ 	.word	0xffffffff


	//   ....[4]....
        /*0038*/ 	.word	0xffffffff


	//   ....[5]....
        /*003c*/ 	.word	0xffffffff


	//   ....[6]....
        /*0040*/ 	.word	0xffffffff


	//   ....[7]....
        /*0044*/ 	.word	0xffffffff


	//   ....[8]....
        /*0048*/ 	.word	0xffffffff


	//   ....[9]....
        /*004c*/ 	.word	0xffffffff


	//   ....[10]....
        /*0050*/ 	.word	0x05000070


	//   ....[11]....
        /*0054*/ 	.word	0x05000070


	//   ....[12]....
        /*0058*/ 	.word	0x05000070


	//   ....[13]....
        /*005c*/ 	.word	0x05000070


	//   ....[14]....
        /*0060*/ 	.word	0x05000070


	//   ....[15]....
        /*0064*/ 	.word	0x05000070


	//   ....[16]....
        /*0068*/ 	.word	0x05000070


	//   ....[17]....
        /*006c*/ 	.word	0x05000070


	//   ....[18]....
        /*0070*/ 	.word	0x05000070


	//   ....[19]....
        /*0074*/ 	.word	0x05000070


	//----- nvinfo : EIATTR_COOP_GROUP_INSTR_OFFSETS
	.align		4
.L_1036:
        /*0078*/ 	.byte	0x04, 0x28
        /*007a*/ 	.short	(.L_1038 - .L_1037)


	//   ....[0]....
.L_1037:
        /*007c*/ 	.word	0x0001a0d0


	//   ....[1]....
        /*0080*/ 	.word	0x0001a0f0


	//   ....[2]....
        /*0084*/ 	.word	0x0001a110


	//   ....[3]....
        /*0088*/ 	.word	0x0001a130


	//   ....[4]....
        /*008c*/ 	.word	0x0001a160


	//   ....[5]....
        /*0090*/ 	.word	0x0001a4a0


	//   ....[6]....
        /*0094*/ 	.word	0x0001a4c0


	//   ....[7]....
        /*0098*/ 	.word	0x0001a4e0


	//   ....[8]....
        /*009c*/ 	.word	0x0001a500


	//   ....[9]....
        /*00a0*/ 	.word	0x0001a520


	//   ....[10]....
        /*00a4*/ 	.word	0x0001b150


	//   ....[11]....
        /*00a8*/ 	.word	0x0001b1f0


	//   ....[12]....
        /*00ac*/ 	.word	0x0001b260


	//   ....[13]....
        /*00b0*/ 	.word	0x0001b2d0


	//   ....[14]....
        /*00b4*/ 	.word	0x0001b350


	//   ....[15]....
        /*00b8*/ 	.word	0x0001b6e0


	//   ....[16]....
        /*00bc*/ 	.word	0x0001b750


	//   ....[17]....
        /*00c0*/ 	.word	0x0001b7c0


	//   ....[18]....
        /*00c4*/ 	.word	0x0001b830


	//   ....[19]....
        /*00c8*/ 	.word	0x0001b8a0


	//----- nvinfo : EIATTR_VRC_CTA_INIT_COUNT
	.align		4
.L_1038:
        /*00cc*/ 	.byte	0x02, 0x4a
	.zero		1
	.zero		1


	//----- nvinfo : EIATTR_EXIT_INSTR_OFFSETS
	.align		4
        /*00d0*/ 	.byte	0x04, 0x1c
        /*00d2*/ 	.short	(.L_1040 - .L_1039)


	//   ....[0]....
.L_1039:
        /*00d4*/ 	.word	0x000006a0


	//   ....[1]....
        /*00d8*/ 	.word	0x0001b0e0


	//----- nvinfo : EIATTR_MAX_THREADS
	.align		4
.L_1040:
        /*00dc*/ 	.byte	0x04, 0x05
        /*00de*/ 	.short	(.L_1042 - .L_1041)
.L_1041:
        /*00e0*/ 	.word	0x00000080
        /*00e4*/ 	.word	0x00000001
        /*00e8*/ 	.word	0x00000001


	//----- nvinfo : EIATTR_CRS_STACK_SIZE
	.align		4
.L_1042:
        /*00ec*/ 	.byte	0x04, 0x1e
        /*00ee*/ 	.short	(.L_1044 - .L_1043)
.L_1043:
        /*00f0*/ 	.word	0x00000000


	//----- nvinfo : EIATTR_CBANK_PARAM_SIZE
	.align		4
.L_1044:
        /*00f4*/ 	.byte	0x03, 0x19
        /*00f6*/ 	.short	0x00e8


	//----- nvinfo : EIATTR_PARAM_CBANK
	.align		4
        /*00f8*/ 	.byte	0x04, 0x0a
        /*00fa*/ 	.short	(.L_1046 - .L_1045)
	.align		4
.L_1045:
        /*00fc*/ 	.word	index@(.nv.constant0._ZN10layer_norm31ln_parallel_residual_fwd_kernelINS_13Kernel_traitsI13__nv_bfloat16S2_fS2_fjLj768ELj1ELj4ELj1ELj16ENS_18Kernel_traits_baseILj768ES2_S2_fS2_fjLj128EEEEELb1ELb1ELb0EEEvNS_9FwdParamsE)
        /*0100*/ 	.short	0x0380
        /*0102*/ 	.short	0x00e8


	//----- nvinfo : EIATTR_SW_WAR
	.align		4
.L_1046:
        /*0104*/ 	.byte	0x04, 0x36
        /*0106*/ 	.short	(.L_1048 - .L_1047)
.L_1047:
        /*0108*/ 	.word	0x00000008
.L_1048:


//--------------------- .nv.info._ZN10layer_norm31ln_parallel_residual_fwd_kernelINS_13Kernel_traitsI13__nv_bfloat16S2_fS2_fjLj768ELj1ELj4ELj1ELj16ENS_18Kernel_traits_baseILj768ES2_S2_fS2_fjLj128EEEEELb1ELb1ELb1EEEvNS_9FwdParamsE --------------------------
	.section	.nv.info._ZN10layer_norm31ln_parallel_residual_fwd_kernelINS_13Kernel_traitsI13__nv_bfloat16S2_fS2_fjLj768ELj1ELj4ELj1ELj16ENS_18Kernel_traits_baseILj768ES2_S2_fS2_fjLj128EEEEELb1ELb1ELb1EEEvNS_9FwdParamsE,"",@"SHT_CUDA_INFO"
	.sectionflags	@""
	.align	4


	//----- nvinfo : EIATTR_CUDA_API_VERSION
	.align		4
        /*0000*/ 	.byte	0x04, 0x37
        /*0002*/ 	.short	(.L_1050 - .L_1049)
.L_1049:
        /*0004*/ 	.word	0x00000082


	//----- nvinfo : EIATTR_KPARAM_INFO
	.align		4
.L_1050:
        /*0008*/ 	.byte	0x04, 0x17
        /*000a*/ 	.short	(.L_1052 - .L_1051)
.L_1051:
        /*000c*/ 	.word	0x00000000
        /*0010*/ 	.short	0x0000
        /*0012*/ 	.short	0x0000
        /*0014*/ 	.byte	0x00, 0xf0, 0xa1, 0x03


	//----- nvinfo : EIATTR_SPARSE_MMA_MASK
	.align		4
.L_1052:
        /*0018*/ 	.byte	0x03, 0x50
        /*001a*/ 	.short	0x0000


	//----- nvinfo : EIATTR_MAXREG_COUNT
	.align		4
        /*001c*/ 	.byte	0x03, 0x1b
        /*001e*/ 	.short	0x00ff


	//----- nvinfo : EIATTR_MERCURY_ISA_VERSION
	.align		4
        /*0020*/ 	.byte	0x03, 0x5f
        /*0022*/ 	.short	0x0101


	//----- nvinfo : EIATTR_COOP_GROUP_MASK_REGIDS
	.align		4
        /*0024*/ 	.byte	0x04, 0x29
        /*0026*/ 	.short	(.L_1054 - .L_1053)


	//   ....[0]....
.L_1053:
        /*0028*/ 	.word	0xffffffff


	//   ....[1]....
        /*002c*/ 	.word	0xffffffff


	//   ....[2]....
        /*0030*/ 	.word	0xffffffff


	//   ....[3]....
        /*0034*/ 	.word	0xffffffff


	//   ....[4]....
        /*0038*/ 	.word	0xffffffff


	//   ....[5]....
        /*003c*/ 	.word	0xffffffff


	//   ....[6]....
        /*0040*/ 	.word	0xffffffff


	//   ....[7]....
        /*0044*/ 	.word	0xffffffff


	//   ....[8]....
        /*0048*/ 	.word	0xffffffff


	//   ....[9]....
        /*004c*/ 	.word	0xffffffff


	//   ....[10]....
        /*0050*/ 	.word	0x05000040


	//   ....[11]....
        /*0054*/ 	.word	0x05000040


	//   ....[12]....
        /*0058*/ 	.word	0x05000040


	//   ....[13]....
        /*005c*/ 	.word	0x05000040


	//   ....[14]....
        /*0060*/ 	.word	0x05000040


	//   ....[15]....
        /*0064*/ 	.word	0x05000040


	//   ....[16]....
        /*0068*/ 	.word	0x05000040


	//   ....[17]....
        /*006c*/ 	.word	0x05000040


	//   ....[18]....
        /*0070*/ 	.word	0x05000040


	//   ....[19]....
        /*0074*/ 	.word	0x05000040


	//----- nvinfo : EIATTR_COOP_GROUP_INSTR_OFFSETS
	.align		4
.L_1054:
        /*0078*/ 	.byte	0x04, 0x28
        /*007a*/ 	.short	(.L_1056 - .L_1055)


	//   ....[0]....
.L_1055:
        /*007c*/ 	.word	0x00017ed0


	//   ....[1]....
        /*0080*/ 	.word	0x00017f00


	//   ....[2]....
        /*0084*/ 	.word	0x00017f20


	//   ....[3]....
        /*0088*/ 	.word	0x00017f40


	//   ....[4]....
        /*008c*/ 	.word	0x00017f60


	//   ....[5]....
        /*0090*/ 	.word	0x00018290


	//   ....[6]....
        /*0094*/ 	.word	0x000182b0


	//   ....[7]....
        /*0098*/ 	.word	0x000182d0


	//   ....[8]....
        /*009c*/ 	.word	0x000182f0


	//   ....[9]....
        /*00a0*/ 	.word	0x00018310


	//   ....[10]....
        /*00a4*/ 	.word	0x00018a70


	//   ....[11]....
        /*00a8*/ 	.word	0x00018b20


	//   ....[12]....
        /*00ac*/ 	.word	0x00018b90


	//   ....[13]....
        /*00b0*/ 	.word	0x00018c00


	//   ....[14]....
        /*00b4*/ 	.word	0x00018c70


	//   ....[15]....
        /*00b8*/ 	.word	0x00018ff0


	//   ....[16]....
        /*00bc*/ 	.word	0x00019060


	//   ....[17]....
        /*00c0*/ 	.word	0x000190d0


	//   ....[18]....
        /*00c4*/ 	.word	0x00019140


	//   ....[19]....
        /*00c8*/ 	.word	0x000191b0


	//----- nvinfo : EIATTR_VRC_CTA_INIT_COUNT
	.align		4
.L_1056:
        /*00cc*/ 	.byte	0x02, 0x4a
	.zero		1
	.zero		1


	//----- nvinfo : EIATTR_EXIT_INSTR_OFFSETS
	.align		4
        /*00d0*/ 	.byte	0x04, 0x1c
        /*00d2*/ 	.short	(.L_1058 - .L_1057)


	//   ....[0]....
.L_1057:
        /*00d4*/ 	.word	0x00000270


	//   ....[1]....
        /*00d8*/ 	.word	0x00018a00


	//----- nvinfo : EIATTR_MAX_THREADS
	.align		4
.L_1058:
        /*00dc*/ 	.byte	0x04, 0x05
        /*00de*/ 	.short	(.L_1060 - .L_1059)
.L_1059:
        /*00e0*/ 	.word	0x00000080
        /*00e4*/ 	.word	0x00000001
        /*00e8*/ 	.word	0x00000001


	//----- nvinfo : EIATTR_CRS_STACK_SIZE
	.align		4
.L_1060:
        /*00ec*/ 	.byte	0x04, 0x1e
        /*00ee*/ 	.short	(.L_1062 - .L_1061)
.L_1061:
        /*00f0*/ 	.word	0x00000000


	//----- nvinfo : EIATTR_CBANK_PARAM_SIZE
	.align		4
.L_1062:
        /*00f4*/ 	.byte	0x03, 0x19
        /*00f6*/ 	.short	0x00e8


	//----- nvinfo : EIATTR_PARAM_CBANK
	.align		4
        /*00f8*/ 	.byte	0x04, 0x0a
        /*00fa*/ 	.short	(.L_1064 - .L_1063)
	.align		4
.L_1063:
        /*00fc*/ 	.word	index@(.nv.constant0._ZN10layer_norm31ln_parallel_residual_fwd_kernelINS_13Kernel_traitsI13__nv_bfloat16S2_fS2_fjLj768ELj1ELj4ELj1ELj16ENS_18Kernel_traits_baseILj768ES2_S2_fS2_fjLj128EEEEELb1ELb1ELb1EEEvNS_9FwdParamsE)
        /*0100*/ 	.short	0x0380
        /*0102*/ 	.short	0x00e8


	//----- nvinfo : EIATTR_SW_WAR
	.align		4
.L_1064:
        /*0104*/ 	.byte	0x04, 0x36
        /*0106*/ 	.short	(.L_1066 - .L_1065)
.L_1065:
        /*0108*/ 	.word	0x00000008
.L_1066:


//--------------------- .nv.info._ZN10layer_norm31ln_parallel_residual_fwd_kernelINS_13Kernel_traitsIf13__nv_bfloat16fS2_fjLj768ELj1ELj4ELj1ELj16ENS_18Kernel_traits_baseILj768EfS2_fS2_fjLj128EEEEELb0ELb0ELb0EEEvNS_9FwdParamsE --------------------------
	.section	.nv.info._ZN10layer_norm31ln_parallel_residual_fwd_kernelINS_13Kernel_traitsIf13__nv_bfloat16fS2_fjLj768ELj1ELj4ELj1ELj16ENS_18Kernel_traits_baseILj768EfS2_fS2_fjLj128EEEEELb0ELb0ELb0EEEvNS_9FwdParamsE,"",@"SHT_CUDA_INFO"
	.sectionflags	@""
	.align	4


	//----- nvinfo : EIATTR_CUDA_API_VERSION
	.align		4
        /*0000*/ 	.byte	0x04, 0x37
        /*0002*/ 	.short	(.L_1068 - .L_1067)
.L_1067:
        /*0004*/ 	.word	0x00000082


	//----- nvinfo : EIATTR_KPARAM_INFO
	.align		4
.L_1068:
        /*0008*/ 	.byte	0x04, 0x17
        /*000a*/ 	.short	(.L_1070 - .L_1069)
.L_1069:
        /*000c*/ 	.word	0x00000000
        /*0010*/ 	.short	0x0000
        /*0012*/ 	.short	0x0000
        /*0014*/ 	.byte	0x00, 0xf0, 0xa1, 0x03


	//----- nvinfo : EIATTR_SPARSE_MMA_MASK
	.align		4
.L_1070:
        /*0018*/ 	.byte	0x03, 0x50
        /*001a*/ 	.short	0x0000


	//----- nvinfo : EIATTR_MAXREG_COUNT
	.align		4
        /*001c*/ 	.byte	0x03, 0x1b
        /*001e*/ 	.short	0x00ff


	//----- nvinfo : EIATTR_MERCURY_ISA_VERSION
	.align		4
        /*0020*/ 	.byte	0x03, 0x5f
        /*0022*/ 	.short	0x0101


	//----- nvinfo : EIATTR_COOP_GROUP_MASK_REGIDS
	.align		4
        /*0024*/ 	.byte	0x04, 0x29
        /*0026*/ 	.short	(.L_1072 - .L_1071)


	//   ....[0]....
.L_1071:
        /*0028*/ 	.word	0xffffffff


	//   ....[1]....
        /*002c*/ 	.word	0xffffffff


	//   ....[2]....
        /*0030*/ 	.word	0xffffffff


	//   ....[3]....
        /*0034*/ 	.word	0xffffffff


	//   ....[4]....
        /*0038*/ 	.word	0xffffffff


	//   ....[5]....
        /*003c*/ 	.word	0xffffffff


	//   ....[6]....
        /*0040*/ 	.word	0xffffffff


	//   ....[7]....
        /*0044*/ 	.word	0xffffffff


	//   ....[8]....
        /*0048*/ 	.word	0xffffffff


	//   ....[9]....
        /*004c*/ 	.word	0xffffffff


	//   ....[10]....
        /*0050*/ 	.word	0x05000092


	//   ....[11]....
        /*0054*/ 	.word	0x05000092


	//   ....[12]....
        /*0058*/ 	.word	0x05000092


	//   ....[13]....
        /*005c*/ 	.word	0x05000092


	//   ....[14]....
        /*0060*/ 	.word	0x05000092


	//   ....[15]....
        /*0064*/ 	.word	0x05000092


	//   ....[16]....
        /*0068*/ 	.word	0x05000092


	//   ....[17]....
        /*006c*/ 	.word	0x05000092


	//   ....[18]....
        /*0070*/ 	.word	0x05000092


	//   ....[19]....
        /*0074*/ 	.word	0x05000092


	//----- nvinfo : EIATTR_COOP_GROUP_INSTR_OFFSETS
	.align		4
.L_1072:
        /*0078*/ 	.byte	0x04, 0x28
        /*007a*/ 	.short	(.L_1074 - .L_1073)


	//   ....[0]....
.L_1073:
        /*007c*/ 	.word	0x00002db0


	//   ....[1]....
        /*0080*/ 	.word	0x00002dd0


	//   ....[2]....
        /*0084*/ 	.word	0x00002df0


	//   ....[3]....
        /*0088*/ 	.word	0x00002e20


	//   ....[4]....
        /*008c*/ 	.word	0x00002e40


	//   ....[5]....
        /*0090*/ 	.word	0x00003180


	//   ....[6]....
        /*0094*/ 	.word	0x000031a0


	//   ....[7]....
        /*0098*/ 	.word	0x000031c0


	//   ....[8]....
        /*009c*/ 	.word	0x000031e0


	//   ....[9]....
        /*00a0*/ 	.word	0x00003200


	//   ....[10]....
        /*00a4*/ 	.word	0x00003cf0


	//   ....[11]....
        /*00a8*/ 	.word	0x00003d90


	//   ....[12]....
        /*00ac*/ 	.word	0x00003e00


	//   ....[13]....
        /*00b0*/ 	.word	0x00003e80


	//   ....[14]....
        /*00b4*/ 	.word	0x00003ef0


	//   ....[15]....
        /*00b8*/ 	.word	0x00004270


	//   ....[16]....
        /*00bc*/ 	.word	0x000042e0


	//   ....[17]....
        /*00c0*/ 	.word	0x00004350


	//   ....[18]....
        /*00c4*/ 	.word	0x000043c0


	//   ....[19]....
        /*00c8*/ 	.word	0x00004430


	//----- nvinfo : EIATTR_VRC_CTA_INIT_COUNT
	.align		4
.L_1074:
        /*00cc*/ 	.byte	0x02, 0x4a
	.zero		1
	.zero		1


	//----- nvinfo : EIATTR_EXIT_INSTR_OFFSETS
	.align		4
        /*00d0*/ 	.byte	0x04, 0x1c
        /*00d2*/ 	.short	(.L_1076 - .L_1075)


	//   ....[0]....
.L_1075:
        /*00d4*/ 	.word	0x000011c0


	//   ....[1]....
        /*00d8*/ 	.word	0x00003c80


	//----- nvinfo : EIATTR_MAX_THREADS
	.align		4
.L_1076:
        /*00dc*/ 	.byte	0x04, 0x05
        /*00de*/ 	.short	(.L_1078 - .L_1077)
.L_1077:
        /*00e0*/ 	.word	0x00000080
        /*00e4*/ 	.word	0x00000001
        /*00e8*/ 	.word	0x00000001


	//----- nvinfo : EIATTR_CRS_STACK_SIZE
	.align		4
.L_1078:
        /*00ec*/ 	.byte	0x04, 0x1e
        /*00ee*/ 	.short	(.L_1080 - .L_1079)
.L_1079:
        /*00f0*/ 	.word	0x00000000


	//----- nvinfo : EIATTR_CBANK_PARAM_SIZE
	.align		4
.L_1080:
        /*00f4*/ 	.byte	0x03, 0x19
        /*00f6*/ 	.short	0x00e8


	//----- nvinfo : EIATTR_PARAM_CBANK
	.align		4
        /*00f8*/ 	.byte	0x04, 0x0a
        /*00fa*/ 	.short	(.L_1082 - .L_1081)
	.align		4
.L_1081:
        /*00fc*/ 	.word	index@(.nv.constant0._ZN10layer_norm31ln_parallel_residual_fwd_kernelINS_13Kernel_traitsIf13__nv_bfloat16fS2_fjLj768ELj1ELj4ELj1ELj16ENS_18Kernel_traits_baseILj768EfS2_fS2_fjLj128EEEEELb0ELb0ELb0EEEvNS_9FwdParamsE)
        /*0100*/ 	.short	0x0380
        /*0102*/ 	.short	0x00e8


	//----- nvinfo : EIATTR_SW_WAR
	.align		4
.L_1082:
        /*0104*/ 	.byte	0x04, 0x36
        /*0106*/ 	.short	(.L_1084 - .L_1083)
.L_1083:
        /*0108*/ 	.word	0x00000008
.L_1084:


//--------------------- .nv.info._ZN10layer_norm31ln_parallel_residual_fwd_kernelINS_13Kernel_traitsIf13__nv_bfloat16fS2_fjLj768ELj1ELj4ELj1ELj16ENS_18Kernel_traits_baseILj768EfS2_fS2_fjLj128EEEEELb0ELb0ELb1EEEvNS_9FwdParamsE --------------------------
	.section	.nv.info._ZN10layer_norm31ln_parallel_residual_fwd_kernelINS_13Kernel_traitsIf13__nv_bfloat16fS2_fjLj768ELj1ELj4ELj1ELj16ENS_18Kernel_traits_baseILj768EfS2_fS2_fjLj128EEEEELb0ELb0ELb1EEEvNS_9FwdParamsE,"",@"SHT_CUDA_INFO"
	.sectionflags	@""
	.align	4


	//----- nvinfo : EIATTR_CUDA_API_VERSION
	.align		4
        /*0000*/ 	.byte	0x04, 0x37
        /*0002*/ 	.short	(.L_1086 - .L_1085)
.L_1085:
        /*0004*/ 	.word	0x00000082


	//----- nvinfo : EIATTR_KPARAM_INFO
	.align		4
.L_1086:
        /*0008*/ 	.byte	0x04, 0x17
        /*000a*/ 	.short	(.L_1088 - .L_1087)
.L_1087:
        /*000c*/ 	.word	0x00000000
        /*0010*/ 	.short	0x0000
        /*0012*/ 	.short	0x0000
        /*0014*/ 	.byte	0x00, 0xf0, 0xa1, 0x03


	//----- nvinfo : EIATTR_SPARSE_MMA_MASK
	.align		4
.L_1088:
        /*0018*/ 	.byte	0x03, 0x50
        /*001a*/ 	.short	0x0000


	//----- nvinfo : EIATTR_MAXREG_COUNT
	.align		4
        /*001c*/ 	.byte	0x03, 0x1b
        /*001e*/ 	.short	0x00ff


	//----- nvinfo : EIATTR_MERCURY_ISA_VERSION
	.align		4
        /*0020*/ 	.byte	0x03, 0x5f
        /*0022*/ 	.short	0x0101


	//----- nvinfo : EIATTR_COOP_GROUP_MASK_REGIDS
	.align		4
        /*0024*/ 	.byte	0x04, 0x29
        /*0026*/ 	.short	(.L_1090 - .L_1089)


	//   ....[0]....
.L_1089:
        /*0028*/ 	.word	0xffffffff


	//   ....[1]....
        /*002c*/ 	.word	0xffffffff


	//   ....[2]....
        /*0030*/ 	.word	0xffffffff


	//   ....[3]....
        /*0034*/ 	.word	0xffffffff


	//   ....[4]....
        /*0038*/ 	.word	0xffffffff


	//   ....[5]....
        /*003c*/ 	.word	0xffffffff


	//   ....[6]....
        /*0040*/ 	.word	0xffffffff


	//   ....[7]....
        /*0044*/ 	.word	0xffffffff


	//   ....[8]....
        /*0048*/ 	.word	0xffffffff


	//   ....[9]....
        /*004c*/ 	.word	0xffffffff


	//   ....[10]....
        /*0050*/ 	.word	0x05000093


	//   ....[11]....
        /*0054*/ 	.word	0x05000093


	//   ....[12]....
        /*0058*/ 	.word	0x05000093


	//   ....[13]....
        /*005c*/ 	.word	0x05000093


	//   ....[14]....
        /*0060*/ 	.word	0x05000093


	//   ....[15]....
        /*0064*/ 	.word	0x05000093


	//   ....[16]....
        /*0068*/ 	.word	0x05000093


	//   ....[17]....
        /*006c*/ 	.word	0x05000093


	//   ....[18]....
        /*0070*/ 	.word	0x05000093


	//   ....[19]....
        /*0074*/ 	.word	0x05000093


	//----- nvinfo : EIATTR_COOP_GROUP_INSTR_OFFSETS
	.align		4
.L_1090:
        /*0078*/ 	.byte	0x04, 0x28
        /*007a*/ 	.short	(.L_1092 - .L_1091)


	//   ....[0]....
.L_1091:
        /*007c*/ 	.word	0x00002380


	//   ....[1]....
        /*0080*/ 	.word	0x000023b0


	//   ....[2]....
        /*0084*/ 	.word	0x000023d0


	//   ....[3]....
        /*0088*/ 	.word	0x000023f0


	//   ....[4]....
        /*008c*/ 	.word	0x00002410


	//   ....[5]....
        /*0090*/ 	.word	0x00002740


	//   ....[6]....
        /*0094*/ 	.word	0x00002760


	//   ....[7]....
        /*0098*/ 	.word	0x00002780


	//   ....[8]....
        /*009c*/ 	.word	0x000027a0


	//   ....[9]....
        /*00a0*/ 	.word	0x000027c0


	//   ....[10]....
        /*00a4*/ 	.word	0x000031b0


	//   ....[11]....
        /*00a8*/ 	.word	0x00003260


	//   ....[12]....
        /*00ac*/ 	.word	0x000032d0


	//   ....[13]....
        /*00b0*/ 	.word	0x00003340


	//   ....[14]....
        /*00b4*/ 	.word	0x000033b0


	//   ....[15]....
        /*00b8*/ 	.word	0x00003730


	//   ....[16]....
        /*00bc*/ 	.word	0x000037a0


	//   ....[17]....
        /*00c0*/ 	.word	0x00003810


	//   ....[18]....
        /*00c4*/ 	.word	0x00003880


	//   ....[19]....
        /*00c8*/ 	.word	0x000038f0


	//----- nvinfo : EIATTR_VRC_CTA_INIT_COUNT
	.align		4
.L_1092:
        /*00cc*/ 	.byte	0x02, 0x4a
	.zero		1
	.zero		1


	//----- nvinfo : EIATTR_EXIT_INSTR_OFFSETS
	.align		4
        /*00d0*/ 	.byte	0x04, 0x1c
        /*00d2*/ 	.short	(.L_1094 - .L_1093)


	//   ....[0]....
.L_1093:
        /*00d4*/ 	.word	0x000009d0


	//   ....[1]....
        /*00d8*/ 	.word	0x00003140


	//----- nvinfo : EIATTR_MAX_THREADS
	.align		4
.L_1094:
        /*00dc*/ 	.byte	0x04, 0x05
        /*00de*/ 	.short	(.L_1096 - .L_1095)
.L_1095:
        /*00e0*/ 	.word	0x00000080
        /*00e4*/ 	.word	0x00000001
        /*00e8*/ 	.word	0x00000001


	//----- nvinfo : EIATTR_CRS_STACK_SIZE
	.align		4
.L_1096:
        /*00ec*/ 	.byte	0x04, 0x1e
        /*00ee*/ 	.short	(.L_1098 - .L_1097)
.L_1097:
        /*00f0*/ 	.word	0x00000000


	//----- nvinfo : EIATTR_CBANK_PARAM_SIZE
	.align		4
.L_1098:
        /*00f4*/ 	.byte	0x03, 0x19
        /*00f6*/ 	.short	0x00e8


	//----- nvinfo : EIATTR_PARAM_CBANK
	.align		4
        /*00f8*/ 	.byte	0x04, 0x0a
        /*00fa*/ 	.short	(.L_1100 - .L_1099)
	.align		4
.L_1099:
        /*00fc*/ 	.word	index@(.nv.constant0._ZN10layer_norm31ln_parallel_residual_fwd_kernelINS_13Kernel_traitsIf13__nv_bfloat16fS2_fjLj768ELj1ELj4ELj1ELj16ENS_18Kernel_traits_baseILj768EfS2_fS2_fjLj128EEEEELb0ELb0ELb1EEEvNS_9FwdParamsE)
        /*0100*/ 	.short	0x0380
        /*0102*/ 	.short	0x00e8


	//----- nvinfo : EIATTR_SW_WAR
	.align		4
.L_1100:
        /*0104*/ 	.byte	0x04, 0x36
        /*0106*/ 	.short	(.L_1102 - .L_1101)
.L_1101:
        /*0108*/ 	.word	0x00000008
.L_1102:


//--------------------- .nv.info._ZN10layer_norm31ln_parallel_residual_fwd_kernelINS_13Kernel_traitsIf13__nv_bfloat16fS2_fjLj768ELj1ELj4ELj1ELj16ENS_18Kernel_traits_baseILj768EfS2_fS2_fjLj128EEEEELb0ELb1ELb0EEEvNS_9FwdParamsE --------------------------
	.section	.nv.info._ZN10layer_norm31ln_parallel_residual_fwd_kernelINS_13Kernel_traitsIf13__nv_bfloat16fS2_fjLj768ELj1ELj4ELj1ELj16ENS_18Kernel_traits_baseILj768EfS2_fS2_fjLj128EEEEELb0ELb1ELb0EEEvNS_9FwdParamsE,"",@"SHT_CUDA_INFO"
	.sectionflags	@""
	.align	4


	//----- nvinfo : EIATTR_CUDA_API_VERSION
	.align		4
        /*0000*/ 	.byte	0x04, 0x37
        /*0002*/ 	.short	(.L_1104 - .L_1103)
.L_1103:
        /*0004*/ 	.word	0x00000082


	//----- nvinfo : EIATTR_KPARAM_INFO
	.align		4
.L_1104:
        /*0008*/ 	.byte	0x04, 0x17
        /*000a*/ 	.short	(.L_1106 - .L_1105)
.L_1105:
        /*000c*/ 	.word	0x00000000
        /*0010*/ 	.short	0x0000
        /*0012*/ 	.short	0x0000
        /*0014*/ 	.byte	0x00, 0xf0, 0xa1, 0x03


	//----- nvinfo : EIATTR_SPARSE_MMA_MASK
	.align		4
.L_1106:
        /*0018*/ 	.byte	0x03, 0x50
        /*001a*/ 	.short	0x0000


	//----- nvinfo : EIATTR_MAXREG_COUNT
	.align		4
        /*001c*/ 	.byte	0x03, 0x1b
        /*001e*/ 	.short	0x00ff


	//----- nvinfo : EIATTR_MERCURY_ISA_VERSION
	.align		4
        /*0020*/ 	.byte	0x03, 0x5f
        /*0022*/ 	.short	0x0101


	//----- nvinfo : EIATTR_COOP_GROUP_MASK_REGIDS
	.align		4
        /*0024*/ 	.byte	0x04, 0x29
        /*0026*/ 	.short	(.L_1108 - .L_1107)


	//   ....[0]....
.L_1107:
        /*0028*/ 	.word	0xffffffff


	//   ....[1]....
        /*002c*/ 	.word	0xffffffff


	//   ....[2]....
        /*0030*/ 	.word	0xffffffff


	//   ....[3]....
        /*0034*/ 	.word	0xffffffff


	//   ....[4]....
        /*0038*/ 	.word	0xffffffff


	//   ....[5]....
        /*003c*/ 	.word	0xffffffff


	//   ....[6]....
        /*0040*/ 	.word	0xffffffff


	//   ....[7]....
        /*0044*/ 	.word	0xffffffff


	//   ....[8]....
        /*0048*/ 	.word	0xffffffff


	//   ....[9]....
        /*004c*/ 	.word	0xffffffff


	//   ....[10]....
        /*0050*/ 	.word	0x05000062


	//   ....[11]....
        /*0054*/ 	.word	0x05000062


	//   ....[12]....
        /*0058*/ 	.word	0x05000062


	//   ....[13]....
        /*005c*/ 	.word	0x05000062


	//   ....[14]....
        /*0060*/ 	.word	0x05000062


	//   ....[15]....
        /*0064*/ 	.word	0x05000062


	//   ....[16]....
        /*0068*/ 	.word	0x05000062


	//   ....[17]....
        /*006c*/ 	.word	0x05000062


	//   ....[18]....
        /*0070*/ 	.word	0x05000062


	//   ....[19]....
        /*0074*/ 	.word	0x05000062


	//----- nvinfo : EIATTR_COOP_GROUP_INSTR_OFFSETS
	.align		4
.L_1108:
        /*0078*/ 	.byte	0x04, 0x28
        /*007a*/ 	.short	(.L_1110 - .L_1109)


	//   ....[0]....
.L_1109:
        /*007c*/ 	.word	0x00002100


	//   ....[1]....
        /*0080*/ 	.word	0x00002120


	//   ....[2]....
        /*0084*/ 	.word	0x00002140


	//   ....[3]....
        /*0088*/ 	.word	0x00002170


	//   ....[4]....
        /*008c*/ 	.word	0x00002190


	//   ....[5]....
        /*0090*/ 	.word	0x000024d0


	//   ....[6]....
        /*0094*/ 	.word	0x000024f0


	//   ....[7]....
        /*0098*/ 	.word	0x00002510


	//   ....[8]....
        /*009c*/ 	.word	0x00002530


	//   ....[9]....
        /*00a0*/ 	.word	0x00002550


	//   ....[10]....
        /*00a4*/ 	.word	0x00002d70


	//   ....[11]....
        /*00a8*/ 	.word	0x00002e10


	//   ....[12]....
        /*00ac*/ 	.word	0x00002e80


	//   ....[13]....
        /*00b0*/ 	.word	0x00002f00


	//   ....[14]....
        /*00b4*/ 	.word	0x00002f70


	//   ....[15]....
        /*00b8*/ 	.word	0x000032f0


	//   ....[16]....
        /*00bc*/ 	.word	0x00003360


	//   ....[17]....
        /*00c0*/ 	.word	0x000033d0


	//   ....[18]....
        /*00c4*/ 	.word	0x00003440


	//   ....[19]....
        /*00c8*/ 	.word	0x000034b0


	//----- nvinfo : EIATTR_VRC_CTA_INIT_COUNT
	.align		4
.L_1110:
        /*00cc*/ 	.byte	0x02, 0x4a
	.zero		1
	.zero		1


	//----- nvinfo : EIATTR_EXIT_INSTR_OFFSETS
	.align		4
        /*00d0*/ 	.byte	0x04, 0x1c
        /*00d2*/ 	.short	(.L_1112 - .L_1111)


	//   ....[0]....
.L_1111:
        /*00d4*/ 	.word	0x00000570


	//   ....[1]....
        /*00d8*/ 	.word	0x00002d00


	//----- nvinfo : EIATTR_MAX_THREADS
	.align		4
.L_1112:
        /*00dc*/ 	.byte	0x04, 0x05
        /*00de*/ 	.short	(.L_1114 - .L_1113)
.L_1113:
        /*00e0*/ 	.word	0x00000080
        /*00e4*/ 	.word	0x00000001
        /*00e8*/ 	.word	0x00000001


	//----- nvinfo : EIATTR_CRS_STACK_SIZE
	.align		4
.L_1114:
        /*00ec*/ 	.byte	0x04, 0x1e
        /*00ee*/ 	.short	(.L_1116 - .L_1115)
.L_1115:
        /*00f0*/ 	.word	0x00000000


	//----- nvinfo : EIATTR_CBANK_PARAM_SIZE
	.align		4
.L_1116:
        /*00f4*/ 	.byte	0x03, 0x19
        /*00f6*/ 	.short	0x00e8


	//----- nvinfo : EIATTR_PARAM_CBANK
	.align		4
        /*00f8*/ 	.byte	0x04, 0x0a
        /*00fa*/ 	.short	(.L_1118 - .L_1117)
	.align		4
.L_1117:
        /*00fc*/ 	.word	index@(.nv.constant0._ZN10layer_norm31ln_parallel_residual_fwd_kernelINS_13Kernel_traitsIf13__nv_bfloat16fS2_fjLj768ELj1ELj4ELj1ELj16ENS_18Kernel_traits_baseILj768EfS2_fS2_fjLj128EEEEELb0ELb1ELb0EEEvNS_9FwdParamsE)
        /*0100*/ 	.short	0x0380
        /*0102*/ 	.short	0x00e8


	//----- nvinfo : EIATTR_SW_WAR
	.align		4
.L_1118:
        /*0104*/ 	.byte	0x04, 0x36
        /*0106*/ 	.short	(.L_1120 - .L_1119)
.L_1119:
        /*0108*/ 	.word	0x00000008
.L_1120:


//--------------------- .nv.info._ZN10layer_norm31ln_parallel_residual_fwd_kernelINS_13Kernel_traitsIf13__nv_bfloat16fS2_fjLj768ELj1ELj4ELj1ELj16ENS_18Kernel_traits_baseILj768EfS2_fS2_fjLj128EEEEELb0ELb1ELb1EEEvNS_9FwdParamsE --------------------------
	.section	.nv.info._ZN10layer_norm31ln_parallel_residual_fwd_kernelINS_13Kernel_traitsIf13__nv_bfloat16fS2_fjLj768ELj1ELj4ELj1ELj16ENS_18Kernel_traits_baseILj768EfS2_fS2_fjLj128EEEEELb0ELb1ELb1EEEvNS_9FwdParamsE,"",@"SHT_CUDA_INFO"
	.sectionflags	@""
	.align	4


	//----- nvinfo : EIATTR_CUDA_API_VERSION
	.align		4
        /*0000*/ 	.byte	0x04, 0x37
        /*0002*/ 	.short	(.L_1122 - .L_1121)
.L_1121:
        /*0004*/ 	.word	0x00000082


	//----- nvinfo : EIATTR_KPARAM_INFO
	.align		4
.L_1122:
        /*0008*/ 	.byte	0x04, 0x17
        /*000a*/ 	.short	(.L_1124 - .L_1123)
.L_1123:
        /*000c*/ 	.word	0x00000000
        /*0010*/ 	.short	0x0000
        /*0012*/ 	.short	0x0000
        /*0014*/ 	.byte	0x00, 0xf0, 0xa1, 0x03


	//----- nvinfo : EIATTR_SPARSE_MMA_MASK
	.align		4
.L_1124:
        /*0018*/ 	.byte	0x03, 0x50
        /*001a*/ 	.short	0x0000


	//----- nvinfo : EIATTR_MAXREG_COUNT
	.align		4
        /*001c*/ 	.byte	0x03, 0x1b
        /*001e*/ 	.short	0x00ff


	//----- nvinfo : EIATTR_MERCURY_ISA_VERSION
	.align		4
        /*0020*/ 	.byte	0x03, 0x5f
        /*0022*/ 	.short	0x0101


	//----- nvinfo : EIATTR_COOP_GROUP_MASK_REGIDS
	.align		4
        /*0024*/ 	.byte	0x04, 0x29
        /*0026*/ 	.short	(.L_1126 - .L_1125)


	//   ....[0]....
.L_1125:
        /*0028*/ 	.word	0xffffffff


	//   ....[1]....
        /*002c*/ 	.word	0xffffffff


	//   ....[2]....
        /*0030*/ 	.word	0xffffffff


	//   ....[3]....
        /*0034*/ 	.word	0xffffffff


	//   ....[4]....
        /*0038*/ 	.word	0xffffffff


	//   ....[5]....
        /*003c*/ 	.word	0xffffffff


	//   ....[6]....
        /*0040*/ 	.word	0xffffffff


	//   ....[7]....
        /*0044*/ 	.word	0xffffffff


	//   ....[8]....
        /*0048*/ 	.word	0xffffffff


	//   ....[9]....
        /*004c*/ 	.word	0xffffffff


	//   ....[10]....
        /*0050*/ 	.word	0x05000062


	//   ....[11]....
        /*0054*/ 	.word	0x05000062


	//   ....[12]....
        /*0058*/ 	.word	0x05000062


	//   ....[13]....
        /*005c*/ 	.word	0x05000062


	//   ....[14]....
        /*0060*/ 	.word	0x05000062


	//   ....[15]....
        /*0064*/ 	.word	0x05000062


	//   ....[16]....
        /*0068*/ 	.word	0x05000062


	//   ....[17]....
        /*006c*/ 	.word	0x05000062


	//   ....[18]....
        /*0070*/ 	.word	0x05000062


	//   ....[19]....
        /*0074*/ 	.word	0x05000062


	//----- nvinfo : EIATTR_COOP_GROUP_INSTR_OFFSETS
	.align		4
.L_1126:
        /*0078*/ 	.byte	0x04, 0x28
        /*007a*/ 	.short	(.L_1128 - .L_1127)


	//   ....[0]....
.L_1127:
        /*007c*/ 	.word	0x00001da0


	//   ....[1]....
        /*0080*/ 	.word	0x00001dc0


	//   ....[2]....
        /*0084*/ 	.word	0x00001de0


	//   ....[3]....
        /*0088*/ 	.word	0x00001e00


	//   ....[4]....
        /*008c*/ 	.word	0x00001e30


	//   ....[5]....
        /*0090*/ 	.word	0x00002160


	//   ....[6]....
        /*0094*/ 	.word	0x00002180


	//   ....[7]....
        /*0098*/ 	.word	0x000021a0


	//   ....[8]....
        /*009c*/ 	.word	0x000021c0


	//   ....[9]....
        /*00a0*/ 	.word	0x000021e0


	//   ....[10]....
        /*00a4*/ 	.word	0x00002930


	//   ....[11]....
        /*00a8*/ 	.word	0x000029d0


	//   ....[12]....
        /*00ac*/ 	.word	0x00002a40


	//   ....[13]....
        /*00b0*/ 	.word	0x00002ab0


	//   ....[14]....
        /*00b4*/ 	.word	0x00002b30


	//   ....[15]....
        /*00b8*/ 	.word	0x00002eb0


	//   ....[16]....
        /*00bc*/ 	.word	0x00002f20


	//   ....[17]....
        /*00c0*/ 	.word	0x00002f90


	//   ....[18]....
        /*00c4*/ 	.word	0x00003000


	//   ....[19]....
        /*00c8*/ 	.word	0x00003070


	//----- nvinfo : EIATTR_VRC_CTA_INIT_COUNT
	.align		4
.L_1128:
        /*00cc*/ 	.byte	0x02, 0x4a
	.zero		1
	.zero		1


	//----- nvinfo : EIATTR_EXIT_INSTR_OFFSETS
	.align		4
        /*00d0*/ 	.byte	0x04, 0x1c
        /*00d2*/ 	.short	(.L_1130 - .L_1129)


	//   ....[0]....
.L_1129:
        /*00d4*/ 	.word	0x00000330


	//   ....[1]....
        /*00d8*/ 	.word	0x000028c0


	//----- nvinfo : EIATTR_MAX_THREADS
	.align		4
.L_1130:
        /*00dc*/ 	.byte	0x04, 0x05
        /*00de*/ 	.short	(.L_1132 - .L_1131)
.L_1131:
        /*00e0*/ 	.word	0x00000080
        /*00e4*/ 	.word	0x00000001
        /*00e8*/ 	.word	0x00000001


	//----- nvinfo : EIATTR_CRS_STACK_SIZE
	.align		4
.L_1132:
        /*00ec*/ 	.byte	0x04, 0x1e
        /*00ee*/ 	.short	(.L_1134 - .L_1133)
.L_1133:
        /*00f0*/ 	.word	0x00000000


	//----- nvinfo : EIATTR_CBANK_PARAM_SIZE
	.align		4
.L_1134:
        /*00f4*/ 	.byte	0x03, 0x19
        /*00f6*/ 	.short	0x00e8


	//----- nvinfo : EIATTR_PARAM_CBANK
	.align		4
        /*00f8*/ 	.byte	0x04, 0x0a
        /*00fa*/ 	.short	(.L_1136 - .L_1135)
	.align		4
.L_1135:
        /*00fc*/ 	.word	index@(.nv.constant0._ZN10layer_norm31ln_parallel_residual_fwd_kernelINS_13Kernel_traitsIf13__nv_bfloat16fS2_fjLj768ELj1ELj4ELj1ELj16ENS_18Kernel_traits_baseILj768EfS2_fS2_fjLj128EEEEELb0ELb1ELb1EEEvNS_9FwdParamsE)
        /*0100*/ 	.short	0x0380
        /*0102*/ 	.short	0x00e8


	//----- nvinfo : EIATTR_SW_WAR
	.align		4
.L_1136:
        /*0104*/ 	.byte	0x04, 0x36
        /*0106*/ 	.short	(.L_1138 - .L_1137)
.L_1137:
        /*0108*/ 	.word	0x00000008
.L_1138:


//--------------------- .nv.info._ZN10layer_norm31ln_parallel_residual_fwd_kernelINS_13Kernel_traitsIf13__nv_bfloat16fS2_fjLj768ELj1ELj4ELj1ELj16ENS_18Kernel_traits_baseILj768EfS2_fS2_fjLj128EEEEELb1ELb0ELb0EEEvNS_9FwdParamsE --------------------------
	.section	.nv.info._ZN10layer_norm31ln_parallel_residual_fwd_kernelINS_13Kernel_traitsIf13__nv_bfloat16fS2_fjLj768ELj1ELj4ELj1ELj16ENS_18Kernel_traits_baseILj768EfS2_fS2_fjLj128EEEEELb1ELb0ELb0EEEvNS_9FwdParamsE,"",@"SHT_CUDA_INFO"
	.sectionflags	@""
	.align	4


	//----- nvinfo : EIATTR_CUDA_API_VERSION
	.align		4
        /*0000*/ 	.byte	0x04, 0x37
        /*0002*/ 	.short	(.L_1140 - .L_1139)
.L_1139:
        /*0004*/ 	.word	0x00000082


	//----- nvinfo : EIATTR_KPARAM_INFO
	.align		4
.L_1140:
        /*0008*/ 	.byte	0x04, 0x17
        /*000a*/ 	.short	(.L_1142 - .L_1141)
.L_1141:
        /*000c*/ 	.word	0x00000000
        /*0010*/ 	.short	0x0000
        /*0012*/ 	.short	0x0000
        /*0014*/ 	.byte	0x00, 0xf0, 0xa1, 0x03


	//----- nvinfo : EIATTR_SPARSE_MMA_MASK
	.align		4
.L_1142:
        /*0018*/ 	.byte	0x03, 0x50
        /*001a*/ 	.short	0x0000


	//----- nvinfo : EIATTR_MAXREG_COUNT
	.align		4
        /*001c*/ 	.byte	0x03, 0x1b
        /*001e*/ 	.short	0x00ff


	//----- nvinfo : EIATTR_MERCURY_ISA_VERSION
	.align		4
        /*0020*/ 	.byte	0x03, 0x5f
        /*0022*/ 	.short	0x0101


	//----- nvinfo : EIATTR_COOP_GROUP_MASK_REGIDS
	.align		4
        /*0024*/ 	.byte	0x04, 0x29
        /*0026*/ 	.short	(.L_1144 - .L_1143)


	//   ....[0]....
.L_1143:
        /*0028*/ 	.word	0xffffffff


	//   ....[1]....
        /*002c*/ 	.word	0xffffffff


	//   ....[2]....
        /*0030*/ 	.word	0xffffffff


	//   ....[3]....
        /*0034*/ 	.word	0xffffffff


	//   ....[4]....
        /*0038*/ 	.word	0xffffffff


	//   ....[5]....
        /*003c*/ 	.word	0xffffffff


	//   ....[6]....
        /*0040*/ 	.word	0xffffffff


	//   ....[7]....
        /*0044*/ 	.word	0xffffffff


	//   ....[8]....
        /*0048*/ 	.word	0xffffffff


	//   ....[9]....
        /*004c*/ 	.word	0xffffffff


	//   ....[10]....
        /*0050*/ 	.word	0x050000a4


	//   ....[11]....
        /*0054*/ 	.word	0x050000a4


	//   ....[12]....
        /*0058*/ 	.word	0x050000a4


	//   ....[13]....
        /*005c*/ 	.word	0x050000a4


	//   ....[14]....
        /*0060*/ 	.word	0x050000a4


	//   ....[15]....
        /*0064*/ 	.word	0x050000a4


	//   ....[16]....
        /*0068*/ 	.word	0x050000a4


	//   ....[17]....
        /*006c*/ 	.word	0x050000a4


	//   ....[18]....
        /*0070*/ 	.word	0x050000a4


	//   ....[19]....
        /*0074*/ 	.word	0x050000a4


	//----- nvinfo : EIATTR_COOP_GROUP_INSTR_OFFSETS
	.align		4
.L_1144:
        /*0078*/ 	.byte	0x04, 0x28
        /*007a*/ 	.short	(.L_1146 - .L_1145)


	//   ....[0]....
.L_1145:
        /*007c*/ 	.word	0x0001e150


	//   ....[1]....
        /*0080*/ 	.word	0x0001e170


	//   ....[2]....
        /*0084*/ 	.word	0x0001e190


	//   ....[3]....
        /*0088*/ 	.word	0x0001e1c0


	//   ....[4]....
        /*008c*/ 	.word	0x0001e1e0


	//   ....[5]....
        /*0090*/ 	.word	0x0001e520


	//   ....[6]....
        /*0094*/ 	.word	0x0001e540


	//   ....[7]....
        /*0098*/ 	.word	0x0001e560


	//   ....[8]....
        /*009c*/ 	.word	0x0001e580


	//   ....[9]....
        /*00a0*/ 	.word	0x0001e5a0


	//   ....[10]....
        /*00a4*/ 	.word	0x0001f0b0


	//   ....[11]....
        /*00a8*/ 	.word	0x0001f150


	//   ....[12]....
        /*00ac*/ 	.word	0x0001f1c0


	//   ....[13]....
        /*00b0*/ 	.word	0x0001f240


	//   ....[14]....
        /*00b4*/ 	.word	0x0001f2b0


	//   ....[15]....
        /*00b8*/ 	.word	0x0001f630


	//   ....[16]....
        /*00bc*/ 	.word	0x0001f6a0


	//   ....[17]....
        /*00c0*/ 	.word	0x0001f710


	//   ....[18]....
        /*00c4*/ 	.word	0x0001f780


	//   ....[19]....
        /*00c8*/ 	.word	0x0001f7f0


	//----- nvinfo : EIATTR_VRC_CTA_INIT_COUNT
	.align		4
.L_1146:
        /*00cc*/ 	.byte	0x02, 0x4a
	.zero		1
	.zero		1


	//----- nvinfo : EIATTR_EXIT_INSTR_OFFSETS
	.align		4
        /*00d0*/ 	.byte	0x04, 0x1c
        /*00d2*/ 	.short	(.L_1148 - .L_1147)


	//   ....[0]....
.L_1147:
        /*00d4*/ 	.word	0x00001420


	//   ....[1]....
        /*00d8*/ 	.word	0x0001f040


	//----- nvinfo : EIATTR_MAX_THREADS
	.align		4
.L_1148:
        /*00dc*/ 	.byte	0x04, 0x05
        /*00de*/ 	.short	(.L_1150 - .L_1149)
.L_1149:
        /*00e0*/ 	.word	0x00000080
        /*00e4*/ 	.word	0x00000001
        /*00e8*/ 	.word	0x00000001


	//----- nvinfo : EIATTR_CRS_STACK_SIZE
	.align		4
.L_1150:
        /*00ec*/ 	.byte	0x04, 0x1e
        /*00ee*/ 	.short	(.L_1152 - .L_1151)
.L_1151:
        /*00f0*/ 	.word	0x00000000


	//----- nvinfo : EIATTR_CBANK_PARAM_SIZE
	.align		4
.L_1152:
        /*00f4*/ 	.byte	0x03, 0x19
        /*00f6*/ 	.short	0x00e8


	//----- nvinfo : EIATTR_PARAM_CBANK
	.align		4
        /*00f8*/ 	.byte	0x04, 0x0a
        /*00fa*/ 	.short	(.L_1154 - .L_1153)
	.align		4
.L_1153:
        /*00fc*/ 	.word	index@(.nv.constant0._ZN10layer_norm31ln_parallel_residual_fwd_kernelINS_13Kernel_traitsIf13__nv_bfloat16fS2_fjLj768ELj1ELj4ELj1ELj16ENS_18Kernel_traits_baseILj768EfS2_fS2_fjLj128EEEEELb1ELb0ELb0EEEvNS_9FwdParamsE)
        /*0100*/ 	.short	0x0380
        /*0102*/ 	.short	0x00e8


	//----- nvinfo : EIATTR_SW_WAR
	.align		4
.L_1154:
        /*0104*/ 	.byte	0x04, 0x36
        /*0106*/ 	.short	(.L_1156 - .L_1155)
.L_1155:
        /*0108*/ 	.word	0x00000008
.L_1156:


//--------------------- .nv.info._ZN10layer_norm31ln_parallel_residual_fwd_kernelINS_13Kernel_traitsIf13__nv_bfloat16fS2_fjLj768ELj1ELj4ELj1ELj16ENS_18Kernel_traits_baseILj768EfS2_fS2_fjLj128EEEEELb1ELb0ELb1EEEvNS_9FwdParamsE --------------------------
	.section	.nv.info._ZN10layer_norm31ln_parallel_residual_fwd_kernelINS_13Kernel_traitsIf13__nv_bfloat16fS2_fjLj768ELj1ELj4ELj1ELj16ENS_18Kernel_traits_baseILj768EfS2_fS2_fjLj128EEEEELb1ELb0ELb1EEEvNS_9FwdParamsE,"",@"SHT_CUDA_INFO"
	.sectionflags	@""
	.align	4


	//----- nvinfo : EIATTR_CUDA_API_VERSION
	.align		4
        /*0000*/ 	.byte	0x04, 0x37
        /*0002*/ 	.short	(.L_1158 - .L_1157)
.L_1157:
        /*0004*/ 	.word	0x00000082


	//----- nvinfo : EIATTR_KPARAM_INFO
	.align		4
.L_1158:
        /*0008*/ 	.byte	0x04, 0x17
        /*000a*/ 	.short	(.L_1160 - .L_1159)
.L_1159:
        /*000c*/ 	.word	0x00000000
        /*0010*/ 	.short	0x0000
        /*0012*/ 	.short	0x0000
        /*0014*/ 	.byte	0x00, 0xf0, 0xa1, 0x03


	//----- nvinfo : EIATTR_SPARSE_MMA_MASK
	.align		4
.L_1160:
        /*0018*/ 	.byte	0x03, 0x50
        /*001a*/ 	.short	0x0000


	//----- nvinfo : EIATTR_MAXREG_COUNT
	.align		4
        /*001c*/ 	.byte	0x03, 0x1b
        /*001e*/ 	.short	0x00ff


	//----- nvinfo : EIATTR_MERCURY_ISA_VERSION
	.align		4
        /*0020*/ 	.byte	0x03, 0x5f
        /*0022*/ 	.short	0x0101


	//----- nvinfo : EIATTR_COOP_GROUP_MASK_REGIDS
	.align		4
        /*0024*/ 	.byte	0x04, 0x29
        /*0026*/ 	.short	(.L_1162 - .L_1161)


	//   ....[0]....
.L_1161:
        /*0028*/ 	.word	0xffffffff


	//   ....[1]....
        /*002c*/ 	.word	0xffffffff


	//   ....[2]....
        /*0030*/ 	.word	0xffffffff


	//   ....[3]....
        /*0034*/ 	.word	0xffffffff


	//   ....[4]....
        /*0038*/ 	.word	0xffffffff


	//   ....[5]....
        /*003c*/ 	.word	0xffffffff


	//   ....[6]....
        /*0040*/ 	.word	0xffffffff


	//   ....[7]....
        /*0044*/ 	.word	0xffffffff


	//   ....[8]....
        /*0048*/ 	.word	0xffffffff


	//   ....[9]....
        /*004c*/ 	.word	0xffffffff


	//   ....[10]....
        /*0050*/ 	.word	0x050000a2


	//   ....[11]....
        /*0054*/ 	.word	0x050000a2


	//   ....[12]....
        /*0058*/ 	.word	0x050000a2


	//   ....[13]....
        /*005c*/ 	.word	0x050000a2


	//   ....[14]....
        /*0060*/ 	.word	0x050000a2


	//   ....[15]....
        /*0064*/ 	.word	0x050000a2


	//   ....[16]....
        /*0068*/ 	.word	0x050000a2


	//   ....[17]....
        /*006c*/ 	.word	0x050000a2


	//   ....[18]....
        /*0070*/ 	.word	0x050000a2


	//   ....[19]....
        /*0074*/ 	.word	0x050000a2


	//----- nvinfo : EIATTR_COOP_GROUP_INSTR_OFFSETS
	.align		4
.L_1162:
        /*0078*/ 	.byte	0x04, 0x28
        /*007a*/ 	.short	(.L_1164 - .L_1163)


	//   ....[0]....
.L_1163:
        /*007c*/ 	.word	0x00019f70


	//   ....[1]....
        /*0080*/ 	.word	0x00019f90


	//   ....[2]....
        /*0084*/ 	.word	0x00019fb0


	//   ....[3]....
        /*0088*/ 	.word	0x00019fd0


	//   ....[4]....
        /*008c*/ 	.word	0x0001a000


	//   ....[5]....
        /*0090*/ 	.word	0x0001a330


	//   ....[6]....
        /*0094*/ 	.word	0x0001a350


	//   ....[7]....
        /*0098*/ 	.word	0x0001a370


	//   ....[8]....
        /*009c*/ 	.word	0x0001a390


	//   ....[9]....
        /*00a0*/ 	.word	0x0001a3b0


	//   ....[10]....
        /*00a4*/ 	.word	0x0001adb0


	//   ....[11]....
        /*00a8*/ 	.word	0x0001ae50


	//   ....[12]....
        /*00ac*/ 	.word	0x0001aec0


	//   ....[13]....
        /*00b0*/ 	.word	0x0001af30


	//   ....[14]....
        /*00b4*/ 	.word	0x0001afb0


	//   ....[15]....
        /*00b8*/ 	.word	0x0001b330


	//   ....[16]....
        /*00bc*/ 	.word	0x0001b3a0


	//   ....[17]....
        /*00c0*/ 	.word	0x0001b410


	//   ....[18]....
        /*00c4*/ 	.word	0x0001b480


	//   ....[19]....
        /*00c8*/ 	.word	0x0001b4f0


	//----- nvinfo : EIATTR_VRC_CTA_INIT_COUNT
	.align		4
.L_1164:
        /*00cc*/ 	.byte	0x02, 0x4a
	.zero		1
	.zero		1


	//----- nvinfo : EIATTR_EXIT_INSTR_OFFSETS
	.align		4
        /*00d0*/ 	.byte	0x04, 0x1c
        /*00d2*/ 	.short	(.L_1166 - .L_1165)


	//   ....[0]....
.L_1165:
        /*00d4*/ 	.word	0x00000bf0


	//   ....[1]....
        /*00d8*/ 	.word	0x0001ad40


	//----- nvinfo : EIATTR_MAX_THREADS
	.align		4
.L_1166:
        /*00dc*/ 	.byte	0x04, 0x05
        /*00de*/ 	.short	(.L_1168 - .L_1167)
.L_1167:
        /*00e0*/ 	.word	0x00000080
        /*00e4*/ 	.word	0x00000001
        /*00e8*/ 	.word	0x00000001


	//----- nvinfo : EIATTR_CRS_STACK_SIZE
	.align		4
.L_1168:
        /*00ec*/ 	.byte	0x04, 0x1e
        /*00ee*/ 	.short	(.L_1170 - .L_1169)
.L_1169:
        /*00f0*/ 	.word	0x00000000


	//----- nvinfo : EIATTR_CBANK_PARAM_SIZE
	.align		4
.L_1170:
        /*00f4*/ 	.byte	0x03, 0x19
        /*00f6*/ 	.short	0x00e8


	//----- nvinfo : EIATTR_PARAM_CBANK
	.align		4
        /*00f8*/ 	.byte	0x04, 0x0a
        /*00fa*/ 	.short	(.L_1172 - .L_1171)
	.align		4
.L_1171:
        /*00fc*/ 	.word	index@(.nv.constant0._ZN10layer_norm31ln_parallel_residual_fwd_kernelINS_13Kernel_traitsIf13__nv_bfloat16fS2_fjLj768ELj1ELj4ELj1ELj16ENS_18Kernel_traits_baseILj768EfS2_fS2_fjLj128EEEEELb1ELb0ELb1EEEvNS_9FwdParamsE)
        /*0100*/ 	.short	0x0380
        /*0102*/ 	.short	0x00e8


	//----- nvinfo : EIATTR_SW_WAR
	.align		4
.L_1172:
        /*0104*/ 	.byte	0x04, 0x36
        /*0106*/ 	.short	(.L_1174 - .L_1173)
.L_1173:
        /*0108*/ 	.word	0x00000008
.L_1174:


//--------------------- .nv.info._ZN10layer_norm31ln_parallel_residual_fwd_kernelINS_13Kernel_traitsIf13__nv_bfloat16fS2_fjLj768ELj1ELj4ELj1ELj16ENS_18Kernel_traits_baseILj768EfS2_fS2_fjLj128EEEEELb1ELb1ELb0EEEvNS_9FwdParamsE --------------------------
	.section	.nv.info._ZN10layer_norm31ln_parallel_residual_fwd_kernelINS_13Kernel_traitsIf13__nv_bfloat16fS2_fjLj768ELj1ELj4ELj1ELj16ENS_18Kernel_traits_baseILj768EfS2_fS2_fjLj128EEEEELb1ELb1ELb0EEEvNS_9FwdParamsE,"",@"SHT_CUDA_INFO"
	.sectionflags	@""
	.align	4


	//----- nvinfo : EIATTR_CUDA_API_VERSION
	.align		4
        /*0000*/ 	.byte	0x04, 0x37
        /*0002*/ 	.short	(.L_1176 - .L_1175)
.L_1175:
        /*0004*/ 	.word	0x00000082


	//----- nvinfo : EIATTR_KPARAM_INFO
	.align		4
.L_1176:
        /*0008*/ 	.byte	0x04, 0x17
        /*000a*/ 	.short	(.L_1178 - .L_1177)
.L_1177:
        /*000c*/ 	.word	0x00000000
        /*0010*/ 	.short	0x0000
        /*0012*/ 	.short	0x0000
        /*0014*/ 	.byte	0x00, 0xf0, 0xa1, 0x03


	//----- nvinfo : EIATTR_SPARSE_MMA_MASK
	.align		4
.L_1178:
        /*0018*/ 	.byte	0x03, 0x50
        /*001a*/ 	.short	0x0000


	//----- nvinfo : EIATTR_MAXREG_COUNT
	.align		4
        /*001c*/ 	.byte	0x03, 0x1b
        /*001e*/ 	.short	0x00ff


	//----- nvinfo : EIATTR_MERCURY_ISA_VERSION
	.align		4
        /*0020*/ 	.byte	0x03, 0x5f
        /*0022*/ 	.short	0x0101


	//----- nvinfo : EIATTR_COOP_GROUP_MASK_REGIDS
	.align		4
        /*0024*/ 	.byte	0x04, 0x29
        /*0026*/ 	.short	(.L_1180 - .L_1179)


	//   ....[0]....
.L_1179:
        /*0028*/ 	.word	0xffffffff


	//   ....[1]....
        /*002c*/ 	.word	0xffffffff


	//   ....[2]....
        /*0030*/ 	.word	0xffffffff


	//   ....[3]....
        /*0034*/ 	.word	0xffffffff


	//   ....[4]....
        /*0038*/ 	.word	0xffffffff


	//   ....[5]....
        /*003c*/ 	.word	0xffffffff


	//   ....[6]....
        /*0040*/ 	.word	0xffffffff


	//   ....[7]....
        /*0044*/ 	.word	0xffffffff


	//   ....[8]....
        /*0048*/ 	.word	0xffffffff


	//   ....[9]....
        /*004c*/ 	.word	0xffffffff


	//   ....[10]....
        /*0050*/ 	.word	0x05000076


	//   ....[11]....
        /*0054*/ 	.word	0x05000076


	//   ....[12]....
        /*0058*/ 	.word	0x05000076


	//   ....[13]....
        /*005c*/ 	.word	0x05000076


	//   ....[14]....
        /*0060*/ 	.word	0x05000076


	//   ....[15]....
        /*0064*/ 	.word	0x05000076


	//   ....[16]....
        /*0068*/ 	.word	0x05000076


	//   ....[17]....
        /*006c*/ 	.word	0x05000076


	//   ....[18]....
        /*0070*/ 	.word	0x05000076


	//   ....[19]....
        /*0074*/ 	.word	0x05000076


	//----- nvinfo : EIATTR_COOP_GROUP_INSTR_OFFSETS
	.align		4
.L_1180:
        /*0078*/ 	.byte	0x04, 0x28
        /*007a*/ 	.short	(.L_1182 - .L_1181)


	//   ....[0]....
.L_1181:
        /*007c*/ 	.word	0x0001a5d0


	//   ....[1]....
        /*0080*/ 	.word	0x0001a5f0


	//   ....[2]....
        /*0084*/ 	.word	0x0001a610


	//   ....[3]....
        /*0088*/ 	.word	0x0001a630


	//   ....[4]....
        /*008c*/ 	.word	0x0001a660


	//   ....[5]....
        /*0090*/ 	.word	0x0001a9a0


	//   ....[6]....
        /*0094*/ 	.word	0x0001a9c0


	//   ....[7]....
        /*0098*/ 	.word	0x0001a9e0


	//   ....[8]....
        /*009c*/ 	.word	0x0001aa00


	//   ....[9]....
        /*00a0*/ 	.word	0x0001aa20


	//   ....[10]....
        /*00a4*/ 	.word	0x0001b270


	//   ....[11]....
        /*00a8*/ 	.word	0x0001b310


	//   ....[12]....
        /*00ac*/ 	.word	0x0001b380


	//   ....[13]....
        /*00b0*/ 	.word	0x0001b3f0


	//   ....[14]....
        /*00b4*/ 	.word	0x0001b470


	//   ....[15]....
        /*00b8*/ 	.word	0x0001b800


	//   ....[16]....
        /*00bc*/ 	.word	0x0001b870


	//   ....[17]....
        /*00c0*/ 	.word	0x0001b8e0


	//   ....[18]....
        /*00c4*/ 	.word	0x0001b950


	//   ....[19]....
        /*00c8*/ 	.word	0x0001b9c0


	//----- nvinfo : EIATTR_VRC_CTA_INIT_COUNT
	.align		4
.L_1182:
        /*00cc*/ 	.byte	0x02, 0x4a
	.zero		1
	.zero		1


	//----- nvinfo : EIATTR_EXIT_INSTR_OFFSETS
	.align		4
        /*00d0*/ 	.byte	0x04, 0x1c
        /*00d2*/ 	.short	(.L_1184 - .L_1183)


	//   ....[0]....
.L_1183:
        /*00d4*/ 	.word	0x00000790


	//   ....[1]....
        /*00d8*/ 	.word	0x0001b200


	//----- nvinfo : EIATTR_MAX_THREADS
	.align		4
.L_1184:
        /*00dc*/ 	.byte	0x04, 0x05
        /*00de*/ 	.short	(.L_1186 - .L_1185)
.L_1185:
        /*00e0*/ 	.word	0x00000080
        /*00e4*/ 	.word	0x00000001
        /*00e8*/ 	.word	0x00000001


	//----- nvinfo : EIATTR_CRS_STACK_SIZE
	.align		4
.L_1186:
        /*00ec*/ 	.byte	0x04, 0x1e
        /*00ee*/ 	.short	(.L_1188 - .L_1187)
.L_1187:
        /*00f0*/ 	.word	0x00000000


	//----- nvinfo : EIATTR_CBANK_PARAM_SIZE
	.align		4
.L_1188:
        /*00f4*/ 	.byte	0x03, 0x19
        /*00f6*/ 	.short	0x00e8


	//----- nvinfo : EIATTR_PARAM_CBANK
	.align		4
        /*00f8*/ 	.byte	0x04, 0x0a
        /*00fa*/ 	.short	(.L_1190 - .L_1189)
	.align		4
.L_1189:
        /*00fc*/ 	.word	index@(.nv.constant0._ZN10layer_norm31ln_parallel_residual_fwd_kernelINS_13Kernel_traitsIf13__nv_bfloat16fS2_fjLj768ELj1ELj4ELj1ELj16ENS_18Kernel_traits_baseILj768EfS2_fS2_fjLj128EEEEELb1ELb1ELb0EEEvNS_9FwdParamsE)
        /*0100*/ 	.short	0x0380
        /*0102*/ 	.short	0x00e8


	//----- nvinfo : EIATTR_SW_WAR
	.align		4
.L_1190:
        /*0104*/ 	.byte	0x04, 0x36
        /*0106*/ 	.short	(.L_1192 - .L_1191)
.L_1191:
        /*0108*/ 	.word	0x00000008
.L_1192:


//--------------------- .nv.info._ZN10layer_norm31ln_parallel_residual_fwd_kernelINS_13Kernel_traitsIf13__nv_bfloat16fS2_fjLj768ELj1ELj4ELj1ELj16ENS_18Kernel_traits_baseILj768EfS2_fS2_fjLj128EEEEELb1ELb1ELb1EEEvNS_9FwdParamsE --------------------------
	.section	.nv.info._ZN10layer_norm31ln_parallel_residual_fwd_kernelINS_13Kernel_traitsIf13__nv_bfloat16fS2_fjLj768ELj1ELj4ELj1ELj16ENS_18Kernel_traits_baseILj768EfS2_fS2_fjLj128EEEEELb1ELb1ELb1EEEvNS_9FwdParamsE,"",@"SHT_CUDA_INFO"
	.sectionflags	@""
	.align	4


	//----- nvinfo : EIATTR_CUDA_API_VERSION
	.align		4
        /*0000*/ 	.byte	0x04, 0x37
        /*0002*/ 	.short	(.L_1194 - .L_1193)
.L_1193:
        /*0004*/ 	.word	0x00000082


	//----- nvinfo : EIATTR_KPARAM_INFO
	.align		4
.L_1194:
        /*0008*/ 	.byte	0x04, 0x17
        /*000a*/ 	.short	(.L_1196 - .L_1195)
.L_1195:
        /*000c*/ 	.word	0x00000000
        /*0010*/ 	.short	0x0000
        /*0012*/ 	.short	0x0000
        /*0014*/ 	.byte	0x00, 0xf0, 0xa1, 0x03


	//----- nvinfo : EIATTR_SPARSE_MMA_MASK
	.align		4
.L_1196:
        /*0018*/ 	.byte	0x03, 0x50
        /*001a*/ 	.short	0x0000


	//----- nvinfo : EIATTR_MAXREG_COUNT
	.align		4
        /*001c*/ 	.byte	0x03, 0x1b
        /*001e*/ 	.short	0x00ff


	//----- nvinfo : EIATTR_MERCURY_ISA_VERSION
	.align		4
        /*0020*/ 	.byte	0x03, 0x5f
        /*0022*/ 	.short	0x0101


	//----- nvinfo : EIATTR_COOP_GROUP_MASK_REGIDS
	.align		4
        /*0024*/ 	.byte	0x04, 0x29
        /*0026*/ 	.short	(.L_1198 - .L_1197)


	//   ....[0]....
.L_1197:
        /*0028*/ 	.word	0xffffffff


	//   ....[1]....
        /*002c*/ 	.word	0xffffffff


	//   ....[2]....
        /*0030*/ 	.word	0xffffffff


	//   ....[3]....
        /*0034*/ 	.word	0xffffffff


	//   ....[4]....
        /*0038*/ 	.word	0xffffffff


	//   ....[5]....
        /*003c*/ 	.word	0xffffffff


	//   ....[6]....
        /*0040*/ 	.word	0xffffffff


	//   ....[7]....
        /*0044*/ 	.word	0xffffffff


	//   ....[8]....
        /*0048*/ 	.word	0xffffffff


	//   ....[9]....
        /*004c*/ 	.word	0xffffffff


	//   ....[10]....
        /*0050*/ 	.word	0x0500006d


	//   ....[11]....
        /*0054*/ 	.word	0x0500006d


	//   ....[12]....
        /*0058*/ 	.word	0x0500006d


	//   ....[13]....
        /*005c*/ 	.word	0x0500006d


	//   ....[14]....
        /*0060*/ 	.word	0x0500006d


	//   ....[15]....
        /*0064*/ 	.word	0x0500006d


	//   ....[16]....
        /*0068*/ 	.word	0x0500006d


	//   ....[17]....
        /*006c*/ 	.word	0x0500006d


	//   ....[18]....
        /*0070*/ 	.word	0x0500006d


	//   ....[19]....
        /*0074*/ 	.word	0x0500006d


	//----- nvinfo : EIATTR_COOP_GROUP_INSTR_OFFSETS
	.align		4
.L_1198:
        /*0078*/ 	.byte	0x04, 0x28
        /*007a*/ 	.short	(.L_1200 - .L_1199)


	//   ....[0]....
.L_1199:
        /*007c*/ 	.word	0x00017b10


	//   ....[1]....
        /*0080*/ 	.word	0x00017b30


	//   ....[2]....
        /*0084*/ 	.word	0x00017b60


	//   ....[3]....
        /*0088*/ 	.word	0x00017b80


	//   ....[4]....
        /*008c*/ 	.word	0x00017ba0


	//   ....[5]....
        /*0090*/ 	.word	0x00017ed0


	//   ....[6]....
        /*0094*/ 	.word	0x00017ef0


	//   ....[7]....
        /*0098*/ 	.word	0x00017f10


	//   ....[8]....
        /*009c*/ 	.word	0x00017f30


	//   ....[9]....
        /*00a0*/ 	.word	0x00017f50


	//   ....[10]....
        /*00a4*/ 	.word	0x000186a0


	//   ....[11]....
        /*00a8*/ 	.word	0x00018740


	//   ....[12]....
        /*00ac*/ 	.word	0x000187c0


	//   ....[13]....
        /*00b0*/ 	.word	0x00018830


	//   ....[14]....
        /*00b4*/ 	.word	0x000188a0


	//   ....[15]....
        /*00b8*/ 	.word	0x00018c10


	//   ....[16]....
        /*00bc*/ 	.word	0x00018c80


	//   ....[17]....
        /*00c0*/ 	.word	0x00018cf0


	//   ....[18]....
        /*00c4*/ 	.word	0x00018d60


	//   ....[19]....
        /*00c8*/ 	.word	0x00018dd0


	//----- nvinfo : EIATTR_VRC_CTA_INIT_COUNT
	.align		4
.L_1200:
        /*00cc*/ 	.byte	0x02, 0x4a
	.zero		1
	.zero		1


	//----- nvinfo : EIATTR_EXIT_INSTR_OFFSETS
	.align		4
        /*00d0*/ 	.byte	0x04, 0x1c
        /*00d2*/ 	.short	(.L_1202 - .L_1201)


	//   ....[0]....
.L_1201:
        /*00d4*/ 	.word	0x00000570


	//   ....[1]....
        /*00d8*/ 	.word	0x00018640


	//----- nvinfo : EIATTR_MAX_THREADS
	.align		4
.L_1202:
        /*00dc*/ 	.byte	0x04, 0x05
        /*00de*/ 	.short	(.L_1204 - .L_1203)
.L_1203:
        /*00e0*/ 	.word	0x00000080
        /*00e4*/ 	.word	0x00000001
        /*00e8*/ 	.word	0x00000001


	//----- nvinfo : EIATTR_CRS_STACK_SIZE
	.align		4
.L_1204:
        /*00ec*/ 	.byte	0x04, 0x1e
        /*00ee*/ 	.short	(.L_1206 - .L_1205)
.L_1205:
        /*00f0*/ 	.word	0x00000000


	//----- nvinfo : EIATTR_CBANK_PARAM_SIZE
	.align		4
.L_1206:
        /*00f4*/ 	.byte	0x03, 0x19
        /*00f6*/ 	.short	0x00e8


	//----- nvinfo : EIATTR_PARAM_CBANK
	.align		4
        /*00f8*/ 	.byte	0x04, 0x0a
        /*00fa*/ 	.short	(.L_1208 - .L_1207)
	.align		4
.L_1207:
        /*00fc*/ 	.word	index@(.nv.constant0._ZN10layer_norm31ln_parallel_residual_fwd_kernelINS_13Kernel_traitsIf13__nv_bfloat16fS2_fjLj768ELj1ELj4ELj1ELj16ENS_18Kernel_traits_baseILj768EfS2_fS2_fjLj128EEEEELb1ELb1ELb1EEEvNS_9FwdParamsE)
        /*0100*/ 	.short	0x0380
        /*0102*/ 	.short	0x00e8


	//----- nvinfo : EIATTR_SW_WAR
	.align		4
.L_1208:
        /*0104*/ 	.byte	0x04, 0x36
        /*0106*/ 	.short	(.L_1210 - .L_1209)
.L_1209:
        /*0108*/ 	.word	0x00000008
.L_1210:


//--------------------- .nv.info._ZN10layer_norm31ln_parallel_residual_fwd_kernelINS_13Kernel_traitsIf6__halfS2_S2_fjLj768ELj1ELj4ELj1ELj16ENS_18Kernel_traits_baseILj768EfS2_S2_S2_fjLj128EEEEELb0ELb0ELb0EEEvNS_9FwdParamsE --------------------------
	.section	.nv.info._ZN10layer_norm31ln_parallel_residual_fwd_kernelINS_13Kernel_traitsIf6__halfS2_S2_fjLj768ELj1ELj4ELj1ELj16ENS_18Kernel_traits_baseILj768EfS2_S2_S2_fjLj128EEEEELb0ELb0ELb0EEEvNS_9FwdParamsE,"",@"SHT_CUDA_INFO"
	.sectionflags	@""
	.align	4


	//----- nvinfo : EIATTR_CUDA_API_VERSION
	.align		4
        /*0000*/ 	.byte	0x04, 0x37
        /*0002*/ 	.short	(.L_1212 - .L_1211)
.L_1211:
        /*0004*/ 	.word	0x00000082


	//----- nvinfo : EIATTR_KPARAM_INFO
	.align		4
.L_1212:
        /*0008*/ 	.byte	0x04, 0x17
        /*000a*/ 	.short	(.L_1214 - .L_1213)
.L_1213:
        /*000c*/ 	.word	0x00000000
        /*0010*/ 	.short	0x0000
        /*0012*/ 	.short	0x0000
        /*0014*/ 	.byte	0x00, 0xf0, 0xa1, 0x03


	//----- nvinfo : EIATTR_SPARSE_MMA_MASK
	.align		4
.L_1214:
        /*0018*/ 	.byte	0x03, 0x50
        /*001a*/ 	.short	0x0000


	//----- nvinfo : EIATTR_MAXREG_COUNT
	.align		4
        /*001c*/ 	.byte	0x03, 0x1b
        /*001e*/ 	.short	0x00ff


	//----- nvinfo : EIATTR_MERCURY_ISA_VERSION
	.align		4
        /*0020*/ 	.byte	0x03, 0x5f
        /*0022*/ 	.short	0x0101


	//----- nvinfo : EIATTR_COOP_GROUP_MASK_REGIDS
	.align		4
        /*0024*/ 	.byte	0x04, 0x29
        /*0026*/ 	.short	(.L_1216 - .L_1215)


	//   ....[0]....
.L_1215:
        /*0028*/ 	.word	0xffffffff


	//   ....[1]....
        /*002c*/ 	.word	0xffffffff


	//   ....[2]....
        /*0030*/ 	.word	0xffffffff


	//   ....[3]....
        /*0034*/ 	.word	0xffffffff


	//   ....[4]....
        /*0038*/ 	.word	0xffffffff


	//   ....[5]....
        /*003c*/ 	.word	0xffffffff


	//   ....[6]....
        /*0040*/ 	.word	0xffffffff


	//   ....[7]....
        /*0044*/ 	.word	0xffffffff


	//   ....[8]....
        /*0048*/ 	.word	0xffffffff


	//   ....[9]....
        /*004c*/ 	.word	0xffffffff


	//   ....[10]....
        /*0050*/ 	.word	0x05000090


	//   ....[11]....
        /*0054*/ 	.word	0x05000090


	//   ....[12]....
        /*0058*/ 	.word	0x05000090


	//   ....[13]....
        /*005c*/ 	.word	0x05000090


	//   ....[14]....
        /*0060*/ 	.word	0x05000090


	//   ....[15]....
        /*0064*/ 	.word	0x05000090


	//   ....[16]....
        /*0068*/ 	.word	0x05000090


	//   ....[17]....
        /*006c*/ 	.word	0x05000090


	//   ....[18]....
        /*0070*/ 	.word	0x05000090


	//   ....[19]....
        /*0074*/ 	.word	0x05000090


	//----- nvinfo : EIATTR_COOP_GROUP_INSTR_OFFSETS
	.align		4
.L_1216:
        /*0078*/ 	.byte	0x04, 0x28
        /*007a*/ 	.short	(.L_1218 - .L_1217)


	//   ....[0]....
.L_1217:
        /*007c*/ 	.word	0x00002f40


	//   ....[1]....
        /*0080*/ 	.word	0x00002f70


	//   ....[2]....
        /*0084*/ 	.word	0x00002f90


	//   ....[3]....
        /*0088*/ 	.word	0x00002fb0


	//   ....[4]....
        /*008c*/ 	.word	0x00002fd0


	//   ....[5]....
        /*0090*/ 	.word	0x00003310


	//   ....[6]....
        /*0094*/ 	.word	0x00003330


	//   ....[7]....
        /*0098*/ 	.word	0x00003350


	//   ....[8]....
        /*009c*/ 	.word	0x00003370


	//   ....[9]....
        /*00a0*/ 	.word	0x00003390


	//   ....[10]....
        /*00a4*/ 	.word	0x00003e80


	//   ....[11]....
        /*00a8*/ 	.word	0x00003f30


	//   ....[12]....
        /*00ac*/ 	.word	0x00003fa0


	//   ....[13]....
        /*00b0*/ 	.word	0x00004010


	//   ....[14]....
        /*00b4*/ 	.word	0x00004080


	//   ....[15]....
        /*00b8*/ 	.word	0x00004410


	//   ....[16]....
        /*00bc*/ 	.word	0x00004480


	//   ....[17]....
        /*00c0*/ 	.word	0x000044f0


	//   ....[18]....
        /*00c4*/ 	.word	0x00004560


	//   ....[19]....
        /*00c8*/ 	.word	0x000045d0


	//----- nvinfo : EIATTR_VRC_CTA_INIT_COUNT
	.align		4
.L_1218:
        /*00cc*/ 	.byte	0x02, 0x4a
	.zero		1
	.zero		1


	//----- nvinfo : EIATTR_EXIT_INSTR_OFFSETS
	.align		4
        /*00d0*/ 	.byte	0x04, 0x1c
        /*00d2*/ 	.short	(.L_1220 - .L_1219)


	//   ....[0]....
.L_1219:
        /*00d4*/ 	.word	0x00001200


	//   ....[1]....
        /*00d8*/ 	.word	0x00003e10


	//----- nvinfo : EIATTR_MAX_THREADS
	.align		4
.L_1220:
        /*00dc*/ 	.byte	0x04, 0x05
        /*00de*/ 	.short	(.L_1222 - .L_1221)
.L_1221:
        /*00e0*/ 	.word	0x00000080
        /*00e4*/ 	.word	0x00000001
        /*00e8*/ 	.word	0x00000001


	//----- nvinfo : EIATTR_CRS_STACK_SIZE
	.align		4
.L_1222:
        /*00ec*/ 	.byte	0x04, 0x1e
        /*00ee*/ 	.short	(.L_1224 - .L_1223)
.L_1223:
        /*00f0*/ 	.word	0x00000000


	//----- nvinfo : EIATTR_CBANK_PARAM_SIZE
	.align		4
.L_1224:
        /*00f4*/ 	.byte	0x03, 0x19
        /*00f6*/ 	.short	0x00e8


	//----- nvinfo : EIATTR_PARAM_CBANK
	.align		4
        /*00f8*/ 	.byte	0x04, 0x0a
        /*00fa*/ 	.short	(.L_1226 - .L_1225)
	.align		4
.L_1225:
        /*00fc*/ 	.word	index@(.nv.constant0._ZN10layer_norm31ln_parallel_residual_fwd_kernelINS_13Kernel_traitsIf6__halfS2_S2_fjLj768ELj1ELj4ELj1ELj16ENS_18Kernel_traits_baseILj768EfS2_S2_S2_fjLj128EEEEELb0ELb0ELb0EEEvNS_9FwdParamsE)
        /*0100*/ 	.short	0x0380
        /*0102*/ 	.short	0x00e8


	//----- nvinfo : EIATTR_SW_WAR
	.align		4
.L_1226:
        /*0104*/ 	.byte	0x04, 0x36
        /*0106*/ 	.short	(.L_1228 - .L_1227)
.L_1227:
        /*0108*/ 	.word	0x00000008
.L_1228:


//--------------------- .nv.info._ZN10layer_norm31ln_parallel_residual_fwd_kernelINS_13Kernel_traitsIf6__halfS2_S2_fjLj768ELj1ELj4ELj1ELj16ENS_18Kernel_traits_baseILj768EfS2_S2_S2_fjLj128EEEEELb0ELb0ELb1EEEvNS_9FwdParamsE --------------------------
	.section	.nv.info._ZN10layer_norm31ln_parallel_residual_fwd_kernelINS_13Kernel_traitsIf6__halfS2_S2_fjLj768ELj1ELj4ELj1ELj16ENS_18Kernel_traits_baseILj768EfS2_S2_S2_fjLj128EEEEELb0ELb0ELb1EEEvNS_9FwdParamsE,"",@"SHT_CUDA_INFO"
	.sectionflags	@""
	.align	4


	//----- nvinfo : EIATTR_CUDA_API_VERSION
	.align		4
        /*0000*/ 	.byte	0x04, 0x37
        /*0002*/ 	.short	(.L_1230 - .L_1229)
.L_1229:
        /*0004*/ 	.word	0x00000082


	//----- nvinfo : EIATTR_KPARAM_INFO
	.align		4
.L_1230:
        /*0008*/ 	.byte	0x04, 0x17
        /*000a*/ 	.short	(.L_1232 - .L_1231)
.L_1231:
        /*000c*/ 	.word	0x00000000
        /*0010*/ 	.short	0x0000
        /*0012*/ 	.short	0x0000
        /*0014*/ 	.byte	0x00, 0xf0, 0xa1, 0x03


	//----- nvinfo : EIATTR_SPARSE_MMA_MASK
	.align		4
.L_1232:
        /*0018*/ 	.byte	0x03, 0x50
        /*001a*/ 	.short	0x0000


	//----- nvinfo : EIATTR_MAXREG_COUNT
	.align		4
        /*001c*/ 	.byte	0x03, 0x1b
        /*001e*/ 	.short	0x00ff


	//----- nvinfo : EIATTR_MERCURY_ISA_VERSION
	.align		4
        /*0020*/ 	.byte	0x03, 0x5f
        /*0022*/ 	.short	0x0101


	//----- nvinfo : EIATTR_COOP_GROUP_MASK_REGIDS
	.align		4
        /*0024*/ 	.byte	0x04, 0x29
        /*0026*/ 	.short	(.L_1234 - .L_1233)


	//   ....[0]....
.L_1233:
        /*0028*/ 	.word	0xffffffff


	//   ....[1]....
        /*002c*/ 	.word	0xffffffff


	//   ....[2]....
        /*0030*/ 	.word	0xffffffff


	//   ....[3]....
        /*0034*/ 	.word	0xffffffff


	//   ....[4]....
        /*0038*/ 	.word	0xffffffff


	//   ....[5]....
        /*003c*/ 	.word	0xffffffff


	//   ....[6]....
        /*0040*/ 	.word	0xffffffff


	//   ....[7]....
        /*0044*/ 	.word	0xffffffff


	//   ....[8]....
        /*0048*/ 	.word	0xffffffff


	//   ....[9]....
        /*004c*/ 	.word	0xffffffff


	//   ....[10]....
        /*0050*/ 	.word	0x0500008c


	//   ....[11]....
        /*0054*/ 	.word	0x0500008c


	//   ....[12]....
        /*0058*/ 	.word	0x0500008c


	//   ....[13]....
        /*005c*/ 	.word	0x0500008c


	//   ....[14]....
        /*0060*/ 	.word	0x0500008c


	//   ....[15]....
        /*0064*/ 	.word	0x0500008c


	//   ....[16]....
        /*0068*/ 	.word	0x0500008c


	//   ....[17]....
        /*006c*/ 	.word	0x0500008c


	//   ....[18]....
        /*0070*/ 	.word	0x0500008c


	//   ....[19]....
        /*0074*/ 	.word	0x0500008c


	//----- nvinfo : EIATTR_COOP_GROUP_INSTR_OFFSETS
	.align		4
.L_1234:
        /*0078*/ 	.byte	0x04, 0x28
        /*007a*/ 	.short	(.L_1236 - .L_1235)


	//   ....[0]....
.L_1235:
        /*007c*/ 	.word	0x000024b0


	//   ....[1]....
        /*0080*/ 	.word	0x000024d0


	//   ....[2]....
        /*0084*/ 	.word	0x000024f0


	//   ....[3]....
        /*0088*/ 	.word	0x00002520


	//   ....[4]....
        /*008c*/ 	.word	0x00002540


	//   ....[5]....
        /*0090*/ 	.word	0x00002870


	//   ....[6]....
        /*0094*/ 	.word	0x00002890


	//   ....[7]....
        /*0098*/ 	.word	0x000028b0


	//   ....[8]....
        /*009c*/ 	.word	0x000028d0


	//   ....[9]....
        /*00a0*/ 	.word	0x000028f0


	//   ....[10]....
        /*00a4*/ 	.word	0x000032e0


	//   ....[11]....
        /*00a8*/ 	.word	0x00003380


	//   ....[12]....
        /*00ac*/ 	.word	0x000033f0


	//   ....[13]....
        /*00b0*/ 	.word	0x00003470


	//   ....[14]....
        /*00b4*/ 	.word	0x000034e0


	//   ....[15]....
        /*00b8*/ 	.word	0x00003860


	//   ....[16]....
        /*00bc*/ 	.word	0x000038d0


	//   ....[17]....
        /*00c0*/ 	.word	0x00003940


	//   ....[18]....
        /*00c4*/ 	.word	0x000039b0


	//   ....[19]....
        /*00c8*/ 	.word	0x00003a20


	//----- nvinfo : EIATTR_VRC_CTA_INIT_COUNT
	.align		4
.L_1236:
        /*00cc*/ 	.byte	0x02, 0x4a
	.zero		1
	.zero		1


	//----- nvinfo : EIATTR_EXIT_INSTR_OFFSETS
	.align		4
        /*00d0*/ 	.byte	0x04, 0x1c
        /*00d2*/ 	.short	(.L_1238 - .L_1237)


	//   ....[0]....
.L_1237:
        /*00d4*/ 	.word	0x00000a10


	//   ....[1]....
        /*00d8*/ 	.word	0x00003270


	//----- nvinfo : EIATTR_MAX_THREADS
	.align		4
.L_1238:
        /*00dc*/ 	.byte	0x04, 0x05
        /*00de*/ 	.short	(.L_1240 - .L_1239)
.L_1239:
        /*00e0*/ 	.word	0x00000080
        /*00e4*/ 	.word	0x00000001
        /*00e8*/ 	.word	0x00000001


	//----- nvinfo : EIATTR_CRS_STACK_SIZE
	.align		4
.L_1240:
        /*00ec*/ 	.byte	0x04, 0x1e
        /*00ee*/ 	.short	(.L_1242 - .L_1241)
.L_1241:
        /*00f0*/ 	.word	0x00000000


	//----- nvinfo : EIATTR_CBANK_PARAM_SIZE
	.align		4
.L_1242:
        /*00f4*/ 	.byte	0x03, 0x19
        /*00f6*/ 	.short	0x00e8


	//----- nvinfo : EIATTR_PARAM_CBANK
	.align		4
        /*00f8*/ 	.byte	0x04, 0x0a
        /*00fa*/ 	.short	(.L_1244 - .L_1243)
	.align		4
.L_1243:
        /*00fc*/ 	.word	index@(.nv.constant0._ZN10layer_norm31ln_parallel_residual_fwd_kernelINS_13Kernel_traitsIf6__halfS2_S2_fjLj768ELj1ELj4ELj1ELj16ENS_18Kernel_traits_baseILj768EfS2_S2_S2_fjLj128EEEEELb0ELb0ELb1EEEvNS_9FwdParamsE)
        /*0100*/ 	.short	0x0380
        /*0102*/ 	.short	0x00e8


	//----- nvinfo : EIATTR_SW_WAR
	.align		4
.L_1244:
        /*0104*/ 	.byte	0x04, 0x36
        /*0106*/ 	.short	(.L_1246 - .L_1245)
.L_1245:
        /*0108*/ 	.word	0x00000008
.L_1246:


//--------------------- .nv.info._ZN10layer_norm31ln_parallel_residual_fwd_kernelINS_13Kernel_traitsIf6__halfS2_S2_fjLj768ELj1ELj4ELj1ELj16ENS_18Kernel_traits_baseILj768EfS2_S2_S2_fjLj128EEEEELb0ELb1ELb0EEEvNS_9FwdParamsE --------------------------
	.section	.nv.info._ZN10layer_norm31ln_parallel_residual_fwd_kernelINS_13Kernel_traitsIf6__halfS2_S2_fjLj768ELj1ELj4ELj1ELj16ENS_18Kernel_traits_baseILj768EfS2_S2_S2_fjLj128EEEEELb0ELb1ELb0EEEvNS_9FwdParamsE,"",@"SHT_CUDA_INFO"
	.sectionflags	@""
	.align	4


	//----- nvinfo : EIATTR_CUDA_API_VERSION
	.align		4
        /*0000*/ 	.byte	0x04, 0x37
        /*0002*/ 	.short	(.L_1248 - .L_1247)
.L_1247:
        /*0004*/ 	.word	0x00000082


	//----- nvinfo : EIATTR_KPARAM_INFO
	.align		4
.L_1248:
        /*0008*/ 	.byte	0x04, 0x17
        /*000a*/ 	.short	(.L_1250 - .L_1249)
.L_1249:
        /*000c*/ 	.word	0x00000000
        /*0010*/ 	.short	0x0000
        /*0012*/ 	.short	0x0000
        /*0014*/ 	.byte	0x00, 0xf0, 0xa1, 0x03


	//----- nvinfo : EIATTR_SPARSE_MMA_MASK
	.align		4
.L_1250:
        /*0018*/ 	.byte	0x03, 0x50
        /*001a*/ 	.short	0x0000


	//----- nvinfo : EIATTR_MAXREG_COUNT
	.align		4
        /*001c*/ 	.byte	0x03, 0x1b
        /*001e*/ 	.short	0x00ff


	//----- nvinfo : EIATTR_MERCURY_ISA_VERSION
	.align		4
        /*0020*/ 	.byte	0x03, 0x5f
        /*0022*/ 	.short	0x0101


	//----- nvinfo : EIATTR_COOP_GROUP_MASK_REGIDS
	.align		4
        /*0024*/ 	.byte	0x04, 0x29
        /*0026*/ 	.short	(.L_1252 - .L_1251)


	//   ....[0]....
.L_1251:
        /*0028*/ 	.word	0xffffffff


	//   ....[1]....
        /*002c*/ 	.word	0xffffffff


	//   ....[2]....
        /*0030*/ 	.word	0xffffffff


	//   ....[3]....
        /*0034*/ 	.word	0xffffffff


	//   ....[4]....
        /*0038*/ 	.word	0xffffffff


	//   ....[5]....
        /*003c*/ 	.word	0xffffffff


	//   ....[6]....
        /*0040*/ 	.word	0xffffffff


	//   ....[7]....
        /*0044*/ 	.word	0xffffffff


	//   ....[8]....
        /*0048*/ 	.word	0xffffffff


	//   ....[9]....
        /*004c*/ 	.word	0xffffffff


	//   ....[10]....
        /*0050*/ 	.word	0x05000062


	//   ....[11]....
        /*0054*/ 	.word	0x05000062


	//   ....[12]....
        /*0058*/ 	.word	0x05000062


	//   ....[13]....
        /*005c*/ 	.word	0x05000062


	//   ....[14]....
        /*0060*/ 	.word	0x05000062


	//   ....[15]....
        /*0064*/ 	.word	0x05000062


	//   ....[16]....
        /*0068*/ 	.word	0x05000062


	//   ....[17]....
        /*006c*/ 	.word	0x05000062


	//   ....[18]....
        /*0070*/ 	.word	0x05000062


	//   ....[19]....
        /*0074*/ 	.word	0x05000062


	//----- nvinfo : EIATTR_COOP_GROUP_INSTR_OFFSETS
	.align		4
.L_1252:
        /*0078*/ 	.byte	0x04, 0x28
        /*007a*/ 	.short	(.L_1254 - .L_1253)


	//   ....[0]....
.L_1253:
        /*007c*/ 	.word	0x00002230


	//   ....[1]....
        /*0080*/ 	.word	0x00002260


	//   ....[2]....
        /*0084*/ 	.word	0x00002280


	//   ....[3]....
        /*0088*/ 	.word	0x000022a0


	//   ....[4]....
        /*008c*/ 	.word	0x000022c0


	//   ....[5]....
        /*0090*/ 	.word	0x00002600


	//   ....[6]....
        /*0094*/ 	.word	0x00002620


	//   ....[7]....
        /*0098*/ 	.word	0x00002640


	//   ....[8]....
        /*009c*/ 	.word	0x00002660


	//   ....[9]....
        /*00a0*/ 	.word	0x00002680


	//   ....[10]....
        /*00a4*/ 	.word	0x00002eb0


	//   ....[11]....
        /*00a8*/ 	.word	0x00002f60


	//   ....[12]....
        /*00ac*/ 	.word	0x00002fd0


	//   ....[13]....
        /*00b0*/ 	.word	0x00003040


	//   ....[14]....
        /*00b4*/ 	.word	0x000030b0


	//   ....[15]....
        /*00b8*/ 	.word	0x00003440


	//   ....[16]....
        /*00bc*/ 	.word	0x000034b0


	//   ....[17]....
        /*00c0*/ 	.word	0x00003520


	//   ....[18]....
        /*00c4*/ 	.word	0x00003590


	//   ....[19]....
        /*00c8*/ 	.word	0x00003600


	//----- nvinfo : EIATTR_VRC_CTA_INIT_COUNT
	.align		4
.L_1254:
        /*00cc*/ 	.byte	0x02, 0x4a
	.zero		1
	.zero		1


	//----- nvinfo : EIATTR_EXIT_INSTR_OFFSETS
	.align		4
        /*00d0*/ 	.byte	0x04, 0x1c
        /*00d2*/ 	.short	(.L_1256 - .L_1255)


	//   ....[0]....
.L_1255:
        /*00d4*/ 	.word	0x00000570


	//   ....[1]....
        /*00d8*/ 	.word	0x00002e40


	//----- nvinfo : EIATTR_MAX_THREADS
	.align		4
.L_1256:
        /*00dc*/ 	.byte	0x04, 0x05
        /*00de*/ 	.short	(.L_1258 - .L_1257)
.L_1257:
        /*00e0*/ 	.word	0x00000080
        /*00e4*/ 	.word	0x00000001
        /*00e8*/ 	.word	0x00000001


	//----- nvinfo : EIATTR_CRS_STACK_SIZE
	.align		4
.L_1258:
        /*00ec*/ 	.byte	0x04, 0x1e
        /*00ee*/ 	.short	(.L_1260 - .L_1259)
.L_1259:
        /*00f0*/ 	.word	0x00000000


	//----- nvinfo : EIATTR_CBANK_PARAM_SIZE
	.align		4
.L_1260:
        /*00f4*/ 	.byte	0x03, 0x19
        /*00f6*/ 	.short	0x00e8


	//----- nvinfo : EIATTR_PARAM_CBANK
	.align		4
        /*00f8*/ 	.byte	0x04, 0x0a
        /*00fa*/ 	.short	(.L_1262 - .L_1261)
	.align		4
.L_1261:
        /*00fc*/ 	.word	index@(.nv.constant0._ZN10layer_norm31ln_parallel_residual_fwd_kernelINS_13Kernel_traitsIf6__halfS2_S2_fjLj768ELj1ELj4ELj1ELj16ENS_18Kernel_traits_baseILj768EfS2_S2_S2_fjLj128EEEEELb0ELb1ELb0EEEvNS_9FwdParamsE)
        /*0100*/ 	.short	0x0380
        /*0102*/ 	.short	0x00e8


	//----- nvinfo : EIATTR_SW_WAR
	.align		4
.L_1262:
        /*0104*/ 	.byte	0x04, 0x36
        /*0106*/ 	.short	(.L_1264 - .L_1263)
.L_1263:
        /*0108*/ 	.word	0x00000008
.L_1264:


//--------------------- .nv.info._ZN10layer_norm31ln_parallel_residual_fwd_kernelINS_13Kernel_traitsIf6__halfS2_S2_fjLj768ELj1ELj4ELj1ELj16ENS_18Kernel_traits_baseILj768EfS2_S2_S2_fjLj128EEEEELb0ELb1ELb1EEEvNS_9FwdParamsE --------------------------
	.section	.nv.info._ZN10layer_norm31ln_parallel_residual_fwd_kernelINS_13Kernel_traitsIf6__halfS2_S2_fjLj768ELj1ELj4ELj1ELj16ENS_18Kernel_traits_baseILj768EfS2_S2_S2_fjLj128EEEEELb0ELb1ELb1EEEvNS_9FwdParamsE,"",@"SHT_CUDA_INFO"
	.sectionflags	@""
	.align	4


	//----- nvinfo : EIATTR_CUDA_API_VERSION
	.align		4
        /*0000*/ 	.byte	0x04, 0x37
        /*0002*/ 	.short	(.L_1266 - .L_1265)
.L_1265:
        /*0004*/ 	.word	0x00000082


	//----- nvinfo : EIATTR_KPARAM_INFO
	.align		4
.L_1266:
        /*0008*/ 	.byte	0x04, 0x17
        /*000a*/ 	.short	(.L_1268 - .L_1267)
.L_1267:
        /*000c*/ 	.word	0x00000000
        /*0010*/ 	.short	0x0000
        /*0012*/ 	.short	0x0000
        /*0014*/ 	.byte	0x00, 0xf0, 0xa1, 0x03


	//----- nvinfo : EIATTR_SPARSE_MMA_MASK
	.align		4
.L_1268:
        /*0018*/ 	.byte	0x03, 0x50
        /*001a*/ 	.short	0x0000


	//----- nvinfo : EIATTR_MAXREG_COUNT
	.align		4
        /*001c*/ 	.byte	0x03, 0x1b
        /*001e*/ 	.short	0x00ff


	//----- nvinfo : EIATTR_MERCURY_ISA_VERSION
	.align		4
        /*0020*/ 	.byte	0x03, 0x5f
        /*0022*/ 	.short	0x0101


	//----- nvinfo : EIATTR_COOP_GROUP_MASK_REGIDS
	.align		4
        /*0024*/ 	.byte	0x04, 0x29
        /*0026*/ 	.short	(.L_1270 - .L_1269)


	//   ....[0]....
.L_1269:
        /*0028*/ 	.word	0xffffffff


	//   ....[1]....
        /*002c*/ 	.word	0xffffffff


	//   ....[2]....
        /*0030*/ 	.word	0xffffffff


	//   ....[3]....
        /*0034*/ 	.word	0xffffffff


	//   ....[4]....
        /*0038*/ 	.word	0xffffffff


	//   ....[5]....
        /*003c*/ 	.word	0xffffffff


	//   ....[6]....
        /*0040*/ 	.word	0xffffffff


	//   ....[7]....
        /*0044*/ 	.word	0xffffffff


	//   ....[8]....
        /*0048*/ 	.word	0xffffffff


	//   ....[9]....
        /*004c*/ 	.word	0xffffffff


	//   ....[10]....
        /*0050*/ 	.word	0x05000062


	//   ....[11]....
        /*0054*/ 	.word	0x05000062


	//   ....[12]....
        /*0058*/ 	.word	0x05000062


	//   ....[13]....
        /*005c*/ 	.word	0x05000062


	//   ....[14]....
        /*0060*/ 	.word	0x05000062


	//   ....[15]....
        /*0064*/ 	.word	0x05000062


	//   ....[16]....
        /*0068*/ 	.word	0x05000062


	//   ....[17]....
        /*006c*/ 	.word	0x05000062


	//   ....[18]....
        /*0070*/ 	.word	0x05000062


	//   ....[19]....
        /*0074*/ 	.word	0x05000062


	//----- nvinfo : EIATTR_COOP_GROUP_INSTR_OFFSETS
	.align		4
.L_1270:
        /*0078*/ 	.byte	0x04, 0x28
        /*007a*/ 	.short	(.L_1272 - .L_1271)


	//   ....[0]....
.L_1271:
        /*007c*/ 	.word	0x00001e00


	//   ....[1]....
        /*0080*/ 	.word	0x00001e20


	//   ....[2]....
        /*0084*/ 	.word	0x00001e40


	//   ....[3]....
        /*0088*/ 	.word	0x00001e60


	//   ....[4]....
        /*008c*/ 	.word	0x00001e80


	//   ....[5]....
        /*0090*/ 	.word	0x000021c0


	//   ....[6]....
        /*0094*/ 	.word	0x000021e0


	//   ....[7]....
        /*0098*/ 	.word	0x00002200


	//   ....[8]....
        /*009c*/ 	.word	0x00002220


	//   ....[9]....
        /*00a0*/ 	.word	0x00002240


	//   ....[10]....
        /*00a4*/ 	.word	0x00002980


	//   ....[11]....
        /*00a8*/ 	.word	0x00002a20


	//   ....[12]....
        /*00ac*/ 	.word	0x00002a90


	//   ....[13]....
        /*00b0*/ 	.word	0x00002b00


	//   ....[14]....
        /*00b4*/ 	.word	0x00002b70


	//   ....[15]....
        /*00b8*/ 	.word	0x00002f00


	//   ....[16]....
        /*00bc*/ 	.word	0x00002f70


	//   ....[17]....
        /*00c0*/ 	.word	0x00002fe0


	//   ....[18]....
        /*00c4*/ 	.word	0x00003050


	//   ....[19]....
        /*00c8*/ 	.word	0x000030c0


	//----- nvinfo : EIATTR_VRC_CTA_INIT_COUNT
	.align		4
.L_1272:
        /*00cc*/ 	.byte	0x02, 0x4a
	.zero		1
	.zero		1


	//----- nvinfo : EIATTR_EXIT_INSTR_OFFSETS
	.align		4
        /*00d0*/ 	.byte	0x04, 0x1c
        /*00d2*/ 	.short	(.L_1274 - .L_1273)


	//   ....[0]....
.L_1273:
        /*00d4*/ 	.word	0x00000360


	//   ....[1]....
        /*00d8*/ 	.word	0x00002910


	//----- nvinfo : EIATTR_MAX_THREADS
	.align		4
.L_1274:
        /*00dc*/ 	.byte	0x04, 0x05
        /*00de*/ 	.short	(.L_1276 - .L_1275)
.L_1275:
        /*00e0*/ 	.word	0x00000080
        /*00e4*/ 	.word	0x00000001
        /*00e8*/ 	.word	0x00000001


	//----- nvinfo : EIATTR_CRS_STACK_SIZE
	.align		4
.L_1276:
        /*00ec*/ 	.byte	0x04, 0x1e
        /*00ee*/ 	.short	(.L_1278 - .L_1277)
.L_1277:
        /*00f0*/ 	.word	0x00000000


	//----- nvinfo : EIATTR_CBANK_PARAM_SIZE
	.align		4
.L_1278:
        /*00f4*/ 	.byte	0x03, 0x19
        /*00f6*/ 	.short	0x00e8


	//----- nvinfo : EIATTR_PARAM_CBANK
	.align		4
        /*00f8*/ 	.byte	0x04, 0x0a
        /*00fa*/ 	.short	(.L_1280 - .L_1279)
	.align		4
.L_1279:
        /*00fc*/ 	.word	index@(.nv.constant0._ZN10layer_norm31ln_parallel_residual_fwd_kernelINS_13Kernel_traitsIf6__halfS2_S2_fjLj768ELj1ELj4ELj1ELj16ENS_18Kernel_traits_baseILj768EfS2_S2_S2_fjLj128EEEEELb0ELb1ELb1EEEvNS_9FwdParamsE)
        /*0100*/ 	.short	0x0380
        /*0102*/ 	.short	0x00e8


	//----- nvinfo : EIATTR_SW_WAR
	.align		4
.L_1280:
        /*0104*/ 	.byte	0x04, 0x36
        /*0106*/ 	.short	(.L_1282 - .L_1281)
.L_1281:
        /*0108*/ 	.word	0x00000008
.L_1282:


//--------------------- .nv.info._ZN10layer_norm31ln_parallel_residual_fwd_kernelINS_13Kernel_traitsIf6__halfS2_S2_fjLj768ELj1ELj4ELj1ELj16ENS_18Kernel_traits_baseILj768EfS2_S2_S2_fjLj128EEEEELb1ELb0ELb0EEEvNS_9FwdParamsE --------------------------
	.section	.nv.info._ZN10layer_norm31ln_parallel_residual_fwd_kernelINS_13Kernel_traitsIf6__halfS2_S2_fjLj768ELj1ELj4ELj1ELj16ENS_18Kernel_traits_baseILj768EfS2_S2_S2_fjLj128EEEEELb1ELb0ELb0EEEvNS_9FwdParamsE,"",@"SHT_CUDA_INFO"
	.sectionflags	@""
	.align	4


	//----- nvinfo : EIATTR_CUDA_API_VERSION
	.align		4
        /*0000*/ 	.byte	0x04, 0x37
        /*0002*/ 	.short	(.L_1284 - .L_1283)
.L_1283:
        /*0004*/ 	.word	0x00000082


	//----- nvinfo : EIATTR_KPARAM_INFO
	.align		4
.L_1284:
        /*0008*/ 	.byte	0x04, 0x17
        /*000a*/ 	.short	(.L_1286 - .L_1285)
.L_1285:
        /*000c*/ 	.word	0x00000000
        /*0010*/ 	.short	0x0000
        /*0012*/ 	.short	0x0000
        /*0014*/ 	.byte	0x00, 0xf0, 0xa1, 0x03


	//----- nvinfo : EIATTR_SPARSE_MMA_MASK
	.align		4
.L_1286:
        /*0018*/ 	.byte	0x03, 0x50
        /*001a*/ 	.short	0x0000


	//----- nvinfo : EIATTR_MAXREG_COUNT
	.align		4
        /*001c*/ 	.byte	0x03, 0x1b
        /*001e*/ 	.short	0x00ff


	//----- nvinfo : EIATTR_MERCURY_ISA_VERSION
	.align		4
        /*0020*/ 	.byte	0x03, 0x5f
        /*0022*/ 	.short	0x0101


	//----- nvinfo : EIATTR_COOP_GROUP_MASK_REGIDS
	.align		4
        /*0024*/ 	.byte	0x04, 0x29
        /*0026*/ 	.short	(.L_1288 - .L_1287)


	//   ....[0]....
.L_1287:
        /*0028*/ 	.word	0xffffffff


	//   ....[1]....
        /*002c*/ 	.word	0xffffffff


	//   ....[2]....
        /*0030*/ 	.word	0xffffffff


	//   ....[3]....
        /*0034*/ 	.word	0xffffffff


	//   ....[4]....
        /*0038*/ 	.word	0xffffffff


	//   ....[5]....
        /*003c*/ 	.word	0xffffffff


	//   ....[6]....
        /*0040*/ 	.word	0xffffffff


	//   ....[7]....
        /*0044*/ 	.word	0xffffffff


	//   ....[8]....
        /*0048*/ 	.word	0xffffffff


	//   ....[9]....
        /*004c*/ 	.word	0xffffffff


	//   ....[10]....
        /*0050*/ 	.word	0x05000072


	//   ....[11]....
        /*0054*/ 	.word	0x05000072


	//   ....[12]....
        /*0058*/ 	.word	0x05000072


	//   ....[13]....
        /*005c*/ 	.word	0x05000072


	//   ....[14]....
        /*0060*/ 	.word	0x05000072


	//   ....[15]....
        /*0064*/ 	.word	0x05000072


	//   ....[16]....
        /*0068*/ 	.word	0x05000072


	//   ....[17]....
        /*006c*/ 	.word	0x05000072


	//   ....[18]....
        /*0070*/ 	.word	0x05000072


	//   ....[19]....
        /*0074*/ 	.word	0x05000072


	//----- nvinfo : EIATTR_COOP_GROUP_INSTR_OFFSETS
	.align		4
.L_1288:
        /*0078*/ 	.byte	0x04, 0x28
        /*007a*/ 	.short	(.L_1290 - .L_1289)


	//   ....[0]....
.L_1289:
        /*007c*/ 	.word	0x0001de30


	//   ....[1]....
        /*0080*/ 	.word	0x0001de50


	//   ....[2]....
        /*0084*/ 	.word	0x0001de70


	//   ....[3]....
        /*0088*/ 	.word	0x0001de90


	//   ....[4]....
        /*008c*/ 	.word	0x0001dec0


	//   ....[5]....
        /*0090*/ 	.word	0x0001e200


	//   ....[6]....
        /*0094*/ 	.word	0x0001e220


	//   ....[7]....
        /*0098*/ 	.word	0x0001e240


	//   ....[8]....
        /*009c*/ 	.word	0x0001e260


	//   ....[9]....
        /*00a0*/ 	.word	0x0001e280


	//   ....[10]....
        /*00a4*/ 	.word	0x0001ed80


	//   ....[11]....
        /*00a8*/ 	.word	0x0001ee20


	//   ....[12]....
        /*00ac*/ 	.word	0x0001ee90


	//   ....[13]....
        /*00b0*/ 	.word	0x0001ef00


	//   ....[14]....
        /*00b4*/ 	.word	0x0001ef80


	//   ....[15]....
        /*00b8*/ 	.word	0x0001f310


	//   ....[16]....
        /*00bc*/ 	.word	0x0001f380


	//   ....[17]....
        /*00c0*/ 	.word	0x0001f3f0


	//   ....[18]....
        /*00c4*/ 	.word	0x0001f460


	//   ....[19]....
        /*00c8*/ 	.word	0x0001f4d0


	//----- nvinfo : EIATTR_VRC_CTA_INIT_COUNT
	.align		4
.L_1290:
        /*00cc*/ 	.byte	0x02, 0x4a
	.zero		1
	.zero		1


	//----- nvinfo : EIATTR_EXIT_INSTR_OFFSETS
	.align		4
        /*00d0*/ 	.byte	0x04, 0x1c
        /*00d2*/ 	.short	(.L_1292 - .L_1291)


	//   ....[0]....
.L_1291:
        /*00d4*/ 	.word	0x00001400


	//   ....[1]....
        /*00d8*/ 	.word	0x0001ed10


	//----- nvinfo : EIATTR_MAX_THREADS
	.align		4
.L_1292:
        /*00dc*/ 	.byte	0x04, 0x05
        /*00de*/ 	.short	(.L_1294 - .L_1293)
.L_1293:
        /*00e0*/ 	.word	0x00000080
        /*00e4*/ 	.word	0x00000001
        /*00e8*/ 	.word	0x00000001


	//----- nvinfo : EIATTR_CRS_STACK_SIZE
	.align		4
.L_1294:
        /*00ec*/ 	.byte	0x04, 0x1e
        /*00ee*/ 	.short	(.L_1296 - .L_1295)
.L_1295:
        /*00f0*/ 	.word	0x00000000


	//----- nvinfo : EIATTR_CBANK_PARAM_SIZE
	.align		4
.L_1296:
        /*00f4*/ 	.byte	0x03, 0x19
        /*00f6*/ 	.short	0x00e8


	//----- nvinfo : EIATTR_PARAM_CBANK
	.align		4
        /*00f8*/ 	.byte	0x04, 0x0a
        /*00fa*/ 	.short	(.L_1298 - .L_1297)
	.align		4
.L_1297:
        /*00fc*/ 	.word	index@(.nv.constant0._ZN10layer_norm31ln_parallel_residual_fwd_kernelINS_13Kernel_traitsIf6__halfS2_S2_fjLj768ELj1ELj4ELj1ELj16ENS_18Kernel_traits_baseILj768EfS2_S2_S2_fjLj128EEEEELb1ELb0ELb0EEEvNS_9FwdParamsE)
        /*0100*/ 	.short	0x0380
        /*0102*/ 	.short	0x00e8


	//----- nvinfo : EIATTR_SW_WAR
	.align		4
.L_1298:
        /*0104*/ 	.byte	0x04, 0x36
        /*0106*/ 	.short	(.L_1300 - .L_1299)
.L_1299:
        /*0108*/ 	.word	0x00000008
.L_1300:


//--------------------- .nv.info._ZN10layer_norm31ln_parallel_residual_fwd_kernelINS_13Kernel_traitsIf6__halfS2_S2_fjLj768ELj1ELj4ELj1ELj16ENS_18Kernel_traits_baseILj768EfS2_S2_S2_fjLj128EEEEELb1ELb0ELb1EEEvNS_9FwdParamsE --------------------------
	.section	.nv.info._ZN10layer_norm31ln_parallel_residual_fwd_kernelINS_13Kernel_traitsIf6__halfS2_S2_fjLj768ELj1ELj4ELj1ELj16ENS_18Kernel_traits_baseILj768EfS2_S2_S2_fjLj128EEEEELb1ELb0ELb1EEEvNS_9FwdParamsE,"",@"SHT_CUDA_INFO"
	.sectionflags	@""
	.align	4


	//----- nvinfo : EIATTR_CUDA_API_VERSION
	.align		4
        /*0000*/ 	.byte	0x04, 0x37
        /*0002*/ 	.short	(.L_1302 - .L_1301)
.L_1301:
        /*0004*/ 	.word	0x00000082


	//----- nvinfo : EIATTR_KPARAM_INFO
	.align		4
.L_1302:
        /*0008*/ 	.byte	0x04, 0x17
        /*000a*/ 	.short	(.L_1304 - .L_1303)
.L_1303:
        /*000c*/ 	.word	0x00000000
        /*0010*/ 	.short	0x0000
        /*0012*/ 	.short	0x0000
        /*0014*/ 	.byte	0x00, 0xf0, 0xa1, 0x03


	//----- nvinfo : EIATTR_SPARSE_MMA_MASK
	.align		4
.L_1304:
        /*0018*/ 	.byte	0x03, 0x50
        /*001a*/ 	.short	0x0000


	//----- nvinfo : EIATTR_MAXREG_COUNT
	.align		4
        /*001c*/ 	.byte	0x03, 0x1b
        /*001e*/ 	.short	0x00ff


	//----- nvinfo : EIATTR_MERCURY_ISA_VERSION
	.align		4
        /*0020*/ 	.byte	0x03, 0x5f
        /*0022*/ 	.short	0x0101


	//----- nvinfo : EIATTR_COOP_GROUP_MASK_REGIDS
	.align		4
        /*0024*/ 	.byte	0x04, 0x29
        /*0026*/ 	.short	(.L_1306 - .L_1305)


	//   ....[0]....
.L_1305:
        /*0028*/ 	.word	0xffffffff


	//   ....[1]....
        /*002c*/ 	.word	0xffffffff


	//   ....[2]....
        /*0030*/ 	.word	0xffffffff


	//   ....[3]....
        /*0034*/ 	.word	0xffffffff


	//   ....[4]....
        /*0038*/ 	.word	0xffffffff


	//   ....[5]....
        /*003c*/ 	.word	0xffffffff


	//   ....[6]....
        /*0040*/ 	.word	0xffffffff


	//   ....[7]....
        /*0044*/ 	.word	0xffffffff


	//   ....[8]....
        /*0048*/ 	.word	0xffffffff


	//   ....[9]....
        /*004c*/ 	.word	0xffffffff


	//   ....[10]....
        /*0050*/ 	.word	0x0500008a


	//   ....[11]....
        /*0054*/ 	.word	0x0500008a


	//   ....[12]....
        /*0058*/ 	.word	0x0500008a


	//   ....[13]....
        /*005c*/ 	.word	0x0500008a


	//   ....[14]....
        /*0060*/ 	.word	0x0500008a


	//   ....[15]....
        /*0064*/ 	.word	0x0500008a


	//   ....[16]....
        /*0068*/ 	.word	0x0500008a


	//   ....[17]....
        /*006c*/ 	.word	0x0500008a


	//   ....[18]....
        /*0070*/ 	.word	0x0500008a


	//   ....[19]....
        /*0074*/ 	.word	0x0500008a


	//----- nvinfo : EIATTR_COOP_GROUP_INSTR_OFFSETS
	.align		4
.L_1306:
        /*0078*/ 	.byte	0x04, 0x28
        /*007a*/ 	.short	(.L_1308 - .L_1307)


	//   ....[0]....
.L_1307:
        /*007c*/ 	.word	0x000194f0


	//   ....[1]....
        /*0080*/ 	.word	0x00019520


	//   ....[2]....
        /*0084*/ 	.word	0x00019540


	//   ....[3]....
        /*0088*/ 	.word	0x00019560


	//   ....[4]....
        /*008c*/ 	.word	0x00019580


	//   ....[5]....
        /*0090*/ 	.word	0x000198b0


	//   ....[6]....
        /*0094*/ 	.word	0x000198d0


	//   ....[7]....
        /*0098*/ 	.word	0x000198f0


	//   ....[8]....
        /*009c*/ 	.word	0x00019910


	//   ....[9]....
        /*00a0*/ 	.word	0x00019930


	//   ....[10]....
        /*00a4*/ 	.word	0x0001a320


	//   ....[11]....
        /*00a8*/ 	.word	0x0001a3d0


	//   ....[12]....
        /*00ac*/ 	.word	0x0001a440


	//   ....[13]....
        /*00b0*/ 	.word	0x0001a4b0


	//   ....[14]....
        /*00b4*/ 	.word	0x0001a520


	//   ....[15]....
        /*00b8*/ 	.word	0x0001a8a0


	//   ....[16]....
        /*00bc*/ 	.word	0x0001a910


	//   ....[17]....
        /*00c0*/ 	.word	0x0001a980


	//   ....[18]....
        /*00c4*/ 	.word	0x0001a9f0


	//   ....[19]....
        /*00c8*/ 	.word	0x0001aa60


	//----- nvinfo : EIATTR_VRC_CTA_INIT_COUNT
	.align		4
.L_1308:
        /*00cc*/ 	.byte	0x02, 0x4a
	.zero		1
	.zero		1


	//----- nvinfo : EIATTR_EXIT_INSTR_OFFSETS
	.align		4
        /*00d0*/ 	.byte	0x04, 0x1c
        /*00d2*/ 	.short	(.L_1310 - .L_1309)


	//   ....[0]....
.L_1309:
        /*00d4*/ 	.word	0x00000bf0


	//   ....[1]....
        /*00d8*/ 	.word	0x0001a2c0


	//----- nvinfo : EIATTR_MAX_THREADS
	.align		4
.L_1310:
        /*00dc*/ 	.byte	0x04, 0x05
        /*00de*/ 	.short	(.L_1312 - .L_1311)
.L_1311:
        /*00e0*/ 	.word	0x00000080
        /*00e4*/ 	.word	0x00000001
        /*00e8*/ 	.word	0x00000001


	//----- nvinfo : EIATTR_CRS_STACK_SIZE
	.align		4
.L_1312:
        /*00ec*/ 	.byte	0x04, 0x1e
        /*00ee*/ 	.short	(.L_1314 - .L_1313)
.L_1313:
        /*00f0*/ 	.word	0x00000000


	//----- nvinfo : EIATTR_CBANK_PARAM_SIZE
	.align		4
.L_1314:
        /*00f4*/ 	.byte	0x03, 0x19
        /*00f6*/ 	.short	0x00e8


	//----- nvinfo : EIATTR_PARAM_CBANK
	.align		4
        /*00f8*/ 	.byte	0x04, 0x0a
        /*00fa*/ 	.short	(.L_1316 - .L_1315)
	.align		4
.L_1315:
        /*00fc*/ 	.word	index@(.nv.constant0._ZN10layer_norm31ln_parallel_residual_fwd_kernelINS_13Kernel_traitsIf6__halfS2_S2_fjLj768ELj1ELj4ELj1ELj16ENS_18Kernel_traits_baseILj768EfS2_S2_S2_fjLj128EEEEELb1ELb0ELb1EEEvNS_9FwdParamsE)
        /*0100*/ 	.short	0x0380
        /*0102*/ 	.short	0x00e8


	//----- nvinfo : EIATTR_SW_WAR
	.align		4
.L_1316:
        /*0104*/ 	.byte	0x04, 0x36
        /*0106*/ 	.short	(.L_1318 - .L_1317)
.L_1317:
        /*0108*/ 	.word	0x00000008
.L_1318:


//--------------------- .nv.info._ZN10layer_norm31ln_parallel_residual_fwd_kernelINS_13Kernel_traitsIf6__halfS2_S2_fjLj768ELj1ELj4ELj1ELj16ENS_18Kernel_traits_baseILj768EfS2_S2_S2_fjLj128EEEEELb1ELb1ELb0EEEvNS_9FwdParamsE --------------------------
	.section	.nv.info._ZN10layer_norm31ln_parallel_residual_fwd_kernelINS_13Kernel_traitsIf6__halfS2_S2_fjLj768ELj1ELj4ELj1ELj16ENS_18Kernel_traits_baseILj768EfS2_S2_S2_fjLj128EEEEELb1ELb1ELb0EEEvNS_9FwdParamsE,"",@"SHT_CUDA_INFO"
	.sectionflags	@""
	.align	4


	//----- nvinfo : EIATTR_CUDA_API_VERSION
	.align		4
        /*0000*/ 	.byte	0x04, 0x37
        /*0002*/ 	.short	(.L_1320 - .L_1319)
.L_1319:
        /*0004*/ 	.word	0x00000082


	//----- nvinfo : EIATTR_KPARAM_INFO
	.align		4
.L_1320:
        /*0008*/ 	.byte	0x04, 0x17
        /*000a*/ 	.short	(.L_1322 - .L_1321)
.L_1321:
        /*000c*/ 	.word	0x00000000
        /*0010*/ 	.short	0x0000
        /*0012*/ 	.short	0x0000
        /*0014*/ 	.byte	0x00, 0xf0, 0xa1, 0x03


	//----- nvinfo : EIATTR_SPARSE_MMA_MASK
	.align		4
.L_1322:
        /*0018*/ 	.byte	0x03, 0x50
        /*001a*/ 	.short	0x0000


	//----- nvinfo : EIATTR_MAXREG_COUNT
	.align		4
        /*001c*/ 	.byte	0x03, 0x1b
        /*001e*/ 	.short	0x00ff


	//----- nvinfo : EIATTR_MERCURY_ISA_VERSION
	.align		4
        /*0020*/ 	.byte	0x03, 0x5f
        /*0022*/ 	.short	0x0101


	//----- nvinfo : EIATTR_COOP_GROUP_MASK_REGIDS
	.align		4
        /*0024*/ 	.byte	0x04, 0x29
        /*0026*/ 	.short	(.L_1324 - .L_1323)


	//   ....[0]....
.L_1323:
        /*0028*/ 	.word	0xffffffff


	//   ....[1]....
        /*002c*/ 	.word	0xffffffff


	//   ....[2]....
        /*0030*/ 	.word	0xffffffff


	//   ....[3]....
        /*0034*/ 	.word	0xffffffff


	//   ....[4]....
        /*0038*/ 	.word	0xffffffff


	//   ....[5]....
        /*003c*/ 	.word	0xffffffff


	//   ....[6]....
        /*0040*/ 	.word	0xffffffff


	//   ....[7]....
        /*0044*/ 	.word	0xffffffff


	//   ....[8]....
        /*0048*/ 	.word	0xffffffff


	//   ....[9]....
        /*004c*/ 	.word	0xffffffff


	//   ....[10]....
        /*0050*/ 	.word	0x0500006e


	//   ....[11]....
        /*0054*/ 	.word	0x0500006e


	//   ....[12]....
        /*0058*/ 	.word	0x0500006e


	//   ....[13]....
        /*005c*/ 	.word	0x0500006e


	//   ....[14]....
        /*0060*/ 	.word	0x0500006e


	//   ....[15]....
        /*0064*/ 	.word	0x0500006e


	//   ....[16]....
        /*0068*/ 	.word	0x0500006e


	//   ....[17]....
        /*006c*/ 	.word	0x0500006e


	//   ....[18]....
        /*0070*/ 	.word	0x0500006e


	//   ....[19]....
        /*0074*/ 	.word	0x0500006e


	//----- nvinfo : EIATTR_COOP_GROUP_INSTR_OFFSETS
	.align		4
.L_1324:
        /*0078*/ 	.byte	0x04, 0x28
        /*007a*/ 	.short	(.L_1326 - .L_1325)


	//   ....[0]....
.L_1325:
        /*007c*/ 	.word	0x00018ab0


	//   ....[1]....
        /*0080*/ 	.word	0x00018ae0


	//   ....[2]....
        /*0084*/ 	.word	0x00018b00


	//   ....[3]....
        /*0088*/ 	.word	0x00018b20


	//   ....[4]....
        /*008c*/ 	.word	0x00018b40


	//   ....[5]....
        /*0090*/ 	.word	0x00018e80


	//   ....[6]....
        /*0094*/ 	.word	0x00018ea0


	//   ....[7]....
        /*0098*/ 	.word	0x00018ec0


	//   ....[8]....
        /*009c*/ 	.word	0x00018ee0


	//   ....[9]....
        /*00a0*/ 	.word	0x00018f00


	//   ....[10]....
        /*00a4*/ 	.word	0x00019750


	//   ....[11]....
        /*00a8*/ 	.word	0x00019800


	//   ....[12]....
        /*00ac*/ 	.word	0x00019870


	//   ....[13]....
        /*00b0*/ 	.word	0x000198e0


	//   ....[14]....
        /*00b4*/ 	.word	0x00019950


	//   ....[15]....
        /*00b8*/ 	.word	0x00019cd0


	//   ....[16]....
        /*00bc*/ 	.word	0x00019d40


	//   ....[17]....
        /*00c0*/ 	.word	0x00019db0


	//   ....[18]....
        /*00c4*/ 	.word	0x00019e20


	//   ....[19]....
        /*00c8*/ 	.word	0x00019e90


	//----- nvinfo : EIATTR_VRC_CTA_INIT_COUNT
	.align		4
.L_1326:
        /*00cc*/ 	.byte	0x02, 0x4a
	.zero		1
	.zero		1


	//----- nvinfo : EIATTR_EXIT_INSTR_OFFSETS
	.align		4
        /*00d0*/ 	.byte	0x04, 0x1c
        /*00d2*/ 	.short	(.L_1328 - .L_1327)


	//   ....[0]....
.L_1327:
        /*00d4*/ 	.word	0x00000770


	//   ....[1]....
        /*00d8*/ 	.word	0x000196e0


	//----- nvinfo : EIATTR_MAX_THREADS
	.align		4
.L_1328:
        /*00dc*/ 	.byte	0x04, 0x05
        /*00de*/ 	.short	(.L_1330 - .L_1329)
.L_1329:
        /*00e0*/ 	.word	0x00000080
        /*00e4*/ 	.word	0x00000001
        /*00e8*/ 	.word	0x00000001


	//----- nvinfo : EIATTR_CRS_STACK_SIZE
	.align		4
.L_1330:
        /*00ec*/ 	.byte	0x04, 0x1e
        /*00ee*/ 	.short	(.L_1332 - .L_1331)
.L_1331:
        /*00f0*/ 	.word	0x00000000


	//----- nvinfo : EIATTR_CBANK_PARAM_SIZE
	.align		4
.L_1332:
        /*00f4*/ 	.byte	0x03, 0x19
        /*00f6*/ 	.short	0x00e8


	//----- nvinfo : EIATTR_PARAM_CBANK
	.align		4
        /*00f8*/ 	.byte	0x04, 0x0a
        /*00fa*/ 	.short	(.L_1334 - .L_1333)
	.align		4
.L_1333:
        /*00fc*/ 	.word	index@(.nv.constant0._ZN10layer_norm31ln_parallel_residual_fwd_kernelINS_13Kernel_traitsIf6__halfS2_S2_fjLj768ELj1ELj4ELj1ELj16ENS_18Kernel_traits_baseILj768EfS2_S2_S2_fjLj128EEEEELb1ELb1ELb0EEEvNS_9FwdParamsE)
        /*0100*/ 	.short	0x0380
        /*0102*/ 	.short	0x00e8


	//----- nvinfo : EIATTR_SW_WAR
	.align		4
.L_1334:
        /*0104*/ 	.byte	0x04, 0x36
        /*0106*/ 	.short	(.L_1336 - .L_1335)
.L_1335:
        /*0108*/ 	.word	0x00000008
.L_1336:


//--------------------- .nv.info._ZN10layer_norm31ln_parallel_residual_fwd_kernelINS_13Kernel_traitsIf6__halfS2_S2_fjLj768ELj1ELj4ELj1ELj16ENS_18Kernel_traits_baseILj768EfS2_S2_S2_fjLj128EEEEELb1ELb1ELb1EEEvNS_9FwdParamsE --------------------------
	.section	.nv.info._ZN10layer_norm31ln_parallel_residual_fwd_kernelINS_13Kernel_traitsIf6__halfS2_S2_fjLj768ELj1ELj4ELj1ELj16ENS_18Kernel_traits_baseILj768EfS2_S2_S2_fjLj128EEEEELb1ELb1ELb1EEEvNS_9FwdParamsE,"",@"SHT_CUDA_INFO"
	.sectionflags	@""
	.align	4


	//----- nvinfo : EIATTR_CUDA_API_VERSION
	.align		4
        /*0000*/ 	.byte	0x04, 0x37
        /*0002*/ 	.short	(.L_1338 - .L_1337)
.L_1337:
        /*0004*/ 	.word	0x00000082


	//----- nvinfo : EIATTR_KPARAM_INFO
	.align		4
.L_1338:
        /*0008*/ 	.byte	0x04, 0x17
        /*000a*/ 	.short	(.L_1340 - .L_1339)
.L_1339:
        /*000c*/ 	.word	0x00000000
        /*0010*/ 	.short	0x0000
        /*0012*/ 	.short	0x0000
        /*0014*/ 	.byte	0x00, 0xf0, 0xa1, 0x03


	//----- nvinfo : EIATTR_SPARSE_MMA_MASK
	.align		4
.L_1340:
        /*0018*/ 	.byte	0x03, 0x50
        /*001a*/ 	.short	0x0000


	//----- nvinfo : EIATTR_MAXREG_COUNT
	.align		4
        /*001c*/ 	.byte	0x03, 0x1b
        /*001e*/ 	.short	0x00ff


	//----- nvinfo : EIATTR_MERCURY_ISA_VERSION
	.align		4
        /*0020*/ 	.byte	0x03, 0x5f
        /*0022*/ 	.short	0x0101


	//----- nvinfo : EIATTR_COOP_GROUP_MASK_REGIDS
	.align		4
        /*0024*/ 	.byte	0x04, 0x29
        /*0026*/ 	.short	(.L_1342 - .L_1341)


	//   ....[0]....
.L_1341:
        /*0028*/ 	.word	0xffffffff


	//   ....[1]....
        /*002c*/ 	.word	0xffffffff


	//   ....[2]....
        /*0030*/ 	.word	0xffffffff


	//   ....[3]....
        /*0034*/ 	.word	0xffffffff


	//   ....[4]....
        /*0038*/ 	.word	0xffffffff


	//   ....[5]....
        /*003c*/ 	.word	0xffffffff


	//   ....[6]....
        /*0040*/ 	.word	0xffffffff


	//   ....[7]....
        /*0044*/ 	.word	0xffffffff


	//   ....[8]....
        /*0048*/ 	.word	0xffffffff


	//   ....[9]....
        /*004c*/ 	.word	0xffffffff


	//   ....[10]....
        /*0050*/ 	.word	0x0500004e


	//   ....[11]....
        /*0054*/ 	.word	0x0500004e


	//   ....[12]....
        /*0058*/ 	.word	0x0500004e


	//   ....[13]....
        /*005c*/ 	.word	0x0500004e


	//   ....[14]....
        /*0060*/ 	.word	0x0500004e


	//   ....[15]....
        /*0064*/ 	.word	0x0500004e


	//   ....[16]....
        /*0068*/ 	.word	0x0500004e


	//   ....[17]....
        /*006c*/ 	.word	0x0500004e


	//   ....[18]....
        /*0070*/ 	.word	0x0500004e


	//   ....[19]....
        /*0074*/ 	.word	0x0500004e


	//----- nvinfo : EIATTR_COOP_GROUP_INSTR_OFFSETS
	.align		4
.L_1342:
        /*0078*/ 	.byte	0x04, 0x28
        /*007a*/ 	.short	(.L_1344 - .L_1343)


	//   ....[0]....
.L_1343:
        /*007c*/ 	.word	0x000184d0


	//   ....[1]....
        /*0080*/ 	.word	0x000184f0


	//   ....[2]....
        /*0084*/ 	.word	0x00018510


	//   ....[3]....
        /*0088*/ 	.word	0x00018530


	//   ....[4]....
        /*008c*/ 	.word	0x00018560


	//   ....[5]....
        /*0090*/ 	.word	0x00018890


	//   ....[6]....
        /*0094*/ 	.word	0x000188b0


	//   ....[7]....
        /*0098*/ 	.word	0x000188d0


	//   ....[8]....
        /*009c*/ 	.word	0x000188f0


	//   ....[9]....
        /*00a0*/ 	.word	0x00018910


	//   ....[10]....
        /*00a4*/ 	.word	0x00019080


	//   ....[11]....
        /*00a8*/ 	.word	0x00019120


	//   ....[12]....
        /*00ac*/ 	.word	0x00019190


	//   ....[13]....
        /*00b0*/ 	.word	0x00019200


	//   ....[14]....
        /*00b4*/ 	.word	0x00019280


	//   ....[15]....
        /*00b8*/ 	.word	0x00019600


	//   ....[16]....
        /*00bc*/ 	.word	0x00019670


	//   ....[17]....
        /*00c0*/ 	.word	0x000196e0


	//   ....[18]....
        /*00c4*/ 	.word	0x00019750


	//   ....[19]....
        /*00c8*/ 	.word	0x000197c0


	//----- nvinfo : EIATTR_VRC_CTA_INIT_COUNT
	.align		4
.L_1344:
        /*00cc*/ 	.byte	0x02, 0x4a
	.zero		1
	.zero		1


	//----- nvinfo : EIATTR_EXIT_INSTR_OFFSETS
	.align		4
        /*00d0*/ 	.byte	0x04, 0x1c
        /*00d2*/ 	.short	(.L_1346 - .L_1345)


	//   ....[0]....
.L_1345:
        /*00d4*/ 	.word	0x00000560


	//   ....[1]....
        /*00d8*/ 	.word	0x00019010


	//----- nvinfo : EIATTR_MAX_THREADS
	.align		4
.L_1346:
        /*00dc*/ 	.byte	0x04, 0x05
        /*00de*/ 	.short	(.L_1348 - .L_1347)
.L_1347:
        /*00e0*/ 	.word	0x00000080
        /*00e4*/ 	.word	0x00000001
        /*00e8*/ 	.word	0x00000001


	//----- nvinfo : EIATTR_CRS_STACK_SIZE
	.align		4
.L_1348:
        /*00ec*/ 	.byte	0x04, 0x1e
        /*00ee*/ 	.short	(.L_1350 - .L_1349)
.L_1349:
        /*00f0*/ 	.word	0x00000000


	//----- nvinfo : EIATTR_CBANK_PARAM_SIZE
	.align		4
.L_1350:
        /*00f4*/ 	.byte	0x03, 0x19
        /*00f6*/ 	.short	0x00e8


	//----- nvinfo : EIATTR_PARAM_CBANK
	.align		4
        /*00f8*/ 	.byte	0x04, 0x0a
        /*00fa*/ 	.short	(.L_1352 - .L_1351)
	.align		4
.L_1351:
        /*00fc*/ 	.word	index@(.nv.constant0._ZN10layer_norm31ln_parallel_residual_fwd_kernelINS_13Kernel_traitsIf6__halfS2_S2_fjLj768ELj1ELj4ELj1ELj16ENS_18Kernel_traits_baseILj768EfS2_S2_S2_fjLj128EEEEELb1ELb1ELb1EEEvNS_9FwdParamsE)
        /*0100*/ 	.short	0x0380
        /*0102*/ 	.short	0x00e8


	//----- nvinfo : EIATTR_SW_WAR
	.align		4
.L_1352:
        /*0104*/ 	.byte	0x04, 0x36
        /*0106*/ 	.short	(.L_1354 - .L_1353)
.L_1353:
        /*0108*/ 	.word	0x00000008
.L_1354:


//--------------------- .nv.info._ZN10layer_norm31ln_parallel_residual_fwd_kernelINS_13Kernel_traitsI6__halfS2_fS2_fjLj768ELj1ELj4ELj1ELj16ENS_18Kernel_traits_baseILj768ES2_S2_fS2_fjLj128EEEEELb0ELb0ELb0EEEvNS_9FwdParamsE --------------------------
	.section	.nv.info._ZN10layer_norm31ln_parallel_residual_fwd_kernelINS_13Kernel_traitsI6__halfS2_fS2_fjLj768ELj1ELj4ELj1ELj16ENS_18Kernel_traits_baseILj768ES2_S2_fS2_fjLj128EEEEELb0ELb0ELb0EEEvNS_9FwdParamsE,"",@"SHT_CUDA_INFO"
	.sectionflags	@""
	.align	4


	//----- nvinfo : EIATTR_CUDA_API_VERSION
	.align		4
        /*0000*/ 	.byte	0x04, 0x37
        /*0002*/ 	.short	(.L_1356 - .L_1355)
.L_1355:
        /*0004*/ 	.word	0x00000082


	//----- nvinfo : EIATTR_KPARAM_INFO
	.align		4
.L_1356:
        /*0008*/ 	.byte	0x04, 0x17
        /*000a*/ 	.short	(.L_1358 - .L_1357)
.L_1357:
        /*000c*/ 	.word	0x00000000
        /*0010*/ 	.short	0x0000
        /*0012*/ 	.short	0x0000
        /*0014*/ 	.byte	0x00, 0xf0, 0xa1, 0x03


	//----- nvinfo : EIATTR_SPARSE_MMA_MASK
	.align		4
.L_1358:
        /*0018*/ 	.byte	0x03, 0x50
        /*001a*/ 	.short	0x0000


	//----- nvinfo : EIATTR_MAXREG_COUNT
	.align		4
        /*001c*/ 	.byte	0x03, 0x1b
        /*001e*/ 	.short	0x00ff


	//----- nvinfo : EIATTR_MERCURY_ISA_VERSION
	.align		4
        /*0020*/ 	.byte	0x03, 0x5f
        /*0022*/ 	.short	0x0101


	//----- nvinfo : EIATTR_COOP_GROUP_MASK_REGIDS
	.align		4
        /*0024*/ 	.byte	0x04, 0x29
        /*0026*/ 	.short	(.L_1360 - .L_1359)


	//   ....[0]....
.L_1359:
        /*0028*/ 	.word	0xffffffff


	//   ....[1]....
        /*002c*/ 	.word	0xffffffff


	//   ....[2]....
        /*0030*/ 	.word	0xffffffff


	//   ....[3]....
        /*0034*/ 	.word	0xffffffff


	//   ....[4]....
        /*0038*/ 	.word	0xffffffff


	//   ....[5]....
        /*003c*/ 	.word	0xffffffff


	//   ....[6]....
        /*0040*/ 	.word	0xffffffff


	//   ....[7]....
        /*0044*/ 	.word	0xffffffff


	//   ....[8]....
        /*0048*/ 	.word	0xffffffff


	//   ....[9]....
        /*004c*/ 	.word	0xffffffff


	//   ....[10]....
        /*0050*/ 	.word	0x0500005e


	//   ....[11]....
        /*0054*/ 	.word	0x0500005e


	//   ....[12]....
        /*0058*/ 	.word	0x0500005e


	//   ....[13]....
        /*005c*/ 	.word	0x0500005e


	//   ....[14]....
        /*0060*/ 	.word	0x0500005e


	//   ....[15]....
        /*0064*/ 	.word	0x0500005e


	//   ....[16]....
        /*0068*/ 	.word	0x0500005e


	//   ....[17]....
        /*006c*/ 	.word	0x0500005e


	//   ....[18]....
        /*0070*/ 	.word	0x0500005e


	//   ....[19]....
        /*0074*/ 	.word	0x0500005e


	//----- nvinfo : EIATTR_COOP_GROUP_INSTR_OFFSETS
	.align		4
.L_1360:
        /*0078*/ 	.byte	0x04, 0x28
        /*007a*/ 	.short	(.L_1362 - .L_1361)


	//   ....[0]....
.L_1361:
        /*007c*/ 	.word	0x00002480


	//   ....[1]....
        /*0080*/ 	.word	0x000024a0


	//   ....[2]....
        /*0084*/ 	.word	0x000024c0


	//   ....[3]....
        /*0088*/ 	.word	0x000024f0


	//   ....[4]....
        /*008c*/ 	.word	0x00002510


	//   ....[5]....
        /*0090*/ 	.word	0x00002850


	//   ....[6]....
        /*0094*/ 	.word	0x00002870


	//   ....[7]....
        /*0098*/ 	.word	0x00002890


	//   ....[8]....
        /*009c*/ 	.word	0x000028b0


	//   ....[9]....
        /*00a0*/ 	.word	0x000028d0


	//   ....[10]....
        /*00a4*/ 	.word	0x000039c0


	//   ....[11]....
        /*00a8*/ 	.word	0x00003a60


	//   ....[12]....
        /*00ac*/ 	.word	0x00003ad0


	//   ....[13]....
        /*00b0*/ 	.word	0x00003b50


	//   ....[14]....
        /*00b4*/ 	.word	0x00003bc0


	//   ....[15]....
        /*00b8*/ 	.word	0x00003f40


	//   ....[16]....
        /*00bc*/ 	.word	0x00003fb0


	//   ....[17]....
        /*00c0*/ 	.word	0x00004020


	//   ....[18]....
        /*00c4*/ 	.word	0x00004090


	//   ....[19]....
        /*00c8*/ 	.word	0x00004100


	//----- nvinfo : EIATTR_VRC_CTA_INIT_COUNT
	.align		4
.L_1362:
        /*00cc*/ 	.byte	0x02, 0x4a
	.zero		1
	.zero		1


	//----- nvinfo : EIATTR_EXIT_INSTR_OFFSETS
	.align		4
        /*00d0*/ 	.byte	0x04, 0x1c
        /*00d2*/ 	.short	(.L_1364 - .L_1363)


	//   ....[0]....
.L_1363:
        /*00d4*/ 	.word	0x00000d10


	//   ....[1]....
        /*00d8*/ 	.word	0x00003950


	//----- nvinfo : EIATTR_MAX_THREADS
	.align		4
.L_1364:
        /*00dc*/ 	.byte	0x04, 0x05
        /*00de*/ 	.short	(.L_1366 - .L_1365)
.L_1365:
        /*00e0*/ 	.word	0x00000080
        /*00e4*/ 	.word	0x00000001
        /*00e8*/ 	.word	0x00000001


	//----- nvinfo : EIATTR_CRS_STACK_SIZE
	.align		4
.L_1366:
        /*00ec*/ 	.byte	0x04, 0x1e
        /*00ee*/ 	.short	(.L_1368 - .L_1367)
.L_1367:
        /*00f0*/ 	.word	0x00000000


	//----- nvinfo : EIATTR_CBANK_PARAM_SIZE
	.align		4
.L_1368:
        /*00f4*/ 	.byte	0x03, 0x19
        /*00f6*/ 	.short	0x00e8


	//----- nvinfo : EIATTR_PARAM_CBANK
	.align		4
        /*00f8*/ 	.byte	0x04, 0x0a
        /*00fa*/ 	.short	(.L_1370 - .L_1369)
	.align		4
.L_1369:
        /*00fc*/ 	.word	index@(.nv.constant0._ZN10layer_norm31ln_parallel_residual_fwd_kernelINS_13Kernel_traitsI6__halfS2_fS2_fjLj768ELj1ELj4ELj1ELj16ENS_18Kernel_traits_baseILj768ES2_S2_fS2_fjLj128EEEEELb0ELb0ELb0EEEvNS_9FwdParamsE)
        /*0100*/ 	.short	0x0380
        /*0102*/ 	.short	0x00e8


	//----- nvinfo : EIATTR_SW_WAR
	.align		4
.L_1370:
        /*0104*/ 	.byte	0x04, 0x36
        /*0106*/ 	.short	(.L_1372 - .L_1371)
.L_1371:
        /*0108*/ 	.word	0x00000008
.L_1372:


//--------------------- .nv.info._ZN10layer_norm31ln_parallel_residual_fwd_kernelINS_13Kernel_traitsI6__halfS2_fS2_fjLj768ELj1ELj4ELj1ELj16ENS_18Kernel_traits_baseILj768ES2_S2_fS2_fjLj128EEEEELb0ELb0ELb1EEEvNS_9FwdParamsE --------------------------
	.section	.nv.info._ZN10layer_norm31ln_parallel_residual_fwd_kernelINS_13Kernel_traitsI6__halfS2_fS2_fjLj768ELj1ELj4ELj1ELj16ENS_18Kernel_traits_baseILj768ES2_S2_fS2_fjLj128EEEEELb0ELb0ELb1EEEvNS_9FwdParamsE,"",@"SHT_CUDA_INFO"
	.sectionflags	@""
	.align	4


	//----- nvinfo : EIATTR_CUDA_API_VERSION
	.align		4
        /*0000*/ 	.byte	0x04, 0x37
        /*0002*/ 	.short	(.L_1374 - .L_1373)
.L_1373:
        /*0004*/ 	.word	0x00000082


	//----- nvinfo : EIATTR_KPARAM_INFO
	.align		4
.L_1374:
        /*0008*/ 	.byte	0x04, 0x17
        /*000a*/ 	.short	(.L_1376 - .L_1375)
.L_1375:
        /*000c*/ 	.word	0x00000000
        /*0010*/ 	.short	0x0000
        /*0012*/ 	.short	0x0000
        /*0014*/ 	.byte	0x00, 0xf0, 0xa1, 0x03


	//----- nvinfo : EIATTR_SPARSE_MMA_MASK
	.align		4
.L_1376:
        /*0018*/ 	.byte	0x03, 0x50
        /*001a*/ 	.short	0x0000


	//----- nvinfo : EIATTR_MAXREG_COUNT
	.align		4
        /*001c*/ 	.byte	0x03, 0x1b
        /*001e*/ 	.short	0x00ff


	//----- nvinfo : EIATTR_MERCURY_ISA_VERSION
	.align		4
        /*0020*/ 	.byte	0x03, 0x5f
        /*0022*/ 	.short	0x0101


	//----- nvinfo : EIATTR_COOP_GROUP_MASK_REGIDS
	.align		4
        /*0024*/ 	.byte	0x04, 0x29
        /*0026*/ 	.short	(.L_1378 - .L_1377)


	//   ....[0]....
.L_1377:
        /*0028*/ 	.word	0xffffffff


	//   ....[1]....
        /*002c*/ 	.word	0xffffffff


	//   ....[2]....
        /*0030*/ 	.word	0xffffffff


	//   ....[3]....
        /*0034*/ 	.word	0xffffffff


	//   ....[4]....
        /*0038*/ 	.word	0xffffffff


	//   ....[5]....
        /*003c*/ 	.word	0xffffffff


	//   ....[6]....
        /*0040*/ 	.word	0xffffffff


	//   ....[7]....
        /*0044*/ 	.word	0xffffffff


	//   ....[8]....
        /*0048*/ 	.word	0xffffffff


	//   ....[9]....
        /*004c*/ 	.word	0xffffffff


	//   ....[10]....
        /*0050*/ 	.word	0x05000062


	//   ....[11]....
        /*0054*/ 	.word	0x05000062


	//   ....[12]....
        /*0058*/ 	.word	0x05000062


	//   ....[13]....
        /*005c*/ 	.word	0x05000062


	//   ....[14]....
        /*0060*/ 	.word	0x05000062


	//   ....[15]....
        /*0064*/ 	.word	0x05000062


	//   ....[16]....
        /*0068*/ 	.word	0x05000062


	//   ....[17]....
        /*006c*/ 	.word	0x05000062


	//   ....[18]....
        /*0070*/ 	.word	0x05000062


	//   ....[19]....
        /*0074*/ 	.word	0x05000062


	//----- nvinfo : EIATTR_COOP_GROUP_INSTR_OFFSETS
	.align		4
.L_1378:
        /*0078*/ 	.byte	0x04, 0x28
        /*007a*/ 	.short	(.L_1380 - .L_1379)


	//   ....[0]....
.L_1379:
        /*007c*/ 	.word	0x00001cf0


	//   ....[1]....
        /*0080*/ 	.word	0x00001d10


	//   ....[2]....
        /*0084*/ 	.word	0x00001d30


	//   ....[3]....
        /*0088*/ 	.word	0x00001d60


	//   ....[4]....
        /*008c*/ 	.word	0x00001d80


	//   ....[5]....
        /*0090*/ 	.word	0x000020b0


	//   ....[6]....
        /*0094*/ 	.word	0x000020d0


	//   ....[7]....
        /*0098*/ 	.word	0x000020f0


	//   ....[8]....
        /*009c*/ 	.word	0x00002110


	//   ....[9]....
        /*00a0*/ 	.word	0x00002130


	//   ....[10]....
        /*00a4*/ 	.word	0x00003120


	//   ....[11]....
        /*00a8*/ 	.word	0x000031c0


	//   ....[12]....
        /*00ac*/ 	.word	0x00003230


	//   ....[13]....
        /*00b0*/ 	.word	0x000032b0


	//   ....[14]....
        /*00b4*/ 	.word	0x00003320


	//   ....[15]....
        /*00b8*/ 	.word	0x00003690


	//   ....[16]....
        /*00bc*/ 	.word	0x00003700


	//   ....[17]....
        /*00c0*/ 	.word	0x00003770


	//   ....[18]....
        /*00c4*/ 	.word	0x000037e0


	//   ....[19]....
        /*00c8*/ 	.word	0x00003850


	//----- nvinfo : EIATTR_VRC_CTA_INIT_COUNT
	.align		4
.L_1380:
        /*00cc*/ 	.byte	0x02, 0x4a
	.zero		1
	.zero		1


	//----- nvinfo : EIATTR_EXIT_INSTR_OFFSETS
	.align		4
        /*00d0*/ 	.byte	0x04, 0x1c
        /*00d2*/ 	.short	(.L_1382 - .L_1381)


	//   ....[0]....
.L_1381:
        /*00d4*/ 	.word	0x00000740


	//   ....[1]....
        /*00d8*/ 	.word	0x000030b0


	//----- nvinfo : EIATTR_MAX_THREADS
	.align		4
.L_1382:
        /*00dc*/ 	.byte	0x04, 0x05
        /*00de*/ 	.short	(.L_1384 - .L_1383)
.L_1383:
        /*00e0*/ 	.word	0x00000080
        /*00e4*/ 	.word	0x00000001
        /*00e8*/ 	.word	0x00000001


	//----- nvinfo : EIATTR_CRS_STACK_SIZE
	.align		4
.L_1384:
        /*00ec*/ 	.byte	0x04, 0x1e
        /*00ee*/ 	.short	(.L_1386 - .L_1385)
.L_1385:
        /*00f0*/ 	.word	0x00000000


	//----- nvinfo : EIATTR_CBANK_PARAM_SIZE
	.align		4
.L_1386:
        /*00f4*/ 	.byte	0x03, 0x19
        /*00f6*/ 	.short	0x00e8


	//----- nvinfo : EIATTR_PARAM_CBANK
	.align		4
        /*00f8*/ 	.byte	0x04, 0x0a
        /*00fa*/ 	.short	(.L_1388 - .L_1387)
	.align		4
.L_1387:
        /*00fc*/ 	.word	index@(.nv.constant0._ZN10layer_norm31ln_parallel_residual_fwd_kernelINS_13Kernel_traitsI6__halfS2_fS2_fjLj768ELj1ELj4ELj1ELj16ENS_18Kernel_traits_baseILj768ES2_S2_fS2_fjLj128EEEEELb0ELb0ELb1EEEvNS_9FwdParamsE)
        /*0100*/ 	.short	0x0380
        /*0102*/ 	.short	0x00e8


	//----- nvinfo : EIATTR_SW_WAR
	.align		4
.L_1388:
        /*0104*/ 	.byte	0x04, 0x36
        /*0106*/ 	.short	(.L_1390 - .L_1389)
.L_1389:
        /*0108*/ 	.word	0x00000008
.L_1390:


//--------------------- .nv.info._ZN10layer_norm31ln_parallel_residual_fwd_kernelINS_13Kernel_traitsI6__halfS2_fS2_fjLj768ELj1ELj4ELj1ELj16ENS_18Kernel_traits_baseILj768ES2_S2_fS2_fjLj128EEEEELb0ELb1ELb0EEEvNS_9FwdParamsE --------------------------
	.section	.nv.info._ZN10layer_norm31ln_parallel_residual_fwd_kernelINS_13Kernel_traitsI6__halfS2_fS2_fjLj768ELj1ELj4ELj1ELj16ENS_18Kernel_traits_baseILj768ES2_S2_fS2_fjLj128EEEEELb0ELb1ELb0EEEvNS_9FwdParamsE,"",@"SHT_CUDA_INFO"
	.sectionflags	@""
	.align	4


	//----- nvinfo : EIATTR_CUDA_API_VERSION
	.align		4
        /*0000*/ 	.byte	0x04, 0x37
        /*0002*/ 	.short	(.L_1392 - .L_1391)
.L_1391:
        /*0004*/ 	.word	0x00000082


	//----- nvinfo : EIATTR_KPARAM_INFO
	.align		4
.L_1392:
        /*0008*/ 	.byte	0x04, 0x17
        /*000a*/ 	.short	(.L_1394 - .L_1393)
.L_1393:
        /*000c*/ 	.word	0x00000000
        /*0010*/ 	.short	0x0000
        /*0012*/ 	.short	0x0000
        /*0014*/ 	.byte	0x00, 0xf0, 0xa1, 0x03


	//----- nvinfo : EIATTR_SPARSE_MMA_MASK
	.align		4
.L_1394:
        /*0018*/ 	.byte	0x03, 0x50
        /*001a*/ 	.short	0x0000


	//----- nvinfo : EIATTR_MAXREG_COUNT
	.align		4
        /*001c*/ 	.byte	0x03, 0x1b
        /*001e*/ 	.short	0x00ff


	//----- nvinfo : EIATTR_MERCURY_ISA_VERSION
	.align		4
        /*0020*/ 	.byte	0x03, 0x5f
        /*0022*/ 	.short	0x0101


	//----- nvinfo : EIATTR_COOP_GROUP_MASK_REGIDS
	.align		4
        /*0024*/ 	.byte	0x04, 0x29
        /*0026*/ 	.short	(.L_1396 - .L_1395)


	//   ....[0]....
.L_1395:
        /*0028*/ 	.word	0xffffffff


	//   ....[1]....
        /*002c*/ 	.word	0xffffffff


	//   ....[2]....
        /*0030*/ 	.word	0xffffffff


	//   ....[3]....
        /*0034*/ 	.word	0xffffffff


	//   ....[4]....
        /*0038*/ 	.word	0xffffffff


	//   ....[5]....
        /*003c*/ 	.word	0xffffffff


	//   ....[6]....
        /*0040*/ 	.word	0xffffffff


	//   ....[7]....
        /*0044*/ 	.word	0xffffffff


	//   ....[8]....
        /*0048*/ 	.word	0xffffffff


	//   ....[9]....
        /*004c*/ 	.word	0xffffffff


	//   ....[10]....
        /*0050*/ 	.word	0x05000043


	//   ....[11]....
        /*0054*/ 	.word	0x05000043


	//   ....[12]....
        /*0058*/ 	.word	0x05000043


	//   ....[13]....
        /*005c*/ 	.word	0x05000043


	//   ....[14]....
        /*0060*/ 	.word	0x05000043


	//   ....[15]....
        /*0064*/ 	.word	0x05000043


	//   ....[16]....
        /*0068*/ 	.word	0x05000043


	//   ....[17]....
        /*006c*/ 	.word	0x05000043


	//   ....[18]....
        /*0070*/ 	.word	0x05000043


	//   ....[19]....
        /*0074*/ 	.word	0x05000043


	//----- nvinfo : EIATTR_COOP_GROUP_INSTR_OFFSETS
	.align		4
.L_1396:
        /*0078*/ 	.byte	0x04, 0x28
        /*007a*/ 	.short	(.L_1398 - .L_1397)


	//   ....[0]....
.L_1397:
        /*007c*/ 	.word	0x00001bb0


	//   ....[1]....
        /*0080*/ 	.word	0x00001be0


	//   ....[2]....
        /*0084*/ 	.word	0x00001c00


	//   ....[3]....
        /*0088*/ 	.word	0x00001c20


	//   ....[4]....
        /*008c*/ 	.word	0x00001c40


	//   ....[5]....
        /*0090*/ 	.word	0x00001f80


	//   ....[6]....
        /*0094*/ 	.word	0x00001fa0


	//   ....[7]....
        /*0098*/ 	.word	0x00001fc0


	//   ....[8]....
        /*009c*/ 	.word	0x00001fe0


	//   ....[9]....
        /*00a0*/ 	.word	0x00002000


	//   ....[10]....
        /*00a4*/ 	.word	0x00002b20


	//   ....[11]....
        /*00a8*/ 	.word	0x00002bd0


	//   ....[12]....
        /*00ac*/ 	.word	0x00002c40


	//   ....[13]....
        /*00b0*/ 	.word	0x00002cb0


	//   ....[14]....
        /*00b4*/ 	.word	0x00002d20


	//   ....[15]....
        /*00b8*/ 	.word	0x000030c0


	//   ....[16]....
        /*00bc*/ 	.word	0x00003130


	//   ....[17]....
        /*00c0*/ 	.word	0x000031a0


	//   ....[18]....
        /*00c4*/ 	.word	0x00003210


	//   ....[19]....
        /*00c8*/ 	.word	0x00003280


	//----- nvinfo : EIATTR_VRC_CTA_INIT_COUNT
	.align		4
.L_1398:
        /*00cc*/ 	.byte	0x02, 0x4a
	.zero		1
	.zero		1


	//----- nvinfo : EIATTR_EXIT_INSTR_OFFSETS
	.align		4
        /*00d0*/ 	.byte	0x04, 0x1c
        /*00d2*/ 	.short	(.L_1400 - .L_1399)


	//   ....[0]....
.L_1399:
        /*00d4*/ 	.word	0x000004a0


	//   ....[1]....
        /*00d8*/ 	.word	0x00002ab0


	//----- nvinfo : EIATTR_MAX_THREADS
	.align		4
.L_1400:
        /*00dc*/ 	.byte	0x04, 0x05
        /*00de*/ 	.short	(.L_1402 - .L_1401)
.L_1401:
        /*00e0*/ 	.word	0x00000080
        /*00e4*/ 	.word	0x00000001
        /*00e8*/ 	.word	0x00000001


	//----- nvinfo : EIATTR_CRS_STACK_SIZE
	.align		4
.L_1402:
        /*00ec*/ 	.byte	0x04, 0x1e
        /*00ee*/ 	.short	(.L_1404 - .L_1403)
.L_1403:
        /*00f0*/ 	.word	0x00000000


	//----- nvinfo : EIATTR_CBANK_PARAM_SIZE
	.align		4
.L_1404:
        /*00f4*/ 	.byte	0x03, 0x19
        /*00f6*/ 	.short	0x00e8


	//----- nvinfo : EIATTR_PARAM_CBANK
	.align		4
        /*00f8*/ 	.byte	0x04, 0x0a
        /*00fa*/ 	.short	(.L_1406 - .L_1405)
	.align		4
.L_1405:
        /*00fc*/ 	.word	index@(.nv.constant0._ZN10layer_norm31ln_parallel_residual_fwd_kernelINS_13Kernel_traitsI6__halfS2_fS2_fjLj768ELj1ELj4ELj1ELj16ENS_18Kernel_traits_baseILj768ES2_S2_fS2_fjLj128EEEEELb0ELb1ELb0EEEvNS_9FwdParamsE)
        /*0100*/ 	.short	0x0380
        /*0102*/ 	.short	0x00e8


	//----- nvinfo : EIATTR_SW_WAR
	.align		4
.L_1406:
        /*0104*/ 	.byte	0x04, 0x36
        /*0106*/ 	.short	(.L_1408 - .L_1407)
.L_1407:
        /*0108*/ 	.word	0x00000008
.L_1408:


//--------------------- .nv.info._ZN10layer_norm31ln_parallel_residual_fwd_kernelINS_13Kernel_traitsI6__halfS2_fS2_fjLj768ELj1ELj4ELj1ELj16ENS_18Kernel_traits_baseILj768ES2_S2_fS2_fjLj128EEEEELb0ELb1ELb1EEEvNS_9FwdParamsE --------------------------
	.section	.nv.info._ZN10layer_norm31ln_parallel_residual_fwd_kernelINS_13Kernel_traitsI6__halfS2_fS2_fjLj768ELj1ELj4ELj1ELj16ENS_18Kernel_traits_baseILj768ES2_S2_fS2_fjLj128EEEEELb0ELb1ELb1EEEvNS_9FwdParamsE,"",@"SHT_CUDA_INFO"
	.sectionflags	@""
	.align	4


	//----- nvinfo : EIATTR_CUDA_API_VERSION
	.align		4
        /*0000*/ 	.byte	0x04, 0x37
        /*0002*/ 	.short	(.L_1410 - .L_1409)
.L_1409:
        /*0004*/ 	.word	0x00000082


	//----- nvinfo : EIATTR_KPARAM_INFO
	.align		4
.L_1410:
        /*0008*/ 	.byte	0x04, 0x17
        /*000a*/ 	.short	(.L_1412 - .L_1411)
.L_1411:
        /*000c*/ 	.word	0x00000000
        /*0010*/ 	.short	0x0000
        /*0012*/ 	.short	0x0000
        /*0014*/ 	.byte	0x00, 0xf0, 0xa1, 0x03


	//----- nvinfo : EIATTR_SPARSE_MMA_MASK
	.align		4
.L_1412:
        /*0018*/ 	.byte	0x03, 0x50
        /*001a*/ 	.short	0x0000


	//----- nvinfo : EIATTR_MAXREG_COUNT
	.align		4
        /*001c*/ 	.byte	0x03, 0x1b
        /*001e*/ 	.short	0x00ff


	//----- nvinfo : EIATTR_MERCURY_ISA_VERSION
	.align		4
        /*0020*/ 	.byte	0x03, 0x5f
        /*0022*/ 	.short	0x0101


	//----- nvinfo : EIATTR_COOP_GROUP_MASK_REGIDS
	.align		4
        /*0024*/ 	.byte	0x04, 0x29
        /*0026*/ 	.short	(.L_1414 - .L_1413)


	//   ....[0]....
.L_1413:
        /*0028*/ 	.word	0xffffffff


	//   ....[1]....
        /*002c*/ 	.word	0xffffffff


	//   ....[2]....
        /*0030*/ 	.word	0xffffffff


	//   ....[3]....
        /*0034*/ 	.word	0xffffffff


	//   ....[4]....
        /*0038*/ 	.word	0xffffffff


	//   ....[5]....
        /*003c*/ 	.word	0xffffffff


	//   ....[6]....
        /*0040*/ 	.word	0xffffffff


	//   ....[7]....
        /*0044*/ 	.word	0xffffffff


	//   ....[8]....
        /*0048*/ 	.word	0xffffffff


	//   ....[9]....
        /*004c*/ 	.word	0xffffffff


	//   ....[10]....
        /*0050*/ 	.word	0x05000040


	//   ....[11]....
        /*0054*/ 	.word	0x05000040


	//   ....[12]....
        /*0058*/ 	.word	0x05000040


	//   ....[13]....
        /*005c*/ 	.word	0x05000040


	//   ....[14]....
        /*0060*/ 	.word	0x05000040


	//   ....[15]....
        /*0064*/ 	.word	0x05000040


	//   ....[16]....
        /*0068*/ 	.word	0x05000040


	//   ....[17]....
        /*006c*/ 	.word	0x05000040


	//   ....[18]....
        /*0070*/ 	.word	0x05000040


	//   ....[19]....
        /*0074*/ 	.word	0x05000040


	//----- nvinfo : EIATTR_COOP_GROUP_INSTR_OFFSETS
	.align		4
.L_1414:
        /*0078*/ 	.byte	0x04, 0x28
        /*007a*/ 	.short	(.L_1416 - .L_1415)


	//   ....[0]....
.L_1415:
        /*007c*/ 	.word	0x00001c40


	//   ....[1]....
        /*0080*/ 	.word	0x00001c70


	//   ....[2]....
        /*0084*/ 	.word	0x00001c90


	//   ....[3]....
        /*0088*/ 	.word	0x00001cb0


	//   ....[4]....
        /*008c*/ 	.word	0x00001cd0


	//   ....[5]....
        /*0090*/ 	.word	0x00002000


	//   ....[6]....
        /*0094*/ 	.word	0x00002020


	//   ....[7]....
        /*0098*/ 	.word	0x00002040


	//   ....[8]....
        /*009c*/ 	.word	0x00002060


	//   ....[9]....
        /*00a0*/ 	.word	0x00002080


	//   ....[10]....
        /*00a4*/ 	.word	0x000027e0


	//   ....[11]....
        /*00a8*/ 	.word	0x00002870


	//   ....[12]....
        /*00ac*/ 	.word	0x000028e0


	//   ....[13]....
        /*00b0*/ 	.word	0x00002950


	//   ....[14]....
        /*00b4*/ 	.word	0x000029c0


	//   ....[15]....
        /*00b8*/ 	.word	0x00002d50


	//   ....[16]....
        /*00bc*/ 	.word	0x00002db0


	//   ....[17]....
        /*00c0*/ 	.word	0x00002e10


	//   ....[18]....
        /*00c4*/ 	.word	0x00002e70


	//   ....[19]....
        /*00c8*/ 	.word	0x00002ed0


	//----- nvinfo : EIATTR_VRC_CTA_INIT_COUNT
	.align		4
.L_1416:
        /*00cc*/ 	.byte	0x02, 0x4a
	.zero		1
	.zero		1


	//----- nvinfo : EIATTR_EXIT_INSTR_OFFSETS
	.align		4
        /*00d0*/ 	.byte	0x04, 0x1c
        /*00d2*/ 	.short	(.L_1418 - .L_1417)


	//   ....[0]....
.L_1417:
        /*00d4*/ 	.word	0x000002f0


	//   ....[1]....
        /*00d8*/ 	.word	0x00002770


	//----- nvinfo : EIATTR_MAX_THREADS
	.align		4
.L_1418:
        /*00dc*/ 	.byte	0x04, 0x05
        /*00de*/ 	.short	(.L_1420 - .L_1419)
.L_1419:
        /*00e0*/ 	.word	0x00000080
        /*00e4*/ 	.word	0x00000001
        /*00e8*/ 	.word	0x00000001


	//----- nvinfo : EIATTR_CRS_STACK_SIZE
	.align		4
.L_1420:
        /*00ec*/ 	.byte	0x04, 0x1e
        /*00ee*/ 	.short	(.L_1422 - .L_1421)
.L_1421:
        /*00f0*/ 	.word	0x00000000


	//----- nvinfo : EIATTR_CBANK_PARAM_SIZE
	.align		4
.L_1422:
        /*00f4*/ 	.byte	0x03, 0x19
        /*00f6*/ 	.short	0x00e8


	//----- nvinfo : EIATTR_PARAM_CBANK
	.align		4
        /*00f8*/ 	.byte	0x04, 0x0a
        /*00fa*/ 	.short	(.L_1424 - .L_1423)
	.align		4
.L_1423:
        /*00fc*/ 	.word	index@(.nv.constant0._ZN10layer_norm31ln_parallel_residual_fwd_kernelINS_13Kernel_traitsI6__halfS2_fS2_fjLj768ELj1ELj4ELj1ELj16ENS_18Kernel_traits_baseILj768ES2_S2_fS2_fjLj128EEEEELb0ELb1ELb1EEEvNS_9FwdParamsE)
        /*0100*/ 	.short	0x0380
        /*0102*/ 	.short	0x00e8


	//----- nvinfo : EIATTR_SW_WAR
	.align		4
.L_1424:
        /*0104*/ 	.byte	0x04, 0x36
        /*0106*/ 	.short	(.L_1426 - .L_1425)
.L_1425:
        /*0108*/ 	.word	0x00000008
.L_1426:


//--------------------- .nv.info._ZN10layer_norm31ln_parallel_residual_fwd_kernelINS_13Kernel_traitsI6__halfS2_fS2_fjLj768ELj1ELj4ELj1ELj16ENS_18Kernel_traits_baseILj768ES2_S2_fS2_fjLj128EEEEELb1ELb0ELb0EEEvNS_9FwdParamsE --------------------------
	.section	.nv.info._ZN10layer_norm31ln_parallel_residual_fwd_kernelINS_13Kernel_traitsI6__halfS2_fS2_fjLj768ELj1ELj4ELj1ELj16ENS_18Kernel_traits_baseILj768ES2_S2_fS2_fjLj128EEEEELb1ELb0ELb0EEEvNS_9FwdParamsE,"",@"SHT_CUDA_INFO"
	.sectionflags	@""
	.align	4


	//----- nvinfo : EIATTR_CUDA_API_VERSION
	.align		4
        /*0000*/ 	.byte	0x04, 0x37
        /*0002*/ 	.short	(.L_1428 - .L_1427)
.L_1427:
        /*0004*/ 	.word	0x00000082


	//----- nvinfo : EIATTR_KPARAM_INFO
	.align		4
.L_1428:
        /*0008*/ 	.byte	0x04, 0x17
        /*000a*/ 	.short	(.L_1430 - .L_1429)
.L_1429:
        /*000c*/ 	.word	0x00000000
        /*0010*/ 	.short	0x0000
        /*0012*/ 	.short	0x0000
        /*0014*/ 	.byte	0x00, 0xf0, 0xa1, 0x03


	//----- nvinfo : EIATTR_SPARSE_MMA_MASK
	.align		4
.L_1430:
        /*0018*/ 	.byte	0x03, 0x50
        /*001a*/ 	.short	0x0000


	//----- nvinfo : EIATTR_MAXREG_COUNT
	.align		4
        /*001c*/ 	.byte	0x03, 0x1b
        /*001e*/ 	.short	0x00ff


	//----- nvinfo : EIATTR_ANNOTATIONS
	.align		4
        /*0020*/ 	.byte	0x04, 0x55
        /*0022*/ 	.short	(.L_1432 - .L_1431)


	//   ....[0]....
.L_1431:
        /*0024*/ 	.word	0x00000001
        /*0028*/ 	.byte	0x50, 0x04, 0x00, 0x00, 0x01, 0x00, 0x00, 0x00, 0x40, 0x07, 0x00, 0x00, 0x01, 0x00, 0x00, 0x00
        /*0038*/ 	.byte	0x20, 0x0a, 0x00, 0x00, 0x01, 0x00, 0x00, 0x00, 0x00, 0x0d, 0x00, 0x00, 0x01, 0x00, 0x00, 0x00
        /*0048*/ 	.byte	0xf0, 0x13, 0x00, 0x00


	//----- nvinfo : EIATTR_MERCURY_ISA_VERSION
	.align		4
.L_1432:
        /*004c*/ 	.byte	0x03, 0x5f
        /*004e*/ 	.short	0x0101


	//----- nvinfo : EIATTR_COOP_GROUP_MASK_REGIDS
	.align		4
        /*0050*/ 	.byte	0x04, 0x29
        /*0052*/ 	.short	(.L_1434 - .L_1433)


	//   ....[0]....
.L_1433:
        /*0054*/ 	.word	0xffffffff


	//   ....[1]....
        /*0058*/ 	.word	0xffffffff


	//   ....[2]....
        /*005c*/ 	.word	0xffffffff


	//   ....[3]....
        /*0060*/ 	.word	0xffffffff


	//   ....[4]....
        /*0064*/ 	.word	0xffffffff


	//   ....[5]....
        /*0068*/ 	.word	0xffffffff


	//   ....[6]....
        /*006c*/ 	.word	0xffffffff


	//   ....[7]....
        /*0070*/ 	.word	0xffffffff


	//   ....[8]....
        /*0074*/ 	.word	0xffffffff


	//   ....[9]....
        /*0078*/ 	.word	0xffffffff


	//   ....[10]....
        /*007c*/ 	.word	0x0500005e


	//   ....[11]....
        /*0080*/ 	.word	0x0500005e


	//   ....[12]....
        /*0084*/ 	.word	0x0500005e


	//   ....[13]....
        /*0088*/ 	.word	0x0500005e


	//   ....[14]....
        /*008c*/ 	.word	0x0500005e


	//   ....[15]....
        /*0090*/ 	.word	0x0500005e


	//   ....[16]....
        /*0094*/ 	.word	0x0500005e


	//   ....[17]....
        /*0098*/ 	.word	0x0500005e


	//   ....[18]....
        /*009c*/ 	.word	0x0500005e


	//   ....[19]....
        /*00a0*/ 	.word	0x0500005e


	//----- nvinfo : EIATTR_COOP_GROUP_INSTR_OFFSETS
	.align		4
.L_1434:
        /*00a4*/ 	.byte	0x04, 0x28
        /*00a6*/ 	.short	(.L_1436 - .L_1435)


	//   ....[0]....
.L_1435:
        /*00a8*/ 	.word	0x0001d910


	//   ....[1]....
        /*00ac*/ 	.word	0x0001d940


	//   ....[2]....
        /*00b0*/ 	.word	0x0001d960


	//   ....[3]....
        /*00b4*/ 	.word	0x0001d980


	//   ....[4]....
        /*00b8*/ 	.word	0x0001d9a0


	//   ....[5]....
        /*00bc*/ 	.word	0x0001dce0


	//   ....[6]....
        /*00c0*/ 	.word	0x0001dd00


	//   ....[7]....
        /*00c4*/ 	.word	0x0001dd20


	//   ....[8]....
        /*00c8*/ 	.word	0x0001dd40


	//   ....[9]....
        /*00cc*/ 	.word	0x0001dd60


	//   ....[10]....
        /*00d0*/ 	.word	0x0001ee70


	//   ....[11]....
        /*00d4*/ 	.word	0x0001ef20


	//   ....[12]....
        /*00d8*/ 	.word	0x0001ef90


	//   ....[13]....
        /*00dc*/ 	.word	0x0001f000


	//   ....[14]....
        /*00e0*/ 	.word	0x0001f070


	//   ....[15]....
        /*00e4*/ 	.word	0x0001f410


	//   ....[16]....
        /*00e8*/ 	.word	0x0001f480


	//   ....[17]....
        /*00ec*/ 	.word	0x0001f4f0


	//   ....[18]....
        /*00f0*/ 	.word	0x0001f560


	//   ....[19]....
        /*00f4*/ 	.word	0x0001f5d0


	//----- nvinfo : EIATTR_VRC_CTA_INIT_COUNT
	.align		4
.L_1436:
        /*00f8*/ 	.byte	0x02, 0x4a
	.zero		1
	.zero		1


	//----- nvinfo : EIATTR_EXIT_INSTR_OFFSETS
	.align		4
        /*00fc*/ 	.byte	0x04, 0x1c
        /*00fe*/ 	.short	(.L_1438 - .L_1437)


	//   ....[0]....
.L_1437:
        /*0100*/ 	.word	0x00000f70


	//   ....[1]....
        /*0104*/ 	.word	0x0001ee00


	//----- nvinfo : EIATTR_MAX_THREADS
	.align		4
.L_1438:
        /*0108*/ 	.byte	0x04, 0x05
        /*010a*/ 	.short	(.L_1440 - .L_1439)
.L_1439:
        /*010c*/ 	.word	0x00000080
        /*0110*/ 	.word	0x00000001
        /*0114*/ 	.word	0x00000001


	//----- nvinfo : EIATTR_CRS_STACK_SIZE
	.align		4
.L_1440:
        /*0118*/ 	.byte	0x04, 0x1e
        /*011a*/ 	.short	(.L_1442 - .L_1441)
.L_1441:
        /*011c*/ 	.word	0x00000000


	//----- nvinfo : EIATTR_CBANK_PARAM_SIZE
	.align		4
.L_1442:
        /*0120*/ 	.byte	0x03, 0x19
        /*0122*/ 	.short	0x00e8


	//----- nvinfo : EIATTR_PARAM_CBANK
	.align		4
        /*0124*/ 	.byte	0x04, 0x0a
        /*0126*/ 	.short	(.L_1444 - .L_1443)
	.align		4
.L_1443:
        /*0128*/ 	.word	index@(.nv.constant0._ZN10layer_norm31ln_parallel_residual_fwd_kernelINS_13Kernel_traitsI6__halfS2_fS2_fjLj768ELj1ELj4ELj1ELj16ENS_18Kernel_traits_baseILj768ES2_S2_fS2_fjLj128EEEEELb1ELb0ELb0EEEvNS_9FwdParamsE)
        /*012c*/ 	.short	0x0380
        /*012e*/ 	.short	0x00e8


	//----- nvinfo : EIATTR_SW_WAR
	.align		4
.L_1444:
        /*0130*/ 	.byte	0x04, 0x36
        /*0132*/ 	.short	(.L_1446 - .L_1445)
.L_1445:
        /*0134*/ 	.word	0x00000008
.L_1446:


//--------------------- .nv.info._ZN10layer_norm31ln_parallel_residual_fwd_kernelINS_13Kernel_traitsI6__halfS2_fS2_fjLj768ELj1ELj4ELj1ELj16ENS_18Kernel_traits_baseILj768ES2_S2_fS2_fjLj128EEEEELb1ELb0ELb1EEEvNS_9FwdParamsE --------------------------
	.section	.nv.info._ZN10layer_norm31ln_parallel_residual_fwd_kernelINS_13Kernel_traitsI6__halfS2_fS2_fjLj768ELj1ELj4ELj1ELj16ENS_18Kernel_traits_baseILj768ES2_S2_fS2_fjLj128EEEEELb1ELb0ELb1EEEvNS_9FwdParamsE,"",@"SHT_CUDA_INFO"
	.sectionflags	@""
	.align	4


	//----- nvinfo : EIATTR_CUDA_API_VERSION
	.align		4
        /*0000*/ 	.byte	0x04, 0x37
        /*0002*/ 	.short	(.L_1448 - .L_1447)
.L_1447:
        /*0004*/ 	.word	0x00000082


	//----- nvinfo : EIATTR_KPARAM_INFO
	.align		4
.L_1448:
        /*0008*/ 	.byte	0x04, 0x17
        /*000a*/ 	.short	(.L_1450 - .L_1449)
.L_1449:
        /*000c*/ 	.word	0x00000000
        /*0010*/ 	.short	0x0000
        /*0012*/ 	.short	0x0000
        /*0014*/ 	.byte	0x00, 0xf0, 0xa1, 0x03


	//----- nvinfo : EIATTR_SPARSE_MMA_MASK
	.align		4
.L_1450:
        /*0018*/ 	.byte	0x03, 0x50
        /*001a*/ 	.short	0x0000


	//----- nvinfo : EIATTR_MAXREG_COUNT
	.align		4
        /*001c*/ 	.byte	0x03, 0x1b
        /*001e*/ 	.short	0x00ff


	//----- nvinfo : EIATTR_MERCURY_ISA_VERSION
	.align		4
        /*0020*/ 	.byte	0x03, 0x5f
        /*0022*/ 	.short	0x0101


	//----- nvinfo : EIATTR_COOP_GROUP_MASK_REGIDS
	.align		4
        /*0024*/ 	.byte	0x04, 0x29
        /*0026*/ 	.short	(.L_1452 - .L_1451)


	//   ....[0]....
.L_1451:
        /*0028*/ 	.word	0xffffffff


	//   ....[1]....
        /*002c*/ 	.word	0xffffffff


	//   ....[2]....
        /*0030*/ 	.word	0xffffffff


	//   ....[3]....
        /*0034*/ 	.word	0xffffffff


	//   ....[4]....
        /*0038*/ 	.word	0xffffffff


	//   ....[5]....
        /*003c*/ 	.word	0xffffffff


	//   ....[6]....
        /*0040*/ 	.word	0xffffffff


	//   ....[7]....
        /*0044*/ 	.word	0xffffffff


	//   ....[8]....
        /*0048*/ 	.word	0xffffffff


	//   ....[9]....
        /*004c*/ 	.word	0xffffffff


	//   ....[10]....
        /*0050*/ 	.word	0x05000071


	//   ....[11]....
        /*0054*/ 	.word	0x05000071


	//   ....[12]....
        /*0058*/ 	.word	0x05000071


	//   ....[13]....
        /*005c*/ 	.word	0x05000071


	//   ....[14]....
        /*0060*/ 	.word	0x05000071


	//   ....[15]....
        /*0064*/ 	.word	0x05000071


	//   ....[16]....
        /*0068*/ 	.word	0x05000071


	//   ....[17]....
        /*006c*/ 	.word	0x05000071


	//   ....[18]....
        /*0070*/ 	.word	0x05000071


	//   ....[19]....
        /*0074*/ 	.word	0x05000071


	//----- nvinfo : EIATTR_COOP_GROUP_INSTR_OFFSETS
	.align		4
.L_1452:
        /*0078*/ 	.byte	0x04, 0x28
        /*007a*/ 	.short	(.L_1454 - .L_1453)


	//   ....[0]....
.L_1453:
        /*007c*/ 	.word	0x00019610


	//   ....[1]....
        /*0080*/ 	.word	0x00019630


	//   ....[2]....
        /*0084*/ 	.word	0x00019650


	//   ....[3]....
        /*0088*/ 	.word	0x00019670


	//   ....[4]....
        /*008c*/ 	.word	0x000196a0


	//   ....[5]....
        /*0090*/ 	.word	0x000199d0


	//   ....[6]....
        /*0094*/ 	.word	0x000199f0


	//   ....[7]....
        /*0098*/ 	.word	0x00019a10


	//   ....[8]....
        /*009c*/ 	.word	0x00019a30


	//   ....[9]....
        /*00a0*/ 	.word	0x00019a50


	//   ....[10]....
        /*00a4*/ 	.word	0x0001aa40


	//   ....[11]....
        /*00a8*/ 	.word	0x0001aae0


	//   ....[12]....
        /*00ac*/ 	.word	0x0001ab50


	//   ....[13]....
        /*00b0*/ 	.word	0x0001abc0


	//   ....[14]....
        /*00b4*/ 	.word	0x0001ac40


	//   ....[15]....
        /*00b8*/ 	.word	0x0001afc0


	//   ....[16]....
        /*00bc*/ 	.word	0x0001b030


	//   ....[17]....
        /*00c0*/ 	.word	0x0001b0a0


	//   ....[18]....
        /*00c4*/ 	.word	0x0001b110


	//   ....[19]....
        /*00c8*/ 	.word	0x0001b180


	//----- nvinfo : EIATTR_VRC_CTA_INIT_COUNT
	.align		4
.L_1454:
        /*00cc*/ 	.byte	0x02, 0x4a
	.zero		1
	.zero		1


	//----- nvinfo : EIATTR_EXIT_INSTR_OFFSETS
	.align		4
        /*00d0*/ 	.byte	0x04, 0x1c
        /*00d2*/ 	.short	(.L_1456 - .L_1455)


	//   ....[0]....
.L_1455:
        /*00d4*/ 	.word	0x00000940


	//   ....[1]....
        /*00d8*/ 	.word	0x0001a9e0


	//----- nvinfo : EIATTR_MAX_THREADS
	.align		4
.L_1456:
        /*00dc*/ 	.byte	0x04, 0x05
        /*00de*/ 	.short	(.L_1458 - .L_1457)
.L_1457:
        /*00e0*/ 	.word	0x00000080
        /*00e4*/ 	.word	0x00000001
        /*00e8*/ 	.word	0x00000001


	//----- nvinfo : EIATTR_CRS_STACK_SIZE
	.align		4
.L_1458:
        /*00ec*/ 	.byte	0x04, 0x1e
        /*00ee*/ 	.short	(.L_1460 - .L_1459)
.L_1459:
        /*00f0*/ 	.word	0x00000000


	//----- nvinfo : EIATTR_CBANK_PARAM_SIZE
	.align		4
.L_1460:
        /*00f4*/ 	.byte	0x03, 0x19
        /*00f6*/ 	.short	0x00e8


	//----- nvinfo : EIATTR_PARAM_CBANK
	.align		4
        /*00f8*/ 	.byte	0x04, 0x0a
        /*00fa*/ 	.short	(.L_1462 - .L_1461)
	.align		4
.L_1461:
        /*00fc*/ 	.word	index@(.nv.constant0._ZN10layer_norm31ln_parallel_residual_fwd_kernelINS_13Kernel_traitsI6__halfS2_fS2_fjLj768ELj1ELj4ELj1ELj16ENS_18Kernel_traits_baseILj768ES2_S2_fS2_fjLj128EEEEELb1ELb0ELb1EEEvNS_9FwdParamsE)
        /*0100*/ 	.short	0x0380
        /*0102*/ 	.short	0x00e8


	//----- nvinfo : EIATTR_SW_WAR
	.align		4
.L_1462:
        /*0104*/ 	.byte	0x04, 0x36
        /*0106*/ 	.short	(.L_1464 - .L_1463)
.L_1463:
        /*0108*/ 	.word	0x00000008
.L_1464:


//--------------------- .nv.info._ZN10layer_norm31ln_parallel_residual_fwd_kernelINS_13Kernel_traitsI6__halfS2_fS2_fjLj768ELj1ELj4ELj1ELj16ENS_18Kernel_traits_baseILj768ES2_S2_fS2_fjLj128EEEEELb1ELb1ELb0EEEvNS_9FwdParamsE --------------------------
	.section	.nv.info._ZN10layer_norm31ln_parallel_residual_fwd_kernelINS_13Kernel_traitsI6__halfS2_fS2_fjLj768ELj1ELj4ELj1ELj16ENS_18Kernel_traits_baseILj768ES2_S2_fS2_fjLj128EEEEELb1ELb1ELb0EEEvNS_9FwdParamsE,"",@"SHT_CUDA_INFO"
	.sectionflags	@""
	.align	4


	//----- nvinfo : EIATTR_CUDA_API_VERSION
	.align		4
        /*0000*/ 	.byte	0x04, 0x37
        /*0002*/ 	.short	(.L_1466 - .L_1465)
.L_1465:
        /*0004*/ 	.word	0x00000082


	//----- nvinfo : EIATTR_KPARAM_INFO
	.align		4
.L_1466:
        /*0008*/ 	.byte	0x04, 0x17
        /*000a*/ 	.short	(.L_1468 - .L_1467)
.L_1467:
        /*000c*/ 	.word	0x00000000
        /*0010*/ 	.short	0x0000
        /*0012*/ 	.short	0x0000
        /*0014*/ 	.byte	0x00, 0xf0, 0xa1, 0x03


	//----- nvinfo : EIATTR_SPARSE_MMA_MASK
	.align		4
.L_1468:
        /*0018*/ 	.byte	0x03, 0x50
        /*001a*/ 	.short	0x0000


	//----- nvinfo : EIATTR_MAXREG_COUNT
	.align		4
        /*001c*/ 	.byte	0x03, 0x1b
        /*001e*/ 	.short	0x00ff


	//----- nvinfo : EIATTR_MERCURY_ISA_VERSION
	.align		4
        /*0020*/ 	.byte	0x03, 0x5f
        /*0022*/ 	.short	0x0101


	//----- nvinfo : EIATTR_COOP_GROUP_MASK_REGIDS
	.align		4
        /*0024*/ 	.byte	0x04, 0x29
        /*0026*/ 	.short	(.L_1470 - .L_1469)


	//   ....[0]....
.L_1469:
        /*0028*/ 	.word	0xffffffff


	//   ....[1]....
        /*002c*/ 	.word	0xffffffff


	//   ....[2]....
        /*0030*/ 	.word	0xffffffff


	//   ....[3]....
        /*0034*/ 	.word	0xffffffff


	//   ....[4]....
        /*0038*/ 	.word	0xffffffff


	//   ....[5]....
        /*003c*/ 	.word	0xffffffff


	//   ....[6]....
        /*0040*/ 	.word	0xffffffff


	//   ....[7]....
        /*0044*/ 	.word	0xffffffff


	//   ....[8]....
        /*0048*/ 	.word	0xffffffff


	//   ....[9]....
        /*004c*/ 	.word	0xffffffff


	//   ....[10]....
        /*0050*/ 	.word	0x05000058


	//   ....[11]....
        /*0054*/ 	.word	0x05000058


	//   ....[12]....
        /*0058*/ 	.word	0x05000058


	//   ....[13]....
        /*005c*/ 	.word	0x05000058


	//   ....[14]....
        /*0060*/ 	.word	0x05000058


	//   ....[15]....
        /*0064*/ 	.word	0x05000058


	//   ....[16]....
        /*0068*/ 	.word	0x05000058


	//   ....[17]....
        /*006c*/ 	.word	0x05000058


	//   ....[18]....
        /*0070*/ 	.word	0x05000058


	//   ....[19]....
        /*0074*/ 	.word	0x05000058


	//----- nvinfo : EIATTR_COOP_GROUP_INSTR_OFFSETS
	.align		4
.L_1470:
        /*0078*/ 	.byte	0x04, 0x28
        /*007a*/ 	.short	(.L_1472 - .L_1471)


	//   ....[0]....
.L_1471:
        /*007c*/ 	.word	0x00019f60


	//   ....[1]....
        /*0080*/ 	.word	0x00019f90


	//   ....[2]....
        /*0084*/ 	.word	0x00019fb0


	//   ....[3]....
        /*0088*/ 	.word	0x00019fd0


	//   ....[4]....
        /*008c*/ 	.word	0x00019ff0


	//   ....[5]....
        /*0090*/ 	.word	0x0001a330


	//   ....[6]....
        /*0094*/ 	.word	0x0001a350


	//   ....[7]....
        /*0098*/ 	.word	0x0001a370


	//   ....[8]....
        /*009c*/ 	.word	0x0001a390


	//   ....[9]....
        /*00a0*/ 	.word	0x0001a3b0


	//   ....[10]....
        /*00a4*/ 	.word	0x0001af00


	//   ....[11]....
        /*00a8*/ 	.word	0x0001afb0


	//   ....[12]....
        /*00ac*/ 	.word	0x0001b020


	//   ....[13]....
        /*00b0*/ 	.word	0x0001b090


	//   ....[14]....
        /*00b4*/ 	.word	0x0001b100


	//   ....[15]....
        /*00b8*/ 	.word	0x0001b480


	//   ....[16]....
        /*00bc*/ 	.word	0x0001b4f0


	//   ....[17]....
        /*00c0*/ 	.word	0x0001b560


	//   ....[18]....
        /*00c4*/ 	.word	0x0001b5d0


	//   ....[19]....
        /*00c8*/ 	.word	0x0001b640


	//----- nvinfo : EIATTR_VRC_CTA_INIT_COUNT
	.align		4
.L_1472:
        /*00cc*/ 	.byte	0x02, 0x4a
	.zero		1
	.zero		1


	//----- nvinfo : EIATTR_EXIT_INSTR_OFFSETS
	.align		4
        /*00d0*/ 	.byte	0x04, 0x1c
        /*00d2*/ 	.short	(.L_1474 - .L_1473)


	//   ....[0]....
.L_1473:
        /*00d4*/ 	.word	0x000006b0


	//   ....[1]....
        /*00d8*/ 	.word	0x0001ae90


	//----- nvinfo : EIATTR_MAX_THREADS
	.align		4
.L_1474:
        /*00dc*/ 	.byte	0x04, 0x05
        /*00de*/ 	.short	(.L_1476 - .L_1475)
.L_1475:
        /*00e0*/ 	.word	0x00000080
        /*00e4*/ 	.word	0x00000001
        /*00e8*/ 	.word	0x00000001


	//----- nvinfo : EIATTR_CRS_STACK_SIZE
	.align		4
.L_1476:
        /*00ec*/ 	.byte	0x04, 0x1e
        /*00ee*/ 	.short	(.L_1478 - .L_1477)
.L_1477:
        /*00f0*/ 	.word	0x00000000


	//----- nvinfo : EIATTR_CBANK_PARAM_SIZE
	.align		4
.L_1478:
        /*00f4*/ 	.byte	0x03, 0x19
        /*00f6*/ 	.short	0x00e8


	//----- nvinfo : EIATTR_PARAM_CBANK
	.align		4
        /*00f8*/ 	.byte	0x04, 0x0a
        /*00fa*/ 	.short	(.L_1480 - .L_1479)
	.align		4
.L_1479:
        /*00fc*/ 	.word	index@(.nv.constant0._ZN10layer_norm31ln_parallel_residual_fwd_kernelINS_13Kernel_traitsI6__halfS2_fS2_fjLj768ELj1ELj4ELj1ELj16ENS_18Kernel_traits_baseILj768ES2_S2_fS2_fjLj128EEEEELb1ELb1ELb0EEEvNS_9FwdParamsE)
        /*0100*/ 	.short	0x0380
        /*0102*/ 	.short	0x00e8


	//----- nvinfo : EIATTR_SW_WAR
	.align		4
.L_1480:
        /*0104*/ 	.byte	0x04, 0x36
        /*0106*/ 	.short	(.L_1482 - .L_1481)
.L_1481:
        /*0108*/ 	.word	0x00000008
.L_1482:


//--------------------- .nv.info._ZN10layer_norm31ln_parallel_residual_fwd_kernelINS_13Kernel_traitsI6__halfS2_fS2_fjLj768ELj1ELj4ELj1ELj16ENS_18Kernel_traits_baseILj768ES2_S2_fS2_fjLj128EEEEELb1ELb1ELb1EEEvNS_9FwdParamsE --------------------------
	.section	.nv.info._ZN10layer_norm31ln_parallel_residual_fwd_kernelINS_13Kernel_traitsI6__halfS2_fS2_fjLj768ELj1ELj4ELj1ELj16ENS_18Kernel_traits_baseILj768ES2_S2_fS2_fjLj128EEEEELb1ELb1ELb1EEEvNS_9FwdParamsE,"",@"SHT_CUDA_INFO"
	.sectionflags	@""
	.align	4


	//----- nvinfo : EIATTR_CUDA_API_VERSION
	.align		4
        /*0000*/ 	.byte	0x04, 0x37
        /*0002*/ 	.short	(.L_1484 - .L_1483)
.L_1483:
        /*0004*/ 	.word	0x00000082


	//----- nvinfo : EIATTR_KPARAM_INFO
	.align		4
.L_1484:
        /*0008*/ 	.byte	0x04, 0x17
        /*000a*/ 	.short	(.L_1486 - .L_1485)
.L_1485:
        /*000c*/ 	.word	0x00000000
        /*0010*/ 	.short	0x0000
        /*0012*/ 	.short	0x0000
        /*0014*/ 	.byte	0x00, 0xf0, 0xa1, 0x03


	//----- nvinfo : EIATTR_SPARSE_MMA_MASK
	.align		4
.L_1486:
        /*0018*/ 	.byte	0x03, 0x50
        /*001a*/ 	.short	0x0000


	//----- nvinfo : EIATTR_MAXREG_COUNT
	.align		4
        /*001c*/ 	.byte	0x03, 0x1b
        /*001e*/ 	.short	0x00ff


	//----- nvinfo : EIATTR_MERCURY_ISA_VERSION
	.align		4
        /*0020*/ 	.byte	0x03, 0x5f
        /*0022*/ 	.short	0x0101


	//----- nvinfo : EIATTR_COOP_GROUP_MASK_REGIDS
	.align		4
        /*0024*/ 	.byte	0x04, 0x29
        /*0026*/ 	.short	(.L_1488 - .L_1487)


	//   ....[0]....
.L_1487:
        /*0028*/ 	.word	0xffffffff


	//   ....[1]....
        /*002c*/ 	.word	0xffffffff


	//   ....[2]....
        /*0030*/ 	.word	0xffffffff


	//   ....[3]....
        /*0034*/ 	.word	0xffffffff


	//   ....[4]....
        /*0038*/ 	.word	0xffffffff


	//   ....[5]....
        /*003c*/ 	.word	0xffffffff


	//   ....[6]....
        /*0040*/ 	.word	0xffffffff


	//   ....[7]....
        /*0044*/ 	.word	0xffffffff


	//   ....[8]....
        /*0048*/ 	.word	0xffffffff


	//   ....[9]....
        /*004c*/ 	.word	0xffffffff


	//   ....[10]....
        /*0050*/ 	.word	0x05000040


	//   ....[11]....
        /*0054*/ 	.word	0x05000040


	//   ....[12]....
        /*0058*/ 	.word	0x05000040


	//   ....[13]....
        /*005c*/ 	.word	0x05000040


	//   ....[14]....
        /*0060*/ 	.word	0x05000040


	//   ....[15]....
        /*0064*/ 	.word	0x05000040


	//   ....[16]....
        /*0068*/ 	.word	0x05000040


	//   ....[17]....
        /*006c*/ 	.word	0x05000040


	//   ....[18]....
        /*0070*/ 	.word	0x05000040


	//   ....[19]....
        /*0074*/ 	.word	0x05000040


	//----- nvinfo : EIATTR_COOP_GROUP_INSTR_OFFSETS
	.align		4
.L_1488:
        /*0078*/ 	.byte	0x04, 0x28
        /*007a*/ 	.short	(.L_1490 - .L_1489)


	//   ....[0]....
.L_1489:
        /*007c*/ 	.word	0x00017ae0


	//   ....[1]....
        /*0080*/ 	.word	0x00017b10


	//   ....[2]....
        /*0084*/ 	.word	0x00017b30


	//   ....[3]....
        /*0088*/ 	.word	0x00017b50


	//   ....[4]....
        /*008c*/ 	.word	0x00017b70


	//   ....[5]....
        /*0090*/ 	.word	0x00017ea0


	//   ....[6]....
        /*0094*/ 	.word	0x00017ec0


	//   ....[7]....
        /*0098*/ 	.word	0x00017ee0


	//   ....[8]....
        /*009c*/ 	.word	0x00017f00


	//   ....[9]....
        /*00a0*/ 	.word	0x00017f20


	//   ....[10]....
        /*00a4*/ 	.word	0x00018680


	//   ....[11]....
        /*00a8*/ 	.word	0x00018730


	//   ....[12]....
        /*00ac*/ 	.word	0x000187a0


	//   ....[13]....
        /*00b0*/ 	.word	0x00018810


	//   ....[14]....
        /*00b4*/ 	.word	0x00018880


	//   ....[15]....
        /*00b8*/ 	.word	0x00018c00


	//   ....[16]....
        /*00bc*/ 	.word	0x00018c70


	//   ....[17]....
        /*00c0*/ 	.word	0x00018ce0


	//   ....[18]....
        /*00c4*/ 	.word	0x00018d50


	//   ....[19]....
        /*00c8*/ 	.word	0x00018dc0


	//----- nvinfo : EIATTR_VRC_CTA_INIT_COUNT
	.align		4
.L_1490:
        /*00cc*/ 	.byte	0x02, 0x4a
	.zero		1
	.zero		1


	//----- nvinfo : EIATTR_EXIT_INSTR_OFFSETS
	.align		4
        /*00d0*/ 	.byte	0x04, 0x1c
        /*00d2*/ 	.short	(.L_1492 - .L_1491)


	//   ....[0]....
.L_1491:
        /*00d4*/ 	.word	0x00000270


	//   ....[1]....
        /*00d8*/ 	.word	0x00018610


	//----- nvinfo : EIATTR_MAX_THREADS
	.align		4
.L_1492:
        /*00dc*/ 	.byte	0x04, 0x05
        /*00de*/ 	.short	(.L_1494 - .L_1493)
.L_1493:
        /*00e0*/ 	.word	0x00000080
        /*00e4*/ 	.word	0x00000001
        /*00e8*/ 	.word	0x00000001


	//----- nvinfo : EIATTR_CRS_STACK_SIZE
	.align		4
.L_1494:
        /*00ec*/ 	.byte	0x04, 0x1e
        /*00ee*/ 	.short	(.L_1496 - .L_1495)
.L_1495:
        /*00f0*/ 	.word	0x00000000


	//----- nvinfo : EIATTR_CBANK_PARAM_SIZE
	.align		4
.L_1496:
        /*00f4*/ 	.byte	0x03, 0x19
        /*00f6*/ 	.short	0x00e8


	//----- nvinfo : EIATTR_PARAM_CBANK
	.align		4
        /*00f8*/ 	.byte	0x04, 0x0a
        /*00fa*/ 	.short	(.L_1498 - .L_1497)
	.align		4
.L_1497:
        /*00fc*/ 	.word	index@(.nv.constant0._ZN10layer_norm31ln_parallel_residual_fwd_kernelINS_13Kernel_traitsI6__halfS2_fS2_fjLj768ELj1ELj4ELj1ELj16ENS_18Kernel_traits_baseILj768ES2_S2_fS2_fjLj128EEEEELb1ELb1ELb1EEEvNS_9FwdParamsE)
        /*0100*/ 	.short	0x0380
        /*0102*/ 	.short	0x00e8


	//----- nvinfo : EIATTR_SW_WAR
	.align		4
.L_1498:
        /*0104*/ 	.byte	0x04, 0x36
        /*0106*/ 	.short	(.L_1500 - .L_1499)
.L_1499:
        /*0108*/ 	.word	0x00000008
.L_1500:


//--------------------- .nv.info._ZN10layer_norm31ln_parallel_residual_fwd_kernelINS_13Kernel_traitsIf6__halffS2_fjLj768ELj1ELj4ELj1ELj16ENS_18Kernel_traits_baseILj768EfS2_fS2_fjLj128EEEEELb0ELb0ELb0EEEvNS_9FwdParamsE --------------------------
	.section	.nv.info._ZN10layer_norm31ln_parallel_residual_fwd_kernelINS_13Kernel_traitsIf6__halffS2_fjLj768ELj1ELj4ELj1ELj16ENS_18Kernel_traits_baseILj768EfS2_fS2_fjLj128EEEEELb0ELb0ELb0EEEvNS_9FwdParamsE,"",@"SHT_CUDA_INFO"
	.sectionflags	@""
	.align	4


	//----- nvinfo : EIATTR_CUDA_API_VERSION
	.align		4
        /*0000*/ 	.byte	0x04, 0x37
        /*0002*/ 	.short	(.L_1502 - .L_1501)
.L_1501:
        /*0004*/ 	.word	0x00000082


	//----- nvinfo : EIATTR_KPARAM_INFO
	.align		4
.L_1502:
        /*0008*/ 	.byte	0x04, 0x17
        /*000a*/ 	.short	(.L_1504 - .L_1503)
.L_1503:
        /*000c*/ 	.word	0x00000000
        /*0010*/ 	.short	0x0000
        /*0012*/ 	.short	0x0000
        /*0014*/ 	.byte	0x00, 0xf0, 0xa1, 0x03


	//----- nvinfo : EIATTR_SPARSE_MMA_MASK
	.align		4
.L_1504:
        /*0018*/ 	.byte	0x03, 0x50
        /*001a*/ 	.short	0x0000


	//----- nvinfo : EIATTR_MAXREG_COUNT
	.align		4
        /*001c*/ 	.byte	0x03, 0x1b
        /*001e*/ 	.short	0x00ff


	//----- nvinfo : EIATTR_MERCURY_ISA_VERSION
	.align		4
        /*0020*/ 	.byte	0x03, 0x5f
        /*0022*/ 	.short	0x0101


	//----- nvinfo : EIATTR_COOP_GROUP_MASK_REGIDS
	.align		4
        /*0024*/ 	.byte	0x04, 0x29
        /*0026*/ 	.short	(.L_1506 - .L_1505)


	//   ....[0]....
.L_1505:
        /*0028*/ 	.word	0xffffffff


	//   ....[1]....
        /*002c*/ 	.word	0xffffffff


	//   ....[2]....
        /*0030*/ 	.word	0xffffffff


	//   ....[3]....
        /*0034*/ 	.word	0xffffffff


	//   ....[4]....
        /*0038*/ 	.word	0xffffffff


	//   ....[5]....
        /*003c*/ 	.word	0xffffffff


	//   ....[6]....
        /*0040*/ 	.word	0xffffffff


	//   ....[7]....
        /*0044*/ 	.word	0xffffffff


	//   ....[8]....
        /*0048*/ 	.word	0xffffffff


	//   ....[9]....
        /*004c*/ 	.word	0xffffffff


	//   ....[10]....
        /*0050*/ 	.word	0x05000092


	//   ....[11]....
        /*0054*/ 	.word	0x05000092


	//   ....[12]....
        /*0058*/ 	.word	0x05000092


	//   ....[13]....
        /*005c*/ 	.word	0x05000092


	//   ....[14]....
        /*0060*/ 	.word	0x05000092


	//   ....[15]....
        /*0064*/ 	.word	0x05000092


	//   ....[16]....
        /*0068*/ 	.word	0x05000092


	//   ....[17]....
        /*006c*/ 	.word	0x05000092


	//   ....[18]....
        /*0070*/ 	.word	0x05000092


	//   ....[19]....
        /*0074*/ 	.word	0x05000092


	//----- nvinfo : EIATTR_COOP_GROUP_INSTR_OFFSETS
	.align		4
.L_1506:
        /*0078*/ 	.byte	0x04, 0x28
        /*007a*/ 	.short	(.L_1508 - .L_1507)


	//   ....[0]....
.L_1507:
        /*007c*/ 	.word	0x00002930


	//   ....[1]....
        /*0080*/ 	.word	0x00002950


	//   ....[2]....
        /*0084*/ 	.word	0x00002970


	//   ....[3]....
        /*0088*/ 	.word	0x000029a0


	//   ....[4]....
        /*008c*/ 	.word	0x000029c0


	//   ....[5]....
        /*0090*/ 	.word	0x00002d00


	//   ....[6]....
        /*0094*/ 	.word	0x00002d20


	//   ....[7]....
        /*0098*/ 	.word	0x00002d40


	//   ....[8]....
        /*009c*/ 	.word	0x00002d60


	//   ....[9]....
        /*00a0*/ 	.word	0x00002d80


	//   ....[10]....
        /*00a4*/ 	.word	0x00003870


	//   ....[11]....
        /*00a8*/ 	.word	0x00003910


	//   ....[12]....
        /*00ac*/ 	.word	0x00003980


	//   ....[13]....
        /*00b0*/ 	.word	0x00003a00


	//   ....[14]....
        /*00b4*/ 	.word	0x00003a70


	//   ....[15]....
        /*00b8*/ 	.word	0x00003df0


	//   ....[16]....
        /*00bc*/ 	.word	0x00003e60


	//   ....[17]....
        /*00c0*/ 	.word	0x00003ed0


	//   ....[18]....
        /*00c4*/ 	.word	0x00003f40


	//   ....[19]....
        /*00c8*/ 	.word	0x00003fb0


	//----- nvinfo : EIATTR_VRC_CTA_INIT_COUNT
	.align		4
.L_1508:
        /*00cc*/ 	.byte	0x02, 0x4a
	.zero		1
	.zero		1


	//----- nvinfo : EIATTR_EXIT_INSTR_OFFSETS
	.align		4
        /*00d0*/ 	.byte	0x04, 0x1c
        /*00d2*/ 	.short	(.L_1510 - .L_1509)


	//   ....[0]....
.L_1509:
        /*00d4*/ 	.word	0x000011c0


	//   ....[1]....
        /*00d8*/ 	.word	0x00003800


	//----- nvinfo : EIATTR_MAX_THREADS
	.align		4
.L_1510:
        /*00dc*/ 	.byte	0x04, 0x05
        /*00de*/ 	.short	(.L_1512 - .L_1511)
.L_1511:
        /*00e0*/ 	.word	0x00000080
        /*00e4*/ 	.word	0x00000001
        /*00e8*/ 	.word	0x00000001


	//----- nvinfo : EIATTR_CRS_STACK_SIZE
	.align		4
.L_1512:
        /*00ec*/ 	.byte	0x04, 0x1e
        /*00ee*/ 	.short	(.L_1514 - .L_1513)
.L_1513:
        /*00f0*/ 	.word	0x00000000


	//----- nvinfo : EIATTR_CBANK_PARAM_SIZE
	.align		4
.L_1514:
        /*00f4*/ 	.byte	0x03, 0x19
        /*00f6*/ 	.short	0x00e8


	//----- nvinfo : EIATTR_PARAM_CBANK
	.align		4
        /*00f8*/ 	.byte	0x04, 0x0a
        /*00fa*/ 	.short	(.L_1516 - .L_1515)
	.align		4
.L_1515:
        /*00fc*/ 	.word	index@(.nv.constant0._ZN10layer_norm31ln_parallel_residual_fwd_kernelINS_13Kernel_traitsIf6__halffS2_fjLj768ELj1ELj4ELj1ELj16ENS_18Kernel_traits_baseILj768EfS2_fS2_fjLj128EEEEELb0ELb0ELb0EEEvNS_9FwdParamsE)
        /*0100*/ 	.short	0x0380
        /*0102*/ 	.short	0x00e8


	//----- nvinfo : EIATTR_SW_WAR
	.align		4
.L_1516:
        /*0104*/ 	.byte	0x04, 0x36
        /*0106*/ 	.short	(.L_1518 - .L_1517)
.L_1517:
        /*0108*/ 	.word	0x00000008
.L_1518:


//--------------------- .nv.info._ZN10layer_norm31ln_parallel_residual_fwd_kernelINS_13Kernel_traitsIf6__halffS2_fjLj768ELj1ELj4ELj1ELj16ENS_18Kernel_traits_baseILj768EfS2_fS2_fjLj128EEEEELb0ELb0ELb1EEEvNS_9FwdParamsE --------------------------
	.section	.nv.info._ZN10layer_norm31ln_parallel_residual_fwd_kernelINS_13Kernel_traitsIf6__halffS2_fjLj768ELj1ELj4ELj1ELj16ENS_18Kernel_traits_baseILj768EfS2_fS2_fjLj128EEEEELb0ELb0ELb1EEEvNS_9FwdParamsE,"",@"SHT_CUDA_INFO"
	.sectionflags	@""
	.align	4


	//----- nvinfo : EIATTR_CUDA_API_VERSION
	.align		4
        /*0000*/ 	.byte	0x04, 0x37
        /*0002*/ 	.short	(.L_1520 - .L_1519)
.L_1519:
        /*0004*/ 	.word	0x00000082


	//----- nvinfo : EIATTR_KPARAM_INFO
	.align		4
.L_1520:
        /*0008*/ 	.byte	0x04, 0x17
        /*000a*/ 	.short	(.L_1522 - .L_1521)
.L_1521:
        /*000c*/ 	.word	0x00000000
        /*0010*/ 	.short	0x0000
        /*0012*/ 	.short	0x0000
        /*0014*/ 	.byte	0x00, 0xf0, 0xa1, 0x03


	//----- nvinfo : EIATTR_SPARSE_MMA_MASK
	.align		4
.L_1522:
        /*0018*/ 	.byte	0x03, 0x50
        /*001a*/ 	.short	0x0000


	//----- nvinfo : EIATTR_MAXREG_COUNT
	.align		4
        /*001c*/ 	.byte	0x03, 0x1b
        /*001e*/ 	.short	0x00ff


	//----- nvinfo : EIATTR_MERCURY_ISA_VERSION
	.align		4
        /*0020*/ 	.byte	0x03, 0x5f
        /*0022*/ 	.short	0x0101


	//----- nvinfo : EIATTR_COOP_GROUP_MASK_REGIDS
	.align		4
        /*0024*/ 	.byte	0x04, 0x29
        /*0026*/ 	.short	(.L_1524 - .L_1523)


	//   ....[0]....
.L_1523:
        /*0028*/ 	.word	0xffffffff


	//   ....[1]....
        /*002c*/ 	.word	0xffffffff


	//   ....[2]....
        /*0030*/ 	.word	0xffffffff


	//   ....[3]....
        /*0034*/ 	.word	0xffffffff


	//   ....[4]....
        /*0038*/ 	.word	0xffffffff


	//   ....[5]....
        /*003c*/ 	.word	0xffffffff


	//   ....[6]....
        /*0040*/ 	.word	0xffffffff


	//   ....[7]....
        /*0044*/ 	.word	0xffffffff


	//   ....[8]....
        /*0048*/ 	.word	0xffffffff


	//   ....[9]....
        /*004c*/ 	.word	0xffffffff


	//   ....[10]....
        /*0050*/ 	.word	0x05000093


	//   ....[11]....
        /*0054*/ 	.word	0x05000093


	//   ....[12]....
        /*0058*/ 	.word	0x05000093


	//   ....[13]....
        /*005c*/ 	.word	0x05000093


	//   ....[14]....
        /*0060*/ 	.word	0x05000093


	//   ....[15]....
        /*0064*/ 	.word	0x05000093


	//   ....[16]....
        /*0068*/ 	.word	0x05000093


	//   ....[17]....
        /*006c*/ 	.word	0x05000093


	//   ....[18]....
        /*0070*/ 	.word	0x05000093


	//   ....[19]....
        /*0074*/ 	.word	0x05000093


	//----- nvinfo : EIATTR_COOP_GROUP_INSTR_OFFSETS
	.align		4
.L_1524:
        /*0078*/ 	.byte	0x04, 0x28
        /*007a*/ 	.short	(.L_1526 - .L_1525)


	//   ....[0]....
.L_1525:
        /*007c*/ 	.word	0x00001f80


	//   ....[1]....
        /*0080*/ 	.word	0x00001fb0


	//   ....[2]....
        /*0084*/ 	.word	0x00001fd0


	//   ....[3]....
        /*0088*/ 	.word	0x00001ff0


	//   ....[4]....
        /*008c*/ 	.word	0x00002010


	//   ....[5]....
        /*0090*/ 	.word	0x00002340


	//   ....[6]....
        /*0094*/ 	.word	0x00002360


	//   ....[7]....
        /*0098*/ 	.word	0x00002380


	//   ....[8]....
        /*009c*/ 	.word	0x000023a0


	//   ....[9]....
        /*00a0*/ 	.word	0x000023c0


	//   ....[10]....
        /*00a4*/ 	.word	0x00002db0


	//   ....[11]....
        /*00a8*/ 	.word	0x00002e60


	//   ....[12]....
        /*00ac*/ 	.word	0x00002ed0


	//   ....[13]....
        /*00b0*/ 	.word	0x00002f40


	//   ....[14]....
        /*00b4*/ 	.word	0x00002fb0


	//   ....[15]....
        /*00b8*/ 	.word	0x00003330


	//   ....[16]....
        /*00bc*/ 	.word	0x000033a0


	//   ....[17]....
        /*00c0*/ 	.word	0x00003410


	//   ....[18]....
        /*00c4*/ 	.word	0x00003480


	//   ....[19]....
        /*00c8*/ 	.word	0x000034f0


	//----- nvinfo : EIATTR_VRC_CTA_INIT_COUNT
	.align		4
.L_1526:
        /*00cc*/ 	.byte	0x02, 0x4a
	.zero		1
	.zero		1


	//----- nvinfo : EIATTR_EXIT_INSTR_OFFSETS
	.align		4
        /*00d0*/ 	.byte	0x04, 0x1c
        /*00d2*/ 	.short	(.L_1528 - .L_1527)


	//   ....[0]....
.L_1527:
        /*00d4*/ 	.word	0x000009d0


	//   ....[1]....
        /*00d8*/ 	.word	0x00002d40


	//----- nvinfo : EIATTR_MAX_THREADS
	.align		4
.L_1528:
        /*00dc*/ 	.byte	0x04, 0x05
        /*00de*/ 	.short	(.L_1530 - .L_1529)
.L_1529:
        /*00e0*/ 	.word	0x00000080
        /*00e4*/ 	.word	0x00000001
        /*00e8*/ 	.word	0x00000001


	//----- nvinfo : EIATTR_CRS_STACK_SIZE
	.align		4
.L_1530:
        /*00ec*/ 	.byte	0x04, 0x1e
        /*00ee*/ 	.short	(.L_1532 - .L_1531)
.L_1531:
        /*00f0*/ 	.word	0x00000000


	//----- nvinfo : EIATTR_CBANK_PARAM_SIZE
	.align		4
.L_1532:
        /*00f4*/ 	.byte	0x03, 0x19
        /*00f6*/ 	.short	0x00e8


	//----- nvinfo : EIATTR_PARAM_CBANK
	.align		4
        /*00f8*/ 	.byte	0x04, 0x0a
        /*00fa*/ 	.short	(.L_1534 - .L_1533)
	.align		4
.L_1533:
        /*00fc*/ 	.word	index@(.nv.constant0._ZN10layer_norm31ln_parallel_residual_fwd_kernelINS_13Kernel_traitsIf6__halffS2_fjLj768ELj1ELj4ELj1ELj16ENS_18Kernel_traits_baseILj768EfS2_fS2_fjLj128EEEEELb0ELb0ELb1EEEvNS_9FwdParamsE)
        /*0100*/ 	.short	0x0380
        /*0102*/ 	.short	0x00e8


	//----- nvinfo : EIATTR_SW_WAR
	.align		4
.L_1534:
        /*0104*/ 	.byte	0x04, 0x36
        /*0106*/ 	.short	(.L_1536 - .L_1535)
.L_1535:
        /*0108*/ 	.word	0x00000008
.L_1536:


//--------------------- .nv.info._ZN10layer_norm31ln_parallel_residual_fwd_kernelINS_13Kernel_traitsIf6__halffS2_fjLj768ELj1ELj4ELj1ELj16ENS_18Kernel_traits_baseILj768EfS2_fS2_fjLj128EEEEELb0ELb1ELb0EEEvNS_9FwdParamsE --------------------------
	.section	.nv.info._ZN10layer_norm31ln_parallel_residual_fwd_kernelINS_13Kernel_traitsIf6__halffS2_fjLj768ELj1ELj4ELj1ELj16ENS_18Kernel_traits_baseILj768EfS2_fS2_fjLj128EEEEELb0ELb1ELb0EEEvNS_9FwdParamsE,"",@"SHT_CUDA_INFO"
	.sectionflags	@""
	.align	4


	//----- nvinfo : EIATTR_CUDA_API_VERSION
	.align		4
        /*0000*/ 	.byte	0x04, 0x37
        /*0002*/ 	.short	(.L_1538 - .L_1537)
.L_1537:
        /*0004*/ 	.word	0x00000082


	//----- nvinfo : EIATTR_KPARAM_INFO
	.align		4
.L_1538:
        /*0008*/ 	.byte	0x04, 0x17
        /*000a*/ 	.short	(.L_1540 - .L_1539)
.L_1539:
        /*000c*/ 	.word	0x00000000
        /*0010*/ 	.short	0x0000
        /*0012*/ 	.short	0x0000
        /*0014*/ 	.byte	0x00, 0xf0, 0xa1, 0x03


	//----- nvinfo : EIATTR_SPARSE_MMA_MASK
	.align		4
.L_1540:
        /*0018*/ 	.byte	0x03, 0x50
        /*001a*/ 	.short	0x0000


	//----- nvinfo : EIATTR_MAXREG_COUNT
	.align		4
        /*001c*/ 	.byte	0x03, 0x1b
        /*001e*/ 	.short	0x00ff


	//----- nvinfo : EIATTR_MERCURY_ISA_VERSION
	.align		4
        /*0020*/ 	.byte	0x03, 0x5f
        /*0022*/ 	.short	0x0101


	//----- nvinfo : EIATTR_COOP_GROUP_MASK_REGIDS
	.align		4
        /*0024*/ 	.byte	0x04, 0x29
        /*0026*/ 	.short	(.L_1542 - .L_1541)


	//   ....[0]....
.L_1541:
        /*0028*/ 	.word	0xffffffff


	//   ....[1]....
        /*002c*/ 	.word	0xffffffff


	//   ....[2]....
        /*0030*/ 	.word	0xffffffff


	//   ....[3]....
        /*0034*/ 	.word	0xffffffff


	//   ....[4]....
        /*0038*/ 	.word	0xffffffff


	//   ....[5]....
        /*003c*/ 	.word	0xffffffff


	//   ....[6]....
        /*0040*/ 	.word	0xffffffff


	//   ....[7]....
        /*0044*/ 	.word	0xffffffff


	//   ....[8]....
        /*0048*/ 	.word	0xffffffff


	//   ....[9]....
        /*004c*/ 	.word	0xffffffff


	//   ....[10]....
        /*0050*/ 	.word	0x05000062


	//   ....[11]....
        /*0054*/ 	.word	0x05000062


	//   ....[12]....
        /*0058*/ 	.word	0x05000062


	//   ....[13]....
        /*005c*/ 	.word	0x05000062


	//   ....[14]....
        /*0060*/ 	.word	0x05000062


	//   ....[15]....
        /*0064*/ 	.word	0x05000062


	//   ....[16]....
        /*0068*/ 	.word	0x05000062


	//   ....[17]....
        /*006c*/ 	.word	0x05000062


	//   ....[18]....
        /*0070*/ 	.word	0x05000062


	//   ....[19]....
        /*0074*/ 	.word	0x05000062


	//----- nvinfo : EIATTR_COOP_GROUP_INSTR_OFFSETS
	.align		4
.L_1542:
        /*0078*/ 	.byte	0x04, 0x28
        /*007a*/ 	.short	(.L_1544 - .L_1543)


	//   ....[0]....
.L_1543:
        /*007c*/ 	.word	0x00001c80


	//   ....[1]....
        /*0080*/ 	.word	0x00001ca0


	//   ....[2]....
        /*0084*/ 	.word	0x00001cc0


	//   ....[3]....
        /*0088*/ 	.word	0x00001cf0


	//   ....[4]....
        /*008c*/ 	.word	0x00001d10


	//   ....[5]....
        /*0090*/ 	.word	0x00002050


	//   ....[6]....
        /*0094*/ 	.word	0x00002070


	//   ....[7]....
        /*0098*/ 	.word	0x00002090


	//   ....[8]....
        /*009c*/ 	.word	0x000020b0


	//   ....[9]....
        /*00a0*/ 	.word	0x000020d0


	//   ....[10]....
        /*00a4*/ 	.word	0x000028f0


	//   ....[11]....
        /*00a8*/ 	.word	0x00002990


	//   ....[12]....
        /*00ac*/ 	.word	0x00002a00


	//   ....[13]....
        /*00b0*/ 	.word	0x00002a80


	//   ....[14]....
        /*00b4*/ 	.word	0x00002af0


	//   ....[15]....
        /*00b8*/ 	.word	0x00002e70


	//   ....[16]....
        /*00bc*/ 	.word	0x00002ee0


	//   ....[17]....
        /*00c0*/ 	.word	0x00002f50


	//   ....[18]....
        /*00c4*/ 	.word	0x00002fc0


	//   ....[19]....
        /*00c8*/ 	.word	0x00003030


	//----- nvinfo : EIATTR_VRC_CTA_INIT_COUNT
	.align		4
.L_1544:
        /*00cc*/ 	.byte	0x02, 0x4a
	.zero		1
	.zero		1


	//----- nvinfo : EIATTR_EXIT_INSTR_OFFSETS
	.align		4
        /*00d0*/ 	.byte	0x04, 0x1c
        /*00d2*/ 	.short	(.L_1546 - .L_1545)


	//   ....[0]....
.L_1545:
        /*00d4*/ 	.word	0x00000570


	//   ....[1]....
        /*00d8*/ 	.word	0x00002880


	//----- nvinfo : EIATTR_MAX_THREADS
	.align		4
.L_1546:
        /*00dc*/ 	.byte	0x04, 0x05
        /*00de*/ 	.short	(.L_1548 - .L_1547)
.L_1547:
        /*00e0*/ 	.word	0x00000080
        /*00e4*/ 	.word	0x00000001
        /*00e8*/ 	.word	0x00000001


	//----- nvinfo : EIATTR_CRS_STACK_SIZE
	.align		4
.L_1548:
        /*00ec*/ 	.byte	0x04, 0x1e
        /*00ee*/ 	.short	(.L_1550 - .L_1549)
.L_1549:
        /*00f0*/ 	.word	0x00000000


	//----- nvinfo : EIATTR_CBANK_PARAM_SIZE
	.align		4
.L_1550:
        /*00f4*/ 	.byte	0x03, 0x19
        /*00f6*/ 	.short	0x00e8


	//----- nvinfo : EIATTR_PARAM_CBANK
	.align		4
        /*00f8*/ 	.byte	0x04, 0x0a
        /*00fa*/ 	.short	(.L_1552 - .L_1551)
	.align		4
.L_1551:
        /*00fc*/ 	.word	index@(.nv.constant0._ZN10layer_norm31ln_parallel_residual_fwd_kernelINS_13Kernel_traitsIf6__halffS2_fjLj768ELj1ELj4ELj1ELj16ENS_18Kernel_traits_baseILj768EfS2_fS2_fjLj128EEEEELb0ELb1ELb0EEEvNS_9FwdParamsE)
        /*0100*/ 	.short	0x0380
        /*0102*/ 	.short	0x00e8


	//----- nvinfo : EIATTR_SW_WAR
	.align		4
.L_1552:
        /*0104*/ 	.byte	0x04, 0x36
        /*0106*/ 	.short	(.L_1554 - .L_1553)
.L_1553:
        /*0108*/ 	.word	0x00000008
.L_1554:


//--------------------- .nv.info._ZN10layer_norm31ln_parallel_residual_fwd_kernelINS_13Kernel_traitsIf6__halffS2_fjLj768ELj1ELj4ELj1ELj16ENS_18Kernel_traits_baseILj768EfS2_fS2_fjLj128EEEEELb0ELb1ELb1EEEvNS_9FwdParamsE --------------------------
	.section	.nv.info._ZN10layer_norm31ln_parallel_residual_fwd_kernelINS_13Kernel_traitsIf6__halffS2_fjLj768ELj1ELj4ELj1ELj16ENS_18Kernel_traits_baseILj768EfS2_fS2_fjLj128EEEEELb0ELb1ELb1EEEvNS_9FwdParamsE,"",@"SHT_CUDA_INFO"
	.sectionflags	@""
	.align	4


	//----- nvinfo : EIATTR_CUDA_API_VERSION
	.align		4
        /*0000*/ 	.byte	0x04, 0x37
        /*0002*/ 	.short	(.L_1556 - .L_1555)
.L_1555:
        /*0004*/ 	.word	0x00000082


	//----- nvinfo : EIATTR_KPARAM_INFO
	.align		4
.L_1556:
        /*0008*/ 	.byte	0x04, 0x17
        /*000a*/ 	.short	(.L_1558 - .L_1557)
.L_1557:
        /*000c*/ 	.word	0x00000000
        /*0010*/ 	.short	0x0000
        /*0012*/ 	.short	0x0000
        /*0014*/ 	.byte	0x00, 0xf0, 0xa1, 0x03


	//----- nvinfo : EIATTR_SPARSE_MMA_MASK
	.align		4
.L_1558:
        /*0018*/ 	.byte	0x03, 0x50
        /*001a*/ 	.short	0x0000


	//----- nvinfo : EIATTR_MAXREG_COUNT
	.align		4
        /*001c*/ 	.byte	0x03, 0x1b
        /*001e*/ 	.short	0x00ff


	//----- nvinfo : EIATTR_MERCURY_ISA_VERSION
	.align		4
        /*0020*/ 	.byte	0x03, 0x5f
        /*0022*/ 	.short	0x0101


	//----- nvinfo : EIATTR_COOP_GROUP_MASK_REGIDS
	.align		4
        /*0024*/ 	.byte	0x04, 0x29
        /*0026*/ 	.short	(.L_1560 - .L_1559)


	//   ....[0]....
.L_1559:
        /*0028*/ 	.word	0xffffffff


	//   ....[1]....
        /*002c*/ 	.word	0xffffffff


	//   ....[2]....
        /*0030*/ 	.word	0xffffffff


	//   ....[3]....
        /*0034*/ 	.word	0xffffffff


	//   ....[4]....
        /*0038*/ 	.word	0xffffffff


	//   ....[5]....
        /*003c*/ 	.word	0xffffffff


	//   ....[6]....
        /*0040*/ 	.word	0xffffffff


	//   ....[7]....
        /*0044*/ 	.word	0xffffffff


	//   ....[8]....
        /*0048*/ 	.word	0xffffffff


	//   ....[9]....
        /*004c*/ 	.word	0xffffffff


	//   ....[10]....
        /*0050*/ 	.word	0x05000062


	//   ....[11]....
        /*0054*/ 	.word	0x05000062


	//   ....[12]....
        /*0058*/ 	.word	0x05000062


	//   ....[13]....
        /*005c*/ 	.word	0x05000062


	//   ....[14]....
        /*0060*/ 	.word	0x05000062


	//   ....[15]....
        /*0064*/ 	.word	0x05000062


	//   ....[16]....
        /*0068*/ 	.word	0x05000062


	//   ....[17]....
        /*006c*/ 	.word	0x05000062


	//   ....[18]....
        /*0070*/ 	.word	0x05000062


	//   ....[19]....
        /*0074*/ 	.word	0x05000062


	//----- nvinfo : EIATTR_COOP_GROUP_INSTR_OFFSETS
	.align		4
.L_1560:
        /*0078*/ 	.byte	0x04, 0x28
        /*007a*/ 	.short	(.L_1562 - .L_1561)


	//   ....[0]....
.L_1561:
        /*007c*/ 	.word	0x00001920


	//   ....[1]....
        /*0080*/ 	.word	0x00001940


	//   ....[2]....
        /*0084*/ 	.word	0x00001960


	//   ....[3]....
        /*0088*/ 	.word	0x00001980


	//   ....[4]....
        /*008c*/ 	.word	0x000019b0


	//   ....[5]....
        /*0090*/ 	.word	0x00001ce0


	//   ....[6]....
        /*0094*/ 	.word	0x00001d00


	//   ....[7]....
        /*0098*/ 	.word	0x00001d20


	//   ....[8]....
        /*009c*/ 	.word	0x00001d40


	//   ....[9]....
        /*00a0*/ 	.word	0x00001d60


	//   ....[10]....
        /*00a4*/ 	.word	0x000024b0


	//   ....[11]....
        /*00a8*/ 	.word	0x00002550


	//   ....[12]....
        /*00ac*/ 	.word	0x000025c0


	//   ....[13]....
        /*00b0*/ 	.word	0x00002630


	//   ....[14]....
        /*00b4*/ 	.word	0x000026b0


	//   ....[15]....
        /*00b8*/ 	.word	0x00002a30


	//   ....[16]....
        /*00bc*/ 	.word	0x00002aa0


	//   ....[17]....
        /*00c0*/ 	.word	0x00002b10


	//   ....[18]....
        /*00c4*/ 	.word	0x00002b80


	//   ....[19]....
        /*00c8*/ 	.word	0x00002bf0


	//----- nvinfo : EIATTR_VRC_CTA_INIT_COUNT
	.align		4
.L_1562:
        /*00cc*/ 	.byte	0x02, 0x4a
	.zero		1
	.zero		1


	//----- nvinfo : EIATTR_EXIT_INSTR_OFFSETS
	.align		4
        /*00d0*/ 	.byte	0x04, 0x1c
        /*00d2*/ 	.short	(.L_1564 - .L_1563)


	//   ....[0]....
.L_1563:
        /*00d4*/ 	.word	0x00000330


	//   ....[1]....
        /*00d8*/ 	.word	0x00002440


	//----- nvinfo : EIATTR_MAX_THREADS
	.align		4
.L_1564:
        /*00dc*/ 	.byte	0x04, 0x05
        /*00de*/ 	.short	(.L_1566 - .L_1565)
.L_1565:
        /*00e0*/ 	.word	0x00000080
        /*00e4*/ 	.word	0x00000001
        /*00e8*/ 	.word	0x00000001


	//----- nvinfo : EIATTR_CRS_STACK_SIZE
	.align		4
.L_1566:
        /*00ec*/ 	.byte	0x04, 0x1e
        /*00ee*/ 	.short	(.L_1568 - .L_1567)
.L_1567:
        /*00f0*/ 	.word	0x00000000


	//----- nvinfo : EIATTR_CBANK_PARAM_SIZE
	.align		4
.L_1568:
        /*00f4*/ 	.byte	0x03, 0x19
        /*00f6*/ 	.short	0x00e8


	//----- nvinfo : EIATTR_PARAM_CBANK
	.align		4
        /*00f8*/ 	.byte	0x04, 0x0a
        /*00fa*/ 	.short	(.L_1570 - .L_1569)
	.align		4
.L_1569:
        /*00fc*/ 	.word	index@(.nv.constant0._ZN10layer_norm31ln_parallel_residual_fwd_kernelINS_13Kernel_traitsIf6__halffS2_fjLj768ELj1ELj4ELj1ELj16ENS_18Kernel_traits_baseILj768EfS2_fS2_fjLj128EEEEELb0ELb1ELb1EEEvNS_9FwdParamsE)
        /*0100*/ 	.short	0x0380
        /*0102*/ 	.short	0x00e8


	//----- nvinfo : EIATTR_SW_WAR
	.align		4
.L_1570:
        /*0104*/ 	.byte	0x04, 0x36
        /*0106*/ 	.short	(.L_1572 - .L_1571)
.L_1571:
        /*0108*/ 	.word	0x00000008
.L_1572:


//--------------------- .nv.info._ZN10layer_norm31ln_parallel_residual_fwd_kernelINS_13Kernel_traitsIf6__halffS2_fjLj768ELj1ELj4ELj1ELj16ENS_18Kernel_traits_baseILj768EfS2_fS2_fjLj128EEEEELb1ELb0ELb0EEEvNS_9FwdParamsE --------------------------
	.section	.nv.info._ZN10layer_norm31ln_parallel_residual_fwd_kernelINS_13Kernel_traitsIf6__halffS2_fjLj768ELj1ELj4ELj1ELj16ENS_18Kernel_traits_baseILj768EfS2_fS2_fjLj128EEEEELb1ELb0ELb0EEEvNS_9FwdParamsE,"",@"SHT_CUDA_INFO"
	.sectionflags	@""
	.align	4


	//----- nvinfo : EIATTR_CUDA_API_VERSION
	.align		4
        /*0000*/ 	.byte	0x04, 0x37
        /*0002*/ 	.short	(.L_1574 - .L_1573)
.L_1573:
        /*0004*/ 	.word	0x00000082


	//----- nvinfo : EIATTR_KPARAM_INFO
	.align		4
.L_1574:
        /*0008*/ 	.byte	0x04, 0x17
        /*000a*/ 	.short	(.L_1576 - .L_1575)
.L_1575:
        /*000c*/ 	.word	0x00000000
        /*0010*/ 	.short	0x0000
        /*0012*/ 	.short	0x0000
        /*0014*/ 	.byte	0x00, 0xf0, 0xa1, 0x03


	//----- nvinfo : EIATTR_SPARSE_MMA_MASK
	.align		4
.L_1576:
        /*0018*/ 	.byte	0x03, 0x50
        /*001a*/ 	.short	0x0000


	//----- nvinfo : EIATTR_MAXREG_COUNT
	.align		4
        /*001c*/ 	.byte	0x03, 0x1b
        /*001e*/ 	.short	0x00ff


	//----- nvinfo : EIATTR_MERCURY_ISA_VERSION
	.align		4
        /*0020*/ 	.byte	0x03, 0x5f
        /*0022*/ 	.short	0x0101


	//----- nvinfo : EIATTR_COOP_GROUP_MASK_REGIDS
	.align		4
        /*0024*/ 	.byte	0x04, 0x29
        /*0026*/ 	.short	(.L_1578 - .L_1577)


	//   ....[0]....
.L_1577:
        /*0028*/ 	.word	0xffffffff


	//   ....[1]....
        /*002c*/ 	.word	0xffffffff


	//   ....[2]....
        /*0030*/ 	.word	0xffffffff


	//   ....[3]....
        /*0034*/ 	.word	0xffffffff


	//   ....[4]....
        /*0038*/ 	.word	0xffffffff


	//   ....[5]....
        /*003c*/ 	.word	0xffffffff


	//   ....[6]....
        /*0040*/ 	.word	0xffffffff


	//   ....[7]....
        /*0044*/ 	.word	0xffffffff


	//   ....[8]....
        /*0048*/ 	.word	0xffffffff


	//   ....[9]....
        /*004c*/ 	.word	0xffffffff


	//   ....[10]....
        /*0050*/ 	.word	0x050000a4


	//   ....[11]....
        /*0054*/ 	.word	0x050000a4


	//   ....[12]....
        /*0058*/ 	.word	0x050000a4


	//   ....[13]....
        /*005c*/ 	.word	0x050000a4


	//   ....[14]....
        /*0060*/ 	.word	0x050000a4


	//   ....[15]....
        /*0064*/ 	.word	0x050000a4


	//   ....[16]....
        /*0068*/ 	.word	0x050000a4


	//   ....[17]....
        /*006c*/ 	.word	0x050000a4


	//   ....[18]....
        /*0070*/ 	.word	0x050000a4


	//   ....[19]....
        /*0074*/ 	.word	0x050000a4


	//----- nvinfo : EIATTR_COOP_GROUP_INSTR_OFFSETS
	.align		4
.L_1578:
        /*0078*/ 	.byte	0x04, 0x28
        /*007a*/ 	.short	(.L_1580 - .L_1579)


	//   ....[0]....
.L_1579:
        /*007c*/ 	.word	0x0001df10


	//   ....[1]....
        /*0080*/ 	.word	0x0001df30


	//   ....[2]....
        /*0084*/ 	.word	0x0001df50


	//   ....[3]....
        /*0088*/ 	.word	0x0001df80


	//   ....[4]....
        /*008c*/ 	.word	0x0001dfa0


	//   ....[5]....
        /*0090*/ 	.word	0x0001e2e0


	//   ....[6]....
        /*0094*/ 	.word	0x0001e300


	//   ....[7]....
        /*0098*/ 	.word	0x0001e320


	//   ....[8]....
        /*009c*/ 	.word	0x0001e340


	//   ....[9]....
        /*00a0*/ 	.word	0x0001e360


	//   ....[10]....
        /*00a4*/ 	.word	0x0001ee70


	//   ....[11]....
        /*00a8*/ 	.word	0x0001ef10


	//   ....[12]....
        /*00ac*/ 	.word	0x0001ef80


	//   ....[13]....
        /*00b0*/ 	.word	0x0001f000


	//   ....[14]....
        /*00b4*/ 	.word	0x0001f070


	//   ....[15]....
        /*00b8*/ 	.word	0x0001f3f0


	//   ....[16]....
        /*00bc*/ 	.word	0x0001f460


	//   ....[17]....
        /*00c0*/ 	.word	0x0001f4d0


	//   ....[18]....
        /*00c4*/ 	.word	0x0001f540


	//   ....[19]....
        /*00c8*/ 	.word	0x0001f5b0


	//----- nvinfo : EIATTR_VRC_CTA_INIT_COUNT
	.align		4
.L_1580:
        /*00cc*/ 	.byte	0x02, 0x4a
	.zero		1
	.zero		1


	//----- nvinfo : EIATTR_EXIT_INSTR_OFFSETS
	.align		4
        /*00d0*/ 	.byte	0x04, 0x1c
        /*00d2*/ 	.short	(.L_1582 - .L_1581)


	//   ....[0]....
.L_1581:
        /*00d4*/ 	.word	0x00001420


	//   ....[1]....
        /*00d8*/ 	.word	0x0001ee00


	//----- nvinfo : EIATTR_MAX_THREADS
	.align		4
.L_1582:
        /*00dc*/ 	.byte	0x04, 0x05
        /*00de*/ 	.short	(.L_1584 - .L_1583)
.L_1583:
        /*00e0*/ 	.word	0x00000080
        /*00e4*/ 	.word	0x00000001
        /*00e8*/ 	.word	0x00000001


	//----- nvinfo : EIATTR_CRS_STACK_SIZE
	.align		4
.L_1584:
        /*00ec*/ 	.byte	0x04, 0x1e
        /*00ee*/ 	.short	(.L_1586 - .L_1585)
.L_1585:
        /*00f0*/ 	.word	0x00000000


	//----- nvinfo : EIATTR_CBANK_PARAM_SIZE
	.align		4
.L_1586:
        /*00f4*/ 	.byte	0x03, 0x19
        /*00f6*/ 	.short	0x00e8


	//----- nvinfo : EIATTR_PARAM_CBANK
	.align		4
        /*00f8*/ 	.byte	0x04, 0x0a
        /*00fa*/ 	.short	(.L_1588 - .L_1587)
	.align		4
.L_1587:
        /*00fc*/ 	.word	index@(.nv.constant0._ZN10layer_norm31ln_parallel_residual_fwd_kernelINS_13Kernel_traitsIf6__halffS2_fjLj768ELj1ELj4ELj1ELj16ENS_18Kernel_traits_baseILj768EfS2_fS2_fjLj128EEEEELb1ELb0ELb0EEEvNS_9FwdParamsE)
        /*0100*/ 	.short	0x0380
        /*0102*/ 	.short	0x00e8


	//----- nvinfo : EIATTR_SW_WAR
	.align		4
.L_1588:
        /*0104*/ 	.byte	0x04, 0x36
        /*0106*/ 	.short	(.L_1590 - .L_1589)
.L_1589:
        /*0108*/ 	.word	0x00000008
.L_1590:


//--------------------- .nv.info._ZN10layer_norm31ln_parallel_residual_fwd_kernelINS_13Kernel_traitsIf6__halffS2_fjLj768ELj1ELj4ELj1ELj16ENS_18Kernel_traits_baseILj768EfS2_fS2_fjLj128EEEEELb1ELb0ELb1EEEvNS_9FwdParamsE --------------------------
	.section	.nv.info._ZN10layer_norm31ln_parallel_residual_fwd_kernelINS_13Kernel_traitsIf6__halffS2_fjLj768ELj1ELj4ELj1ELj16ENS_18Kernel_traits_baseILj768EfS2_fS2_fjLj128EEEEELb1ELb0ELb1EEEvNS_9FwdParamsE,"",@"SHT_CUDA_INFO"
	.sectionflags	@""
	.align	4


	//----- nvinfo : EIATTR_CUDA_API_VERSION
	.align		4
        /*0000*/ 	.byte	0x04, 0x37
        /*0002*/ 	.short	(.L_1592 - .L_1591)
.L_1591:
        /*0004*/ 	.word	0x00000082


	//----- nvinfo : EIATTR_KPARAM_INFO
	.align		4
.L_1592:
        /*0008*/ 	.byte	0x04, 0x17
        /*000a*/ 	.short	(.L_1594 - .L_1593)
.L_1593:
        /*000c*/ 	.word	0x00000000
        /*0010*/ 	.short	0x0000
        /*0012*/ 	.short	0x0000
        /*0014*/ 	.byte	0x00, 0xf0, 0xa1, 0x03


	//----- nvinfo : EIATTR_SPARSE_MMA_MASK
	.align		4
.L_1594:
        /*0018*/ 	.byte	0x03, 0x50
        /*001a*/ 	.short	0x0000


	//----- nvinfo : EIATTR_MAXREG_COUNT
	.align		4
        /*001c*/ 	.byte	0x03, 0x1b
        /*001e*/ 	.short	0x00ff


	//----- nvinfo : EIATTR_MERCURY_ISA_VERSION
	.align		4
        /*0020*/ 	.byte	0x03, 0x5f
        /*0022*/ 	.short	0x0101


	//----- nvinfo : EIATTR_COOP_GROUP_MASK_REGIDS
	.align		4
        /*0024*/ 	.byte	0x04, 0x29
        /*0026*/ 	.short	(.L_1596 - .L_1595)


	//   ....[0]....
.L_1595:
        /*0028*/ 	.word	0xffffffff


	//   ....[1]....
        /*002c*/ 	.word	0xffffffff


	//   ....[2]....
        /*0030*/ 	.word	0xffffffff


	//   ....[3]....
        /*0034*/ 	.word	0xffffffff


	//   ....[4]....
        /*0038*/ 	.word	0xffffffff


	//   ....[5]....
        /*003c*/ 	.word	0xffffffff


	//   ....[6]....
        /*0040*/ 	.word	0xffffffff


	//   ....[7]....
        /*0044*/ 	.word	0xffffffff


	//   ....[8]....
        /*0048*/ 	.word	0xffffffff


	//   ....[9]....
        /*004c*/ 	.word	0xffffffff


	//   ....[10]....
        /*0050*/ 	.word	0x050000a4


	//   ....[11]....
        /*0054*/ 	.word	0x050000a4


	//   ....[12]....
        /*0058*/ 	.word	0x050000a4


	//   ....[13]....
        /*005c*/ 	.word	0x050000a4


	//   ....[14]....
        /*0060*/ 	.word	0x050000a4


	//   ....[15]....
        /*0064*/ 	.word	0x050000a4


	//   ....[16]....
        /*0068*/ 	.word	0x050000a4


	//   ....[17]....
        /*006c*/ 	.word	0x050000a4


	//   ....[18]....
        /*0070*/ 	.word	0x050000a4


	//   ....[19]....
        /*0074*/ 	.word	0x050000a4


	//----- nvinfo : EIATTR_COOP_GROUP_INSTR_OFFSETS
	.align		4
.L_1596:
        /*0078*/ 	.byte	0x04, 0x28
        /*007a*/ 	.short	(.L_1598 - .L_1597)


	//   ....[0]....
.L_1597:
        /*007c*/ 	.word	0x00019d30


	//   ....[1]....
        /*0080*/ 	.word	0x00019d50


	//   ....[2]....
        /*0084*/ 	.word	0x00019d80


	//   ....[3]....
        /*0088*/ 	.word	0x00019da0


	//   ....[4]....
        /*008c*/ 	.word	0x00019dc0


	//   ....[5]....
        /*0090*/ 	.word	0x0001a0f0


	//   ....[6]....
        /*0094*/ 	.word	0x0001a110


	//   ....[7]....
        /*0098*/ 	.word	0x0001a130


	//   ....[8]....
        /*009c*/ 	.word	0x0001a150


	//   ....[9]....
        /*00a0*/ 	.word	0x0001a170


	//   ....[10]....
        /*00a4*/ 	.word	0x0001ab70


	//   ....[11]....
        /*00a8*/ 	.word	0x0001ac10


	//   ....[12]....
        /*00ac*/ 	.word	0x0001ac90


	//   ....[13]....
        /*00b0*/ 	.word	0x0001ad00


	//   ....[14]....
        /*00b4*/ 	.word	0x0001ad70


	//   ....[15]....
        /*00b8*/ 	.word	0x0001b0e0


	//   ....[16]....
        /*00bc*/ 	.word	0x0001b150


	//   ....[17]....
        /*00c0*/ 	.word	0x0001b1c0


	//   ....[18]....
        /*00c4*/ 	.word	0x0001b230


	//   ....[19]....
        /*00c8*/ 	.word	0x0001b2a0


	//----- nvinfo : EIATTR_VRC_CTA_INIT_COUNT
	.align		4
.L_1598:
        /*00cc*/ 	.byte	0x02, 0x4a
	.zero		1
	.zero		1


	//----- nvinfo : EIATTR_EXIT_INSTR_OFFSETS
	.align		4
        /*00d0*/ 	.byte	0x04, 0x1c
        /*00d2*/ 	.short	(.L_1600 - .L_1599)


	//   ....[0]....
.L_1599:
        /*00d4*/ 	.word	0x00000bf0


	//   ....[1]....
        /*00d8*/ 	.word	0x0001ab00


	//----- nvinfo : EIATTR_MAX_THREADS
	.align		4
.L_1600:
        /*00dc*/ 	.byte	0x04, 0x05
        /*00de*/ 	.short	(.L_1602 - .L_1601)
.L_1601:
        /*00e0*/ 	.word	0x00000080
        /*00e4*/ 	.word	0x00000001
        /*00e8*/ 	.word	0x00000001


	//----- nvinfo : EIATTR_CRS_STACK_SIZE
	.align		4
.L_1602:
        /*00ec*/ 	.byte	0x04, 0x1e
        /*00ee*/ 	.short	(.L_1604 - .L_1603)
.L_1603:
        /*00f0*/ 	.word	0x00000000


	//----- nvinfo : EIATTR_CBANK_PARAM_SIZE
	.align		4
.L_1604:
        /*00f4*/ 	.byte	0x03, 0x19
        /*00f6*/ 	.short	0x00e8


	//----- nvinfo : EIATTR_PARAM_CBANK
	.align		4
        /*00f8*/ 	.byte	0x04, 0x0a
        /*00fa*/ 	.short	(.L_1606 - .L_1605)
	.align		4
.L_1605:
        /*00fc*/ 	.word	index@(.nv.constant0._ZN10layer_norm31ln_parallel_residual_fwd_kernelINS_13Kernel_traitsIf6__halffS2_fjLj768ELj1ELj4ELj1ELj16ENS_18Kernel_traits_baseILj768EfS2_fS2_fjLj128EEEEELb1ELb0ELb1EEEvNS_9FwdParamsE)
        /*0100*/ 	.short	0x0380
        /*0102*/ 	.short	0x00e8


	//----- nvinfo : EIATTR_SW_WAR
	.align		4
.L_1606:
        /*0104*/ 	.byte	0x04, 0x36
        /*0106*/ 	.short	(.L_1608 - .L_1607)
.L_1607:
        /*0108*/ 	.word	0x00000008
.L_1608:


//--------------------- .nv.info._ZN10layer_norm31ln_parallel_residual_fwd_kernelINS_13Kernel_traitsIf6__halffS2_fjLj768ELj1ELj4ELj1ELj16ENS_18Kernel_traits_baseILj768EfS2_fS2_fjLj128EEEEELb1ELb1ELb0EEEvNS_9FwdParamsE --------------------------
	.section	.nv.info._ZN10layer_norm31ln_parallel_residual_fwd_kernelINS_13Kernel_traitsIf6__halffS2_fjLj768ELj1ELj4ELj1ELj16ENS_18Kernel_traits_baseILj768EfS2_fS2_fjLj128EEEEELb1ELb1ELb0EEEvNS_9FwdParamsE,"",@"SHT_CUDA_INFO"
	.sectionflags	@""
	.align	4


	//----- nvinfo : EIATTR_CUDA_API_VERSION
	.align		4
        /*0000*/ 	.byte	0x04, 0x37
        /*0002*/ 	.short	(.L_1610 - .L_1609)
.L_1609:
        /*0004*/ 	.word	0x00000082


	//----- nvinfo : EIATTR_KPARAM_INFO
	.align		4
.L_1610:
        /*0008*/ 	.byte	0x04, 0x17
        /*000a*/ 	.short	(.L_1612 - .L_1611)
.L_1611:
        /*000c*/ 	.word	0x00000000
        /*0010*/ 	.short	0x0000
        /*0012*/ 	.short	0x0000
        /*0014*/ 	.byte	0x00, 0xf0, 0xa1, 0x03


	//----- nvinfo : EIATTR_SPARSE_MMA_MASK
	.align		4
.L_1612:
        /*0018*/ 	.byte	0x03, 0x50
        /*001a*/ 	.short	0x0000


	//----- nvinfo : EIATTR_MAXREG_COUNT
	.align		4
        /*001c*/ 	.byte	0x03, 0x1b
        /*001e*/ 	.short	0x00ff


	//----- nvinfo : EIATTR_MERCURY_ISA_VERSION
	.align		4
        /*0020*/ 	.byte	0x03, 0x5f
        /*0022*/ 	.short	0x0101


	//----- nvinfo : EIATTR_COOP_GROUP_MASK_REGIDS
	.align		4
        /*0024*/ 	.byte	0x04, 0x29
        /*0026*/ 	.short	(.L_1614 - .L_1613)


	//   ....[0]....
.L_1613:
        /*0028*/ 	.word	0xffffffff


	//   ....[1]....
        /*002c*/ 	.word	0xffffffff


	//   ....[2]....
        /*0030*/ 	.word	0xffffffff


	//   ....[3]....
        /*0034*/ 	.word	0xffffffff


	//   ....[4]....
        /*0038*/ 	.word	0xffffffff


	//   ....[5]....
        /*003c*/ 	.word	0xffffffff


	//   ....[6]....
        /*0040*/ 	.word	0xffffffff


	//   ....[7]....
        /*0044*/ 	.word	0xffffffff


	//   ....[8]....
        /*0048*/ 	.word	0xffffffff


	//   ....[9]....
        /*004c*/ 	.word	0xffffffff


	//   ....[10]....
        /*0050*/ 	.word	0x05000076


	//   ....[11]....
        /*0054*/ 	.word	0x05000076


	//   ....[12]....
        /*0058*/ 	.word	0x05000076


	//   ....[13]....
        /*005c*/ 	.word	0x05000076


	//   ....[14]....
        /*0060*/ 	.word	0x05000076


	//   ....[15]....
        /*0064*/ 	.word	0x05000076


	//   ....[16]....
        /*0068*/ 	.word	0x05000076


	//   ....[17]....
        /*006c*/ 	.word	0x05000076


	//   ....[18]....
        /*0070*/ 	.word	0x05000076


	//   ....[19]....
        /*0074*/ 	.word	0x05000076


	//----- nvinfo : EIATTR_COOP_GROUP_INSTR_OFFSETS
	.align		4
.L_1614:
        /*0078*/ 	.byte	0x04, 0x28
        /*007a*/ 	.short	(.L_1616 - .L_1615)


	//   ....[0]....
.L_1615:
        /*007c*/ 	.word	0x0001a380


	//   ....[1]....
        /*0080*/ 	.word	0x0001a3a0


	//   ....[2]....
        /*0084*/ 	.word	0x0001a3c0


	//   ....[3]....
        /*0088*/ 	.word	0x0001a3e0


	//   ....[4]....
        /*008c*/ 	.word	0x0001a410


	//   ....[5]....
        /*0090*/ 	.word	0x0001a750


	//   ....[6]....
        /*0094*/ 	.word	0x0001a770


	//   ....[7]....
        /*0098*/ 	.word	0x0001a790


	//   ....[8]....
        /*009c*/ 	.word	0x0001a7b0


	//   ....[9]....
        /*00a0*/ 	.word	0x0001a7d0


	//   ....[10]....
        /*00a4*/ 	.word	0x0001b020


	//   ....[11]....
        /*00a8*/ 	.word	0x0001b0c0


	//   ....[12]....
        /*00ac*/ 	.word	0x0001b130


	//   ....[13]....
        /*00b0*/ 	.word	0x0001b1a0


	//   ....[14]....
        /*00b4*/ 	.word	0x0001b220


	//   ....[15]....
        /*00b8*/ 	.word	0x0001b5b0


	//   ....[16]....
        /*00bc*/ 	.word	0x0001b620


	//   ....[17]....
        /*00c0*/ 	.word	0x0001b690


	//   ....[18]....
        /*00c4*/ 	.word	0x0001b700


	//   ....[19]....
        /*00c8*/ 	.word	0x0001b770


	//----- nvinfo : EIATTR_VRC_CTA_INIT_COUNT
	.align		4
.L_1616:
        /*00cc*/ 	.byte	0x02, 0x4a
	.zero		1
	.zero		1


	//----- nvinfo : EIATTR_EXIT_INSTR_OFFSETS
	.align		4
        /*00d0*/ 	.byte	0x04, 0x1c
        /*00d2*/ 	.short	(.L_1618 - .L_1617)


	//   ....[0]....
.L_1617:
        /*00d4*/ 	.word	0x00000790


	//   ....[1]....
        /*00d8*/ 	.word	0x0001afb0


	//----- nvinfo : EIATTR_MAX_THREADS
	.align		4
.L_1618:
        /*00dc*/ 	.byte	0x04, 0x05
        /*00de*/ 	.short	(.L_1620 - .L_1619)
.L_1619:
        /*00e0*/ 	.word	0x00000080
        /*00e4*/ 	.word	0x00000001
        /*00e8*/ 	.word	0x00000001


	//----- nvinfo : EIATTR_CRS_STACK_SIZE
	.align		4
.L_1620:
        /*00ec*/ 	.byte	0x04, 0x1e
        /*00ee*/ 	.short	(.L_1622 - .L_1621)
.L_1621:
        /*00f0*/ 	.word	0x00000000


	//----- nvinfo : EIATTR_CBANK_PARAM_SIZE
	.align		4
.L_1622:
        /*00f4*/ 	.byte	0x03, 0x19
        /*00f6*/ 	.short	0x00e8


	//----- nvinfo : EIATTR_PARAM_CBANK
	.align		4
        /*00f8*/ 	.byte	0x04, 0x0a
        /*00fa*/ 	.short	(.L_1624 - .L_1623)
	.align		4
.L_1623:
        /*00fc*/ 	.word	index@(.nv.constant0._ZN10layer_norm31ln_parallel_residual_fwd_kernelINS_13Kernel_traitsIf6__halffS2_fjLj768ELj1ELj4ELj1ELj16ENS_18Kernel_traits_baseILj768EfS2_fS2_fjLj128EEEEELb1ELb1ELb0EEEvNS_9FwdParamsE)
        /*0100*/ 	.short	0x0380
        /*0102*/ 	.short	0x00e8


	//----- nvinfo : EIATTR_SW_WAR
	.align		4
.L_1624:
        /*0104*/ 	.byte	0x04, 0x36
        /*0106*/ 	.short	(.L_1626 - .L_1625)
.L_1625:
        /*0108*/ 	.word	0x00000008
.L_1626:


//--------------------- .nv.info._ZN10layer_norm31ln_parallel_residual_fwd_kernelINS_13Kernel_traitsIf6__halffS2_fjLj768ELj1ELj4ELj1ELj16ENS_18Kernel_traits_baseILj768EfS2_fS2_fjLj128EEEEELb1ELb1ELb1EEEvNS_9FwdParamsE --------------------------
	.section	.nv.info._ZN10layer_norm31ln_parallel_residual_fwd_kernelINS_13Kernel_traitsIf6__halffS2_fjLj768ELj1ELj4ELj1ELj16ENS_18Kernel_traits_baseILj768EfS2_fS2_fjLj128EEEEELb1ELb1ELb1EEEvNS_9FwdParamsE,"",@"SHT_CUDA_INFO"
	.sectionflags	@""
	.align	4


	//----- nvinfo : EIATTR_CUDA_API_VERSION
	.align		4
        /*0000*/ 	.byte	0x04, 0x37
        /*0002*/ 	.short	(.L_1628 - .L_1627)
.L_1627:
        /*0004*/ 	.word	0x00000082


	//----- nvinfo : EIATTR_KPARAM_INFO
	.align		4
.L_1628:
        /*0008*/ 	.byte	0x04, 0x17
        /*000a*/ 	.short	(.L_1630 - .L_1629)
.L_1629:
        /*000c*/ 	.word	0x00000000
        /*0010*/ 	.short	0x0000
        /*0012*/ 	.short	0x0000
        /*0014*/ 	.byte	0x00, 0xf0, 0xa1, 0x03


	//----- nvinfo : EIATTR_SPARSE_MMA_MASK
	.align		4
.L_1630:
        /*0018*/ 	.byte	0x03, 0x50
        /*001a*/ 	.short	0x0000


	//----- nvinfo : EIATTR_MAXREG_COUNT
	.align		4
        /*001c*/ 	.byte	0x03, 0x1b
        /*001e*/ 	.short	0x00ff


	//----- nvinfo : EIATTR_MERCURY_ISA_VERSION
	.align		4
        /*0020*/ 	.byte	0x03, 0x5f
        /*0022*/ 	.short	0x0101


	//----- nvinfo : EIATTR_COOP_GROUP_MASK_REGIDS
	.align		4
        /*0024*/ 	.byte	0x04, 0x29
        /*0026*/ 	.short	(.L_1632 - .L_1631)


	//   ....[0]....
.L_1631:
        /*0028*/ 	.word	0xffffffff


	//   ....[1]....
        /*002c*/ 	.word	0xffffffff


	//   ....[2]....
        /*0030*/ 	.word	0xffffffff


	//   ....[3]....
        /*0034*/ 	.word	0xffffffff


	//   ....[4]....
        /*0038*/ 	.word	0xffffffff


	//   ....[5]....
        /*003c*/ 	.word	0xffffffff


	//   ....[6]....
        /*0040*/ 	.word	0xffffffff


	//   ....[7]....
        /*0044*/ 	.word	0xffffffff


	//   ....[8]....
        /*0048*/ 	.word	0xffffffff


	//   ....[9]....
        /*004c*/ 	.word	0xffffffff


	//   ....[10]....
        /*0050*/ 	.word	0x0500006d


	//   ....[11]....
        /*0054*/ 	.word	0x0500006d


	//   ....[12]....
        /*0058*/ 	.word	0x0500006d


	//   ....[13]....
        /*005c*/ 	.word	0x0500006d


	//   ....[14]....
        /*0060*/ 	.word	0x0500006d


	//   ....[15]....
        /*0064*/ 	.word	0x0500006d


	//   ....[16]....
        /*0068*/ 	.word	0x0500006d


	//   ....[17]....
        /*006c*/ 	.word	0x0500006d


	//   ....[18]....
        /*0070*/ 	.word	0x0500006d


	//   ....[19]....
        /*0074*/ 	.word	0x0500006d


	//----- nvinfo : EIATTR_COOP_GROUP_INSTR_OFFSETS
	.align		4
.L_1632:
        /*0078*/ 	.byte	0x04, 0x28
        /*007a*/ 	.short	(.L_1634 - .L_1633)


	//   ....[0]....
.L_1633:
        /*007c*/ 	.word	0x000178d0


	//   ....[1]....
        /*0080*/ 	.word	0x000178f0


	//   ....[2]....
        /*0084*/ 	.word	0x00017920


	//   ....[3]....
        /*0088*/ 	.word	0x00017940


	//   ....[4]....
        /*008c*/ 	.word	0x00017960


	//   ....[5]....
        /*0090*/ 	.word	0x00017c90


	//   ....[6]....
        /*0094*/ 	.word	0x00017cb0


	//   ....[7]....
        /*0098*/ 	.word	0x00017cd0


	//   ....[8]....
        /*009c*/ 	.word	0x00017cf0


	//   ....[9]....
        /*00a0*/ 	.word	0x00017d10


	//   ....[10]....
        /*00a4*/ 	.word	0x00018460


	//   ....[11]....
        /*00a8*/ 	.word	0x00018500


	//   ....[12]....
        /*00ac*/ 	.word	0x00018580


	//   ....[13]....
        /*00b0*/ 	.word	0x000185f0


	//   ....[14]....
        /*00b4*/ 	.word	0x00018660


	//   ....[15]....
        /*00b8*/ 	.word	0x000189d0


	//   ....[16]....
        /*00bc*/ 	.word	0x00018a40


	//   ....[17]....
        /*00c0*/ 	.word	0x00018ab0


	//   ....[18]....
        /*00c4*/ 	.word	0x00018b20


	//   ....[19]....
        /*00c8*/ 	.word	0x00018b90


	//----- nvinfo : EIATTR_VRC_CTA_INIT_COUNT
	.align		4
.L_1634:
        /*00cc*/ 	.byte	0x02, 0x4a
	.zero		1
	.zero		1


	//----- nvinfo : EIATTR_EXIT_INSTR_OFFSETS
	.align		4
        /*00d0*/ 	.byte	0x04, 0x1c
        /*00d2*/ 	.short	(.L_1636 - .L_1635)


	//   ....[0]....
.L_1635:
        /*00d4*/ 	.word	0x00000570


	//   ....[1]....
        /*00d8*/ 	.word	0x00018400


	//----- nvinfo : EIATTR_MAX_THREADS
	.align		4
.L_1636:
        /*00dc*/ 	.byte	0x04, 0x05
        /*00de*/ 	.short	(.L_1638 - .L_1637)
.L_1637:
        /*00e0*/ 	.word	0x00000080
        /*00e4*/ 	.word	0x00000001
        /*00e8*/ 	.word	0x00000001


	//----- nvinfo : EIATTR_CRS_STACK_SIZE
	.align		4
.L_1638:
        /*00ec*/ 	.byte	0x04, 0x1e
        /*00ee*/ 	.short	(.L_1640 - .L_1639)
.L_1639:
        /*00f0*/ 	.word	0x00000000


	//----- nvinfo : EIATTR_CBANK_PARAM_SIZE
	.align		4
.L_1640:
        /*00f4*/ 	.byte	0x03, 0x19
        /*00f6*/ 	.short	0x00e8


	//----- nvinfo : EIATTR_PARAM_CBANK
	.align		4
        /*00f8*/ 	.byte	0x04, 0x0a
        /*00fa*/ 	.short	(.L_1642 - .L_1641)
	.align		4
.L_1641:
        /*00fc*/ 	.word	index@(.nv.constant0._ZN10layer_norm31ln_parallel_residual_fwd_kernelINS_13Kernel_traitsIf6__halffS2_fjLj768ELj1ELj4ELj1ELj16ENS_18Kernel_traits_baseILj768EfS2_fS2_fjLj128EEEEELb1ELb1ELb1EEEvNS_9FwdParamsE)
        /*0100*/ 	.short	0x0380
        /*0102*/ 	.short	0x00e8


	//----- nvinfo : EIATTR_SW_WAR
	.align		4
.L_1642:
        /*0104*/ 	.byte	0x04, 0x36
        /*0106*/ 	.short	(.L_1644 - .L_1643)
.L_1643:
        /*0108*/ 	.word	0x00000008
.L_1644:


//--------------------- .nv.info._ZN10layer_norm31ln_parallel_residual_fwd_kernelINS_13Kernel_traitsI6__halfffffjLj768ELj1ELj4ELj1ELj16ENS_18Kernel_traits_baseILj768ES2_ffffjLj128EEEEELb0ELb0ELb0EEEvNS_9FwdParamsE --------------------------
	.section	.nv.info._ZN10layer_norm31ln_parallel_residual_fwd_kernelINS_13Kernel_traitsI6__halfffffjLj768ELj1ELj4ELj1ELj16ENS_18Kernel_traits_baseILj768ES2_ffffjLj128EEEEELb0ELb0ELb0EEEvNS_9FwdParamsE,"",@"SHT_CUDA_INFO"
	.sectionflags	@""
	.align	4


	//----- nvinfo : EIATTR_CUDA_API_VERSION
	.align		4
        /*0000*/ 	.byte	0x04, 0x37
        /*0002*/ 	.short	(.L_1646 - .L_1645)
.L_1645:
        /*0004*/ 	.word	0x00000082


	//----- nvinfo : EIATTR_KPARAM_INFO
	.align		4
.L_1646:
        /*0008*/ 	.byte	0x04, 0x17
        /*000a*/ 	.short	(.L_1648 - .L_1647)
.L_1647:
        /*000c*/ 	.word	0x00000000
        /*0010*/ 	.short	0x0000
        /*0012*/ 	.short	0x0000
        /*0014*/ 	.byte	0x00, 0xf0, 0xa1, 0x03


	//----- nvinfo : EIATTR_SPARSE_MMA_MASK
	.align		4
.L_1648:
        /*0018*/ 	.byte	0x03, 0x50
        /*001a*/ 	.short	0x0000


	//----- nvinfo : EIATTR_MAXREG_COUNT
	.align		4
        /*001c*/ 	.byte	0x03, 0x1b
        /*001e*/ 	.short	0x00ff


	//----- nvinfo : EIATTR_MERCURY_ISA_VERSION
	.align		4
        /*0020*/ 	.byte	0x03, 0x5f
        /*0022*/ 	.short	0x0101


	//----- nvinfo : EIATTR_COOP_GROUP_MASK_REGIDS
	.align		4
        /*0024*/ 	.byte	0x04, 0x29
        /*0026*/ 	.short	(.L_1650 - .L_1649)


	//   ....[0]....
.L_1649:
        /*0028*/ 	.word	0xffffffff


	//   ....[1]....
        /*002c*/ 	.word	0xffffffff


	//   ....[2]....
        /*0030*/ 	.word	0xffffffff


	//   ....[3]....
        /*0034*/ 	.word	0xffffffff


	//   ....[4]....
        /*0038*/ 	.word	0xffffffff


	//   ....[5]....
        /*003c*/ 	.word	0xffffffff


	//   ....[6]....
        /*0040*/ 	.word	0xffffffff


	//   ....[7]....
        /*0044*/ 	.word	0xffffffff


	//   ....[8]....
        /*0048*/ 	.word	0xffffffff


	//   ....[9]....
        /*004c*/ 	.word	0xffffffff


	//   ....[10]....
        /*0050*/ 	.word	0x05000036


	//   ....[11]....
        /*0054*/ 	.word	0x05000036


	//   ....[12]....
        /*0058*/ 	.word	0x05000036


	//   ....[13]....
        /*005c*/ 	.word	0x05000036


	//   ....[14]....
        /*0060*/ 	.word	0x05000036


	//   ....[15]....
        /*0064*/ 	.word	0x05000036


	//   ....[16]....
        /*0068*/ 	.word	0x05000036


	//   ....[17]....
        /*006c*/ 	.word	0x05000036


	//   ....[18]....
        /*0070*/ 	.word	0x05000036


	//   ....[19]....
        /*0074*/ 	.word	0x05000036


	//----- nvinfo : EIATTR_COOP_GROUP_INSTR_OFFSETS
	.align		4
.L_1650:
        /*0078*/ 	.byte	0x04, 0x28
        /*007a*/ 	.short	(.L_1652 - .L_1651)


	//   ....[0]....
.L_1651:
        /*007c*/ 	.word	0x00003660


	//   ....[1]....
        /*0080*/ 	.word	0x000036a0


	//   ....[2]....
        /*0084*/ 	.word	0x000036c0


	//   ....[3]....
        /*0088*/ 	.word	0x000036e0


	//   ....[4]....
        /*008c*/ 	.word	0x00003700


	//   ....[5]....
        /*0090*/ 	.word	0x00003a50


	//   ....[6]....
        /*0094*/ 	.word	0x00003a70


	//   ....[7]....
        /*0098*/ 	.word	0x00003a90


	//   ....[8]....
        /*009c*/ 	.word	0x00003ab0


	//   ....[9]....
        /*00a0*/ 	.word	0x00003ad0


	//   ....[10]....
        /*00a4*/ 	.word	0x00004c70


	//   ....[11]....
        /*00a8*/ 	.word	0x00004d00


	//   ....[12]....
        /*00ac*/ 	.word	0x00004d60


	//   ....[13]....
        /*00b0*/ 	.word	0x00004dc0


	//   ....[14]....
        /*00b4*/ 	.word	0x00004e20


	//   ....[15]....
        /*00b8*/ 	.word	0x000051d0


	//   ....[16]....
        /*00bc*/ 	.word	0x00005230


	//   ....[17]....
        /*00c0*/ 	.word	0x00005290


	//   ....[18]....
        /*00c4*/ 	.word	0x000052f0


	//   ....[19]....
        /*00c8*/ 	.word	0x00005350


	//----- nvinfo : EIATTR_VRC_CTA_INIT_COUNT
	.align		4
.L_1652:
        /*00cc*/ 	.byte	0x02, 0x4a
	.zero		1
	.zero		1


	//----- nvinfo : EIATTR_EXIT_INSTR_OFFSETS
	.align		4
        /*00d0*/ 	.byte	0x04, 0x1c
        /*00d2*/ 	.short	(.L_1654 - .L_1653)


	//   ....[0]....
.L_1653:
        /*00d4*/ 	.word	0x00001520


	//   ....[1]....
        /*00d8*/ 	.word	0x00004c00


	//----- nvinfo : EIATTR_MAX_THREADS
	.align		4
.L_1654:
        /*00dc*/ 	.byte	0x04, 0x05
        /*00de*/ 	.short	(.L_1656 - .L_1655)
.L_1655:
        /*00e0*/ 	.word	0x00000080
        /*00e4*/ 	.word	0x00000001
        /*00e8*/ 	.word	0x00000001


	//----- nvinfo : EIATTR_CRS_STACK_SIZE
	.align		4
.L_1656:
        /*00ec*/ 	.byte	0x04, 0x1e
        /*00ee*/ 	.short	(.L_1658 - .L_1657)
.L_1657:
        /*00f0*/ 	.word	0x00000000


	//----- nvinfo : EIATTR_CBANK_PARAM_SIZE
	.align		4
.L_1658:
        /*00f4*/ 	.byte	0x03, 0x19
        /*00f6*/ 	.short	0x00e8


	//----- nvinfo : EIATTR_PARAM_CBANK
	.align		4
        /*00f8*/ 	.byte	0x04, 0x0a
        /*00fa*/ 	.short	(.L_1660 - .L_1659)
	.align		4
.L_1659:
        /*00fc*/ 	.word	index@(.nv.constant0._ZN10layer_norm31ln_parallel_residual_fwd_kernelINS_13Kernel_traitsI6__halfffffjLj768ELj1ELj4ELj1ELj16ENS_18Kernel_traits_baseILj768ES2_ffffjLj128EEEEELb0ELb0ELb0EEEvNS_9FwdParamsE)
        /*0100*/ 	.short	0x0380
        /*0102*/ 	.short	0x00e8


	//----- nvinfo : EIATTR_SW_WAR
	.align		4
.L_1660:
        /*0104*/ 	.byte	0x04, 0x36
        /*0106*/ 	.short	(.L_1662 - .L_1661)
.L_1661:
        /*0108*/ 	.word	0x00000008
.L_1662:


//--------------------- .nv.info._ZN10layer_norm31ln_parallel_residual_fwd_kernelINS_13Kernel_traitsI6__halfffffjLj768ELj1ELj4ELj1ELj16ENS_18Kernel_traits_baseILj768ES2_ffffjLj128EEEEELb0ELb0ELb1EEEvNS_9FwdParamsE --------------------------
	.section	.nv.info._ZN10layer_norm31ln_parallel_residual_fwd_kernelINS_13Kernel_traitsI6__halfffffjLj768ELj1ELj4ELj1ELj16ENS_18Kernel_traits_baseILj768ES2_ffffjLj128EEEEELb0ELb0ELb1EEEvNS_9FwdParamsE,"",@"SHT_CUDA_INFO"
	.sectionflags	@""
	.align	4


	//----- nvinfo : EIATTR_CUDA_API_VERSION
	.align		4
        /*0000*/ 	.byte	0x04, 0x37
        /*0002*/ 	.short	(.L_1664 - .L_1663)
.L_1663:
        /*0004*/ 	.word	0x00000082


	//----- nvinfo : EIATTR_KPARAM_INFO
	.align		4
.L_1664:
        /*0008*/ 	.byte	0x04, 0x17
        /*000a*/ 	.short	(.L_1666 - .L_1665)
.L_1665:
        /*000c*/ 	.word	0x00000000
        /*0010*/ 	.short	0x0000
        /*0012*/ 	.short	0x0000
        /*0014*/ 	.byte	0x00, 0xf0, 0xa1, 0x03


	//----- nvinfo : EIATTR_SPARSE_MMA_MASK
	.align		4
.L_1666:
        /*0018*/ 	.byte	0x03, 0x50
        /*001a*/ 	.short	0x0000


	//----- nvinfo : EIATTR_MAXREG_COUNT
	.align		4
        /*001c*/ 	.byte	0x03, 0x1b
        /*001e*/ 	.short	0x00ff


	//----- nvinfo : EIATTR_MERCURY_ISA_VERSION
	.align		4
        /*0020*/ 	.byte	0x03, 0x5f
        /*0022*/ 	.short	0x0101


	//----- nvinfo : EIATTR_COOP_GROUP_MASK_REGIDS
	.align		4
        /*0024*/ 	.byte	0x04, 0x29
        /*0026*/ 	.short	(.L_1668 - .L_1667)


	//   ....[0]....
.L_1667:
        /*0028*/ 	.word	0xffffffff


	//   ....[1]....
        /*002c*/ 	.word	0xffffffff


	//   ....[2]....
        /*0030*/ 	.word	0xffffffff


	//   ....[3]....
        /*0034*/ 	.word	0xffffffff


	//   ....[4]....
        /*0038*/ 	.word	0xffffffff


	//   ....[5]....
        /*003c*/ 	.word	0xffffffff


	//   ....[6]....
        /*0040*/ 	.word	0xffffffff


	//   ....[7]....
        /*0044*/ 	.word	0xffffffff


	//   ....[8]....
        /*0048*/ 	.word	0xffffffff


	//   ....[9]....
        /*004c*/ 	.word	0xffffffff


	//   ....[10]....
        /*0050*/ 	.word	0x0500002b


	//   ....[11]....
        /*0054*/ 	.word	0x0500002b


	//   ....[12]....
        /*0058*/ 	.word	0x0500002b


	//   ....[13]....
        /*005c*/ 	.word	0x0500002b


	//   ....[14]....
        /*0060*/ 	.word	0x0500002b


	//   ....[15]....
        /*0064*/ 	.word	0x0500002b


	//   ....[16]....
        /*0068*/ 	.word	0x0500002b


	//   ....[17]....
        /*006c*/ 	.word	0x0500002b


	//   ....[18]....
        /*0070*/ 	.word	0x0500002b


	//   ....[19]....
        /*0074*/ 	.word	0x0500002b


	//----- nvinfo : EIATTR_COOP_GROUP_INSTR_OFFSETS
	.align		4
.L_1668:
        /*0078*/ 	.byte	0x04, 0x28
        /*007a*/ 	.short	(.L_1670 - .L_1669)


	//   ....[0]....
.L_1669:
        /*007c*/ 	.word	0x000024d0


	//   ....[1]....
        /*0080*/ 	.word	0x00002500


	//   ....[2]....
        /*0084*/ 	.word	0x00002520


	//   ....[3]....
        /*0088*/ 	.word	0x00002540


	//   ....[4]....
        /*008c*/ 	.word	0x00002560


	//   ....[5]....
        /*0090*/ 	.word	0x00002890


	//   ....[6]....
        /*0094*/ 	.word	0x000028b0


	//   ....[7]....
        /*0098*/ 	.word	0x000028d0


	//   ....[8]....
        /*009c*/ 	.word	0x000028f0


	//   ....[9]....
        /*00a0*/ 	.word	0x00002910


	//   ....[10]....
        /*00a4*/ 	.word	0x00003840


	//   ....[11]....
        /*00a8*/ 	.word	0x000038e0


	//   ....[12]....
        /*00ac*/ 	.word	0x00003950


	//   ....[13]....
        /*00b0*/ 	.word	0x000039c0


	//   ....[14]....
        /*00b4*/ 	.word	0x00003a30


	//   ....[15]....
        /*00b8*/ 	.word	0x00003db0


	//   ....[16]....
        /*00bc*/ 	.word	0x00003e20


	//   ....[17]....
        /*00c0*/ 	.word	0x00003e90


	//   ....[18]....
        /*00c4*/ 	.word	0x00003f00


	//   ....[19]....
        /*00c8*/ 	.word	0x00003f70


	//----- nvinfo : EIATTR_VRC_CTA_INIT_COUNT
	.align		4
.L_1670:
        /*00cc*/ 	.byte	0x02, 0x4a
	.zero		1
	.zero		1


	//----- nvinfo : EIATTR_EXIT_INSTR_OFFSETS
	.align		4
        /*00d0*/ 	.byte	0x04, 0x1c
        /*00d2*/ 	.short	(.L_1672 - .L_1671)


	//   ....[0]....
.L_1671:
        /*00d4*/ 	.word	0x00000950


	//   ....[1]....
        /*00d8*/ 	.word	0x000037d0


	//----- nvinfo : EIATTR_MAX_THREADS
	.align		4
.L_1672:
        /*00dc*/ 	.byte	0x04, 0x05
        /*00de*/ 	.short	(.L_1674 - .L_1673)
.L_1673:
        /*00e0*/ 	.word	0x00000080
        /*00e4*/ 	.word	0x00000001
        /*00e8*/ 	.word	0x00000001


	//----- nvinfo : EIATTR_CRS_STACK_SIZE
	.align		4
.L_1674:
        /*00ec*/ 	.byte	0x04, 0x1e
        /*00ee*/ 	.short	(.L_1676 - .L_1675)
.L_1675:
        /*00f0*/ 	.word	0x00000000


	//----- nvinfo : EIATTR_CBANK_PARAM_SIZE
	.align		4
.L_1676:
        /*00f4*/ 	.byte	0x03, 0x19
        /*00f6*/ 	.short	0x00e8


	//----- nvinfo : EIATTR_PARAM_CBANK
	.align		4
        /*00f8*/ 	.byte	0x04, 0x0a
        /*00fa*/ 	.short	(.L_1678 - .L_1677)
	.align		4
.L_1677:
        /*00fc*/ 	.word	index@(.nv.constant0._ZN10layer_norm31ln_parallel_residual_fwd_kernelINS_13Kernel_traitsI6__halfffffjLj768ELj1ELj4ELj1ELj16ENS_18Kernel_traits_baseILj768ES2_ffffjLj128EEEEELb0ELb0ELb1EEEvNS_9FwdParamsE)
        /*0100*/ 	.short	0x0380
        /*0102*/ 	.short	0x00e8


	//----- nvinfo : EIATTR_SW_WAR
	.align		4
.L_1678:
        /*0104*/ 	.byte	0x04, 0x36
        /*0106*/ 	.short	(.L_1680 - .L_1679)
.L_1679:
        /*0108*/ 	.word	0x00000008
.L_1680:


//--------------------- .nv.info._ZN10layer_norm31ln_parallel_residual_fwd_kernelINS_13Kernel_traitsI6__halfffffjLj768ELj1ELj4ELj1ELj16ENS_18Kernel_traits_baseILj768ES2_ffffjLj128EEEEELb0ELb1ELb0EEEvNS_9FwdParamsE --------------------------
	.section	.nv.info._ZN10layer_norm31ln_parallel_residual_fwd_kernelINS_13Kernel_traitsI6__halfffffjLj768ELj1ELj4ELj1ELj16ENS_18Kernel_traits_baseILj768ES2_ffffjLj128EEEEELb0ELb1ELb0EEEvNS_9FwdParamsE,"",@"SHT_CUDA_INFO"
	.sectionflags	@""
	.align	4


	//----- nvinfo : EIATTR_CUDA_API_VERSION
	.align		4
        /*0000*/ 	.byte	0x04, 0x37
        /*0002*/ 	.short	(.L_1682 - .L_1681)
.L_1681:
        /*0004*/ 	.word	0x00000082


	//----- nvinfo : EIATTR_KPARAM_INFO
	.align		4
.L_1682:
        /*0008*/ 	.byte	0x04, 0x17
        /*000a*/ 	.short	(.L_1684 - .L_1683)
.L_1683:
        /*000c*/ 	.word	0x00000000
        /*0010*/ 	.short	0x0000
        /*0012*/ 	.short	0x0000
        /*0014*/ 	.byte	0x00, 0xf0, 0xa1, 0x03


	//----- nvinfo : EIATTR_SPARSE_MMA_MASK
	.align		4
.L_1684:
        /*0018*/ 	.byte	0x03, 0x50
        /*001a*/ 	.short	0x0000


	//----- nvinfo : EIATTR_MAXREG_COUNT
	.align		4
        /*001c*/ 	.byte	0x03, 0x1b
        /*001e*/ 	.short	0x00ff


	//----- nvinfo : EIATTR_MERCURY_ISA_VERSION
	.align		4
        /*0020*/ 	.byte	0x03, 0x5f
        /*0022*/ 	.short	0x0101


	//----- nvinfo : EIATTR_COOP_GROUP_MASK_REGIDS
	.align		4
        /*0024*/ 	.byte	0x04, 0x29
        /*0026*/ 	.short	(.L_1686 - .L_1685)


	//   ....[0]....
.L_1685:
        /*0028*/ 	.word	0xffffffff


	//   ....[1]....
        /*002c*/ 	.word	0xffffffff


	//   ....[2]....
        /*0030*/ 	.word	0xffffffff


	//   ....[3]....
        /*0034*/ 	.word	0xffffffff


	//   ....[4]....
        /*0038*/ 	.word	0xffffffff


	//   ....[5]....
        /*003c*/ 	.word	0xffffffff


	//   ....[6]....
        /*0040*/ 	.word	0xffffffff


	//   ....[7]....
        /*0044*/ 	.word	0xffffffff


	//   ....[8]....
        /*0048*/ 	.word	0xffffffff


	//   ....[9]....
        /*004c*/ 	.word	0xffffffff


	//   ....[10]....
        /*0050*/ 	.word	0x05000041


	//   ....[11]....
        /*0054*/ 	.word	0x05000041


	//   ....[12]....
        /*0058*/ 	.word	0x05000041


	//   ....[13]....
        /*005c*/ 	.word	0x05000041


	//   ....[14]....
        /*0060*/ 	.word	0x05000041


	//   ....[15]....
        /*0064*/ 	.word	0x05000041


	//   ....[16]....
        /*0068*/ 	.word	0x05000041


	//   ....[17]....
        /*006c*/ 	.word	0x05000041


	//   ....[18]....
        /*0070*/ 	.word	0x05000041


	//   ....[19]....
        /*0074*/ 	.word	0x05000041


	//----- nvinfo : EIATTR_COOP_GROUP_INSTR_OFFSETS
	.align		4
.L_1686:
        /*0078*/ 	.byte	0x04, 0x28
        /*007a*/ 	.short	(.L_1688 - .L_1687)


	//   ....[0]....
.L_1687:
        /*007c*/ 	.word	0x000025c0


	//   ....[1]....
        /*0080*/ 	.word	0x000025f0


	//   ....[2]....
        /*0084*/ 	.word	0x00002610


	//   ....[3]....
        /*0088*/ 	.word	0x00002630


	//   ....[4]....
        /*008c*/ 	.word	0x00002650


	//   ....[5]....
        /*0090*/ 	.word	0x00002990


	//   ....[6]....
        /*0094*/ 	.word	0x000029b0


	//   ....[7]....
        /*0098*/ 	.word	0x000029d0


	//   ....[8]....
        /*009c*/ 	.word	0x000029f0


	//   ....[9]....
        /*00a0*/ 	.word	0x00002a10


	//   ....[10]....
        /*00a4*/ 	.word	0x00003590


	//   ....[11]....
        /*00a8*/ 	.word	0x00003620


	//   ....[12]....
        /*00ac*/ 	.word	0x00003680


	//   ....[13]....
        /*00b0*/ 	.word	0x000036e0


	//   ....[14]....
        /*00b4*/ 	.word	0x00003740


	//   ....[15]....
        /*00b8*/ 	.word	0x00003ad0


	//   ....[16]....
        /*00bc*/ 	.word	0x00003b30


	//   ....[17]....
        /*00c0*/ 	.word	0x00003b90


	//   ....[18]....
        /*00c4*/ 	.word	0x00003bf0


	//   ....[19]....
        /*00c8*/ 	.word	0x00003c50


	//----- nvinfo : EIATTR_VRC_CTA_INIT_COUNT
	.align		4
.L_1688:
        /*00cc*/ 	.byte	0x02, 0x4a
	.zero		1
	.zero		1


	//----- nvinfo : EIATTR_EXIT_INSTR_OFFSETS
	.align		4
        /*00d0*/ 	.byte	0x04, 0x1c
        /*00d2*/ 	.short	(.L_1690 - .L_1689)


	//   ....[0]....
.L_1689:
        /*00d4*/ 	.word	0x000006a0


	//   ....[1]....
        /*00d8*/ 	.word	0x00003530


	//----- nvinfo : EIATTR_MAX_THREADS
	.align		4
.L_1690:
        /*00dc*/ 	.byte	0x04, 0x05
        /*00de*/ 	.short	(.L_1692 - .L_1691)
.L_1691:
        /*00e0*/ 	.word	0x00000080
        /*00e4*/ 	.word	0x00000001
        /*00e8*/ 	.word	0x00000001


	//----- nvinfo : EIATTR_CRS_STACK_SIZE
	.align		4
.L_1692:
        /*00ec*/ 	.byte	0x04, 0x1e
        /*00ee*/ 	.short	(.L_1694 - .L_1693)
.L_1693:
        /*00f0*/ 	.word	0x00000000


	//----- nvinfo : EIATTR_CBANK_PARAM_SIZE
	.align		4
.L_1694:
        /*00f4*/ 	.byte	0x03, 0x19
        /*00f6*/ 	.short	0x00e8


	//----- nvinfo : EIATTR_PARAM_CBANK
	.align		4
        /*00f8*/ 	.byte	0x04, 0x0a
        /*00fa*/ 	.short	(.L_1696 - .L_1695)
	.align		4
.L_1695:
        /*00fc*/ 	.word	index@(.nv.constant0._ZN10layer_norm31ln_parallel_residual_fwd_kernelINS_13Kernel_traitsI6__halfffffjLj768ELj1ELj4ELj1ELj16ENS_18Kernel_traits_baseILj768ES2_ffffjLj128EEEEELb0ELb1ELb0EEEvNS_9FwdParamsE)
        /*0100*/ 	.short	0x0380
        /*0102*/ 	.short	0x00e8


	//----- nvinfo : EIATTR_SW_WAR
	.align		4
.L_1696:
        /*0104*/ 	.byte	0x04, 0x36
        /*0106*/ 	.short	(.L_1698 - .L_1697)
.L_1697:
        /*0108*/ 	.word	0x00000008
.L_1698:


//--------------------- .nv.info._ZN10layer_norm31ln_parallel_residual_fwd_kernelINS_13Kernel_traitsI6__halfffffjLj768ELj1ELj4ELj1ELj16ENS_18Kernel_traits_baseILj768ES2_ffffjLj128EEEEELb0ELb1ELb1EEEvNS_9FwdParamsE --------------------------
	.section	.nv.info._ZN10layer_norm31ln_parallel_residual_fwd_kernelINS_13Kernel_traitsI6__halfffffjLj768ELj1ELj4ELj1ELj16ENS_18Kernel_traits_baseILj768ES2_ffffjLj128EEEEELb0ELb1ELb1EEEvNS_9FwdParamsE,"",@"SHT_CUDA_INFO"
	.sectionflags	@""
	.align	4


	//----- nvinfo : EIATTR_CUDA_API_VERSION
	.align		4
        /*0000*/ 	.byte	0x04, 0x37
        /*0002*/ 	.short	(.L_1700 - .L_1699)
.L_1699:
        /*0004*/ 	.word	0x00000082


	//----- nvinfo : EIATTR_KPARAM_INFO
	.align		4
.L_1700:
        /*0008*/ 	.byte	0x04, 0x17
        /*000a*/ 	.short	(.L_1702 - .L_1701)
.L_1701:
        /*000c*/ 	.word	0x00000000
        /*0010*/ 	.short	0x0000
        /*0012*/ 	.short	0x0000
        /*0014*/ 	.byte	0x00, 0xf0, 0xa1, 0x03


	//----- nvinfo : EIATTR_SPARSE_MMA_MASK
	.align		4
.L_1702:
        /*0018*/ 	.byte	0x03, 0x50
        /*001a*/ 	.short	0x0000


	//----- nvinfo : EIATTR_MAXREG_COUNT
	.align		4
        /*001c*/ 	.byte	0x03, 0x1b
        /*001e*/ 	.short	0x00ff


	//----- nvinfo : EIATTR_MERCURY_ISA_VERSION
	.align		4
        /*0020*/ 	.byte	0x03, 0x5f
        /*0022*/ 	.short	0x0101


	//----- nvinfo : EIATTR_COOP_GROUP_MASK_REGIDS
	.align		4
        /*0024*/ 	.byte	0x04, 0x29
        /*0026*/ 	.short	(.L_1704 - .L_1703)


	//   ....[0]....
.L_1703:
        /*0028*/ 	.word	0xffffffff


	//   ....[1]....
        /*002c*/ 	.word	0xffffffff


	//   ....[2]....
        /*0030*/ 	.word	0xffffffff


	//   ....[3]....
        /*0034*/ 	.word	0xffffffff


	//   ....[4]....
        /*0038*/ 	.word	0xffffffff


	//   ....[5]....
        /*003c*/ 	.word	0xffffffff


	//   ....[6]....
        /*0040*/ 	.word	0xffffffff


	//   ....[7]....
        /*0044*/ 	.word	0xffffffff


	//   ....[8]....
        /*0048*/ 	.word	0xffffffff


	//   ....[9]....
        /*004c*/ 	.word	0xffffffff


	//   ....[10]....
        /*0050*/ 	.word	0x05000065


	//   ....[11]....
        /*0054*/ 	.word	0x05000065


	//   ....[12]....
        /*0058*/ 	.word	0x05000065


	//   ....[13]....
        /*005c*/ 	.word	0x05000065


	//   ....[14]....
        /*0060*/ 	.word	0x05000065


	//   ....[15]....
        /*0064*/ 	.word	0x05000065


	//   ....[16]....
        /*0068*/ 	.word	0x05000065


	//   ....[17]....
        /*006c*/ 	.word	0x05000065


	//   ....[18]....
        /*0070*/ 	.word	0x05000065


	//   ....[19]....
        /*0074*/ 	.word	0x05000065


	//----- nvinfo : EIATTR_COOP_GROUP_INSTR_OFFSETS
	.align		4
.L_1704:
        /*0078*/ 	.byte	0x04, 0x28
        /*007a*/ 	.short	(.L_1706 - .L_1705)


	//   ....[0]....
.L_1705:
        /*007c*/ 	.word	0x00001d70


	//   ....[1]....
        /*0080*/ 	.word	0x00001d90


	//   ....[2]....
        /*0084*/ 	.word	0x00001db0


	//   ....[3]....
        /*0088*/ 	.word	0x00001dd0


	//   ....[4]....
        /*008c*/ 	.word	0x00001e00


	//   ....[5]....
        /*0090*/ 	.word	0x00002130


	//   ....[6]....
        /*0094*/ 	.word	0x00002150


	//   ....[7]....
        /*0098*/ 	.word	0x00002170


	//   ....[8]....
        /*009c*/ 	.word	0x00002190


	//   ....[9]....
        /*00a0*/ 	.word	0x000021b0


	//   ....[10]....
        /*00a4*/ 	.word	0x000028a0


	//   ....[11]....
        /*00a8*/ 	.word	0x00002940


	//   ....[12]....
        /*00ac*/ 	.word	0x000029b0


	//   ....[13]....
        /*00b0*/ 	.word	0x00002a20


	//   ....[14]....
        /*00b4*/ 	.word	0x00002aa0


	//   ....[15]....
        /*00b8*/ 	.word	0x00002e20


	//   ....[16]....
        /*00bc*/ 	.word	0x00002e90


	//   ....[17]....
        /*00c0*/ 	.word	0x00002f00


	//   ....[18]....
        /*00c4*/ 	.word	0x00002f70


	//   ....[19]....
        /*00c8*/ 	.word	0x00002fe0


	//----- nvinfo : EIATTR_VRC_CTA_INIT_COUNT
	.align		4
.L_1706:
        /*00cc*/ 	.byte	0x02, 0x4a
	.zero		1
	.zero		1


	//----- nvinfo : EIATTR_EXIT_INSTR_OFFSETS
	.align		4
        /*00d0*/ 	.byte	0x04, 0x1c
        /*00d2*/ 	.short	(.L_1708 - .L_1707)


	//   ....[0]....
.L_1707:
        /*00d4*/ 	.word	0x000002d0


	//   ....[1]....
        /*00d8*/ 	.word	0x00002830


	//----- nvinfo : EIATTR_MAX_THREADS
	.align		4
.L_1708:
        /*00dc*/ 	.byte	0x04, 0x05
        /*00de*/ 	.short	(.L_1710 - .L_1709)
.L_1709:
        /*00e0*/ 	.word	0x00000080
        /*00e4*/ 	.word	0x00000001
        /*00e8*/ 	.word	0x00000001


	//----- nvinfo : EIATTR_CRS_STACK_SIZE
	.align		4
.L_1710:
        /*00ec*/ 	.byte	0x04, 0x1e
        /*00ee*/ 	.short	(.L_1712 - .L_1711)
.L_1711:
        /*00f0*/ 	.word	0x00000000


	//----- nvinfo : EIATTR_CBANK_PARAM_SIZE
	.align		4
.L_1712:
        /*00f4*/ 	.byte	0x03, 0x19
        /*00f6*/ 	.short	0x00e8


	//----- nvinfo : EIATTR_PARAM_CBANK
	.align		4
        /*00f8*/ 	.byte	0x04, 0x0a
        /*00fa*/ 	.short	(.L_1714 - .L_1713)
	.align		4
.L_1713:
        /*00fc*/ 	.word	index@(.nv.constant0._ZN10layer_norm31ln_parallel_residual_fwd_kernelINS_13Kernel_traitsI6__halfffffjLj768ELj1ELj4ELj1ELj16ENS_18Kernel_traits_baseILj768ES2_ffffjLj128EEEEELb0ELb1ELb1EEEvNS_9FwdParamsE)
        /*0100*/ 	.short	0x0380
        /*0102*/ 	.short	0x00e8


	//----- nvinfo : EIATTR_SW_WAR
	.align		4
.L_1714:
        /*0104*/ 	.byte	0x04, 0x36
        /*0106*/ 	.short	(.L_1716 - .L_1715)
.L_1715:
        /*0108*/ 	.word	0x00000008
.L_1716:


//--------------------- .nv.info._ZN10layer_norm31ln_parallel_residual_fwd_kernelINS_13Kernel_traitsI6__halfffffjLj768ELj1ELj4ELj1ELj16ENS_18Kernel_traits_baseILj768ES2_ffffjLj128EEEEELb1ELb0ELb0EEEvNS_9FwdParamsE --------------------------
	.section	.nv.info._ZN10layer_norm31ln_parallel_residual_fwd_kernelINS_13Kernel_traitsI6__halfffffjLj768ELj1ELj4ELj1ELj16ENS_18Kernel_traits_baseILj768ES2_ffffjLj128EEEEELb1ELb0ELb0EEEvNS_9FwdParamsE,"",@"SHT_CUDA_INFO"
	.sectionflags	@""
	.align	4


	//----- nvinfo : EIATTR_CUDA_API_VERSION
	.align		4
        /*0000*/ 	.byte	0x04, 0x37
        /*0002*/ 	.short	(.L_1718 - .L_1717)
.L_1717:
        /*0004*/ 	.word	0x00000082


	//----- nvinfo : EIATTR_KPARAM_INFO
	.align		4
.L_1718:
        /*0008*/ 	.byte	0x04, 0x17
        /*000a*/ 	.short	(.L_1720 - .L_1719)
.L_1719:
        /*000c*/ 	.word	0x00000000
        /*0010*/ 	.short	0x0000
        /*0012*/ 	.short	0x0000
        /*0014*/ 	.byte	0x00, 0xf0, 0xa1, 0x03


	//----- nvinfo : EIATTR_SPARSE_MMA_MASK
	.align		4
.L_1720:
        /*0018*/ 	.byte	0x03, 0x50
        /*001a*/ 	.short	0x0000


	//----- nvinfo : EIATTR_MAXREG_COUNT
	.align		4
        /*001c*/ 	.byte	0x03, 0x1b
        /*001e*/ 	.short	0x00ff


	//----- nvinfo : EIATTR_MERCURY_ISA_VERSION
	.align		4
        /*0020*/ 	.byte	0x03, 0x5f
        /*0022*/ 	.short	0x0101


	//----- nvinfo : EIATTR_COOP_GROUP_MASK_REGIDS
	.align		4
        /*0024*/ 	.byte	0x04, 0x29
        /*0026*/ 	.short	(.L_1722 - .L_1721)


	//   ....[0]....
.L_1721:
        /*0028*/ 	.word	0xffffffff


	//   ....[1]....
        /*002c*/ 	.word	0xffffffff


	//   ....[2]....
        /*0030*/ 	.word	0xffffffff


	//   ....[3]....
        /*0034*/ 	.word	0xffffffff


	//   ....[4]....
        /*0038*/ 	.word	0xffffffff


	//   ....[5]....
        /*003c*/ 	.word	0xffffffff


	//   ....[6]....
        /*0040*/ 	.word	0xffffffff


	//   ....[7]....
        /*0044*/ 	.word	0xffffffff


	//   ....[8]....
        /*0048*/ 	.word	0xffffffff


	//   ....[9]....
        /*004c*/ 	.word	0xffffffff


	//   ....[10]....
        /*0050*/ 	.word	0x0500003f


	//   ....[11]....
        /*0054*/ 	.word	0x0500003f


	//   ....[12]....
        /*0058*/ 	.word	0x0500003f


	//   ....[13]....
        /*005c*/ 	.word	0x0500003f


	//   ....[14]....
        /*0060*/ 	.word	0x0500003f


	//   ....[15]....
        /*0064*/ 	.word	0x0500003f


	//   ....[16]....
        /*0068*/ 	.word	0x0500003f


	//   ....[17]....
        /*006c*/ 	.word	0x0500003f


	//   ....[18]....
        /*0070*/ 	.word	0x0500003f


	//   ....[19]....
        /*0074*/ 	.word	0x0500003f


	//----- nvinfo : EIATTR_COOP_GROUP_INSTR_OFFSETS
	.align		4
.L_1722:
        /*0078*/ 	.byte	0x04, 0x28
        /*007a*/ 	.short	(.L_1724 - .L_1723)


	//   ....[0]....
.L_1723:
        /*007c*/ 	.word	0x0001cea0


	//   ....[1]....
        /*0080*/ 	.word	0x0001cec0


	//   ....[2]....
        /*0084*/ 	.word	0x0001cee0


	//   ....[3]....
        /*0088*/ 	.word	0x0001cf00


	//   ....[4]....
        /*008c*/ 	.word	0x0001cf30


	//   ....[5]....
        /*0090*/ 	.word	0x0001d270


	//   ....[6]....
        /*0094*/ 	.word	0x0001d290


	//   ....[7]....
        /*0098*/ 	.word	0x0001d2b0


	//   ....[8]....
        /*009c*/ 	.word	0x0001d2d0


	//   ....[9]....
        /*00a0*/ 	.word	0x0001d2f0


	//   ....[10]....
        /*00a4*/ 	.word	0x0001e530


	//   ....[11]....
        /*00a8*/ 	.word	0x0001e5c0


	//   ....[12]....
        /*00ac*/ 	.word	0x0001e630


	//   ....[13]....
        /*00b0*/ 	.word	0x0001e6a0


	//   ....[14]....
        /*00b4*/ 	.word	0x0001e730


	//   ....[15]....
        /*00b8*/ 	.word	0x0001ead0


	//   ....[16]....
        /*00bc*/ 	.word	0x0001eb40


	//   ....[17]....
        /*00c0*/ 	.word	0x0001ebb0


	//   ....[18]....
        /*00c4*/ 	.word	0x0001ec20


	//   ....[19]....
        /*00c8*/ 	.word	0x0001ec90


	//----- nvinfo : EIATTR_VRC_CTA_INIT_COUNT
	.align		4
.L_1724:
        /*00cc*/ 	.byte	0x02, 0x4a
	.zero		1
	.zero		1


	//----- nvinfo : EIATTR_EXIT_INSTR_OFFSETS
	.align		4
        /*00d0*/ 	.byte	0x04, 0x1c
        /*00d2*/ 	.short	(.L_1726 - .L_1725)


	//   ....[0]....
.L_1725:
        /*00d4*/ 	.word	0x00001720


	//   ....[1]....
        /*00d8*/ 	.word	0x0001e4c0


	//----- nvinfo : EIATTR_MAX_THREADS
	.align		4
.L_1726:
        /*00dc*/ 	.byte	0x04, 0x05
        /*00de*/ 	.short	(.L_1728 - .L_1727)
.L_1727:
        /*00e0*/ 	.word	0x00000080
        /*00e4*/ 	.word	0x00000001
        /*00e8*/ 	.word	0x00000001


	//----- nvinfo : EIATTR_CRS_STACK_SIZE
	.align		4
.L_1728:
        /*00ec*/ 	.byte	0x04, 0x1e
        /*00ee*/ 	.short	(.L_1730 - .L_1729)
.L_1729:
        /*00f0*/ 	.word	0x00000000


	//----- nvinfo : EIATTR_CBANK_PARAM_SIZE
	.align		4
.L_1730:
        /*00f4*/ 	.byte	0x03, 0x19
        /*00f6*/ 	.short	0x00e8


	//----- nvinfo : EIATTR_PARAM_CBANK
	.align		4
        /*00f8*/ 	.byte	0x04, 0x0a
        /*00fa*/ 	.short	(.L_1732 - .L_1731)
	.align		4
.L_1731:
        /*00fc*/ 	.word	index@(.nv.constant0._ZN10layer_norm31ln_parallel_residual_fwd_kernelINS_13Kernel_traitsI6__halfffffjLj768ELj1ELj4ELj1ELj16ENS_18Kernel_traits_baseILj768ES2_ffffjLj128EEEEELb1ELb0ELb0EEEvNS_9FwdParamsE)
        /*0100*/ 	.short	0x0380
        /*0102*/ 	.short	0x00e8


	//----- nvinfo : EIATTR_SW_WAR
	.align		4
.L_1732:
        /*0104*/ 	.byte	0x04, 0x36
        /*0106*/ 	.short	(.L_1734 - .L_1733)
.L_1733:
        /*0108*/ 	.word	0x00000008
.L_1734:


//--------------------- .nv.info._ZN10layer_norm31ln_parallel_residual_fwd_kernelINS_13Kernel_traitsI6__halfffffjLj768ELj1ELj4ELj1ELj16ENS_18Kernel_traits_baseILj768ES2_ffffjLj128EEEEELb1ELb0ELb1EEEvNS_9FwdParamsE --------------------------
	.section	.nv.info._ZN10layer_norm31ln_parallel_residual_fwd_kernelINS_13Kernel_traitsI6__halfffffjLj768ELj1ELj4ELj1ELj16ENS_18Kernel_traits_baseILj768ES2_ffffjLj128EEEEELb1ELb0ELb1EEEvNS_9FwdParamsE,"",@"SHT_CUDA_INFO"
	.sectionflags	@""
	.align	4


	//----- nvinfo : EIATTR_CUDA_API_VERSION
	.align		4
        /*0000*/ 	.byte	0x04, 0x37
        /*0002*/ 	.short	(.L_1736 - .L_1735)
.L_1735:
        /*0004*/ 	.word	0x00000082


	//----- nvinfo : EIATTR_KPARAM_INFO
	.align		4
.L_1736:
        /*0008*/ 	.byte	0x04, 0x17
        /*000a*/ 	.short	(.L_1738 - .L_1737)
.L_1737:
        /*000c*/ 	.word	0x00000000
        /*0010*/ 	.short	0x0000
        /*0012*/ 	.short	0x0000
        /*0014*/ 	.byte	0x00, 0xf0, 0xa1, 0x03


	//----- nvinfo : EIATTR_SPARSE_MMA_MASK
	.align		4
.L_1738:
        /*0018*/ 	.byte	0x03, 0x50
        /*001a*/ 	.short	0x0000


	//----- nvinfo : EIATTR_MAXREG_COUNT
	.align		4
        /*001c*/ 	.byte	0x03, 0x1b
        /*001e*/ 	.short	0x00ff


	//----- nvinfo : EIATTR_MERCURY_ISA_VERSION
	.align		4
        /*0020*/ 	.byte	0x03, 0x5f
        /*0022*/ 	.short	0x0101


	//----- nvinfo : EIATTR_COOP_GROUP_MASK_REGIDS
	.align		4
        /*0024*/ 	.byte	0x04, 0x29
        /*0026*/ 	.short	(.L_1740 - .L_1739)


	//   ....[0]....
.L_1739:
        /*0028*/ 	.word	0xffffffff


	//   ....[1]....
        /*002c*/ 	.word	0xffffffff


	//   ....[2]....
        /*0030*/ 	.word	0xffffffff


	//   ....[3]....
        /*0034*/ 	.word	0xffffffff


	//   ....[4]....
        /*0038*/ 	.word	0xffffffff


	//   ....[5]....
        /*003c*/ 	.word	0xffffffff


	//   ....[6]....
        /*0040*/ 	.word	0xffffffff


	//   ....[7]....
        /*0044*/ 	.word	0xffffffff


	//   ....[8]....
        /*0048*/ 	.word	0xffffffff


	//   ....[9]....
        /*004c*/ 	.word	0xffffffff


	//   ....[10]....
        /*0050*/ 	.word	0x0500006b


	//   ....[11]....
        /*0054*/ 	.word	0x0500006b


	//   ....[12]....
        /*0058*/ 	.word	0x0500006b


	//   ....[13]....
        /*005c*/ 	.word	0x0500006b


	//   ....[14]....
        /*0060*/ 	.word	0x0500006b


	//   ....[15]....
        /*0064*/ 	.word	0x0500006b


	//   ....[16]....
        /*0068*/ 	.word	0x0500006b


	//   ....[17]....
        /*006c*/ 	.word	0x0500006b


	//   ....[18]....
        /*0070*/ 	.word	0x0500006b


	//   ....[19]....
        /*0074*/ 	.word	0x0500006b


	//----- nvinfo : EIATTR_COOP_GROUP_INSTR_OFFSETS
	.align		4
.L_1740:
        /*0078*/ 	.byte	0x04, 0x28
        /*007a*/ 	.short	(.L_1742 - .L_1741)


	//   ....[0]....
.L_1741:
        /*007c*/ 	.word	0x00018740


	//   ....[1]....
        /*0080*/ 	.word	0x00018760


	//   ....[2]....
        /*0084*/ 	.word	0x00018780


	//   ....[3]....
        /*0088*/ 	.word	0x000187a0


	//   ....[4]....
        /*008c*/ 	.word	0x000187d0


	//   ....[5]....
        /*0090*/ 	.word	0x00018b00


	//   ....[6]....
        /*0094*/ 	.word	0x00018b20


	//   ....[7]....
        /*0098*/ 	.word	0x00018b40


	//   ....[8]....
        /*009c*/ 	.word	0x00018b60


	//   ....[9]....
        /*00a0*/ 	.word	0x00018b80


	//   ....[10]....
        /*00a4*/ 	.word	0x00019b50


	//   ....[11]....
        /*00a8*/ 	.word	0x00019bf0


	//   ....[12]....
        /*00ac*/ 	.word	0x00019c60


	//   ....[13]....
        /*00b0*/ 	.word	0x00019cd0


	//   ....[14]....
        /*00b4*/ 	.word	0x00019d50


	//   ....[15]....
        /*00b8*/ 	.word	0x0001a0d0


	//   ....[16]....
        /*00bc*/ 	.word	0x0001a140


	//   ....[17]....
        /*00c0*/ 	.word	0x0001a1b0


	//   ....[18]....
        /*00c4*/ 	.word	0x0001a220


	//   ....[19]....
        /*00c8*/ 	.word	0x0001a290


	//----- nvinfo : EIATTR_VRC_CTA_INIT_COUNT
	.align		4
.L_1742:
        /*00cc*/ 	.byte	0x02, 0x4a
	.zero		1
	.zero		1


	//----- nvinfo : EIATTR_EXIT_INSTR_OFFSETS
	.align		4
        /*00d0*/ 	.byte	0x04, 0x1c
        /*00d2*/ 	.short	(.L_1744 - .L_1743)


	//   ....[0]....
.L_1743:
        /*00d4*/ 	.word	0x00000b10


	//   ....[1]....
        /*00d8*/ 	.word	0x00019ae0


	//----- nvinfo : EIATTR_MAX_THREADS
	.align		4
.L_1744:
        /*00dc*/ 	.byte	0x04, 0x05
        /*00de*/ 	.short	(.L_1746 - .L_1745)
.L_1745:
        /*00e0*/ 	.word	0x00000080
        /*00e4*/ 	.word	0x00000001
        /*00e8*/ 	.word	0x00000001


	//----- nvinfo : EIATTR_CRS_STACK_SIZE
	.align		4
.L_1746:
        /*00ec*/ 	.byte	0x04, 0x1e
        /*00ee*/ 	.short	(.L_1748 - .L_1747)
.L_1747:
        /*00f0*/ 	.word	0x00000000


	//----- nvinfo : EIATTR_CBANK_PARAM_SIZE
	.align		4
.L_1748:
        /*00f4*/ 	.byte	0x03, 0x19
        /*00f6*/ 	.short	0x00e8


	//----- nvinfo : EIATTR_PARAM_CBANK
	.align		4
        /*00f8*/ 	.byte	0x04, 0x0a
        /*00fa*/ 	.short	(.L_1750 - .L_1749)
	.align		4
.L_1749:
        /*00fc*/ 	.word	index@(.nv.constant0._ZN10layer_norm31ln_parallel_residual_fwd_kernelINS_13Kernel_traitsI6__halfffffjLj768ELj1ELj4ELj1ELj16ENS_18Kernel_traits_baseILj768ES2_ffffjLj128EEEEELb1ELb0ELb1EEEvNS_9FwdParamsE)
        /*0100*/ 	.short	0x0380
        /*0102*/ 	.short	0x00e8


	//----- nvinfo : EIATTR_SW_WAR
	.align		4
.L_1750:
        /*0104*/ 	.byte	0x04, 0x36
        /*0106*/ 	.short	(.L_1752 - .L_1751)
.L_1751:
        /*0108*/ 	.word	0x00000008
.L_1752:


//--------------------- .nv.info._ZN10layer_norm31ln_parallel_residual_fwd_kernelINS_13Kernel_traitsI6__halfffffjLj768ELj1ELj4ELj1ELj16ENS_18Kernel_traits_baseILj768ES2_ffffjLj128EEEEELb1ELb1ELb0EEEvNS_9FwdParamsE --------------------------
	.section	.nv.info._ZN10layer_norm31ln_parallel_residual_fwd_kernelINS_13Kernel_traitsI6__halfffffjLj768ELj1ELj4ELj1ELj16ENS_18Kernel_traits_baseILj768ES2_ffffjLj128EEEEELb1ELb1ELb0EEEvNS_9FwdParamsE,"",@"SHT_CUDA_INFO"
	.sectionflags	@""
	.align	4


	//----- nvinfo : EIATTR_CUDA_API_VERSION
	.align		4
        /*0000*/ 	.byte	0x04, 0x37
        /*0002*/ 	.short	(.L_1754 - .L_1753)
.L_1753:
        /*0004*/ 	.word	0x00000082


	//----- nvinfo : EIATTR_KPARAM_INFO
	.align		4
.L_1754:
        /*0008*/ 	.byte	0x04, 0x17
        /*000a*/ 	.short	(.L_1756 - .L_1755)
.L_1755:
        /*000c*/ 	.word	0x00000000
        /*0010*/ 	.short	0x0000
        /*0012*/ 	.short	0x0000
        /*0014*/ 	.byte	0x00, 0xf0, 0xa1, 0x03


	//----- nvinfo : EIATTR_SPARSE_MMA_MASK
	.align		4
.L_1756:
        /*0018*/ 	.byte	0x03, 0x50
        /*001a*/ 	.short	0x0000


	//----- nvinfo : EIATTR_MAXREG_COUNT
	.align		4
        /*001c*/ 	.byte	0x03, 0x1b
        /*001e*/ 	.short	0x00ff


	//----- nvinfo : EIATTR_MERCURY_ISA_VERSION
	.align		4
        /*0020*/ 	.byte	0x03, 0x5f
        /*0022*/ 	.short	0x0101


	//----- nvinfo : EIATTR_COOP_GROUP_MASK_REGIDS
	.align		4
        /*0024*/ 	.byte	0x04, 0x29
        /*0026*/ 	.short	(.L_1758 - .L_1757)


	//   ....[0]....
.L_1757:
        /*0028*/ 	.word	0xffffffff


	//   ....[1]....
        /*002c*/ 	.word	0xffffffff


	//   ....[2]....
        /*0030*/ 	.word	0xffffffff


	//   ....[3]....
        /*0034*/ 	.word	0xffffffff


	//   ....[4]....
        /*0038*/ 	.word	0xffffffff


	//   ....[5]....
        /*003c*/ 	.word	0xffffffff


	//   ....[6]....
        /*0040*/ 	.word	0xffffffff


	//   ....[7]....
        /*0044*/ 	.word	0xffffffff


	//   ....[8]....
        /*0048*/ 	.word	0xffffffff


	//   ....[9]....
        /*004c*/ 	.word	0xffffffff


	//   ....[10]....
        /*0050*/ 	.word	0x0500005a


	//   ....[11]....
        /*0054*/ 	.word	0x0500005a


	//   ....[12]....
        /*0058*/ 	.word	0x0500005a


	//   ....[13]....
        /*005c*/ 	.word	0x0500005a


	//   ....[14]....
        /*0060*/ 	.word	0x0500005a


	//   ....[15]....
        /*0064*/ 	.word	0x0500005a


	//   ....[16]....
        /*0068*/ 	.word	0x0500005a


	//   ....[17]....
        /*006c*/ 	.word	0x0500005a


	//   ....[18]....
        /*0070*/ 	.word	0x0500005a


	//   ....[19]....
        /*0074*/ 	.word	0x0500005a


	//----- nvinfo : EIATTR_COOP_GROUP_INSTR_OFFSETS
	.align		4
.L_1758:
        /*0078*/ 	.byte	0x04, 0x28
        /*007a*/ 	.short	(.L_1760 - .L_1759)


	//   ....[0]....
.L_1759:
        /*007c*/ 	.word	0x000182d0


	//   ....[1]....
        /*0080*/ 	.word	0x000182f0


	//   ....[2]....
        /*0084*/ 	.word	0x00018310


	//   ....[3]....
        /*0088*/ 	.word	0x00018330


	//   ....[4]....
        /*008c*/ 	.word	0x00018360


	//   ....[5]....
        /*0090*/ 	.word	0x000186a0


	//   ....[6]....
        /*0094*/ 	.word	0x000186c0


	//   ....[7]....
        /*0098*/ 	.word	0x000186e0


	//   ....[8]....
        /*009c*/ 	.word	0x00018700


	//   ....[9]....
        /*00a0*/ 	.word	0x00018720


	//   ....[10]....
        /*00a4*/ 	.word	0x00019370


	//   ....[11]....
        /*00a8*/ 	.word	0x00019410


	//   ....[12]....
        /*00ac*/ 	.word	0x00019480


	//   ....[13]....
        /*00b0*/ 	.word	0x000194f0


	//   ....[14]....
        /*00b4*/ 	.word	0x00019570


	//   ....[15]....
        /*00b8*/ 	.word	0x00019900


	//   ....[16]....
        /*00bc*/ 	.word	0x00019970


	//   ....[17]....
        /*00c0*/ 	.word	0x000199e0


	//   ....[18]....
        /*00c4*/ 	.word	0x00019a50


	//   ....[19]....
        /*00c8*/ 	.word	0x00019ac0


	//----- nvinfo : EIATTR_VRC_CTA_INIT_COUNT
	.align		4
.L_1760:
        /*00cc*/ 	.byte	0x02, 0x4a
	.zero		1
	.zero		1


	//----- nvinfo : EIATTR_EXIT_INSTR_OFFSETS
	.align		4
        /*00d0*/ 	.byte	0x04, 0x1c
        /*00d2*/ 	.short	(.L_1762 - .L_1761)


	//   ....[0]....
.L_1761:
        /*00d4*/ 	.word	0x00000910


	//   ....[1]....
        /*00d8*/ 	.word	0x00019300


	//----- nvinfo : EIATTR_MAX_THREADS
	.align		4
.L_1762:
        /*00dc*/ 	.byte	0x04, 0x05
        /*00de*/ 	.short	(.L_1764 - .L_1763)
.L_1763:
        /*00e0*/ 	.word	0x00000080
        /*00e4*/ 	.word	0x00000001
        /*00e8*/ 	.word	0x00000001


	//----- nvinfo : EIATTR_CRS_STACK_SIZE
	.align		4
.L_1764:
        /*00ec*/ 	.byte	0x04, 0x1e
        /*00ee*/ 	.short	(.L_1766 - .L_1765)
.L_1765:
        /*00f0*/ 	.word	0x00000000


	//----- nvinfo : EIATTR_CBANK_PARAM_SIZE
	.align		4
.L_1766:
        /*00f4*/ 	.byte	0x03, 0x19
        /*00f6*/ 	.short	0x00e8


	//----- nvinfo : EIATTR_PARAM_CBANK
	.align		4
        /*00f8*/ 	.byte	0x04, 0x0a
        /*00fa*/ 	.short	(.L_1768 - .L_1767)
	.align		4
.L_1767:
        /*00fc*/ 	.word	index@(.nv.constant0._ZN10layer_norm31ln_parallel_residual_fwd_kernelINS_13Kernel_traitsI6__halfffffjLj768ELj1ELj4ELj1ELj16ENS_18Kernel_traits_baseILj768ES2_ffffjLj128EEEEELb1ELb1ELb0EEEvNS_9FwdParamsE)
        /*0100*/ 	.short	0x0380
        /*0102*/ 	.short	0x00e8


	//----- nvinfo : EIATTR_SW_WAR
	.align		4
.L_1768:
        /*0104*/ 	.byte	0x04, 0x36
        /*0106*/ 	.short	(.L_1770 - .L_1769)
.L_1769:
        /*0108*/ 	.word	0x00000008
.L_1770:


//--------------------- .nv.info._ZN10layer_norm31ln_parallel_residual_fwd_kernelINS_13Kernel_traitsI6__halfffffjLj768ELj1ELj4ELj1ELj16ENS_18Kernel_traits_baseILj768ES2_ffffjLj128EEEEELb1ELb1ELb1EEEvNS_9FwdParamsE --------------------------
	.section	.nv.info._ZN10layer_norm31ln_parallel_residual_fwd_kernelINS_13Kernel_traitsI6__halfffffjLj768ELj1ELj4ELj1ELj16ENS_18Kernel_traits_baseILj768ES2_ffffjLj128EEEEELb1ELb1ELb1EEEvNS_9FwdParamsE,"",@"SHT_CUDA_INFO"
	.sectionflags	@""
	.align	4


	//----- nvinfo : EIATTR_CUDA_API_VERSION
	.align		4
        /*0000*/ 	.byte	0x04, 0x37
        /*0002*/ 	.short	(.L_1772 - .L_1771)
.L_1771:
        /*0004*/ 	.word	0x00000082


	//----- nvinfo : EIATTR_KPARAM_INFO
	.align		4
.L_1772:
        /*0008*/ 	.byte	0x04, 0x17
        /*000a*/ 	.short	(.L_1774 - .L_1773)
.L_1773:
        /*000c*/ 	.word	0x00000000
        /*0010*/ 	.short	0x0000
        /*0012*/ 	.short	0x0000
        /*0014*/ 	.byte	0x00, 0xf0, 0xa1, 0x03


	//----- nvinfo : EIATTR_SPARSE_MMA_MASK
	.align		4
.L_1774:
        /*0018*/ 	.byte	0x03, 0x50
        /*001a*/ 	.short	0x0000


	//----- nvinfo : EIATTR_MAXREG_COUNT
	.align		4
        /*001c*/ 	.byte	0x03, 0x1b
        /*001e*/ 	.short	0x00ff


	//----- nvinfo : EIATTR_MERCURY_ISA_VERSION
	.align		4
        /*0020*/ 	.byte	0x03, 0x5f
        /*0022*/ 	.short	0x0101


	//----- nvinfo : EIATTR_COOP_GROUP_MASK_REGIDS
	.align		4
        /*0024*/ 	.byte	0x04, 0x29
        /*0026*/ 	.short	(.L_1776 - .L_1775)


	//   ....[0]....
.L_1775:
        /*0028*/ 	.word	0xffffffff


	//   ....[1]....
        /*002c*/ 	.word	0xffffffff


	//   ....[2]....
        /*0030*/ 	.word	0xffffffff


	//   ....[3]....
        /*0034*/ 	.word	0xffffffff


	//   ....[4]....
        /*0038*/ 	.word	0xffffffff


	//   ....[5]....
        /*003c*/ 	.word	0xffffffff


	//   ....[6]....
        /*0040*/ 	.word	0xffffffff


	//   ....[7]....
        /*0044*/ 	.word	0xffffffff


	//   ....[8]....
        /*0048*/ 	.word	0xffffffff


	//   ....[9]....
        /*004c*/ 	.word	0xffffffff


	//   ....[10]....
        /*0050*/ 	.word	0x0500006f


	//   ....[11]....
        /*0054*/ 	.word	0x0500006f


	//   ....[12]....
        /*0058*/ 	.word	0x0500006f


	//   ....[13]....
        /*005c*/ 	.word	0x0500006f


	//   ....[14]....
        /*0060*/ 	.word	0x0500006f


	//   ....[15]....
        /*0064*/ 	.word	0x0500006f


	//   ....[16]....
        /*0068*/ 	.word	0x0500006f


	//   ....[17]....
        /*006c*/ 	.word	0x0500006f


	//   ....[18]....
        /*0070*/ 	.word	0x0500006f


	//   ....[19]....
        /*0074*/ 	.word	0x0500006f


	//----- nvinfo : EIATTR_COOP_GROUP_INSTR_OFFSETS
	.align		4
.L_1776:
        /*0078*/ 	.byte	0x04, 0x28
        /*007a*/ 	.short	(.L_1778 - .L_1777)


	//   ....[0]....
.L_1777:
        /*007c*/ 	.word	0x000178e0


	//   ....[1]....
        /*0080*/ 	.word	0x00017910


	//   ....[2]....
        /*0084*/ 	.word	0x00017930


	//   ....[3]....
        /*0088*/ 	.word	0x00017950


	//   ....[4]....
        /*008c*/ 	.word	0x00017970


	//   ....[5]....
        /*0090*/ 	.word	0x00017ca0


	//   ....[6]....
        /*0094*/ 	.word	0x00017cc0


	//   ....[7]....
        /*0098*/ 	.word	0x00017ce0


	//   ....[8]....
        /*009c*/ 	.word	0x00017d00


	//   ....[9]....
        /*00a0*/ 	.word	0x00017d20


	//   ....[10]....
        /*00a4*/ 	.word	0x00018410


	//   ....[11]....
        /*00a8*/ 	.word	0x000184c0


	//   ....[12]....
        /*00ac*/ 	.word	0x00018530


	//   ....[13]....
        /*00b0*/ 	.word	0x000185a0


	//   ....[14]....
        /*00b4*/ 	.word	0x00018610


	//   ....[15]....
        /*00b8*/ 	.word	0x00018990


	//   ....[16]....
        /*00bc*/ 	.word	0x00018a00


	//   ....[17]....
        /*00c0*/ 	.word	0x00018a70


	//   ....[18]....
        /*00c4*/ 	.word	0x00018ae0


	//   ....[19]....
        /*00c8*/ 	.word	0x00018b50


	//----- nvinfo : EIATTR_VRC_CTA_INIT_COUNT
	.align		4
.L_1778:
        /*00cc*/ 	.byte	0x02, 0x4a
	.zero		1
	.zero		1


	//----- nvinfo : EIATTR_EXIT_INSTR_OFFSETS
	.align		4
        /*00d0*/ 	.byte	0x04, 0x1c
        /*00d2*/ 	.short	(.L_1780 - .L_1779)


	//   ....[0]....
.L_1779:
        /*00d4*/ 	.word	0x000002d0


	//   ....[1]....
        /*00d8*/ 	.word	0x000183b0


	//----- nvinfo : EIATTR_MAX_THREADS
	.align		4
.L_1780:
        /*00dc*/ 	.byte	0x04, 0x05
        /*00de*/ 	.short	(.L_1782 - .L_1781)
.L_1781:
        /*00e0*/ 	.word	0x00000080
        /*00e4*/ 	.word	0x00000001
        /*00e8*/ 	.word	0x00000001


	//----- nvinfo : EIATTR_CRS_STACK_SIZE
	.align		4
.L_1782:
        /*00ec*/ 	.byte	0x04, 0x1e
        /*00ee*/ 	.short	(.L_1784 - .L_1783)
.L_1783:
        /*00f0*/ 	.word	0x00000000


	//----- nvinfo : EIATTR_CBANK_PARAM_SIZE
	.align		4
.L_1784:
        /*00f4*/ 	.byte	0x03, 0x19
        /*00f6*/ 	.short	0x00e8


	//----- nvinfo : EIATTR_PARAM_CBANK
	.align		4
        /*00f8*/ 	.byte	0x04, 0x0a
        /*00fa*/ 	.short	(.L_1786 - .L_1785)
	.align		4
.L_1785:
        /*00fc*/ 	.word	index@(.nv.constant0._ZN10layer_norm31ln_parallel_residual_fwd_kernelINS_13Kernel_traitsI6__halfffffjLj768ELj1ELj4ELj1ELj16ENS_18Kernel_traits_baseILj768ES2_ffffjLj128EEEEELb1ELb1ELb1EEEvNS_9FwdParamsE)
        /*0100*/ 	.short	0x0380
        /*0102*/ 	.short	0x00e8


	//----- nvinfo : EIATTR_SW_WAR
	.align		4
.L_1786:
        /*0104*/ 	.byte	0x04, 0x36
        /*0106*/ 	.short	(.L_1788 - .L_1787)
.L_1787:
        /*0108*/ 	.word	0x00000008
.L_1788:


//--------------------- .nv.info._ZN10layer_norm31ln_parallel_residual_fwd_kernelINS_13Kernel_traitsIfffffjLj768ELj1ELj4ELj1ELj16ENS_18Kernel_traits_baseILj768EfffffjLj128EEEEELb0ELb0ELb0EEEvNS_9FwdParamsE --------------------------
	.section	.nv.info._ZN10layer_norm31ln_parallel_residual_fwd_kernelINS_13Kernel_traitsIfffffjLj768ELj1ELj4ELj1ELj16ENS_18Kernel_traits_baseILj768EfffffjLj128EEEEELb0ELb0ELb0EEEvNS_9FwdParamsE,"",@"SHT_CUDA_INFO"
	.sectionflags	@""
	.align	4


	//----- nvinfo : EIATTR_CUDA_API_VERSION
	.align		4
        /*0000*/ 	.byte	0x04, 0x37
        /*0002*/ 	.short	(.L_1790 - .L_1789)
.L_1789:
        /*0004*/ 	.word	0x00000082


	//----- nvinfo : EIATTR_KPARAM_INFO
	.align		4
.L_1790:
        /*0008*/ 	.byte	0x04, 0x17
        /*000a*/ 	.short	(.L_1792 - .L_1791)
.L_1791:
        /*000c*/ 	.word	0x00000000
        /*0010*/ 	.short	0x0000
        /*0012*/ 	.short	0x0000
        /*0014*/ 	.byte	0x00, 0xf0, 0xa1, 0x03


	//----- nvinfo : EIATTR_SPARSE_MMA_MASK
	.align		4
.L_1792:
        /*0018*/ 	.byte	0x03, 0x50
        /*001a*/ 	.short	0x0000


	//----- nvinfo : EIATTR_MAXREG_COUNT
	.align		4
        /*001c*/ 	.byte	0x03, 0x1b
        /*001e*/ 	.short	0x00ff


	//----- nvinfo : EIATTR_MERCURY_ISA_VERSION
	.align		4
        /*0020*/ 	.byte	0x03, 0x5f
        /*0022*/ 	.short	0x0101


	//----- nvinfo : EIATTR_COOP_GROUP_MASK_REGIDS
	.align		4
        /*0024*/ 	.byte	0x04, 0x29
        /*0026*/ 	.short	(.L_1794 - .L_1793)


	//   ....[0]....
.L_1793:
        /*0028*/ 	.word	0xffffffff


	//   ....[1]....
        /*002c*/ 	.word	0xffffffff


	//   ....[2]....
        /*0030*/ 	.word	0xffffffff


	//   ....[3]....
        /*0034*/ 	.word	0xffffffff


	//   ....[4]....
        /*0038*/ 	.word	0xffffffff


	//   ....[5]....
        /*003c*/ 	.word	0xffffffff


	//   ....[6]....
        /*0040*/ 	.word	0xffffffff


	//   ....[7]....
        /*0044*/ 	.word	0xffffffff


	//   ....[8]....
        /*0048*/ 	.word	0xffffffff


	//   ....[9]....
        /*004c*/ 	.word	0xffffffff


	//   ....[10]....
        /*0050*/ 	.word	0x05000092


	//   ....[11]....
        /*0054*/ 	.word	0x05000092


	//   ....[12]....
        /*0058*/ 	.word	0x05000092


	//   ....[13]....
        /*005c*/ 	.word	0x05000092


	//   ....[14]....
        /*0060*/ 	.word	0x05000092


	//   ....[15]....
        /*0064*/ 	.word	0x05000092


	//   ....[16]....
        /*0068*/ 	.word	0x05000092


	//   ....[17]....
        /*006c*/ 	.word	0x05000092


	//   ....[18]....
        /*0070*/ 	.word	0x05000092


	//   ....[19]....
        /*0074*/ 	.word	0x05000092


	//----- nvinfo : EIATTR_COOP_GROUP_INSTR_OFFSETS
	.align		4
.L_1794:
        /*0078*/ 	.byte	0x04, 0x28
        /*007a*/ 	.short	(.L_1796 - .L_1795)


	//   ....[0]....
.L_1795:
        /*007c*/ 	.word	0x000032b0


	//   ....[1]....
        /*0080*/ 	.word	0x000032e0


	//   ....[2]....
        /*0084*/ 	.word	0x00003300


	//   ....[3]....
        /*0088*/ 	.word	0x00003320


	//   ....[4]....
        /*008c*/ 	.word	0x00003350


	//   ....[5]....
        /*0090*/ 	.word	0x000036a0


	//   ....[6]....
        /*0094*/ 	.word	0x000036c0


	//   ....[7]....
        /*0098*/ 	.word	0x000036e0


	//   ....[8]....
        /*009c*/ 	.word	0x00003700


	//   ....[9]....
        /*00a0*/ 	.word	0x00003720


	//   ....[10]....
        /*00a4*/ 	.word	0x000042c0


	//   ....[11]....
        /*00a8*/ 	.word	0x00004360


	//   ....[12]....
        /*00ac*/ 	.word	0x000043d0


	//   ....[13]....
        /*00b0*/ 	.word	0x00004440


	//   ....[14]....
        /*00b4*/ 	.word	0x000044c0


	//   ....[15]....
        /*00b8*/ 	.word	0x00004870


	//   ....[16]....
        /*00bc*/ 	.word	0x000048e0


	//   ....[17]....
        /*00c0*/ 	.word	0x00004950


	//   ....[18]....
        /*00c4*/ 	.word	0x000049c0


	//   ....[19]....
        /*00c8*/ 	.word	0x00004a30


	//----- nvinfo : EIATTR_VRC_CTA_INIT_COUNT
	.align		4
.L_1796:
        /*00cc*/ 	.byte	0x02, 0x4a
	.zero		1
	.zero		1


	//----- nvinfo : EIATTR_EXIT_INSTR_OFFSETS
	.align		4
        /*00d0*/ 	.byte	0x04, 0x1c
        /*00d2*/ 	.short	(.L_1798 - .L_1797)


	//   ....[0]....
.L_1797:
        /*00d4*/ 	.word	0x00001840


	//   ....[1]....
        /*00d8*/ 	.word	0x00004250


	//----- nvinfo : EIATTR_MAX_THREADS
	.align		4
.L_1798:
        /*00dc*/ 	.byte	0x04, 0x05
        /*00de*/ 	.short	(.L_1800 - .L_1799)
.L_1799:
        /*00e0*/ 	.word	0x00000080
        /*00e4*/ 	.word	0x00000001
        /*00e8*/ 	.word	0x00000001


	//----- nvinfo : EIATTR_CRS_STACK_SIZE
	.align		4
.L_1800:
        /*00ec*/ 	.byte	0x04, 0x1e
        /*00ee*/ 	.short	(.L_1802 - .L_1801)
.L_1801:
        /*00f0*/ 	.word	0x00000000


	//----- nvinfo : EIATTR_CBANK_PARAM_SIZE
	.align		4
.L_1802:
        /*00f4*/ 	.byte	0x03, 0x19
        /*00f6*/ 	.short	0x00e8


	//----- nvinfo : EIATTR_PARAM_CBANK
	.align		4
        /*00f8*/ 	.byte	0x04, 0x0a
        /*00fa*/ 	.short	(.L_1804 - .L_1803)
	.align		4
.L_1803:
        /*00fc*/ 	.word	index@(.nv.constant0._ZN10layer_norm31ln_parallel_residual_fwd_kernelINS_13Kernel_traitsIfffffjLj768ELj1ELj4ELj1ELj16ENS_18Kernel_traits_baseILj768EfffffjLj128EEEEELb0ELb0ELb0EEEvNS_9FwdParamsE)
        /*0100*/ 	.short	0x0380
        /*0102*/ 	.short	0x00e8


	//----- nvinfo : EIATTR_SW_WAR
	.align		4
.L_1804:
        /*0104*/ 	.byte	0x04, 0x36
        /*0106*/ 	.short	(.L_1806 - .L_1805)
.L_1805:
        /*0108*/ 	.word	0x00000008
.L_1806:


//--------------------- .nv.info._ZN10layer_norm31ln_parallel_residual_fwd_kernelINS_13Kernel_traitsIfffffjLj768ELj1ELj4ELj1ELj16ENS_18Kernel_traits_baseILj768EfffffjLj128EEEEELb0ELb0ELb1EEEvNS_9FwdParamsE --------------------------
	.section	.nv.info._ZN10layer_norm31ln_parallel_residual_fwd_kernelINS_13Kernel_traitsIfffffjLj768ELj1ELj4ELj1ELj16ENS_18Kernel_traits_baseILj768EfffffjLj128EEEEELb0ELb0ELb1EEEvNS_9FwdParamsE,"",@"SHT_CUDA_INFO"
	.sectionflags	@""
	.align	4


	//----- nvinfo : EIATTR_CUDA_API_VERSION
	.align		4
        /*0000*/ 	.byte	0x04, 0x37
        /*0002*/ 	.short	(.L_1808 - .L_1807)
.L_1807:
        /*0004*/ 	.word	0x00000082


	//----- nvinfo : EIATTR_KPARAM_INFO
	.align		4
.L_1808:
        /*0008*/ 	.byte	0x04, 0x17
        /*000a*/ 	.short	(.L_1810 - .L_1809)
.L_1809:
        /*000c*/ 	.word	0x00000000
        /*0010*/ 	.short	0x0000
        /*0012*/ 	.short	0x0000
        /*0014*/ 	.byte	0x00, 0xf0, 0xa1, 0x03


	//----- nvinfo : EIATTR_SPARSE_MMA_MASK
	.align		4
.L_1810:
        /*0018*/ 	.byte	0x03, 0x50
        /*001a*/ 	.short	0x0000


	//----- nvinfo : EIATTR_MAXREG_COUNT
	.align		4
        /*001c*/ 	.byte	0x03, 0x1b
        /*001e*/ 	.short	0x00ff


	//----- nvinfo : EIATTR_MERCURY_ISA_VERSION
	.align		4
        /*0020*/ 	.byte	0x03, 0x5f
        /*0022*/ 	.short	0x0101


	//----- nvinfo : EIATTR_COOP_GROUP_MASK_REGIDS
	.align		4
        /*0024*/ 	.byte	0x04, 0x29
        /*0026*/ 	.short	(.L_1812 - .L_1811)


	//   ....[0]....
.L_1811:
        /*0028*/ 	.word	0xffffffff


	//   ....[1]....
        /*002c*/ 	.word	0xffffffff


	//   ....[2]....
        /*0030*/ 	.word	0xffffffff


	//   ....[3]....
        /*0034*/ 	.word	0xffffffff


	//   ....[4]....
        /*0038*/ 	.word	0xffffffff


	//   ....[5]....
        /*003c*/ 	.word	0xffffffff


	//   ....[6]....
        /*0040*/ 	.word	0xffffffff


	//   ....[7]....
        /*0044*/ 	.word	0xffffffff


	//   ....[8]....
        /*0048*/ 	.word	0xffffffff


	//   ....[9]....
        /*004c*/ 	.word	0xffffffff


	//   ....[10]....
        /*0050*/ 	.word	0x05000095


	//   ....[11]....
        /*0054*/ 	.word	0x05000095


	//   ....[12]....
        /*0058*/ 	.word	0x05000095


	//   ....[13]....
        /*005c*/ 	.word	0x05000095


	//   ....[14]....
        /*0060*/ 	.word	0x05000095


	//   ....[15]....
        /*0064*/ 	.word	0x05000095


	//   ....[16]....
        /*0068*/ 	.word	0x05000095


	//   ....[17]....
        /*006c*/ 	.word	0x05000095


	//   ....[18]....
        /*0070*/ 	.word	0x05000095


	//   ....[19]....
        /*0074*/ 	.word	0x05000095


	//----- nvinfo : EIATTR_COOP_GROUP_INSTR_OFFSETS
	.align		4
.L_1812:
        /*0078*/ 	.byte	0x04, 0x28
        /*007a*/ 	.short	(.L_1814 - .L_1813)


	//   ....[0]....
.L_1813:
        /*007c*/ 	.word	0x00001ed0


	//   ....[1]....
        /*0080*/ 	.word	0x00001f00


	//   ....[2]....
        /*0084*/ 	.word	0x00001f20


	//   ....[3]....
        /*0088*/ 	.word	0x00001f40


	//   ....[4]....
        /*008c*/ 	.word	0x00001f60


	//   ....[5]....
        /*0090*/ 	.word	0x00002290


	//   ....[6]....
        /*0094*/ 	.word	0x000022b0


	//   ....[7]....
        /*0098*/ 	.word	0x000022d0


	//   ....[8]....
        /*009c*/ 	.word	0x000022f0


	//   ....[9]....
        /*00a0*/ 	.word	0x00002310


	//   ....[10]....
        /*00a4*/ 	.word	0x00002c40


	//   ....[11]....
        /*00a8*/ 	.word	0x00002cf0


	//   ....[12]....
        /*00ac*/ 	.word	0x00002d60


	//   ....[13]....
        /*00b0*/ 	.word	0x00002dd0


	//   ....[14]....
        /*00b4*/ 	.word	0x00002e40


	//   ....[15]....
        /*00b8*/ 	.word	0x000031b0


	//   ....[16]....
        /*00bc*/ 	.word	0x00003220


	//   ....[17]....
        /*00c0*/ 	.word	0x00003290


	//   ....[18]....
        /*00c4*/ 	.word	0x00003300


	//   ....[19]....
        /*00c8*/ 	.word	0x00003370


	//----- nvinfo : EIATTR_VRC_CTA_INIT_COUNT
	.align		4
.L_1814:
        /*00cc*/ 	.byte	0x02, 0x4a
	.zero		1
	.zero		1


	//----- nvinfo : EIATTR_EXIT_INSTR_OFFSETS
	.align		4
        /*00d0*/ 	.byte	0x04, 0x1c
        /*00d2*/ 	.short	(.L_1816 - .L_1815)


	//   ....[0]....
.L_1815:
        /*00d4*/ 	.word	0x00000a10


	//   ....[1]....
        /*00d8*/ 	.word	0x00002bd0


	//----- nvinfo : EIATTR_MAX_THREADS
	.align		4
.L_1816:
        /*00dc*/ 	.byte	0x04, 0x05
        /*00de*/ 	.short	(.L_1818 - .L_1817)
.L_1817:
        /*00e0*/ 	.word	0x00000080
        /*00e4*/ 	.word	0x00000001
        /*00e8*/ 	.word	0x00000001


	//----- nvinfo : EIATTR_CRS_STACK_SIZE
	.align		4
.L_1818:
        /*00ec*/ 	.byte	0x04, 0x1e
        /*00ee*/ 	.short	(.L_1820 - .L_1819)
.L_1819:
        /*00f0*/ 	.word	0x00000000


	//----- nvinfo : EIATTR_CBANK_PARAM_SIZE
	.align		4
.L_1820:
        /*00f4*/ 	.byte	0x03, 0x19
        /*00f6*/ 	.short	0x00e8


	//----- nvinfo : EIATTR_PARAM_CBANK
	.align		4
        /*00f8*/ 	.byte	0x04, 0x0a
        /*00fa*/ 	.short	(.L_1822 - .L_1821)
	.align		4
.L_1821:
        /*00fc*/ 	.word	index@(.nv.constant0._ZN10layer_norm31ln_parallel_residual_fwd_kernelINS_13Kernel_traitsIfffffjLj768ELj1ELj4ELj1ELj16ENS_18Kernel_traits_baseILj768EfffffjLj128EEEEELb0ELb0ELb1EEEvNS_9FwdParamsE)
        /*0100*/ 	.short	0x0380
        /*0102*/ 	.short	0x00e8


	//----- nvinfo : EIATTR_SW_WAR
	.align		4
.L_1822:
        /*0104*/ 	.byte	0x04, 0x36
        /*0106*/ 	.short	(.L_1824 - .L_1823)
.L_1823:
        /*0108*/ 	.word	0x00000008
.L_1824:


//--------------------- .nv.info._ZN10layer_norm31ln_parallel_residual_fwd_kernelINS_13Kernel_traitsIfffffjLj768ELj1ELj4ELj1ELj16ENS_18Kernel_traits_baseILj768EfffffjLj128EEEEELb0ELb1ELb0EEEvNS_9FwdParamsE --------------------------
	.section	.nv.info._ZN10layer_norm31ln_parallel_residual_fwd_kernelINS_13Kernel_traitsIfffffjLj768ELj1ELj4ELj1ELj16ENS_18Kernel_traits_baseILj768EfffffjLj128EEEEELb0ELb1ELb0EEEvNS_9FwdParamsE,"",@"SHT_CUDA_INFO"
	.sectionflags	@""
	.align	4


	//----- nvinfo : EIATTR_CUDA_API_VERSION
	.align		4
        /*0000*/ 	.byte	0x04, 0x37
        /*0002*/ 	.short	(.L_1826 - .L_1825)
.L_1825:
        /*0004*/ 	.word	0x00000082


	//----- nvinfo : EIATTR_KPARAM_INFO
	.align		4
.L_1826:
        /*0008*/ 	.byte	0x04, 0x17
        /*000a*/ 	.short	(.L_1828 - .L_1827)
.L_1827:
        /*000c*/ 	.word	0x00000000
        /*0010*/ 	.short	0x0000
        /*0012*/ 	.short	0x0000
        /*0014*/ 	.byte	0x00, 0xf0, 0xa1, 0x03


	//----- nvinfo : EIATTR_SPARSE_MMA_MASK
	.align		4
.L_1828:
        /*0018*/ 	.byte	0x03, 0x50
        /*001a*/ 	.short	0x0000


	//----- nvinfo : EIATTR_MAXREG_COUNT
	.align		4
        /*001c*/ 	.byte	0x03, 0x1b
        /*001e*/ 	.short	0x00ff


	//----- nvinfo : EIATTR_MERCURY_ISA_VERSION
	.align		4
        /*0020*/ 	.byte	0x03, 0x5f
        /*0022*/ 	.short	0x0101


	//----- nvinfo : EIATTR_COOP_GROUP_MASK_REGIDS
	.align		4
        /*0024*/ 	.byte	0x04, 0x29
        /*0026*/ 	.short	(.L_1830 - .L_1829)


	//   ....[0]....
.L_1829:
        /*0028*/ 	.word	0xffffffff


	//   ....[1]....
        /*002c*/ 	.word	0xffffffff


	//   ....[2]....
        /*0030*/ 	.word	0xffffffff


	//   ....[3]....
        /*0034*/ 	.word	0xffffffff


	//   ....[4]....
        /*0038*/ 	.word	0xffffffff


	//   ....[5]....
        /*003c*/ 	.word	0xffffffff


	//   ....[6]....
        /*0040*/ 	.word	0xffffffff


	//   ....[7]....
        /*0044*/ 	.word	0xffffffff


	//   ....[8]....
        /*0048*/ 	.word	0xffffffff


	//   ....[9]....
        /*004c*/ 	.word	0xffffffff


	//   ....[10]....
        /*0050*/ 	.word	0x05000060


	//   ....[11]....
        /*0054*/ 	.word	0x05000060


	//   ....[12]....
        /*0058*/ 	.word	0x05000060


	//   ....[13]....
        /*005c*/ 	.word	0x05000060


	//   ....[14]....
        /*0060*/ 	.word	0x05000060


	//   ....[15]....
        /*0064*/ 	.word	0x05000060


	//   ....[16]....
        /*0068*/ 	.word	0x05000060


	//   ....[17]....
        /*006c*/ 	.word	0x05000060


	//   ....[18]....
        /*0070*/ 	.word	0x05000060


	//   ....[19]....
        /*0074*/ 	.word	0x05000060


	//----- nvinfo : EIATTR_COOP_GROUP_INSTR_OFFSETS
	.align		4
.L_1830:
        /*0078*/ 	.byte	0x04, 0x28
        /*007a*/ 	.short	(.L_1832 - .L_1831)


	//   ....[0]....
.L_1831:
        /*007c*/ 	.word	0x00002270


	//   ....[1]....
        /*0080*/ 	.word	0x000022a0


	//   ....[2]....
        /*0084*/ 	.word	0x000022c0


	//   ....[3]....
        /*0088*/ 	.word	0x000022e0


	//   ....[4]....
        /*008c*/ 	.word	0x00002300


	//   ....[5]....
        /*0090*/ 	.word	0x00002640


	//   ....[6]....
        /*0094*/ 	.word	0x00002660


	//   ....[7]....
        /*0098*/ 	.word	0x00002680


	//   ....[8]....
        /*009c*/ 	.word	0x000026a0


	//   ....[9]....
        /*00a0*/ 	.word	0x000026c0


	//   ....[10]....
        /*00a4*/ 	.word	0x00002fd0


	//   ....[11]....
        /*00a8*/ 	.word	0x00003080


	//   ....[12]....
        /*00ac*/ 	.word	0x000030f0


	//   ....[13]....
        /*00b0*/ 	.word	0x00003160


	//   ....[14]....
        /*00b4*/ 	.word	0x000031d0


	//   ....[15]....
        /*00b8*/ 	.word	0x00003560


	//   ....[16]....
        /*00bc*/ 	.word	0x000035d0


	//   ....[17]....
        /*00c0*/ 	.word	0x00003640


	//   ....[18]....
        /*00c4*/ 	.word	0x000036b0


	//   ....[19]....
        /*00c8*/ 	.word	0x00003720


	//----- nvinfo : EIATTR_VRC_CTA_INIT_COUNT
	.align		4
.L_1832:
        /*00cc*/ 	.byte	0x02, 0x4a
	.zero		1
	.zero		1


	//----- nvinfo : EIATTR_EXIT_INSTR_OFFSETS
	.align		4
        /*00d0*/ 	.byte	0x04, 0x1c
        /*00d2*/ 	.short	(.L_1834 - .L_1833)


	//   ....[0]....
.L_1833:
        /*00d4*/ 	.word	0x00000700


	//   ....[1]....
        /*00d8*/ 	.word	0x00002f60


	//----- nvinfo : EIATTR_MAX_THREADS
	.align		4
.L_1834:
        /*00dc*/ 	.byte	0x04, 0x05
        /*00de*/ 	.short	(.L_1836 - .L_1835)
.L_1835:
        /*00e0*/ 	.word	0x00000080
        /*00e4*/ 	.word	0x00000001
        /*00e8*/ 	.word	0x00000001


	//----- nvinfo : EIATTR_CRS_STACK_SIZE
	.align		4
.L_1836:
        /*00ec*/ 	.byte	0x04, 0x1e
        /*00ee*/ 	.short	(.L_1838 - .L_1837)
.L_1837:
        /*00f0*/ 	.word	0x00000000


	//----- nvinfo : EIATTR_CBANK_PARAM_SIZE
	.align		4
.L_1838:
        /*00f4*/ 	.byte	0x03, 0x19
        /*00f6*/ 	.short	0x00e8


	//----- nvinfo : EIATTR_PARAM_CBANK
	.align		4
        /*00f8*/ 	.byte	0x04, 0x0a
        /*00fa*/ 	.short	(.L_1840 - .L_1839)
	.align		4
.L_1839:
        /*00fc*/ 	.word	index@(.nv.constant0._ZN10layer_norm31ln_parallel_residual_fwd_kernelINS_13Kernel_traitsIfffffjLj768ELj1ELj4ELj1ELj16ENS_18Kernel_traits_baseILj768EfffffjLj128EEEEELb0ELb1ELb0EEEvNS_9FwdParamsE)
        /*0100*/ 	.short	0x0380
        /*0102*/ 	.short	0x00e8


	//----- nvinfo : EIATTR_SW_WAR
	.align		4
.L_1840:
        /*0104*/ 	.byte	0x04, 0x36
        /*0106*/ 	.short	(.L_1842 - .L_1841)
.L_1841:
        /*0108*/ 	.word	0x00000008
.L_1842:


//--------------------- .nv.info._ZN10layer_norm31ln_parallel_residual_fwd_kernelINS_13Kernel_traitsIfffffjLj768ELj1ELj4ELj1ELj16ENS_18Kernel_traits_baseILj768EfffffjLj128EEEEELb0ELb1ELb1EEEvNS_9FwdParamsE --------------------------
	.section	.nv.info._ZN10layer_norm31ln_parallel_residual_fwd_kernelINS_13Kernel_traitsIfffffjLj768ELj1ELj4ELj1ELj16ENS_18Kernel_traits_baseILj768EfffffjLj128EEEEELb0ELb1ELb1EEEvNS_9FwdParamsE,"",@"SHT_CUDA_INFO"
	.sectionflags	@""
	.align	4


	//----- nvinfo : EIATTR_CUDA_API_VERSION
	.align		4
        /*0000*/ 	.byte	0x04, 0x37
        /*0002*/ 	.short	(.L_1844 - .L_1843)
.L_1843:
        /*0004*/ 	.word	0x00000082


	//----- nvinfo : EIATTR_KPARAM_INFO
	.align		4
.L_1844:
        /*0008*/ 	.byte	0x04, 0x17
        /*000a*/ 	.short	(.L_1846 - .L_1845)
.L_1845:
        /*000c*/ 	.word	0x00000000
        /*0010*/ 	.short	0x0000
        /*0012*/ 	.short	0x0000
        /*0014*/ 	.byte	0x00, 0xf0, 0xa1, 0x03


	//----- nvinfo : EIATTR_SPARSE_MMA_MASK
	.align		4
.L_1846:
        /*0018*/ 	.byte	0x03, 0x50
        /*001a*/ 	.short	0x0000


	//----- nvinfo : EIATTR_MAXREG_COUNT
	.align		4
        /*001c*/ 	.byte	0x03, 0x1b
        /*001e*/ 	.short	0x00ff


	//----- nvinfo : EIATTR_MERCURY_ISA_VERSION
	.align		4
        /*0020*/ 	.byte	0x03, 0x5f
        /*0022*/ 	.short	0x0101


	//----- nvinfo : EIATTR_COOP_GROUP_MASK_REGIDS
	.align		4
        /*0024*/ 	.byte	0x04, 0x29
        /*0026*/ 	.short	(.L_1848 - .L_1847)


	//   ....[0]....
.L_1847:
        /*0028*/ 	.word	0xffffffff


	//   ....[1]....
        /*002c*/ 	.word	0xffffffff


	//   ....[2]....
        /*0030*/ 	.word	0xffffffff


	//   ....[3]....
        /*0034*/ 	.word	0xffffffff


	//   ....[4]....
        /*0038*/ 	.word	0xffffffff


	//   ....[5]....
        /*003c*/ 	.word	0xffffffff


	//   ....[6]....
        /*0040*/ 	.word	0xffffffff


	//   ....[7]....
        /*0044*/ 	.word	0xffffffff


	//   ....[8]....
        /*0048*/ 	.word	0xffffffff


	//   ....[9]....
        /*004c*/ 	.word	0xffffffff


	//   ....[10]....
        /*0050*/ 	.word	0x05000066


	//   ....[11]....
        /*0054*/ 	.word	0x05000066


	//   ....[12]....
        /*0058*/ 	.word	0x05000066


	//   ....[13]....
        /*005c*/ 	.word	0x05000066


	//   ....[14]....
        /*0060*/ 	.word	0x05000066


	//   ....[15]....
        /*0064*/ 	.word	0x05000066


	//   ....[16]....
        /*0068*/ 	.word	0x05000066


	//   ....[17]....
        /*006c*/ 	.word	0x05000066


	//   ....[18]....
        /*0070*/ 	.word	0x05000066


	//   ....[19]....
        /*0074*/ 	.word	0x05000066


	//----- nvinfo : EIATTR_COOP_GROUP_INSTR_OFFSETS
	.align		4
.L_1848:
        /*0078*/ 	.byte	0x04, 0x28
        /*007a*/ 	.short	(.L_1850 - .L_1849)


	//   ....[0]....
.L_1849:
        /*007c*/ 	.word	0x00001860


	//   ....[1]....
        /*0080*/ 	.word	0x00001890


	//   ....[2]....
        /*0084*/ 	.word	0x000018b0


	//   ....[3]....
        /*0088*/ 	.word	0x000018d0


	//   ....[4]....
        /*008c*/ 	.word	0x000018f0


	//   ....[5]....
        /*0090*/ 	.word	0x00001c20


	//   ....[6]....
        /*0094*/ 	.word	0x00001c40


	//   ....[7]....
        /*0098*/ 	.word	0x00001c60


	//   ....[8]....
        /*009c*/ 	.word	0x00001c80


	//   ....[9]....
        /*00a0*/ 	.word	0x00001ca0


	//   ....[10]....
        /*00a4*/ 	.word	0x00002390


	//   ....[11]....
        /*00a8*/ 	.word	0x00002440


	//   ....[12]....
        /*00ac*/ 	.word	0x000024b0


	//   ....[13]....
        /*00b0*/ 	.word	0x00002520


	//   ....[14]....
        /*00b4*/ 	.word	0x00002590


	//   ....[15]....
        /*00b8*/ 	.word	0x00002910


	//   ....[16]....
        /*00bc*/ 	.word	0x00002980


	//   ....[17]....
        /*00c0*/ 	.word	0x000029f0


	//   ....[18]....
        /*00c4*/ 	.word	0x00002a60


	//   ....[19]....
        /*00c8*/ 	.word	0x00002ad0


	//----- nvinfo : EIATTR_VRC_CTA_INIT_COUNT
	.align		4
.L_1850:
        /*00cc*/ 	.byte	0x02, 0x4a
	.zero		1
	.zero		1


	//----- nvinfo : EIATTR_EXIT_INSTR_OFFSETS
	.align		4
        /*00d0*/ 	.byte	0x04, 0x1c
        /*00d2*/ 	.short	(.L_1852 - .L_1851)


	//   ....[0]....
.L_1851:
        /*00d4*/ 	.word	0x00000360


	//   ....[1]....
        /*00d8*/ 	.word	0x00002320


	//----- nvinfo : EIATTR_MAX_THREADS
	.align		4
.L_1852:
        /*00dc*/ 	.byte	0x04, 0x05
        /*00de*/ 	.short	(.L_1854 - .L_1853)
.L_1853:
        /*00e0*/ 	.word	0x00000080
        /*00e4*/ 	.word	0x00000001
        /*00e8*/ 	.word	0x00000001


	//----- nvinfo : EIATTR_CRS_STACK_SIZE
	.align		4
.L_1854:
        /*00ec*/ 	.byte	0x04, 0x1e
        /*00ee*/ 	.short	(.L_1856 - .L_1855)
.L_1855:
        /*00f0*/ 	.word	0x00000000


	//----- nvinfo : EIATTR_CBANK_PARAM_SIZE
	.align		4
.L_1856:
        /*00f4*/ 	.byte	0x03, 0x19
        /*00f6*/ 	.short	0x00e8


	//----- nvinfo : EIATTR_PARAM_CBANK
	.align		4
        /*00f8*/ 	.byte	0x04, 0x0a
        /*00fa*/ 	.short	(.L_1858 - .L_1857)
	.align		4
.L_1857:
        /*00fc*/ 	.word	index@(.nv.constant0._ZN10layer_norm31ln_parallel_residual_fwd_kernelINS_13Kernel_traitsIfffffjLj768ELj1ELj4ELj1ELj16ENS_18Kernel_traits_baseILj768EfffffjLj128EEEEELb0ELb1ELb1EEEvNS_9FwdParamsE)
        /*0100*/ 	.short	0x0380
        /*0102*/ 	.short	0x00e8


	//----- nvinfo : EIATTR_SW_WAR
	.align		4
.L_1858:
        /*0104*/ 	.byte	0x04, 0x36
        /*0106*/ 	.short	(.L_1860 - .L_1859)
.L_1859:
        /*0108*/ 	.word	0x00000008
.L_1860:


//--------------------- .nv.info._ZN10layer_norm31ln_parallel_residual_fwd_kernelINS_13Kernel_traitsIfffffjLj768ELj1ELj4ELj1ELj16ENS_18Kernel_traits_baseILj768EfffffjLj128EEEEELb1ELb0ELb0EEEvNS_9FwdParamsE --------------------------
	.section	.nv.info._ZN10layer_norm31ln_parallel_residual_fwd_kernelINS_13Kernel_traitsIfffffjLj768ELj1ELj4ELj1ELj16ENS_18Kernel_traits_baseILj768EfffffjLj128EEEEELb1ELb0ELb0EEEvNS_9FwdParamsE,"",@"SHT_CUDA_INFO"
	.sectionflags	@""
	.align	4


	//----- nvinfo : EIATTR_CUDA_API_VERSION
	.align		4
        /*0000*/ 	.byte	0x04, 0x37
        /*0002*/ 	.short	(.L_1862 - .L_1861)
.L_1861:
        /*0004*/ 	.word	0x00000082


	//----- nvinfo : EIATTR_KPARAM_INFO
	.align		4
.L_1862:
        /*0008*/ 	.byte	0x04, 0x17
        /*000a*/ 	.short	(.L_1864 - .L_1863)
.L_1863:
        /*000c*/ 	.word	0x00000000
        /*0010*/ 	.short	0x0000
        /*0012*/ 	.short	0x0000
        /*0014*/ 	.byte	0x00, 0xf0, 0xa1, 0x03


	//----- nvinfo : EIATTR_SPARSE_MMA_MASK
	.align		4
.L_1864:
        /*0018*/ 	.byte	0x03, 0x50
        /*001a*/ 	.short	0x0000


	//----- nvinfo : EIATTR_MAXREG_COUNT
	.align		4
        /*001c*/ 	.byte	0x03, 0x1b
        /*001e*/ 	.short	0x00ff


	//----- nvinfo : EIATTR_MERCURY_ISA_VERSION
	.align		4
        /*0020*/ 	.byte	0x03, 0x5f
        /*0022*/ 	.short	0x0101


	//----- nvinfo : EIATTR_COOP_GROUP_MASK_REGIDS
	.align		4
        /*0024*/ 	.byte	0x04, 0x29
        /*0026*/ 	.short	(.L_1866 - .L_1865)


	//   ....[0]....
.L_1865:
        /*0028*/ 	.word	0xffffffff


	//   ....[1]....
        /*002c*/ 	.word	0xffffffff


	//   ....[2]....
        /*0030*/ 	.word	0xffffffff


	//   ....[3]....
        /*0034*/ 	.word	0xffffffff


	//   ....[4]....
        /*0038*/ 	.word	0xffffffff


	//   ....[5]....
        /*003c*/ 	.word	0xffffffff


	//   ....[6]....
        /*0040*/ 	.word	0xffffffff


	//   ....[7]....
        /*0044*/ 	.word	0xffffffff


	//   ....[8]....
        /*0048*/ 	.word	0xffffffff


	//   ....[9]....
        /*004c*/ 	.word	0xffffffff


	//   ....[10]....
        /*0050*/ 	.word	0x0500008b


	//   ....[11]....
        /*0054*/ 	.word	0x0500008b


	//   ....[12]....
        /*0058*/ 	.word	0x0500008b


	//   ....[13]....
        /*005c*/ 	.word	0x0500008b


	//   ....[14]....
        /*0060*/ 	.word	0x0500008b


	//   ....[15]....
        /*0064*/ 	.word	0x0500008b


	//   ....[16]....
        /*0068*/ 	.word	0x0500008b


	//   ....[17]....
        /*006c*/ 	.word	0x0500008b


	//   ....[18]....
        /*0070*/ 	.word	0x0500008b


	//   ....[19]....
        /*0074*/ 	.word	0x0500008b


	//----- nvinfo : EIATTR_COOP_GROUP_INSTR_OFFSETS
	.align		4
.L_1866:
        /*0078*/ 	.byte	0x04, 0x28
        /*007a*/ 	.short	(.L_1868 - .L_1867)


	//   ....[0]....
.L_1867:
        /*007c*/ 	.word	0x0001c5f0


	//   ....[1]....
        /*0080*/ 	.word	0x0001c620


	//   ....[2]....
        /*0084*/ 	.word	0x0001c640


	//   ....[3]....
        /*0088*/ 	.word	0x0001c660


	//   ....[4]....
        /*008c*/ 	.word	0x0001c680


	//   ....[5]....
        /*0090*/ 	.word	0x0001c9c0


	//   ....[6]....
        /*0094*/ 	.word	0x0001c9e0


	//   ....[7]....
        /*0098*/ 	.word	0x0001ca00


	//   ....[8]....
        /*009c*/ 	.word	0x0001ca20


	//   ....[9]....
        /*00a0*/ 	.word	0x0001ca40


	//   ....[10]....
        /*00a4*/ 	.word	0x0001d600


	//   ....[11]....
        /*00a8*/ 	.word	0x0001d6b0


	//   ....[12]....
        /*00ac*/ 	.word	0x0001d720


	//   ....[13]....
        /*00b0*/ 	.word	0x0001d790


	//   ....[14]....
        /*00b4*/ 	.word	0x0001d800


	//   ....[15]....
        /*00b8*/ 	.word	0x0001dba0


	//   ....[16]....
        /*00bc*/ 	.word	0x0001dc10


	//   ....[17]....
        /*00c0*/ 	.word	0x0001dc80


	//   ....[18]....
        /*00c4*/ 	.word	0x0001dcf0


	//   ....[19]....
        /*00c8*/ 	.word	0x0001dd60


	//----- nvinfo : EIATTR_VRC_CTA_INIT_COUNT
	.align		4
.L_1868:
        /*00cc*/ 	.byte	0x02, 0x4a
	.zero		1
	.zero		1


	//----- nvinfo : EIATTR_EXIT_INSTR_OFFSETS
	.align		4
        /*00d0*/ 	.byte	0x04, 0x1c
        /*00d2*/ 	.short	(.L_1870 - .L_1869)


	//   ....[0]....
.L_1869:
        /*00d4*/ 	.word	0x00001a90


	//   ....[1]....
        /*00d8*/ 	.word	0x0001d590


	//----- nvinfo : EIATTR_MAX_THREADS
	.align		4
.L_1870:
        /*00dc*/ 	.byte	0x04, 0x05
        /*00de*/ 	.short	(.L_1872 - .L_1871)
.L_1871:
        /*00e0*/ 	.word	0x00000080
        /*00e4*/ 	.word	0x00000001
        /*00e8*/ 	.word	0x00000001


	//----- nvinfo : EIATTR_CRS_STACK_SIZE
	.align		4
.L_1872:
        /*00ec*/ 	.byte	0x04, 0x1e
        /*00ee*/ 	.short	(.L_1874 - .L_1873)
.L_1873:
        /*00f0*/ 	.word	0x00000000


	//----- nvinfo : EIATTR_CBANK_PARAM_SIZE
	.align		4
.L_1874:
        /*00f4*/ 	.byte	0x03, 0x19
        /*00f6*/ 	.short	0x00e8


	//----- nvinfo : EIATTR_PARAM_CBANK
	.align		4
        /*00f8*/ 	.byte	0x04, 0x0a
        /*00fa*/ 	.short	(.L_1876 - .L_1875)
	.align		4
.L_1875:
        /*00fc*/ 	.word	index@(.nv.constant0._ZN10layer_norm31ln_parallel_residual_fwd_kernelINS_13Kernel_traitsIfffffjLj768ELj1ELj4ELj1ELj16ENS_18Kernel_traits_baseILj768EfffffjLj128EEEEELb1ELb0ELb0EEEvNS_9FwdParamsE)
        /*0100*/ 	.short	0x0380
        /*0102*/ 	.short	0x00e8


	//----- nvinfo : EIATTR_SW_WAR
	.align		4
.L_1876:
        /*0104*/ 	.byte	0x04, 0x36
        /*0106*/ 	.short	(.L_1878 - .L_1877)
.L_1877:
        /*0108*/ 	.word	0x00000008
.L_1878:


//--------------------- .nv.info._ZN10layer_norm31ln_parallel_residual_fwd_kernelINS_13Kernel_traitsIfffffjLj768ELj1ELj4ELj1ELj16ENS_18Kernel_traits_baseILj768EfffffjLj128EEEEELb1ELb0ELb1EEEvNS_9FwdParamsE --------------------------
	.section	.nv.info._ZN10layer_norm31ln_parallel_residual_fwd_kernelINS_13Kernel_traitsIfffffjLj768ELj1ELj4ELj1ELj16ENS_18Kernel_traits_baseILj768EfffffjLj128EEEEELb1ELb0ELb1EEEvNS_9FwdParamsE,"",@"SHT_CUDA_INFO"
	.sectionflags	@""
	.align	4


	//----- nvinfo : EIATTR_CUDA_API_VERSION
	.align		4
        /*0000*/ 	.byte	0x04, 0x37
        /*0002*/ 	.short	(.L_1880 - .L_1879)
.L_1879:
        /*0004*/ 	.word	0x00000082


	//----- nvinfo : EIATTR_KPARAM_INFO
	.align		4
.L_1880:
        /*0008*/ 	.byte	0x04, 0x17
        /*000a*/ 	.short	(.L_1882 - .L_1881)
.L_1881:
        /*000c*/ 	.word	0x00000000
        /*0010*/ 	.short	0x0000
        /*0012*/ 	.short	0x0000
        /*0014*/ 	.byte	0x00, 0xf0, 0xa1, 0x03


	//----- nvinfo : EIATTR_SPARSE_MMA_MASK
	.align		4
.L_1882:
        /*0018*/ 	.byte	0x03, 0x50
        /*001a*/ 	.short	0x0000


	//----- nvinfo : EIATTR_MAXREG_COUNT
	.align		4
        /*001c*/ 	.byte	0x03, 0x1b
        /*001e*/ 	.short	0x00ff


	//----- nvinfo : EIATTR_MERCURY_ISA_VERSION
	.align		4
        /*0020*/ 	.byte	0x03, 0x5f
        /*0022*/ 	.short	0x0101


	//----- nvinfo : EIATTR_COOP_GROUP_MASK_REGIDS
	.align		4
        /*0024*/ 	.byte	0x04, 0x29
        /*0026*/ 	.short	(.L_1884 - .L_1883)


	//   ....[0]....
.L_1883:
        /*0028*/ 	.word	0xffffffff


	//   ....[1]....
        /*002c*/ 	.word	0xffffffff


	//   ....[2]....
        /*0030*/ 	.word	0xffffffff


	//   ....[3]....
        /*0034*/ 	.word	0xffffffff


	//   ....[4]....
        /*0038*/ 	.word	0xffffffff


	//   ....[5]....
        /*003c*/ 	.word	0xffffffff


	//   ....[6]....
        /*0040*/ 	.word	0xffffffff


	//   ....[7]....
        /*0044*/ 	.word	0xffffffff


	//   ....[8]....
        /*0048*/ 	.word	0xffffffff


	//   ....[9]....
        /*004c*/ 	.word	0xffffffff


	//   ....[10]....
        /*0050*/ 	.word	0x05000097


	//   ....[11]....
        /*0054*/ 	.word	0x05000097


	//   ....[12]....
        /*0058*/ 	.word	0x05000097


	//   ....[13]....
        /*005c*/ 	.word	0x05000097


	//   ....[14]....
        /*0060*/ 	.word	0x05000097


	//   ....[15]....
        /*0064*/ 	.word	0x05000097


	//   ....[16]....
        /*0068*/ 	.word	0x05000097


	//   ....[17]....
        /*006c*/ 	.word	0x05000097


	//   ....[18]....
        /*0070*/ 	.word	0x05000097


	//   ....[19]....
        /*0074*/ 	.word	0x05000097


	//----- nvinfo : EIATTR_COOP_GROUP_INSTR_OFFSETS
	.align		4
.L_1884:
        /*0078*/ 	.byte	0x04, 0x28
        /*007a*/ 	.short	(.L_1886 - .L_1885)


	//   ....[0]....
.L_1885:
        /*007c*/ 	.word	0x000180a0


	//   ....[1]....
        /*0080*/ 	.word	0x000180c0


	//   ....[2]....
        /*0084*/ 	.word	0x000180e0


	//   ....[3]....
        /*0088*/ 	.word	0x00018110


	//   ....[4]....
        /*008c*/ 	.word	0x00018130


	//   ....[5]....
        /*0090*/ 	.word	0x00018460


	//   ....[6]....
        /*0094*/ 	.word	0x00018480


	//   ....[7]....
        /*0098*/ 	.word	0x000184a0


	//   ....[8]....
        /*009c*/ 	.word	0x000184c0


	//   ....[9]....
        /*00a0*/ 	.word	0x000184e0


	//   ....[10]....
        /*00a4*/ 	.word	0x00018e30


	//   ....[11]....
        /*00a8*/ 	.word	0x00018ed0


	//   ....[12]....
        /*00ac*/ 	.word	0x00018f40


	//   ....[13]....
        /*00b0*/ 	.word	0x00018fc0


	//   ....[14]....
        /*00b4*/ 	.word	0x00019030


	//   ....[15]....
        /*00b8*/ 	.word	0x000193b0


	//   ....[16]....
        /*00bc*/ 	.word	0x00019420


	//   ....[17]....
        /*00c0*/ 	.word	0x00019490


	//   ....[18]....
        /*00c4*/ 	.word	0x00019500


	//   ....[19]....
        /*00c8*/ 	.word	0x00019570


	//----- nvinfo : EIATTR_VRC_CTA_INIT_COUNT
	.align		4
.L_1886:
        /*00cc*/ 	.byte	0x02, 0x4a
	.zero		1
	.zero		1


	//----- nvinfo : EIATTR_EXIT_INSTR_OFFSETS
	.align		4
        /*00d0*/ 	.byte	0x04, 0x1c
        /*00d2*/ 	.short	(.L_1888 - .L_1887)


	//   ....[0]....
.L_1887:
        /*00d4*/ 	.word	0x00000c30


	//   ....[1]....
        /*00d8*/ 	.word	0x00018dc0


	//----- nvinfo : EIATTR_MAX_THREADS
	.align		4
.L_1888:
        /*00dc*/ 	.byte	0x04, 0x05
        /*00de*/ 	.short	(.L_1890 - .L_1889)
.L_1889:
        /*00e0*/ 	.word	0x00000080
        /*00e4*/ 	.word	0x00000001
        /*00e8*/ 	.word	0x00000001


	//----- nvinfo : EIATTR_CRS_STACK_SIZE
	.align		4
.L_1890:
        /*00ec*/ 	.byte	0x04, 0x1e
        /*00ee*/ 	.short	(.L_1892 - .L_1891)
.L_1891:
        /*00f0*/ 	.word	0x00000000


	//----- nvinfo : EIATTR_CBANK_PARAM_SIZE
	.align		4
.L_1892:
        /*00f4*/ 	.byte	0x03, 0x19
        /*00f6*/ 	.short	0x00e8


	//----- nvinfo : EIATTR_PARAM_CBANK
	.align		4
        /*00f8*/ 	.byte	0x04, 0x0a
        /*00fa*/ 	.short	(.L_1894 - .L_1893)
	.align		4
.L_1893:
        /*00fc*/ 	.word	index@(.nv.constant0._ZN10layer_norm31ln_parallel_residual_fwd_kernelINS_13Kernel_traitsIfffffjLj768ELj1ELj4ELj1ELj16ENS_18Kernel_traits_baseILj768EfffffjLj128EEEEELb1ELb0ELb1EEEvNS_9FwdParamsE)
        /*0100*/ 	.short	0x0380
        /*0102*/ 	.short	0x00e8


	//----- nvinfo : EIATTR_SW_WAR
	.align		4
.L_1894:
        /*0104*/ 	.byte	0x04, 0x36
        /*0106*/ 	.short	(.L_1896 - .L_1895)
.L_1895:
        /*0108*/ 	.word	0x00000008
.L_1896:


//--------------------- .nv.info._ZN10layer_norm31ln_parallel_residual_fwd_kernelINS_13Kernel_traitsIfffffjLj768ELj1ELj4ELj1ELj16ENS_18Kernel_traits_baseILj768EfffffjLj128EEEEELb1ELb1ELb0EEEvNS_9FwdParamsE --------------------------
	.section	.nv.info._ZN10layer_norm31ln_parallel_residual_fwd_kernelINS_13Kernel_traitsIfffffjLj768ELj1ELj4ELj1ELj16ENS_18Kernel_traits_baseILj768EfffffjLj128EEEEELb1ELb1ELb0EEEvNS_9FwdParamsE,"",@"SHT_CUDA_INFO"
	.sectionflags	@""
	.align	4


	//----- nvinfo : EIATTR_CUDA_API_VERSION
	.align		4
        /*0000*/ 	.byte	0x04, 0x37
        /*0002*/ 	.short	(.L_1898 - .L_1897)
.L_1897:
        /*0004*/ 	.word	0x00000082


	//----- nvinfo : EIATTR_KPARAM_INFO
	.align		4
.L_1898:
        /*0008*/ 	.byte	0x04, 0x17
        /*000a*/ 	.short	(.L_1900 - .L_1899)
.L_1899:
        /*000c*/ 	.word	0x00000000
        /*0010*/ 	.short	0x0000
        /*0012*/ 	.short	0x0000
        /*0014*/ 	.byte	0x00, 0xf0, 0xa1, 0x03


	//----- nvinfo : EIATTR_SPARSE_MMA_MASK
	.align		4
.L_1900:
        /*0018*/ 	.byte	0x03, 0x50
        /*001a*/ 	.short	0x0000


	//----- nvinfo : EIATTR_MAXREG_COUNT
	.align		4
        /*001c*/ 	.byte	0x03, 0x1b
        /*001e*/ 	.short	0x00ff


	//----- nvinfo : EIATTR_MERCURY_ISA_VERSION
	.align		4
        /*0020*/ 	.byte	0x03, 0x5f
        /*0022*/ 	.short	0x0101


	//----- nvinfo : EIATTR_COOP_GROUP_MASK_REGIDS
	.align		4
        /*0024*/ 	.byte	0x04, 0x29
        /*0026*/ 	.short	(.L_1902 - .L_1901)


	//   ....[0]....
.L_1901:
        /*0028*/ 	.word	0xffffffff


	//   ....[1]....
        /*002c*/ 	.word	0xffffffff


	//   ....[2]....
        /*0030*/ 	.word	0xffffffff


	//   ....[3]....
        /*0034*/ 	.word	0xffffffff


	//   ....[4]....
        /*0038*/ 	.word	0xffffffff


	//   ....[5]....
        /*003c*/ 	.word	0xffffffff


	//   ....[6]....
        /*0040*/ 	.word	0xffffffff


	//   ....[7]....
        /*0044*/ 	.word	0xffffffff


	//   ....[8]....
        /*0048*/ 	.word	0xffffffff


	//   ....[9]....
        /*004c*/ 	.word	0xffffffff


	//   ....[10]....
        /*0050*/ 	.word	0x05000072


	//   ....[11]....
        /*0054*/ 	.word	0x05000072


	//   ....[12]....
        /*0058*/ 	.word	0x05000072


	//   ....[13]....
        /*005c*/ 	.word	0x05000072


	//   ....[14]....
        /*0060*/ 	.word	0x05000072


	//   ....[15]....
        /*0064*/ 	.word	0x05000072


	//   ....[16]....
        /*0068*/ 	.word	0x05000072


	//   ....[17]....
        /*006c*/ 	.word	0x05000072


	//   ....[18]....
        /*0070*/ 	.word	0x05000072


	//   ....[19]....
        /*0074*/ 	.word	0x05000072


	//----- nvinfo : EIATTR_COOP_GROUP_INSTR_OFFSETS
	.align		4
.L_1902:
        /*0078*/ 	.byte	0x04, 0x28
        /*007a*/ 	.short	(.L_1904 - .L_1903)


	//   ....[0]....
.L_1903:
        /*007c*/ 	.word	0x00018350


	//   ....[1]....
        /*0080*/ 	.word	0x00018370


	//   ....[2]....
        /*0084*/ 	.word	0x00018390


	//   ....[3]....
        /*0088*/ 	.word	0x000183b0


	//   ....[4]....
        /*008c*/ 	.word	0x000183e0


	//   ....[5]....
        /*0090*/ 	.word	0x00018720


	//   ....[6]....
        /*0094*/ 	.word	0x00018740


	//   ....[7]....
        /*0098*/ 	.word	0x00018760


	//   ....[8]....
        /*009c*/ 	.word	0x00018780


	//   ....[9]....
        /*00a0*/ 	.word	0x000187a0


	//   ....[10]....
        /*00a4*/ 	.word	0x000190c0


	//   ....[11]....
        /*00a8*/ 	.word	0x00019160


	//   ....[12]....
        /*00ac*/ 	.word	0x000191d0


	//   ....[13]....
        /*00b0*/ 	.word	0x00019240


	//   ....[14]....
        /*00b4*/ 	.word	0x000192c0


	//   ....[15]....
        /*00b8*/ 	.word	0x00019650


	//   ....[16]....
        /*00bc*/ 	.word	0x000196c0


	//   ....[17]....
        /*00c0*/ 	.word	0x00019730


	//   ....[18]....
        /*00c4*/ 	.word	0x000197a0


	//   ....[19]....
        /*00c8*/ 	.word	0x00019810


	//----- nvinfo : EIATTR_VRC_CTA_INIT_COUNT
	.align		4
.L_1904:
        /*00cc*/ 	.byte	0x02, 0x4a
	.zero		1
	.zero		1


	//----- nvinfo : EIATTR_EXIT_INSTR_OFFSETS
	.align		4
        /*00d0*/ 	.byte	0x04, 0x1c
        /*00d2*/ 	.short	(.L_1906 - .L_1905)


	//   ....[0]....
.L_1905:
        /*00d4*/ 	.word	0x00000960


	//   ....[1]....
        /*00d8*/ 	.word	0x00019050


	//----- nvinfo : EIATTR_MAX_THREADS
	.align		4
.L_1906:
        /*00dc*/ 	.byte	0x04, 0x05
        /*00de*/ 	.short	(.L_1908 - .L_1907)
.L_1907:
        /*00e0*/ 	.word	0x00000080
        /*00e4*/ 	.word	0x00000001
        /*00e8*/ 	.word	0x00000001


	//----- nvinfo : EIATTR_CRS_STACK_SIZE
	.align		4
.L_1908:
        /*00ec*/ 	.byte	0x04, 0x1e
        /*00ee*/ 	.short	(.L_1910 - .L_1909)
.L_1909:
        /*00f0*/ 	.word	0x00000000


	//----- nvinfo : EIATTR_CBANK_PARAM_SIZE
	.align		4
.L_1910:
        /*00f4*/ 	.byte	0x03, 0x19
        /*00f6*/ 	.short	0x00e8


	//----- nvinfo : EIATTR_PARAM_CBANK
	.align		4
        /*00f8*/ 	.byte	0x04, 0x0a
        /*00fa*/ 	.short	(.L_1912 - .L_1911)
	.align		4
.L_1911:
        /*00fc*/ 	.word	index@(.nv.constant0._ZN10layer_norm31ln_parallel_residual_fwd_kernelINS_13Kernel_traitsIfffffjLj768ELj1ELj4ELj1ELj16ENS_18Kernel_traits_baseILj768EfffffjLj128EEEEELb1ELb1ELb0EEEvNS_9FwdParamsE)
        /*0100*/ 	.short	0x0380
        /*0102*/ 	.short	0x00e8


	//----- nvinfo : EIATTR_SW_WAR
	.align		4
.L_1912:
        /*0104*/ 	.byte	0x04, 0x36
        /*0106*/ 	.short	(.L_1914 - .L_1913)
.L_1913:
        /*0108*/ 	.word	0x00000008
.L_1914:


//--------------------- .nv.info._ZN10layer_norm31ln_parallel_residual_fwd_kernelINS_13Kernel_traitsIfffffjLj768ELj1ELj4ELj1ELj16ENS_18Kernel_traits_baseILj768EfffffjLj128EEEEELb1ELb1ELb1EEEvNS_9FwdParamsE --------------------------
	.section	.nv.info._ZN10layer_norm31ln_parallel_residual_fwd_kernelINS_13Kernel_traitsIfffffjLj768ELj1ELj4ELj1ELj16ENS_18Kernel_traits_baseILj768EfffffjLj128EEEEELb1ELb1ELb1EEEvNS_9FwdParamsE,"",@"SHT_CUDA_INFO"
	.sectionflags	@""
	.align	4


	//----- nvinfo : EIATTR_CUDA_API_VERSION
	.align		4
        /*0000*/ 	.byte	0x04, 0x37
        /*0002*/ 	.short	(.L_1916 - .L_1915)
.L_1915:
        /*0004*/ 	.word	0x00000082


	//----- nvinfo : EIATTR_KPARAM_INFO
	.align		4
.L_1916:
        /*0008*/ 	.byte	0x04, 0x17
        /*000a*/ 	.short	(.L_1918 - .L_1917)
.L_1917:
        /*000c*/ 	.word	0x00000000
        /*0010*/ 	.short	0x0000
        /*0012*/ 	.short	0x0000
        /*0014*/ 	.byte	0x00, 0xf0, 0xa1, 0x03


	//----- nvinfo : EIATTR_SPARSE_MMA_MASK
	.align		4
.L_1918:
        /*0018*/ 	.byte	0x03, 0x50
        /*001a*/ 	.short	0x0000


	//----- nvinfo : EIATTR_MAXREG_COUNT
	.align		4
        /*001c*/ 	.byte	0x03, 0x1b
        /*001e*/ 	.short	0x00ff


	//----- nvinfo : EIATTR_MERCURY_ISA_VERSION
	.align		4
        /*0020*/ 	.byte	0x03, 0x5f
        /*0022*/ 	.short	0x0101


	//----- nvinfo : EIATTR_COOP_GROUP_MASK_REGIDS
	.align		4
        /*0024*/ 	.byte	0x04, 0x29
        /*0026*/ 	.short	(.L_1920 - .L_1919)


	//   ....[0]....
.L_1919:
        /*0028*/ 	.word	0xffffffff


	//   ....[1]....
        /*002c*/ 	.word	0xffffffff


	//   ....[2]....
        /*0030*/ 	.word	0xffffffff


	//   ....[3]....
        /*0034*/ 	.word	0xffffffff


	//   ....[4]....
        /*0038*/ 	.word	0xffffffff


	//   ....[5]....
        /*003c*/ 	.word	0xffffffff


	//   ....[6]....
        /*0040*/ 	.word	0xffffffff


	//   ....[7]....
        /*0044*/ 	.word	0xffffffff


	//   ....[8]....
        /*0048*/ 	.word	0xffffffff


	//   ....[9]....
        /*004c*/ 	.word	0xffffffff


	//   ....[10]....
        /*0050*/ 	.word	0x0500006d


	//   ....[11]....
        /*0054*/ 	.word	0x0500006d


	//   ....[12]....
        /*0058*/ 	.word	0x0500006d


	//   ....[13]....
        /*005c*/ 	.word	0x0500006d


	//   ....[14]....
        /*0060*/ 	.word	0x0500006d


	//   ....[15]....
        /*0064*/ 	.word	0x0500006d


	//   ....[16]....
        /*0068*/ 	.word	0x0500006d


	//   ....[17]....
        /*006c*/ 	.word	0x0500006d


	//   ....[18]....
        /*0070*/ 	.word	0x0500006d


	//   ....[19]....
        /*0074*/ 	.word	0x0500006d


	//----- nvinfo : EIATTR_COOP_GROUP_INSTR_OFFSETS
	.align		4
.L_1920:
        /*0078*/ 	.byte	0x04, 0x28
        /*007a*/ 	.short	(.L_1922 - .L_1921)


	//   ....[0]....
.L_1921:
        /*007c*/ 	.word	0x000177a0


	//   ....[1]....
        /*0080*/ 	.word	0x000177c0


	//   ....[2]....
        /*0084*/ 	.word	0x000177e0


	//   ....[3]....
        /*0088*/ 	.word	0x00017800


	//   ....[4]....
        /*008c*/ 	.word	0x00017830


	//   ....[5]....
        /*0090*/ 	.word	0x00017b60


	//   ....[6]....
        /*0094*/ 	.word	0x00017b80


	//   ....[7]....
        /*0098*/ 	.word	0x00017ba0


	//   ....[8]....
        /*009c*/ 	.word	0x00017bc0


	//   ....[9]....
        /*00a0*/ 	.word	0x00017be0


	//   ....[10]....
        /*00a4*/ 	.word	0x000182e0


	//   ....[11]....
        /*00a8*/ 	.word	0x00018380


	//   ....[12]....
        /*00ac*/ 	.word	0x000183f0


	//   ....[13]....
        /*00b0*/ 	.word	0x00018460


	//   ....[14]....
        /*00b4*/ 	.word	0x000184e0


	//   ....[15]....
        /*00b8*/ 	.word	0x00018860


	//   ....[16]....
        /*00bc*/ 	.word	0x000188d0


	//   ....[17]....
        /*00c0*/ 	.word	0x00018940


	//   ....[18]....
        /*00c4*/ 	.word	0x000189b0


	//   ....[19]....
        /*00c8*/ 	.word	0x00018a20


	//----- nvinfo : EIATTR_VRC_CTA_INIT_COUNT
	.align		4
.L_1922:
        /*00cc*/ 	.byte	0x02, 0x4a
	.zero		1
	.zero		1


	//----- nvinfo : EIATTR_EXIT_INSTR_OFFSETS
	.align		4
        /*00d0*/ 	.byte	0x04, 0x1c
        /*00d2*/ 	.short	(.L_1924 - .L_1923)


	//   ....[0]....
.L_1923:
        /*00d4*/ 	.word	0x00000550


	//   ....[1]....
        /*00d8*/ 	.word	0x00018270


	//----- nvinfo : EIATTR_MAX_THREADS
	.align		4
.L_1924:
        /*00dc*/ 	.byte	0x04, 0x05
        /*00de*/ 	.short	(.L_1926 - .L_1925)
.L_1925:
        /*00e0*/ 	.word	0x00000080
        /*00e4*/ 	.word	0x00000001
        /*00e8*/ 	.word	0x00000001


	//----- nvinfo : EIATTR_CRS_STACK_SIZE
	.align		4
.L_1926:
        /*00ec*/ 	.byte	0x04, 0x1e
        /*00ee*/ 	.short	(.L_1928 - .L_1927)
.L_1927:
        /*00f0*/ 	.word	0x00000000


	//----- nvinfo : EIATTR_CBANK_PARAM_SIZE
	.align		4
.L_1928:
        /*00f4*/ 	.byte	0x03, 0x19
        /*00f6*/ 	.short	0x00e8


	//----- nvinfo : EIATTR_PARAM_CBANK
	.align		4
        /*00f8*/ 	.byte	0x04, 0x0a
        /*00fa*/ 	.short	(.L_1930 - .L_1929)
	.align		4
.L_1929:
        /*00fc*/ 	.word	index@(.nv.constant0._ZN10layer_norm31ln_parallel_residual_fwd_kernelINS_13Kernel_traitsIfffffjLj768ELj1ELj4ELj1ELj16ENS_18Kernel_traits_baseILj768EfffffjLj128EEEEELb1ELb1ELb1EEEvNS_9FwdParamsE)
        /*0100*/ 	.short	0x0380
        /*0102*/ 	.short	0x00e8


	//----- nvinfo : EIATTR_SW_WAR
	.align		4
.L_1930:
        /*0104*/ 	.byte	0x04, 0x36
        /*0106*/ 	.short	(.L_1932 - .L_1931)
.L_1931:
        /*0108*/ 	.word	0x00000008
.L_1932:


//--------------------- .nv.callgraph             --------------------------
	.section	.nv.callgraph,"",@"SHT_CUDA_CALLGRAPH"
	.align	4
	.sectionentsize	8
	.align		4
        /*0000*/ 	.word	0x00000000
	.align		4
        /*0004*/ 	.word	0xffffffff
	.align		4
        /*0008*/ 	.word	0x00000000
	.align		4
        /*000c*/ 	.word	0xfffffffe
	.align		4
        /*0010*/ 	.word	0x00000000
	.align		4
        /*0014*/ 	.word	0xfffffffd
	.align		4
        /*0018*/ 	.word	0x00000000
	.align		4
        /*001c*/ 	.word	0xfffffffc


//--------------------- .nv.constant4             --------------------------
	.section	.nv.constant4,"a",@progbits
	.align	8
	.align		8
.nv.constant4:
        /*0000*/ 	.dword	precalc_xorwow_matrix
	.align		8
        /*0008*/ 	.dword	precalc_xorwow_offset_matrix
	.align		8
        /*0010*/ 	.dword	mrg32k3aM1
	.align		8
        /*0018*/ 	.dword	mrg32k3aM2
	.align		8
        /*0020*/ 	.dword	mrg32k3aM1SubSeq
	.align		8
        /*0028*/ 	.dword	mrg32k3aM2SubSeq
	.align		8
        /*0030*/ 	.dword	mrg32k3aM1Seq
	.align		8
        /*0038*/ 	.dword	mrg32k3aM2Seq


//--------------------- .nv.constant3             --------------------------
	.section	.nv.constant3,"a",@progbits
	.align	8
.nv.constant3:
	.type		__cr_lgamma_table,@object
	.size		__cr_lgamma_table,(.L_8 - __cr_lgamma_table)
__cr_lgamma_table:
        /*0000*/ 	.byte	0x00, 0x00, 0x00, 0x00, 0x00, 0x00, 0x00, 0x00, 0x00, 0x00, 0x00, 0x00, 0x00, 0x00, 0x00, 0x00
        /*0010*/ 	.byte	0xef, 0x39, 0xfa, 0xfe, 0x42, 0x2e, 0xe6, 0x3f, 0x02, 0x20, 0x2a, 0xfa, 0x0b, 0xab, 0xfc, 0x3f
        /*0020*/ 	.byte	0xf9, 0x2c, 0x92, 0x7c, 0xa7, 0x6c, 0x09, 0x40, 0xc9, 0x79, 0x44, 0x3c, 0x64, 0x26, 0x13, 0x40
        /*0030*/ 	.byte	0xca, 0x01, 0xcf, 0x3a, 0x27, 0x51, 0x1a, 0x40, 0x30, 0xcc, 0x2d, 0xf3, 0xe1, 0x0c, 0x21, 0x40
        /*0040*/ 	.byte	0x0d, 0xb7, 0xfc, 0x82, 0x8e, 0x35, 0x25, 0x40
.L_8:


//--------------------- .text._ZN10layer_norm31ln_parallel_residual_fwd_kernelINS_13Kernel_traitsI13__nv_bfloat16S2_S2_S2_fjLj768ELj1ELj4ELj1ELj16ENS_18Kernel_traits_baseILj768ES2_S2_S2_S2_fjLj128EEEEELb0ELb0ELb0EEEvNS_9FwdParamsE --------------------------
	.section	.text._ZN10layer_norm31ln_parallel_residual_fwd_kernelINS_13Kernel_traitsI13__nv_bfloat16S2_S2_S2_fjLj768ELj1ELj4ELj1ELj16ENS_18Kernel_traits_baseILj768ES2_S2_S2_S2_fjLj128EEEEELb0ELb0ELb0EEEvNS_9FwdParamsE,"ax",@progbits
	.align	128
        .global         _ZN10layer_norm31ln_parallel_residual_fwd_kernelINS_13Kernel_traitsI13__nv_bfloat16S2_S2_S2_fjLj768ELj1ELj4ELj1ELj16ENS_18Kernel_traits_baseILj768ES2_S2_S2_S2_fjLj128EEEEELb0ELb0ELb0EEEvNS_9FwdParamsE
        .type           _ZN10layer_norm31ln_parallel_residual_fwd_kernelINS_13Kernel_traitsI13__nv_bfloat16S2_S2_S2_fjLj768ELj1ELj4ELj1ELj16ENS_18Kernel_traits_baseILj768ES2_S2_S2_S2_fjLj128EEEEELb0ELb0ELb0EEEvNS_9FwdParamsE,@function
        .size           _ZN10layer_norm31ln_parallel_residual_fwd_kernelINS_13Kernel_traitsI13__nv_bfloat16S2_S2_S2_fjLj768ELj1ELj4ELj1ELj16ENS_18Kernel_traits_baseILj768ES2_S2_S2_S2_fjLj128EEEEELb0ELb0ELb0EEEvNS_9FwdParamsE,(.L_x_17345 - _ZN10layer_norm31ln_parallel_residual_fwd_kernelINS_13Kernel_traitsI13__nv_bfloat16S2_S2_S2_fjLj768ELj1ELj4ELj1ELj16ENS_18Kernel_traits_baseILj768ES2_S2_S2_S2_fjLj128EEEEELb0ELb0ELb0EEEvNS_9FwdParamsE)
        .other          _ZN10layer_norm31ln_parallel_residual_fwd_kernelINS_13Kernel_traitsI13__nv_bfloat16S2_S2_S2_fjLj768ELj1ELj4ELj1ELj16ENS_18Kernel_traits_baseILj768ES2_S2_S2_S2_fjLj128EEEEELb0ELb0ELb0EEEvNS_9FwdParamsE,@"STO_CUDA_ENTRY STV_DEFAULT"
_ZN10layer_norm31ln_parallel_residual_fwd_kernelINS_13Kernel_traitsI13__nv_bfloat16S2_S2_S2_fjLj768ELj1ELj4ELj1ELj16ENS_18Kernel_traits_baseILj768ES2_S2_S2_S2_fjLj128EEEEELb0ELb0ELb0EEEvNS_9FwdParamsE:
.text._ZN10layer_norm31ln_parallel_residual_fwd_kernelINS_13Kernel_traitsI13__nv_bfloat16S2_S2_S2_fjLj768ELj1ELj4ELj1ELj16ENS_18Kernel_traits_baseILj768ES2_S2_S2_S2_fjLj128EEEEELb0ELb0ELb0EEEvNS_9FwdParamsE:
[----:B------:R-:W-:Y:S01]  /*0000*/  LDC R1, c[0x0][0x37c] ;  /* 0x0000df00ff017b82 */ /* 0x000fe20000000800 */
[----:B------:R-:W0:Y:S01]  /*0010*/  S2R R118, SR_TID.X ;  /* 0x0000000000767919 */ /* 0x000e220000002100 */
[----:B------:R-:W1:Y:S06]  /*0020*/  LDCU.64 UR10, c[0x0][0x438] ;  /* 0x00008700ff0a77ac */ /* 0x000e6c0008000a00 */
[----:B------:R-:W2:Y:S01]  /*0030*/  LDC R3, c[0x0][0x388] ;  /* 0x0000e200ff037b82 */ /* 0x000ea20000000800 */
[----:B------:R-:W-:Y:S01]  /*0040*/  BSSY.RECONVERGENT B0, `(.L_x_0) ;  /* 0x00000ce000007945 */ /* 0x000fe20003800200 */
[----:B------:R-:W3:Y:S01]  /*0050*/  LDCU.64 UR6, c[0x0][0x3a0] ;  /* 0x00007400ff0677ac */ /* 0x000ee20008000a00 */
[----:B------:R-:W3:Y:S05]  /*0060*/  LDCU.64 UR8, c[0x0][0x398] ;  /* 0x00007300ff0877ac */ /* 0x000eea0008000a00 */
[----:B------:R-:W4:Y:S01]  /*0070*/  S2UR UR4, SR_CTAID.X ;  /* 0x00000000000479c3 */ /* 0x000f220000002500 */
[----:B-1----:R-:W-:-:S04]  /*0080*/  UISETP.NE.U32.AND UP1, UPT, UR10, URZ, UPT ;  /* 0x000000ff0a00728c */ /* 0x002fc8000bf25070 */
[----:B------:R-:W-:Y:S01]  /*0090*/  UISETP.NE.AND.EX UP1, UPT, UR11, URZ, UPT, UP1 ;  /* 0x000000ff0b00728c */ /* 0x000fe2000bf25310 */
[----:B--2---:R-:W-:Y:S01]  /*00a0*/  SHF.R.S32.HI R0, RZ, 0x1f, R3 ;  /* 0x0000001fff007819 */ /* 0x004fe20000011403 */
[----:B---3--:R-:W-:-:S03]  /*00b0*/  ULOP3.LUT UP0, URZ, UR6, UR8, URZ, 0xfc, !UPT ;  /* 0x0000000806ff7292 */ /* 0x008fc6000f80fcff */
[----:B------:R-:W-:Y:S01]  /*00c0*/  LEA.HI R0, R0, R3, RZ, 0x3 ;  /* 0x0000000300007211 */ /* 0x000fe200078f18ff */
[----:B------:R-:W-:Y:S01]  /*00d0*/  ULOP3.LUT UP0, URZ, UR7, UR9, URZ, 0xfc, UP0 ;  /* 0x0000000907ff7292 */ /* 0x000fe2000800fcff */
[----:B0-----:R-:W-:Y:S01]  /*00e0*/  LOP3.LUT R119, R118, 0x1f, RZ, 0xc, !PT ;  /* 0x0000001f76777812 */ /* 0x001fe200078e0cff */
[----:B------:R-:W0:Y:S01]  /*00f0*/  LDCU.64 UR6, c[0x0][0x358] ;  /* 0x00006b00ff0677ac */ /* 0x000e220008000a00 */
[----:B------:R-:W-:Y:S02]  /*0100*/  SHF.R.U32.HI R117, RZ, 0x5, R118 ;  /* 0x00000005ff757819 */ /* 0x000fe40000011676 */
[----:B------:R-:W-:Y:S01]  /*0110*/  LEA.HI.SX32 R119, R0, R119, 0x1d ;  /* 0x0000007700777211 */ /* 0x000fe200078feaff */
[----:B----4-:R-:W-:Y:S01]  /*0120*/  USHF.L.U32 UR4, UR4, 0x2, URZ ;  /* 0x0000000204047899 */ /* 0x010fe200080006ff */
[----:B------:R-:W-:-:S05]  /*0130*/  LOP3.LUT R118, R118, 0x1f, RZ, 0xc0, !PT ;  /* 0x0000001f76767812 */ /* 0x000fca00078ec0ff */
[----:B------:R-:W-:Y:S01]  /*0140*/  LOP3.LUT R117, R117, UR4, RZ, 0xfc, !PT ;  /* 0x0000000475757c12 */ /* 0x000fe2000f8efcff */
[----:B------:R-:W-:Y:S06]  /*0150*/  BRA.U UP1, `(.L_x_1) ;  /* 0x00000005018c7547 */ /* 0x000fec000b800000 */
[----:B------:R-:W1:Y:S02]  /*0160*/  LDCU.64 UR4, c[0x0][0x440] ;  /* 0x00008800ff0477ac */ /* 0x000e640008000a00 */
[----:B-1----:R-:W-:-:S04]  /*0170*/  UISETP.NE.U32.AND UP1, UPT, UR4, URZ, UPT ;  /* 0x000000ff0400728c */ /* 0x002fc8000bf25070 */
[----:B------:R-:W-:-:S09]  /*0180*/  UISETP.NE.AND.EX UP1, UPT, UR5, URZ, UPT, UP1 ;  /* 0x000000ff0500728c */ /* 0x000fd2000bf25310 */
[----:B------:R-:W-:Y:S05]  /*0190*/  BRA.U UP1, `(.L_x_2) ;  /* 0x0000000101c07547 */ /* 0x000fea000b800000 */
[----:B------:R-:W1:Y:S01]  /*01a0*/  LDC.64 R2, c[0x0][0x3d0] ;  /* 0x0000f400ff027b82 */ /* 0x000e620000000a00 */
[C---:B------:R-:W-:Y:S02]  /*01b0*/  ISETP.GE.U32.AND P0, PT, R119.reuse, 0x20, PT ;  /* 0x000000207700780c */ /* 0x040fe40003f06070 */
[----:B------:R-:W-:Y:S02]  /*01c0*/  ISETP.GE.U32.AND P1, PT, R119, 0x40, PT ;  /* 0x000000407700780c */ /* 0x000fe40003f26070 */
[----:B------:R-:W-:-:S03]  /*01d0*/  MOV R11, R118 ;  /* 0x00000076000b7202 */ /* 0x000fc60000000f00 */
[----:B------:R-:W2:Y:S06]  /*01e0*/  LDC.64 R4, c[0x0][0x3d8] ;  /* 0x0000f600ff047b82 */ /* 0x000eac0000000a00 */
[C---:B------:R-:W-:Y:S02]  /*01f0*/  @P0 LOP3.LUT R11, R118.reuse, 0x20, RZ, 0xfc, !PT ;  /* 0x00000020760b0812 */ /* 0x040fe400078efcff */
[----:B------:R-:W3:Y:S08]  /*0200*/  LDC.64 R6, c[0x0][0x3d0] ;  /* 0x0000f400ff067b82 */ /* 0x000ef00000000a00 */
[----:B------:R-:W4:Y:S01]  /*0210*/  LDC.64 R8, c[0x0][0x3d8] ;  /* 0x0000f600ff087b82 */ /* 0x000f220000000a00 */
[----:B-1----:R-:W-:-:S05]  /*0220*/  @P0 IMAD.WIDE.U32 R2, R118, 0x10, R2 ;  /* 0x0000001076020825 */ /* 0x002fca00078e0002 */
[----:B0-----:R0:W5:Y:S01]  /*0230*/  @P0 LDG.E.128 R24, desc[UR6][R2.64] ;  /* 0x0000000602180981 */ /* 0x001162000c1e1d00 */
[----:B--2---:R-:W-:-:S05]  /*0240*/  @P0 IMAD.WIDE.U32 R4, R118, 0x10, R4 ;  /* 0x0000001076040825 */ /* 0x004fca00078e0004 */
[----:B------:R0:W5:Y:S01]  /*0250*/  @P0 LDG.E.128 R28, desc[UR6][R4.64] ;  /* 0x00000006041c0981 */ /* 0x000162000c1e1d00 */
[----:B---3--:R-:W-:-:S05]  /*0260*/  @P1 IMAD.WIDE.U32 R6, R11, 0x10, R6 ;  /* 0x000000100b061825 */ /* 0x008fca00078e0006 */
[----:B------:R0:W5:Y:S01]  /*0270*/  @P1 LDG.E.128 R32, desc[UR6][R6.64] ;  /* 0x0000000606201981 */ /* 0x000162000c1e1d00 */
[----:B----4-:R-:W-:-:S05]  /*0280*/  @P1 IMAD.WIDE.U32 R8, R11, 0x10, R8 ;  /* 0x000000100b081825 */ /* 0x010fca00078e0008 */
[----:B------:R0:W5:Y:S01]  /*0290*/  @P1 LDG.E.128 R36, desc[UR6][R8.64] ;  /* 0x0000000608241981 */ /* 0x000162000c1e1d00 */
[----:B------:R-:W-:Y:S01]  /*02a0*/  ISETP.GE.U32.AND P2, PT, R119, 0x60, PT ;  /* 0x000000607700780c */ /* 0x000fe20003f46070 */
[----:B------:R-:W-:Y:S02]  /*02b0*/  HFMA2 R46, -RZ, RZ, 0, 0 ;  /* 0x00000000ff2e7431 */ /* 0x000fe400000001ff */
[----:B------:R-:W-:Y:S01]  /*02c0*/  IMAD.MOV.U32 R42, RZ, RZ, RZ ;  /* 0x000000ffff2a7224 */ /* 0x000fe200078e00ff */
[----:B------:R-:W-:Y:S02]  /*02d0*/  CS2R R40, SRZ ;  /* 0x0000000000287805 */ /* 0x000fe4000001ff00 */
[----:B------:R-:W-:Y:S02]  /*02e0*/  CS2R R44, SRZ ;  /* 0x00000000002c7805 */ /* 0x000fe4000001ff00 */
[----:B------:R-:W-:Y:S02]  /*02f0*/  CS2R R50, SRZ ;  /* 0x0000000000327805 */ /* 0x000fe4000001ff00 */
[----:B------:R-:W-:-:S02]  /*0300*/  CS2R R48, SRZ ;  /* 0x0000000000307805 */ /* 0x000fc4000001ff00 */
[----:B------:R-:W-:Y:S02]  /*0310*/  CS2R R54, SRZ ;  /* 0x0000000000367805 */ /* 0x000fe4000001ff00 */
[----:B------:R-:W-:Y:S01]  /*0320*/  CS2R R52, SRZ ;  /* 0x0000000000347805 */ /* 0x000fe2000001ff00 */
[----:B------:R-:W-:Y:S01]  /*0330*/  @P0 IMAD.MOV.U32 R47, RZ, RZ, RZ ;  /* 0x000000ffff2f0224 */ /* 0x000fe200078e00ff */
[----:B------:R-:W-:Y:S01]  /*0340*/  @P1 MOV R43, RZ ;  /* 0x000000ff002b1202 */ /* 0x000fe20000000f00 */
[----:B------:R-:W-:Y:S01]  /*0350*/  @P1 VIADD R11, R11, 0x20 ;  /* 0x000000200b0b1836 */ /* 0x000fe20000000000 */
[----:B0-----:R-:W-:Y:S06]  /*0360*/  @!P2 BRA `(.L_x_3) ;  /* 0x00000008006ca947 */ /* 0x001fec0003800000 */
[----:B------:R-:W0:Y:S08]  /*0370*/  LDC.64 R56, c[0x0][0x3d0] ;  /* 0x0000f400ff387b82 */ /* 0x000e300000000a00 */
[----:B------:R-:W1:Y:S01]  /*0380*/  LDC.64 R60, c[0x0][0x3d8] ;  /* 0x0000f600ff3c7b82 */ /* 0x000e620000000a00 */
[----:B0-----:R-:W-:-:S06]  /*0390*/  IMAD.WIDE.U32 R56, R11, 0x10, R56 ;  /* 0x000000100b387825 */ /* 0x001fcc00078e0038 */
[----:B------:R-:W5:Y:S01]  /*03a0*/  LDG.E.128 R56, desc[UR6][R56.64] ;  /* 0x0000000638387981 */ /* 0x000f62000c1e1d00 */
[----:B-1----:R-:W-:-:S06]  /*03b0*/  IMAD.WIDE.U32 R60, R11, 0x10, R60 ;  /* 0x000000100b3c7825 */ /* 0x002fcc00078e003c */
[----:B------:R-:W5:Y:S01]  /*03c0*/  LDG.E.128 R60, desc[UR6][R60.64] ;  /* 0x000000063c3c7981 */ /* 0x000f62000c1e1d00 */
[----:B------:R-:W-:Y:S02]  /*03d0*/  CS2R R66, SRZ ;  /* 0x0000000000427805 */ /* 0x000fe4000001ff00 */
[----:B------:R-:W-:Y:S02]  /*03e0*/  CS2R R64, SRZ ;  /* 0x0000000000407805 */ /* 0x000fe4000001ff00 */
[----:B------:R-:W-:Y:S02]  /*03f0*/  MOV R42, RZ ;  /* 0x000000ff002a7202 */ /* 0x000fe40000000f00 */
[----:B------:R-:W-:Y:S01]  /*0400*/  CS2R R40, SRZ ;  /* 0x0000000000287805 */ /* 0x000fe2000001ff00 */
[----:B------:R-:W-:Y:S01]  /*0410*/  IMAD.MOV.U32 R46, RZ, RZ, RZ ;  /* 0x000000ffff2e7224 */ /* 0x000fe200078e00ff */
[----:B------:R-:W-:Y:S02]  /*0420*/  CS2R R44, SRZ ;  /* 0x00000000002c7805 */ /* 0x000fe4000001ff00 */
[----:B------:R-:W-:-:S02]  /*0430*/  CS2R R70, SRZ ;  /* 0x0000000000467805 */ /* 0x000fc4000001ff00 */
[----:B------:R-:W-:Y:S02]  /*0440*/  CS2R R68, SRZ ;  /* 0x0000000000447805 */ /* 0x000fe4000001ff00 */
[----:B------:R-:W-:Y:S02]  /*0450*/  CS2R R50, SRZ ;  /* 0x0000000000327805 */ /* 0x000fe4000001ff00 */
[----:B------:R-:W-:Y:S02]  /*0460*/  CS2R R48, SRZ ;  /* 0x0000000000307805 */ /* 0x000fe4000001ff00 */
[----:B------:R-:W-:Y:S02]  /*0470*/  CS2R R54, SRZ ;  /* 0x0000000000367805 */ /* 0x000fe4000001ff00 */
[----:B------:R-:W-:Y:S01]  /*0480*/  CS2R R52, SRZ ;  /* 0x0000000000347805 */ /* 0x000fe2000001ff00 */
[----:B------:R-:W-:Y:S06]  /*0490*/  BRA `(.L_x_3) ;  /* 0x0000000800207947 */ /* 0x000fec0003800000 */
.L_x_2:
[C---:B------:R-:W-:Y:S01]  /*04a0*/  ISETP.GE.U32.AND P0, PT, R119.reuse, 0x20, PT ;  /* 0x000000207700780c */ /* 0x040fe20003f06070 */
[----:B------:R-:W1:Y:S01]  /*04b0*/  LDC.64 R4, c[0x0][0x3d0] ;  /* 0x0000f400ff047b82 */ /* 0x000e620000000a00 */
[----:B------:R-:W-:Y:S02]  /*04c0*/  ISETP.GE.U32.AND P1, PT, R119, 0x40, PT ;  /* 0x000000407700780c */ /* 0x000fe40003f26070 */
[----:B------:R-:W-:-:S05]  /*04d0*/  MOV R19, R118 ;  /* 0x0000007600137202 */ /* 0x000fca0000000f00 */
[----:B------:R-:W2:Y:S04]  /*04e0*/  LDC.64 R6, c[0x0][0x3d8] ;  /* 0x0000f600ff067b82 */ /* 0x000ea80000000a00 */
[----:B------:R-:W-:-:S04]  /*04f0*/  @P0 LOP3.LUT R19, R118, 0x20, RZ, 0xfc, !PT ;  /* 0x0000002076130812 */ /* 0x000fc800078efcff */
[----:B------:R-:W3:Y:S08]  /*0500*/  LDC.64 R8, c[0x0][0x3d0] ;  /* 0x0000f400ff087b82 */ /* 0x000ef00000000a00 */
[----:B------:R-:W4:Y:S01]  /*0510*/  @P0 LDC.64 R2, c[0x0][0x440] ;  /* 0x00011000ff020b82 */ /* 0x000f220000000a00 */
[----:B-1----:R-:W-:-:S05]  /*0520*/  @P0 IMAD.WIDE.U32 R10, R118, 0x10, R4 ;  /* 0x00000010760a0825 */ /* 0x002fca00078e0004 */
[----:B0-----:R0:W5:Y:S02]  /*0530*/  @P0 LDG.E.128 R24, desc[UR6][R10.64] ;  /* 0x000000060a180981 */ /* 0x001164000c1e1d00 */
[----:B------:R-:W1:Y:S08]  /*0540*/  LDC.64 R14, c[0x0][0x3d8] ;  /* 0x0000f600ff0e7b82 */ /* 0x000e700000000a00 */
[----:B------:R-:W0:Y:S01]  /*0550*/  @P1 LDC.64 R16, c[0x0][0x440] ;  /* 0x00011000ff101b82 */ /* 0x000e220000000a00 */
[----:B--2---:R-:W-:-:S04]  /*0560*/  @P0 IMAD.WIDE.U32 R12, R118, 0x10, R6 ;  /* 0x00000010760c0825 */ /* 0x004fc800078e0006 */
[C---:B---3--:R-:W-:Y:S01]  /*0570*/  @P1 IMAD.WIDE.U32 R4, R19.reuse, 0x10, R8 ;  /* 0x0000001013041825 */ /* 0x048fe200078e0008 */
[----:B------:R2:W5:Y:S03]  /*0580*/  @P0 LDG.E.128 R28, desc[UR6][R12.64] ;  /* 0x000000060c1c0981 */ /* 0x000566000c1e1d00 */
[----:B----4-:R-:W-:Y:S01]  /*0590*/  @P0 IMAD.WIDE.U32 R2, R118, 0x10, R2 ;  /* 0x0000001076020825 */ /* 0x010fe200078e0002 */
[----:B------:R2:W5:Y:S04]  /*05a0*/  @P1 LDG.E.128 R32, desc[UR6][R4.64] ;  /* 0x0000000604201981 */ /* 0x000568000c1e1d00 */
[----:B------:R2:W5:Y:S01]  /*05b0*/  @P0 LD.E.128 R52, desc[UR6][R2.64] ;  /* 0x0000000602340980 */ /* 0x000562000c101d00 */
[----:B-1----:R-:W-:-:S05]  /*05c0*/  @P1 IMAD.WIDE.U32 R6, R19, 0x10, R14 ;  /* 0x0000001013061825 */ /* 0x002fca00078e000e */
[----:B------:R2:W5:Y:S01]  /*05d0*/  @P1 LDG.E.128 R36, desc[UR6][R6.64] ;  /* 0x0000000606241981 */ /* 0x000562000c1e1d00 */
[----:B0-----:R-:W-:-:S05]  /*05e0*/  @P1 IMAD.WIDE.U32 R8, R19, 0x10, R16 ;  /* 0x0000001013081825 */ /* 0x001fca00078e0010 */
[----:B------:R2:W5:Y:S01]  /*05f0*/  @P1 LD.E.128 R48, desc[UR6][R8.64] ;  /* 0x0000000608301980 */ /* 0x000562000c101d00 */
[----:B------:R-:W-:Y:S01]  /*0600*/  ISETP.GE.U32.AND P2, PT, R119, 0x60, PT ;  /* 0x000000607700780c */ /* 0x000fe20003f46070 */
[----:B------:R-:W-:Y:S02]  /*0610*/  HFMA2 R46, -RZ, RZ, 0, 0 ;  /* 0x00000000ff2e7431 */ /* 0x000fe400000001ff */
[----:B------:R-:W-:Y:S01]  /*0620*/  IMAD.MOV.U32 R42, RZ, RZ, RZ ;  /* 0x000000ffff2a7224 */ /* 0x000fe200078e00ff */
[----:B------:R-:W-:Y:S02]  /*0630*/  CS2R R40, SRZ ;  /* 0x0000000000287805 */ /* 0x000fe4000001ff00 */
[----:B------:R-:W-:Y:S01]  /*0640*/  CS2R R44, SRZ ;  /* 0x00000000002c7805 */ /* 0x000fe2000001ff00 */
[----:B------:R-:W-:Y:S01]  /*0650*/  @P0 IMAD.MOV.U32 R47, RZ, RZ, RZ ;  /* 0x000000ffff2f0224 */ /* 0x000fe200078e00ff */
[----:B------:R-:W-:Y:S01]  /*0660*/  @P1 MOV R43, RZ ;  /* 0x000000ff002b1202 */ /* 0x000fe20000000f00 */
[----:B------:R-:W-:-:S04]  /*0670*/  @P1 VIADD R19, R19, 0x20 ;  /* 0x0000002013131836 */ /* 0x000fc80000000000 */
[----:B--2---:R-:W-:Y:S05]  /*0680*/  @!P2 BRA `(.L_x_3) ;  /* 0x0000000400a4a947 */ /* 0x004fea0003800000 */
[----:B------:R-:W0:Y:S08]  /*0690*/  LDC.64 R56, c[0x0][0x3d0] ;  /* 0x0000f400ff387b82 */ /* 0x000e300000000a00 */
[----:B------:R-:W1:Y:S08]  /*06a0*/  LDC.64 R60, c[0x0][0x3d8] ;  /* 0x0000f600ff3c7b82 */ /* 0x000e700000000a00 */
[----:B------:R-:W2:Y:S01]  /*06b0*/  LDC.64 R68, c[0x0][0x440] ;  /* 0x00011000ff447b82 */ /* 0x000ea20000000a00 */
[----:B0-----:R-:W-:-:S06]  /*06c0*/  IMAD.WIDE.U32 R56, R19, 0x10, R56 ;  /* 0x0000001013387825 */ /* 0x001fcc00078e0038 */
[----:B------:R-:W5:Y:S01]  /*06d0*/  LDG.E.128 R56, desc[UR6][R56.64] ;  /* 0x0000000638387981 */ /* 0x000f62000c1e1d00 */
[----:B-1----:R-:W-:-:S06]  /*06e0*/  IMAD.WIDE.U32 R60, R19, 0x10, R60 ;  /* 0x00000010133c7825 */ /* 0x002fcc00078e003c */
[----:B------:R-:W5:Y:S01]  /*06f0*/  LDG.E.128 R60, desc[UR6][R60.64] ;  /* 0x000000063c3c7981 */ /* 0x000f62000c1e1d00 */
[----:B--2---:R-:W-:-:S06]  /*0700*/  IMAD.WIDE.U32 R68, R19, 0x10, R68 ;  /* 0x0000001013447825 */ /* 0x004fcc00078e0044 */
[----:B------:R-:W5:Y:S01]  /*0710*/  LD.E.128 R68, desc[UR6][R68.64] ;  /* 0x0000000644447980 */ /* 0x000f62000c101d00 */
[----:B------:R-:W-:Y:S02]  /*0720*/  CS2R R66, SRZ ;  /* 0x0000000000427805 */ /* 0x000fe4000001ff00 */
[----:B------:R-:W-:Y:S02]  /*0730*/  CS2R R64, SRZ ;  /* 0x0000000000407805 */ /* 0x000fe4000001ff00 */
[----:B------:R-:W-:Y:S02]  /*0740*/  MOV R42, RZ ;  /* 0x000000ff002a7202 */ /* 0x000fe40000000f00 */
[----:B------:R-:W-:Y:S01]  /*0750*/  CS2R R40, SRZ ;  /* 0x0000000000287805 */ /* 0x000fe2000001ff00 */
[----:B------:R-:W-:Y:S01]  /*0760*/  IMAD.MOV.U32 R46, RZ, RZ, RZ ;  /* 0x000000ffff2e7224 */ /* 0x000fe200078e00ff */
[----:B------:R-:W-:Y:S01]  /*0770*/  CS2R R44, SRZ ;  /* 0x00000000002c7805 */ /* 0x000fe2000001ff00 */
[----:B------:R-:W-:Y:S06]  /*0780*/  BRA `(.L_x_3) ;  /* 0x0000000400647947 */ /* 0x000fec0003800000 */
.L_x_1:
[----:B------:R-:W1:Y:S02]  /*0790*/  LDCU.64 UR4, c[0x0][0x440] ;  /* 0x00008800ff0477ac */ /* 0x000e640008000a00 */
[----:B-1----:R-:W-:-:S04]  /*07a0*/  UISETP.NE.U32.AND UP1, UPT, UR4, URZ, UPT ;  /* 0x000000ff0400728c */ /* 0x002fc8000bf25070 */
[----:B------:R-:W-:-:S09]  /*07b0*/  UISETP.NE.AND.EX UP1, UPT, UR5, URZ, UPT, UP1 ;  /* 0x000000ff0500728c */ /* 0x000fd2000bf25310 */
[----:B------:R-:W-:Y:S05]  /*07c0*/  BRA.U !UP1, `(.L_x_4) ;  /* 0x0000000109b07547 */ /* 0x000fea000b800000 */
[C---:B------:R-:W-:Y:S01]  /*07d0*/  ISETP.GE.U32.AND P0, PT, R119.reuse, 0x20, PT ;  /* 0x000000207700780c */ /* 0x040fe20003f06070 */
[----:B------:R-:W1:Y:S01]  /*07e0*/  LDC.64 R4, c[0x0][0x3d0] ;  /* 0x0000f400ff047b82 */ /* 0x000e620000000a00 */
[----:B------:R-:W-:Y:S02]  /*07f0*/  ISETP.GE.U32.AND P1, PT, R119, 0x40, PT ;  /* 0x000000407700780c */ /* 0x000fe40003f26070 */
[----:B------:R-:W-:-:S05]  /*0800*/  MOV R59, R118 ;  /* 0x00000076003b7202 */ /* 0x000fca0000000f00 */
[----:B------:R-:W2:Y:S04]  /*0810*/  LDC.64 R6, c[0x0][0x3d8] ;  /* 0x0000f600ff067b82 */ /* 0x000ea80000000a00 */
[----:B------:R-:W-:-:S04]  /*0820*/  @P0 LOP3.LUT R59, R118, 0x20, RZ, 0xfc, !PT ;  /* 0x00000020763b0812 */ /* 0x000fc800078efcff */
[----:B------:R-:W3:Y:S08]  /*0830*/  @P0 LDC.64 R8, c[0x0][0x440] ;  /* 0x00011000ff080b82 */ /* 0x000ef00000000a00 */
[----:B------:R-:W4:Y:S01]  /*0840*/  LDC.64 R10, c[0x0][0x3d0] ;  /* 0x0000f400ff0a7b82 */ /* 0x000f220000000a00 */
[----:B-1----:R-:W-:-:S05]  /*0850*/  @P0 IMAD.WIDE.U32 R12, R118, 0x10, R4 ;  /* 0x00000010760c0825 */ /* 0x002fca00078e0004 */
[----:B0-----:R0:W5:Y:S02]  /*0860*/  @P0 LDG.E.128 R24, desc[UR6][R12.64] ;  /* 0x000000060c180981 */ /* 0x001164000c1e1d00 */
[----:B------:R-:W1:Y:S01]  /*0870*/  @P0 LDC.64 R2, c[0x0][0x438] ;  /* 0x00010e00ff020b82 */ /* 0x000e620000000a00 */
[----:B--2---:R-:W-:-:S05]  /*0880*/  @P0 IMAD.WIDE.U32 R14, R118, 0x10, R6 ;  /* 0x00000010760e0825 */ /* 0x004fca00078e0006 */
[----:B------:R0:W5:Y:S02]  /*0890*/  @P0 LDG.E.128 R28, desc[UR6][R14.64] ;  /* 0x000000060e1c0981 */ /* 0x000164000c1e1d00 */
[----:B------:R-:W2:Y:S08]  /*08a0*/  @P1 LDC.64 R18, c[0x0][0x438] ;  /* 0x00010e00ff121b82 */ /* 0x000eb00000000a00 */
[----:B------:R-:W0:Y:S08]  /*08b0*/  LDC.64 R20, c[0x0][0x3d8] ;  /* 0x0000f600ff147b82 */ /* 0x000e300000000a00 */
[----:B------:R-:W0:Y:S01]  /*08c0*/  @P1 LDC.64 R22, c[0x0][0x440] ;  /* 0x00011000ff161b82 */ /* 0x000e220000000a00 */
[----:B---3--:R-:W-:-:S04]  /*08d0*/  @P0 IMAD.WIDE.U32 R16, R118, 0x10, R8 ;  /* 0x0000001076100825 */ /* 0x008fc800078e0008 */
[C---:B----4-:R-:W-:Y:S01]  /*08e0*/  @P1 IMAD.WIDE.U32 R4, R59.reuse, 0x10, R10 ;  /* 0x000000103b041825 */ /* 0x050fe200078e000a */
[----:B------:R3:W5:Y:S03]  /*08f0*/  @P0 LD.E.128 R52, desc[UR6][R16.64] ;  /* 0x0000000610340980 */ /* 0x000766000c101d00 */
[----:B-1----:R-:W-:Y:S01]  /*0900*/  @P0 IMAD.WIDE.U32 R2, R118, 0x10, R2 ;  /* 0x0000001076020825 */ /* 0x002fe200078e0002 */
[----:B------:R3:W5:Y:S03]  /*0910*/  @P1 LDG.E.128 R32, desc[UR6][R4.64] ;  /* 0x0000000604201981 */ /* 0x000766000c1e1d00 */
[C---:B--2---:R-:W-:Y:S01]  /*0920*/  @P1 IMAD.WIDE.U32 R6, R59.reuse, 0x10, R18 ;  /* 0x000000103b061825 */ /* 0x044fe200078e0012 */
[----:B------:R3:W5:Y:S03]  /*0930*/  @P0 LD.E.128 R44, desc[UR6][R2.64] ;  /* 0x00000006022c0980 */ /* 0x000766000c101d00 */
[C---:B0-----:R-:W-:Y:S01]  /*0940*/  @P1 IMAD.WIDE.U32 R8, R59.reuse, 0x10, R20 ;  /* 0x000000103b081825 */ /* 0x041fe200078e0014 */
[----:B------:R3:W5:Y:S04]  /*0950*/  @P1 LD.E.128 R40, desc[UR6][R6.64] ;  /* 0x0000000606281980 */ /* 0x000768000c101d00 */
[----:B------:R3:W5:Y:S01]  /*0960*/  @P1 LDG.E.128 R36, desc[UR6][R8.64] ;  /* 0x0000000608241981 */ /* 0x000762000c1e1d00 */
[----:B------:R-:W-:-:S05]  /*0970*/  @P1 IMAD.WIDE.U32 R10, R59, 0x10, R22 ;  /* 0x000000103b0a1825 */ /* 0x000fca00078e0016 */
[----:B------:R3:W5:Y:S01]  /*0980*/  @P1 LD.E.128 R48, desc[UR6][R10.64] ;  /* 0x000000060a301980 */ /* 0x000762000c101d00 */
[----:B------:R-:W-:Y:S01]  /*0990*/  ISETP.GE.U32.AND P2, PT, R119, 0x60, PT ;  /* 0x000000607700780c */ /* 0x000fe20003f46070 */
[----:B------:R-:W-:-:S12]  /*09a0*/  @P1 VIADD R59, R59, 0x20 ;  /* 0x000000203b3b1836 */ /* 0x000fd80000000000 */
[----:B---3--:R-:W-:Y:S05]  /*09b0*/  @!P2 BRA `(.L_x_3) ;  /* 0x0000000000d8a947 */ /* 0x008fea0003800000 */
[----:B------:R-:W0:Y:S08]  /*09c0*/  LDC.64 R56, c[0x0][0x3d0] ;  /* 0x0000f400ff387b82 */ /* 0x000e300000000a00 */
[----:B------:R-:W1:Y:S08]  /*09d0*/  LDC.64 R64, c[0x0][0x438] ;  /* 0x00010e00ff407b82 */ /* 0x000e700000000a00 */
[----:B------:R-:W2:Y:S08]  /*09e0*/  LDC.64 R60, c[0x0][0x3d8] ;  /* 0x0000f600ff3c7b82 */ /* 0x000eb00000000a00 */
[----:B------:R-:W3:Y:S01]  /*09f0*/  LDC.64 R68, c[0x0][0x440] ;  /* 0x00011000ff447b82 */ /* 0x000ee20000000a00 */
[----:B0-----:R-:W-:-:S04]  /*0a00*/  IMAD.WIDE.U32 R56, R59, 0x10, R56 ;  /* 0x000000103b387825 */ /* 0x001fc800078e0038 */
[----:B-1----:R-:W-:-:S06]  /*0a10*/  IMAD.WIDE.U32 R64, R59, 0x10, R64 ;  /* 0x000000103b407825 */ /* 0x002fcc00078e0040 */
[----:B------:R-:W5:Y:S01]  /*0a20*/  LD.E.128 R64, desc[UR6][R64.64] ;  /* 0x0000000640407980 */ /* 0x000f62000c101d00 */
[----:B--2---:R-:W-:-:S06]  /*0a30*/  IMAD.WIDE.U32 R60, R59, 0x10, R60 ;  /* 0x000000103b3c7825 */ /* 0x004fcc00078e003c */
[----:B------:R-:W5:Y:S01]  /*0a40*/  LDG.E.128 R60, desc[UR6][R60.64] ;  /* 0x000000063c3c7981 */ /* 0x000f62000c1e1d00 */
[----:B---3--:R-:W-:-:S03]  /*0a50*/  IMAD.WIDE.U32 R68, R59, 0x10, R68 ;  /* 0x000000103b447825 */ /* 0x008fc600078e0044 */
[----:B------:R-:W5:Y:S04]  /*0a60*/  LDG.E.128 R56, desc[UR6][R56.64] ;  /* 0x0000000638387981 */ /* 0x000f68000c1e1d00 */
[----:B------:R-:W5:Y:S01]  /*0a70*/  LD.E.128 R68, desc[UR6][R68.64] ;  /* 0x0000000644447980 */ /* 0x000f62000c101d00 */
[----:B------:R-:W-:Y:S05]  /*0a80*/  BRA `(.L_x_3) ;  /* 0x0000000000a47947 */ /* 0x000fea0003800000 */
.L_x_4:
[C---:B------:R-:W-:Y:S01]  /*0a90*/  ISETP.GE.U32.AND P1, PT, R119.reuse, 0x40, PT ;  /* 0x000000407700780c */ /* 0x040fe20003f26070 */
[----:B------:R-:W1:Y:S01]  /*0aa0*/  LDC.64 R2, c[0x0][0x3d0] ;  /* 0x0000f400ff027b82 */ /* 0x000e620000000a00 */
[C---:B------:R-:W-:Y:S02]  /*0ab0*/  ISETP.GE.U32.AND P2, PT, R119.reuse, 0x60, PT ;  /* 0x000000607700780c */ /* 0x040fe40003f46070 */
[----:B------:R-:W-:Y:S02]  /*0ac0*/  ISETP.GE.U32.AND P0, PT, R119, 0x20, PT ;  /* 0x000000207700780c */ /* 0x000fe40003f06070 */
[----:B------:R-:W-:-:S03]  /*0ad0*/  MOV R21, R118 ;  /* 0x0000007600157202 */ /* 0x000fc60000000f00 */
[----:B------:R-:W2:Y:S08]  /*0ae0*/  LDC.64 R6, c[0x0][0x3d8] ;  /* 0x0000f600ff067b82 */ /* 0x000eb00000000a00 */
[----:B------:R-:W3:Y:S01]  /*0af0*/  @P1 LDC.64 R4, c[0x0][0x438] ;  /* 0x00010e00ff041b82 */ /* 0x000ee20000000a00 */
[----:B------:R-:W-:-:S07]  /*0b00*/  @P0 LOP3.LUT R21, R118, 0x20, RZ, 0xfc, !PT ;  /* 0x0000002076150812 */ /* 0x000fce00078efcff */
[----:B------:R-:W4:Y:S01]  /*0b10*/  LDC.64 R8, c[0x0][0x3d0] ;  /* 0x0000f400ff087b82 */ /* 0x000f220000000a00 */
[----:B-1----:R-:W-:-:S05]  /*0b20*/  @P1 IMAD.WIDE.U32 R2, R21, 0x10, R2 ;  /* 0x0000001015021825 */ /* 0x002fca00078e0002 */
[----:B0-----:R0:W5:Y:S02]  /*0b30*/  @P1 LDG.E.128 R32, desc[UR6][R2.64] ;  /* 0x0000000602201981 */ /* 0x001164000c1e1d00 */
[----:B------:R-:W1:Y:S01]  /*0b40*/  @P2 LDC.64 R10, c[0x0][0x438] ;  /* 0x00010e00ff0a2b82 */ /* 0x000e620000000a00 */
[----:B--2---:R-:W-:-:S05]  /*0b50*/  @P1 IMAD.WIDE.U32 R6, R21, 0x10, R6 ;  /* 0x0000001015061825 */ /* 0x004fca00078e0006 */
[----:B------:R0:W5:Y:S02]  /*0b60*/  @P1 LDG.E.128 R36, desc[UR6][R6.64] ;  /* 0x0000000606241981 */ /* 0x000164000c1e1d00 */
[----:B------:R-:W2:Y:S01]  /*0b70*/  LDC.64 R12, c[0x0][0x3d8] ;  /* 0x0000f600ff0c7b82 */ /* 0x000ea20000000a00 */
[----:B---3--:R-:W-:-:S04]  /*0b80*/  @P1 IMAD.WIDE.U32 R4, R21, 0x10, R4 ;  /* 0x0000001015041825 */ /* 0x008fc800078e0004 */
[----:B------:R-:W-:Y:S01]  /*0b90*/  @P1 VIADD R21, R21, 0x20 ;  /* 0x0000002015151836 */ /* 0x000fe20000000000 */
[----:B------:R0:W5:Y:S02]  /*0ba0*/  @P1 LD.E.128 R40, desc[UR6][R4.64] ;  /* 0x0000000604281980 */ /* 0x000164000c101d00 */
[----:B------:R-:W3:Y:S01]  /*0bb0*/  LDC.64 R14, c[0x0][0x3d0] ;  /* 0x0000f400ff0e7b82 */ /* 0x000ee20000000a00 */
[----:B----4-:R-:W-:-:S05]  /*0bc0*/  @P2 IMAD.WIDE.U32 R8, R21, 0x10, R8 ;  /* 0x0000001015082825 */ /* 0x010fca00078e0008 */
[----:B------:R0:W5:Y:S02]  /*0bd0*/  @P2 LDG.E.128 R56, desc[UR6][R8.64] ;  /* 0x0000000608382981 */ /* 0x000164000c1e1d00 */
[----:B------:R-:W4:Y:S01]  /*0be0*/  @P0 LDC.64 R16, c[0x0][0x438] ;  /* 0x00010e00ff100b82 */ /* 0x000f220000000a00 */
[----:B-1----:R-:W-:-:S05]  /*0bf0*/  @P2 IMAD.WIDE.U32 R10, R21, 0x10, R10 ;  /* 0x00000010150a2825 */ /* 0x002fca00078e000a */
[----:B------:R0:W5:Y:S02]  /*0c00*/  @P2 LD.E.128 R64, desc[UR6][R10.64] ;  /* 0x000000060a402980 */ /* 0x000164000c101d00 */
[----:B------:R-:W1:Y:S01]  /*0c10*/  LDC.64 R18, c[0x0][0x3d8] ;  /* 0x0000f600ff127b82 */ /* 0x000e620000000a00 */
[----:B--2---:R-:W-:-:S05]  /*0c20*/  @P2 IMAD.WIDE.U32 R12, R21, 0x10, R12 ;  /* 0x00000010150c2825 */ /* 0x004fca00078e000c */
[----:B------:R0:W5:Y:S01]  /*0c30*/  @P2 LDG.E.128 R60, desc[UR6][R12.64] ;  /* 0x000000060c3c2981 */ /* 0x000162000c1e1d00 */
[----:B---3--:R-:W-:-:S05]  /*0c40*/  @P0 IMAD.WIDE.U32 R14, R118, 0x10, R14 ;  /* 0x00000010760e0825 */ /* 0x008fca00078e000e */
[----:B------:R0:W5:Y:S01]  /*0c50*/  @P0 LDG.E.128 R24, desc[UR6][R14.64] ;  /* 0x000000060e180981 */ /* 0x000162000c1e1d00 */
[----:B----4-:R-:W-:-:S05]  /*0c60*/  @P0 IMAD.WIDE.U32 R16, R118, 0x10, R16 ;  /* 0x0000001076100825 */ /* 0x010fca00078e0010 */
[----:B------:R0:W5:Y:S01]  /*0c70*/  @P0 LD.E.128 R44, desc[UR6][R16.64] ;  /* 0x00000006102c0980 */ /* 0x000162000c101d00 */
[----:B-1----:R-:W-:-:S05]  /*0c80*/  @P0 IMAD.WIDE.U32 R18, R118, 0x10, R18 ;  /* 0x0000001076120825 */ /* 0x002fca00078e0012 */
[----:B------:R0:W5:Y:S01]  /*0c90*/  @P0 LDG.E.128 R28, desc[UR6][R18.64] ;  /* 0x00000006121c0981 */ /* 0x000162000c1e1d00 */
[----:B------:R-:W-:Y:S01]  /*0ca0*/  HFMA2 R50, -RZ, RZ, 0, 0 ;  /* 0x00000000ff327431 */ /* 0x000fe200000001ff */
[----:B------:R-:W-:Y:S01]  /*0cb0*/  CS2R R48, SRZ ;  /* 0x0000000000307805 */ /* 0x000fe2000001ff00 */
[----:B------:R-:W-:Y:S01]  /*0cc0*/  IMAD.MOV.U32 R54, RZ, RZ, RZ ;  /* 0x000000ffff367224 */ /* 0x000fe200078e00ff */
[----:B------:R-:W-:Y:S02]  /*0cd0*/  CS2R R52, SRZ ;  /* 0x0000000000347805 */ /* 0x000fe4000001ff00 */
[----:B------:R-:W-:Y:S02]  /*0ce0*/  @P0 MOV R55, RZ ;  /* 0x000000ff00370202 */ /* 0x000fe40000000f00 */
[----:B------:R-:W-:Y:S02]  /*0cf0*/  @P2 CS2R R70, SRZ ;  /* 0x0000000000462805 */ /* 0x000fe4000001ff00 */
[----:B------:R-:W-:Y:S01]  /*0d00*/  @P2 CS2R R68, SRZ ;  /* 0x0000000000442805 */ /* 0x000fe2000001ff00 */
[----:B0-----:R-:W-:-:S07]  /*0d10*/  @P1 IMAD.MOV.U32 R51, RZ, RZ, RZ ;  /* 0x000000ffff331224 */ /* 0x001fce00078e00ff */
.L_x_3:
[----:B------:R-:W-:Y:S05]  /*0d20*/  BSYNC.RECONVERGENT B0 ;  /* 0x0000000000007941 */ /* 0x000fea0003800200 */
.L_x_0:
[----:B------:R-:W0:Y:S02]  /*0d30*/  LDCU UR4, c[0x0][0x384] ;  /* 0x00007080ff0477ac */ /* 0x000e240008000800 */
[----:B0-----:R-:W-:-:S13]  /*0d40*/  ISETP.GE.AND P1, PT, R117, UR4, PT ;  /* 0x0000000475007c0c */ /* 0x001fda000bf26270 */
[----:B------:R-:W-:Y:S05]  /*0d50*/  @P1 EXIT ;  /* 0x000000000000194d */ /* 0x000fea0003800000 */
[----:B------:R-:W0:Y:S01]  /*0d60*/  LDCU.U8 UR4, c[0x0][0x410] ;  /* 0x00008200ff0477ac */ /* 0x000e220008000000 */
[----:B-----5:R-:W-:Y:S02]  /*0d70*/  PRMT R116, R71, 0x7632, R116 ;  /* 0x0000763247747816 */ /* 0x020fe40000000074 */
[----:B------:R-:W-:Y:S01]  /*0d80*/  PRMT R115, R63, 0x7632, R115 ;  /* 0x000076323f737816 */ /* 0x000fe20000000073 */
[----:B------:R-:W1:Y:S01]  /*0d90*/  LDCU UR9, c[0x0][0x388] ;  /* 0x00007100ff0977ac */ /* 0x000e620008000800 */
[----:B------:R-:W-:Y:S02]  /*0da0*/  PRMT R114, R67, 0x7632, R114 ;  /* 0x0000763243727816 */ /* 0x000fe40000000072 */
[----:B------:R-:W-:Y:S01]  /*0db0*/  PRMT R113, R59, 0x7632, R113 ;  /* 0x000076323b717816 */ /* 0x000fe20000000071 */
[----:B------:R-:W2:Y:S01]  /*0dc0*/  LDCU UR8, c[0x0][0x448] ;  /* 0x00008900ff0877ac */ /* 0x000ea20008000800 */
[----:B------:R-:W-:Y:S02]  /*0dd0*/  PRMT R112, R70, 0x7632, R112 ;  /* 0x0000763246707816 */ /* 0x000fe40000000070 */
[----:B------:R-:W-:Y:S01]  /*0de0*/  PRMT R111, R62, 0x7632, R111 ;  /* 0x000076323e6f7816 */ /* 0x000fe2000000006f */
[----:B------:R-:W3:Y:S01]  /*0df0*/  LDCU.64 UR10, c[0x0][0x398] ;  /* 0x00007300ff0a77ac */ /* 0x000ee20008000a00 */
[----:B------:R-:W-:-:S02]  /*0e00*/  PRMT R110, R66, 0x7632, R110 ;  /* 0x00007632426e7816 */ /* 0x000fc4000000006e */
[----:B------:R-:W-:Y:S01]  /*0e10*/  PRMT R109, R58, 0x7632, R109 ;  /* 0x000076323a6d7816 */ /* 0x000fe2000000006d */
[----:B------:R-:W4:Y:S01]  /*0e20*/  LDCU.64 UR12, c[0x0][0x3a0] ;  /* 0x00007400ff0c77ac */ /* 0x000f220008000a00 */
[----:B------:R-:W-:Y:S02]  /*0e30*/  PRMT R108, R69, 0x7632, R108 ;  /* 0x00007632456c7816 */ /* 0x000fe4000000006c */
[----:B------:R-:W-:Y:S01]  /*0e40*/  PRMT R107, R61, 0x7632, R107 ;  /* 0x000076323d6b7816 */ /* 0x000fe2000000006b */
[----:B0-----:R-:W-:Y:S01]  /*0e50*/  UISETP.NE.AND UP2, UPT, UR4, URZ, UPT ;  /* 0x000000ff0400728c */ /* 0x001fe2000bf45270 */
[----:B------:R-:W-:Y:S02]  /*0e60*/  PRMT R106, R65, 0x7632, R106 ;  /* 0x00007632416a7816 */ /* 0x000fe4000000006a */
[----:B------:R-:W-:Y:S02]  /*0e70*/  PRMT R105, R57, 0x7632, R105 ;  /* 0x0000763239697816 */ /* 0x000fe40000000069 */
[----:B------:R-:W-:-:S02]  /*0e80*/  PRMT R104, R68, 0x7632, R104 ;  /* 0x0000763244687816 */ /* 0x000fc40000000068 */
[----:B------:R-:W-:Y:S02]  /*0e90*/  PRMT R103, R60, 0x7632, R103 ;  /* 0x000076323c677816 */ /* 0x000fe40000000067 */
[----:B------:R-:W-:Y:S02]  /*0ea0*/  PRMT R102, R64, 0x7632, R102 ;  /* 0x0000763240667816 */ /* 0x000fe40000000066 */
[----:B------:R-:W-:Y:S02]  /*0eb0*/  PRMT R101, R56, 0x7632, R101 ;  /* 0x0000763238657816 */ /* 0x000fe40000000065 */
        /* <DEDUP_REMOVED lines=31> */
[----:B-1234-:R-:W-:-:S07]  /*10b0*/  PRMT R0, R24, 0x7632, R0 ;  /* 0x0000763218007816 */ /* 0x01efce0000000000 */
.L_x_30:
[----:B------:R-:W-:Y:S01]  /*10c0*/  IMAD R84, R117, UR9, RZ ;  /* 0x0000000975547c24 */ /* 0x000fe2000f8e02ff */
[----:B------:R-:W-:Y:S04]  /*10d0*/  BSSY.RECONVERGENT B0, `(.L_x_5) ;  /* 0x00000ac000007945 */ /* 0x000fe80003800200 */
[----:B------:R-:W-:-:S04]  /*10e0*/  SHF.R.S32.HI R85, RZ, 0x1f, R84 ;  /* 0x0000001fff557819 */ /* 0x000fc80000011454 */
[----:B------:R-:W-:-:S04]  /*10f0*/  LEA.HI R85, R85, R84, RZ, 0x3 ;  /* 0x0000005455557211 */ /* 0x000fc800078f18ff */
[----:B------:R-:W-:-:S04]  /*1100*/  LEA.HI.SX32 R144, R85, R118, 0x1d ;  /* 0x0000007655907211 */ /* 0x000fc800078feaff */
[----:B------:R-:W-:Y:S01]  /*1110*/  MOV R145, R144 ;  /* 0x0000009000917202 */ /* 0x000fe20000000f00 */
[----:B------:R-:W-:Y:S06]  /*1120*/  @!P0 BRA `(.L_x_6) ;  /* 0x0000000800988947 */ /* 0x000fec0003800000 */
[----:B------:R-:W-:Y:S01]  /*1130*/  ISETP.NE.U32.AND P1, PT, RZ, UR12, PT ;  /* 0x0000000cff007c0c */ /* 0x000fe2000bf25070 */
[----:B------:R-:W0:Y:S01]  /*1140*/  LDC.64 R88, c[0x0][0x390] ;  /* 0x0000e400ff587b82 */ /* 0x000e220000000a00 */
[----:B------:R-:W-:Y:S02]  /*1150*/  ISETP.NE.U32.AND P0, PT, RZ, UR10, PT ;  /* 0x0000000aff007c0c */ /* 0x000fe4000bf05070 */
[----:B------:R-:W-:Y:S02]  /*1160*/  ISETP.NE.AND.EX P1, PT, RZ, UR13, PT, P1 ;  /* 0x0000000dff007c0c */ /* 0x000fe4000bf25310 */
[----:B------:R-:W-:-:S11]  /*1170*/  ISETP.NE.AND.EX P0, PT, RZ, UR11, PT, P0 ;  /* 0x0000000bff007c0c */ /* 0x000fd6000bf05300 */
[----:B------:R-:W1:Y:S08]  /*1180*/  @P1 LDC.64 R84, c[0x0][0x3a0] ;  /* 0x0000e800ff541b82 */ /* 0x000e700000000a00 */
[----:B------:R-:W2:Y:S01]  /*1190*/  @P0 LDC.64 R86, c[0x0][0x398] ;  /* 0x0000e600ff560b82 */ /* 0x000ea20000000a00 */
[----:B-1----:R-:W-:-:S04]  /*11a0*/  @P1 IMAD.WIDE.U32 R90, R144, 0x10, R84 ;  /* 0x00000010905a1825 */ /* 0x002fc800078e0054 */
[C---:B0-----:R-:W-:Y:S01]  /*11b0*/  IMAD.WIDE.U32 R84, R144.reuse, 0x10, R88 ;  /* 0x0000001090547825 */ /* 0x041fe200078e0058 */
[----:B------:R-:W3:Y:S03]  /*11c0*/  @P1 LDG.E.128 R72, desc[UR6][R90.64] ;  /* 0x000000065a481981 */ /* 0x000ee6000c1e1d00 */
[----:B--2---:R-:W-:Y:S02]  /*11d0*/  @P0 IMAD.WIDE.U32 R88, R144, 0x10, R86 ;  /* 0x0000001090580825 */ /* 0x004fe400078e0056 */
[----:B------:R-:W5:Y:S04]  /*11e0*/  LDG.E.128 R84, desc[UR6][R84.64] ;  /* 0x0000000654547981 */ /* 0x000f68000c1e1d00 */
[----:B------:R0:W5:Y:S01]  /*11f0*/  @P0 LDG.E.128 R76, desc[UR6][R88.64] ;  /* 0x00000006584c0981 */ /* 0x000162000c1e1d00 */
[----:B---3--:R-:W-:-:S02]  /*1200*/  PRMT R135, R75, 0x7632, R135 ;  /* 0x000076324b877816 */ /* 0x008fc40000000087 */
[----:B------:R-:W-:Y:S02]  /*1210*/  PRMT R136, R74, 0x7632, R136 ;  /* 0x000076324a887816 */ /* 0x000fe40000000088 */
[----:B------:R-:W-:Y:S02]  /*1220*/  PRMT R137, R73, 0x7632, R137 ;  /* 0x0000763249897816 */ /* 0x000fe40000000089 */
[----:B------:R-:W-:Y:S01]  /*1230*/  PRMT R138, R72, 0x7632, R138 ;  /* 0x00007632488a7816 */ /* 0x000fe2000000008a */
[----:B0-----:R-:W-:Y:S06]  /*1240*/  @!P0 BRA `(.L_x_7) ;  /* 0x00000004007c8947 */ /* 0x001fec0003800000 */
[----:B------:R-:W-:Y:S05]  /*1250*/  @!P1 BRA `(.L_x_8) ;  /* 0x0000000000e49947 */ /* 0x000fea0003800000 */
[C---:B-----5:R-:W-:Y:S01]  /*1260*/  PRMT R80, R84.reuse, 0x7632, R80 ;  /* 0x0000763254507816 */ /* 0x060fe20000000050 */
[----:B------:R-:W-:Y:S01]  /*1270*/  IMAD.U32 R84, R84, 0x10000, RZ ;  /* 0x0001000054547824 */ /* 0x000fe200078e00ff */
[C---:B------:R-:W-:Y:S01]  /*1280*/  PRMT R91, R87.reuse, 0x7632, R91 ;  /* 0x00007632575b7816 */ /* 0x040fe2000000005b */
[----:B------:R-:W-:Y:S01]  /*1290*/  IMAD.U32 R81, R76, 0x10000, RZ ;  /* 0x000100004c517824 */ /* 0x000fe200078e00ff */
[----:B------:R-:W-:Y:S01]  /*12a0*/  SHF.L.U32 R80, R80, 0x10, RZ ;  /* 0x0000001050507819 */ /* 0x000fe200000006ff */
[----:B------:R-:W-:Y:S01]  /*12b0*/  IMAD.U32 R87, R87, 0x10000, RZ ;  /* 0x0001000057577824 */ /* 0x000fe200078e00ff */
[----:B------:R-:W-:Y:S01]  /*12c0*/  SHF.L.U32 R83, R72, 0x10, RZ ;  /* 0x0000001048537819 */ /* 0x000fe200000006ff */
[--C-:B------:R-:W-:Y:S01]  /*12d0*/  FADD.FTZ R84, R84, R81.reuse ;  /* 0x0000005154547221 */ /* 0x100fe20000010000 */
[----:B------:R-:W-:Y:S01]  /*12e0*/  PRMT R81, R76, 0x7632, R81 ;  /* 0x000076324c517816 */ /* 0x000fe20000000051 */
[----:B------:R-:W-:Y:S01]  /*12f0*/  IMAD.U32 R120, R79, 0x10000, RZ ;  /* 0x000100004f787824 */ /* 0x000fe200078e00ff */
[C---:B------:R-:W-:Y:S01]  /*1300*/  PRMT R82, R85.reuse, 0x7632, R82 ;  /* 0x0000763255527816 */ /* 0x040fe20000000052 */
[----:B------:R-:W-:Y:S01]  /*1310*/  IMAD.U32 R126, R74, 0x10000, RZ ;  /* 0x000100004a7e7824 */ /* 0x000fe200078e00ff */
[----:B------:R-:W-:Y:S01]  /*1320*/  SHF.L.U32 R85, R85, 0x10, RZ ;  /* 0x0000001055557819 */ /* 0x000fe200000006ff */
[----:B------:R-:W-:Y:S01]  /*1330*/  IMAD.U32 R81, R81, 0x10000, RZ ;  /* 0x0001000051517824 */ /* 0x000fe200078e00ff */
[C---:B------:R-:W-:Y:S01]  /*1340*/  PRMT R88, R86.reuse, 0x7632, R88 ;  /* 0x0000763256587816 */ /* 0x040fe20000000058 */
[----:B------:R-:W-:Y:S01]  /*1350*/  FADD.FTZ R139, R87, R120 ;  /* 0x00000078578b7221 */ /* 0x000fe20000010000 */
[----:B------:R-:W-:Y:S01]  /*1360*/  SHF.L.U32 R89, R86, 0x10, RZ ;  /* 0x0000001056597819 */ /* 0x000fe200000006ff */
[----:B------:R-:W-:Y:S01]  /*1370*/  FADD.FTZ R81, R80, R81 ;  /* 0x0000005150517221 */ /* 0x000fe20000010000 */
[----:B------:R-:W-:Y:S01]  /*1380*/  SHF.L.U32 R90, R78, 0x10, RZ ;  /* 0x000000104e5a7819 */ /* 0x000fe200000006ff */
[C---:B------:R-:W-:Y:S01]  /*1390*/  IMAD.U32 R86, R77.reuse, 0x10000, RZ ;  /* 0x000100004d567824 */ /* 0x040fe200078e00ff */
[----:B------:R-:W-:Y:S01]  /*13a0*/  PRMT R80, R77, 0x7632, R80 ;  /* 0x000076324d507816 */ /* 0x000fe20000000050 */
[----:B------:R-:W-:Y:S01]  /*13b0*/  FADD.FTZ R120, R84, R83 ;  /* 0x0000005354787221 */ /* 0x000fe20000010000 */
[----:B------:R-:W-:Y:S01]  /*13c0*/  SHF.L.U32 R84, R73, 0x10, RZ ;  /* 0x0000001049547819 */ /* 0x000fe200000006ff */
[----:B------:R-:W-:Y:S01]  /*13d0*/  FADD.FTZ R85, R85, R86 ;  /* 0x0000005655557221 */ /* 0x000fe20000010000 */
[----:B------:R-:W-:Y:S01]  /*13e0*/  SHF.L.U32 R82, R82, 0x10, RZ ;  /* 0x0000001052527819 */ /* 0x000fe200000006ff */
[----:B------:R-:W-:Y:S01]  /*13f0*/  FADD.FTZ R89, R89, R90 ;  /* 0x0000005a59597221 */ /* 0x000fe20000010000 */
[----:B------:R-:W-:Y:S01]  /*1400*/  IMAD.U32 R83, R80, 0x10000, RZ ;  /* 0x0001000050537824 */ /* 0x000fe200078e00ff */
[----:B------:R-:W-:Y:S01]  /*1410*/  PRMT R86, R78, 0x7632, R86 ;  /* 0x000076324e567816 */ /* 0x000fe20000000056 */
[----:B------:R-:W-:Y:S01]  /*1420*/  FADD.FTZ R123, R85, R84 ;  /* 0x00000054557b7221 */ /* 0x000fe20000010000 */
[----:B------:R-:W-:Y:S01]  /*1430*/  PRMT R90, R79, 0x7632, R90 ;  /* 0x000076324f5a7816 */ /* 0x000fe2000000005a */
[----:B------:R-:W-:Y:S01]  /*1440*/  FADD.FTZ R83, R82, R83 ;  /* 0x0000005352537221 */ /* 0x000fe20000010000 */
[----:B------:R-:W-:Y:S01]  /*1450*/  SHF.L.U32 R88, R88, 0x10, RZ ;  /* 0x0000001058587819 */ /* 0x000fe200000006ff */
[----:B------:R-:W-:Y:S01]  /*1460*/  IMAD.U32 R87, R86, 0x10000, RZ ;  /* 0x0001000056577824 */ /* 0x000fe200078e00ff */
[----:B------:R-:W-:Y:S01]  /*1470*/  SHF.L.U32 R91, R91, 0x10, RZ ;  /* 0x000000105b5b7819 */ /* 0x000fe200000006ff */
[----:B------:R-:W-:Y:S01]  /*1480*/  IMAD.U32 R90, R90, 0x10000, RZ ;  /* 0x000100005a5a7824 */ /* 0x000fe200078e00ff */
[----:B------:R-:W-:Y:S01]  /*1490*/  PRMT R80, R72, 0x7632, R80 ;  /* 0x0000763248507816 */ /* 0x000fe20000000050 */
[----:B------:R-:W-:Y:S01]  /*14a0*/  FADD.FTZ R87, R88, R87 ;  /* 0x0000005758577221 */ /* 0x000fe20000010000 */
[----:B------:R-:W-:Y:S01]  /*14b0*/  PRMT R85, R75, 0x7632, R85 ;  /* 0x000076324b557816 */ /* 0x000fe20000000055 */
[----:B------:R-:W-:Y:S01]  /*14c0*/  FADD.FTZ R90, R91, R90 ;  /* 0x0000005a5b5a7221 */ /* 0x000fe20000010000 */
[----:B------:R-:W-:Y:S01]  /*14d0*/  PRMT R84, R74, 0x7632, R84 ;  /* 0x000076324a547816 */ /* 0x000fe20000000054 */
[----:B------:R-:W-:Y:S01]  /*14e0*/  FADD.FTZ R126, R89, R126 ;  /* 0x0000007e597e7221 */ /* 0x000fe20000010000 */
[----:B------:R-:W-:-:S02]  /*14f0*/  PRMT R82, R73, 0x7632, R82 ;  /* 0x0000763249527816 */ /* 0x000fc40000000052 */
[----:B------:R-:W-:Y:S01]  /*1500*/  SHF.L.U32 R86, R75, 0x10, RZ ;  /* 0x000000104b567819 */ /* 0x000fe200000006ff */
[----:B------:R-:W-:Y:S01]  /*1510*/  IMAD.U32 R84, R84, 0x10000, RZ ;  /* 0x0001000054547824 */ /* 0x000fe200078e00ff */
[----:B------:R-:W-:Y:S02]  /*1520*/  SHF.L.U32 R85, R85, 0x10, RZ ;  /* 0x0000001055557819 */ /* 0x000fe400000006ff */
[----:B------:R-:W-:Y:S01]  /*1530*/  SHF.L.U32 R82, R82, 0x10, RZ ;  /* 0x0000001052527819 */ /* 0x000fe200000006ff */
[----:B------:R-:W-:Y:S01]  /*1540*/  FADD.FTZ R139, R139, R86 ;  /* 0x000000568b8b7221 */ /* 0x000fe20000010000 */
[----:B------:R-:W-:Y:S01]  /*1550*/  SHF.L.U32 R80, R80, 0x10, RZ ;  /* 0x0000001050507819 */ /* 0x000fe200000006ff */
[----:B------:R-:W-:Y:S01]  /*1560*/  FADD.FTZ R138, R90, R85 ;  /* 0x000000555a8a7221 */ /* 0x000fe20000010000 */
[----:B------:R-:W-:Y:S01]  /*1570*/  FADD.FTZ R137, R87, R84 ;  /* 0x0000005457897221 */ /* 0x000fe20000010000 */
[----:B------:R-:W-:Y:S02]  /*1580*/  FADD.FTZ R136, R83, R82 ;  /* 0x0000005253887221 */ /* 0x000fe40000010000 */
[----:B------:R-:W-:Y:S01]  /*1590*/  FADD.FTZ R135, R81, R80 ;  /* 0x0000005051877221 */ /* 0x000fe20000010000 */
[----:B------:R-:W-:-:S02]  /*15a0*/  F2FP.BF16.F32.PACK_AB R83, R138, R139 ;  /* 0x0000008b8a53723e */ /* 0x000fc400000010ff */
[----:B------:R-:W-:Y:S02]  /*15b0*/  F2FP.BF16.F32.PACK_AB R82, R137, R126 ;  /* 0x0000007e8952723e */ /* 0x000fe400000010ff */
[----:B------:R-:W-:Y:S02]  /*15c0*/  F2FP.BF16.F32.PACK_AB R81, R136, R123 ;  /* 0x0000007b8851723e */ /* 0x000fe400000010ff */
[----:B------:R-:W-:Y:S01]  /*15d0*/  F2FP.BF16.F32.PACK_AB R80, R135, R120 ;  /* 0x000000788750723e */ /* 0x000fe200000010ff */
[----:B------:R-:W-:Y:S06]  /*15e0*/  BRA `(.L_x_9) ;  /* 0x00000004004c7947 */ /* 0x000fec0003800000 */
.L_x_8:
[C---:B-----5:R-:W-:Y:S01]  /*15f0*/  PRMT R89, R85.reuse, 0x7632, R89 ;  /* 0x0000763255597816 */ /* 0x060fe20000000059 */
[----:B------:R-:W-:Y:S01]  /*1600*/  IMAD.U32 R81, R76, 0x10000, RZ ;  /* 0x000100004c517824 */ /* 0x000fe200078e00ff */
[----:B------:R-:W-:Y:S02]  /*1610*/  PRMT R90, R86, 0x7632, R90 ;  /* 0x00007632565a7816 */ /* 0x000fe4000000005a */
[C---:B------:R-:W-:Y:S01]  /*1620*/  PRMT R88, R84.reuse, 0x7632, R88 ;  /* 0x0000763254587816 */ /* 0x040fe20000000058 */
[----:B------:R-:W-:Y:S01]  /*1630*/  IMAD.U32 R84, R84, 0x10000, RZ ;  /* 0x0001000054547824 */ /* 0x000fe200078e00ff */
[----:B------:R-:W-:Y:S01]  /*1640*/  SHF.L.U32 R85, R85, 0x10, RZ ;  /* 0x0000001055557819 */ /* 0x000fe200000006ff */
[----:B------:R-:W-:Y:S01]  /*1650*/  IMAD.U32 R136, R89, 0x10000, RZ ;  /* 0x0001000059887824 */ /* 0x000fe200078e00ff */
[----:B------:R-:W-:Y:S01]  /*1660*/  SHF.L.U32 R86, R86, 0x10, RZ ;  /* 0x0000001056567819 */ /* 0x000fe200000006ff */
[----:B------:R-:W-:Y:S01]  /*1670*/  FADD.FTZ R120, R84, R81 ;  /* 0x0000005154787221 */ /* 0x000fe20000010000 */
[----:B------:R-:W-:-:S02]  /*1680*/  SHF.L.U32 R80, R77, 0x10, RZ ;  /* 0x000000104d507819 */ /* 0x000fc400000006ff */
[----:B------:R-:W-:Y:S02]  /*1690*/  SHF.L.U32 R83, R78, 0x10, RZ ;  /* 0x000000104e537819 */ /* 0x000fe400000006ff */
[----:B------:R-:W-:Y:S01]  /*16a0*/  PRMT R91, R87, 0x7632, R91 ;  /* 0x00007632575b7816 */ /* 0x000fe2000000005b */
[--C-:B------:R-:W-:Y:S01]  /*16b0*/  FADD.FTZ R123, R85, R80.reuse ;  /* 0x00000050557b7221 */ /* 0x100fe20000010000 */
[----:B------:R-:W-:Y:S01]  /*16c0*/  PRMT R80, R76, 0x7632, R80 ;  /* 0x000076324c507816 */ /* 0x000fe20000000050 */
[----:B------:R-:W-:Y:S01]  /*16d0*/  FADD.FTZ R126, R86, R83 ;  /* 0x00000053567e7221 */ /* 0x000fe20000010000 */
[----:B------:R-:W-:Y:S01]  /*16e0*/  PRMT R81, R77, 0x7632, R81 ;  /* 0x000076324d517816 */ /* 0x000fe20000000051 */
[----:B------:R-:W-:Y:S01]  /*16f0*/  IMAD.U32 R87, R87, 0x10000, RZ ;  /* 0x0001000057577824 */ /* 0x000fe200078e00ff */
[----:B------:R-:W-:Y:S01]  /*1700*/  PRMT R82, R78, 0x7632, R82 ;  /* 0x000076324e527816 */ /* 0x000fe20000000052 */
[----:B------:R-:W-:Y:S01]  /*1710*/  IMAD.U32 R80, R80, 0x10000, RZ ;  /* 0x0001000050507824 */ /* 0x000fe200078e00ff */
[----:B------:R-:W-:-:S02]  /*1720*/  PRMT R83, R79, 0x7632, R83 ;  /* 0x000076324f537816 */ /* 0x000fc40000000053 */
[----:B------:R-:W-:Y:S02]  /*1730*/  SHF.L.U32 R84, R79, 0x10, RZ ;  /* 0x000000104f547819 */ /* 0x000fe400000006ff */
[----:B------:R-:W-:Y:S01]  /*1740*/  SHF.L.U32 R135, R88, 0x10, RZ ;  /* 0x0000001058877819 */ /* 0x000fe200000006ff */
[----:B------:R-:W-:Y:S01]  /*1750*/  IMAD.U32 R83, R83, 0x10000, RZ ;  /* 0x0001000053537824 */ /* 0x000fe200078e00ff */
[----:B------:R-:W-:Y:S01]  /*1760*/  SHF.L.U32 R137, R90, 0x10, RZ ;  /* 0x000000105a897819 */ /* 0x000fe200000006ff */
[----:B------:R-:W-:Y:S01]  /*1770*/  FADD.FTZ R139, R87, R84 ;  /* 0x00000054578b7221 */ /* 0x000fe20000010000 */
[----:B------:R-:W-:Y:S01]  /*1780*/  SHF.L.U32 R138, R91, 0x10, RZ ;  /* 0x000000105b8a7819 */ /* 0x000fe200000006ff */
[----:B------:R-:W-:Y:S01]  /*1790*/  FADD.FTZ R135, R135, R80 ;  /* 0x0000005087877221 */ /* 0x000fe20000010000 */
[----:B------:R-:W-:Y:S02]  /*17a0*/  SHF.L.U32 R82, R82, 0x10, RZ ;  /* 0x0000001052527819 */ /* 0x000fe400000006ff */
[----:B------:R-:W-:Y:S01]  /*17b0*/  SHF.L.U32 R81, R81, 0x10, RZ ;  /* 0x0000001051517819 */ /* 0x000fe200000006ff */
[----:B------:R-:W-:Y:S01]  /*17c0*/  FADD.FTZ R138, R138, R83 ;  /* 0x000000538a8a7221 */ /* 0x000fe20000010000 */
[----:B------:R-:W-:Y:S01]  /*17d0*/  F2FP.BF16.F32.PACK_AB R80, R135, R120 ;  /* 0x000000788750723e */ /* 0x000fe200000010ff */
[----:B------:R-:W-:-:S02]  /*17e0*/  FADD.FTZ R137, R137, R82 ;  /* 0x0000005289897221 */ /* 0x000fc40000010000 */
[----:B------:R-:W-:Y:S01]  /*17f0*/  FADD.FTZ R136, R136, R81 ;  /* 0x0000005188887221 */ /* 0x000fe20000010000 */
[----:B------:R-:W-:Y:S02]  /*1800*/  F2FP.BF16.F32.PACK_AB R83, R138, R139 ;  /* 0x0000008b8a53723e */ /* 0x000fe400000010ff */
[----:B------:R-:W-:Y:S02]  /*1810*/  F2FP.BF16.F32.PACK_AB R82, R137, R126 ;  /* 0x0000007e8952723e */ /* 0x000fe400000010ff */
[----:B------:R-:W-:Y:S01]  /*1820*/  F2FP.BF16.F32.PACK_AB R81, R136, R123 ;  /* 0x0000007b8851723e */ /* 0x000fe200000010ff */
[----:B------:R-:W-:Y:S06]  /*1830*/  BRA `(.L_x_9) ;  /* 0x0000000000b87947 */ /* 0x000fec0003800000 */
.L_x_7:
[----:B------:R-:W-:Y:S05]  /*1840*/  @!P1 BRA `(.L_x_10) ;  /* 0x0000000000849947 */ /* 0x000fea0003800000 */
[----:B-----5:R-:W-:Y:S01]  /*1850*/  PRMT R82, R84, 0x7632, R82 ;  /* 0x0000763254527816 */ /* 0x020fe20000000052 */
[----:B------:R-:W-:Y:S01]  /*1860*/  IMAD.U32 R89, R74, 0x10000, RZ ;  /* 0x000100004a597824 */ /* 0x000fe200078e00ff */
[----:B------:R-:W-:Y:S02]  /*1870*/  SHF.L.U32 R84, R84, 0x10, RZ ;  /* 0x0000001054547819 */ /* 0x000fe400000006ff */
[----:B------:R-:W-:Y:S02]  /*1880*/  SHF.L.U32 R81, R72, 0x10, RZ ;  /* 0x0000001048517819 */ /* 0x000fe400000006ff */
[C---:B------:R-:W-:Y:S02]  /*1890*/  PRMT R83, R85.reuse, 0x7632, R83 ;  /* 0x0000763255537816 */ /* 0x040fe40000000053 */
[----:B------:R-:W-:Y:S01]  /*18a0*/  SHF.L.U32 R85, R85, 0x10, RZ ;  /* 0x0000001055557819 */ /* 0x000fe200000006ff */
[----:B------:R-:W-:Y:S01]  /*18b0*/  FADD.FTZ R120, R84, R81 ;  /* 0x0000005154787221 */ /* 0x000fe20000010000 */
[----:B------:R-:W-:Y:S01]  /*18c0*/  SHF.L.U32 R80, R73, 0x10, RZ ;  /* 0x0000001049507819 */ /* 0x000fe200000006ff */
[----:B------:R-:W-:Y:S01]  /*18d0*/  IMAD.U32 R81, R137, 0x10000, RZ ;  /* 0x0001000089517824 */ /* 0x000fe200078e00ff */
[C---:B------:R-:W-:Y:S01]  /*18e0*/  PRMT R88, R86.reuse, 0x7632, R88 ;  /* 0x0000763256587816 */ /* 0x040fe20000000058 */
[----:B------:R-:W-:Y:S01]  /*18f0*/  IMAD.U32 R86, R86, 0x10000, RZ ;  /* 0x0001000056567824 */ /* 0x000fe200078e00ff */
[----:B------:R-:W-:Y:S01]  /*1900*/  PRMT R90, R87, 0x7632, R90 ;  /* 0x00007632575a7816 */ /* 0x000fe2000000005a */
[----:B------:R-:W-:Y:S01]  /*1910*/  FADD.FTZ R123, R85, R80 ;  /* 0x00000050557b7221 */ /* 0x000fe20000010000 */
[----:B------:R-:W-:Y:S01]  /*1920*/  SHF.L.U32 R136, R136, 0x10, RZ ;  /* 0x0000001088887819 */ /* 0x000fe200000006ff */
[----:B------:R-:W-:Y:S01]  /*1930*/  IMAD.U32 R84, R83, 0x10000, RZ ;  /* 0x0001000053547824 */ /* 0x000fe200078e00ff */
[----:B------:R-:W-:Y:S01]  /*1940*/  SHF.L.U32 R135, R135, 0x10, RZ ;  /* 0x0000001087877819 */ /* 0x000fe200000006ff */
[----:B------:R-:W-:Y:S01]  /*1950*/  FADD.FTZ R126, R86, R89 ;  /* 0x00000059567e7221 */ /* 0x000fe20000010000 */
[----:B------:R-:W-:Y:S01]  /*1960*/  SHF.L.U32 R90, R90, 0x10, RZ ;  /* 0x000000105a5a7819 */ /* 0x000fe200000006ff */
[----:B------:R-:W-:Y:S01]  /*1970*/  IMAD.U32 R86, R75, 0x10000, RZ ;  /* 0x000100004b567824 */ /* 0x000fe200078e00ff */
[----:B------:R-:W-:-:S02]  /*1980*/  SHF.L.U32 R137, R88, 0x10, RZ ;  /* 0x0000001058897819 */ /* 0x000fc400000006ff */
        /* <DEDUP_REMOVED lines=13> */
.L_x_10:
[----:B-----5:R-:W-:Y:S01]  /*1a60*/  PRMT R135, R84, 0x7632, R135 ;  /* 0x0000763254877816 */ /* 0x020fe20000000087 */
[----:B------:R-:W-:Y:S01]  /*1a70*/  IMAD.U32 R123, R85, 0x10000, RZ ;  /* 0x00010000557b7824 */ /* 0x000fe200078e00ff */
[----:B------:R-:W-:Y:S02]  /*1a80*/  PRMT R138, R87, 0x7632, R138 ;  /* 0x00007632578a7816 */ /* 0x000fe4000000008a */
[----:B------:R-:W-:Y:S01]  /*1a90*/  PRMT R136, R85, 0x7632, R136 ;  /* 0x0000763255887816 */ /* 0x000fe20000000088 */
[----:B------:R-:W-:Y:S01]  /*1aa0*/  IMAD.U32 R135, R135, 0x10000, RZ ;  /* 0x0001000087877824 */ /* 0x000fe200078e00ff */
[----:B------:R-:W-:Y:S01]  /*1ab0*/  PRMT R137, R86, 0x7632, R137 ;  /* 0x0000763256897816 */ /* 0x000fe20000000089 */
[----:B------:R-:W-:Y:S01]  /*1ac0*/  IMAD.U32 R138, R138, 0x10000, RZ ;  /* 0x000100008a8a7824 */ /* 0x000fe200078e00ff */
[----:B------:R-:W-:Y:S02]  /*1ad0*/  SHF.L.U32 R120, R84, 0x10, RZ ;  /* 0x0000001054787819 */ /* 0x000fe400000006ff */
[----:B------:R-:W-:-:S02]  /*1ae0*/  SHF.L.U32 R126, R86, 0x10, RZ ;  /* 0x00000010567e7819 */ /* 0x000fc400000006ff */
[----:B------:R-:W-:Y:S02]  /*1af0*/  SHF.L.U32 R139, R87, 0x10, RZ ;  /* 0x00000010578b7819 */ /* 0x000fe400000006ff */
[----:B------:R-:W-:Y:S02]  /*1b00*/  SHF.L.U32 R136, R136, 0x10, RZ ;  /* 0x0000001088887819 */ /* 0x000fe400000006ff */
[----:B------:R-:W-:-:S07]  /*1b10*/  SHF.L.U32 R137, R137, 0x10, RZ ;  /* 0x0000001089897819 */ /* 0x000fce00000006ff */
.L_x_9:
[----:B------:R-:W0:Y:S01]  /*1b20*/  @UP0 LDCU.64 UR4, c[0x0][0x3a8] ;  /* 0x00007500ff0407ac */ /* 0x000e220008000a00 */
[----:B------:R-:W-:Y:S01]  /*1b30*/  PLOP3.LUT P0, PT, PT, PT, UP0, 0x80, 0x8 ;  /* 0x000000000008781c */ /* 0x000fe20003f0f008 */
[----:B------:R-:W-:Y:S01]  /*1b40*/  HFMA2 R85, -RZ, RZ, 0, 9.5367431640625e-07 ;  /* 0x00000010ff557431 */ /* 0x000fe200000001ff */
[----:B------:R-:W-:Y:S02]  /*1b50*/  PLOP3.LUT P1, PT, PT, PT, UP0, 0x80, 0x8 ;  /* 0x000000000008781c */ /* 0x000fe40003f2f008 */
[----:B------:R-:W-:-:S09]  /*1b60*/  IADD3 R145, PT, PT, R144, 0x20, RZ ;  /* 0x0000002090917810 */ /* 0x000fd20007ffe0ff */
[----:B0-----:R-:W-:-:S05]  /*1b70*/  @P0 IMAD.WIDE.U32 R84, R144, R85, UR4 ;  /* 0x0000000490540e25 */ /* 0x001fca000f8e0055 */
[----:B------:R0:W-:Y:S02]  /*1b80*/  @P1 STG.E.128 desc[UR6][R84.64], R80 ;  /* 0x0000005054001986 */ /* 0x0001e4000c101d06 */
.L_x_6:
[----:B------:R-:W-:Y:S05]  /*1b90*/  BSYNC.RECONVERGENT B0 ;  /* 0x0000000000007941 */ /* 0x000fea0003800200 */
.L_x_5:
[----:B------:R-:W-:Y:S01]  /*1ba0*/  ISETP.GE.U32.AND P2, PT, R119, 0x40, PT ;  /* 0x000000407700780c */ /* 0x000fe20003f46070 */
[----:B------:R-:W-:-:S12]  /*1bb0*/  BSSY.RECONVERGENT B0, `(.L_x_11) ;  /* 0x00000ae000007945 */ /* 0x000fd80003800200 */
[----:B------:R-:W-:Y:S05]  /*1bc0*/  @!P2 BRA `(.L_x_12) ;  /* 0x0000000800b0a947 */ /* 0x000fea0003800000 */
[----:B------:R-:W-:Y:S01]  /*1bd0*/  ISETP.NE.U32.AND P0, PT, RZ, UR10, PT ;  /* 0x0000000aff007c0c */ /* 0x000fe2000bf05070 */
[----:B0-----:R-:W0:Y:S01]  /*1be0*/  LDC.64 R84, c[0x0][0x390] ;  /* 0x0000e400ff547b82 */ /* 0x001e220000000a00 */
[----:B------:R-:W-:Y:S02]  /*1bf0*/  ISETP.NE.U32.AND P1, PT, RZ, UR12, PT ;  /* 0x0000000cff007c0c */ /* 0x000fe4000bf25070 */
[----:B------:R-:W-:Y:S02]  /*1c00*/  ISETP.NE.AND.EX P0, PT, RZ, UR11, PT, P0 ;  /* 0x0000000bff007c0c */ /* 0x000fe4000bf05300 */
[----:B------:R-:W-:-:S11]  /*1c10*/  ISETP.NE.AND.EX P1, PT, RZ, UR13, PT, P1 ;  /* 0x0000000dff007c0c */ /* 0x000fd6000bf25310 */
[----:B------:R-:W1:Y:S08]  /*1c20*/  @P0 LDC.64 R90, c[0x0][0x398] ;  /* 0x0000e600ff5a0b82 */ /* 0x000e700000000a00 */
[----:B------:R-:W2:Y:S01]  /*1c30*/  @P1 LDC.64 R88, c[0x0][0x3a0] ;  /* 0x0000e800ff581b82 */ /* 0x000ea20000000a00 */
[----:B0-----:R-:W-:-:S06]  /*1c40*/  IMAD.WIDE.U32 R84, R145, 0x10, R84 ;  /* 0x0000001091547825 */ /* 0x001fcc00078e0054 */
[----:B------:R-:W5:Y:S01]  /*1c50*/  LDG.E.128 R84, desc[UR6][R84.64] ;  /* 0x0000000654547981 */ /* 0x000f62000c1e1d00 */
[----:B-1----:R-:W-:-:S05]  /*1c60*/  @P0 IMAD.WIDE.U32 R90, R145, 0x10, R90 ;  /* 0x00000010915a0825 */ /* 0x002fca00078e005a */
[----:B------:R0:W5:Y:S01]  /*1c70*/  @P0 LDG.E.128 R76, desc[UR6][R90.64] ;  /* 0x000000065a4c0981 */ /* 0x000162000c1e1d00 */
[----:B--2---:R-:W-:-:S05]  /*1c80*/  @P1 IMAD.WIDE.U32 R88, R145, 0x10, R88 ;  /* 0x0000001091581825 */ /* 0x004fca00078e0058 */
[----:B------:R0:W5:Y:S01]  /*1c90*/  @P1 LDG.E.128 R72, desc[UR6][R88.64] ;  /* 0x0000000658481981 */ /* 0x000162000c1e1d00 */
[----:B------:R-:W-:-:S04]  /*1ca0*/  UISETP.NE.U32.AND UP1, UPT, UR10, URZ, UPT ;  /* 0x000000ff0a00728c */ /* 0x000fc8000bf25070 */
[----:B------:R-:W-:-:S09]  /*1cb0*/  UISETP.NE.AND.EX UP1, UPT, UR11, URZ, UPT, UP1 ;  /* 0x000000ff0b00728c */ /* 0x000fd2000bf25310 */
[----:B0-----:R-:W-:Y:S05]  /*1cc0*/  BRA.U UP1, `(.L_x_13) ;  /* 0x0000000101d47547 */ /* 0x001fea000b800000 */
[----:B------:R-:W-:Y:S01]  /*1cd0*/  UISETP.NE.U32.AND UP1, UPT, UR12, URZ, UPT ;  /* 0x000000ff0c00728c */ /* 0x000fe2000bf25070 */
[----:B-----5:R-:W-:Y:S02]  /*1ce0*/  PRMT R88, R75, 0x7632, R88 ;  /* 0x000076324b587816 */ /* 0x020fe40000000058 */
[----:B------:R-:W-:Y:S01]  /*1cf0*/  PRMT R89, R74, 0x7632, R89 ;  /* 0x000076324a597816 */ /* 0x000fe20000000059 */
[----:B------:R-:W-:Y:S01]  /*1d00*/  UISETP.NE.AND.EX UP1, UPT, UR13, URZ, UPT, UP1 ;  /* 0x000000ff0d00728c */ /* 0x000fe2000bf25310 */
[----:B------:R-:W-:Y:S02]  /*1d10*/  PRMT R90, R73, 0x7632, R90 ;  /* 0x00007632495a7816 */ /* 0x000fe4000000005a */
[----:B------:R-:W-:-:S06]  /*1d20*/  PRMT R91, R72, 0x7632, R91 ;  /* 0x00007632485b7816 */ /* 0x000fcc000000005b */
[----:B------:R-:W-:Y:S05]  /*1d30*/  BRA.U UP1, `(.L_x_14) ;  /* 0x0000000101347547 */ /* 0x000fea000b800000 */
[----:B------:R-:W-:Y:S01]  /*1d40*/  PRMT R132, R86, 0x7632, R132 ;  /* 0x0000763256847816 */ /* 0x000fe20000000084 */
[C---:B------:R-:W-:Y:S01]  /*1d50*/  IMAD.U32 R121, R84.reuse, 0x10000, RZ ;  /* 0x0001000054797824 */ /* 0x040fe200078e00ff */
[----:B------:R-:W-:Y:S01]  /*1d60*/  PRMT R134, R84, 0x7632, R134 ;  /* 0x0000763254867816 */ /* 0x000fe20000000086 */
[----:B------:R-:W-:Y:S01]  /*1d70*/  IMAD.U32 R133, R87, 0x10000, RZ ;  /* 0x0001000057857824 */ /* 0x000fe200078e00ff */
[----:B------:R-:W-:Y:S01]  /*1d80*/  PRMT R131, R85, 0x7632, R131 ;  /* 0x0000763255837816 */ /* 0x000fe20000000083 */
[----:B------:R-:W-:Y:S01]  /*1d90*/  IMAD.U32 R132, R132, 0x10000, RZ ;  /* 0x0001000084847824 */ /* 0x000fe200078e00ff */
[----:B------:R-:W-:Y:S02]  /*1da0*/  PRMT R130, R87, 0x7632, R130 ;  /* 0x0000763257827816 */ /* 0x000fe40000000082 */
[----:B------:R-:W-:Y:S02]  /*1db0*/  SHF.L.U32 R124, R85, 0x10, RZ ;  /* 0x00000010557c7819 */ /* 0x000fe400000006ff */
[----:B------:R-:W-:-:S02]  /*1dc0*/  SHF.L.U32 R127, R86, 0x10, RZ ;  /* 0x00000010567f7819 */ /* 0x000fc400000006ff */
[----:B------:R-:W-:Y:S02]  /*1dd0*/  SHF.L.U32 R134, R134, 0x10, RZ ;  /* 0x0000001086867819 */ /* 0x000fe400000006ff */
[----:B------:R-:W-:Y:S02]  /*1de0*/  SHF.L.U32 R131, R131, 0x10, RZ ;  /* 0x0000001083837819 */ /* 0x000fe400000006ff */
[----:B------:R-:W-:Y:S01]  /*1df0*/  SHF.L.U32 R130, R130, 0x10, RZ ;  /* 0x0000001082827819 */ /* 0x000fe200000006ff */
[----:B------:R-:W-:Y:S06]  /*1e00*/  BRA `(.L_x_15) ;  /* 0x0000000800047947 */ /* 0x000fec0003800000 */
.L_x_14:
[C---:B------:R-:W-:Y:S01]  /*1e10*/  PRMT R80, R84.reuse, 0x7632, R80 ;  /* 0x0000763254507816 */ /* 0x040fe20000000050 */
[----:B------:R-:W-:Y:S01]  /*1e20*/  IMAD.U32 R124, R73, 0x10000, RZ ;  /* 0x00010000497c7824 */ /* 0x000fe200078e00ff */
[----:B------:R-:W-:Y:S01]  /*1e30*/  SHF.L.U32 R84, R84, 0x10, RZ ;  /* 0x0000001054547819 */ /* 0x000fe200000006ff */
[----:B------:R-:W-:Y:S01]  /*1e40*/  IMAD.U32 R91, R91, 0x10000, RZ ;  /* 0x000100005b5b7824 */ /* 0x000fe200078e00ff */
[----:B------:R-:W-:Y:S01]  /*1e50*/  SHF.L.U32 R121, R72, 0x10, RZ ;  /* 0x0000001048797819 */ /* 0x000fe200000006ff */
[----:B------:R-:W-:Y:S01]  /*1e60*/  IMAD.U32 R88, R88, 0x10000, RZ ;  /* 0x0001000058587824 */ /* 0x000fe200078e00ff */
[C---:B------:R-:W-:Y:S01]  /*1e70*/  PRMT R81, R85.reuse, 0x7632, R81 ;  /* 0x0000763255517816 */ /* 0x040fe20000000051 */
[----:B------:R-:W-:Y:S01]  /*1e80*/  IMAD.U32 R85, R85, 0x10000, RZ ;  /* 0x0001000055557824 */ /* 0x000fe200078e00ff */
[----:B------:R-:W-:Y:S01]  /*1e90*/  PRMT R82, R86, 0x7632, R82 ;  /* 0x0000763256527816 */ /* 0x000fe20000000052 */
[----:B------:R-:W-:Y:S01]  /*1ea0*/  FADD.FTZ R121, R121, R84 ;  /* 0x0000005479797221 */ /* 0x000fe20000010000 */
[----:B------:R-:W-:Y:S01]  /*1eb0*/  PRMT R83, R87, 0x7632, R83 ;  /* 0x0000763257537816 */ /* 0x000fe20000000053 */
[----:B------:R-:W-:Y:S01]  /*1ec0*/  FADD.FTZ R124, R124, R85 ;  /* 0x000000557c7c7221 */ /* 0x000fe20000010000 */
[----:B------:R-:W-:Y:S01]  /*1ed0*/  SHF.L.U32 R86, R86, 0x10, RZ ;  /* 0x0000001056567819 */ /* 0x000fe200000006ff */
[----:B------:R-:W-:Y:S01]  /*1ee0*/  IMAD.U32 R82, R82, 0x10000, RZ ;  /* 0x0001000052527824 */ /* 0x000fe200078e00ff */
[----:B------:R-:W-:-:S02]  /*1ef0*/  SHF.L.U32 R127, R74, 0x10, RZ ;  /* 0x000000104a7f7819 */ /* 0x000fc400000006ff */
[----:B------:R-:W-:Y:S02]  /*1f00*/  SHF.L.U32 R87, R87, 0x10, RZ ;  /* 0x0000001057577819 */ /* 0x000fe400000006ff */
[----:B------:R-:W-:Y:S01]  /*1f10*/  SHF.L.U32 R90, R90, 0x10, RZ ;  /* 0x000000105a5a7819 */ /* 0x000fe200000006ff */
[----:B------:R-:W-:Y:S01]  /*1f20*/  FADD.FTZ R127, R127, R86 ;  /* 0x000000567f7f7221 */ /* 0x000fe20000010000 */
[----:B------:R-:W-:Y:S02]  /*1f30*/  SHF.L.U32 R89, R89, 0x10, RZ ;  /* 0x0000001059597819 */ /* 0x000fe400000006ff */
[----:B------:R-:W-:Y:S02]  /*1f40*/  SHF.L.U32 R84, R75, 0x10, RZ ;  /* 0x000000104b547819 */ /* 0x000fe400000006ff */
[----:B------:R-:W-:Y:S01]  /*1f50*/  SHF.L.U32 R83, R83, 0x10, RZ ;  /* 0x0000001053537819 */ /* 0x000fe200000006ff */
[----:B------:R-:W-:Y:S01]  /*1f60*/  FADD.FTZ R132, R82, R89 ;  /* 0x0000005952847221 */ /* 0x000fe20000010000 */
[----:B------:R-:W-:Y:S01]  /*1f70*/  SHF.L.U32 R81, R81, 0x10, RZ ;  /* 0x0000001051517819 */ /* 0x000fe200000006ff */
[----:B------:R-:W-:Y:S01]  /*1f80*/  FADD.FTZ R133, R84, R87 ;  /* 0x0000005754857221 */ /* 0x000fe20000010000 */
        /* <DEDUP_REMOVED lines=9> */
.L_x_13:
[----:B------:R-:W-:-:S04]  /*2020*/  UISETP.NE.U32.AND UP1, UPT, UR12, URZ, UPT ;  /* 0x000000ff0c00728c */ /* 0x000fc8000bf25070 */
[----:B------:R-:W-:-:S09]  /*2030*/  UISETP.NE.AND.EX UP1, UPT, UR13, URZ, UPT, UP1 ;  /* 0x000000ff0d00728c */ /* 0x000fd2000bf25310 */
[----:B------:R-:W-:Y:S05]  /*2040*/  BRA.U UP1, `(.L_x_16) ;  /* 0x0000000101947547 */ /* 0x000fea000b800000 */
[----:B-----5:R-:W-:Y:S01]  /*2050*/  PRMT R89, R85, 0x7632, R89 ;  /* 0x0000763255597816 */ /* 0x020fe20000000059 */
[----:B------:R-:W-:Y:S01]  /*2060*/  IMAD.U32 R121, R76, 0x10000, RZ ;  /* 0x000100004c797824 */ /* 0x000fe200078e00ff */
[C---:B------:R-:W-:Y:S01]  /*2070*/  PRMT R90, R86.reuse, 0x7632, R90 ;  /* 0x00007632565a7816 */ /* 0x040fe2000000005a */
[----:B------:R-:W-:Y:S01]  /*2080*/  IMAD.U32 R133, R87, 0x10000, RZ ;  /* 0x0001000057857824 */ /* 0x000fe200078e00ff */
[----:B------:R-:W-:Y:S02]  /*2090*/  SHF.L.U32 R85, R85, 0x10, RZ ;  /* 0x0000001055557819 */ /* 0x000fe400000006ff */
[----:B------:R-:W-:Y:S02]  /*20a0*/  SHF.L.U32 R86, R86, 0x10, RZ ;  /* 0x0000001056567819 */ /* 0x000fe400000006ff */
[----:B------:R-:W-:Y:S02]  /*20b0*/  SHF.L.U32 R124, R77, 0x10, RZ ;  /* 0x000000104d7c7819 */ /* 0x000fe400000006ff */
[----:B------:R-:W-:-:S02]  /*20c0*/  SHF.L.U32 R127, R78, 0x10, RZ ;  /* 0x000000104e7f7819 */ /* 0x000fc400000006ff */
[C---:B------:R-:W-:Y:S01]  /*20d0*/  PRMT R88, R84.reuse, 0x7632, R88 ;  /* 0x0000763254587816 */ /* 0x040fe20000000058 */
[----:B------:R-:W-:Y:S01]  /*20e0*/  IMAD.U32 R84, R84, 0x10000, RZ ;  /* 0x0001000054547824 */ /* 0x000fe200078e00ff */
[----:B------:R-:W-:Y:S01]  /*20f0*/  PRMT R91, R87, 0x7632, R91 ;  /* 0x00007632575b7816 */ /* 0x000fe2000000005b */
[----:B------:R-:W-:Y:S01]  /*2100*/  FADD.FTZ R124, R124, R85 ;  /* 0x000000557c7c7221 */ /* 0x000fe20000010000 */
[----:B------:R-:W-:Y:S01]  /*2110*/  PRMT R80, R76, 0x7632, R80 ;  /* 0x000076324c507816 */ /* 0x000fe20000000050 */
[----:B------:R-:W-:Y:S01]  /*2120*/  FADD.FTZ R127, R127, R86 ;  /* 0x000000567f7f7221 */ /* 0x000fe20000010000 */
[----:B------:R-:W-:Y:S01]  /*2130*/  PRMT R81, R77, 0x7632, R81 ;  /* 0x000076324d517816 */ /* 0x000fe20000000051 */
[----:B------:R-:W-:Y:S01]  /*2140*/  FADD.FTZ R121, R121, R84 ;  /* 0x0000005479797221 */ /* 0x000fe20000010000 */
[----:B------:R-:W-:Y:S01]  /*2150*/  PRMT R82, R78, 0x7632, R82 ;  /* 0x000076324e527816 */ /* 0x000fe20000000052 */
[----:B------:R-:W-:Y:S01]  /*2160*/  IMAD.U32 R84, R89, 0x10000, RZ ;  /* 0x0001000059547824 */ /* 0x000fe200078e00ff */
[C---:B------:R-:W-:Y:S01]  /*2170*/  PRMT R83, R79.reuse, 0x7632, R83 ;  /* 0x000076324f537816 */ /* 0x040fe20000000053 */
[----:B------:R-:W-:Y:S01]  /*2180*/  IMAD.U32 R80, R80, 0x10000, RZ ;  /* 0x0001000050507824 */ /* 0x000fe200078e00ff */
[----:B------:R-:W-:-:S02]  /*2190*/  SHF.L.U32 R86, R79, 0x10, RZ ;  /* 0x000000104f567819 */ /* 0x000fc400000006ff */
        /* <DEDUP_REMOVED lines=16> */
.L_x_16:
[----:B-----5:R-:W-:Y:S01]  /*22a0*/  PRMT R81, R84, 0x7632, R81 ;  /* 0x0000763254517816 */ /* 0x020fe20000000051 */
[----:B------:R-:W-:Y:S01]  /*22b0*/  IMAD.U32 R83, R76, 0x10000, RZ ;  /* 0x000100004c537824 */ /* 0x000fe200078e00ff */
[----:B------:R-:W-:Y:S01]  /*22c0*/  SHF.L.U32 R84, R84, 0x10, RZ ;  /* 0x0000001054547819 */ /* 0x000fe200000006ff */
[----:B------:R-:W-:Y:S01]  /*22d0*/  IMAD.U32 R82, R72, 0x10000, RZ ;  /* 0x0001000048527824 */ /* 0x000fe200078e00ff */
[----:B------:R-:W-:Y:S01]  /*22e0*/  PRMT R80, R76, 0x7632, R80 ;  /* 0x000076324c507816 */ /* 0x000fe20000000050 */
[----:B------:R-:W-:Y:S01]  /*22f0*/  IMAD.U32 R124, R79, 0x10000, RZ ;  /* 0x000100004f7c7824 */ /* 0x000fe200078e00ff */
[----:B------:R-:W-:Y:S01]  /*2300*/  SHF.L.U32 R81, R81, 0x10, RZ ;  /* 0x0000001051517819 */ /* 0x000fe200000006ff */
[----:B------:R-:W-:Y:S01]  /*2310*/  FADD.FTZ R83, R83, R84 ;  /* 0x0000005453537221 */ /* 0x000fe20000010000 */
[----:B------:R-:W-:Y:S02]  /*2320*/  SHF.L.U32 R80, R80, 0x10, RZ ;  /* 0x0000001050507819 */ /* 0x000fe400000006ff */
[C---:B------:R-:W-:Y:S01]  /*2330*/  PRMT R88, R85.reuse, 0x7632, R88 ;  /* 0x0000763255587816 */ /* 0x040fe20000000058 */
[----:B------:R-:W-:Y:S01]  /*2340*/  FADD.FTZ R121, R82, R83 ;  /* 0x0000005352797221 */ /* 0x000fe20000010000 */
[----:B------:R-:W-:Y:S01]  /*2350*/  SHF.L.U32 R85, R85, 0x10, RZ ;  /* 0x0000001055557819 */ /* 0x000fe200000006ff */
[----:B------:R-:W-:Y:S01]  /*2360*/  FADD.FTZ R134, R81, R80 ;  /* 0x0000005051867221 */ /* 0x000fe20000010000 */
[----:B------:R-:W-:Y:S01]  /*2370*/  SHF.L.U32 R84, R77, 0x10, RZ ;  /* 0x000000104d547819 */ /* 0x000fe200000006ff */
[----:B------:R-:W-:Y:S01]  /*2380*/  IMAD.U32 R83, R73, 0x10000, RZ ;  /* 0x0001000049537824 */ /* 0x000fe200078e00ff */
[----:B------:R-:W-:-:S02]  /*2390*/  PRMT R90, R87, 0x7632, R90 ;  /* 0x00007632575a7816 */ /* 0x000fc4000000005a */
[----:B------:R-:W-:Y:S01]  /*23a0*/  PRMT R82, R79, 0x7632, R82 ;  /* 0x000076324f527816 */ /* 0x000fe20000000052 */
[----:B------:R-:W-:Y:S01]  /*23b0*/  FADD.FTZ R84, R84, R85 ;  /* 0x0000005554547221 */ /* 0x000fe20000010000 */
[----:B------:R-:W-:Y:S01]  /*23c0*/  PRMT R89, R86, 0x7632, R89 ;  /* 0x0000763256597816 */ /* 0x000fe20000000059 */
[----:B------:R-:W-:Y:S01]  /*23d0*/  IMAD.U32 R85, R90, 0x10000, RZ ;  /* 0x000100005a557824 */ /* 0x000fe200078e00ff */
[----:B------:R-:W-:Y:S02]  /*23e0*/  SHF.L.U32 R91, R87, 0x10, RZ ;  /* 0x00000010575b7819 */ /* 0x000fe400000006ff */
[----:B------:R-:W-:Y:S02]  /*23f0*/  PRMT R80, R77, 0x7632, R80 ;  /* 0x000076324d507816 */ /* 0x000fe40000000050 */
[----:B------:R-:W-:Y:S01]  /*2400*/  PRMT R81, R78, 0x7632, R81 ;  /* 0x000076324e517816 */ /* 0x000fe20000000051 */
[----:B------:R-:W-:Y:S01]  /*2410*/  FADD.FTZ R91, R124, R91 ;  /* 0x0000005b7c5b7221 */ /* 0x000fe20000010000 */
[----:B------:R-:W-:Y:S01]  /*2420*/  SHF.L.U32 R82, R82, 0x10, RZ ;  /* 0x0000001052527819 */ /* 0x000fe200000006ff */
[----:B------:R-:W-:Y:S01]  /*2430*/  IMAD.U32 R80, R80, 0x10000, RZ ;  /* 0x0001000050507824 */ /* 0x000fe200078e00ff */
[----:B------:R-:W-:Y:S01]  /*2440*/  SHF.L.U32 R131, R88, 0x10, RZ ;  /* 0x0000001058837819 */ /* 0x000fe200000006ff */
[----:B------:R-:W-:Y:S01]  /*2450*/  FADD.FTZ R124, R83, R84 ;  /* 0x00000054537c7221 */ /* 0x000fe20000010000 */
[----:B------:R-:W-:Y:S01]  /*2460*/  SHF.L.U32 R132, R89, 0x10, RZ ;  /* 0x0000001059847819 */ /* 0x000fe200000006ff */
[----:B------:R-:W-:Y:S01]  /*2470*/  FADD.FTZ R130, R85, R82 ;  /* 0x0000005255827221 */ /* 0x000fe20000010000 */
[----:B------:R-:W-:Y:S01]  /*2480*/  SHF.L.U32 R81, R81, 0x10, RZ ;  /* 0x0000001051517819 */ /* 0x000fe200000006ff */
[----:B------:R-:W-:Y:S01]  /*2490*/  FADD.FTZ R131, R131, R80 ;  /* 0x0000005083837221 */ /* 0x000fe20000010000 */
[----:B------:R-:W-:-:S02]  /*24a0*/  PRMT R83, R75, 0x7632, R83 ;  /* 0x000076324b537816 */ /* 0x000fc40000000053 */
[----:B------:R-:W-:Y:S01]  /*24b0*/  PRMT R82, R74, 0x7632, R82 ;  /* 0x000076324a527816 */ /* 0x000fe20000000052 */
[----:B------:R-:W-:Y:S01]  /*24c0*/  FADD.FTZ R132, R132, R81 ;  /* 0x0000005184847221 */ /* 0x000fe20000010000 */
[----:B------:R-:W-:Y:S01]  /*24d0*/  SHF.L.U32 R86, R86, 0x10, RZ ;  /* 0x0000001056567819 */ /* 0x000fe200000006ff */
[----:B------:R-:W-:Y:S01]  /*24e0*/  IMAD.U32 R85, R83, 0x10000, RZ ;  /* 0x0001000053557824 */ /* 0x000fe200078e00ff */
[----:B------:R-:W-:Y:S02]  /*24f0*/  SHF.L.U32 R87, R78, 0x10, RZ ;  /* 0x000000104e577819 */ /* 0x000fe400000006ff */
[----:B------:R-:W-:Y:S01]  /*2500*/  PRMT R80, R72, 0x7632, R80 ;  /* 0x0000763248507816 */ /* 0x000fe20000000050 */
[----:B------:R-:W-:Y:S01]  /*2510*/  FADD.FTZ R130, R130, R85 ;  /* 0x0000005582827221 */ /* 0x000fe20000010000 */
[----:B------:R-:W-:Y:S01]  /*2520*/  PRMT R81, R73, 0x7632, R81 ;  /* 0x0000763249517816 */ /* 0x000fe20000000051 */
[----:B------:R-:W-:Y:S01]  /*2530*/  FADD.FTZ R86, R87, R86 ;  /* 0x0000005657567221 */ /* 0x000fe20000010000 */
[----:B------:R-:W-:-:S02]  /*2540*/  SHF.L.U32 R83, R82, 0x10, RZ ;  /* 0x0000001052537819 */ /* 0x000fc400000006ff */
[----:B------:R-:W-:Y:S02]  /*2550*/  SHF.L.U32 R127, R74, 0x10, RZ ;  /* 0x000000104a7f7819 */ /* 0x000fe400000006ff */
[----:B------:R-:W-:Y:S01]  /*2560*/  SHF.L.U32 R84, R75, 0x10, RZ ;  /* 0x000000104b547819 */ /* 0x000fe200000006ff */
[----:B------:R-:W-:Y:S01]  /*2570*/  FADD.FTZ R132, R132, R83 ;  /* 0x0000005384847221 */ /* 0x000fe20000010000 */
[----:B------:R-:W-:Y:S01]  /*2580*/  SHF.L.U32 R82, R81, 0x10, RZ ;  /* 0x0000001051527819 */ /* 0x000fe200000006ff */
[----:B------:R-:W-:Y:S02]  /*2590*/  IMAD.U32 R81, R80, 0x10000, RZ ;  /* 0x0001000050517824 */ /* 0x000fe400078e00ff */
[----:B------:R-:W-:Y:S01]  /*25a0*/  FADD.FTZ R127, R127, R86 ;  /* 0x000000567f7f7221 */ /* 0x000fe20000010000 */
[----:B------:R-:W-:Y:S01]  /*25b0*/  FADD.FTZ R133, R84, R91 ;  /* 0x0000005b54857221 */ /* 0x000fe20000010000 */
[----:B------:R-:W-:Y:S01]  /*25c0*/  FADD.FTZ R131, R131, R82 ;  /* 0x0000005283837221 */ /* 0x000fe20000010000 */
[----:B------:R-:W-:-:S02]  /*25d0*/  FADD.FTZ R134, R134, R81 ;  /* 0x0000005186867221 */ /* 0x000fc40000010000 */
[----:B------:R-:W-:Y:S02]  /*25e0*/  F2FP.BF16.F32.PACK_AB R82, R132, R127 ;  /* 0x0000007f8452723e */ /* 0x000fe400000010ff */
[----:B------:R-:W-:Y:S02]  /*25f0*/  F2FP.BF16.F32.PACK_AB R83, R130, R133 ;  /* 0x000000858253723e */ /* 0x000fe400000010ff */
[----:B------:R-:W-:Y:S02]  /*2600*/  F2FP.BF16.F32.PACK_AB R81, R131, R124 ;  /* 0x0000007c8351723e */ /* 0x000fe400000010ff */
[----:B------:R-:W-:-:S07]  /*2610*/  F2FP.BF16.F32.PACK_AB R80, R134, R121 ;  /* 0x000000798650723e */ /* 0x000fce00000010ff */
.L_x_15:
[----:B------:R-:W0:Y:S01]  /*2620*/  @UP0 LDCU.64 UR4, c[0x0][0x3a8] ;  /* 0x00007500ff0407ac */ /* 0x000e220008000a00 */
[----:B------:R-:W-:Y:S02]  /*2630*/  PLOP3.LUT P0, PT, PT, PT, UP0, 0x80, 0x8 ;  /* 0x000000000008781c */ /* 0x000fe40003f0f008 */
[----:B------:R-:W-:Y:S02]  /*2640*/  PLOP3.LUT P1, PT, PT, PT, UP0, 0x80, 0x8 ;  /* 0x000000000008781c */ /* 0x000fe40003f2f008 */
[----:B------:R-:W-:-:S09]  /*2650*/  MOV R84, 0x10 ;  /* 0x0000001000547802 */ /* 0x000fd20000000f00 */
[C---:B0-----:R-:W-:Y:S01]  /*2660*/  @P0 IMAD.WIDE.U32 R84, R145.reuse, R84, UR4 ;  /* 0x0000000491540e25 */ /* 0x041fe2000f8e0054 */
[----:B------:R-:W-:-:S04]  /*2670*/  IADD3 R145, PT, PT, R145, 0x20, RZ ;  /* 0x0000002091917810 */ /* 0x000fc80007ffe0ff */
[----:B------:R1:W-:Y:S03]  /*2680*/  @P1 STG.E.128 desc[UR6][R84.64], R80 ;  /* 0x0000005054001986 */ /* 0x0003e6000c101d06 */
.L_x_12:
[----:B------:R-:W-:Y:S05]  /*2690*/  BSYNC.RECONVERGENT B0 ;  /* 0x0000000000007941 */ /* 0x000fea0003800200 */
.L_x_11:
[----:B------:R-:W-:Y:S01]  /*26a0*/  ISETP.GE.U32.AND P3, PT, R119, 0x60, PT ;  /* 0x000000607700780c */ /* 0x000fe20003f66070 */
[----:B------:R-:W-:-:S12]  /*26b0*/  BSSY.RECONVERGENT B0, `(.L_x_17) ;  /* 0x00000ad000007945 */ /* 0x000fd80003800200 */
[----:B------:R-:W-:Y:S05]  /*26c0*/  @!P3 BRA `(.L_x_18) ;  /* 0x0000000800acb947 */ /* 0x000fea0003800000 */
[----:B------:R-:W-:Y:S01]  /*26d0*/  ISETP.NE.U32.AND P0, PT, RZ, UR10, PT ;  /* 0x0000000aff007c0c */ /* 0x000fe2000bf05070 */
[----:B01----:R-:W0:Y:S01]  /*26e0*/  LDC.64 R84, c[0x0][0x390] ;  /* 0x0000e400ff547b82 */ /* 0x003e220000000a00 */
        /* <DEDUP_REMOVED lines=34> */
.L_x_20:
[C---:B------:R-:W-:Y:S01]  /*2910*/  PRMT R80, R84.reuse, 0x7632, R80 ;  /* 0x0000763254507816 */ /* 0x040fe20000000050 */
[----:B------:R-:W-:Y:S01]  /*2920*/  IMAD.U32 R91, R91, 0x10000, RZ ;  /* 0x000100005b5b7824 */ /* 0x000fe200078e00ff */
[----:B------:R-:W-:Y:S01]  /*2930*/  SHF.L.U32 R84, R84, 0x10, RZ ;  /* 0x0000001054547819 */ /* 0x000fe200000006ff */
[----:B------:R-:W-:Y:S01]  /*2940*/  IMAD.U32 R88, R88, 0x10000, RZ ;  /* 0x0001000058587824 */ /* 0x000fe200078e00ff */
[----:B------:R-:W-:Y:S02]  /*2950*/  SHF.L.U32 R81, R72, 0x10, RZ ;  /* 0x0000001048517819 */ /* 0x000fe400000006ff */
[C---:B------:R-:W-:Y:S01]  /*2960*/  PRMT R82, R85.reuse, 0x7632, R82 ;  /* 0x0000763255527816 */ /* 0x040fe20000000052 */
[----:B------:R-:W-:Y:S01]  /*2970*/  IMAD.U32 R85, R85, 0x10000, RZ ;  /* 0x0001000055557824 */ /* 0x000fe200078e00ff */
[----:B------:R-:W-:Y:S01]  /*2980*/  PRMT R83, R86, 0x7632, R83 ;  /* 0x0000763256537816 */ /* 0x000fe20000000053 */
[----:B------:R-:W-:Y:S01]  /*2990*/  FADD.FTZ R122, R81, R84 ;  /* 0x00000054517a7221 */ /* 0x000fe20000010000 */
[----:B------:R-:W-:-:S02]  /*29a0*/  PRMT R140, R87, 0x7632, R140 ;  /* 0x00007632578c7816 */ /* 0x000fc4000000008c */
[----:B------:R-:W-:Y:S01]  /*29b0*/  SHF.L.U32 R128, R86, 0x10, RZ ;  /* 0x0000001056807819 */ /* 0x000fe200000006ff */
[----:B------:R-:W-:Y:S01]  /*29c0*/  IMAD.U32 R86, R73, 0x10000, RZ ;  /* 0x0001000049567824 */ /* 0x000fe200078e00ff */
[----:B------:R-:W-:Y:S01]  /*29d0*/  SHF.L.U32 R129, R74, 0x10, RZ ;  /* 0x000000104a817819 */ /* 0x000fe200000006ff */
[----:B------:R-:W-:Y:S01]  /*29e0*/  IMAD.U32 R84, R83, 0x10000, RZ ;  /* 0x0001000053547824 */ /* 0x000fe200078e00ff */
[----:B------:R-:W-:Y:S01]  /*29f0*/  SHF.L.U32 R87, R87, 0x10, RZ ;  /* 0x0000001057577819 */ /* 0x000fe200000006ff */
[----:B------:R-:W-:Y:S01]  /*2a00*/  FADD.FTZ R125, R86, R85 ;  /* 0x00000055567d7221 */ /* 0x000fe20000010000 */
[----:B------:R-:W-:Y:S01]  /*2a10*/  SHF.L.U32 R90, R90, 0x10, RZ ;  /* 0x000000105a5a7819 */ /* 0x000fe200000006ff */
[----:B------:R-:W-:Y:S01]  /*2a20*/  FADD.FTZ R128, R129, R128 ;  /* 0x0000008081807221 */ /* 0x000fe20000010000 */
[----:B------:R-:W-:Y:S02]  /*2a30*/  SHF.L.U32 R89, R89, 0x10, RZ ;  /* 0x0000001059597819 */ /* 0x000fe400000006ff */
[----:B------:R-:W-:-:S02]  /*2a40*/  SHF.L.U32 R142, R75, 0x10, RZ ;  /* 0x000000104b8e7819 */ /* 0x000fc400000006ff */
[----:B------:R-:W-:Y:S01]  /*2a50*/  SHF.L.U32 R143, R140, 0x10, RZ ;  /* 0x000000108c8f7819 */ /* 0x000fe200000006ff */
[----:B------:R-:W-:Y:S01]  /*2a60*/  FADD.FTZ R141, R84, R89 ;  /* 0x00000059548d7221 */ /* 0x000fe20000010000 */
[----:B------:R-:W-:Y:S01]  /*2a70*/  SHF.L.U32 R81, R82, 0x10, RZ ;  /* 0x0000001052517819 */ /* 0x000fe200000006ff */
[----:B------:R-:W-:Y:S01]  /*2a80*/  FADD.FTZ R142, R142, R87 ;  /* 0x000000578e8e7221 */ /* 0x000fe20000010000 */
[----:B------:R-:W-:Y:S01]  /*2a90*/  SHF.L.U32 R80, R80, 0x10, RZ ;  /* 0x0000001050507819 */ /* 0x000fe200000006ff */
[----:B------:R-:W-:Y:S01]  /*2aa0*/  FADD.FTZ R143, R143, R88 ;  /* 0x000000588f8f7221 */ /* 0x000fe20000010000 */
[----:B------:R-:W-:Y:S01]  /*2ab0*/  F2FP.BF16.F32.PACK_AB R82, R141, R128 ;  /* 0x000000808d52723e */ /* 0x000fe200000010ff */
[----:B------:R-:W-:Y:S02]  /*2ac0*/  FADD.FTZ R140, R81, R90 ;  /* 0x0000005a518c7221 */ /* 0x000fe40000010000 */
[----:B------:R-:W-:Y:S01]  /*2ad0*/  FADD.FTZ R129, R80, R91 ;  /* 0x0000005b50817221 */ /* 0x000fe20000010000 */
[----:B------:R-:W-:-:S02]  /*2ae0*/  F2FP.BF16.F32.PACK_AB R83, R143, R142 ;  /* 0x0000008e8f53723e */ /* 0x000fc400000010ff */
[----:B------:R-:W-:Y:S02]  /*2af0*/  F2FP.BF16.F32.PACK_AB R81, R140, R125 ;  /* 0x0000007d8c51723e */ /* 0x000fe400000010ff */
[----:B------:R-:W-:Y:S01]  /*2b00*/  F2FP.BF16.F32.PACK_AB R80, R129, R122 ;  /* 0x0000007a8150723e */ /* 0x000fe200000010ff */
[----:B------:R-:W-:Y:S06]  /*2b10*/  BRA `(.L_x_21) ;  /* 0x0000000400807947 */ /* 0x000fec0003800000 */
.L_x_19:
[----:B------:R-:W-:-:S04]  /*2b20*/  UISETP.NE.U32.AND UP1, UPT, UR12, URZ, UPT ;  /* 0x000000ff0c00728c */ /* 0x000fc8000bf25070 */
[----:B------:R-:W-:-:S09]  /*2b30*/  UISETP.NE.AND.EX UP1, UPT, UR13, URZ, UPT, UP1 ;  /* 0x000000ff0d00728c */ /* 0x000fd2000bf25310 */
[----:B------:R-:W-:Y:S05]  /*2b40*/  BRA.U UP1, `(.L_x_22) ;  /* 0x0000000101947547 */ /* 0x000fea000b800000 */
        /* <DEDUP_REMOVED lines=12> */
[----:B------:R-:W-:Y:S01]  /*2c10*/  FADD.FTZ R125, R80, R85 ;  /* 0x00000055507d7221 */ /* 0x000fe20000010000 */
        /* <DEDUP_REMOVED lines=24> */
.L_x_22:
[----:B-----5:R-:W-:Y:S01]  /*2da0*/  PRMT R81, R84, 0x7632, R81 ;  /* 0x0000763254517816 */ /* 0x020fe20000000051 */
[C---:B------:R-:W-:Y:S01]  /*2db0*/  IMAD.U32 R83, R76.reuse, 0x10000, RZ ;  /* 0x000100004c537824 */ /* 0x040fe200078e00ff */
[----:B------:R-:W-:Y:S01]  /*2dc0*/  PRMT R80, R76, 0x7632, R80 ;  /* 0x000076324c507816 */ /* 0x000fe20000000050 */
[----:B------:R-:W-:Y:S01]  /*2dd0*/  IMAD.U32 R122, R72, 0x10000, RZ ;  /* 0x00010000487a7824 */ /* 0x000fe200078e00ff */
[----:B------:R-:W-:Y:S02]  /*2de0*/  SHF.L.U32 R84, R84, 0x10, RZ ;  /* 0x0000001054547819 */ /* 0x000fe400000006ff */
[C---:B------:R-:W-:Y:S02]  /*2df0*/  PRMT R88, R85.reuse, 0x7632, R88 ;  /* 0x0000763255587816 */ /* 0x040fe40000000058 */
[----:B------:R-:W-:Y:S01]  /*2e00*/  SHF.L.U32 R85, R85, 0x10, RZ ;  /* 0x0000001055557819 */ /* 0x000fe200000006ff */
[----:B------:R-:W-:Y:S01]  /*2e10*/  FADD.FTZ R83, R83, R84 ;  /* 0x0000005453537221 */ /* 0x000fe20000010000 */
[----:B------:R-:W-:Y:S01]  /*2e20*/  SHF.L.U32 R82, R77, 0x10, RZ ;  /* 0x000000104d527819 */ /* 0x000fe200000006ff */
[----:B------:R-:W-:Y:S01]  /*2e30*/  IMAD.U32 R84, R79, 0x10000, RZ ;  /* 0x000100004f547824 */ /* 0x000fe200078e00ff */
[----:B------:R-:W-:Y:S01]  /*2e40*/  SHF.L.U32 R81, R81, 0x10, RZ ;  /* 0x0000001051517819 */ /* 0x000fe200000006ff */
[----:B------:R-:W-:Y:S01]  /*2e50*/  FADD.FTZ R122, R122, R83 ;  /* 0x000000537a7a7221 */ /* 0x000fe20000010000 */
[----:B------:R-:W-:Y:S01]  /*2e60*/  SHF.L.U32 R80, R80, 0x10, RZ ;  /* 0x0000001050507819 */ /* 0x000fe200000006ff */
[----:B------:R-:W-:Y:S01]  /*2e70*/  FADD.FTZ R85, R82, R85 ;  /* 0x0000005552557221 */ /* 0x000fe20000010000 */
[----:B------:R-:W-:-:S02]  /*2e80*/  PRMT R89, R86, 0x7632, R89 ;  /* 0x0000763256597816 */ /* 0x000fc40000000059 */
[----:B------:R-:W-:Y:S01]  /*2e90*/  PRMT R90, R87, 0x7632, R90 ;  /* 0x00007632575a7816 */ /* 0x000fe2000000005a */
[--C-:B------:R-:W-:Y:S01]  /*2ea0*/  FADD.FTZ R129, R81, R80.reuse ;  /* 0x0000005051817221 */ /* 0x100fe20000010000 */
[----:B------:R-:W-:Y:S02]  /*2eb0*/  PRMT R80, R77, 0x7632, R80 ;  /* 0x000076324d507816 */ /* 0x000fe40000000050 */
[----:B------:R-:W-:Y:S01]  /*2ec0*/  PRMT R81, R78, 0x7632, R81 ;  /* 0x000076324e517816 */ /* 0x000fe20000000051 */
[----:B------:R-:W-:Y:S01]  /*2ed0*/  IMAD.U32 R143, R90, 0x10000, RZ ;  /* 0x000100005a8f7824 */ /* 0x000fe200078e00ff */
[----:B------:R-:W-:Y:S01]  /*2ee0*/  PRMT R82, R79, 0x7632, R82 ;  /* 0x000076324f527816 */ /* 0x000fe20000000052 */
[----:B------:R-:W-:Y:S01]  /*2ef0*/  IMAD.U32 R80, R80, 0x10000, RZ ;  /* 0x0001000050507824 */ /* 0x000fe200078e00ff */
[----:B------:R-:W-:Y:S02]  /*2f00*/  SHF.L.U32 R83, R88, 0x10, RZ ;  /* 0x0000001058537819 */ /* 0x000fe400000006ff */
[----:B------:R-:W-:-:S02]  /*2f10*/  SHF.L.U32 R91, R87, 0x10, RZ ;  /* 0x00000010575b7819 */ /* 0x000fc400000006ff */
[----:B------:R-:W-:Y:S01]  /*2f20*/  SHF.L.U32 R88, R89, 0x10, RZ ;  /* 0x0000001059587819 */ /* 0x000fe200000006ff */
[----:B------:R-:W-:Y:S01]  /*2f30*/  FADD.FTZ R140, R83, R80 ;  /* 0x00000050538c7221 */ /* 0x000fe20000010000 */
        /* <DEDUP_REMOVED lines=16> */
[----:B------:R-:W-:Y:S01]  /*3040*/  SHF.L.U32 R87, R74, 0x10, RZ ;  /* 0x000000104a577819 */ /* 0x000fe200000006ff */
[----:B------:R-:W-:Y:S01]  /*3050*/  FADD.FTZ R129, R129, R80 ;  /* 0x0000005081817221 */ /* 0x000fe20000010000 */
        /* <DEDUP_REMOVED lines=11> */
[----:B------:R-:W-:-:S07]  /*3110*/  F2FP.BF16.F32.PACK_AB R81, R140, R125 ;  /* 0x0000007d8c51723e */ /* 0x000fce00000010ff */
.L_x_21:
[----:B------:R-:W0:Y:S01]  /*3120*/  @UP0 LDCU.64 UR4, c[0x0][0x3a8] ;  /* 0x00007500ff0407ac */ /* 0x000e220008000a00 */
[----:B------:R-:W-:Y:S01]  /*3130*/  PLOP3.LUT P0, PT, PT, PT, UP0, 0x80, 0x8 ;  /* 0x000000000008781c */ /* 0x000fe20003f0f008 */
[----:B------:R-:W-:Y:S01]  /*3140*/  HFMA2 R84, -RZ, RZ, 0, 9.5367431640625e-07 ;  /* 0x00000010ff547431 */ /* 0x000fe200000001ff */
[----:B------:R-:W-:-:S11]  /*3150*/  PLOP3.LUT P1, PT, PT, PT, UP0, 0x80, 0x8 ;  /* 0x000000000008781c */ /* 0x000fd60003f2f008 */
[----:B0-----:R-:W-:-:S05]  /*3160*/  @P0 IMAD.WIDE.U32 R84, R145, R84, UR4 ;  /* 0x0000000491540e25 */ /* 0x001fca000f8e0054 */
[----:B------:R2:W-:Y:S02]  /*3170*/  @P1 STG.E.128 desc[UR6][R84.64], R80 ;  /* 0x0000005054001986 */ /* 0x0005e4000c101d06 */
.L_x_18:
[----:B------:R-:W-:Y:S05]  /*3180*/  BSYNC.RECONVERGENT B0 ;  /* 0x0000000000007941 */ /* 0x000fea0003800200 */
.L_x_17:
[----:B012---:R-:W-:Y:S01]  /*3190*/  FADD.FTZ R84, RZ, R120 ;  /* 0x00000078ff547221 */ /* 0x007fe20000010000 */
[C---:B------:R-:W-:Y:S01]  /*31a0*/  ISETP.GE.U32.AND P0, PT, R119.reuse, 0x20, PT ;  /* 0x000000207700780c */ /* 0x040fe20003f06070 */
[----:B------:R-:W-:Y:S01]  /*31b0*/  UMOV UR4, 0xffffffff ;  /* 0xffffffff00047882 */ /* 0x000fe20000000000 */
[----:B------:R-:W-:Y:S01]  /*31c0*/  ISETP.GT.U32.AND P5, PT, R119, 0x3f, PT ;  /* 0x0000003f7700780c */ /* 0x000fe20003fa4070 */
[----:B------:R-:W-:Y:S01]  /*31d0*/  FADD.FTZ R84, R135, R84 ;  /* 0x0000005487547221 */ /* 0x000fe20000010000 */
[----:B------:R-:W-:Y:S02]  /*31e0*/  ISETP.GT.U32.AND P4, PT, R119, 0x5f, PT ;  /* 0x0000005f7700780c */ /* 0x000fe40003f84070 */
[----:B------:R-:W-:Y:S01]  /*31f0*/  ISETP.NE.AND P1, PT, R118, RZ, PT ;  /* 0x000000ff7600720c */ /* 0x000fe20003f25270 */
[----:B------:R-:W-:-:S04]  /*3200*/  FADD.FTZ R85, R123, R84 ;  /* 0x000000547b557221 */ /* 0x000fc80000010000 */
[----:B------:R-:W-:-:S04]  /*3210*/  FADD.FTZ R85, R136, R85 ;  /* 0x0000005588557221 */ /* 0x000fc80000010000 */
[----:B------:R-:W-:-:S04]  /*3220*/  FADD.FTZ R84, R126, R85 ;  /* 0x000000557e547221 */ /* 0x000fc80000010000 */
[----:B------:R-:W-:-:S04]  /*3230*/  FADD.FTZ R84, R137, R84 ;  /* 0x0000005489547221 */ /* 0x000fc80000010000 */
[----:B------:R-:W-:-:S04]  /*3240*/  FADD.FTZ R85, R139, R84 ;  /* 0x000000548b557221 */ /* 0x000fc80000010000 */
[----:B------:R-:W-:-:S05]  /*3250*/  FADD.FTZ R85, R138, R85 ;  /* 0x000000558a557221 */ /* 0x000fca0000010000 */
[----:B------:R-:W-:-:S05]  /*3260*/  FSEL R85, R85, RZ, P0 ;  /* 0x000000ff55557208 */ /* 0x000fca0000000000 */
[----:B------:R-:W-:-:S04]  /*3270*/  FADD.FTZ R87, R121, R85 ;  /* 0x0000005579577221 */ /* 0x000fc80000010000 */
[----:B------:R-:W-:-:S04]  /*3280*/  FADD.FTZ R87, R134, R87 ;  /* 0x0000005786577221 */ /* 0x000fc80000010000 */
[----:B------:R-:W-:-:S04]  /*3290*/  FADD.FTZ R84, R124, R87 ;  /* 0x000000577c547221 */ /* 0x000fc80000010000 */
[----:B------:R-:W-:-:S04]  /*32a0*/  FADD.FTZ R84, R131, R84 ;  /* 0x0000005483547221 */ /* 0x000fc80000010000 */
[----:B------:R-:W-:-:S04]  /*32b0*/  FADD.FTZ R87, R127, R84 ;  /* 0x000000547f577221 */ /* 0x000fc80000010000 */
[----:B------:R-:W-:-:S04]  /*32c0*/  FADD.FTZ R84, R132, R87 ;  /* 0x0000005784547221 */ /* 0x000fc80000010000 */
[----:B------:R-:W-:-:S04]  /*32d0*/  FADD.FTZ R87, R133, R84 ;  /* 0x0000005485577221 */ /* 0x000fc80000010000 */
[----:B------:R-:W-:-:S04]  /*32e0*/  @P5 FADD.FTZ R85, R130, R87 ;  /* 0x0000005782555221 */ /* 0x000fc80000010000 */
[----:B------:R-:W-:-:S04]  /*32f0*/  FADD.FTZ R84, R122, R85 ;  /* 0x000000557a547221 */ /* 0x000fc80000010000 */
[----:B------:R-:W-:-:S04]  /*3300*/  FADD.FTZ R84, R129, R84 ;  /* 0x0000005481547221 */ /* 0x000fc80000010000 */
[----:B------:R-:W-:-:S04]  /*3310*/  FADD.FTZ R87, R125, R84 ;  /* 0x000000547d577221 */ /* 0x000fc80000010000 */
[----:B------:R-:W-:-:S04]  /*3320*/  FADD.FTZ R87, R140, R87 ;  /* 0x000000578c577221 */ /* 0x000fc80000010000 */
[----:B------:R-:W-:-:S04]  /*3330*/  FADD.FTZ R84, R128, R87 ;  /* 0x0000005780547221 */ /* 0x000fc80000010000 */
[----:B------:R-:W-:-:S04]  /*3340*/  FADD.FTZ R87, R141, R84 ;  /* 0x000000548d577221 */ /* 0x000fc80000010000 */
[----:B------:R-:W-:-:S04]  /*3350*/  FADD.FTZ R84, R142, R87 ;  /* 0x000000578e547221 */ /* 0x000fc80000010000 */
[----:B------:R-:W-:Y:S01]  /*3360*/  @P4 FADD.FTZ R85, R143, R84 ;  /* 0x000000548f554221 */ /* 0x000fe20000010000 */
[----:B------:R-:W-:Y:S06]  /*3370*/  BRA.DIV UR4, `(.L_x_23) ;  /* 0x00000016043c7947 */ /* 0x000fec000b800000 */
[----:B------:R-:W0:Y:S01]  /*3380*/  SHFL.BFLY PT, R84, R85, 0x1, 0x1f ;  /* 0x0c201f0055547f89 */ /* 0x000e2200000e0000 */
[----:B------:R-:W1:Y:S01]  /*3390*/  LDC R88, c[0x0][0x400] ;  /* 0x00010000ff587b82 */ /* 0x000e620000000800 */
[----:B0-----:R-:W-:-:S05]  /*33a0*/  FADD.FTZ R86, R85, R84 ;  /* 0x0000005455567221 */ /* 0x001fca0000010000 */
[----:B------:R-:W0:Y:S02]  /*33b0*/  SHFL.BFLY PT, R87, R86, 0x2, 0x1f ;  /* 0x0c401f0056577f89 */ /* 0x000e2400000e0000 */
[----:B0-----:R-:W-:-:S05]  /*33c0*/  FADD.FTZ R87, R86, R87 ;  /* 0x0000005756577221 */ /* 0x001fca0000010000 */
[----:B------:R-:W0:Y:S02]  /*33d0*/  SHFL.BFLY PT, R84, R87, 0x4, 0x1f ;  /* 0x0c801f0057547f89 */ /* 0x000e2400000e0000 */
[----:B0-----:R-:W-:-:S05]  /*33e0*/  FADD.FTZ R90, R87, R84 ;  /* 0x00000054575a7221 */ /* 0x001fca0000010000 */
[----:B------:R-:W0:Y:S02]  /*33f0*/  SHFL.BFLY PT, R89, R90, 0x8, 0x1f ;  /* 0x0d001f005a597f89 */ /* 0x000e2400000e0000 */
[----:B0-----:R-:W-:-:S05]  /*3400*/  FADD.FTZ R91, R90, R89 ;  /* 0x000000595a5b7221 */ /* 0x001fca0000010000 */
[----:B------:R-:W0:Y:S02]  /*3410*/  SHFL.BFLY PT, R84, R91, 0x10, 0x1f ;  /* 0x0e001f005b547f89 */ /* 0x000e2400000e0000 */
[----:B0-----:R-:W-:-:S04]  /*3420*/  FADD.FTZ R89, R91, R84 ;  /* 0x000000545b597221 */ /* 0x001fc80000010000 */
[----:B-1----:R-:W-:-:S04]  /*3430*/  FMUL.FTZ R89, R89, R88 ;  /* 0x0000005859597220 */ /* 0x002fc80000410000 */
[--C-:B------:R-:W-:Y:S01]  /*3440*/  FADD.FTZ R84, R120, -R89.reuse ;  /* 0x8000005978547221 */ /* 0x100fe20000010000 */
[--C-:B------:R-:W-:Y:S01]  /*3450*/  FADD.FTZ R85, R135, -R89.reuse ;  /* 0x8000005987557221 */ /* 0x100fe20000010000 */
[--C-:B------:R-:W-:Y:S01]  /*3460*/  FADD.FTZ R87, R123, -R89.reuse ;  /* 0x800000597b577221 */ /* 0x100fe20000010000 */
[--C-:B------:R-:W-:Y:S01]  /*3470*/  FADD.FTZ R86, R134, -R89.reuse ;  /* 0x8000005986567221 */ /* 0x100fe20000010000 */
[----:B------:R-:W-:Y:S01]  /*3480*/  FFMA.FTZ R84, R84, R84, RZ ;  /* 0x0000005454547223 */ /* 0x000fe200000100ff */
[----:B------:R-:W-:-:S03]  /*3490*/  FADD.FTZ R90, R124, -R89 ;  /* 0x800000597c5a7221 */ /* 0x000fc60000010000 */
[----:B------:R-:W-:Y:S01]  /*34a0*/  FFMA.FTZ R84, R85, R85, R84 ;  /* 0x0000005555547223 */ /* 0x000fe20000010054 */
        /* <DEDUP_REMOVED lines=12> */
[----:B------:R-:W-:-:S04]  /*3570*/  FADD.FTZ R85, R121, -R89 ;  /* 0x8000005979557221 */ /* 0x000fc80000010000 */
[----:B------:R-:W-:-:S05]  /*3580*/  FSEL R84, R84, RZ, P0 ;  /* 0x000000ff54547208 */ /* 0x000fca0000000000 */
[----:B------:R-:W-:-:S04]  /*3590*/  FFMA.FTZ R85, R85, R85, R84 ;  /* 0x0000005555557223 */ /* 0x000fc80000010054 */
        /* <DEDUP_REMOVED lines=12> */
[----:B------:R-:W-:Y:S01]  /*3660*/  @P5 FFMA.FTZ R84, R86, R86, R85 ;  /* 0x0000005656545223 */ /* 0x000fe20000010055 */
[----:B------:R-:W-:-:S03]  /*3670*/  FADD.FTZ R86, R129, -R89 ;  /* 0x8000005981567221 */ /* 0x000fc60000010000 */
        /* <DEDUP_REMOVED lines=11> */
[----:B------:R-:W-:-:S04]  /*3730*/  FFMA.FTZ R87, R90, R90, R87 ;  /* 0x0000005a5a577223 */ /* 0x000fc80000010057 */
[----:B------:R-:W-:-:S05]  /*3740*/  @P4 FFMA.FTZ R84, R86, R86, R87 ;  /* 0x0000005656544223 */ /* 0x000fca0000010057 */
[----:B------:R-:W0:Y:S02]  /*3750*/  SHFL.BFLY PT, R85, R84, 0x1, 0x1f ;  /* 0x0c201f0054557f89 */ /* 0x000e2400000e0000 */
[----:B0-----:R-:W-:-:S05]  /*3760*/  FADD.FTZ R85, R84, R85 ;  /* 0x0000005554557221 */ /* 0x001fca0000010000 */
[----:B------:R-:W0:Y:S02]  /*3770*/  SHFL.BFLY PT, R86, R85, 0x2, 0x1f ;  /* 0x0c401f0055567f89 */ /* 0x000e2400000e0000 */
[----:B0-----:R-:W-:-:S05]  /*3780*/  FADD.FTZ R86, R85, R86 ;  /* 0x0000005655567221 */ /* 0x001fca0000010000 */
[----:B------:R-:W0:Y:S02]  /*3790*/  SHFL.BFLY PT, R87, R86, 0x4, 0x1f ;  /* 0x0c801f0056577f89 */ /* 0x000e2400000e0000 */
[----:B0-----:R-:W-:-:S05]  /*37a0*/  FADD.FTZ R87, R86, R87 ;  /* 0x0000005756577221 */ /* 0x001fca0000010000 */
[----:B------:R-:W0:Y:S02]  /*37b0*/  SHFL.BFLY PT, R90, R87, 0x8, 0x1f ;  /* 0x0d001f00575a7f89 */ /* 0x000e2400000e0000 */
[----:B0-----:R-:W-:-:S05]  /*37c0*/  FADD.FTZ R90, R87, R90 ;  /* 0x0000005a575a7221 */ /* 0x001fca0000010000 */
[----:B------:R0:W1:Y:S02]  /*37d0*/  SHFL.BFLY PT, R91, R90, 0x10, 0x1f ;  /* 0x0e001f005a5b7f89 */ /* 0x00006400000e0000 */
.L_x_42:
[----:B-1----:R-:W-:Y:S01]  /*37e0*/  FADD.FTZ R145, R90, R91 ;  /* 0x0000005b5a917221 */ /* 0x002fe20000010000 */
[----:B0-----:R-:W-:Y:S01]  /*37f0*/  FMUL.FTZ R90, R89, R89 ;  /* 0x00000059595a7220 */ /* 0x001fe20000410000 */
[----:B------:R-:W0:Y:S01]  /*3800*/  @!P1 LDC.64 R86, c[0x0][0x3c0] ;  /* 0x0000f000ff569b82 */ /* 0x000e220000000a00 */
[----:B------:R-:W-:Y:S01]  /*3810*/  PLOP3.LUT P4, PT, PT, PT, UP2, 0x40, 0x4 ;  /* 0x000000000004781c */ /* 0x000fe20003f8e828 */
[----:B------:R-:W-:Y:S01]  /*3820*/  FFMA.FTZ R88, R145, R88, UR8 ;  /* 0x0000000891587e23 */ /* 0x000fe20008010058 */
[----:B------:R-:W-:Y:S02]  /*3830*/  BSSY.RECONVERGENT B0, `(.L_x_24) ;  /* 0x000005b000007945 */ /* 0x000fe40003800200 */
[----:B------:R-:W-:Y:S02]  /*3840*/  FSEL R91, R90, RZ, !P4 ;  /* 0x000000ff5a5b7208 */ /* 0x000fe40006000000 */
[----:B------:R-:W-:Y:S01]  /*3850*/  PLOP3.LUT P4, PT, PT, PT, UP2, 0x40, 0x4 ;  /* 0x000000000004781c */ /* 0x000fe20003f8e828 */
[----:B------:R-:W1:Y:S02]  /*3860*/  @!P1 LDC.64 R84, c[0x0][0x3c8] ;  /* 0x0000f200ff549b82 */ /* 0x000e640000000a00 */
[----:B------:R-:W-:Y:S01]  /*3870*/  FADD.FTZ R88, R88, R91 ;  /* 0x0000005b58587221 */ /* 0x000fe20000010000 */
[----:B------:R-:W-:-:S03]  /*3880*/  FSEL R145, R89, RZ, P4 ;  /* 0x000000ff59917208 */ /* 0x000fc60002000000 */
[----:B------:R-:W2:Y:S01]  /*3890*/  MUFU.RSQ R150, R88 ;  /* 0x0000005800967308 */ /* 0x000ea20000001400 */
[----:B0-----:R-:W-:-:S05]  /*38a0*/  @!P1 IMAD.WIDE R86, R117, 0x4, R86 ;  /* 0x0000000475569825 */ /* 0x001fca00078e0256 */
[----:B------:R0:W-:Y:S01]  /*38b0*/  @!P1 STG.E desc[UR6][R86.64], R89 ;  /* 0x0000005956009986 */ /* 0x0001e2000c101906 */
[----:B-1----:R-:W-:-:S05]  /*38c0*/  @!P1 IMAD.WIDE R84, R117, 0x4, R84 ;  /* 0x0000000475549825 */ /* 0x002fca00078e0254 */
[----:B--2---:R0:W-:Y:S01]  /*38d0*/  @!P1 STG.E desc[UR6][R84.64], R150 ;  /* 0x0000009654009986 */ /* 0x0041e2000c101906 */
[----:B------:R-:W-:Y:S05]  /*38e0*/  @!P0 BRA `(.L_x_25) ;  /* 0x00000004003c8947 */ /* 0x000fea0003800000 */
[--C-:B0-----:R-:W-:Y:S01]  /*38f0*/  FADD.FTZ R85, R139, -R145.reuse ;  /* 0x800000918b557221 */ /* 0x101fe20000010000 */
[----:B------:R-:W-:Y:S01]  /*3900*/  SHF.L.U32 R156, R27, 0x10, RZ ;  /* 0x000000101b9c7819 */ /* 0x000fe200000006ff */
[----:B------:R-:W-:Y:S01]  /*3910*/  FADD.FTZ R89, R138, -R145 ;  /* 0x800000918a597221 */ /* 0x000fe20000010000 */
[----:B------:R-:W-:Y:S01]  /*3920*/  SHF.L.U32 R152, R31, 0x10, RZ ;  /* 0x000000101f987819 */ /* 0x000fe200000006ff */
[----:B------:R-:W-:Y:S01]  /*3930*/  IMAD.U32 R84, R47, 0x10000, RZ ;  /* 0x000100002f547824 */ /* 0x000fe200078e00ff */
[----:B------:R-:W-:Y:S01]  /*3940*/  SHF.L.U32 R87, R55, 0x10, RZ ;  /* 0x0000001037577819 */ /* 0x000fe200000006ff */
[----:B------:R-:W-:Y:S01]  /*3950*/  FMUL.FTZ R85, R150, R85 ;  /* 0x0000005596557220 */ /* 0x000fe20000410000 */
[----:B------:R-:W-:Y:S01]  /*3960*/  SHF.L.U32 R88, R14, 0x10, RZ ;  /* 0x000000100e587819 */ /* 0x000fe200000006ff */
[----:B------:R-:W-:Y:S01]  /*3970*/  IMAD.U32 R86, R13, 0x10000, RZ ;  /* 0x000100000d567824 */ /* 0x000fe200078e00ff */
[----:B------:R-:W-:Y:S01]  /*3980*/  SHF.L.U32 R90, R15, 0x10, RZ ;  /* 0x000000100f5a7819 */ /* 0x000fe200000006ff */
[----:B------:R-:W-:Y:S01]  /*3990*/  FMUL.FTZ R89, R150, R89 ;  /* 0x0000005996597220 */ /* 0x000fe20000410000 */
[----:B------:R-:W-:-:S02]  /*39a0*/  IMAD.U32 R91, R16, 0x10000, RZ ;  /* 0x00010000105b7824 */ /* 0x000fc400078e00ff */
[C---:B------:R-:W-:Y:S01]  /*39b0*/  FFMA.FTZ R156, R85.reuse, R156, R84 ;  /* 0x0000009c559c7223 */ /* 0x040fe20000010054 */
[----:B------:R-:W-:Y:S01]  /*39c0*/  FFMA.FTZ R152, R85, R152, R87 ;  /* 0x0000009855987223 */ /* 0x000fe20000010057 */
[----:B------:R-:W-:Y:S01]  /*39d0*/  FADD.FTZ R85, R126, -R145 ;  /* 0x800000917e557221 */ /* 0x000fe20000010000 */
[C---:B------:R-:W-:Y:S01]  /*39e0*/  FFMA.FTZ R87, R89.reuse, R86, R88 ;  /* 0x0000005659577223 */ /* 0x040fe20000010058 */
[----:B------:R-:W-:Y:S01]  /*39f0*/  FFMA.FTZ R91, R89, R90, R91 ;  /* 0x0000005a595b7223 */ /* 0x000fe2000001005b */
[----:B------:R-:W-:Y:S01]  /*3a00*/  SHF.L.U32 R84, R26, 0x10, RZ ;  /* 0x000000101a547819 */ /* 0x000fe200000006ff */
[----:B------:R-:W-:Y:S01]  /*3a10*/  IMAD.U32 R88, R30, 0x10000, RZ ;  /* 0x000100001e587824 */ /* 0x000fe200078e00ff */
[----:B------:R-:W-:Y:S01]  /*3a20*/  SHF.L.U32 R86, R46, 0x10, RZ ;  /* 0x000000102e567819 */ /* 0x000fe200000006ff */
[----:B------:R-:W-:Y:S01]  /*3a30*/  FADD.FTZ R89, R137, -R145 ;  /* 0x8000009189597221 */ /* 0x000fe20000010000 */
[----:B------:R-:W-:Y:S01]  /*3a40*/  SHF.L.U32 R151, R54, 0x10, RZ ;  /* 0x0000001036977819 */ /* 0x000fe200000006ff */
[----:B------:R-:W-:Y:S01]  /*3a50*/  FMUL.FTZ R85, R150, R85 ;  /* 0x0000005596557220 */ /* 0x000fe20000410000 */
[----:B------:R-:W-:Y:S01]  /*3a60*/  SHF.L.U32 R90, R9, 0x10, RZ ;  /* 0x00000010095a7819 */ /* 0x000fe200000006ff */
[----:B------:R-:W-:-:S02]  /*3a70*/  IMAD.U32 R146, R10, 0x10000, RZ ;  /* 0x000100000a927824 */ /* 0x000fc400078e00ff */
[C---:B------:R-:W-:Y:S01]  /*3a80*/  FMUL.FTZ R89, R150.reuse, R89 ;  /* 0x0000005996597220 */ /* 0x040fe20000410000 */
[C---:B------:R-:W-:Y:S01]  /*3a90*/  FFMA.FTZ R155, R85.reuse, R84, R86 ;  /* 0x00000054559b7223 */ /* 0x040fe20000010056 */
[----:B------:R-:W-:Y:S01]  /*3aa0*/  FFMA.FTZ R151, R85, R88, R151 ;  /* 0x0000005855977223 */ /* 0x000fe20000010097 */
[----:B------:R-:W-:Y:S01]  /*3ab0*/  FADD.FTZ R85, R123, -R145 ;  /* 0x800000917b557221 */ /* 0x000fe20000010000 */
[----:B------:R-:W-:Y:S01]  /*3ac0*/  FFMA.FTZ R86, R89, R90, R146 ;  /* 0x0000005a59567223 */ /* 0x000fe20000010092 */
[----:B------:R-:W-:Y:S01]  /*3ad0*/  SHF.L.U32 R88, R45, 0x10, RZ ;  /* 0x000000102d587819 */ /* 0x000fe200000006ff */
[----:B------:R-:W-:Y:S01]  /*3ae0*/  IMAD.U32 R84, R25, 0x10000, RZ ;  /* 0x0001000019547824 */ /* 0x000fe200078e00ff */
[----:B------:R-:W-:Y:S01]  /*3af0*/  SHF.L.U32 R90, R11, 0x10, RZ ;  /* 0x000000100b5a7819 */ /* 0x000fe200000006ff */
[----:B------:R-:W-:Y:S01]  /*3b00*/  FMUL.FTZ R85, R150, R85 ;  /* 0x0000005596557220 */ /* 0x000fe20000410000 */
[----:B------:R-:W-:Y:S01]  /*3b10*/  SHF.L.U32 R146, R12, 0x10, RZ ;  /* 0x000000100c927819 */ /* 0x000fe200000006ff */
[----:B------:R-:W-:Y:S01]  /*3b20*/  IMAD.U32 R154, R7, 0x10000, RZ ;  /* 0x00010000079a7824 */ /* 0x000fe200078e00ff */
[----:B------:R-:W-:Y:S01]  /*3b30*/  SHF.L.U32 R148, R6, 0x10, RZ ;  /* 0x0000001006947819 */ /* 0x000fe200000006ff */
[----:B------:R-:W-:Y:S01]  /*3b40*/  FFMA.FTZ R84, R85, R84, R88 ;  /* 0x0000005455547223 */ /* 0x000fe20000010058 */
[----:B------:R-:W-:Y:S01]  /*3b50*/  SHF.L.U32 R88, R29, 0x10, RZ ;  /* 0x000000101d587819 */ /* 0x000fe200000006ff */
[----:B------:R-:W-:Y:S01]  /*3b60*/  FFMA.FTZ R90, R89, R90, R146 ;  /* 0x0000005a595a7223 */ /* 0x000fe20000010092 */
[----:B------:R-:W-:-:S02]  /*3b70*/  IMAD.U32 R146, R53, 0x10000, RZ ;  /* 0x0001000035927824 */ /* 0x000fc400078e00ff */
[----:B------:R-:W-:Y:S01]  /*3b80*/  FADD.FTZ R89, R136, -R145 ;  /* 0x8000009188597221 */ /* 0x000fe20000010000 */
[----:B------:R-:W-:Y:S01]  /*3b90*/  SHF.L.U32 R147, R8, 0x10, RZ ;  /* 0x0000001008937819 */ /* 0x000fe200000006ff */
[----:B------:R-:W-:Y:S02]  /*3ba0*/  IMAD.U32 R158, R0, 0x10000, RZ ;  /* 0x00010000009e7824 */ /* 0x000fe400078e00ff */
[----:B------:R-:W-:Y:S01]  /*3bb0*/  FFMA.FTZ R88, R85, R88, R146 ;  /* 0x0000005855587223 */ /* 0x000fe20000010092 */
[----:B------:R-:W-:Y:S01]  /*3bc0*/  SHF.L.U32 R146, R5, 0x10, RZ ;  /* 0x0000001005927819 */ /* 0x000fe200000006ff */
[----:B------:R-:W-:Y:S01]  /*3bd0*/  FMUL.FTZ R89, R150, R89 ;  /* 0x0000005996597220 */ /* 0x000fe20000410000 */
[----:B------:R-:W-:Y:S01]  /*3be0*/  SHF.L.U32 R153, R52, 0x10, RZ ;  /* 0x0000001034997819 */ /* 0x000fe200000006ff */
[----:B------:R-:W-:Y:S01]  /*3bf0*/  IMAD.U32 R161, R4, 0x10000, RZ ;  /* 0x0001000004a17824 */ /* 0x000fe200078e00ff */
[----:B------:R-:W-:Y:S01]  /*3c00*/  SHF.L.U32 R160, R2, 0x10, RZ ;  /* 0x0000001002a07819 */ /* 0x000fe200000006ff */
[C---:B------:R-:W-:Y:S01]  /*3c10*/  FFMA.FTZ R85, R89.reuse, R146, R148 ;  /* 0x0000009259557223 */ /* 0x040fe20000010094 */
[----:B------:R-:W-:Y:S01]  /*3c20*/  FFMA.FTZ R89, R89, R154, R147 ;  /* 0x0000009a59597223 */ /* 0x000fe20000010093 */
[----:B------:R-:W-:Y:S01]  /*3c30*/  FADD.FTZ R147, R120, -R145 ;  /* 0x8000009178937221 */ /* 0x000fe20000010000 */
[----:B------:R-:W-:Y:S01]  /*3c40*/  SHF.L.U32 R154, R24, 0x10, RZ ;  /* 0x00000010189a7819 */ /* 0x000fe200000006ff */
[----:B------:R-:W-:Y:S01]  /*3c50*/  IMAD.U32 R146, R44, 0x10000, RZ ;  /* 0x000100002c927824 */ /* 0x000fe200078e00ff */
[----:B------:R-:W-:Y:S01]  /*3c60*/  SHF.L.U32 R148, R28, 0x10, RZ ;  /* 0x000000101c947819 */ /* 0x000fe200000006ff */
[----:B------:R-:W-:Y:S01]  /*3c70*/  FMUL.FTZ R147, R150, R147 ;  /* 0x0000009396937220 */ /* 0x000fe20000410000 */
[----:B------:R-:W-:-:S02]  /*3c80*/  F2FP.BF16.F32.PACK_AB R85, R85, R84 ;  /* 0x000000545555723e */ /* 0x000fc400000010ff */
[----:B------:R-:W-:Y:S01]  /*3c90*/  F2FP.BF16.F32.PACK_AB R87, R87, R156 ;  /* 0x0000009c5757723e */ /* 0x000fe200000010ff */
[C---:B------:R-:W-:Y:S01]  /*3ca0*/  FFMA.FTZ R154, R147.reuse, R154, R146 ;  /* 0x0000009a939a7223 */ /* 0x040fe20000010092 */
[----:B------:R-:W-:Y:S01]  /*3cb0*/  FFMA.FTZ R153, R147, R148, R153 ;  /* 0x0000009493997223 */ /* 0x000fe20000010099 */
[----:B------:R-:W-:Y:S01]  /*3cc0*/  FADD.FTZ R147, R135, -R145 ;  /* 0x8000009187937221 */ /* 0x000fe20000010000 */
[----:B------:R-:W0:Y:S01]  /*3cd0*/  LDC.64 R148, c[0x0][0x428] ;  /* 0x00010a00ff947b82 */ /* 0x000e220000000a00 */
[----:B------:R-:W-:Y:S02]  /*3ce0*/  F2FP.BF16.F32.PACK_AB R86, R86, R155 ;  /* 0x0000009b5656723e */ /* 0x000fe400000010ff */
[----:B------:R-:W-:Y:S01]  /*3cf0*/  FMUL.FTZ R157, R150, R147 ;  /* 0x00000093969d7220 */ /* 0x000fe20000410000 */
[----:B------:R-:W-:Y:S02]  /*3d00*/  F2FP.BF16.F32.PACK_AB R89, R89, R88 ;  /* 0x000000585959723e */ /* 0x000fe400000010ff */
[----:B------:R-:W-:Y:S01]  /*3d10*/  F2FP.BF16.F32.PACK_AB R91, R91, R152 ;  /* 0x000000985b5b723e */ /* 0x000fe200000010ff */
[----:B------:R-:W-:Y:S01]  /*3d20*/  FFMA.FTZ R159, R157, R158, R160 ;  /* 0x0000009e9d9f7223 */ /* 0x000fe200000100a0 */
[----:B------:R-:W1:Y:S01]  /*3d30*/  LDC.64 R146, c[0x0][0x430] ;  /* 0x00010c00ff927b82 */ /* 0x000e620000000a00 */
[----:B------:R-:W-:-:S02]  /*3d40*/  SHF.L.U32 R158, R3, 0x10, RZ ;  /* 0x00000010039e7819 */ /* 0x000fc400000006ff */
[----:B------:R-:W-:Y:S02]  /*3d50*/  F2FP.BF16.F32.PACK_AB R90, R90, R151 ;  /* 0x000000975a5a723e */ /* 0x000fe400000010ff */
[----:B------:R-:W-:Y:S01]  /*3d60*/  F2FP.BF16.F32.PACK_AB R84, R159, R154 ;  /* 0x0000009a9f54723e */ /* 0x000fe200000010ff */
[----:B------:R-:W-:-:S05]  /*3d70*/  FFMA.FTZ R158, R157, R158, R161 ;  /* 0x0000009e9d9e7223 */ /* 0x000fca00000100a1 */
[----:B------:R-:W-:Y:S01]  /*3d80*/  F2FP.BF16.F32.PACK_AB R88, R158, R153 ;  /* 0x000000999e58723e */ /* 0x000fe200000010ff */
[----:B0-----:R-:W-:-:S05]  /*3d90*/  IMAD.WIDE.U32 R148, R144, 0x10, R148 ;  /* 0x0000001090947825 */ /* 0x001fca00078e0094 */
[----:B------:R2:W-:Y:S01]  /*3da0*/  STG.E.128 desc[UR6][R148.64], R84 ;  /* 0x0000005494007986 */ /* 0x0005e2000c101d06 */
[C---:B-1----:R-:W-:Y:S01]  /*3db0*/  IMAD.WIDE.U32 R146, R144.reuse, 0x10, R146 ;  /* 0x0000001090927825 */ /* 0x042fe200078e0092 */
[----:B------:R-:W-:-:S04]  /*3dc0*/  IADD3 R144, PT, PT, R144, 0x20, RZ ;  /* 0x0000002090907810 */ /* 0x000fc80007ffe0ff */
[----:B------:R2:W-:Y:S03]  /*3dd0*/  STG.E.128 desc[UR6][R146.64], R88 ;  /* 0x0000005892007986 */ /* 0x0005e6000c101d06 */
.L_x_25:
[----:B------:R-:W-:Y:S05]  /*3de0*/  BSYNC.RECONVERGENT B0 ;  /* 0x0000000000007941 */ /* 0x000fea0003800200 */
.L_x_24:
[----:B------:R-:W-:Y:S04]  /*3df0*/  BSSY.RECONVERGENT B0, `(.L_x_26) ;  /* 0x0000051000007945 */ /* 0x000fe80003800200 */
[----:B------:R-:W-:Y:S05]  /*3e00*/  @!P2 BRA `(.L_x_27) ;  /* 0x00000004003ca947 */ /* 0x000fea0003800000 */
[--C-:B0-2---:R-:W-:Y:S01]  /*3e10*/  FADD.FTZ R85, R133, -R145.reuse ;  /* 0x8000009185557221 */ /* 0x105fe20000010000 */
        /* <DEDUP_REMOVED lines=24> */
[----:B------:R-:W-:Y:S01]  /*3fa0*/  FMUL.FTZ R89, R150, R89 ;  /* 0x0000005996597220 */ /* 0x000fe20000410000 */
        /* <DEDUP_REMOVED lines=53> */
.L_x_27:
[----:B------:R-:W-:Y:S05]  /*4300*/  BSYNC.RECONVERGENT B0 ;  /* 0x0000000000007941 */ /* 0x000fea0003800200 */
.L_x_26:
[----:B------:R-:W-:Y:S04]  /*4310*/  BSSY.RECONVERGENT B0, `(.L_x_28) ;  /* 0x0000050000007945 */ /* 0x000fe80003800200 */
[----:B------:R-:W-:Y:S05]  /*4320*/  @!P3 BRA `(.L_x_29) ;  /* 0x000000040038b947 */ /* 0x000fea0003800000 */
[--C-:B0-23--:R-:W-:Y:S01]  /*4330*/  FADD.FTZ R85, R122, -R145.reuse ;  /* 0x800000917a557221 */ /* 0x10dfe20000010000 */
[----:B------:R-:W-:Y:S01]  /*4340*/  SHF.L.U32 R84, R56, 0x10, RZ ;  /* 0x0000001038547819 */ /* 0x000fe200000006ff */
[----:B------:R-:W-:Y:S01]  /*4350*/  FADD.FTZ R87, R129, -R145 ;  /* 0x8000009181577221 */ /* 0x000fe20000010000 */
[----:B------:R-:W-:Y:S01]  /*4360*/  SHF.L.U32 R88, R60, 0x10, RZ ;  /* 0x000000103c587819 */ /* 0x000fe200000006ff */
[----:B------:R-:W-:Y:S01]  /*4370*/  IMAD.U32 R86, R64, 0x10000, RZ ;  /* 0x0001000040567824 */ /* 0x000fe200078e00ff */
[----:B------:R-:W-:Y:S01]  /*4380*/  SHF.L.U32 R149, R68, 0x10, RZ ;  /* 0x0000001044957819 */ /* 0x000fe200000006ff */
[----:B------:R-:W-:Y:S01]  /*4390*/  FMUL.FTZ R85, R150, R85 ;  /* 0x0000005596557220 */ /* 0x000fe20000410000 */
[----:B------:R-:W-:Y:S01]  /*43a0*/  SHF.L.U32 R91, R102, 0x10, RZ ;  /* 0x00000010665b7819 */ /* 0x000fe200000006ff */
[----:B------:R-:W-:Y:S02]  /*43b0*/  IMAD.U32 R89, R101, 0x10000, RZ ;  /* 0x0001000065597824 */ /* 0x000fe400078e00ff */
[----:B------:R-:W-:Y:S01]  /*43c0*/  FMUL.FTZ R148, R150, R87 ;  /* 0x0000005796947220 */ /* 0x000fe20000410000 */
[----:B------:R-:W-:Y:S01]  /*43d0*/  SHF.L.U32 R147, R103, 0x10, RZ ;  /* 0x0000001067937819 */ /* 0x000fe200000006ff */
[C---:B------:R-:W-:Y:S01]  /*43e0*/  FFMA.FTZ R84, R85.reuse, R84, R86 ;  /* 0x0000005455547223 */ /* 0x040fe20000010056 */
[----:B------:R-:W-:Y:S01]  /*43f0*/  FFMA.FTZ R149, R85, R88, R149 ;  /* 0x0000005855957223 */ /* 0x000fe20000010095 */
[----:B------:R-:W-:-:S02]  /*4400*/  IMAD.U32 R90, R104, 0x10000, RZ ;  /* 0x00010000685a7824 */ /* 0x000fc400078e00ff */
[----:B------:R-:W-:Y:S01]  /*4410*/  FADD.FTZ R85, R125, -R145 ;  /* 0x800000917d557221 */ /* 0x000fe20000010000 */
[----:B------:R-:W-:Y:S01]  /*4420*/  FFMA.FTZ R87, R148, R89, R91 ;  /* 0x0000005994577223 */ /* 0x000fe2000001005b */
[----:B------:R-:W-:Y:S01]  /*4430*/  FADD.FTZ R151, R140, -R145 ;  /* 0x800000918c977221 */ /* 0x000fe20000010000 */
[----:B------:R-:W-:Y:S01]  /*4440*/  SHF.L.U32 R89, R57, 0x10, RZ ;  /* 0x0000001039597819 */ /* 0x000fe200000006ff */
[----:B------:R-:W-:Y:S01]  /*4450*/  FFMA.FTZ R148, R148, R147, R90 ;  /* 0x0000009394947223 */ /* 0x000fe2000001005a */
[----:B------:R-:W-:Y:S01]  /*4460*/  SHF.L.U32 R91, R65, 0x10, RZ ;  /* 0x00000010415b7819 */ /* 0x000fe200000006ff */
[----:B------:R-:W-:Y:S01]  /*4470*/  FMUL.FTZ R152, R150, R85 ;  /* 0x0000005596987220 */ /* 0x000fe20000410000 */
[----:B------:R-:W-:Y:S01]  /*4480*/  SHF.L.U32 R86, R69, 0x10, RZ ;  /* 0x0000001045567819 */ /* 0x000fe200000006ff */
[----:B------:R-:W-:Y:S01]  /*4490*/  IMAD.U32 R147, R61, 0x10000, RZ ;  /* 0x000100003d937824 */ /* 0x000fe200078e00ff */
[----:B------:R-:W-:Y:S01]  /*44a0*/  SHF.L.U32 R90, R105, 0x10, RZ ;  /* 0x00000010695a7819 */ /* 0x000fe200000006ff */
[----:B------:R-:W-:-:S02]  /*44b0*/  IMAD.U32 R88, R106, 0x10000, RZ ;  /* 0x000100006a587824 */ /* 0x000fc400078e00ff */
[----:B------:R-:W-:Y:S01]  /*44c0*/  FMUL.FTZ R151, R150, R151 ;  /* 0x0000009796977220 */ /* 0x000fe20000410000 */
[----:B------:R-:W-:Y:S01]  /*44d0*/  FFMA.FTZ R85, R152, R89, R91 ;  /* 0x0000005998557223 */ /* 0x000fe2000001005b */
[--C-:B------:R-:W-:Y:S01]  /*44e0*/  FADD.FTZ R89, R128, -R145.reuse ;  /* 0x8000009180597221 */ /* 0x100fe20000010000 */
[----:B------:R-:W-:Y:S01]  /*44f0*/  FFMA.FTZ R152, R152, R147, R86 ;  /* 0x0000009398987223 */ /* 0x000fe20000010056 */
[----:B------:R-:W-:Y:S01]  /*4500*/  FFMA.FTZ R90, R151, R90, R88 ;  /* 0x0000005a975a7223 */ /* 0x000fe20000010058 */
[----:B------:R-:W-:Y:S01]  /*4510*/  SHF.L.U32 R86, R107, 0x10, RZ ;  /* 0x000000106b567819 */ /* 0x000fe200000006ff */
[----:B------:R-:W-:Y:S01]  /*4520*/  FMUL.FTZ R89, R150, R89 ;  /* 0x0000005996597220 */ /* 0x000fe20000410000 */
[----:B------:R-:W-:Y:S01]  /*4530*/  SHF.L.U32 R88, R108, 0x10, RZ ;  /* 0x000000106c587819 */ /* 0x000fe200000006ff */
[----:B------:R-:W-:Y:S01]  /*4540*/  IMAD.U32 R146, R58, 0x10000, RZ ;  /* 0x000100003a927824 */ /* 0x000fe200078e00ff */
[----:B------:R-:W-:Y:S01]  /*4550*/  SHF.L.U32 R154, R66, 0x10, RZ ;  /* 0x00000010429a7819 */ /* 0x000fe200000006ff */
[----:B------:R-:W-:Y:S01]  /*4560*/  FADD.FTZ R91, R141, -R145 ;  /* 0x800000918d5b7221 */ /* 0x000fe20000010000 */
[----:B------:R-:W-:-:S02]  /*4570*/  IMAD.U32 R147, R111, 0x10000, RZ ;  /* 0x000100006f937824 */ /* 0x000fc400078e00ff */
[----:B------:R-:W-:Y:S01]  /*4580*/  FFMA.FTZ R151, R151, R86, R88 ;  /* 0x0000005697977223 */ /* 0x000fe20000010058 */
[----:B------:R-:W-:Y:S01]  /*4590*/  SHF.L.U32 R88, R62, 0x10, RZ ;  /* 0x000000103e587819 */ /* 0x000fe200000006ff */
[----:B------:R-:W-:Y:S01]  /*45a0*/  FFMA.FTZ R86, R89, R146, R154 ;  /* 0x0000009259567223 */ /* 0x000fe2000001009a */
[----:B------:R-:W-:Y:S02]  /*45b0*/  IMAD.U32 R146, R70, 0x10000, RZ ;  /* 0x0001000046927824 */ /* 0x000fe400078e00ff */
[----:B------:R-:W-:Y:S01]  /*45c0*/  FMUL.FTZ R154, R150, R91 ;  /* 0x0000005b969a7220 */ /* 0x000fe20000410000 */
[----:B------:R-:W-:Y:S01]  /*45d0*/  SHF.L.U32 R91, R109, 0x10, RZ ;  /* 0x000000106d5b7819 */ /* 0x000fe200000006ff */
[----:B------:R-:W-:Y:S02]  /*45e0*/  IMAD.U32 R157, R116, 0x10000, RZ ;  /* 0x00010000749d7824 */ /* 0x000fe400078e00ff */
[----:B------:R-:W-:Y:S01]  /*45f0*/  FFMA.FTZ R153, R89, R88, R146 ;  /* 0x0000005859997223 */ /* 0x000fe20000010092 */
[----:B------:R-:W-:Y:S01]  /*4600*/  SHF.L.U32 R89, R110, 0x10, RZ ;  /* 0x000000106e597819 */ /* 0x000fe200000006ff */
[----:B------:R-:W-:Y:S01]  /*4610*/  IMAD.U32 R146, R67, 0x10000, RZ ;  /* 0x0001000043927824 */ /* 0x000fe200078e00ff */
[----:B------:R-:W-:-:S02]  /*4620*/  SHF.L.U32 R88, R112, 0x10, RZ ;  /* 0x0000001070587819 */ /* 0x000fc400000006ff */
[----:B------:R-:W-:Y:S01]  /*4630*/  SHF.L.U32 R156, R63, 0x10, RZ ;  /* 0x000000103f9c7819 */ /* 0x000fe200000006ff */
[----:B------:R-:W-:Y:S01]  /*4640*/  FFMA.FTZ R91, R154, R91, R89 ;  /* 0x0000005b9a5b7223 */ /* 0x000fe20000010059 */
[--C-:B------:R-:W-:Y:S01]  /*4650*/  FADD.FTZ R89, R142, -R145.reuse ;  /* 0x800000918e597221 */ /* 0x100fe20000010000 */
[----:B------:R-:W-:Y:S01]  /*4660*/  FFMA.FTZ R154, R154, R147, R88 ;  /* 0x000000939a9a7223 */ /* 0x000fe20000010058 */
[----:B------:R-:W-:Y:S01]  /*4670*/  SHF.L.U32 R88, R59, 0x10, RZ ;  /* 0x000000103b587819 */ /* 0x000fe200000006ff */
[----:B------:R-:W-:Y:S01]  /*4680*/  FADD.FTZ R145, R143, -R145 ;  /* 0x800000918f917221 */ /* 0x000fe20000010000 */
[----:B------:R-:W-:Y:S01]  /*4690*/  SHF.L.U32 R147, R71, 0x10, RZ ;  /* 0x0000001047937819 */ /* 0x000fe200000006ff */
[----:B------:R-:W-:Y:S01]  /*46a0*/  FMUL.FTZ R89, R150, R89 ;  /* 0x0000005996597220 */ /* 0x000fe20000410000 */
[----:B------:R-:W-:Y:S01]  /*46b0*/  SHF.L.U32 R158, R114, 0x10, RZ ;  /* 0x00000010729e7819 */ /* 0x000fe200000006ff */
[----:B------:R-:W-:Y:S01]  /*46c0*/  FMUL.FTZ R145, R150, R145 ;  /* 0x0000009196917220 */ /* 0x000fe20000410000 */
[----:B------:R-:W-:-:S02]  /*46d0*/  IMAD.U32 R150, R113, 0x10000, RZ ;  /* 0x0001000071967824 */ /* 0x000fc400078e00ff */
[C---:B------:R-:W-:Y:S01]  /*46e0*/  FFMA.FTZ R155, R89.reuse, R88, R146 ;  /* 0x00000058599b7223 */ /* 0x040fe20000010092 */
[----:B------:R-:W-:Y:S01]  /*46f0*/  FFMA.FTZ R156, R89, R156, R147 ;  /* 0x0000009c599c7223 */ /* 0x000fe20000010093 */
[----:B------:R-:W-:Y:S01]  /*4700*/  SHF.L.U32 R160, R115, 0x10, RZ ;  /* 0x0000001073a07819 */ /* 0x000fe200000006ff */
[----:B------:R-:W0:Y:S01]  /*4710*/  LDC.64 R146, c[0x0][0x428] ;  /* 0x00010a00ff927b82 */ /* 0x000e220000000a00 */
[----:B------:R-:W-:Y:S01]  /*4720*/  FFMA.FTZ R150, R145, R150, R158 ;  /* 0x0000009691967223 */ /* 0x000fe2000001009e */
[----:B------:R-:W-:Y:S02]  /*4730*/  F2FP.BF16.F32.PACK_AB R84, R87, R84 ;  /* 0x000000545754723e */ /* 0x000fe400000010ff */
[----:B------:R-:W-:Y:S01]  /*4740*/  FFMA.FTZ R157, R145, R160, R157 ;  /* 0x000000a0919d7223 */ /* 0x000fe2000001009d */
[----:B------:R-:W-:Y:S02]  /*4750*/  F2FP.BF16.F32.PACK_AB R86, R91, R86 ;  /* 0x000000565b56723e */ /* 0x000fe400000010ff */
[----:B------:R-:W-:Y:S01]  /*4760*/  F2FP.BF16.F32.PACK_AB R85, R90, R85 ;  /* 0x000000555a55723e */ /* 0x000fe200000010ff */
[----:B------:R-:W1:Y:S01]  /*4770*/  LDC.64 R88, c[0x0][0x430] ;  /* 0x00010c00ff587b82 */ /* 0x000e620000000a00 */
[----:B------:R-:W-:-:S02]  /*4780*/  F2FP.BF16.F32.PACK_AB R87, R150, R155 ;  /* 0x0000009b9657723e */ /* 0x000fc400000010ff */
[----:B------:R-:W-:Y:S02]  /*4790*/  F2FP.BF16.F32.PACK_AB R91, R157, R156 ;  /* 0x0000009c9d5b723e */ /* 0x000fe400000010ff */
[----:B------:R-:W-:Y:S01]  /*47a0*/  F2FP.BF16.F32.PACK_AB R90, R154, R153 ;  /* 0x000000999a5a723e */ /* 0x000fe200000010ff */
[----:B0-----:R-:W-:-:S05]  /*47b0*/  IMAD.WIDE.U32 R146, R144, 0x10, R146 ;  /* 0x0000001090927825 */ /* 0x001fca00078e0092 */
[----:B------:R4:W-:Y:S01]  /*47c0*/  STG.E.128 desc[UR6][R146.64], R84 ;  /* 0x0000005492007986 */ /* 0x0009e2000c101d06 */
[----:B-1----:R-:W-:Y:S01]  /*47d0*/  IMAD.WIDE.U32 R144, R144, 0x10, R88 ;  /* 0x0000001090907825 */ /* 0x002fe200078e0058 */
[----:B------:R-:W-:Y:S02]  /*47e0*/  F2FP.BF16.F32.PACK_AB R89, R151, R152 ;  /* 0x000000989759723e */ /* 0x000fe400000010ff */
[----:B------:R-:W-:-:S05]  /*47f0*/  F2FP.BF16.F32.PACK_AB R88, R148, R149 ;  /* 0x000000959458723e */ /* 0x000fca00000010ff */
[----:B------:R4:W-:Y:S02]  /*4800*/  STG.E.128 desc[UR6][R144.64], R88 ;  /* 0x0000005890007986 */ /* 0x0009e4000c101d06 */
.L_x_29:
[----:B------:R-:W-:Y:S05]  /*4810*/  BSYNC.RECONVERGENT B0 ;  /* 0x0000000000007941 */ /* 0x000fea0003800200 */
.L_x_28:
[----:B0-234-:R-:W0:Y:S02]  /*4820*/  LDC.64 R84, c[0x0][0x380] ;  /* 0x0000e000ff547b82 */ /* 0x01de240000000a00 */
[----:B0-----:R-:W-:-:S04]  /*4830*/  LEA R117, R84, R117, 0x2 ;  /* 0x0000007554757211 */ /* 0x001fc800078e10ff */
[----:B------:R-:W-:-:S13]  /*4840*/  ISETP.GE.AND P1, PT, R117, R85, PT ;  /* 0x000000557500720c */ /* 0x000fda0003f26270 */
[----:B------:R-:W-:Y:S05]  /*4850*/  @!P1 BRA `(.L_x_30) ;  /* 0xffffffc800189947 */ /* 0x000fea000383ffff */
[----:B------:R-:W-:Y:S05]  /*4860*/  EXIT ;  /* 0x000000000000794d */ /* 0x000fea0003800000 */
.L_x_23:
[----:B------:R-:W-:Y:S01]  /*4870*/  HFMA2 R150, -RZ, RZ, 0, 1.847743988037109375e-06 ;  /* 0x0000001fff967431 */ /* 0x000fe200000001ff */
[----:B------:R-:W-:Y:S01]  /*4880*/  BSSY B0, `(.L_x_31) ;  /* 0x0000007000007945 */ /* 0x000fe20003800000 */
[----:B------:R-:W-:Y:S01]  /*4890*/  MOV R148, R85 ;  /* 0x0000005500947202 */ /* 0x000fe20000000f00 */
[----:B------:R-:W-:Y:S01]  /*48a0*/  IMAD.MOV.U32 R147, RZ, RZ, 0x1 ;  /* 0x00000001ff937424 */ /* 0x000fe200078e00ff */
[----:B------:R-:W-:-:S07]  /*48b0*/  MOV R145, 0xffffffff ;  /* 0xffffffff00917802 */ /* 0x000fce0000000f00 */
[----:B------:R-:W-:Y:S05]  /*48c0*/  WARPSYNC.COLLECTIVE R145, `(.L_x_32) ;  /* 0x0000000091087348 */ /* 0x000fea0003c00000 */
[----:B------:R0:W1:Y:S02]  /*48d0*/  SHFL.BFLY P6, R146, R148, R147, R150 ;  /* 0x0c00009394927389 */ /* 0x00006400000c0096 */
[----:B01----:R-:W-:Y:S05]  /*48e0*/  ENDCOLLECTIVE ;  /* 0x000000000000791b */ /* 0x003fea0003800000 */
.L_x_32:
[----:B------:R-:W-:Y:S05]  /*48f0*/  BSYNC B0 ;  /* 0x0000000000007941 */ /* 0x000fea0003800000 */
.L_x_31:
[----:B------:R-:W-:Y:S02]  /*4900*/  IMAD.MOV.U32 R84, RZ, RZ, R146 ;  /* 0x000000ffff547224 */ /* 0x000fe400078e0092 */
[----:B------:R-:W-:Y:S02]  /*4910*/  HFMA2 R147, -RZ, RZ, 0, 1.1920928955078125e-07 ;  /* 0x00000002ff937431 */ /* 0x000fe400000001ff */
[----:B------:R-:W-:Y:S01]  /*4920*/  IMAD.MOV.U32 R150, RZ, RZ, 0x1f ;  /* 0x0000001fff967424 */ /* 0x000fe200078e00ff */
[----:B------:R-:W-:Y:S01]  /*4930*/  MOV R145, 0xffffffff ;  /* 0xffffffff00917802 */ /* 0x000fe20000000f00 */
[----:B------:R-:W-:Y:S01]  /*4940*/  FADD.FTZ R86, R85, R84 ;  /* 0x0000005455567221 */ /* 0x000fe20000010000 */
[----:B------:R-:W0:Y:S04]  /*4950*/  LDC R88, c[0x0][0x400] ;  /* 0x00010000ff587b82 */ /* 0x000e280000000800 */
[----:B------:R-:W-:-:S07]  /*4960*/  MOV R148, R86 ;  /* 0x0000005600947202 */ /* 0x000fce0000000f00 */
[----:B0-----:R-:W-:Y:S05]  /*4970*/  WARPSYNC.COLLECTIVE R145, `(.L_x_33) ;  /* 0x0000000091087348 */ /* 0x001fea0003c00000 */
[----:B------:R1:W2:Y:S02]  /*4980*/  SHFL.BFLY P6, R146, R148, R147, R150 ;  /* 0x0c00009394927389 */ /* 0x0002a400000c0096 */
[----:B012---:R-:W-:Y:S05]  /*4990*/  ENDCOLLECTIVE ;  /* 0x000000000000791b */ /* 0x007fea0003800000 */
.L_x_33:
[----:B------:R-:W-:Y:S01]  /*49a0*/  HFMA2 R147, -RZ, RZ, 0, 2.384185791015625e-07 ;  /* 0x00000004ff937431 */ /* 0x000fe200000001ff */
[----:B------:R-:W-:-:S05]  /*49b0*/  MOV R87, R146 ;  /* 0x0000009200577202 */ /* 0x000fca0000000f00 */
[----:B------:R-:W-:-:S04]  /*49c0*/  FADD.FTZ R87, R86, R87 ;  /* 0x0000005756577221 */ /* 0x000fc80000010000 */
[----:B------:R-:W-:-:S07]  /*49d0*/  IMAD.MOV.U32 R148, RZ, RZ, R87 ;  /* 0x000000ffff947224 */ /* 0x000fce00078e0057 */
[----:B------:R-:W-:Y:S05]  /*49e0*/  WARPSYNC.COLLECTIVE R145, `(.L_x_34) ;  /* 0x0000000091087348 */ /* 0x000fea0003c00000 */
[----:B------:R0:W1:Y:S02]  /*49f0*/  SHFL.BFLY P6, R146, R148, R147, R150 ;  /* 0x0c00009394927389 */ /* 0x00006400000c0096 */
[----:B01----:R-:W-:Y:S05]  /*4a00*/  ENDCOLLECTIVE ;  /* 0x000000000000791b */ /* 0x003fea0003800000 */
.L_x_34:
[----:B------:R-:W-:Y:S01]  /*4a10*/  HFMA2 R147, -RZ, RZ, 0, 4.76837158203125e-07 ;  /* 0x00000008ff937431 */ /* 0x000fe200000001ff */
[----:B------:R-:W-:-:S05]  /*4a20*/  MOV R84, R146 ;  /* 0x0000009200547202 */ /* 0x000fca0000000f00 */
[----:B------:R-:W-:-:S04]  /*4a30*/  FADD.FTZ R90, R87, R84 ;  /* 0x00000054575a7221 */ /* 0x000fc80000010000 */
[----:B------:R-:W-:-:S07]  /*4a40*/  IMAD.MOV.U32 R148, RZ, RZ, R90 ;  /* 0x000000ffff947224 */ /* 0x000fce00078e005a */
[----:B------:R-:W-:Y:S05]  /*4a50*/  WARPSYNC.COLLECTIVE R145, `(.L_x_35) ;  /* 0x0000000091087348 */ /* 0x000fea0003c00000 */
[----:B------:R0:W1:Y:S02]  /*4a60*/  SHFL.BFLY P6, R146, R148, R147, R150 ;  /* 0x0c00009394927389 */ /* 0x00006400000c0096 */
[----:B01----:R-:W-:Y:S05]  /*4a70*/  ENDCOLLECTIVE ;  /* 0x000000000000791b */ /* 0x003fea0003800000 */
.L_x_35:
[----:B------:R-:W-:Y:S01]  /*4a80*/  HFMA2 R147, -RZ, RZ, 0, 9.5367431640625e-07 ;  /* 0x00000010ff937431 */ /* 0x000fe200000001ff */
[----:B------:R-:W-:-:S05]  /*4a90*/  MOV R89, R146 ;  /* 0x0000009200597202 */ /* 0x000fca0000000f00 */
[----:B------:R-:W-:-:S04]  /*4aa0*/  FADD.FTZ R91, R90, R89 ;  /* 0x000000595a5b7221 */ /* 0x000fc80000010000 */
[----:B------:R-:W-:-:S07]  /*4ab0*/  IMAD.MOV.U32 R148, RZ, RZ, R91 ;  /* 0x000000ffff947224 */ /* 0x000fce00078e005b */
[----:B------:R-:W-:Y:S05]  /*4ac0*/  WARPSYNC.COLLECTIVE R145, `(.L_x_36) ;  /* 0x0000000091087348 */ /* 0x000fea0003c00000 */
[----:B------:R0:W1:Y:S02]  /*4ad0*/  SHFL.BFLY P6, R146, R148, R147, R150 ;  /* 0x0c00009394927389 */ /* 0x00006400000c0096 */
[----:B01----:R-:W-:Y:S05]  /*4ae0*/  ENDCOLLECTIVE ;  /* 0x000000000000791b */ /* 0x003fea0003800000 */
.L_x_36:
[----:B------:R-:W-:Y:S01]  /*4af0*/  HFMA2 R147, -RZ, RZ, 0, 5.9604644775390625e-08 ;  /* 0x00000001ff937431 */ /* 0x000fe200000001ff */
[----:B------:R-:W-:-:S05]  /*4b00*/  MOV R84, R146 ;  /* 0x0000009200547202 */ /* 0x000fca0000000f00 */
[----:B------:R-:W-:-:S04]  /*4b10*/  FADD.FTZ R89, R91, R84 ;  /* 0x000000545b597221 */ /* 0x000fc80000010000 */
[----:B------:R-:W-:-:S04]  /*4b20*/  FMUL.FTZ R89, R89, R88 ;  /* 0x0000005859597220 */ /* 0x000fc80000410000 */
[--C-:B------:R-:W-:Y:S01]  /*4b30*/  FADD.FTZ R84, R120, -R89.reuse ;  /* 0x8000005978547221 */ /* 0x100fe20000010000 */
[--C-:B------:R-:W-:Y:S01]  /*4b40*/  FADD.FTZ R85, R135, -R89.reuse ;  /* 0x8000005987557221 */ /* 0x100fe20000010000 */
[----:B------:R-:W-:Y:S02]  /*4b50*/  FADD.FTZ R86, R134, -R89 ;  /* 0x8000005986567221 */ /* 0x000fe40000010000 */
[----:B------:R-:W-:-:S04]  /*4b60*/  FFMA.FTZ R84, R84, R84, RZ ;  /* 0x0000005454547223 */ /* 0x000fc800000100ff */
[----:B------:R-:W-:Y:S01]  /*4b70*/  FFMA.FTZ R84, R85, R85, R84 ;  /* 0x0000005555547223 */ /* 0x000fe20000010054 */
[----:B------:R-:W-:-:S04]  /*4b80*/  FADD.FTZ R85, R123, -R89 ;  /* 0x800000597b557221 */ /* 0x000fc80000010000 */
        /* <DEDUP_REMOVED lines=12> */
[----:B------:R-:W-:-:S05]  /*4c50*/  FSEL R84, R84, RZ, P0 ;  /* 0x000000ff54547208 */ /* 0x000fca0000000000 */
[----:B------:R-:W-:-:S04]  /*4c60*/  FFMA.FTZ R85, R85, R85, R84 ;  /* 0x0000005555557223 */ /* 0x000fc80000010054 */
        /* <DEDUP_REMOVED lines=12> */
[----:B------:R-:W-:Y:S01]  /*4d30*/  @P5 FFMA.FTZ R84, R86, R86, R85 ;  /* 0x0000005656545223 */ /* 0x000fe20000010055 */
[--C-:B------:R-:W-:Y:S01]  /*4d40*/  FADD.FTZ R85, R122, -R89.reuse ;  /* 0x800000597a557221 */ /* 0x100fe20000010000 */
[----:B------:R-:W-:-:S03]  /*4d50*/  FADD.FTZ R86, R129, -R89 ;  /* 0x8000005981567221 */ /* 0x000fc60000010000 */
        /* <DEDUP_REMOVED lines=13> */
[----:B------:R-:W-:-:S04]  /*4e30*/  @P4 FFMA.FTZ R84, R86, R86, R85 ;  /* 0x0000005656544223 */ /* 0x000fc80000010055 */
[----:B------:R-:W-:-:S07]  /*4e40*/  IMAD.MOV.U32 R148, RZ, RZ, R84 ;  /* 0x000000ffff947224 */ /* 0x000fce00078e0054 */
[----:B------:R-:W-:Y:S05]  /*4e50*/  WARPSYNC.COLLECTIVE R145, `(.L_x_37) ;  /* 0x0000000091087348 */ /* 0x000fea0003c00000 */
[----:B------:R0:W1:Y:S02]  /*4e60*/  SHFL.BFLY P6, R146, R148, R147, R150 ;  /* 0x0c00009394927389 */ /* 0x00006400000c0096 */
[----:B01----:R-:W-:Y:S05]  /*4e70*/  ENDCOLLECTIVE ;  /* 0x000000000000791b */ /* 0x003fea0003800000 */
.L_x_37:
[----:B------:R-:W-:Y:S01]  /*4e80*/  HFMA2 R147, -RZ, RZ, 0, 1.1920928955078125e-07 ;  /* 0x00000002ff937431 */ /* 0x000fe200000001ff */
[----:B------:R-:W-:-:S05]  /*4e90*/  MOV R85, R146 ;  /* 0x0000009200557202 */ /* 0x000fca0000000f00 */
[----:B------:R-:W-:-:S04]  /*4ea0*/  FADD.FTZ R85, R84, R85 ;  /* 0x0000005554557221 */ /* 0x000fc80000010000 */
[----:B------:R-:W-:-:S07]  /*4eb0*/  IMAD.MOV.U32 R148, RZ, RZ, R85 ;  /* 0x000000ffff947224 */ /* 0x000fce00078e0055 */
[----:B------:R-:W-:Y:S05]  /*4ec0*/  WARPSYNC.COLLECTIVE R145, `(.L_x_38) ;  /* 0x0000000091087348 */ /* 0x000fea0003c00000 */
[----:B------:R0:W1:Y:S02]  /*4ed0*/  SHFL.BFLY P6, R146, R148, R147, R150 ;  /* 0x0c00009394927389 */ /* 0x00006400000c0096 */
[----:B01----:R-:W-:Y:S05]  /*4ee0*/  ENDCOLLECTIVE ;  /* 0x000000000000791b */ /* 0x003fea0003800000 */
.L_x_38:
[----:B------:R-:W-:Y:S01]  /*4ef0*/  HFMA2 R147, -RZ, RZ, 0, 2.384185791015625e-07 ;  /* 0x00000004ff937431 */ /* 0x000fe200000001ff */
[----:B------:R-:W-:-:S05]  /*4f00*/  MOV R86, R146 ;  /* 0x0000009200567202 */ /* 0x000fca0000000f00 */
[----:B------:R-:W-:-:S04]  /*4f10*/  FADD.FTZ R86, R85, R86 ;  /* 0x0000005655567221 */ /* 0x000fc80000010000 */
[----:B------:R-:W-:-:S07]  /*4f20*/  IMAD.MOV.U32 R148, RZ, RZ, R86 ;  /* 0x000000ffff947224 */ /* 0x000fce00078e0056 */
[----:B------:R-:W-:Y:S05]  /*4f30*/  WARPSYNC.COLLECTIVE R145, `(.L_x_39) ;  /* 0x0000000091087348 */ /* 0x000fea0003c00000 */
[----:B------:R0:W1:Y:S02]  /*4f40*/  SHFL.BFLY P6, R146, R148, R147, R150 ;  /* 0x0c00009394927389 */ /* 0x00006400000c0096 */
[----:B01----:R-:W-:Y:S05]  /*4f50*/  ENDCOLLECTIVE ;  /* 0x000000000000791b */ /* 0x003fea0003800000 */
.L_x_39:
[----:B------:R-:W-:Y:S01]  /*4f60*/  HFMA2 R147, -RZ, RZ, 0, 4.76837158203125e-07 ;  /* 0x00000008ff937431 */ /* 0x000fe200000001ff */
[----:B------:R-:W-:-:S05]  /*4f70*/  MOV R87, R146 ;  /* 0x0000009200577202 */ /* 0x000fca0000000f00 */
[----:B------:R-:W-:-:S04]  /*4f80*/  FADD.FTZ R87, R86, R87 ;  /* 0x0000005756577221 */ /* 0x000fc80000010000 */
[----:B------:R-:W-:-:S07]  /*4f90*/  IMAD.MOV.U32 R148, RZ, RZ, R87 ;  /* 0x000000ffff947224 */ /* 0x000fce00078e0057 */
[----:B------:R-:W-:Y:S05]  /*4fa0*/  WARPSYNC.COLLECTIVE R145, `(.L_x_40) ;  /* 0x0000000091087348 */ /* 0x000fea0003c00000 */
[----:B------:R0:W1:Y:S02]  /*4fb0*/  SHFL.BFLY P6, R146, R148, R147, R150 ;  /* 0x0c00009394927389 */ /* 0x00006400000c0096 */
[----:B01----:R-:W-:Y:S05]  /*4fc0*/  ENDCOLLECTIVE ;  /* 0x000000000000791b */ /* 0x003fea0003800000 */
.L_x_40:
[----:B------:R-:W-:Y:S01]  /*4fd0*/  HFMA2 R147, -RZ, RZ, 0, 9.5367431640625e-07 ;  /* 0x00000010ff937431 */ /* 0x000fe200000001ff */
[----:B------:R-:W-:-:S05]  /*4fe0*/  MOV R90, R146 ;  /* 0x00000092005a7202 */ /* 0x000fca0000000f00 */
[----:B------:R-:W-:-:S04]  /*4ff0*/  FADD.FTZ R90, R87, R90 ;  /* 0x0000005a575a7221 */ /* 0x000fc80000010000 */
[----:B------:R-:W-:-:S07]  /*5000*/  IMAD.MOV.U32 R148, RZ, RZ, R90 ;  /* 0x000000ffff947224 */ /* 0x000fce00078e005a */
[----:B------:R-:W-:Y:S05]  /*5010*/  WARPSYNC.COLLECTIVE R145, `(.L_x_41) ;  /* 0x0000000091087348 */ /* 0x000fea0003c00000 */
[----:B------:R0:W1:Y:S02]  /*5020*/  SHFL.BFLY P6, R146, R148, R147, R150 ;  /* 0x0c00009394927389 */ /* 0x00006400000c0096 */
[----:B01----:R-:W-:Y:S05]  /*5030*/  ENDCOLLECTIVE ;  /* 0x000000000000791b */ /* 0x003fea0003800000 */
.L_x_41:
[----:B------:R-:W-:Y:S01]  /*5040*/  MOV R91, R146 ;  /* 0x00000092005b7202 */ /* 0x000fe20000000f00 */
[----:B------:R-:W-:Y:S06]  /*5050*/  BRA `(.L_x_42) ;  /* 0xffffffe400e07947 */ /* 0x000fec000383ffff */
.L_x_43:
[----:B------:R-:W-:-:S00]  /*5060*/  BRA `(.L_x_43) ;  /* 0xfffffffc00fc7947 */ /* 0x000fc0000383ffff */
[----:B------:R-:W-:-:S00]  /*5070*/  NOP ;  /* 0x0000000000007918 */ /* 0x000fc00000000000 */
        /* <DEDUP_REMOVED lines=8> */
.L_x_17345:


//--------------------- .text._ZN10layer_norm31ln_parallel_residual_fwd_kernelINS_13Kernel_traitsI13__nv_bfloat16S2_S2_S2_fjLj768ELj1ELj4ELj1ELj16ENS_18Kernel_traits_baseILj768ES2_S2_S2_S2_fjLj128EEEEELb0ELb0ELb1EEEvNS_9FwdParamsE --------------------------
	.section	.text._ZN10layer_norm31ln_parallel_residual_fwd_kernelINS_13Kernel_traitsI13__nv_bfloat16S2_S2_S2_fjLj768ELj1ELj4ELj1ELj16ENS_18Kernel_traits_baseILj768ES2_S2_S2_S2_fjLj128EEEEELb0ELb0ELb1EEEvNS_9FwdParamsE,"ax",@progbits
	.align	128
        .global         _ZN10layer_norm31ln_parallel_residual_fwd_kernelINS_13Kernel_traitsI13__nv_bfloat16S2_S2_S2_fjLj768ELj1ELj4ELj1ELj16ENS_18Kernel_traits_baseILj768ES2_S2_S2_S2_fjLj128EEEEELb0ELb0ELb1EEEvNS_9FwdParamsE
        .type           _ZN10layer_norm31ln_parallel_residual_fwd_kernelINS_13Kernel_traitsI13__nv_bfloat16S2_S2_S2_fjLj768ELj1ELj4ELj1ELj16ENS_18Kernel_traits_baseILj768ES2_S2_S2_S2_fjLj128EEEEELb0ELb0ELb1EEEvNS_9FwdParamsE,@function
        .size           _ZN10layer_norm31ln_parallel_residual_fwd_kernelINS_13Kernel_traitsI13__nv_bfloat16S2_S2_S2_fjLj768ELj1ELj4ELj1ELj16ENS_18Kernel_traits_baseILj768ES2_S2_S2_S2_fjLj128EEEEELb0ELb0ELb1EEEvNS_9FwdParamsE,(.L_x_17346 - _ZN10layer_norm31ln_parallel_residual_fwd_kernelINS_13Kernel_traitsI13__nv_bfloat16S2_S2_S2_fjLj768ELj1ELj4ELj1ELj16ENS_18Kernel_traits_baseILj768ES2_S2_S2_S2_fjLj128EEEEELb0ELb0ELb1EEEvNS_9FwdParamsE)
        .other          _ZN10layer_norm31ln_parallel_residual_fwd_kernelINS_13Kernel_traitsI13__nv_bfloat16S2_S2_S2_fjLj768ELj1ELj4ELj1ELj16ENS_18Kernel_traits_baseILj768ES2_S2_S2_S2_fjLj128EEEEELb0ELb0ELb1EEEvNS_9FwdParamsE,@"STO_CUDA_ENTRY STV_DEFAULT"
_ZN10layer_norm31ln_parallel_residual_fwd_kernelINS_13Kernel_traitsI13__nv_bfloat16S2_S2_S2_fjLj768ELj1ELj4ELj1ELj16ENS_18Kernel_traits_baseILj768ES2_S2_S2_S2_fjLj128EEEEELb0ELb0ELb1EEEvNS_9FwdParamsE:
.text._ZN10layer_norm31ln_parallel_residual_fwd_kernelINS_13Kernel_traitsI13__nv_bfloat16S2_S2_S2_fjLj768ELj1ELj4ELj1ELj16ENS_18Kernel_traits_baseILj768ES2_S2_S2_S2_fjLj128EEEEELb0ELb0ELb1EEEvNS_9FwdParamsE:
[----:B------:R-:W-:Y:S01]  /*0000*/  LDC R1, c[0x0][0x37c] ;  /* 0x0000df00ff017b82 */ /* 0x000fe20000000800 */
[----:B------:R-:W0:Y:S01]  /*0010*/  S2R R0, SR_TID.X ;  /* 0x0000000000007919 */ /* 0x000e220000002100 */
[----:B------:R-:W1:Y:S06]  /*0020*/  LDCU.64 UR10, c[0x0][0x438] ;  /* 0x00008700ff0a77ac */ /* 0x000e6c0008000a00 */
[----:B------:R-:W2:Y:S01]  /*0030*/  S2UR UR4, SR_CTAID.X ;  /* 0x00000000000479c3 */ /* 0x000ea20000002500 */
[----:B------:R-:W3:Y:S01]  /*0040*/  LDCU.64 UR8, c[0x0][0x3a0] ;  /* 0x00007400ff0877ac */ /* 0x000ee20008000a00 */
[----:B------:R-:W4:Y:S06]  /*0050*/  LDCU.64 UR6, c[0x0][0x358] ;  /* 0x00006b00ff0677ac */ /* 0x000f2c0008000a00 */
[----:B------:R-:W3:Y:S01]  /*0060*/  LDC.64 R14, c[0x0][0x398] ;  /* 0x0000e600ff0e7b82 */ /* 0x000ee20000000a00 */
[----:B-1----:R-:W-:-:S04]  /*0070*/  UISETP.NE.U32.AND UP0, UPT, UR10, URZ, UPT ;  /* 0x000000ff0a00728c */ /* 0x002fc8000bf05070 */
[----:B------:R-:W-:Y:S02]  /*0080*/  UISETP.NE.AND.EX UP0, UPT, UR11, URZ, UPT, UP0 ;  /* 0x000000ff0b00728c */ /* 0x000fe4000bf05300 */
[----:B--2---:R-:W-:Y:S01]  /*0090*/  USHF.L.U32 UR4, UR4, 0x2, URZ ;  /* 0x0000000204047899 */ /* 0x004fe200080006ff */
[----:B0-----:R-:W-:Y:S02]  /*00a0*/  SHF.R.U32.HI R140, RZ, 0x5, R0 ;  /* 0x00000005ff8c7819 */ /* 0x001fe40000011600 */
[----:B---3--:R-:W-:Y:S02]  /*00b0*/  LOP3.LUT P0, RZ, R14, UR8, RZ, 0xfc, !PT ;  /* 0x000000080eff7c12 */ /* 0x008fe4000f80fcff */
[----:B------:R-:W-:Y:S02]  /*00c0*/  LOP3.LUT R0, R0, 0x1f, RZ, 0xc0, !PT ;  /* 0x0000001f00007812 */ /* 0x000fe400078ec0ff */
[----:B------:R-:W-:Y:S02]  /*00d0*/  LOP3.LUT P0, RZ, R15, UR9, RZ, 0xfc, P0 ;  /* 0x000000090fff7c12 */ /* 0x000fe4000800fcff */
[----:B------:R-:W-:Y:S01]  /*00e0*/  LOP3.LUT R140, R140, UR4, RZ, 0xfc, !PT ;  /* 0x000000048c8c7c12 */ /* 0x000fe2000f8efcff */
[----:B----4-:R-:W-:Y:S10]  /*00f0*/  BRA.U UP0, `(.L_x_44) ;  /* 0x0000000100c47547 */ /* 0x010ff4000b800000 */
[----:B------:R-:W0:Y:S02]  /*0100*/  LDCU.64 UR4, c[0x0][0x440] ;  /* 0x00008800ff0477ac */ /* 0x000e240008000a00 */
[----:B0-----:R-:W-:-:S04]  /*0110*/  UISETP.NE.U32.AND UP0, UPT, UR4, URZ, UPT ;  /* 0x000000ff0400728c */ /* 0x001fc8000bf05070 */
[----:B------:R-:W-:-:S09]  /*0120*/  UISETP.NE.AND.EX UP0, UPT, UR5, URZ, UPT, UP0 ;  /* 0x000000ff0500728c */ /* 0x000fd2000bf05300 */
[----:B------:R-:W-:Y:S05]  /*0130*/  BRA.U UP0, `(.L_x_45) ;  /* 0x00000001005c7547 */ /* 0x000fea000b800000 */
[----:B------:R-:W0:Y:S08]  /*0140*/  LDC.64 R10, c[0x0][0x3d0] ;  /* 0x0000f400ff0a7b82 */ /* 0x000e300000000a00 */
[----:B------:R-:W1:Y:S01]  /*0150*/  LDC.64 R12, c[0x0][0x3d8] ;  /* 0x0000f600ff0c7b82 */ /* 0x000e620000000a00 */
[----:B------:R-:W-:Y:S02]  /*0160*/  CS2R R2, SRZ ;  /* 0x0000000000027805 */ /* 0x000fe4000001ff00 */
[----:B------:R-:W-:-:S02]  /*0170*/  CS2R R4, SRZ ;  /* 0x0000000000047805 */ /* 0x000fc4000001ff00 */
[----:B------:R-:W-:Y:S02]  /*0180*/  CS2R R6, SRZ ;  /* 0x0000000000067805 */ /* 0x000fe4000001ff00 */
[----:B------:R-:W-:Y:S02]  /*0190*/  CS2R R8, SRZ ;  /* 0x0000000000087805 */ /* 0x000fe4000001ff00 */
[----:B------:R-:W-:Y:S02]  /*01a0*/  CS2R R50, SRZ ;  /* 0x0000000000327805 */ /* 0x000fe4000001ff00 */
[----:B------:R-:W-:Y:S02]  /*01b0*/  CS2R R48, SRZ ;  /* 0x0000000000307805 */ /* 0x000fe4000001ff00 */
[----:B------:R-:W-:Y:S02]  /*01c0*/  CS2R R54, SRZ ;  /* 0x0000000000367805 */ /* 0x000fe4000001ff00 */
[----:B------:R-:W-:-:S02]  /*01d0*/  CS2R R52, SRZ ;  /* 0x0000000000347805 */ /* 0x000fc4000001ff00 */
[----:B------:R-:W-:Y:S02]  /*01e0*/  CS2R R58, SRZ ;  /* 0x00000000003a7805 */ /* 0x000fe4000001ff00 */
[----:B------:R-:W-:Y:S01]  /*01f0*/  CS2R R56, SRZ ;  /* 0x0000000000387805 */ /* 0x000fe2000001ff00 */
[----:B0-----:R-:W-:-:S05]  /*0200*/  IMAD.WIDE.U32 R10, R0, 0x10, R10 ;  /* 0x00000010000a7825 */ /* 0x001fca00078e000a */
[----:B------:R-:W5:Y:S01]  /*0210*/  LDG.E.128 R24, desc[UR6][R10.64] ;  /* 0x000000060a187981 */ /* 0x000f62000c1e1d00 */
[----:B-1----:R-:W-:-:S03]  /*0220*/  IMAD.WIDE.U32 R12, R0, 0x10, R12 ;  /* 0x00000010000c7825 */ /* 0x002fc600078e000c */
[----:B------:R-:W5:Y:S04]  /*0230*/  LDG.E.128 R28, desc[UR6][R10.64+0x200] ;  /* 0x000200060a1c7981 */ /* 0x000f68000c1e1d00 */
[----:B------:R0:W5:Y:S04]  /*0240*/  LDG.E.128 R32, desc[UR6][R10.64+0x400] ;  /* 0x000400060a207981 */ /* 0x000168000c1e1d00 */
[----:B------:R-:W5:Y:S04]  /*0250*/  LDG.E.128 R36, desc[UR6][R12.64] ;  /* 0x000000060c247981 */ /* 0x000f68000c1e1d00 */
[----:B------:R-:W5:Y:S01]  /*0260*/  LDG.E.128 R40, desc[UR6][R12.64+0x200] ;  /* 0x000200060c287981 */ /* 0x000f62000c1e1d00 */
[----:B0-----:R-:W-:-:S03]  /*0270*/  CS2R R10, SRZ ;  /* 0x00000000000a7805 */ /* 0x001fc6000001ff00 */
[----:B------:R0:W5:Y:S02]  /*0280*/  LDG.E.128 R44, desc[UR6][R12.64+0x400] ;  /* 0x000400060c2c7981 */ /* 0x000164000c1e1d00 */
[----:B0-----:R-:W-:Y:S01]  /*0290*/  CS2R R12, SRZ ;  /* 0x00000000000c7805 */ /* 0x001fe2000001ff00 */
[----:B------:R-:W-:Y:S06]  /*02a0*/  BRA `(.L_x_46) ;  /* 0x00000004004c7947 */ /* 0x000fec0003800000 */
.L_x_45:
[----:B------:R-:W0:Y:S08]  /*02b0*/  LDC.64 R2, c[0x0][0x3d0] ;  /* 0x0000f400ff027b82 */ /* 0x000e300000000a00 */
[----:B------:R-:W1:Y:S08]  /*02c0*/  LDC.64 R4, c[0x0][0x3d8] ;  /* 0x0000f600ff047b82 */ /* 0x000e700000000a00 */
[----:B------:R-:W2:Y:S01]  /*02d0*/  LDC.64 R12, c[0x0][0x440] ;  /* 0x00011000ff0c7b82 */ /* 0x000ea20000000a00 */
[----:B------:R-:W-:Y:S01]  /*02e0*/  CS2R R8, SRZ ;  /* 0x0000000000087805 */ /* 0x000fe2000001ff00 */
[----:B0-----:R-:W-:Y:S01]  /*02f0*/  IMAD.WIDE.U32 R6, R0, 0x10, R2 ;  /* 0x0000001000067825 */ /* 0x001fe200078e0002 */
[----:B------:R-:W-:-:S04]  /*0300*/  CS2R R2, SRZ ;  /* 0x0000000000027805 */ /* 0x000fc8000001ff00 */
[----:B------:R-:W5:Y:S01]  /*0310*/  LDG.E.128 R24, desc[UR6][R6.64] ;  /* 0x0000000606187981 */ /* 0x000f62000c1e1d00 */
[----:B-1----:R-:W-:-:S03]  /*0320*/  IMAD.WIDE.U32 R10, R0, 0x10, R4 ;  /* 0x00000010000a7825 */ /* 0x002fc600078e0004 */
[----:B------:R-:W5:Y:S01]  /*0330*/  LDG.E.128 R28, desc[UR6][R6.64+0x200] ;  /* 0x00020006061c7981 */ /* 0x000f62000c1e1d00 */
[----:B------:R-:W-:-:S03]  /*0340*/  CS2R R4, SRZ ;  /* 0x0000000000047805 */ /* 0x000fc6000001ff00 */
[----:B------:R0:W5:Y:S01]  /*0350*/  LDG.E.128 R32, desc[UR6][R6.64+0x400] ;  /* 0x0004000606207981 */ /* 0x000162000c1e1d00 */
[----:B--2---:R-:W-:-:S03]  /*0360*/  IMAD.WIDE.U32 R12, R0, 0x10, R12 ;  /* 0x00000010000c7825 */ /* 0x004fc600078e000c */
[----:B------:R-:W5:Y:S04]  /*0370*/  LDG.E.128 R36, desc[UR6][R10.64] ;  /* 0x000000060a247981 */ /* 0x000f68000c1e1d00 */
[----:B------:R-:W5:Y:S01]  /*0380*/  LDG.E.128 R40, desc[UR6][R10.64+0x200] ;  /* 0x000200060a287981 */ /* 0x000f62000c1e1d00 */
[----:B0-----:R-:W-:-:S03]  /*0390*/  CS2R R6, SRZ ;  /* 0x0000000000067805 */ /* 0x001fc6000001ff00 */
[----:B------:R0:W5:Y:S04]  /*03a0*/  LDG.E.128 R44, desc[UR6][R10.64+0x400] ;  /* 0x000400060a2c7981 */ /* 0x000168000c1e1d00 */
[----:B------:R-:W5:Y:S04]  /*03b0*/  LDG.E.128 R56, desc[UR6][R12.64] ;  /* 0x000000060c387981 */ /* 0x000f68000c1e1d00 */
[----:B------:R-:W5:Y:S01]  /*03c0*/  LDG.E.128 R52, desc[UR6][R12.64+0x200] ;  /* 0x000200060c347981 */ /* 0x000f62000c1e1d00 */
[----:B0-----:R-:W-:-:S03]  /*03d0*/  CS2R R10, SRZ ;  /* 0x00000000000a7805 */ /* 0x001fc6000001ff00 */
[----:B------:R0:W5:Y:S02]  /*03e0*/  LDG.E.128 R48, desc[UR6][R12.64+0x400] ;  /* 0x000400060c307981 */ /* 0x000164000c1e1d00 */
[----:B0-----:R-:W-:Y:S01]  /*03f0*/  CS2R R12, SRZ ;  /* 0x00000000000c7805 */ /* 0x001fe2000001ff00 */
[----:B------:R-:W-:Y:S06]  /*0400*/  BRA `(.L_x_46) ;  /* 0x0000000000f47947 */ /* 0x000fec0003800000 */
.L_x_44:
[----:B------:R-:W0:Y:S01]  /*0410*/  LDCU.64 UR4, c[0x0][0x440] ;  /* 0x00008800ff0477ac */ /* 0x000e220008000a00 */
[----:B------:R-:W1:Y:S08]  /*0420*/  LDC.64 R2, c[0x0][0x438] ;  /* 0x00010e00ff027b82 */ /* 0x000e700000000a00 */
[----:B------:R-:W2:Y:S08]  /*0430*/  LDC.64 R6, c[0x0][0x3d8] ;  /* 0x0000f600ff067b82 */ /* 0x000eb00000000a00 */
[----:B------:R-:W3:Y:S01]  /*0440*/  LDC.64 R4, c[0x0][0x3d0] ;  /* 0x0000f400ff047b82 */ /* 0x000ee20000000a00 */
[----:B0-----:R-:W-:-:S04]  /*0450*/  ISETP.NE.U32.AND P1, PT, RZ, UR4, PT ;  /* 0x00000004ff007c0c */ /* 0x001fc8000bf25070 */
[----:B------:R-:W-:-:S13]  /*0460*/  ISETP.NE.AND.EX P1, PT, RZ, UR5, PT, P1 ;  /* 0x00000005ff007c0c */ /* 0x000fda000bf25310 */
[----:B------:R-:W0:Y:S01]  /*0470*/  @P1 LDC.64 R8, c[0x0][0x440] ;  /* 0x00011000ff081b82 */ /* 0x000e220000000a00 */
[----:B-1----:R-:W-:-:S04]  /*0480*/  IMAD.WIDE.U32 R2, R0, 0x10, R2 ;  /* 0x0000001000027825 */ /* 0x002fc800078e0002 */
[C---:B--2---:R-:W-:Y:S01]  /*0490*/  IMAD.WIDE.U32 R6, R0.reuse, 0x10, R6 ;  /* 0x0000001000067825 */ /* 0x044fe200078e0006 */
[----:B------:R-:W2:Y:S03]  /*04a0*/  LDG.E.128 R44, desc[UR6][R2.64+0x400] ;  /* 0x00040006022c7981 */ /* 0x000ea6000c1e1d00 */
[C---:B---3--:R-:W-:Y:S01]  /*04b0*/  IMAD.WIDE.U32 R4, R0.reuse, 0x10, R4 ;  /* 0x0000001000047825 */ /* 0x048fe200078e0004 */
[----:B------:R-:W3:Y:S04]  /*04c0*/  LDG.E.128 R16, desc[UR6][R2.64] ;  /* 0x0000000602107981 */ /* 0x000ee8000c1e1d00 */
[----:B------:R-:W4:Y:S04]  /*04d0*/  LDG.E.128 R20, desc[UR6][R2.64+0x200] ;  /* 0x0002000602147981 */ /* 0x000f28000c1e1d00 */
[----:B------:R-:W4:Y:S04]  /*04e0*/  LDG.E.128 R60, desc[UR6][R6.64+0x400] ;  /* 0x00040006063c7981 */ /* 0x000f28000c1e1d00 */
[----:B------:R-:W5:Y:S01]  /*04f0*/  LDG.E.128 R24, desc[UR6][R4.64] ;  /* 0x0000000604187981 */ /* 0x000f62000c1e1d00 */
[----:B0-----:R-:W-:-:S03]  /*0500*/  @P1 IMAD.WIDE.U32 R8, R0, 0x10, R8 ;  /* 0x0000001000081825 */ /* 0x001fc600078e0008 */
[----:B------:R-:W5:Y:S04]  /*0510*/  LDG.E.128 R28, desc[UR6][R4.64+0x200] ;  /* 0x00020006041c7981 */ /* 0x000f68000c1e1d00 */
[----:B------:R-:W5:Y:S04]  /*0520*/  @P1 LDG.E.128 R56, desc[UR6][R8.64] ;  /* 0x0000000608381981 */ /* 0x000f68000c1e1d00 */
[----:B------:R-:W5:Y:S04]  /*0530*/  @P1 LDG.E.128 R52, desc[UR6][R8.64+0x200] ;  /* 0x0002000608341981 */ /* 0x000f68000c1e1d00 */
[----:B------:R-:W5:Y:S04]  /*0540*/  @P1 LDG.E.128 R48, desc[UR6][R8.64+0x400] ;  /* 0x0004000608301981 */ /* 0x000f68000c1e1d00 */
[----:B------:R2:W5:Y:S04]  /*0550*/  LDG.E.128 R32, desc[UR6][R4.64+0x400] ;  /* 0x0004000604207981 */ /* 0x000568000c1e1d00 */
[----:B------:R-:W5:Y:S04]  /*0560*/  LDG.E.128 R36, desc[UR6][R6.64] ;  /* 0x0000000606247981 */ /* 0x000f68000c1e1d00 */
[----:B------:R0:W5:Y:S01]  /*0570*/  LDG.E.128 R40, desc[UR6][R6.64+0x200] ;  /* 0x0002000606287981 */ /* 0x000162000c1e1d00 */
[----:B--2---:R-:W-:Y:S01]  /*0580*/  @P1 MOV R5, R44 ;  /* 0x0000002c00051202 */ /* 0x004fe20000000f00 */
[----:B------:R-:W-:Y:S01]  /*0590*/  @P1 IMAD.MOV.U32 R4, RZ, RZ, R45 ;  /* 0x000000ffff041224 */ /* 0x000fe200078e002d */
[-C--:B------:R-:W-:Y:S01]  /*05a0*/  @P1 MOV R3, R46.reuse ;  /* 0x0000002e00031202 */ /* 0x080fe20000000f00 */
[----:B------:R-:W-:Y:S01]  /*05b0*/  @!P1 IMAD.MOV.U32 R5, RZ, RZ, R44 ;  /* 0x000000ffff059224 */ /* 0x000fe200078e002c */
[----:B------:R-:W-:Y:S01]  /*05c0*/  @P1 MOV R2, R47 ;  /* 0x0000002f00021202 */ /* 0x000fe20000000f00 */
[----:B------:R-:W-:Y:S01]  /*05d0*/  @!P1 IMAD.MOV.U32 R2, RZ, RZ, R47 ;  /* 0x000000ffff029224 */ /* 0x000fe200078e002f */
[----:B------:R-:W-:Y:S01]  /*05e0*/  @!P1 MOV R4, R45 ;  /* 0x0000002d00049202 */ /* 0x000fe20000000f00 */
[----:B---3--:R-:W-:Y:S01]  /*05f0*/  @P1 IMAD.MOV.U32 R11, RZ, RZ, R18 ;  /* 0x000000ffff0b1224 */ /* 0x008fe200078e0012 */
[----:B------:R-:W-:Y:S01]  /*0600*/  @!P1 MOV R3, R46 ;  /* 0x0000002e00039202 */ /* 0x000fe20000000f00 */
[----:B----4-:R-:W-:Y:S01]  /*0610*/  @P1 IMAD.MOV.U32 R9, RZ, RZ, R20 ;  /* 0x000000ffff091224 */ /* 0x010fe200078e0014 */
[----:B------:R-:W-:Y:S01]  /*0620*/  @P1 MOV R13, R16 ;  /* 0x00000010000d1202 */ /* 0x000fe20000000f00 */
[----:B0-----:R-:W-:Y:S01]  /*0630*/  @P1 IMAD.MOV.U32 R6, RZ, RZ, R23 ;  /* 0x000000ffff061224 */ /* 0x001fe200078e0017 */
[----:B------:R-:W-:Y:S01]  /*0640*/  @P1 MOV R12, R17 ;  /* 0x00000011000c1202 */ /* 0x000fe20000000f00 */
[----:B------:R-:W-:Y:S01]  /*0650*/  @P1 IMAD.MOV.U32 R46, RZ, RZ, R62 ;  /* 0x000000ffff2e1224 */ /* 0x000fe200078e003e */
[----:B------:R-:W-:Y:S01]  /*0660*/  @P1 MOV R10, R19 ;  /* 0x00000013000a1202 */ /* 0x000fe20000000f00 */
[----:B------:R-:W-:Y:S01]  /*0670*/  @!P1 IMAD.MOV.U32 R12, RZ, RZ, R17 ;  /* 0x000000ffff0c9224 */ /* 0x000fe200078e0011 */
[----:B------:R-:W-:-:S02]  /*0680*/  @P1 MOV R8, R21 ;  /* 0x0000001500081202 */ /* 0x000fc40000000f00 */
[----:B------:R-:W-:Y:S01]  /*0690*/  @P1 MOV R7, R22 ;  /* 0x0000001600071202 */ /* 0x000fe20000000f00 */
[----:B------:R-:W-:Y:S01]  /*06a0*/  @!P1 IMAD.MOV.U32 R7, RZ, RZ, R22 ;  /* 0x000000ffff079224 */ /* 0x000fe200078e0016 */
[----:B------:R-:W-:Y:S02]  /*06b0*/  @P1 MOV R44, R60 ;  /* 0x0000003c002c1202 */ /* 0x000fe40000000f00 */
[----:B------:R-:W-:Y:S01]  /*06c0*/  @P1 MOV R45, R61 ;  /* 0x0000003d002d1202 */ /* 0x000fe20000000f00 */
[----:B------:R-:W-:Y:S01]  /*06d0*/  @!P1 IMAD.MOV.U32 R45, RZ, RZ, R61 ;  /* 0x000000ffff2d9224 */ /* 0x000fe200078e003d */
[----:B------:R-:W-:Y:S02]  /*06e0*/  @P1 MOV R47, R63 ;  /* 0x0000003f002f1202 */ /* 0x000fe40000000f00 */
[----:B------:R-:W-:Y:S02]  /*06f0*/  @!P1 CS2R R58, SRZ ;  /* 0x00000000003a9805 */ /* 0x000fe4000001ff00 */
[----:B------:R-:W-:-:S02]  /*0700*/  @!P1 MOV R13, R16 ;  /* 0x00000010000d9202 */ /* 0x000fc40000000f00 */
[----:B------:R-:W-:Y:S02]  /*0710*/  @!P1 CS2R R56, SRZ ;  /* 0x0000000000389805 */ /* 0x000fe4000001ff00 */
[----:B------:R-:W-:Y:S02]  /*0720*/  @!P1 MOV R11, R18 ;  /* 0x00000012000b9202 */ /* 0x000fe40000000f00 */
[----:B------:R-:W-:Y:S02]  /*0730*/  @!P1 CS2R R54, SRZ ;  /* 0x0000000000369805 */ /* 0x000fe4000001ff00 */
[----:B------:R-:W-:Y:S02]  /*0740*/  @!P1 MOV R10, R19 ;  /* 0x00000013000a9202 */ /* 0x000fe40000000f00 */
[----:B------:R-:W-:Y:S02]  /*0750*/  @!P1 CS2R R52, SRZ ;  /* 0x0000000000349805 */ /* 0x000fe4000001ff00 */
[----:B------:R-:W-:-:S02]  /*0760*/  @!P1 MOV R9, R20 ;  /* 0x0000001400099202 */ /* 0x000fc40000000f00 */
[----:B------:R-:W-:Y:S02]  /*0770*/  @!P1 CS2R R50, SRZ ;  /* 0x0000000000329805 */ /* 0x000fe4000001ff00 */
[----:B------:R-:W-:Y:S02]  /*0780*/  @!P1 MOV R8, R21 ;  /* 0x0000001500089202 */ /* 0x000fe40000000f00 */
[----:B------:R-:W-:Y:S02]  /*0790*/  @!P1 CS2R R48, SRZ ;  /* 0x0000000000309805 */ /* 0x000fe4000001ff00 */
[----:B------:R-:W-:Y:S02]  /*07a0*/  @!P1 MOV R6, R23 ;  /* 0x0000001700069202 */ /* 0x000fe40000000f00 */
[----:B------:R-:W-:Y:S02]  /*07b0*/  @!P1 MOV R44, R60 ;  /* 0x0000003c002c9202 */ /* 0x000fe40000000f00 */
[----:B------:R-:W-:-:S02]  /*07c0*/  @!P1 MOV R46, R62 ;  /* 0x0000003e002e9202 */ /* 0x000fc40000000f00 */
[----:B------:R-:W-:-:S07]  /*07d0*/  @!P1 MOV R47, R63 ;  /* 0x0000003f002f9202 */ /* 0x000fce0000000f00 */
.L_x_46:
[----:B------:R-:W0:Y:S02]  /*07e0*/  LDCU UR4, c[0x0][0x384] ;  /* 0x00007080ff0477ac */ /* 0x000e240008000800 */
[----:B0-----:R-:W-:-:S13]  /*07f0*/  ISETP.GE.AND P1, PT, R140, UR4, PT ;  /* 0x000000048c007c0c */ /* 0x001fda000bf26270 */
[----:B------:R-:W-:Y:S05]  /*0800*/  @P1 EXIT ;  /* 0x000000000000194d */ /* 0x000fea0003800000 */
[----:B------:R-:W0:Y:S01]  /*0810*/  LDCU.U8 UR4, c[0x0][0x410] ;  /* 0x00008200ff0477ac */ /* 0x000e220008000000 */
[----:B------:R-:W-:Y:S02]  /*0820*/  ISETP.NE.U32.AND P1, PT, R14, RZ, PT ;  /* 0x000000ff0e00720c */ /* 0x000fe40003f25070 */
[----:B-----5:R-:W-:Y:S01]  /*0830*/  PRMT R14, R51, 0x7632, R14 ;  /* 0x00007632330e7816 */ /* 0x020fe2000000000e */
[----:B------:R-:W1:Y:S01]  /*0840*/  LDCU UR5, c[0x0][0x388] ;  /* 0x00007100ff0577ac */ /* 0x000e620008000800 */
[----:B------:R-:W-:Y:S02]  /*0850*/  ISETP.NE.AND.EX P1, PT, R15, RZ, PT, P1 ;  /* 0x000000ff0f00720c */ /* 0x000fe40003f25310 */
        /* <DEDUP_REMOVED lines=44> */
[----:B0-----:R-:W-:Y:S02]  /*0b20*/  ISETP.NE.AND P3, PT, RZ, UR4, PT ;  /* 0x00000004ff007c0c */ /* 0x001fe4000bf65270 */
[----:B------:R-:W-:Y:S02]  /*0b30*/  PRMT R134, R12, 0x7632, R134 ;  /* 0x000076320c867816 */ /* 0x000fe40000000086 */
[----:B------:R-:W-:Y:S02]  /*0b40*/  PRMT R135, R25, 0x7632, R135 ;  /* 0x0000763219877816 */ /* 0x000fe40000000087 */
[----:B------:R-:W-:Y:S02]  /*0b50*/  PRMT R136, R56, 0x7632, R136 ;  /* 0x0000763238887816 */ /* 0x000fe40000000088 */
[----:B------:R-:W-:-:S02]  /*0b60*/  PRMT R137, R36, 0x7632, R137 ;  /* 0x0000763224897816 */ /* 0x000fc40000000089 */
[----:B------:R-:W-:Y:S02]  /*0b70*/  PRMT R138, R13, 0x7632, R138 ;  /* 0x000076320d8a7816 */ /* 0x000fe4000000008a */
[----:B-1234-:R-:W-:-:S07]  /*0b80*/  PRMT R139, R24, 0x7632, R139 ;  /* 0x00007632188b7816 */ /* 0x01efce000000008b */
.L_x_60:
[----:B------:R-:W-:Y:S01]  /*0b90*/  ISETP.NE.U32.AND P2, PT, RZ, UR10, PT ;  /* 0x0000000aff007c0c */ /* 0x000fe2000bf45070 */
[----:B-1----:R-:W0:Y:S01]  /*0ba0*/  LDC.64 R78, c[0x0][0x390] ;  /* 0x0000e400ff4e7b82 */ /* 0x002e220000000a00 */
[----:B------:R-:W-:Y:S02]  /*0bb0*/  IMAD R76, R140, UR5, RZ ;  /* 0x000000058c4c7c24 */ /* 0x000fe4000f8e02ff */
[----:B------:R-:W-:-:S03]  /*0bc0*/  ISETP.NE.AND.EX P2, PT, RZ, UR11, PT, P2 ;  /* 0x0000000bff007c0c */ /* 0x000fc6000bf45320 */
[----:B------:R-:W-:Y:S02]  /*0bd0*/  SHF.R.S32.HI R77, RZ, 0x1f, R76 ;  /* 0x0000001fff4d7819 */ /* 0x000fe4000001144c */
[----:B------:R-:W1:Y:S02]  /*0be0*/  @P1 LDC.64 R74, c[0x0][0x398] ;  /* 0x0000e600ff4a1b82 */ /* 0x000e640000000a00 */
[----:B------:R-:W-:-:S04]  /*0bf0*/  LEA.HI R77, R77, R76, RZ, 0x3 ;  /* 0x0000004c4d4d7211 */ /* 0x000fc800078f18ff */
[----:B------:R-:W-:Y:S02]  /*0c00*/  LEA.HI.SX32 R116, R77, R0, 0x1d ;  /* 0x000000004d747211 */ /* 0x000fe400078feaff */
[----:B------:R-:W2:Y:S03]  /*0c10*/  @P2 LDC.64 R72, c[0x0][0x3a0] ;  /* 0x0000e800ff482b82 */ /* 0x000ea60000000a00 */
[----:B-1----:R-:W-:-:S05]  /*0c20*/  @P1 IMAD.WIDE.U32 R80, R116, 0x10, R74 ;  /* 0x0000001074501825 */ /* 0x002fca00078e004a */
[----:B------:R1:W5:Y:S01]  /*0c30*/  @P1 LDG.E.128 R64, desc[UR6][R80.64] ;  /* 0x0000000650401981 */ /* 0x000362000c1e1d00 */
[----:B--2---:R-:W-:-:S04]  /*0c40*/  @P2 IMAD.WIDE.U32 R76, R116, 0x10, R72 ;  /* 0x00000010744c2825 */ /* 0x004fc800078e0048 */
[----:B0-----:R-:W-:Y:S01]  /*0c50*/  IMAD.WIDE.U32 R72, R116, 0x10, R78 ;  /* 0x0000001074487825 */ /* 0x001fe200078e004e */
[----:B------:R-:W2:Y:S05]  /*0c60*/  @P2 LDG.E.128 R60, desc[UR6][R76.64] ;  /* 0x000000064c3c2981 */ /* 0x000eaa000c1e1d00 */
[----:B------:R-:W5:Y:S01]  /*0c70*/  LDG.E.128 R72, desc[UR6][R72.64] ;  /* 0x0000000648487981 */ /* 0x000f62000c1e1d00 */
[----:B--2---:R-:W-:Y:S02]  /*0c80*/  PRMT R85, R63, 0x7632, R85 ;  /* 0x000076323f557816 */ /* 0x004fe40000000055 */
[----:B------:R-:W-:Y:S02]  /*0c90*/  PRMT R84, R62, 0x7632, R84 ;  /* 0x000076323e547816 */ /* 0x000fe40000000054 */
[----:B------:R-:W-:-:S02]  /*0ca0*/  PRMT R83, R61, 0x7632, R83 ;  /* 0x000076323d537816 */ /* 0x000fc40000000053 */
[----:B------:R-:W-:Y:S01]  /*0cb0*/  PRMT R82, R60, 0x7632, R82 ;  /* 0x000076323c527816 */ /* 0x000fe20000000052 */
[----:B-1----:R-:W-:Y:S06]  /*0cc0*/  @!P1 BRA `(.L_x_47) ;  /* 0x00000004006c9947 */ /* 0x002fec0003800000 */
[----:B------:R-:W-:Y:S05]  /*0cd0*/  @!P2 BRA `(.L_x_48) ;  /* 0x0000000000d4a947 */ /* 0x000fea0003800000 */
[C---:B-----5:R-:W-:Y:S01]  /*0ce0*/  PRMT R68, R72.reuse, 0x7632, R68 ;  /* 0x0000763248447816 */ /* 0x060fe20000000044 */
[----:B------:R-:W-:Y:S01]  /*0cf0*/  IMAD.U32 R72, R72, 0x10000, RZ ;  /* 0x0001000048487824 */ /* 0x000fe200078e00ff */
[----:B------:R-:W-:Y:S01]  /*0d00*/  SHF.L.U32 R69, R64, 0x10, RZ ;  /* 0x0000001040457819 */ /* 0x000fe200000006ff */
[----:B------:R-:W-:Y:S01]  /*0d10*/  IMAD.U32 R76, R65, 0x10000, RZ ;  /* 0x00010000414c7824 */ /* 0x000fe200078e00ff */
[----:B------:R-:W-:Y:S01]  /*0d20*/  PRMT R70, R73, 0x7632, R70 ;  /* 0x0000763249467816 */ /* 0x000fe20000000046 */
[----:B------:R-:W-:Y:S01]  /*0d30*/  IMAD.U32 R141, R62, 0x10000, RZ ;  /* 0x000100003e8d7824 */ /* 0x000fe200078e00ff */
[----:B------:R-:W-:Y:S01]  /*0d40*/  PRMT R71, R65, 0x7632, R71 ;  /* 0x0000763241477816 */ /* 0x000fe20000000047 */
[--C-:B------:R-:W-:Y:S01]  /*0d50*/  FADD.FTZ R72, R72, R69.reuse ;  /* 0x0000004548487221 */ /* 0x100fe20000010000 */
[----:B------:R-:W-:Y:S02]  /*0d60*/  PRMT R69, R64, 0x7632, R69 ;  /* 0x0000763240457816 */ /* 0x000fe40000000045 */
[----:B------:R-:W-:-:S02]  /*0d70*/  SHF.L.U32 R73, R73, 0x10, RZ ;  /* 0x0000001049497819 */ /* 0x000fc400000006ff */
[----:B------:R-:W-:Y:S01]  /*0d80*/  SHF.L.U32 R70, R70, 0x10, RZ ;  /* 0x0000001046467819 */ /* 0x000fe200000006ff */
[----:B------:R-:W-:Y:S01]  /*0d90*/  IMAD.U32 R69, R69, 0x10000, RZ ;  /* 0x0001000045457824 */ /* 0x000fe200078e00ff */
[----:B------:R-:W-:Y:S01]  /*0da0*/  SHF.L.U32 R71, R71, 0x10, RZ ;  /* 0x0000001047477819 */ /* 0x000fe200000006ff */
[----:B------:R-:W-:Y:S01]  /*0db0*/  FADD.FTZ R73, R73, R76 ;  /* 0x0000004c49497221 */ /* 0x000fe20000010000 */
[----:B------:R-:W-:Y:S02]  /*0dc0*/  SHF.L.U32 R68, R68, 0x10, RZ ;  /* 0x0000001044447819 */ /* 0x000fe400000006ff */
[----:B------:R-:W-:Y:S01]  /*0dd0*/  PRMT R77, R74, 0x7632, R77 ;  /* 0x000076324a4d7816 */ /* 0x000fe2000000004d */
[----:B------:R-:W-:Y:S01]  /*0de0*/  FADD.FTZ R71, R70, R71 ;  /* 0x0000004746477221 */ /* 0x000fe20000010000 */
[----:B------:R-:W-:Y:S01]  /*0df0*/  SHF.L.U32 R74, R74, 0x10, RZ ;  /* 0x000000104a4a7819 */ /* 0x000fe200000006ff */
[----:B------:R-:W-:Y:S01]  /*0e00*/  FADD.FTZ R68, R68, R69 ;  /* 0x0000004544447221 */ /* 0x000fe20000010000 */
[----:B------:R-:W-:Y:S01]  /*0e10*/  PRMT R80, R75, 0x7632, R80 ;  /* 0x000076324b507816 */ /* 0x000fe20000000050 */
[----:B------:R-:W-:Y:S01]  /*0e20*/  IMAD.U32 R77, R77, 0x10000, RZ ;  /* 0x000100004d4d7824 */ /* 0x000fe200078e00ff */
[----:B------:R-:W-:Y:S01]  /*0e30*/  SHF.L.U32 R81, R75, 0x10, RZ ;  /* 0x000000104b517819 */ /* 0x000fe200000006ff */
[----:B------:R-:W-:Y:S01]  /*0e40*/  IMAD.U32 R75, R66, 0x10000, RZ ;  /* 0x00010000424b7824 */ /* 0x000fe200078e00ff */
[----:B------:R-:W-:-:S02]  /*0e50*/  SHF.L.U32 R76, R67, 0x10, RZ ;  /* 0x00000010434c7819 */ /* 0x000fc400000006ff */
[----:B------:R-:W-:Y:S01]  /*0e60*/  PRMT R70, R67, 0x7632, R70 ;  /* 0x0000763243467816 */ /* 0x000fe20000000046 */
[----:B------:R-:W-:Y:S01]  /*0e70*/  FADD.FTZ R74, R74, R75 ;  /* 0x0000004b4a4a7221 */ /* 0x000fe20000010000 */
        /* <DEDUP_REMOVED lines=18> */
[----:B------:R-:W-:Y:S01]  /*0fa0*/  FADD.FTZ R76, R75, R76 ;  /* 0x0000004c4b4c7221 */ /* 0x000fe20000010000 */
[----:B------:R-:W-:Y:S01]  /*0fb0*/  FADD.FTZ R80, R77, R80 ;  /* 0x000000504d507221 */ /* 0x000fe20000010000 */
[----:B------:R-:W-:Y:S01]  /*0fc0*/  FADD.FTZ R82, R71, R70 ;  /* 0x0000004647527221 */ /* 0x000fe20000010000 */
[----:B------:R-:W-:-:S02]  /*0fd0*/  FADD.FTZ R145, R68, R145 ;  /* 0x0000009144917221 */ /* 0x000fc40000010000 */
[----:B------:R-:W-:Y:S02]  /*0fe0*/  F2FP.BF16.F32.PACK_AB R71, R76, R115 ;  /* 0x000000734c47723e */ /* 0x000fe400000010ff */
[----:B------:R-:W-:Y:S02]  /*0ff0*/  F2FP.BF16.F32.PACK_AB R70, R80, R141 ;  /* 0x0000008d5046723e */ /* 0x000fe400000010ff */
[----:B------:R-:W-:Y:S02]  /*1000*/  F2FP.BF16.F32.PACK_AB R69, R82, R143 ;  /* 0x0000008f5245723e */ /* 0x000fe400000010ff */
[----:B------:R-:W-:Y:S01]  /*1010*/  F2FP.BF16.F32.PACK_AB R68, R145, R114 ;  /* 0x000000729144723e */ /* 0x000fe200000010ff */
[----:B------:R-:W-:Y:S06]  /*1020*/  BRA `(.L_x_49) ;  /* 0x00000004004c7947 */ /* 0x000fec0003800000 */
.L_x_48:
[C---:B-----5:R-:W-:Y:S01]  /*1030*/  PRMT R77, R73.reuse, 0x7632, R77 ;  /* 0x00007632494d7816 */ /* 0x060fe2000000004d */
[----:B------:R-:W-:Y:S01]  /*1040*/  IMAD.U32 R69, R64, 0x10000, RZ ;  /* 0x0001000040457824 */ /* 0x000fe200078e00ff */
[C---:B------:R-:W-:Y:S01]  /*1050*/  PRMT R76, R72.reuse, 0x7632, R76 ;  /* 0x00007632484c7816 */ /* 0x040fe2000000004c */
[----:B------:R-:W-:Y:S01]  /*1060*/  IMAD.U32 R72, R72, 0x10000, RZ ;  /* 0x0001000048487824 */ /* 0x000fe200078e00ff */
[----:B------:R-:W-:Y:S01]  /*1070*/  SHF.L.U32 R73, R73, 0x10, RZ ;  /* 0x0000001049497819 */ /* 0x000fe200000006ff */
[----:B------:R-:W-:Y:S01]  /*1080*/  IMAD.U32 R82, R77, 0x10000, RZ ;  /* 0x000100004d527824 */ /* 0x000fe200078e00ff */
[----:B------:R-:W-:Y:S01]  /*1090*/  SHF.L.U32 R68, R65, 0x10, RZ ;  /* 0x0000001041447819 */ /* 0x000fe200000006ff */
[----:B------:R-:W-:Y:S01]  /*10a0*/  FADD.FTZ R114, R72, R69 ;  /* 0x0000004548727221 */ /* 0x000fe20000010000 */
[----:B------:R-:W-:Y:S02]  /*10b0*/  PRMT R80, R74, 0x7632, R80 ;  /* 0x000076324a507816 */ /* 0x000fe40000000050 */
[----:B------:R-:W-:Y:S01]  /*10c0*/  PRMT R81, R75, 0x7632, R81 ;  /* 0x000076324b517816 */ /* 0x000fe20000000051 */
[--C-:B------:R-:W-:Y:S01]  /*10d0*/  FADD.FTZ R143, R73, R68.reuse ;  /* 0x00000044498f7221 */ /* 0x100fe20000010000 */
[----:B------:R-:W-:Y:S01]  /*10e0*/  PRMT R68, R64, 0x7632, R68 ;  /* 0x0000763240447816 */ /* 0x000fe20000000044 */
[----:B------:R-:W-:Y:S01]  /*10f0*/  IMAD.U32 R75, R75, 0x10000, RZ ;  /* 0x000100004b4b7824 */ /* 0x000fe200078e00ff */
[----:B------:R-:W-:-:S02]  /*1100*/  PRMT R69, R65, 0x7632, R69 ;  /* 0x0000763241457816 */ /* 0x000fc40000000045 */
[----:B------:R-:W-:Y:S01]  /*1110*/  PRMT R70, R66, 0x7632, R70 ;  /* 0x0000763242467816 */ /* 0x000fe20000000046 */
[----:B------:R-:W-:Y:S01]  /*1120*/  IMAD.U32 R68, R68, 0x10000, RZ ;  /* 0x0001000044447824 */ /* 0x000fe200078e00ff */
[----:B------:R-:W-:Y:S02]  /*1130*/  PRMT R71, R67, 0x7632, R71 ;  /* 0x0000763243477816 */ /* 0x000fe40000000047 */
[----:B------:R-:W-:Y:S02]  /*1140*/  SHF.L.U32 R145, R76, 0x10, RZ ;  /* 0x000000104c917819 */ /* 0x000fe400000006ff */
[----:B------:R-:W-:Y:S01]  /*1150*/  SHF.L.U32 R74, R74, 0x10, RZ ;  /* 0x000000104a4a7819 */ /* 0x000fe200000006ff */
[----:B------:R-:W-:Y:S01]  /*1160*/  IMAD.U32 R71, R71, 0x10000, RZ ;  /* 0x0001000047477824 */ /* 0x000fe200078e00ff */
[----:B------:R-:W-:Y:S01]  /*1170*/  SHF.L.U32 R141, R66, 0x10, RZ ;  /* 0x00000010428d7819 */ /* 0x000fe200000006ff */
[----:B------:R-:W-:Y:S01]  /*1180*/  FADD.FTZ R145, R145, R68 ;  /* 0x0000004491917221 */ /* 0x000fe20000010000 */
[----:B------:R-:W-:-:S02]  /*1190*/  SHF.L.U32 R72, R67, 0x10, RZ ;  /* 0x0000001043487819 */ /* 0x000fc400000006ff */
        /* <DEDUP_REMOVED lines=14> */
.L_x_47:
[----:B------:R-:W-:Y:S05]  /*1280*/  @!P2 BRA `(.L_x_50) ;  /* 0x000000000084a947 */ /* 0x000fea0003800000 */
[----:B-----5:R-:W-:Y:S01]  /*1290*/  PRMT R68, R72, 0x7632, R68 ;  /* 0x0000763248447816 */ /* 0x020fe20000000044 */
[----:B------:R-:W-:Y:S01]  /*12a0*/  IMAD.U32 R141, R74, 0x10000, RZ ;  /* 0x000100004a8d7824 */ /* 0x000fe200078e00ff */
        /* <DEDUP_REMOVED lines=9> */
[----:B------:R-:W-:Y:S01]  /*1340*/  IMAD.U32 R72, R63, 0x10000, RZ ;  /* 0x000100003f487824 */ /* 0x000fe200078e00ff */
        /* <DEDUP_REMOVED lines=14> */
[----:B------:R-:W-:Y:S01]  /*1430*/  F2FP.BF16.F32.PACK_AB R69, R82, R143 ;  /* 0x0000008f5245723e */ /* 0x000fe200000010ff */
[----:B------:R-:W-:Y:S02]  /*1440*/  FADD.FTZ R80, R71, R80 ;  /* 0x0000005047507221 */ /* 0x000fe40000010000 */
[----:B------:R-:W-:Y:S01]  /*1450*/  FADD.FTZ R145, R68, R145 ;  /* 0x0000009144917221 */ /* 0x000fe20000010000 */
[----:B------:R-:W-:Y:S02]  /*1460*/  F2FP.BF16.F32.PACK_AB R71, R76, R115 ;  /* 0x000000734c47723e */ /* 0x000fe400000010ff */
[----:B------:R-:W-:Y:S02]  /*1470*/  F2FP.BF16.F32.PACK_AB R70, R80, R141 ;  /* 0x0000008d5046723e */ /* 0x000fe400000010ff */
[----:B------:R-:W-:Y:S01]  /*1480*/  F2FP.BF16.F32.PACK_AB R68, R145, R114 ;  /* 0x000000729144723e */ /* 0x000fe200000010ff */
[----:B------:R-:W-:Y:S06]  /*1490*/  BRA `(.L_x_49) ;  /* 0x0000000000307947 */ /* 0x000fec0003800000 */
.L_x_50:
        /* <DEDUP_REMOVED lines=12> */
.L_x_49:
[----:B------:R-:W0:Y:S01]  /*1560*/  @P0 LDC.64 R84, c[0x0][0x3a8] ;  /* 0x0000ea00ff540b82 */ /* 0x000e220000000a00 */
[----:B------:R-:W-:-:S07]  /*1570*/  IADD3 R118, PT, PT, R116, 0x20, RZ ;  /* 0x0000002074767810 */ /* 0x000fce0007ffe0ff */
[----:B------:R-:W1:Y:S08]  /*1580*/  @P2 LDC.64 R72, c[0x0][0x3a0] ;  /* 0x0000e800ff482b82 */ /* 0x000e700000000a00 */
[----:B------:R-:W2:Y:S01]  /*1590*/  @P1 LDC.64 R74, c[0x0][0x398] ;  /* 0x0000e600ff4a1b82 */ /* 0x000ea20000000a00 */
[----:B0-----:R-:W-:-:S05]  /*15a0*/  @P0 IMAD.WIDE.U32 R84, R116, 0x10, R84 ;  /* 0x0000001074540825 */ /* 0x001fca00078e0054 */
[----:B------:R0:W-:Y:S01]  /*15b0*/  @P0 STG.E.128 desc[UR6][R84.64], R68 ;  /* 0x0000004454000986 */ /* 0x0001e2000c101d06 */
[----:B-1----:R-:W-:-:S04]  /*15c0*/  @P2 IMAD.WIDE.U32 R86, R118, 0x10, R72 ;  /* 0x0000001076562825 */ /* 0x002fc800078e0048 */
[C---:B------:R-:W-:Y:S01]  /*15d0*/  IMAD.WIDE.U32 R72, R118.reuse, 0x10, R78 ;  /* 0x0000001076487825 */ /* 0x040fe200078e004e */
[----:B------:R-:W3:Y:S03]  /*15e0*/  @P2 LDG.E.128 R60, desc[UR6][R86.64] ;  /* 0x00000006563c2981 */ /* 0x000ee6000c1e1d00 */
[----:B--2---:R-:W-:Y:S02]  /*15f0*/  @P1 IMAD.WIDE.U32 R88, R118, 0x10, R74 ;  /* 0x0000001076581825 */ /* 0x004fe400078e004a */
[----:B------:R-:W5:Y:S04]  /*1600*/  LDG.E.128 R72, desc[UR6][R72.64] ;  /* 0x0000000648487981 */ /* 0x000f68000c1e1d00 */
[----:B------:R0:W5:Y:S01]  /*1610*/  @P1 LDG.E.128 R64, desc[UR6][R88.64] ;  /* 0x0000000658401981 */ /* 0x000162000c1e1d00 */
[----:B------:R-:W-:-:S04]  /*1620*/  UISETP.NE.U32.AND UP0, UPT, UR12, URZ, UPT ;  /* 0x000000ff0c00728c */ /* 0x000fc8000bf05070 */
[----:B------:R-:W-:Y:S01]  /*1630*/  UISETP.NE.AND.EX UP0, UPT, UR13, URZ, UPT, UP0 ;  /* 0x000000ff0d00728c */ /* 0x000fe2000bf05300 */
[----:B---3--:R-:W-:Y:S02]  /*1640*/  PRMT R77, R63, 0x7632, R77 ;  /* 0x000076323f4d7816 */ /* 0x008fe4000000004d */
[----:B------:R-:W-:Y:S02]  /*1650*/  PRMT R90, R61, 0x7632, R90 ;  /* 0x000076323d5a7816 */ /* 0x000fe4000000005a */
[----:B------:R-:W-:-:S04]  /*1660*/  PRMT R91, R60, 0x7632, R91 ;  /* 0x000076323c5b7816 */ /* 0x000fc8000000005b */
[----:B0-----:R-:W-:Y:S05]  /*1670*/  BRA.U UP0, `(.L_x_51) ;  /* 0x0000000100c87547 */ /* 0x001fea000b800000 */
[----:B------:R-:W-:Y:S01]  /*1680*/  UISETP.NE.U32.AND UP1, UPT, UR10, URZ, UPT ;  /* 0x000000ff0a00728c */ /* 0x000fe2000bf25070 */
[----:B------:R-:W-:-:S03]  /*1690*/  PRMT R84, R62, 0x7632, R84 ;  /* 0x000076323e547816 */ /* 0x000fc60000000054 */
[----:B------:R-:W-:-:S09]  /*16a0*/  UISETP.NE.AND.EX UP1, UPT, UR11, URZ, UPT, UP1 ;  /* 0x000000ff0b00728c */ /* 0x000fd2000bf25310 */
[----:B------:R-:W-:Y:S05]  /*16b0*/  BRA.U UP1, `(.L_x_52) ;  /* 0x0000000101347547 */ /* 0x000fea000b800000 */
        /* <DEDUP_REMOVED lines=11> */
[----:B------:R-:W-:Y:S01]  /*1770*/  SHF.L.U32 R88, R88, 0x10, RZ ;  /* 0x0000001058587819 */ /* 0x000fe200000006ff */
[----:B------:R-:W-:Y:S06]  /*1780*/  BRA `(.L_x_53) ;  /* 0x0000000400f87947 */ /* 0x000fec0003800000 */
.L_x_52:
[C---:B-----5:R-:W-:Y:S01]  /*1790*/  PRMT R69, R73.reuse, 0x7632, R69 ;  /* 0x0000763249457816 */ /* 0x060fe20000000045 */
[----:B------:R-:W-:Y:S01]  /*17a0*/  IMAD.U32 R81, R62, 0x10000, RZ ;  /* 0x000100003e517824 */ /* 0x000fe200078e00ff */
[----:B------:R-:W-:Y:S01]  /*17b0*/  SHF.L.U32 R73, R73, 0x10, RZ ;  /* 0x0000001049497819 */ /* 0x000fe200000006ff */
[----:B------:R-:W-:Y:S01]  /*17c0*/  IMAD.U32 R90, R90, 0x10000, RZ ;  /* 0x000100005a5a7824 */ /* 0x000fe200078e00ff */
[----:B------:R-:W-:Y:S01]  /*17d0*/  SHF.L.U32 R70, R61, 0x10, RZ ;  /* 0x000000103d467819 */ /* 0x000fe200000006ff */
[----:B------:R-:W-:Y:S01]  /*17e0*/  IMAD.U32 R69, R69, 0x10000, RZ ;  /* 0x0001000045457824 */ /* 0x000fe200078e00ff */
[----:B------:R-:W-:Y:S02]  /*17f0*/  PRMT R68, R72, 0x7632, R68 ;  /* 0x0000763248447816 */ /* 0x000fe40000000044 */
[----:B------:R-:W-:Y:S01]  /*1800*/  PRMT R71, R74, 0x7632, R71 ;  /* 0x000076324a477816 */ /* 0x000fe20000000047 */
[----:B------:R-:W-:Y:S01]  /*1810*/  FADD.FTZ R121, R70, R73 ;  /* 0x0000004946797221 */ /* 0x000fe20000010000 */
[----:B------:R-:W-:Y:S01]  /*1820*/  PRMT R85, R75, 0x7632, R85 ;  /* 0x000076324b557816 */ /* 0x000fe20000000055 */
[----:B------:R-:W-:Y:S01]  /*1830*/  IMAD.U32 R74, R74, 0x10000, RZ ;  /* 0x000100004a4a7824 */ /* 0x000fe200078e00ff */
[----:B------:R-:W-:Y:S01]  /*1840*/  SHF.L.U32 R88, R84, 0x10, RZ ;  /* 0x0000001054587819 */ /* 0x000fe200000006ff */
[----:B------:R-:W-:Y:S01]  /*1850*/  IMAD.U32 R70, R63, 0x10000, RZ ;  /* 0x000100003f467824 */ /* 0x000fe200078e00ff */
[----:B------:R-:W-:Y:S01]  /*1860*/  SHF.L.U32 R72, R72, 0x10, RZ ;  /* 0x0000001048487819 */ /* 0x000fe200000006ff */
[----:B------:R-:W-:Y:S01]  /*1870*/  FADD.FTZ R81, R81, R74 ;  /* 0x0000004a51517221 */ /* 0x000fe20000010000 */
        /* <DEDUP_REMOVED lines=18> */
.L_x_51:
[----:B------:R-:W-:-:S04]  /*19a0*/  UISETP.NE.U32.AND UP1, UPT, UR10, URZ, UPT ;  /* 0x000000ff0a00728c */ /* 0x000fc8000bf25070 */
[----:B------:R-:W-:-:S09]  /*19b0*/  UISETP.NE.AND.EX UP1, UPT, UR11, URZ, UPT, UP1 ;  /* 0x000000ff0b00728c */ /* 0x000fd2000bf25310 */
[----:B------:R-:W-:Y:S05]  /*19c0*/  BRA.U UP1, `(.L_x_54) ;  /* 0x0000000101947547 */ /* 0x000fea000b800000 */
[C---:B-----5:R-:W-:Y:S01]  /*19d0*/  PRMT R84, R73.reuse, 0x7632, R84 ;  /* 0x0000763249547816 */ /* 0x060fe20000000054 */
[----:B------:R-:W-:Y:S01]  /*19e0*/  IMAD.U32 R73, R73, 0x10000, RZ ;  /* 0x0001000049497824 */ /* 0x000fe200078e00ff */
[C---:B------:R-:W-:Y:S01]  /*19f0*/  PRMT R77, R72.reuse, 0x7632, R77 ;  /* 0x00007632484d7816 */ /* 0x040fe2000000004d */
[----:B------:R-:W-:Y:S01]  /*1a00*/  IMAD.U32 R68, R65, 0x10000, RZ ;  /* 0x0001000041447824 */ /* 0x000fe200078e00ff */
[----:B------:R-:W-:Y:S02]  /*1a10*/  SHF.L.U32 R72, R72, 0x10, RZ ;  /* 0x0000001048487819 */ /* 0x000fe400000006ff */
[----:B------:R-:W-:Y:S01]  /*1a20*/  SHF.L.U32 R83, R64, 0x10, RZ ;  /* 0x0000001040537819 */ /* 0x000fe200000006ff */
[----:B------:R-:W-:Y:S01]  /*1a30*/  FADD.FTZ R121, R68, R73 ;  /* 0x0000004944797221 */ /* 0x000fe20000010000 */
[----:B------:R-:W-:Y:S02]  /*1a40*/  PRMT R85, R74, 0x7632, R85 ;  /* 0x000076324a557816 */ /* 0x000fe40000000055 */
[----:B------:R-:W-:Y:S01]  /*1a50*/  PRMT R86, R75, 0x7632, R86 ;  /* 0x000076324b567816 */ /* 0x000fe20000000056 */
[----:B------:R-:W-:Y:S01]  /*1a60*/  FADD.FTZ R83, R83, R72 ;  /* 0x0000004853537221 */ /* 0x000fe20000010000 */
[----:B------:R-:W-:Y:S01]  /*1a70*/  PRMT R68, R64, 0x7632, R68 ;  /* 0x0000763240447816 */ /* 0x000fe20000000044 */
[----:B------:R-:W-:Y:S01]  /*1a80*/  IMAD.U32 R72, R67, 0x10000, RZ ;  /* 0x0001000043487824 */ /* 0x000fe200078e00ff */
[----:B------:R-:W-:Y:S01]  /*1a90*/  PRMT R69, R65, 0x7632, R69 ;  /* 0x0000763241457816 */ /* 0x000fe20000000045 */
[----:B------:R-:W-:Y:S01]  /*1aa0*/  IMAD.U32 R85, R85, 0x10000, RZ ;  /* 0x0001000055557824 */ /* 0x000fe200078e00ff */
[----:B------:R-:W-:-:S02]  /*1ab0*/  PRMT R70, R66, 0x7632, R70 ;  /* 0x0000763242467816 */ /* 0x000fc40000000046 */
[----:B------:R-:W-:Y:S02]  /*1ac0*/  PRMT R71, R67, 0x7632, R71 ;  /* 0x0000763243477816 */ /* 0x000fe40000000047 */
[----:B------:R-:W-:Y:S01]  /*1ad0*/  SHF.L.U32 R74, R74, 0x10, RZ ;  /* 0x000000104a4a7819 */ /* 0x000fe200000006ff */
[----:B------:R-:W-:Y:S01]  /*1ae0*/  IMAD.U32 R70, R70, 0x10000, RZ ;  /* 0x0001000046467824 */ /* 0x000fe200078e00ff */
[----:B------:R-:W-:Y:S02]  /*1af0*/  SHF.L.U32 R81, R66, 0x10, RZ ;  /* 0x0000001042517819 */ /* 0x000fe400000006ff */
[----:B------:R-:W-:Y:S01]  /*1b00*/  SHF.L.U32 R75, R75, 0x10, RZ ;  /* 0x000000104b4b7819 */ /* 0x000fe200000006ff */
[----:B------:R-:W-:Y:S01]  /*1b10*/  FADD.FTZ R88, R85, R70 ;  /* 0x0000004655587221 */ /* 0x000fe20000010000 */
[----:B------:R-:W-:Y:S01]  /*1b20*/  SHF.L.U32 R77, R77, 0x10, RZ ;  /* 0x000000104d4d7819 */ /* 0x000fe200000006ff */
[----:B------:R-:W-:Y:S01]  /*1b30*/  FADD.FTZ R81, R81, R74 ;  /* 0x0000004a51517221 */ /* 0x000fe20000010000 */
[----:B------:R-:W-:Y:S01]  /*1b40*/  SHF.L.U32 R142, R84, 0x10, RZ ;  /* 0x00000010548e7819 */ /* 0x000fe200000006ff */
[----:B------:R-:W-:Y:S01]  /*1b50*/  FADD.FTZ R89, R72, R75 ;  /* 0x0000004b48597221 */ /* 0x000fe20000010000 */
[----:B------:R-:W-:-:S02]  /*1b60*/  SHF.L.U32 R86, R86, 0x10, RZ ;  /* 0x0000001056567819 */ /* 0x000fc400000006ff */
[----:B------:R-:W-:Y:S02]  /*1b70*/  SHF.L.U32 R71, R71, 0x10, RZ ;  /* 0x0000001047477819 */ /* 0x000fe400000006ff */
        /* <DEDUP_REMOVED lines=10> */
.L_x_54:
[----:B-----5:R-:W-:Y:S01]  /*1c20*/  PRMT R81, R73, 0x7632, R81 ;  /* 0x0000763249517816 */ /* 0x020fe20000000051 */
[----:B------:R-:W-:Y:S01]  /*1c30*/  IMAD.U32 R68, R65, 0x10000, RZ ;  /* 0x0001000041447824 */ /* 0x000fe200078e00ff */
[----:B------:R-:W-:Y:S01]  /*1c40*/  SHF.L.U32 R73, R73, 0x10, RZ ;  /* 0x0000001049497819 */ /* 0x000fe200000006ff */
[----:B------:R-:W-:Y:S01]  /*1c50*/  IMAD.U32 R84, R66, 0x10000, RZ ;  /* 0x0001000042547824 */ /* 0x000fe200078e00ff */
[----:B------:R-:W-:Y:S02]  /*1c60*/  PRMT R85, R75, 0x7632, R85 ;  /* 0x000076324b557816 */ /* 0x000fe40000000055 */
[----:B------:R-:W-:Y:S01]  /*1c70*/  PRMT R70, R67, 0x7632, R70 ;  /* 0x0000763243467816 */ /* 0x000fe20000000046 */
[----:B------:R-:W-:Y:S01]  /*1c80*/  FADD.FTZ R73, R68, R73 ;  /* 0x0000004944497221 */ /* 0x000fe20000010000 */
[----:B------:R-:W-:Y:S01]  /*1c90*/  SHF.L.U32 R83, R74, 0x10, RZ ;  /* 0x000000104a537819 */ /* 0x000fe200000006ff */
[----:B------:R-:W-:Y:S01]  /*1ca0*/  IMAD.U32 R85, R85, 0x10000, RZ ;  /* 0x0001000055557824 */ /* 0x000fe200078e00ff */
[----:B------:R-:W-:-:S02]  /*1cb0*/  SHF.L.U32 R70, R70, 0x10, RZ ;  /* 0x0000001046467819 */ /* 0x000fc400000006ff */
[C---:B------:R-:W-:Y:S01]  /*1cc0*/  PRMT R71, R72.reuse, 0x7632, R71 ;  /* 0x0000763248477816 */ /* 0x040fe20000000047 */
[----:B------:R-:W-:Y:S01]  /*1cd0*/  IMAD.U32 R72, R72, 0x10000, RZ ;  /* 0x0001000048487824 */ /* 0x000fe200078e00ff */
[C---:B------:R-:W-:Y:S02]  /*1ce0*/  SHF.L.U32 R69, R64.reuse, 0x10, RZ ;  /* 0x0000001040457819 */ /* 0x040fe400000006ff */
[----:B------:R-:W-:Y:S02]  /*1cf0*/  SHF.L.U32 R86, R75, 0x10, RZ ;  /* 0x000000104b567819 */ /* 0x000fe400000006ff */
[----:B------:R-:W-:Y:S01]  /*1d00*/  PRMT R68, R64, 0x7632, R68 ;  /* 0x0000763240447816 */ /* 0x000fe20000000044 */
[----:B------:R-:W-:Y:S01]  /*1d10*/  FADD.FTZ R72, R69, R72 ;  /* 0x0000004845487221 */ /* 0x000fe20000010000 */
[----:B------:R-:W-:Y:S02]  /*1d20*/  PRMT R75, R74, 0x7632, R75 ;  /* 0x000076324a4b7816 */ /* 0x000fe4000000004b */
[----:B------:R-:W-:Y:S01]  /*1d30*/  SHF.L.U32 R74, R81, 0x10, RZ ;  /* 0x00000010514a7819 */ /* 0x000fe200000006ff */
[----:B------:R-:W-:Y:S01]  /*1d40*/  FADD.FTZ R81, R84, R83 ;  /* 0x0000005354517221 */ /* 0x000fe20000010000 */
[----:B------:R-:W-:Y:S01]  /*1d50*/  SHF.L.U32 R71, R71, 0x10, RZ ;  /* 0x0000001047477819 */ /* 0x000fe200000006ff */
[--C-:B------:R-:W-:Y:S01]  /*1d60*/  FADD.FTZ R84, R85, R70.reuse ;  /* 0x0000004655547221 */ /* 0x100fe20000010000 */
[----:B------:R-:W-:Y:S01]  /*1d70*/  IMAD.U32 R68, R68, 0x10000, RZ ;  /* 0x0001000044447824 */ /* 0x000fe200078e00ff */
[----:B------:R-:W-:-:S02]  /*1d80*/  PRMT R70, R66, 0x7632, R70 ;  /* 0x0000763242467816 */ /* 0x000fc40000000046 */
[----:B------:R-:W-:Y:S01]  /*1d90*/  PRMT R69, R65, 0x7632, R69 ;  /* 0x0000763241457816 */ /* 0x000fe20000000045 */
[----:B------:R-:W-:Y:S01]  /*1da0*/  FADD.FTZ R68, R71, R68 ;  /* 0x0000004447447221 */ /* 0x000fe20000010000 */
[----:B------:R-:W-:Y:S01]  /*1db0*/  SHF.L.U32 R87, R67, 0x10, RZ ;  /* 0x0000001043577819 */ /* 0x000fe200000006ff */
[----:B------:R-:W-:Y:S01]  /*1dc0*/  IMAD.U32 R71, R70, 0x10000, RZ ;  /* 0x0001000046477824 */ /* 0x000fe200078e00ff */
[----:B------:R-:W-:Y:S02]  /*1dd0*/  SHF.L.U32 R83, R60, 0x10, RZ ;  /* 0x000000103c537819 */ /* 0x000fe400000006ff */
[----:B------:R-:W-:Y:S01]  /*1de0*/  SHF.L.U32 R69, R69, 0x10, RZ ;  /* 0x0000001045457819 */ /* 0x000fe200000006ff */
[----:B------:R-:W-:Y:S01]  /*1df0*/  FADD.FTZ R87, R87, R86 ;  /* 0x0000005657577221 */ /* 0x000fe20000010000 */
[----:B------:R-:W-:Y:S01]  /*1e00*/  SHF.L.U32 R88, R75, 0x10, RZ ;  /* 0x000000104b587819 */ /* 0x000fe200000006ff */
        /* <DEDUP_REMOVED lines=22> */
.L_x_53:
[----:B------:R-:W0:Y:S01]  /*1f70*/  @P2 LDC.64 R72, c[0x0][0x3a0] ;  /* 0x0000e800ff482b82 */ /* 0x000e220000000a00 */
[----:B------:R-:W-:-:S07]  /*1f80*/  VIADD R77, R116, 0x40 ;  /* 0x00000040744d7836 */ /* 0x000fce0000000000 */
[----:B------:R-:W1:Y:S08]  /*1f90*/  @P0 LDC.64 R86, c[0x0][0x3a8] ;  /* 0x0000ea00ff560b82 */ /* 0x000e700000000a00 */
[----:B------:R-:W2:Y:S01]  /*1fa0*/  @P1 LDC.64 R74, c[0x0][0x398] ;  /* 0x0000e600ff4a1b82 */ /* 0x000ea20000000a00 */
[----:B0-----:R-:W-:-:S04]  /*1fb0*/  @P2 IMAD.WIDE.U32 R112, R77, 0x10, R72 ;  /* 0x000000104d702825 */ /* 0x001fc800078e0048 */
[----:B------:R-:W-:-:S04]  /*1fc0*/  IMAD.WIDE.U32 R72, R77, 0x10, R78 ;  /* 0x000000104d487825 */ /* 0x000fc800078e004e */
[----:B-1----:R-:W-:-:S05]  /*1fd0*/  @P0 IMAD.WIDE.U32 R86, R118, 0x10, R86 ;  /* 0x0000001076560825 */ /* 0x002fca00078e0056 */
[----:B------:R0:W-:Y:S01]  /*1fe0*/  @P0 STG.E.128 desc[UR6][R86.64], R68 ;  /* 0x0000004456000986 */ /* 0x0001e2000c101d06 */
[----:B--2---:R-:W-:-:S03]  /*1ff0*/  @P1 IMAD.WIDE.U32 R90, R77, 0x10, R74 ;  /* 0x000000104d5a1825 */ /* 0x004fc600078e004a */
[----:B------:R0:W5:Y:S04]  /*2000*/  @P2 LDG.E.128 R60, desc[UR6][R112.64] ;  /* 0x00000006703c2981 */ /* 0x000168000c1e1d00 */
[----:B------:R0:W5:Y:S04]  /*2010*/  @P1 LDG.E.128 R64, desc[UR6][R90.64] ;  /* 0x000000065a401981 */ /* 0x000168000c1e1d00 */
[----:B------:R-:W5:Y:S01]  /*2020*/  LDG.E.128 R72, desc[UR6][R72.64] ;  /* 0x0000000648487981 */ /* 0x000f62000c1e1d00 */
[----:B------:R-:W-:Y:S05]  /*2030*/  BRA.U UP0, `(.L_x_55) ;  /* 0x0000000100cc7547 */ /* 0x000fea000b800000 */
[----:B-----5:R-:W-:Y:S02]  /*2040*/  PRMT R78, R63, 0x7632, R78 ;  /* 0x000076323f4e7816 */ /* 0x020fe4000000004e */
[----:B------:R-:W-:Y:S02]  /*2050*/  PRMT R79, R62, 0x7632, R79 ;  /* 0x000076323e4f7816 */ /* 0x000fe4000000004f */
[----:B0-----:R-:W-:Y:S02]  /*2060*/  PRMT R87, R61, 0x7632, R87 ;  /* 0x000076323d577816 */ /* 0x001fe40000000057 */
[----:B------:R-:W-:Y:S01]  /*2070*/  PRMT R90, R60, 0x7632, R90 ;  /* 0x000076323c5a7816 */ /* 0x000fe2000000005a */
[----:B------:R-:W-:Y:S06]  /*2080*/  BRA.U UP1, `(.L_x_56) ;  /* 0x0000000101347547 */ /* 0x000fec000b800000 */
[----:B------:R-:W-:Y:S01]  /*2090*/  PRMT R119, R73, 0x7632, R119 ;  /* 0x0000763249777816 */ /* 0x000fe20000000077 */
[----:B------:R-:W-:Y:S01]  /*20a0*/  IMAD.U32 R117, R74, 0x10000, RZ ;  /* 0x000100004a757824 */ /* 0x000fe200078e00ff */
[----:B------:R-:W-:Y:S02]  /*20b0*/  PRMT R90, R72, 0x7632, R90 ;  /* 0x00007632485a7816 */ /* 0x000fe4000000005a */
[----:B------:R-:W-:Y:S01]  /*20c0*/  PRMT R144, R74, 0x7632, R144 ;  /* 0x000076324a907816 */ /* 0x000fe20000000090 */
[----:B------:R-:W-:Y:S01]  /*20d0*/  IMAD.U32 R119, R119, 0x10000, RZ ;  /* 0x0001000077777824 */ /* 0x000fe200078e00ff */
[----:B------:R-:W-:Y:S02]  /*20e0*/  PRMT R112, R75, 0x7632, R112 ;  /* 0x000076324b707816 */ /* 0x000fe40000000070 */
[----:B------:R-:W-:Y:S02]  /*20f0*/  SHF.L.U32 R85, R72, 0x10, RZ ;  /* 0x0000001048557819 */ /* 0x000fe400000006ff */
[----:B------:R-:W-:-:S02]  /*2100*/  SHF.L.U32 R86, R73, 0x10, RZ ;  /* 0x0000001049567819 */ /* 0x000fc400000006ff */
[----:B------:R-:W-:Y:S02]  /*2110*/  SHF.L.U32 R87, R75, 0x10, RZ ;  /* 0x000000104b577819 */ /* 0x000fe400000006ff */
[----:B------:R-:W-:Y:S02]  /*2120*/  SHF.L.U32 R90, R90, 0x10, RZ ;  /* 0x000000105a5a7819 */ /* 0x000fe400000006ff */
[----:B------:R-:W-:Y:S02]  /*2130*/  SHF.L.U32 R144, R144, 0x10, RZ ;  /* 0x0000001090907819 */ /* 0x000fe400000006ff */
[----:B------:R-:W-:Y:S01]  /*2140*/  SHF.L.U32 R112, R112, 0x10, RZ ;  /* 0x0000001070707819 */ /* 0x000fe200000006ff */
[----:B------:R-:W-:Y:S06]  /*2150*/  BRA `(.L_x_57) ;  /* 0x0000000400fc7947 */ /* 0x000fec0003800000 */
.L_x_56:
[C---:B------:R-:W-:Y:S01]  /*2160*/  PRMT R68, R72.reuse, 0x7632, R68 ;  /* 0x0000763248447816 */ /* 0x040fe20000000044 */
[----:B------:R-:W-:Y:S01]  /*2170*/  IMAD.U32 R72, R72, 0x10000, RZ ;  /* 0x0001000048487824 */ /* 0x000fe200078e00ff */
[----:B------:R-:W-:Y:S01]  /*2180*/  PRMT R70, R74, 0x7632, R70 ;  /* 0x000076324a467816 */ /* 0x000fe20000000046 */
[----:B------:R-:W-:Y:S01]  /*2190*/  IMAD.U32 R85, R60, 0x10000, RZ ;  /* 0x000100003c557824 */ /* 0x000fe200078e00ff */
[----:B------:R-:W-:Y:S01]  /*21a0*/  PRMT R69, R73, 0x7632, R69 ;  /* 0x0000763249457816 */ /* 0x000fe20000000045 */
[----:B------:R-:W-:Y:S01]  /*21b0*/  IMAD.U32 R79, R79, 0x10000, RZ ;  /* 0x000100004f4f7824 */ /* 0x000fe200078e00ff */
[----:B------:R-:W-:Y:S01]  /*21c0*/  PRMT R71, R75, 0x7632, R71 ;  /* 0x000076324b477816 */ /* 0x000fe20000000047 */
[----:B------:R-:W-:Y:S01]  /*21d0*/  FADD.FTZ R85, R85, R72 ;  /* 0x0000004855557221 */ /* 0x000fe20000010000 */
[----:B------:R-:W-:Y:S01]  /*21e0*/  SHF.L.U32 R144, R70, 0x10, RZ ;  /* 0x0000001046907819 */ /* 0x000fe200000006ff */
[----:B------:R-:W-:Y:S01]  /*21f0*/  IMAD.U32 R75, R75, 0x10000, RZ ;  /* 0x000100004b4b7824 */ /* 0x000fe200078e00ff */
[----:B------:R-:W-:Y:S01]  /*2200*/  SHF.L.U32 R73, R73, 0x10, RZ ;  /* 0x0000001049497819 */ /* 0x000fe200000006ff */
[----:B------:R-:W-:Y:S01]  /*2210*/  IMAD.U32 R71, R71, 0x10000, RZ ;  /* 0x0001000047477824 */ /* 0x000fe200078e00ff */
[----:B------:R-:W-:Y:S01]  /*2220*/  SHF.L.U32 R74, R74, 0x10, RZ ;  /* 0x000000104a4a7819 */ /* 0x000fe200000006ff */
[----:B------:R-:W-:Y:S01]  /*2230*/  FADD.FTZ R144, R144, R79 ;  /* 0x0000004f90907221 */ /* 0x000fe20000010000 */
[----:B------:R-:W-:-:S02]  /*2240*/  SHF.L.U32 R86, R61, 0x10, RZ ;  /* 0x000000103d567819 */ /* 0x000fc400000006ff */
[----:B------:R-:W-:Y:S02]  /*2250*/  SHF.L.U32 R117, R62, 0x10, RZ ;  /* 0x000000103e757819 */ /* 0x000fe400000006ff */
[----:B------:R-:W-:Y:S01]  /*2260*/  SHF.L.U32 R90, R90, 0x10, RZ ;  /* 0x000000105a5a7819 */ /* 0x000fe200000006ff */
[----:B------:R-:W-:Y:S01]  /*2270*/  FADD.FTZ R86, R86, R73 ;  /* 0x0000004956567221 */ /* 0x000fe20000010000 */
[----:B------:R-:W-:Y:S01]  /*2280*/  SHF.L.U32 R119, R87, 0x10, RZ ;  /* 0x0000001057777819 */ /* 0x000fe200000006ff */
[----:B------:R-:W-:Y:S01]  /*2290*/  FADD.FTZ R117, R117, R74 ;  /* 0x0000004a75757221 */ /* 0x000fe20000010000 */
[----:B------:R-:W-:Y:S02]  /*22a0*/  SHF.L.U32 R78, R78, 0x10, RZ ;  /* 0x000000104e4e7819 */ /* 0x000fe400000006ff */
[----:B------:R-:W-:Y:S02]  /*22b0*/  SHF.L.U32 R72, R63, 0x10, RZ ;  /* 0x000000103f487819 */ /* 0x000fe400000006ff */
[----:B------:R-:W-:Y:S01]  /*22c0*/  SHF.L.U32 R70, R69, 0x10, RZ ;  /* 0x0000001045467819 */ /* 0x000fe200000006ff */
[----:B------:R-:W-:-:S02]  /*22d0*/  IMAD.U32 R69, R68, 0x10000, RZ ;  /* 0x0001000044457824 */ /* 0x000fc400078e00ff */
[----:B------:R-:W-:Y:S01]  /*22e0*/  FADD.FTZ R112, R71, R78 ;  /* 0x0000004e47707221 */ /* 0x000fe20000010000 */
[----:B------:R-:W-:Y:S01]  /*22f0*/  FADD.FTZ R87, R72, R75 ;  /* 0x0000004b48577221 */ /* 0x000fe20000010000 */
[----:B------:R-:W-:Y:S01]  /*2300*/  FADD.FTZ R119, R70, R119 ;  /* 0x0000007746777221 */ /* 0x000fe20000010000 */
[----:B------:R-:W-:Y:S01]  /*2310*/  FADD.FTZ R90, R69, R90 ;  /* 0x0000005a455a7221 */ /* 0x000fe20000010000 */
[----:B------:R-:W-:Y:S02]  /*2320*/  F2FP.BF16.F32.PACK_AB R70, R144, R117 ;  /* 0x000000759046723e */ /* 0x000fe400000010ff */
[----:B------:R-:W-:Y:S02]  /*2330*/  F2FP.BF16.F32.PACK_AB R71, R112, R87 ;  /* 0x000000577047723e */ /* 0x000fe400000010ff */
[----:B------:R-:W-:Y:S02]  /*2340*/  F2FP.BF16.F32.PACK_AB R69, R119, R86 ;  /* 0x000000567745723e */ /* 0x000fe400000010ff */
[----:B------:R-:W-:Y:S01]  /*2350*/  F2FP.BF16.F32.PACK_AB R68, R90, R85 ;  /* 0x000000555a44723e */ /* 0x000fe200000010ff */
[----:B------:R-:W-:Y:S06]  /*2360*/  BRA `(.L_x_57) ;  /* 0x0000000400787947 */ /* 0x000fec0003800000 */
.L_x_55:
[----:B------:R-:W-:Y:S05]  /*2370*/  BRA.U UP1, `(.L_x_58) ;  /* 0x0000000101947547 */ /* 0x000fea000b800000 */
[----:B-----5:R-:W-:Y:S01]  /*2380*/  PRMT R78, R72, 0x7632, R78 ;  /* 0x00007632484e7816 */ /* 0x020fe2000000004e */
[----:B------:R-:W-:Y:S01]  /*2390*/  IMAD.U32 R117, R66, 0x10000, RZ ;  /* 0x0001000042757824 */ /* 0x000fe200078e00ff */
[----:B------:R-:W-:Y:S02]  /*23a0*/  SHF.L.U32 R72, R72, 0x10, RZ ;  /* 0x0000001048487819 */ /* 0x000fe400000006ff */
[C---:B------:R-:W-:Y:S02]  /*23b0*/  PRMT R79, R73.reuse, 0x7632, R79 ;  /* 0x00007632494f7816 */ /* 0x040fe4000000004f */
[C---:B0-----:R-:W-:Y:S01]  /*23c0*/  PRMT R87, R74.reuse, 0x7632, R87 ;  /* 0x000076324a577816 */ /* 0x041fe20000000057 */
[----:B------:R-:W-:Y:S01]  /*23d0*/  IMAD.U32 R74, R74, 0x10000, RZ ;  /* 0x000100004a4a7824 */ /* 0x000fe200078e00ff */
[----:B------:R-:W-:Y:S02]  /*23e0*/  SHF.L.U32 R85, R64, 0x10, RZ ;  /* 0x0000001040557819 */ /* 0x000fe400000006ff */
[----:B------:R-:W-:Y:S01]  /*23f0*/  SHF.L.U32 R73, R73, 0x10, RZ ;  /* 0x0000001049497819 */ /* 0x000fe200000006ff */
[----:B------:R-:W-:Y:S01]  /*2400*/  FADD.FTZ R117, R117, R74 ;  /* 0x0000004a75757221 */ /* 0x000fe20000010000 */
[----:B------:R-:W-:Y:S01]  /*2410*/  SHF.L.U32 R86, R65, 0x10, RZ ;  /* 0x0000001041567819 */ /* 0x000fe200000006ff */
[----:B------:R-:W-:Y:S01]  /*2420*/  FADD.FTZ R85, R85, R72 ;  /* 0x0000004855557221 */ /* 0x000fe20000010000 */
[----:B------:R-:W-:-:S02]  /*2430*/  PRMT R90, R75, 0x7632, R90 ;  /* 0x000076324b5a7816 */ /* 0x000fc4000000005a */
[----:B------:R-:W-:Y:S01]  /*2440*/  PRMT R71, R67, 0x7632, R71 ;  /* 0x0000763243477816 */ /* 0x000fe20000000047 */
[----:B------:R-:W-:Y:S01]  /*2450*/  FADD.FTZ R86, R86, R73 ;  /* 0x0000004956567221 */ /* 0x000fe20000010000 */
[----:B------:R-:W-:Y:S01]  /*2460*/  PRMT R68, R64, 0x7632, R68 ;  /* 0x0000763240447816 */ /* 0x000fe20000000044 */
[----:B------:R-:W-:Y:S01]  /*2470*/  IMAD.U32 R90, R90, 0x10000, RZ ;  /* 0x000100005a5a7824 */ /* 0x000fe200078e00ff */
[----:B------:R-:W-:Y:S01]  /*2480*/  PRMT R69, R65, 0x7632, R69 ;  /* 0x0000763241457816 */ /* 0x000fe20000000045 */
[----:B------:R-:W-:Y:S01]  /*2490*/  IMAD.U32 R73, R78, 0x10000, RZ ;  /* 0x000100004e497824 */ /* 0x000fe200078e00ff */
[----:B------:R-:W-:Y:S02]  /*24a0*/  PRMT R70, R66, 0x7632, R70 ;  /* 0x0000763242467816 */ /* 0x000fe40000000046 */
        /* <DEDUP_REMOVED lines=11> */
[----:B------:R-:W-:Y:S01]  /*2560*/  F2FP.BF16.F32.PACK_AB R71, R112, R87 ;  /* 0x000000577047723e */ /* 0x000fe200000010ff */
[----:B------:R-:W-:Y:S01]  /*2570*/  FADD.FTZ R144, R75, R70 ;  /* 0x000000464b907221 */ /* 0x000fe20000010000 */
[----:B------:R-:W-:Y:S01]  /*2580*/  F2FP.BF16.F32.PACK_AB R69, R119, R86 ;  /* 0x000000567745723e */ /* 0x000fe200000010ff */
[----:B------:R-:W-:-:S03]  /*2590*/  FADD.FTZ R90, R73, R68 ;  /* 0x00000044495a7221 */ /* 0x000fc60000010000 */
[----:B------:R-:W-:Y:S02]  /*25a0*/  F2FP.BF16.F32.PACK_AB R70, R144, R117 ;  /* 0x000000759046723e */ /* 0x000fe400000010ff */
[----:B------:R-:W-:Y:S01]  /*25b0*/  F2FP.BF16.F32.PACK_AB R68, R90, R85 ;  /* 0x000000555a44723e */ /* 0x000fe200000010ff */
[----:B------:R-:W-:Y:S06]  /*25c0*/  BRA `(.L_x_57) ;  /* 0x0000000000e07947 */ /* 0x000fec0003800000 */
.L_x_58:
[C---:B0----5:R-:W-:Y:S01]  /*25d0*/  PRMT R69, R72.reuse, 0x7632, R69 ;  /* 0x0000763248457816 */ /* 0x061fe20000000045 */
[----:B------:R-:W-:Y:S01]  /*25e0*/  IMAD.U32 R85, R75, 0x10000, RZ ;  /* 0x000100004b557824 */ /* 0x000fe200078e00ff */
[----:B------:R-:W-:Y:S02]  /*25f0*/  SHF.L.U32 R72, R72, 0x10, RZ ;  /* 0x0000001048487819 */ /* 0x000fe400000006ff */
[C---:B------:R-:W-:Y:S02]  /*2600*/  SHF.L.U32 R71, R64.reuse, 0x10, RZ ;  /* 0x0000001040477819 */ /* 0x040fe400000006ff */
[----:B------:R-:W-:Y:S02]  /*2610*/  PRMT R68, R64, 0x7632, R68 ;  /* 0x0000763240447816 */ /* 0x000fe40000000044 */
[----:B------:R-:W-:Y:S01]  /*2620*/  SHF.L.U32 R90, R67, 0x10, RZ ;  /* 0x00000010435a7819 */ /* 0x000fe200000006ff */
[----:B------:R-:W-:Y:S01]  /*2630*/  FADD.FTZ R71, R71, R72 ;  /* 0x0000004847477221 */ /* 0x000fe20000010000 */
[----:B------:R-:W-:Y:S01]  /*2640*/  SHF.L.U32 R70, R60, 0x10, RZ ;  /* 0x000000103c467819 */ /* 0x000fe200000006ff */
[----:B------:R-:W-:Y:S01]  /*2650*/  IMAD.U32 R68, R68, 0x10000, RZ ;  /* 0x0001000044447824 */ /* 0x000fe200078e00ff */
[----:B------:R-:W-:Y:S01]  /*2660*/  SHF.L.U32 R69, R69, 0x10, RZ ;  /* 0x0000001045457819 */ /* 0x000fe200000006ff */
[----:B------:R-:W-:Y:S01]  /*2670*/  FADD.FTZ R87, R90, R85 ;  /* 0x000000555a577221 */ /* 0x000fe20000010000 */
[C---:B------:R-:W-:Y:S01]  /*2680*/  PRMT R78, R73.reuse, 0x7632, R78 ;  /* 0x00007632494e7816 */ /* 0x040fe2000000004e */
[----:B------:R-:W-:Y:S01]  /*2690*/  IMAD.U32 R73, R73, 0x10000, RZ ;  /* 0x0001000049497824 */ /* 0x000fe200078e00ff */
[----:B------:R-:W-:Y:S01]  /*26a0*/  SHF.L.U32 R72, R65, 0x10, RZ ;  /* 0x0000001041487819 */ /* 0x000fe200000006ff */
[----:B------:R-:W-:Y:S01]  /*26b0*/  FADD.FTZ R85, R70, R71 ;  /* 0x0000004746557221 */ /* 0x000fe20000010000 */
[----:B------:R-:W-:Y:S01]  /*26c0*/  FADD.FTZ R90, R69, R68 ;  /* 0x00000044455a7221 */ /* 0x000fe20000010000 */
[----:B------:R-:W-:Y:S01]  /*26d0*/  PRMT R79, R74, 0x7632, R79 ;  /* 0x000076324a4f7816 */ /* 0x000fe2000000004f */
[----:B------:R-:W-:Y:S01]  /*26e0*/  IMAD.U32 R119, R78, 0x10000, RZ ;  /* 0x000100004e777824 */ /* 0x000fe200078e00ff */
[----:B------:R-:W-:Y:S01]  /*26f0*/  PRMT R86, R75, 0x7632, R86 ;  /* 0x000076324b567816 */ /* 0x000fe20000000056 */
[----:B------:R-:W-:Y:S01]  /*2700*/  FADD.FTZ R72, R72, R73 ;  /* 0x0000004948487221 */ /* 0x000fe20000010000 */
[C---:B------:R-:W-:Y:S01]  /*2710*/  PRMT R69, R66.reuse, 0x7632, R69 ;  /* 0x0000763242457816 */ /* 0x040fe20000000045 */
[----:B------:R-:W-:Y:S01]  /*2720*/  IMAD.U32 R75, R66, 0x10000, RZ ;  /* 0x00010000424b7824 */ /* 0x000fe200078e00ff */
[----:B------:R-:W-:-:S02]  /*2730*/  PRMT R70, R67, 0x7632, R70 ;  /* 0x0000763243467816 */ /* 0x000fc40000000046 */
[----:B------:R-:W-:Y:S01]  /*2740*/  PRMT R68, R65, 0x7632, R68 ;  /* 0x0000763241447816 */ /* 0x000fe20000000044 */
[----:B------:R-:W-:Y:S01]  /*2750*/  IMAD.U32 R69, R69, 0x10000, RZ ;  /* 0x0001000045457824 */ /* 0x000fe200078e00ff */
[----:B------:R-:W-:Y:S02]  /*2760*/  SHF.L.U32 R71, R61, 0x10, RZ ;  /* 0x000000103d477819 */ /* 0x000fe400000006ff */
[----:B------:R-:W-:Y:S02]  /*2770*/  SHF.L.U32 R144, R79, 0x10, RZ ;  /* 0x000000104f907819 */ /* 0x000fe400000006ff */
[----:B------:R-:W-:Y:S01]  /*2780*/  SHF.L.U32 R73, R86, 0x10, RZ ;  /* 0x0000001056497819 */ /* 0x000fe200000006ff */
[----:B------:R-:W-:Y:S01]  /*2790*/  FADD.FTZ R86, R71, R72 ;  /* 0x0000004847567221 */ /* 0x000fe20000010000 */
[----:B------:R-:W-:Y:S01]  /*27a0*/  SHF.L.U32 R70, R70, 0x10, RZ ;  /* 0x0000001046467819 */ /* 0x000fe200000006ff */
[----:B------:R-:W-:Y:S01]  /*27b0*/  FADD.FTZ R144, R144, R69 ;  /* 0x0000004590907221 */ /* 0x000fe20000010000 */
[----:B------:R-:W-:Y:S01]  /*27c0*/  SHF.L.U32 R68, R68, 0x10, RZ ;  /* 0x0000001044447819 */ /* 0x000fe200000006ff */
[C---:B------:R-:W-:Y:S01]  /*27d0*/  IMAD.U32 R72, R63.reuse, 0x10000, RZ ;  /* 0x000100003f487824 */ /* 0x040fe200078e00ff */
[----:B------:R-:W-:Y:S01]  /*27e0*/  PRMT R71, R63, 0x7632, R71 ;  /* 0x000076323f477816 */ /* 0x000fe20000000047 */
[--C-:B------:R-:W-:Y:S01]  /*27f0*/  FADD.FTZ R112, R73, R70.reuse ;  /* 0x0000004649707221 */ /* 0x100fe20000010000 */
[----:B------:R-:W-:Y:S01]  /*2800*/  PRMT R70, R62, 0x7632, R70 ;  /* 0x000076323e467816 */ /* 0x000fe20000000046 */
[----:B------:R-:W-:Y:S01]  /*2810*/  FADD.FTZ R119, R119, R68 ;  /* 0x0000004477777221 */ /* 0x000fe20000010000 */
[----:B------:R-:W-:Y:S01]  /*2820*/  PRMT R69, R61, 0x7632, R69 ;  /* 0x000076323d457816 */ /* 0x000fe20000000045 */
[----:B------:R-:W-:Y:S01]  /*2830*/  FADD.FTZ R87, R72, R87 ;  /* 0x0000005748577221 */ /* 0x000fe20000010000 */
[----:B------:R-:W-:-:S02]  /*2840*/  SHF.L.U32 R74, R74, 0x10, RZ ;  /* 0x000000104a4a7819 */ /* 0x000fc400000006ff */
[----:B------:R-:W-:Y:S02]  /*2850*/  PRMT R68, R60, 0x7632, R68 ;  /* 0x000076323c447816 */ /* 0x000fe40000000044 */
        /* <DEDUP_REMOVED lines=10> */
[----:B------:R-:W-:Y:S01]  /*2900*/  F2FP.BF16.F32.PACK_AB R71, R112, R87 ;  /* 0x000000577047723e */ /* 0x000fe200000010ff */
[----:B------:R-:W-:-:S02]  /*2910*/  FADD.FTZ R90, R90, R69 ;  /* 0x000000455a5a7221 */ /* 0x000fc40000010000 */
[----:B------:R-:W-:Y:S02]  /*2920*/  F2FP.BF16.F32.PACK_AB R69, R119, R86 ;  /* 0x000000567745723e */ /* 0x000fe400000010ff */
[----:B------:R-:W-:Y:S02]  /*2930*/  F2FP.BF16.F32.PACK_AB R70, R144, R117 ;  /* 0x000000759046723e */ /* 0x000fe400000010ff */
[----:B------:R-:W-:-:S07]  /*2940*/  F2FP.BF16.F32.PACK_AB R68, R90, R85 ;  /* 0x000000555a44723e */ /* 0x000fce00000010ff */
.L_x_57:
[----:B------:R-:W-:Y:S01]  /*2950*/  FADD.FTZ R72, RZ, R114 ;  /* 0x00000072ff487221 */ /* 0x000fe20000010000 */
[----:B------:R-:W-:Y:S01]  /*2960*/  UMOV UR4, 0xffffffff ;  /* 0xffffffff00047882 */ /* 0x000fe20000000000 */
[----:B------:R-:W-:Y:S02]  /*2970*/  ISETP.NE.AND P2, PT, R0, RZ, PT ;  /* 0x000000ff0000720c */ /* 0x000fe40003f45270 */
[----:B------:R-:W-:-:S04]  /*2980*/  FADD.FTZ R72, R72, R145 ;  /* 0x0000009148487221 */ /* 0x000fc80000010000 */
        /* <DEDUP_REMOVED lines=9> */
[----:B------:R-:W-:Y:S02]  /*2a20*/  FADD.FTZ R74, R73, R142 ;  /* 0x0000008e494a7221 */ /* 0x000fe40000010000 */
[----:B------:R-:W0:Y:S02]  /*2a30*/  @P0 LDC.64 R72, c[0x0][0x3a8] ;  /* 0x0000ea00ff480b82 */ /* 0x000e240000000a00 */
[----:B------:R-:W-:-:S04]  /*2a40*/  FADD.FTZ R75, R74, R81 ;  /* 0x000000514a4b7221 */ /* 0x000fc80000010000 */
[----:B------:R-:W-:-:S04]  /*2a50*/  FADD.FTZ R74, R75, R88 ;  /* 0x000000584b4a7221 */ /* 0x000fc80000010000 */
[----:B------:R-:W-:-:S04]  /*2a60*/  FADD.FTZ R75, R74, R89 ;  /* 0x000000594a4b7221 */ /* 0x000fc80000010000 */
[----:B------:R-:W-:-:S04]  /*2a70*/  FADD.FTZ R74, R75, R84 ;  /* 0x000000544b4a7221 */ /* 0x000fc80000010000 */
[----:B------:R-:W-:-:S04]  /*2a80*/  FADD.FTZ R75, R74, R85 ;  /* 0x000000554a4b7221 */ /* 0x000fc80000010000 */
[----:B------:R-:W-:Y:S01]  /*2a90*/  FADD.FTZ R75, R75, R90 ;  /* 0x0000005a4b4b7221 */ /* 0x000fe20000010000 */
[----:B0-----:R-:W-:-:S04]  /*2aa0*/  @P0 IMAD.WIDE.U32 R72, R77, 0x10, R72 ;  /* 0x000000104d480825 */ /* 0x001fc800078e0048 */
[----:B------:R-:W-:Y:S01]  /*2ab0*/  FADD.FTZ R74, R75, R86 ;  /* 0x000000564b4a7221 */ /* 0x000fe20000010000 */
[----:B------:R0:W-:Y:S03]  /*2ac0*/  @P0 STG.E.128 desc[UR6][R72.64], R68 ;  /* 0x0000004448000986 */ /* 0x0001e6000c101d06 */
[----:B------:R-:W-:-:S04]  /*2ad0*/  FADD.FTZ R74, R74, R119 ;  /* 0x000000774a4a7221 */ /* 0x000fc80000010000 */
[----:B------:R-:W-:-:S04]  /*2ae0*/  FADD.FTZ R75, R74, R117 ;  /* 0x000000754a4b7221 */ /* 0x000fc80000010000 */
[----:B------:R-:W-:-:S04]  /*2af0*/  FADD.FTZ R74, R75, R144 ;  /* 0x000000904b4a7221 */ /* 0x000fc80000010000 */
[----:B------:R-:W-:-:S04]  /*2b00*/  FADD.FTZ R75, R74, R87 ;  /* 0x000000574a4b7221 */ /* 0x000fc80000010000 */
[----:B------:R-:W-:Y:S01]  /*2b10*/  FADD.FTZ R75, R75, R112 ;  /* 0x000000704b4b7221 */ /* 0x000fe20000010000 */
[----:B0-----:R-:W-:Y:S06]  /*2b20*/  BRA.DIV UR4, `(.L_x_59) ;  /* 0x0000001204f47947 */ /* 0x001fec000b800000 */
[----:B------:R-:W0:Y:S02]  /*2b30*/  SHFL.BFLY PT, R72, R75, 0x1, 0x1f ;  /* 0x0c201f004b487f89 */ /* 0x000e2400000e0000 */
[----:B0-----:R-:W-:-:S05]  /*2b40*/  FADD.FTZ R74, R75, R72 ;  /* 0x000000484b4a7221 */ /* 0x001fca0000010000 */
[----:B------:R-:W0:Y:S02]  /*2b50*/  SHFL.BFLY PT, R73, R74, 0x2, 0x1f ;  /* 0x0c401f004a497f89 */ /* 0x000e2400000e0000 */
[----:B0-----:R-:W-:-:S05]  /*2b60*/  FADD.FTZ R78, R74, R73 ;  /* 0x000000494a4e7221 */ /* 0x001fca0000010000 */
[----:B------:R-:W0:Y:S02]  /*2b70*/  SHFL.BFLY PT, R73, R78, 0x4, 0x1f ;  /* 0x0c801f004e497f89 */ /* 0x000e2400000e0000 */
[----:B0-----:R-:W-:Y:S02]  /*2b80*/  FADD.FTZ R79, R78, R73 ;  /* 0x000000494e4f7221 */ /* 0x001fe40000010000 */
[----:B------:R-:W0:Y:S03]  /*2b90*/  LDC R73, c[0x0][0x400] ;  /* 0x00010000ff497b82 */ /* 0x000e260000000800 */
[----:B------:R-:W1:Y:S02]  /*2ba0*/  SHFL.BFLY PT, R72, R79, 0x8, 0x1f ;  /* 0x0d001f004f487f89 */ /* 0x000e6400000e0000 */
[----:B-1----:R-:W-:-:S05]  /*2bb0*/  FADD.FTZ R91, R79, R72 ;  /* 0x000000484f5b7221 */ /* 0x002fca0000010000 */
[----:B------:R-:W1:Y:S02]  /*2bc0*/  SHFL.BFLY PT, R72, R91, 0x10, 0x1f ;  /* 0x0e001f005b487f89 */ /* 0x000e6400000e0000 */
[----:B-1----:R-:W-:-:S04]  /*2bd0*/  FADD.FTZ R72, R91, R72 ;  /* 0x000000485b487221 */ /* 0x002fc80000010000 */
[----:B0-----:R-:W-:-:S04]  /*2be0*/  FMUL.FTZ R147, R72, R73 ;  /* 0x0000004948937220 */ /* 0x001fc80000410000 */
[C---:B------:R-:W-:Y:S01]  /*2bf0*/  FADD.FTZ R72, -R147.reuse, R114 ;  /* 0x0000007293487221 */ /* 0x040fe20000010100 */
[C---:B------:R-:W-:Y:S01]  /*2c00*/  FADD.FTZ R75, -R147.reuse, R145 ;  /* 0x00000091934b7221 */ /* 0x040fe20000010100 */
[C---:B------:R-:W-:Y:S01]  /*2c10*/  FADD.FTZ R113, -R147.reuse, R143 ;  /* 0x0000008f93717221 */ /* 0x040fe20000010100 */
[----:B------:R-:W-:Y:S01]  /*2c20*/  FADD.FTZ R79, -R147, R141 ;  /* 0x0000008d934f7221 */ /* 0x000fe20000010100 */
[----:B------:R-:W-:-:S04]  /*2c30*/  FFMA.FTZ R72, R72, R72, RZ ;  /* 0x0000004848487223 */ /* 0x000fc800000100ff */
[----:B------:R-:W-:Y:S01]  /*2c40*/  FFMA.FTZ R72, R75, R75, R72 ;  /* 0x0000004b4b487223 */ /* 0x000fe20000010048 */
[----:B------:R-:W-:-:S03]  /*2c50*/  FADD.FTZ R75, -R147, R82 ;  /* 0x00000052934b7221 */ /* 0x000fc60000010100 */
[----:B------:R-:W-:-:S04]  /*2c60*/  FFMA.FTZ R72, R113, R113, R72 ;  /* 0x0000007171487223 */ /* 0x000fc80000010048 */
[----:B------:R-:W-:Y:S01]  /*2c70*/  FFMA.FTZ R72, R75, R75, R72 ;  /* 0x0000004b4b487223 */ /* 0x000fe20000010048 */
[----:B------:R-:W-:-:S03]  /*2c80*/  FADD.FTZ R75, -R147, R80 ;  /* 0x00000050934b7221 */ /* 0x000fc60000010100 */
        /* <DEDUP_REMOVED lines=36> */
[----:B------:R-:W-:-:S04]  /*2ed0*/  FFMA.FTZ R72, R79, R79, R72 ;  /* 0x0000004f4f487223 */ /* 0x000fc80000010048 */
[----:B------:R-:W-:-:S05]  /*2ee0*/  FFMA.FTZ R72, R75, R75, R72 ;  /* 0x0000004b4b487223 */ /* 0x000fca0000010048 */
        /* <DEDUP_REMOVED lines=9> */
.L_x_72:
[C---:B------:R-:W-:Y:S01]  /*2f80*/  FMUL.FTZ R72, R147.reuse, R147 ;  /* 0x0000009393487220 */ /* 0x040fe20000410000 */
[----:B01----:R-:W-:Y:S01]  /*2f90*/  FADD.FTZ R78, R78, R91 ;  /* 0x0000005b4e4e7221 */ /* 0x003fe20000010000 */
[----:B------:R-:W-:Y:S01]  /*2fa0*/  FSEL R91, R147, RZ, !P3 ;  /* 0x000000ff935b7208 */ /* 0x000fe20005800000 */
[----:B------:R-:W-:Y:S01]  /*2fb0*/  IMAD.U32 R75, R13, 0x10000, RZ ;  /* 0x000100000d4b7824 */ /* 0x000fe200078e00ff */
[----:B------:R-:W-:Y:S01]  /*2fc0*/  SHF.L.U32 R79, R36, 0x10, RZ ;  /* 0x00000010244f7819 */ /* 0x000fe200000006ff */
[----:B------:R-:W-:Y:S01]  /*2fd0*/  FFMA.FTZ R73, R78, R73, UR8 ;  /* 0x000000084e497e23 */ /* 0x000fe20008010049 */
[----:B------:R-:W-:Y:S01]  /*2fe0*/  FSEL R72, R72, RZ, P3 ;  /* 0x000000ff48487208 */ /* 0x000fe20001800000 */
[C---:B------:R-:W-:Y:S01]  /*2ff0*/  FADD.FTZ R114, -R91.reuse, R114 ;  /* 0x000000725b727221 */ /* 0x040fe20000010100 */
[----:B------:R-:W-:Y:S01]  /*3000*/  SHF.L.U32 R78, R56, 0x10, RZ ;  /* 0x00000010384e7819 */ /* 0x000fe200000006ff */
[----:B------:R-:W-:Y:S01]  /*3010*/  FADD.FTZ R148, -R91, R143 ;  /* 0x0000008f5b947221 */ /* 0x000fe20000010100 */
[----:B------:R-:W-:Y:S01]  /*3020*/  SHF.L.U32 R149, R137, 0x10, RZ ;  /* 0x0000001089957819 */ /* 0x000fe200000006ff */
[----:B------:R-:W-:Y:S01]  /*3030*/  FADD.FTZ R72, R73, R72 ;  /* 0x0000004849487221 */ /* 0x000fe20000010000 */
[----:B------:R-:W-:Y:S01]  /*3040*/  SHF.L.U32 R73, R24, 0x10, RZ ;  /* 0x0000001018497819 */ /* 0x000fe200000006ff */
[----:B------:R-:W-:Y:S01]  /*3050*/  FADD.FTZ R82, -R91, R82 ;  /* 0x000000525b527221 */ /* 0x000fe20000010100 */
[----:B------:R-:W-:Y:S01]  /*3060*/  SHF.L.U32 R151, R12, 0x10, RZ ;  /* 0x000000100c977819 */ /* 0x000fe200000006ff */
[----:B------:R0:W1:Y:S01]  /*3070*/  MUFU.RSQ R113, R72 ;  /* 0x0000004800717308 */ /* 0x0000620000001400 */
[----:B------:R-:W-:-:S02]  /*3080*/  IMAD.U32 R153, R37, 0x10000, RZ ;  /* 0x0001000025997824 */ /* 0x000fc400078e00ff */
[----:B------:R-:W-:Y:S01]  /*3090*/  FADD.FTZ R80, -R91, R80 ;  /* 0x000000505b507221 */ /* 0x000fe20000010100 */
[----:B------:R-:W-:Y:S01]  /*30a0*/  IMAD.U32 R156, R58, 0x10000, RZ ;  /* 0x000100003a9c7824 */ /* 0x000fe200078e00ff */
[----:B------:R-:W-:Y:S01]  /*30b0*/  SHF.L.U32 R155, R133, 0x10, RZ ;  /* 0x00000010859b7819 */ /* 0x000fe200000006ff */
[----:B------:R-:W-:Y:S01]  /*30c0*/  IMAD.U32 R150, R129, 0x10000, RZ ;  /* 0x0001000081967824 */ /* 0x000fe200078e00ff */
[----:B------:R-:W-:Y:S01]  /*30d0*/  SHF.L.U32 R162, R59, 0x10, RZ ;  /* 0x000000103ba27819 */ /* 0x000fe200000006ff */
[----:B------:R-:W-:Y:S01]  /*30e0*/  FADD.FTZ R76, -R91, R76 ;  /* 0x0000004c5b4c7221 */ /* 0x000fe20000010100 */
[----:B------:R-:W-:Y:S01]  /*30f0*/  SHF.L.U32 R163, R125, 0x10, RZ ;  /* 0x000000107da37819 */ /* 0x000fe200000006ff */
[----:B0-----:R-:W-:Y:S01]  /*3100*/  FADD.FTZ R72, -R91, R145 ;  /* 0x000000915b487221 */ /* 0x001fe20000010100 */
[----:B------:R-:W-:Y:S01]  /*3110*/  SHF.L.U32 R145, R25, 0x10, RZ ;  /* 0x0000001019917819 */ /* 0x000fe200000006ff */
[C---:B------:R-:W-:Y:S01]  /*3120*/  FADD.FTZ R120, -R91.reuse, R120 ;  /* 0x000000785b787221 */ /* 0x040fe20000010100 */
[C---:B------:R-:W-:Y:S01]  /*3130*/  FADD.FTZ R142, -R91.reuse, R142 ;  /* 0x0000008e5b8e7221 */ /* 0x040fe20000010100 */
[----:B------:R-:W-:Y:S01]  /*3140*/  FADD.FTZ R88, -R91, R88 ;  /* 0x000000585b587221 */ /* 0x000fe20000010100 */
[----:B------:R-:W-:Y:S01]  /*3150*/  IMAD.U32 R159, R105, 0x10000, RZ ;  /* 0x00010000699f7824 */ /* 0x000fe200078e00ff */
[----:B------:R-:W-:Y:S01]  /*3160*/  SHF.L.U32 R161, R31, 0x10, RZ ;  /* 0x000000101fa17819 */ /* 0x000fe200000006ff */
[----:B------:R-:W-:Y:S01]  /*3170*/  FADD.FTZ R84, -R91, R84 ;  /* 0x000000545b547221 */ /* 0x000fe20000010100 */
[C---:B-1----:R-:W-:Y:S01]  /*3180*/  FMUL.FTZ R114, R113.reuse, R114 ;  /* 0x0000007271727220 */ /* 0x042fe20000410000 */
[C---:B------:R-:W-:Y:S01]  /*3190*/  FMUL.FTZ R72, R113.reuse, R72 ;  /* 0x0000004871487220 */ /* 0x040fe20000410000 */
[C---:B------:R-:W-:Y:S01]  /*31a0*/  FMUL.FTZ R148, R113.reuse, R148 ;  /* 0x0000009471947220 */ /* 0x040fe20000410000 */
[----:B------:R-:W-:Y:S01]  /*31b0*/  FMUL.FTZ R152, R113, R82 ;  /* 0x0000005271987220 */ /* 0x000fe20000410000 */
[C---:B------:R-:W-:Y:S01]  /*31c0*/  FFMA.FTZ R146, R114.reuse, R73, R75 ;  /* 0x0000004972927223 */ /* 0x040fe2000001004b */
[----:B------:R-:W-:Y:S01]  /*31d0*/  FFMA.FTZ R78, R114, R79, R78 ;  /* 0x0000004f724e7223 */ /* 0x000fe2000001004e */
[----:B------:R-:W0:Y:S01]  /*31e0*/  @!P2 LDC.64 R74, c[0x0][0x3c0] ;  /* 0x0000f000ff4aab82 */ /* 0x000e220000000a00 */
[----:B------:R-:W-:Y:S01]  /*31f0*/  SHF.L.U32 R79, R138, 0x10, RZ ;  /* 0x000000108a4f7819 */ /* 0x000fe200000006ff */
[----:B------:R-:W-:-:S02]  /*3200*/  IMAD.U32 R73, R139, 0x10000, RZ ;  /* 0x000100008b497824 */ /* 0x000fc400078e00ff */
[----:B------:R-:W-:Y:S01]  /*3210*/  FFMA.FTZ R145, R148, R145, R151 ;  /* 0x0000009194917223 */ /* 0x000fe20000010097 */
[----:B------:R-:W-:Y:S02]  /*3220*/  IMAD.U32 R114, R136, 0x10000, RZ ;  /* 0x0001000088727824 */ /* 0x000fe400078e00ff */
[----:B------:R-:W-:Y:S01]  /*3230*/  FMUL.FTZ R157, R113, R80 ;  /* 0x00000050719d7220 */ /* 0x000fe20000410000 */
[----:B------:R-:W-:Y:S01]  /*3240*/  FFMA.FTZ R143, R72, R73, R79 ;  /* 0x00000049488f7223 */ /* 0x000fe2000001004f */
[----:B------:R-:W-:Y:S02]  /*3250*/  IMAD.U32 R151, R134, 0x10000, RZ ;  /* 0x0001000086977824 */ /* 0x000fe400078e00ff */
[----:B------:R-:W-:Y:S01]  /*3260*/  FFMA.FTZ R79, R72, R149, R114 ;  /* 0x00000095484f7223 */ /* 0x000fe20000010072 */
[----:B------:R-:W-:Y:S01]  /*3270*/  SHF.L.U32 R149, R135, 0x10, RZ ;  /* 0x0000001087957819 */ /* 0x000fe200000006ff */
[----:B------:R-:W-:Y:S01]  /*3280*/  FADD.FTZ R114, -R91, R141 ;  /* 0x0000008d5b727221 */ /* 0x000fe20000010100 */
[----:B------:R-:W-:Y:S01]  /*3290*/  SHF.L.U32 R73, R57, 0x10, RZ ;  /* 0x0000001039497819 */ /* 0x000fe200000006ff */
[----:B------:R-:W-:Y:S01]  /*32a0*/  IMAD.U32 R141, R26, 0x10000, RZ ;  /* 0x000100001a8d7824 */ /* 0x000fe200078e00ff */
[----:B------:R-:W-:Y:S01]  /*32b0*/  SHF.L.U32 R72, R132, 0x10, RZ ;  /* 0x0000001084487819 */ /* 0x000fe200000006ff */
[----:B------:R-:W-:Y:S01]  /*32c0*/  FFMA.FTZ R82, R152, R149, R151 ;  /* 0x0000009598527223 */ /* 0x000fe20000010097 */
[----:B------:R-:W-:Y:S01]  /*32d0*/  SHF.L.U32 R149, R11, 0x10, RZ ;  /* 0x000000100b957819 */ /* 0x000fe200000006ff */
[----:B------:R-:W-:Y:S01]  /*32e0*/  FMUL.FTZ R114, R113, R114 ;  /* 0x0000007271727220 */ /* 0x000fe20000410000 */
[----:B------:R-:W-:Y:S01]  /*32f0*/  SHF.L.U32 R151, R38, 0x10, RZ ;  /* 0x0000001026977819 */ /* 0x000fe200000006ff */
[----:B------:R-:W-:Y:S01]  /*3300*/  FFMA.FTZ R153, R148, R153, R73 ;  /* 0x0000009994997223 */ /* 0x000fe20000010049 */
[----:B------:R-:W-:Y:S01]  /*3310*/  SHF.L.U32 R148, R130, 0x10, RZ ;  /* 0x0000001082947819 */ /* 0x000fe200000006ff */
[----:B------:R-:W-:Y:S01]  /*3320*/  FFMA.FTZ R141, R114, R141, R149 ;  /* 0x0000008d728d7223 */ /* 0x000fe20000010095 */
[----:B------:R-:W-:Y:S01]  /*3330*/  FFMA.FTZ R152, R152, R155, R72 ;  /* 0x0000009b98987223 */ /* 0x000fe20000010048 */
[----:B------:R-:W-:Y:S01]  /*3340*/  FFMA.FTZ R156, R114, R151, R156 ;  /* 0x00000097729c7223 */ /* 0x000fe2000001009c */
[----:B------:R-:W-:Y:S01]  /*3350*/  SHF.L.U32 R114, R131, 0x10, RZ ;  /* 0x0000001083727819 */ /* 0x000fe200000006ff */
[----:B0-----:R-:W-:Y:S01]  /*3360*/  @!P2 IMAD.WIDE R74, R140, 0x4, R74 ;  /* 0x000000048c4aa825 */ /* 0x001fe200078e024a */
[----:B------:R-:W0:Y:S01]  /*3370*/  @!P2 LDC.64 R72, c[0x0][0x3c8] ;  /* 0x0000f200ff48ab82 */ /* 0x000e220000000a00 */
[----:B------:R-:W-:-:S02]  /*3380*/  SHF.L.U32 R149, R128, 0x10, RZ ;  /* 0x0000001080957819 */ /* 0x000fc400000006ff */
[----:B------:R-:W-:Y:S01]  /*3390*/  FMUL.FTZ R76, R113, R76 ;  /* 0x0000004c714c7220 */ /* 0x000fe20000410000 */
[----:B------:R-:W-:Y:S01]  /*33a0*/  FFMA.FTZ R80, R157, R114, R148 ;  /* 0x000000729d507223 */ /* 0x000fe20000010094 */
[----:B------:R-:W-:Y:S01]  /*33b0*/  FADD.FTZ R114, -R91, R115 ;  /* 0x000000735b727221 */ /* 0x000fe20000010100 */
[----:B------:R1:W-:Y:S01]  /*33c0*/  @!P2 STG.E desc[UR6][R74.64], R147 ;  /* 0x000000934a00a986 */ /* 0x0003e2000c101906 */
[----:B------:R-:W-:Y:S01]  /*33d0*/  SHF.L.U32 R115, R27, 0x10, RZ ;  /* 0x000000101b737819 */ /* 0x000fe200000006ff */
[----:B------:R-:W-:Y:S01]  /*33e0*/  FFMA.FTZ R157, R157, R150, R149 ;  /* 0x000000969d9d7223 */ /* 0x000fe20000010095 */
[----:B------:R-:W-:Y:S01]  /*33f0*/  FMUL.FTZ R114, R113, R114 ;  /* 0x0000007271727220 */ /* 0x000fe20000410000 */
[----:B------:R-:W-:Y:S01]  /*3400*/  SHF.L.U32 R149, R126, 0x10, RZ ;  /* 0x000000107e957819 */ /* 0x000fe200000006ff */
[----:B------:R-:W-:Y:S01]  /*3410*/  IMAD.U32 R148, R124, 0x10000, RZ ;  /* 0x000100007c947824 */ /* 0x000fe200078e00ff */
[----:B------:R-:W-:Y:S01]  /*3420*/  SHF.L.U32 R151, R123, 0x10, RZ ;  /* 0x000000107b977819 */ /* 0x000fe200000006ff */
[----:B------:R-:W-:Y:S01]  /*3430*/  FMUL.FTZ R120, R113, R120 ;  /* 0x0000007871787220 */ /* 0x000fe20000410000 */
[----:B------:R-:W-:Y:S01]  /*3440*/  SHF.L.U32 R155, R109, 0x10, RZ ;  /* 0x000000106d9b7819 */ /* 0x000fe200000006ff */
[----:B------:R-:W-:Y:S01]  /*3450*/  FFMA.FTZ R163, R76, R163, R148 ;  /* 0x000000a34ca37223 */ /* 0x000fe20000010094 */
[----:B------:R-:W-:Y:S01]  /*3460*/  FADD.FTZ R148, -R91, R121 ;  /* 0x000000795b947221 */ /* 0x000fe20000010100 */
[----:B------:R-:W-:Y:S01]  /*3470*/  SHF.L.U32 R121, R8, 0x10, RZ ;  /* 0x0000001008797819 */ /* 0x000fe200000006ff */
[----:B-1----:R-:W-:Y:S01]  /*3480*/  IMAD.U32 R75, R10, 0x10000, RZ ;  /* 0x000100000a4b7824 */ /* 0x002fe200078e00ff */
[----:B------:R-:W-:Y:S01]  /*3490*/  SHF.L.U32 R147, R39, 0x10, RZ ;  /* 0x0000001027937819 */ /* 0x000fe200000006ff */
[C---:B------:R-:W-:Y:S01]  /*34a0*/  FMUL.FTZ R148, R113.reuse, R148 ;  /* 0x0000009471947220 */ /* 0x040fe20000410000 */
[C---:B------:R-:W-:Y:S01]  /*34b0*/  FMUL.FTZ R142, R113.reuse, R142 ;  /* 0x0000008e718e7220 */ /* 0x040fe20000410000 */
[C---:B------:R-:W-:Y:S01]  /*34c0*/  FFMA.FTZ R75, R114.reuse, R115, R75 ;  /* 0x00000073724b7223 */ /* 0x040fe2000001004b */
[----:B------:R-:W-:Y:S01]  /*34d0*/  FMUL.FTZ R88, R113, R88 ;  /* 0x0000005871587220 */ /* 0x000fe20000410000 */
[----:B------:R-:W-:Y:S01]  /*34e0*/  FFMA.FTZ R162, R114, R147, R162 ;  /* 0x0000009372a27223 */ /* 0x000fe200000100a2 */
[----:B------:R-:W-:Y:S01]  /*34f0*/  IMAD.U32 R147, R127, 0x10000, RZ ;  /* 0x000100007f937824 */ /* 0x000fe200078e00ff */
[----:B------:R-:W1:Y:S01]  /*3500*/  LDC.64 R114, c[0x0][0x428] ;  /* 0x00010a00ff727b82 */ /* 0x000e620000000a00 */
[----:B0-----:R-:W-:-:S04]  /*3510*/  @!P2 IMAD.WIDE R72, R140, 0x4, R72 ;  /* 0x000000048c48a825 */ /* 0x001fc800078e0248 */
[----:B------:R-:W-:Y:S01]  /*3520*/  FMUL.FTZ R84, R113, R84 ;  /* 0x0000005471547220 */ /* 0x000fe20000410000 */
[----:B------:R-:W-:Y:S01]  /*3530*/  FFMA.FTZ R74, R76, R147, R149 ;  /* 0x000000934c4a7223 */ /* 0x000fe20000010095 */
[----:B------:R-:W-:Y:S01]  /*3540*/  FADD.FTZ R76, -R91, R83 ;  /* 0x000000535b4c7221 */ /* 0x000fe20000010100 */
[----:B------:R-:W-:Y:S01]  /*3550*/  SHF.L.U32 R149, R111, 0x10, RZ ;  /* 0x000000106f957819 */ /* 0x000fe200000006ff */
[----:B------:R0:W-:Y:S01]  /*3560*/  @!P2 STG.E desc[UR6][R72.64], R113 ;  /* 0x000000714800a986 */ /* 0x0001e2000c101906 */
[----:B------:R-:W-:Y:S01]  /*3570*/  SHF.L.U32 R150, R98, 0x10, RZ ;  /* 0x0000001062967819 */ /* 0x000fe200000006ff */
[C---:B------:R-:W-:Y:S01]  /*3580*/  FADD.FTZ R90, -R91.reuse, R90 ;  /* 0x0000005a5b5a7221 */ /* 0x040fe20000010100 */
[----:B------:R-:W-:Y:S01]  /*3590*/  F2FP.BF16.F32.PACK_AB R75, R74, R75 ;  /* 0x0000004b4a4b723e */ /* 0x000fe200000010ff */
[----:B------:R-:W-:Y:S01]  /*35a0*/  FADD.FTZ R86, -R91, R86 ;  /* 0x000000565b567221 */ /* 0x000fe20000010100 */
[----:B------:R-:W-:Y:S01]  /*35b0*/  F2FP.BF16.F32.PACK_AB R74, R80, R141 ;  /* 0x0000008d504a723e */ /* 0x000fe200000010ff */
[C---:B------:R-:W-:Y:S01]  /*35c0*/  FMUL.FTZ R80, R113.reuse, R76 ;  /* 0x0000004c71507220 */ /* 0x040fe20000410000 */
[----:B------:R-:W-:Y:S01]  /*35d0*/  SHF.L.U32 R141, R28, 0x10, RZ ;  /* 0x000000101c8d7819 */ /* 0x000fe200000006ff */
[C---:B------:R-:W-:Y:S01]  /*35e0*/  FMUL.FTZ R90, R113.reuse, R90 ;  /* 0x0000005a715a7220 */ /* 0x040fe20000410000 */
[----:B------:R-:W-:Y:S01]  /*35f0*/  FMUL.FTZ R86, R113, R86 ;  /* 0x0000005671567220 */ /* 0x000fe20000410000 */
[----:B------:R-:W-:Y:S01]  /*3600*/  FADD.FTZ R144, -R91, R144 ;  /* 0x000000905b907221 */ /* 0x000fe20000010100 */
[----:B------:R-:W2:Y:S01]  /*3610*/  LDC.64 R164, c[0x0][0x430] ;  /* 0x00010c00ffa47b82 */ /* 0x000ea20000000a00 */
[----:B0-----:R-:W-:Y:S01]  /*3620*/  F2FP.BF16.F32.PACK_AB R72, R143, R146 ;  /* 0x000000928f48723e */ /* 0x001fe200000010ff */
[----:B------:R-:W-:Y:S01]  /*3630*/  FADD.FTZ R112, -R91, R112 ;  /* 0x000000705b707221 */ /* 0x000fe20000010100 */
[----:B------:R-:W-:Y:S01]  /*3640*/  SHF.L.U32 R143, R9, 0x10, RZ ;  /* 0x00000010098f7819 */ /* 0x000fe200000006ff */
[----:B------:R-:W-:Y:S01]  /*3650*/  FMUL.FTZ R144, R113, R144 ;  /* 0x0000009071907220 */ /* 0x000fe20000410000 */
[----:B------:R-:W-:Y:S01]  /*3660*/  F2FP.BF16.F32.PACK_AB R73, R82, R145 ;  /* 0x000000915249723e */ /* 0x000fe200000010ff */
[----:B------:R-:W-:Y:S01]  /*3670*/  IMAD.U32 R145, R40, 0x10000, RZ ;  /* 0x0001000028917824 */ /* 0x000fe200078e00ff */
[----:B------:R-:W-:Y:S01]  /*3680*/  SHF.L.U32 R146, R52, 0x10, RZ ;  /* 0x0000001034927819 */ /* 0x000fe200000006ff */
[----:B-1----:R-:W-:-:S04]  /*3690*/  IMAD.WIDE.U32 R82, R116, 0x10, R114 ;  /* 0x0000001074527825 */ /* 0x002fc800078e0072 */
[C---:B------:R-:W-:Y:S01]  /*36a0*/  FFMA.FTZ R76, R80.reuse, R141, R143 ;  /* 0x0000008d504c7223 */ /* 0x040fe2000001008f */
[----:B------:R-:W-:Y:S01]  /*36b0*/  SHF.L.U32 R147, R21, 0x10, RZ ;  /* 0x0000001015937819 */ /* 0x000fe200000006ff */
[----:B------:R-:W-:Y:S01]  /*36c0*/  FMUL.FTZ R112, R113, R112 ;  /* 0x0000007071707220 */ /* 0x000fe20000410000 */
[----:B------:R-:W-:Y:S01]  /*36d0*/  FFMA.FTZ R80, R80, R145, R146 ;  /* 0x0000009150507223 */ /* 0x000fe20000010092 */
[----:B------:R-:W-:Y:S01]  /*36e0*/  SHF.L.U32 R146, R110, 0x10, RZ ;  /* 0x000000106e927819 */ /* 0x000fe200000006ff */
[----:B------:R0:W-:Y:S01]  /*36f0*/  STG.E.128 desc[UR6][R82.64], R72 ;  /* 0x0000004852007986 */ /* 0x0001e2000c101d06 */
[----:B------:R-:W-:Y:S01]  /*3700*/  IMAD.U32 R141, R122, 0x10000, RZ ;  /* 0x000100007a8d7824 */ /* 0x000fe200078e00ff */
[----:B------:R-:W-:Y:S01]  /*3710*/  SHF.L.U32 R145, R41, 0x10, RZ ;  /* 0x0000001029917819 */ /* 0x000fe200000006ff */
[----:B------:R-:W-:Y:S02]  /*3720*/  IMAD.U32 R143, R29, 0x10000, RZ ;  /* 0x000100001d8f7824 */ /* 0x000fe400078e00ff */
[C---:B------:R-:W-:Y:S01]  /*3730*/  FFMA.FTZ R149, R120.reuse, R149, R146 ;  /* 0x0000009578957223 */ /* 0x040fe20000010092 */
[----:B------:R-:W-:Y:S01]  /*3740*/  FFMA.FTZ R151, R120, R151, R141 ;  /* 0x0000009778977223 */ /* 0x000fe2000001008d */
[----:B------:R-:W-:-:S02]  /*3750*/  IMAD.U32 R141, R95, 0x10000, RZ ;  /* 0x000100005f8d7824 */ /* 0x000fc400078e00ff */
[----:B------:R-:W-:Y:S01]  /*3760*/  FFMA.FTZ R154, R148, R143, R121 ;  /* 0x0000008f949a7223 */ /* 0x000fe20000010079 */
[----:B------:R-:W-:Y:S01]  /*3770*/  IMAD.U32 R121, R7, 0x10000, RZ ;  /* 0x0001000007797824 */ /* 0x000fe200078e00ff */
[----:B------:R-:W-:Y:S02]  /*3780*/  SHF.L.U32 R143, R19, 0x10, RZ ;  /* 0x00000010138f7819 */ /* 0x000fe400000006ff */
[----:B------:R-:W-:Y:S02]  /*3790*/  F2FP.BF16.F32.PACK_AB R76, R151, R76 ;  /* 0x0000004c974c723e */ /* 0x000fe400000010ff */
[----:B------:R-:W-:Y:S01]  /*37a0*/  F2FP.BF16.F32.PACK_AB R80, R149, R80 ;  /* 0x000000509550723e */ /* 0x000fe200000010ff */
[----:B0-----:R-:W-:Y:S01]  /*37b0*/  IMAD.U32 R72, R53, 0x10000, RZ ;  /* 0x0001000035487824 */ /* 0x001fe200078e00ff */
[----:B------:R-:W-:Y:S01]  /*37c0*/  SHF.L.U32 R73, R108, 0x10, RZ ;  /* 0x000000106c497819 */ /* 0x000fe200000006ff */
[----:B------:R-:W-:Y:S02]  /*37d0*/  IMAD.U32 R75, R107, 0x10000, RZ ;  /* 0x000100006b4b7824 */ /* 0x000fe400078e00ff */
[----:B------:R-:W-:Y:S01]  /*37e0*/  FADD.FTZ R74, -R91, R81 ;  /* 0x000000515b4a7221 */ /* 0x000fe20000010100 */
[----:B------:R-:W-:Y:S01]  /*37f0*/  FFMA.FTZ R120, R148, R145, R72 ;  /* 0x0000009194787223 */ /* 0x000fe20000010048 */
        /* <DEDUP_REMOVED lines=8> */
[----:B------:R-:W-:Y:S01]  /*3880*/  SHF.L.U32 R121, R103, 0x10, RZ ;  /* 0x0000001067797819 */ /* 0x000fe200000006ff */
[----:B------:R-:W-:Y:S01]  /*3890*/  FADD.FTZ R72, -R91, R89 ;  /* 0x000000595b487221 */ /* 0x000fe20000010100 */
[----:B------:R-:W-:Y:S01]  /*38a0*/  SHF.L.U32 R83, R104, 0x10, RZ ;  /* 0x0000001068537819 */ /* 0x000fe200000006ff */
[----:B------:R-:W-:Y:S01]  /*38b0*/  FFMA.FTZ R82, R74, R73, R75 ;  /* 0x000000494a527223 */ /* 0x000fe2000001004b */
[----:B------:R-:W-:-:S02]  /*38c0*/  IMAD.U32 R73, R102, 0x10000, RZ ;  /* 0x0001000066497824 */ /* 0x000fc400078e00ff */
[----:B------:R-:W-:Y:S01]  /*38d0*/  FMUL.FTZ R72, R113, R72 ;  /* 0x0000004871487220 */ /* 0x000fe20000410000 */
[----:B------:R-:W-:Y:S01]  /*38e0*/  SHF.L.U32 R75, R6, 0x10, RZ ;  /* 0x00000010064b7819 */ /* 0x000fe200000006ff */
[C---:B------:R-:W-:Y:S01]  /*38f0*/  FFMA.FTZ R159, R88.reuse, R159, R83 ;  /* 0x0000009f589f7223 */ /* 0x040fe20000010053 */
[----:B------:R-:W-:Y:S01]  /*3900*/  FFMA.FTZ R121, R88, R121, R73 ;  /* 0x0000007958797223 */ /* 0x000fe20000010049 */
[----:B------:R-:W-:Y:S01]  /*3910*/  SHF.L.U32 R73, R55, 0x10, RZ ;  /* 0x0000001037497819 */ /* 0x000fe200000006ff */
[----:B------:R-:W-:Y:S02]  /*3920*/  IMAD.U32 R83, R43, 0x10000, RZ ;  /* 0x000100002b537824 */ /* 0x000fe400078e00ff */
[----:B------:R-:W-:Y:S01]  /*3930*/  FFMA.FTZ R161, R72, R161, R75 ;  /* 0x000000a148a17223 */ /* 0x000fe2000001004b */
[----:B------:R-:W-:Y:S01]  /*3940*/  IMAD.U32 R75, R100, 0x10000, RZ ;  /* 0x00010000644b7824 */ /* 0x000fe200078e00ff */
[----:B------:R-:W-:Y:S01]  /*3950*/  SHF.L.U32 R89, R99, 0x10, RZ ;  /* 0x0000001063597819 */ /* 0x000fe200000006ff */
[----:B------:R-:W-:Y:S01]  /*3960*/  FFMA.FTZ R83, R72, R83, R73 ;  /* 0x0000005348537223 */ /* 0x000fe20000010049 */
[----:B------:R-:W-:Y:S01]  /*3970*/  SHF.L.U32 R73, R101, 0x10, RZ ;  /* 0x0000001065497819 */ /* 0x000fe200000006ff */
[----:B------:R-:W-:Y:S01]  /*3980*/  FADD.FTZ R72, -R91, R85 ;  /* 0x000000555b487221 */ /* 0x000fe20000010100 */
[----:B------:R-:W-:Y:S01]  /*3990*/  SHF.L.U32 R85, R44, 0x10, RZ ;  /* 0x000000102c557819 */ /* 0x000fe200000006ff */
[----:B------:R-:W-:-:S02]  /*39a0*/  IMAD.U32 R88, R48, 0x10000, RZ ;  /* 0x0001000030587824 */ /* 0x000fc400078e00ff */
[C---:B------:R-:W-:Y:S01]  /*39b0*/  FFMA.FTZ R150, R84.reuse, R89, R150 ;  /* 0x0000005954967223 */ /* 0x040fe20000010096 */
[----:B------:R-:W-:Y:S01]  /*39c0*/  FFMA.FTZ R160, R84, R73, R75 ;  /* 0x0000004954a07223 */ /* 0x000fe2000001004b */
[----:B------:R-:W-:Y:S01]  /*39d0*/  SHF.L.U32 R75, R5, 0x10, RZ ;  /* 0x00000010054b7819 */ /* 0x000fe200000006ff */
[----:B------:R-:W-:Y:S01]  /*39e0*/  FMUL.FTZ R72, R113, R72 ;  /* 0x0000004871487220 */ /* 0x000fe20000410000 */
[----:B------:R-:W-:Y:S01]  /*39f0*/  IMAD.U32 R73, R32, 0x10000, RZ ;  /* 0x0001000020497824 */ /* 0x000fe200078e00ff */
[----:B------:R-:W-:Y:S01]  /*3a00*/  SHF.L.U32 R145, R97, 0x10, RZ ;  /* 0x0000001061917819 */ /* 0x000fe200000006ff */
[----:B------:R-:W-:Y:S02]  /*3a10*/  IMAD.U32 R142, R22, 0x10000, RZ ;  /* 0x00010000168e7824 */ /* 0x000fe400078e00ff */
[C---:B------:R-:W-:Y:S01]  /*3a20*/  FFMA.FTZ R88, R72.reuse, R85, R88 ;  /* 0x0000005548587223 */ /* 0x040fe20000010058 */
[----:B------:R-:W-:Y:S01]  /*3a30*/  FFMA.FTZ R84, R72, R73, R75 ;  /* 0x0000004948547223 */ /* 0x000fe2000001004b */
[----:B------:R-:W-:Y:S01]  /*3a40*/  SHF.L.U32 R72, R94, 0x10, RZ ;  /* 0x000000105e487819 */ /* 0x000fe200000006ff */
[----:B------:R-:W-:Y:S01]  /*3a50*/  IMAD.U32 R74, R51, 0x10000, RZ ;  /* 0x00010000334a7824 */ /* 0x000fe200078e00ff */
[----:B------:R-:W-:-:S02]  /*3a60*/  SHF.L.U32 R73, R96, 0x10, RZ ;  /* 0x0000001060497819 */ /* 0x000fc400000006ff */
[----:B------:R-:W-:Y:S01]  /*3a70*/  SHF.L.U32 R89, R45, 0x10, RZ ;  /* 0x000000102d597819 */ /* 0x000fe200000006ff */
[C---:B------:R-:W-:Y:S01]  /*3a80*/  FFMA.FTZ R141, R90.reuse, R141, R72 ;  /* 0x0000008d5a8d7223 */ /* 0x040fe20000010048 */
[----:B------:R-:W-:Y:S01]  /*3a90*/  SHF.L.U32 R72, R49, 0x10, RZ ;  /* 0x0000001031487819 */ /* 0x000fe200000006ff */
[----:B------:R-:W-:Y:S01]  /*3aa0*/  FFMA.FTZ R145, R90, R145, R73 ;  /* 0x000000915a917223 */ /* 0x000fe20000010049 */
[----:B------:R-:W-:Y:S01]  /*3ab0*/  SHF.L.U32 R85, R33, 0x10, RZ ;  /* 0x0000001021557819 */ /* 0x000fe200000006ff */
[----:B------:R-:W-:Y:S01]  /*3ac0*/  IMAD.U32 R73, R4, 0x10000, RZ ;  /* 0x0001000004497824 */ /* 0x000fe200078e00ff */
[----:B------:R-:W-:Y:S01]  /*3ad0*/  SHF.L.U32 R75, R92, 0x10, RZ ;  /* 0x000000105c4b7819 */ /* 0x000fe200000006ff */
[C---:B------:R-:W-:Y:S01]  /*3ae0*/  FFMA.FTZ R89, R86.reuse, R89, R72 ;  /* 0x0000005956597223 */ /* 0x040fe20000010048 */
[----:B------:R-:W-:Y:S01]  /*3af0*/  FADD.FTZ R72, -R91, R119 ;  /* 0x000000775b487221 */ /* 0x000fe20000010100 */
[----:B------:R-:W-:Y:S01]  /*3b00*/  FFMA.FTZ R85, R86, R85, R73 ;  /* 0x0000005556557223 */ /* 0x000fe20000010049 */
[----:B------:R-:W-:Y:S01]  /*3b10*/  SHF.L.U32 R119, R23, 0x10, RZ ;  /* 0x0000001017777819 */ /* 0x000fe200000006ff */
[----:B------:R-:W-:-:S02]  /*3b20*/  IMAD.U32 R73, R93, 0x10000, RZ ;  /* 0x000100005d497824 */ /* 0x000fc400078e00ff */
[----:B------:R-:W-:Y:S01]  /*3b30*/  FMUL.FTZ R72, R113, R72 ;  /* 0x0000004871487220 */ /* 0x000fe20000410000 */
[----:B------:R-:W-:Y:S02]  /*3b40*/  SHF.L.U32 R90, R50, 0x10, RZ ;  /* 0x00000010325a7819 */ /* 0x000fe400000006ff */
[----:B------:R-:W-:Y:S01]  /*3b50*/  F2FP.BF16.F32.PACK_AB R82, R121, R82 ;  /* 0x000000527952723e */ /* 0x000fe200000010ff */
[C---:B------:R-:W-:Y:S01]  /*3b60*/  FFMA.FTZ R146, R72.reuse, R73, R75 ;  /* 0x0000004948927223 */ /* 0x040fe2000001004b */
[----:B------:R-:W-:Y:S01]  /*3b70*/  FFMA.FTZ R142, R72, R119, R142 ;  /* 0x00000077488e7223 */ /* 0x000fe2000001008e */
[----:B------:R-:W-:Y:S01]  /*3b80*/  FADD.FTZ R72, -R91, R117 ;  /* 0x000000755b487221 */ /* 0x000fe20000010100 */
[----:B------:R-:W-:Y:S01]  /*3b90*/  SHF.L.U32 R73, R34, 0x10, RZ ;  /* 0x0000001022497819 */ /* 0x000fe200000006ff */
[----:B------:R-:W-:Y:S01]  /*3ba0*/  IMAD.U32 R117, R46, 0x10000, RZ ;  /* 0x000100002e757824 */ /* 0x000fe200078e00ff */
[----:B------:R-:W-:Y:S01]  /*3bb0*/  SHF.L.U32 R75, R3, 0x10, RZ ;  /* 0x00000010034b7819 */ /* 0x000fe200000006ff */
[----:B------:R-:W-:Y:S01]  /*3bc0*/  FMUL.FTZ R72, R113, R72 ;  /* 0x0000004871487220 */ /* 0x000fe20000410000 */
[----:B------:R-:W-:-:S02]  /*3bd0*/  F2FP.BF16.F32.PACK_AB R81, R81, R120 ;  /* 0x000000785151723e */ /* 0x000fc400000010ff */
[----:B------:R-:W0:Y:S01]  /*3be0*/  LDC.64 R120, c[0x0][0x380] ;  /* 0x0000e000ff787b82 */ /* 0x000e220000000a00 */
[C---:B------:R-:W-:Y:S01]  /*3bf0*/  FFMA.FTZ R86, R72.reuse, R73, R75 ;  /* 0x0000004948567223 */ /* 0x040fe2000001004b */
[----:B------:R-:W-:Y:S01]  /*3c00*/  FFMA.FTZ R90, R72, R117, R90 ;  /* 0x00000075485a7223 */ /* 0x000fe2000001005a */
[----:B------:R-:W-:Y:S01]  /*3c10*/  SHF.L.U32 R72, R18, 0x10, RZ ;  /* 0x0000001012487819 */ /* 0x000fe200000006ff */
[----:B------:R-:W-:Y:S01]  /*3c20*/  IMAD.U32 R73, R20, 0x10000, RZ ;  /* 0x0001000014497824 */ /* 0x000fe200078e00ff */
[----:B------:R-:W-:Y:S01]  /*3c30*/  SHF.L.U32 R75, R16, 0x10, RZ ;  /* 0x00000010104b7819 */ /* 0x000fe200000006ff */
[----:B--2---:R-:W-:Y:S01]  /*3c40*/  IMAD.WIDE.U32 R116, R116, 0x10, R164 ;  /* 0x0000001074747825 */ /* 0x004fe200078e00a4 */
[----:B------:R-:W-:-:S03]  /*3c50*/  F2FP.BF16.F32.PACK_AB R83, R150, R83 ;  /* 0x000000539653723e */ /* 0x000fc600000010ff */
[C---:B------:R-:W-:Y:S01]  /*3c60*/  FFMA.FTZ R143, R144.reuse, R143, R72 ;  /* 0x0000008f908f7223 */ /* 0x040fe20000010048 */
[----:B------:R-:W-:Y:S01]  /*3c70*/  FADD.FTZ R72, -R91, R87 ;  /* 0x000000575b487221 */ /* 0x000fe20000010100 */
[----:B------:R-:W-:Y:S01]  /*3c80*/  FFMA.FTZ R147, R144, R147, R73 ;  /* 0x0000009390937223 */ /* 0x000fe20000010049 */
[----:B------:R-:W-:Y:S01]  /*3c90*/  SHF.L.U32 R73, R2, 0x10, RZ ;  /* 0x0000001002497819 */ /* 0x000fe200000006ff */
[----:B------:R-:W-:Y:S02]  /*3ca0*/  IMAD.U32 R87, R35, 0x10000, RZ ;  /* 0x0001000023577824 */ /* 0x000fe400078e00ff */
[----:B------:R-:W-:Y:S01]  /*3cb0*/  FMUL.FTZ R72, R113, R72 ;  /* 0x0000004871487220 */ /* 0x000fe20000410000 */
[----:B------:R-:W-:Y:S01]  /*3cc0*/  SHF.L.U32 R144, R14, 0x10, RZ ;  /* 0x000000100e907819 */ /* 0x000fe200000006ff */
[----:B------:R-:W-:Y:S01]  /*3cd0*/  IMAD.U32 R113, R15, 0x10000, RZ ;  /* 0x000100000f717824 */ /* 0x000fe200078e00ff */
[----:B------:R-:W-:Y:S01]  /*3ce0*/  SHF.L.U32 R91, R47, 0x10, RZ ;  /* 0x000000102f5b7819 */ /* 0x000fe200000006ff */
[----:B------:R-:W-:Y:S01]  /*3cf0*/  FFMA.FTZ R87, R72, R87, R73 ;  /* 0x0000005748577223 */ /* 0x000fe20000010049 */
[----:B------:R-:W-:Y:S01]  /*3d00*/  SHF.L.U32 R73, R17, 0x10, RZ ;  /* 0x0000001011497819 */ /* 0x000fe200000006ff */
[----:B------:R-:W-:Y:S01]  /*3d10*/  FFMA.FTZ R144, R112, R113, R144 ;  /* 0x0000007170907223 */ /* 0x000fe20000010090 */
[----:B------:R-:W-:Y:S01]  /*3d20*/  F2FP.BF16.F32.PACK_AB R86, R147, R86 ;  /* 0x000000569356723e */ /* 0x000fe200000010ff */
[----:B------:R-:W-:Y:S01]  /*3d30*/  FFMA.FTZ R91, R72, R91, R74 ;  /* 0x0000005b485b7223 */ /* 0x000fe2000001004a */
[----:B------:R-:W-:Y:S01]  /*3d40*/  F2FP.BF16.F32.PACK_AB R74, R157, R156 ;  /* 0x0000009c9d4a723e */ /* 0x000fe200000010ff */
[----:B------:R-:W-:Y:S01]  /*3d50*/  FFMA.FTZ R148, R112, R73, R75 ;  /* 0x0000004970947223 */ /* 0x000fe2000001004b */
[----:B------:R-:W-:Y:S01]  /*3d60*/  IMAD.WIDE.U32 R112, R118, 0x10, R114 ;  /* 0x0000001076707825 */ /* 0x000fe200078e0072 */
[----:B------:R-:W-:-:S02]  /*3d70*/  F2FP.BF16.F32.PACK_AB R75, R163, R162 ;  /* 0x000000a2a34b723e */ /* 0x000fc400000010ff */
[----:B------:R-:W-:Y:S01]  /*3d80*/  F2FP.BF16.F32.PACK_AB R73, R152, R153 ;  /* 0x000000999849723e */ /* 0x000fe200000010ff */
[----:B------:R-:W-:Y:S01]  /*3d90*/  IMAD.WIDE.U32 R118, R118, 0x10, R164 ;  /* 0x0000001076767825 */ /* 0x000fe200078e00a4 */
[----:B------:R-:W-:Y:S02]  /*3da0*/  F2FP.BF16.F32.PACK_AB R72, R79, R78 ;  /* 0x0000004e4f48723e */ /* 0x000fe400000010ff */
[----:B------:R-:W-:Y:S01]  /*3db0*/  F2FP.BF16.F32.PACK_AB R79, R160, R161 ;  /* 0x000000a1a04f723e */ /* 0x000fe200000010ff */
[----:B------:R-:W-:Y:S01]  /*3dc0*/  IMAD.WIDE.U32 R114, R77, 0x10, R114 ;  /* 0x000000104d727825 */ /* 0x000fe200078e0072 */
[----:B------:R-:W-:Y:S01]  /*3dd0*/  F2FP.BF16.F32.PACK_AB R78, R159, R158 ;  /* 0x0000009e9f4e723e */ /* 0x000fe200000010ff */
[----:B------:R1:W-:Y:S01]  /*3de0*/  STG.E.128 desc[UR6][R116.64], R72 ;  /* 0x0000004874007986 */ /* 0x0003e2000c101d06 */
[----:B------:R-:W-:Y:S01]  /*3df0*/  F2FP.BF16.F32.PACK_AB R87, R148, R87 ;  /* 0x000000579457723e */ /* 0x000fe200000010ff */
[----:B------:R-:W-:Y:S01]  /*3e00*/  IMAD.WIDE.U32 R164, R77, 0x10, R164 ;  /* 0x000000104da47825 */ /* 0x000fe200078e00a4 */
[----:B------:R-:W-:-:S02]  /*3e10*/  F2FP.BF16.F32.PACK_AB R77, R155, R154 ;  /* 0x0000009a9b4d723e */ /* 0x000fc400000010ff */
[----:B------:R-:W-:Y:S02]  /*3e20*/  F2FP.BF16.F32.PACK_AB R85, R146, R85 ;  /* 0x000000559255723e */ /* 0x000fe400000010ff */
[----:B------:R-:W-:Y:S01]  /*3e30*/  F2FP.BF16.F32.PACK_AB R84, R145, R84 ;  /* 0x000000549154723e */ /* 0x000fe200000010ff */
[----:B------:R1:W-:Y:S01]  /*3e40*/  STG.E.128 desc[UR6][R112.64], R76 ;  /* 0x0000004c70007986 */ /* 0x0003e2000c101d06 */
[----:B------:R-:W-:Y:S02]  /*3e50*/  F2FP.BF16.F32.PACK_AB R91, R144, R91 ;  /* 0x0000005b905b723e */ /* 0x000fe400000010ff */
[----:B------:R-:W-:Y:S01]  /*3e60*/  F2FP.BF16.F32.PACK_AB R90, R143, R90 ;  /* 0x0000005a8f5a723e */ /* 0x000fe200000010ff */
[----:B------:R1:W-:Y:S01]  /*3e70*/  STG.E.128 desc[UR6][R118.64], R80 ;  /* 0x0000005076007986 */ /* 0x0003e2000c101d06 */
[----:B------:R-:W-:Y:S02]  /*3e80*/  F2FP.BF16.F32.PACK_AB R89, R142, R89 ;  /* 0x000000598e59723e */ /* 0x000fe400000010ff */
[----:B------:R-:W-:Y:S01]  /*3e90*/  F2FP.BF16.F32.PACK_AB R88, R141, R88 ;  /* 0x000000588d58723e */ /* 0x000fe200000010ff */
[----:B------:R1:W-:Y:S01]  /*3ea0*/  STG.E.128 desc[UR6][R114.64], R84 ;  /* 0x0000005472007986 */ /* 0x0003e2000c101d06 */
[----:B0-----:R-:W-:-:S03]  /*3eb0*/  LEA R140, R120, R140, 0x2 ;  /* 0x0000008c788c7211 */ /* 0x001fc600078e10ff */
[----:B------:R1:W-:Y:S01]  /*3ec0*/  STG.E.128 desc[UR6][R164.64], R88 ;  /* 0x00000058a4007986 */ /* 0x0003e2000c101d06 */
[----:B------:R-:W-:-:S13]  /*3ed0*/  ISETP.GE.AND P2, PT, R140, R121, PT ;  /* 0x000000798c00720c */ /* 0x000fda0003f46270 */
[----:B------:R-:W-:Y:S05]  /*3ee0*/  @!P2 BRA `(.L_x_60) ;  /* 0xffffffcc0028a947 */ /* 0x000fea000383ffff */
[----:B------:R-:W-:Y:S05]  /*3ef0*/  EXIT ;  /* 0x000000000000794d */ /* 0x000fea0003800000 */
.L_x_59:
[----:B------:R-:W-:Y:S01]  /*3f00*/  HFMA2 R149, -RZ, RZ, 0, 5.9604644775390625e-08 ;  /* 0x00000001ff957431 */ /* 0x000fe200000001ff */
[----:B------:R-:W-:Y:S01]  /*3f10*/  BSSY B0, `(.L_x_61) ;  /* 0x0000007000007945 */ /* 0x000fe20003800000 */
[----:B------:R-:W-:Y:S01]  /*3f20*/  IMAD.MOV.U32 R148, RZ, RZ, R75 ;  /* 0x000000ffff947224 */ /* 0x000fe200078e004b */
[----:B------:R-:W-:Y:S01]  /*3f30*/  MOV R150, 0x1f ;  /* 0x0000001f00967802 */ /* 0x000fe20000000f00 */
[----:B------:R-:W-:-:S07]  /*3f40*/  IMAD.MOV.U32 R113, RZ, RZ, -0x1 ;  /* 0xffffffffff717424 */ /* 0x000fce00078e00ff */
[----:B------:R-:W-:Y:S05]  /*3f50*/  WARPSYNC.COLLECTIVE R113, `(.L_x_62) ;  /* 0x0000000071087348 */ /* 0x000fea0003c00000 */
[----:B------:R0:W1:Y:S02]  /*3f60*/  SHFL.BFLY P4, R146, R148, R149, R150 ;  /* 0x0c00009594927389 */ /* 0x0000640000080096 */
[----:B01----:R-:W-:Y:S05]  /*3f70*/  ENDCOLLECTIVE ;  /* 0x000000000000791b */ /* 0x003fea0003800000 */
.L_x_62:
[----:B------:R-:W-:Y:S05]  /*3f80*/  BSYNC B0 ;  /* 0x0000000000007941 */ /* 0x000fea0003800000 */
.L_x_61:
[----:B------:R-:W-:Y:S01]  /*3f90*/  MOV R72, R146 ;  /* 0x0000009200487202 */ /* 0x000fe20000000f00 */
[----:B------:R-:W-:Y:S02]  /*3fa0*/  HFMA2 R150, -RZ, RZ, 0, 1.847743988037109375e-06 ;  /* 0x0000001fff967431 */ /* 0x000fe400000001ff */
[----:B------:R-:W-:Y:S01]  /*3fb0*/  IMAD.MOV.U32 R149, RZ, RZ, 0x2 ;  /* 0x00000002ff957424 */ /* 0x000fe200078e00ff */
[----:B------:R-:W-:Y:S01]  /*3fc0*/  MOV R113, 0xffffffff ;  /* 0xffffffff00717802 */ /* 0x000fe20000000f00 */
[----:B------:R-:W-:-:S05]  /*3fd0*/  FADD.FTZ R74, R75, R72 ;  /* 0x000000484b4a7221 */ /* 0x000fca0000010000 */
[----:B------:R-:W-:-:S07]  /*3fe0*/  MOV R148, R74 ;  /* 0x0000004a00947202 */ /* 0x000fce0000000f00 */
[----:B------:R-:W-:Y:S05]  /*3ff0*/  WARPSYNC.COLLECTIVE R113, `(.L_x_63) ;  /* 0x0000000071087348 */ /* 0x000fea0003c00000 */
[----:B------:R0:W1:Y:S02]  /*4000*/  SHFL.BFLY P4, R146, R148, R149, R150 ;  /* 0x0c00009594927389 */ /* 0x0000640000080096 */
[----:B01----:R-:W-:Y:S05]  /*4010*/  ENDCOLLECTIVE ;  /* 0x000000000000791b */ /* 0x003fea0003800000 */
.L_x_63:
[----:B------:R-:W-:Y:S01]  /*4020*/  HFMA2 R149, -RZ, RZ, 0, 2.384185791015625e-07 ;  /* 0x00000004ff957431 */ /* 0x000fe200000001ff */
[----:B------:R-:W-:-:S05]  /*4030*/  MOV R73, R146 ;  /* 0x0000009200497202 */ /* 0x000fca0000000f00 */
[----:B------:R-:W-:-:S04]  /*4040*/  FADD.FTZ R78, R74, R73 ;  /* 0x000000494a4e7221 */ /* 0x000fc80000010000 */
[----:B------:R-:W-:-:S07]  /*4050*/  IMAD.MOV.U32 R148, RZ, RZ, R78 ;  /* 0x000000ffff947224 */ /* 0x000fce00078e004e */
[----:B------:R-:W-:Y:S05]  /*4060*/  WARPSYNC.COLLECTIVE R113, `(.L_x_64) ;  /* 0x0000000071087348 */ /* 0x000fea0003c00000 */
[----:B------:R0:W1:Y:S02]  /*4070*/  SHFL.BFLY P4, R146, R148, R149, R150 ;  /* 0x0c00009594927389 */ /* 0x0000640000080096 */
[----:B01----:R-:W-:Y:S05]  /*4080*/  ENDCOLLECTIVE ;  /* 0x000000000000791b */ /* 0x003fea0003800000 */
.L_x_64:
[----:B------:R-:W-:Y:S01]  /*4090*/  IMAD.MOV.U32 R149, RZ, RZ, 0x8 ;  /* 0x00000008ff957424 */ /* 0x000fe200078e00ff */
[----:B------:R-:W-:-:S05]  /*40a0*/  MOV R73, R146 ;  /* 0x0000009200497202 */ /* 0x000fca0000000f00 */
[----:B------:R-:W-:Y:S02]  /*40b0*/  FADD.FTZ R79, R78, R73 ;  /* 0x000000494e4f7221 */ /* 0x000fe40000010000 */
[----:B------:R-:W0:Y:S03]  /*40c0*/  LDC R73, c[0x0][0x400] ;  /* 0x00010000ff497b82 */ /* 0x000e260000000800 */
[----:B------:R-:W-:-:S07]  /*40d0*/  MOV R148, R79 ;  /* 0x0000004f00947202 */ /* 0x000fce0000000f00 */
[----:B0-----:R-:W-:Y:S05]  /*40e0*/  WARPSYNC.COLLECTIVE R113, `(.L_x_65) ;  /* 0x0000000071087348 */ /* 0x001fea0003c00000 */
[----:B------:R1:W2:Y:S02]  /*40f0*/  SHFL.BFLY P4, R146, R148, R149, R150 ;  /* 0x0c00009594927389 */ /* 0x0002a40000080096 */
[----:B012---:R-:W-:Y:S05]  /*4100*/  ENDCOLLECTIVE ;  /* 0x000000000000791b */ /* 0x007fea0003800000 */
.L_x_65:
[----:B------:R-:W-:Y:S01]  /*4110*/  HFMA2 R149, -RZ, RZ, 0, 9.5367431640625e-07 ;  /* 0x00000010ff957431 */ /* 0x000fe200000001ff */
[----:B------:R-:W-:-:S05]  /*4120*/  MOV R72, R146 ;  /* 0x0000009200487202 */ /* 0x000fca0000000f00 */
[----:B------:R-:W-:-:S05]  /*4130*/  FADD.FTZ R91, R79, R72 ;  /* 0x000000484f5b7221 */ /* 0x000fca0000010000 */
[----:B------:R-:W-:-:S07]  /*4140*/  MOV R148, R91 ;  /* 0x0000005b00947202 */ /* 0x000fce0000000f00 */
[----:B------:R-:W-:Y:S05]  /*4150*/  WARPSYNC.COLLECTIVE R113, `(.L_x_66) ;  /* 0x0000000071087348 */ /* 0x000fea0003c00000 */
[----:B------:R0:W1:Y:S02]  /*4160*/  SHFL.BFLY P4, R146, R148, R149, R150 ;  /* 0x0c00009594927389 */ /* 0x0000640000080096 */
[----:B01----:R-:W-:Y:S05]  /*4170*/  ENDCOLLECTIVE ;  /* 0x000000000000791b */ /* 0x003fea0003800000 */
.L_x_66:
[----:B------:R-:W-:Y:S02]  /*4180*/  HFMA2 R149, -RZ, RZ, 0, 5.9604644775390625e-08 ;  /* 0x00000001ff957431 */ /* 0x000fe400000001ff */
[----:B------:R-:W-:-:S04]  /*4190*/  IMAD.MOV.U32 R72, RZ, RZ, R146 ;  /* 0x000000ffff487224 */ /* 0x000fc800078e0092 */
[----:B------:R-:W-:-:S04]  /*41a0*/  FADD.FTZ R72, R91, R72 ;  /* 0x000000485b487221 */ /* 0x000fc80000010000 */
[----:B------:R-:W-:-:S04]  /*41b0*/  FMUL.FTZ R147, R72, R73 ;  /* 0x0000004948937220 */ /* 0x000fc80000410000 */
[C---:B------:R-:W-:Y:S01]  /*41c0*/  FADD.FTZ R72, -R147.reuse, R114 ;  /* 0x0000007293487221 */ /* 0x040fe20000010100 */
[----:B------:R-:W-:-:S03]  /*41d0*/  FADD.FTZ R75, -R147, R145 ;  /* 0x00000091934b7221 */ /* 0x000fc60000010100 */
[----:B------:R-:W-:-:S04]  /*41e0*/  FFMA.FTZ R72, R72, R72, RZ ;  /* 0x0000004848487223 */ /* 0x000fc800000100ff */
[----:B------:R-:W-:Y:S01]  /*41f0*/  FFMA.FTZ R72, R75, R75, R72 ;  /* 0x0000004b4b487223 */ /* 0x000fe20000010048 */
[----:B------:R-:W-:-:S04]  /*4200*/  FADD.FTZ R75, -R147, R143 ;  /* 0x0000008f934b7221 */ /* 0x000fc80000010100 */
        /* <DEDUP_REMOVED lines=42> */
[----:B------:R-:W-:-:S05]  /*44b0*/  FFMA.FTZ R72, R75, R75, R72 ;  /* 0x0000004b4b487223 */ /* 0x000fca0000010048 */
[----:B------:R-:W-:-:S07]  /*44c0*/  MOV R148, R72 ;  /* 0x0000004800947202 */ /* 0x000fce0000000f00 */
[----:B------:R-:W-:Y:S05]  /*44d0*/  WARPSYNC.COLLECTIVE R113, `(.L_x_67) ;  /* 0x0000000071087348 */ /* 0x000fea0003c00000 */
[----:B------:R0:W1:Y:S02]  /*44e0*/  SHFL.BFLY P4, R146, R148, R149, R150 ;  /* 0x0c00009594927389 */ /* 0x0000640000080096 */
[----:B01----:R-:W-:Y:S05]  /*44f0*/  ENDCOLLECTIVE ;  /* 0x000000000000791b */ /* 0x003fea0003800000 */
.L_x_67:
[----:B------:R-:W-:Y:S01]  /*4500*/  HFMA2 R149, -RZ, RZ, 0, 1.1920928955078125e-07 ;  /* 0x00000002ff957431 */ /* 0x000fe200000001ff */
[----:B------:R-:W-:-:S05]  /*4510*/  MOV R75, R146 ;  /* 0x00000092004b7202 */ /* 0x000fca0000000f00 */
[----:B------:R-:W-:-:S04]  /*4520*/  FADD.FTZ R75, R72, R75 ;  /* 0x0000004b484b7221 */ /* 0x000fc80000010000 */
[----:B------:R-:W-:-:S07]  /*4530*/  IMAD.MOV.U32 R148, RZ, RZ, R75 ;  /* 0x000000ffff947224 */ /* 0x000fce00078e004b */
[----:B------:R-:W-:Y:S05]  /*4540*/  WARPSYNC.COLLECTIVE R113, `(.L_x_68) ;  /* 0x0000000071087348 */ /* 0x000fea0003c00000 */
[----:B------:R0:W1:Y:S02]  /*4550*/  SHFL.BFLY P4, R146, R148, R149, R150 ;  /* 0x0c00009594927389 */ /* 0x0000640000080096 */
[----:B01----:R-:W-:Y:S05]  /*4560*/  ENDCOLLECTIVE ;  /* 0x000000000000791b */ /* 0x003fea0003800000 */
.L_x_68:
[----:B------:R-:W-:Y:S01]  /*4570*/  IMAD.MOV.U32 R149, RZ, RZ, 0x4 ;  /* 0x00000004ff957424 */ /* 0x000fe200078e00ff */
[----:B------:R-:W-:-:S05]  /*4580*/  MOV R74, R146 ;  /* 0x00000092004a7202 */ /* 0x000fca0000000f00 */
[----:B------:R-:W-:-:S05]  /*4590*/  FADD.FTZ R74, R75, R74 ;  /* 0x0000004a4b4a7221 */ /* 0x000fca0000010000 */
[----:B------:R-:W-:-:S07]  /*45a0*/  MOV R148, R74 ;  /* 0x0000004a00947202 */ /* 0x000fce0000000f00 */
[----:B------:R-:W-:Y:S05]  /*45b0*/  WARPSYNC.COLLECTIVE R113, `(.L_x_69) ;  /* 0x0000000071087348 */ /* 0x000fea0003c00000 */
[----:B------:R0:W1:Y:S02]  /*45c0*/  SHFL.BFLY P4, R146, R148, R149, R150 ;  /* 0x0c00009594927389 */ /* 0x0000640000080096 */
[----:B01----:R-:W-:Y:S05]  /*45d0*/  ENDCOLLECTIVE ;  /* 0x000000000000791b */ /* 0x003fea0003800000 */
.L_x_69:
[----:B------:R-:W-:Y:S01]  /*45e0*/  HFMA2 R149, -RZ, RZ, 0, 4.76837158203125e-07 ;  /* 0x00000008ff957431 */ /* 0x000fe200000001ff */
[----:B------:R-:W-:-:S05]  /*45f0*/  MOV R79, R146 ;  /* 0x00000092004f7202 */ /* 0x000fca0000000f00 */
[----:B------:R-:W-:-:S05]  /*4600*/  FADD.FTZ R79, R74, R79 ;  /* 0x0000004f4a4f7221 */ /* 0x000fca0000010000 */
[----:B------:R-:W-:-:S07]  /*4610*/  MOV R148, R79 ;  /* 0x0000004f00947202 */ /* 0x000fce0000000f00 */
[----:B------:R-:W-:Y:S05]  /*4620*/  WARPSYNC.COLLECTIVE R113, `(.L_x_70) ;  /* 0x0000000071087348 */ /* 0x000fea0003c00000 */
[----:B------:R0:W1:Y:S02]  /*4630*/  SHFL.BFLY P4, R146, R148, R149, R150 ;  /* 0x0c00009594927389 */ /* 0x0000640000080096 */
[----:B01----:R-:W-:Y:S05]  /*4640*/  ENDCOLLECTIVE ;  /* 0x000000000000791b */ /* 0x003fea0003800000 */
.L_x_70:
[----:B------:R-:W-:Y:S02]  /*4650*/  HFMA2 R149, -RZ, RZ, 0, 9.5367431640625e-07 ;  /* 0x00000010ff957431 */ /* 0x000fe400000001ff */
[----:B------:R-:W-:-:S04]  /*4660*/  IMAD.MOV.U32 R78, RZ, RZ, R146 ;  /* 0x000000ffff4e7224 */ /* 0x000fc800078e0092 */
[----:B------:R-:W-:-:S05]  /*4670*/  FADD.FTZ R78, R79, R78 ;  /* 0x0000004e4f4e7221 */ /* 0x000fca0000010000 */
[----:B------:R-:W-:-:S07]  /*4680*/  MOV R148, R78 ;  /* 0x0000004e00947202 */ /* 0x000fce0000000f00 */
[----:B------:R-:W-:Y:S05]  /*4690*/  WARPSYNC.COLLECTIVE R113, `(.L_x_71) ;  /* 0x0000000071087348 */ /* 0x000fea0003c00000 */
[----:B------:R0:W1:Y:S02]  /*46a0*/  SHFL.BFLY P4, R146, R148, R149, R150 ;  /* 0x0c00009594927389 */ /* 0x0000640000080096 */
[----:B01----:R-:W-:Y:S05]  /*46b0*/  ENDCOLLECTIVE ;  /* 0x000000000000791b */ /* 0x003fea0003800000 */
.L_x_71:
[----:B------:R-:W-:Y:S01]  /*46c0*/  MOV R91, R146 ;  /* 0x00000092005b7202 */ /* 0x000fe20000000f00 */
[----:B------:R-:W-:Y:S06]  /*46d0*/  BRA `(.L_x_72) ;  /* 0xffffffe800287947 */ /* 0x000fec000383ffff */
.L_x_73:
        /* <DEDUP_REMOVED lines=10> */
.L_x_17346:


//--------------------- .text._ZN10layer_norm31ln_parallel_residual_fwd_kernelINS_13Kernel_traitsI13__nv_bfloat16S2_S2_S2_fjLj768ELj1ELj4ELj1ELj16ENS_18Kernel_traits_baseILj768ES2_S2_S2_S2_fjLj128EEEEELb0ELb1ELb0EEEvNS_9FwdParamsE --------------------------
	.section	.text._ZN10layer_norm31ln_parallel_residual_fwd_kernelINS_13Kernel_traitsI13__nv_bfloat16S2_S2_S2_fjLj768ELj1ELj4ELj1ELj16ENS_18Kernel_traits_baseILj768ES2_S2_S2_S2_fjLj128EEEEELb0ELb1ELb0EEEvNS_9FwdParamsE,"ax",@progbits
	.align	128
        .global         _ZN10layer_norm31ln_parallel_residual_fwd_kernelINS_13Kernel_traitsI13__nv_bfloat16S2_S2_S2_fjLj768ELj1ELj4ELj1ELj16ENS_18Kernel_traits_baseILj768ES2_S2_S2_S2_fjLj128EEEEELb0ELb1ELb0EEEvNS_9FwdParamsE
        .type           _ZN10layer_norm31ln_parallel_residual_fwd_kernelINS_13Kernel_traitsI13__nv_bfloat16S2_S2_S2_fjLj768ELj1ELj4ELj1ELj16ENS_18Kernel_traits_baseILj768ES2_S2_S2_S2_fjLj128EEEEELb0ELb1ELb0EEEvNS_9FwdParamsE,@function
        .size           _ZN10layer_norm31ln_parallel_residual_fwd_kernelINS_13Kernel_traitsI13__nv_bfloat16S2_S2_S2_fjLj768ELj1ELj4ELj1ELj16ENS_18Kernel_traits_baseILj768ES2_S2_S2_S2_fjLj128EEEEELb0ELb1ELb0EEEvNS_9FwdParamsE,(.L_x_17347 - _ZN10layer_norm31ln_parallel_residual_fwd_kernelINS_13Kernel_traitsI13__nv_bfloat16S2_S2_S2_fjLj768ELj1ELj4ELj1ELj16ENS_18Kernel_traits_baseILj768ES2_S2_S2_S2_fjLj128EEEEELb0ELb1ELb0EEEvNS_9FwdParamsE)
        .other          _ZN10layer_norm31ln_parallel_residual_fwd_kernelINS_13Kernel_traitsI13__nv_bfloat16S2_S2_S2_fjLj768ELj1ELj4ELj1ELj16ENS_18Kernel_traits_baseILj768ES2_S2_S2_S2_fjLj128EEEEELb0ELb1ELb0EEEvNS_9FwdParamsE,@"STO_CUDA_ENTRY STV_DEFAULT"
_ZN10layer_norm31ln_parallel_residual_fwd_kernelINS_13Kernel_traitsI13__nv_bfloat16S2_S2_S2_fjLj768ELj1ELj4ELj1ELj16ENS_18Kernel_traits_baseILj768ES2_S2_S2_S2_fjLj128EEEEELb0ELb1ELb0EEEvNS_9FwdParamsE:
.text._ZN10layer_norm31ln_parallel_residual_fwd_kernelINS_13Kernel_traitsI13__nv_bfloat16S2_S2_S2_fjLj768ELj1ELj4ELj1ELj16ENS_18Kernel_traits_baseILj768ES2_S2_S2_S2_fjLj128EEEEELb0ELb1ELb0EEEvNS_9FwdParamsE:
[----:B------:R-:W-:Y:S01]  /*0000*/  LDC R1, c[0x0][0x37c] ;  /* 0x0000df00ff017b82 */ /* 0x000fe20000000800 */
[----:B------:R-:W0:Y:S01]  /*0010*/  S2R R66, SR_TID.X ;  /* 0x0000000000427919 */ /* 0x000e220000002100 */
[----:B------:R-:W1:Y:S06]  /*0020*/  LDCU.64 UR10, c[0x0][0x438] ;  /* 0x00008700ff0a77ac */ /* 0x000e6c0008000a00 */
[----:B------:R-:W2:Y:S01]  /*0030*/  LDC R3, c[0x0][0x388] ;  /* 0x0000e200ff037b82 */ /* 0x000ea20000000800 */
[----:B------:R-:W-:Y:S01]  /*0040*/  BSSY.RECONVERGENT B0, `(.L_x_74) ;  /* 0x0000043000007945 */ /* 0x000fe20003800200 */
[----:B------:R-:W3:Y:S01]  /*0050*/  LDCU.64 UR8, c[0x0][0x3a0] ;  /* 0x00007400ff0877ac */ /* 0x000ee20008000a00 */
[----:B------:R-:W4:Y:S05]  /*0060*/  LDCU.64 UR6, c[0x0][0x358] ;  /* 0x00006b00ff0677ac */ /* 0x000f2a0008000a00 */
[----:B------:R-:W5:Y:S08]  /*0070*/  S2UR UR4, SR_CTAID.X ;  /* 0x00000000000479c3 */ /* 0x000f700000002500 */
[----:B------:R-:W3:Y:S01]  /*0080*/  LDC.64 R4, c[0x0][0x398] ;  /* 0x0000e600ff047b82 */ /* 0x000ee20000000a00 */
[----:B-1----:R-:W-:-:S04]  /*0090*/  UISETP.NE.U32.AND UP0, UPT, UR10, URZ, UPT ;  /* 0x000000ff0a00728c */ /* 0x002fc8000bf05070 */
[----:B------:R-:W-:Y:S01]  /*00a0*/  UISETP.NE.AND.EX UP0, UPT, UR11, URZ, UPT, UP0 ;  /* 0x000000ff0b00728c */ /* 0x000fe2000bf05300 */
[----:B--2---:R-:W-:-:S04]  /*00b0*/  SHF.R.S32.HI R0, RZ, 0x1f, R3 ;  /* 0x0000001fff007819 */ /* 0x004fc80000011403 */
[----:B------:R-:W-:Y:S02]  /*00c0*/  LEA.HI R0, R0, R3, RZ, 0x3 ;  /* 0x0000000300007211 */ /* 0x000fe400078f18ff */
[----:B0-----:R-:W-:Y:S01]  /*00d0*/  LOP3.LUT R67, R66, 0x1f, RZ, 0xc, !PT ;  /* 0x0000001f42437812 */ /* 0x001fe200078e0cff */
[----:B-----5:R-:W-:Y:S01]  /*00e0*/  USHF.L.U32 UR4, UR4, 0x2, URZ ;  /* 0x0000000204047899 */ /* 0x020fe200080006ff */
[----:B------:R-:W-:Y:S02]  /*00f0*/  SHF.R.U32.HI R65, RZ, 0x5, R66 ;  /* 0x00000005ff417819 */ /* 0x000fe40000011642 */
[----:B------:R-:W-:Y:S02]  /*0100*/  LEA.HI.SX32 R67, R0, R67, 0x1d ;  /* 0x0000004300437211 */ /* 0x000fe400078feaff */
[----:B------:R-:W-:Y:S02]  /*0110*/  LOP3.LUT R66, R66, 0x1f, RZ, 0xc0, !PT ;  /* 0x0000001f42427812 */ /* 0x000fe400078ec0ff */
[----:B------:R-:W-:-:S02]  /*0120*/  LOP3.LUT R65, R65, UR4, RZ, 0xfc, !PT ;  /* 0x0000000441417c12 */ /* 0x000fc4000f8efcff */
[----:B---3--:R-:W-:-:S04]  /*0130*/  LOP3.LUT P1, RZ, R4, UR8, RZ, 0xfc, !PT ;  /* 0x0000000804ff7c12 */ /* 0x008fc8000f82fcff */
[----:B------:R-:W-:Y:S01]  /*0140*/  LOP3.LUT P1, RZ, R5, UR9, RZ, 0xfc, P1 ;  /* 0x0000000905ff7c12 */ /* 0x000fe2000882fcff */
[----:B----4-:R-:W-:-:S12]  /*0150*/  BRA.U !UP0, `(.L_x_75) ;  /* 0x0000000108687547 */ /* 0x010fd8000b800000 */
[C---:B------:R-:W-:Y:S02]  /*0160*/  ISETP.GE.U32.AND P0, PT, R67.reuse, 0x20, PT ;  /* 0x000000204300780c */ /* 0x040fe40003f06070 */
[----:B------:R-:W-:Y:S02]  /*0170*/  ISETP.GE.U32.AND P2, PT, R67, 0x40, PT ;  /* 0x000000404300780c */ /* 0x000fe40003f46070 */
[----:B------:R-:W-:-:S09]  /*0180*/  MOV R11, R66 ;  /* 0x00000042000b7202 */ /* 0x000fd20000000f00 */
[----:B------:R-:W0:Y:S01]  /*0190*/  @P0 LDC.64 R2, c[0x0][0x3d0] ;  /* 0x0000f400ff020b82 */ /* 0x000e220000000a00 */
[----:B------:R-:W-:-:S07]  /*01a0*/  @P0 LOP3.LUT R11, R66, 0x20, RZ, 0xfc, !PT ;  /* 0x00000020420b0812 */ /* 0x000fce00078efcff */
[----:B------:R-:W1:Y:S08]  /*01b0*/  @P0 LDC.64 R4, c[0x0][0x438] ;  /* 0x00010e00ff040b82 */ /* 0x000e700000000a00 */
[----:B------:R-:W2:Y:S08]  /*01c0*/  @P2 LDC.64 R6, c[0x0][0x3d0] ;  /* 0x0000f400ff062b82 */ /* 0x000eb00000000a00 */
[----:B------:R-:W3:Y:S01]  /*01d0*/  @P2 LDC.64 R8, c[0x0][0x438] ;  /* 0x00010e00ff082b82 */ /* 0x000ee20000000a00 */
[----:B0-----:R-:W-:-:S05]  /*01e0*/  @P0 IMAD.WIDE.U32 R2, R66, 0x10, R2 ;  /* 0x0000001042020825 */ /* 0x001fca00078e0002 */
[----:B------:R0:W5:Y:S01]  /*01f0*/  @P0 LDG.E.128 R56, desc[UR6][R2.64] ;  /* 0x0000000602380981 */ /* 0x000162000c1e1d00 */
[----:B-1----:R-:W-:-:S05]  /*0200*/  @P0 IMAD.WIDE.U32 R4, R66, 0x10, R4 ;  /* 0x0000001042040825 */ /* 0x002fca00078e0004 */
[----:B------:R0:W5:Y:S01]  /*0210*/  @P0 LD.E.128 R52, desc[UR6][R4.64] ;  /* 0x0000000604340980 */ /* 0x000162000c101d00 */
[----:B--2---:R-:W-:-:S05]  /*0220*/  @P2 IMAD.WIDE.U32 R6, R11, 0x10, R6 ;  /* 0x000000100b062825 */ /* 0x004fca00078e0006 */
[----:B------:R0:W5:Y:S01]  /*0230*/  @P2 LDG.E.128 R48, desc[UR6][R6.64] ;  /* 0x0000000606302981 */ /* 0x000162000c1e1d00 */
[----:B---3--:R-:W-:-:S05]  /*0240*/  @P2 IMAD.WIDE.U32 R8, R11, 0x10, R8 ;  /* 0x000000100b082825 */ /* 0x008fca00078e0008 */
[----:B------:R0:W5:Y:S01]  /*0250*/  @P2 LD.E.128 R44, desc[UR6][R8.64] ;  /* 0x00000006082c2980 */ /* 0x000162000c101d00 */
[----:B------:R-:W-:Y:S02]  /*0260*/  ISETP.GE.U32.AND P3, PT, R67, 0x60, PT ;  /* 0x000000604300780c */ /* 0x000fe40003f66070 */
[----:B------:R-:W-:-:S11]  /*0270*/  @P2 IADD3 R11, PT, PT, R11, 0x20, RZ ;  /* 0x000000200b0b2810 */ /* 0x000fd60007ffe0ff */
[----:B0-----:R-:W-:Y:S05]  /*0280*/  @!P3 BRA `(.L_x_76) ;  /* 0x000000000078b947 */ /* 0x001fea0003800000 */
[----:B------:R-:W0:Y:S08]  /*0290*/  LDC.64 R40, c[0x0][0x3d0] ;  /* 0x0000f400ff287b82 */ /* 0x000e300000000a00 */
[----:B------:R-:W1:Y:S01]  /*02a0*/  LDC.64 R36, c[0x0][0x438] ;  /* 0x00010e00ff247b82 */ /* 0x000e620000000a00 */
[----:B0-----:R-:W-:-:S06]  /*02b0*/  IMAD.WIDE.U32 R40, R11, 0x10, R40 ;  /* 0x000000100b287825 */ /* 0x001fcc00078e0028 */
[----:B------:R-:W5:Y:S01]  /*02c0*/  LDG.E.128 R40, desc[UR6][R40.64] ;  /* 0x0000000628287981 */ /* 0x000f62000c1e1d00 */
[----:B-1----:R-:W-:-:S06]  /*02d0*/  IMAD.WIDE.U32 R36, R11, 0x10, R36 ;  /* 0x000000100b247825 */ /* 0x002fcc00078e0024 */
[----:B------:R-:W5:Y:S01]  /*02e0*/  LD.E.128 R36, desc[UR6][R36.64] ;  /* 0x0000000624247980 */ /* 0x000f62000c101d00 */
[----:B------:R-:W-:Y:S05]  /*02f0*/  BRA `(.L_x_76) ;  /* 0x00000000005c7947 */ /* 0x000fea0003800000 */
.L_x_75:
[C---:B------:R-:W-:Y:S01]  /*0300*/  ISETP.GE.U32.AND P2, PT, R67.reuse, 0x40, PT ;  /* 0x000000404300780c */ /* 0x040fe20003f46070 */
[----:B------:R-:W-:Y:S01]  /*0310*/  IMAD.MOV.U32 R11, RZ, RZ, R66 ;  /* 0x000000ffff0b7224 */ /* 0x000fe200078e0042 */
[C---:B------:R-:W-:Y:S02]  /*0320*/  ISETP.GE.U32.AND P0, PT, R67.reuse, 0x20, PT ;  /* 0x000000204300780c */ /* 0x040fe40003f06070 */
[----:B------:R-:W-:-:S09]  /*0330*/  ISETP.GE.U32.AND P3, PT, R67, 0x60, PT ;  /* 0x000000604300780c */ /* 0x000fd20003f66070 */
[----:B------:R-:W0:Y:S02]  /*0340*/  @P2 LDC.64 R2, c[0x0][0x3d0] ;  /* 0x0000f400ff022b82 */ /* 0x000e240000000a00 */
[----:B------:R-:W-:-:S06]  /*0350*/  @P0 LOP3.LUT R11, R66, 0x20, RZ, 0xfc, !PT ;  /* 0x00000020420b0812 */ /* 0x000fcc00078efcff */
[----:B------:R-:W1:Y:S08]  /*0360*/  @P0 LDC.64 R4, c[0x0][0x3d0] ;  /* 0x0000f400ff040b82 */ /* 0x000e700000000a00 */
[----:B------:R-:W2:Y:S01]  /*0370*/  @P3 LDC.64 R8, c[0x0][0x3d0] ;  /* 0x0000f400ff083b82 */ /* 0x000ea20000000a00 */
[C---:B0-----:R-:W-:Y:S01]  /*0380*/  @P2 IMAD.WIDE.U32 R2, R11.reuse, 0x10, R2 ;  /* 0x000000100b022825 */ /* 0x041fe200078e0002 */
[----:B------:R-:W-:-:S04]  /*0390*/  @P2 IADD3 R11, PT, PT, R11, 0x20, RZ ;  /* 0x000000200b0b2810 */ /* 0x000fc80007ffe0ff */
[----:B------:R0:W5:Y:S01]  /*03a0*/  @P2 LDG.E.128 R48, desc[UR6][R2.64] ;  /* 0x0000000602302981 */ /* 0x000162000c1e1d00 */
[----:B-1----:R-:W-:-:S05]  /*03b0*/  @P0 IMAD.WIDE.U32 R6, R66, 0x10, R4 ;  /* 0x0000001042060825 */ /* 0x002fca00078e0004 */
[----:B------:R0:W5:Y:S01]  /*03c0*/  @P0 LDG.E.128 R56, desc[UR6][R6.64] ;  /* 0x0000000606380981 */ /* 0x000162000c1e1d00 */
[----:B--2---:R-:W-:-:S05]  /*03d0*/  @P3 IMAD.WIDE.U32 R4, R11, 0x10, R8 ;  /* 0x000000100b043825 */ /* 0x004fca00078e0008 */
[----:B------:R0:W5:Y:S01]  /*03e0*/  @P3 LDG.E.128 R40, desc[UR6][R4.64] ;  /* 0x0000000604283981 */ /* 0x000162000c1e1d00 */
[----:B------:R-:W-:Y:S01]  /*03f0*/  HFMA2 R46, -RZ, RZ, 0, 0 ;  /* 0x00000000ff2e7431 */ /* 0x000fe200000001ff */
[----:B------:R-:W-:Y:S01]  /*0400*/  CS2R R44, SRZ ;  /* 0x00000000002c7805 */ /* 0x000fe2000001ff00 */
[----:B------:R-:W-:Y:S01]  /*0410*/  IMAD.MOV.U32 R54, RZ, RZ, RZ ;  /* 0x000000ffff367224 */ /* 0x000fe200078e00ff */
[----:B------:R-:W-:Y:S02]  /*0420*/  CS2R R52, SRZ ;  /* 0x0000000000347805 */ /* 0x000fe4000001ff00 */
[----:B------:R-:W-:Y:S02]  /*0430*/  @P0 MOV R55, RZ ;  /* 0x000000ff00370202 */ /* 0x000fe40000000f00 */
[----:B------:R-:W-:Y:S02]  /*0440*/  @P3 CS2R R38, SRZ ;  /* 0x0000000000263805 */ /* 0x000fe4000001ff00 */
[----:B------:R-:W-:-:S02]  /*0450*/  @P3 CS2R R36, SRZ ;  /* 0x0000000000243805 */ /* 0x000fc4000001ff00 */
[----:B0-----:R-:W-:-:S07]  /*0460*/  @P2 MOV R47, RZ ;  /* 0x000000ff002f2202 */ /* 0x001fce0000000f00 */
.L_x_76:
[----:B------:R-:W-:Y:S05]  /*0470*/  BSYNC.RECONVERGENT B0 ;  /* 0x0000000000007941 */ /* 0x000fea0003800200 */
.L_x_74:
        /* <DEDUP_REMOVED lines=17> */
[----:B0-----:R-:W-:Y:S02]  /*0590*/  ISETP.NE.AND P2, PT, RZ, UR4, PT ;  /* 0x00000004ff007c0c */ /* 0x001fe4000bf45270 */
        /* <DEDUP_REMOVED lines=11> */
[----:B------:R-:W-:Y:S02]  /*0650*/  P2R R68, PR, RZ, 0x4 ;  /* 0x00000004ff447803 */ /* 0x000fe40000000000 */
[----:B------:R-:W-:Y:S02]  /*0660*/  PRMT R4, R53, 0x7632, R4 ;  /* 0x0000763235047816 */ /* 0x000fe40000000004 */
[----:B------:R-:W-:Y:S02]  /*0670*/  PRMT R3, R57, 0x7632, R3 ;  /* 0x0000763239037816 */ /* 0x000fe40000000003 */
[----:B------:R-:W-:-:S02]  /*0680*/  PRMT R2, R52, 0x7632, R2 ;  /* 0x0000763234027816 */ /* 0x000fc40000000002 */
[----:B-1234-:R-:W-:-:S07]  /*0690*/  PRMT R0, R56, 0x7632, R0 ;  /* 0x0000763238007816 */ /* 0x01efce0000000000 */
.L_x_102:
[----:B------:R-:W-:Y:S01]  /*06a0*/  IMAD R60, R65, UR8, RZ ;  /* 0x00000008413c7c24 */ /* 0x000fe2000f8e02ff */
[----:B------:R-:W-:Y:S04]  /*06b0*/  BSSY.RECONVERGENT B0, `(.L_x_77) ;  /* 0x00000a5000007945 */ /* 0x000fe80003800200 */
[----:B------:R-:W-:-:S04]  /*06c0*/  SHF.R.S32.HI R61, RZ, 0x1f, R60 ;  /* 0x0000001fff3d7819 */ /* 0x000fc8000001143c */
[----:B------:R-:W-:-:S04]  /*06d0*/  LEA.HI R61, R61, R60, RZ, 0x3 ;  /* 0x0000003c3d3d7211 */ /* 0x000fc800078f18ff */
[----:B------:R-:W-:-:S05]  /*06e0*/  LEA.HI.SX32 R95, R61, R66, 0x1d ;  /* 0x000000423d5f7211 */ /* 0x000fca00078feaff */
[----:B------:R-:W-:Y:S01]  /*06f0*/  IMAD.MOV.U32 R97, RZ, RZ, R95 ;  /* 0x000000ffff617224 */ /* 0x000fe200078e005f */
        /* <DEDUP_REMOVED lines=19> */
[----:B-----5:R-:W-:Y:S01]  /*0830*/  PRMT R24, R28, 0x7632, R24 ;  /* 0x000076321c187816 */ /* 0x020fe20000000018 */
[----:B------:R-:W-:Y:S06]  /*0840*/  @!P2 BRA `(.L_x_80) ;  /* 0x0000000000d4a947 */ /* 0x000fec0003800000 */
[----:B------:R-:W-:Y:S01]  /*0850*/  PRMT R24, R60, 0x7632, R24 ;  /* 0x000076323c187816 */ /* 0x000fe20000000018 */
[----:B------:R-:W-:Y:S01]  /*0860*/  IMAD.U32 R25, R28, 0x10000, RZ ;  /* 0x000100001c197824 */ /* 0x000fe200078e00ff */
[----:B------:R-:W-:Y:S01]  /*0870*/  SHF.L.U32 R60, R60, 0x10, RZ ;  /* 0x000000103c3c7819 */ /* 0x000fe200000006ff */
[----:B------:R-:W-:Y:S01]  /*0880*/  IMAD.U32 R79, R83, 0x10000, RZ ;  /* 0x00010000534f7824 */ /* 0x000fe200078e00ff */
[C---:B------:R-:W-:Y:S01]  /*0890*/  PRMT R26, R61.reuse, 0x7632, R26 ;  /* 0x000076323d1a7816 */ /* 0x040fe2000000001a */
[----:B------:R-:W-:Y:S01]  /*08a0*/  IMAD.U32 R24, R24, 0x10000, RZ ;  /* 0x0001000018187824 */ /* 0x000fe200078e00ff */
[----:B------:R-:W-:Y:S01]  /*08b0*/  SHF.L.U32 R61, R61, 0x10, RZ ;  /* 0x000000103d3d7819 */ /* 0x000fe200000006ff */
[--C-:B------:R-:W-:Y:S01]  /*08c0*/  FADD.FTZ R60, R60, R25.reuse ;  /* 0x000000193c3c7221 */ /* 0x100fe20000010000 */
[----:B------:R-:W-:Y:S02]  /*08d0*/  PRMT R25, R28, 0x7632, R25 ;  /* 0x000076321c197816 */ /* 0x000fe40000000019 */
[----:B------:R-:W-:-:S02]  /*08e0*/  SHF.L.U32 R74, R29, 0x10, RZ ;  /* 0x000000101d4a7819 */ /* 0x000fc400000006ff */
[----:B------:R-:W-:Y:S02]  /*08f0*/  SHF.L.U32 R25, R25, 0x10, RZ ;  /* 0x0000001019197819 */ /* 0x000fe400000006ff */
[----:B------:R-:W-:Y:S01]  /*0900*/  PRMT R27, R29, 0x7632, R27 ;  /* 0x000076321d1b7816 */ /* 0x000fe2000000001b */
[----:B------:R-:W-:Y:S01]  /*0910*/  FADD.FTZ R74, R61, R74 ;  /* 0x0000004a3d4a7221 */ /* 0x000fe20000010000 */
[----:B------:R-:W-:Y:S01]  /*0920*/  PRMT R71, R62, 0x7632, R71 ;  /* 0x000076323e477816 */ /* 0x000fe20000000047 */
[----:B------:R-:W-:Y:S01]  /*0930*/  FADD.FTZ R84, R24, R25 ;  /* 0x0000001918547221 */ /* 0x000fe20000010000 */
[----:B------:R-:W-:Y:S01]  /*0940*/  SHF.L.U32 R62, R62, 0x10, RZ ;  /* 0x000000103e3e7819 */ /* 0x000fe200000006ff */
[----:B------:R-:W-:Y:S01]  /*0950*/  IMAD.U32 R27, R27, 0x10000, RZ ;  /* 0x000100001b1b7824 */ /* 0x000fe200078e00ff */
[C---:B------:R-:W-:Y:S01]  /*0960*/  PRMT R75, R63.reuse, 0x7632, R75 ;  /* 0x000076323f4b7816 */ /* 0x040fe2000000004b */
[----:B------:R-:W-:Y:S01]  /*0970*/  IMAD.U32 R63, R63, 0x10000, RZ ;  /* 0x000100003f3f7824 */ /* 0x000fe200078e00ff */
[----:B------:R-:W-:-:S02]  /*0980*/  SHF.L.U32 R61, R30, 0x10, RZ ;  /* 0x000000101e3d7819 */ /* 0x000fc400000006ff */
[----:B------:R-:W-:Y:S01]  /*0990*/  PRMT R24, R31, 0x7632, R24 ;  /* 0x000076321f187816 */ /* 0x000fe20000000018 */
[----:B------:R-:W-:Y:S01]  /*09a0*/  IMAD.U32 R75, R75, 0x10000, RZ ;  /* 0x000100004b4b7824 */ /* 0x000fe200078e00ff */
[----:B------:R-:W-:Y:S01]  /*09b0*/  SHF.L.U32 R26, R26, 0x10, RZ ;  /* 0x000000101a1a7819 */ /* 0x000fe200000006ff */
[----:B------:R-:W-:Y:S01]  /*09c0*/  FADD.FTZ R61, R62, R61 ;  /* 0x0000003d3e3d7221 */ /* 0x000fe20000010000 */
[----:B------:R-:W-:Y:S02]  /*09d0*/  PRMT R25, R30, 0x7632, R25 ;  /* 0x000076321e197816 */ /* 0x000fe40000000019 */
[----:B------:R-:W-:Y:S01]  /*09e0*/  SHF.L.U32 R96, R24, 0x10, RZ ;  /* 0x0000001018607819 */ /* 0x000fe200000006ff */
[----:B------:R-:W-:Y:S01]  /*09f0*/  FADD.FTZ R26, R26, R27 ;  /* 0x0000001b1a1a7221 */ /* 0x000fe20000010000 */
[----:B------:R-:W-:Y:S02]  /*0a00*/  SHF.L.U32 R24, R34, 0x10, RZ ;  /* 0x0000001022187819 */ /* 0x000fe400000006ff */
        /* <DEDUP_REMOVED lines=13> */
[----:B------:R-:W-:-:S02]  /*0ae0*/  IMAD.U32 R25, R80, 0x10000, RZ ;  /* 0x0001000050197824 */ /* 0x000fc400078e00ff */
[----:B------:R-:W-:Y:S01]  /*0af0*/  FADD.FTZ R71, R60, R71 ;  /* 0x000000473c477221 */ /* 0x000fe20000010000 */
[----:B------:R-:W-:Y:S01]  /*0b00*/  FADD.FTZ R78, R78, R61 ;  /* 0x0000003d4e4e7221 */ /* 0x000fe20000010000 */
[----:B------:R-:W-:Y:S01]  /*0b10*/  FADD.FTZ R79, R96, R79 ;  /* 0x0000004f604f7221 */ /* 0x000fe20000010000 */
[----:B------:R-:W-:Y:S01]  /*0b20*/  FADD.FTZ R80, R27, R82 ;  /* 0x000000521b507221 */ /* 0x000fe20000010000 */
[----:B------:R-:W-:Y:S01]  /*0b30*/  FADD.FTZ R81, R26, R81 ;  /* 0x000000511a517221 */ /* 0x000fe20000010000 */
[----:B------:R-:W-:Y:S02]  /*0b40*/  FADD.FTZ R84, R84, R25 ;  /* 0x0000001954547221 */ /* 0x000fe40000010000 */
[----:B------:R-:W-:Y:S02]  /*0b50*/  F2FP.BF16.F32.PACK_AB R27, R79, R78 ;  /* 0x0000004e4f1b723e */ /* 0x000fe400000010ff */
[----:B------:R-:W-:Y:S02]  /*0b60*/  F2FP.BF16.F32.PACK_AB R26, R80, R75 ;  /* 0x0000004b501a723e */ /* 0x000fe400000010ff */
[----:B------:R-:W-:-:S02]  /*0b70*/  F2FP.BF16.F32.PACK_AB R25, R81, R74 ;  /* 0x0000004a5119723e */ /* 0x000fc400000010ff */
[----:B------:R-:W-:Y:S01]  /*0b80*/  F2FP.BF16.F32.PACK_AB R24, R84, R71 ;  /* 0x000000475418723e */ /* 0x000fe200000010ff */
[----:B------:R-:W-:Y:S06]  /*0b90*/  BRA `(.L_x_81) ;  /* 0x0000000400487947 */ /* 0x000fec0003800000 */
.L_x_80:
[----:B------:R-:W-:Y:S01]  /*0ba0*/  PRMT R78, R60, 0x7632, R78 ;  /* 0x000076323c4e7816 */ /* 0x000fe2000000004e */
[----:B------:R-:W-:Y:S01]  /*0bb0*/  IMAD.U32 R75, R30, 0x10000, RZ ;  /* 0x000100001e4b7824 */ /* 0x000fe200078e00ff */
[----:B------:R-:W-:Y:S01]  /*0bc0*/  PRMT R79, R61, 0x7632, R79 ;  /* 0x000076323d4f7816 */ /* 0x000fe2000000004f */
        /* <DEDUP_REMOVED lines=19> */
[----:B------:R-:W-:Y:S02]  /*0d00*/  SHF.L.U32 R63, R80, 0x10, RZ ;  /* 0x00000010503f7819 */ /* 0x000fe400000006ff */
[----:B------:R-:W-:Y:S01]  /*0d10*/  SHF.L.U32 R27, R27, 0x10, RZ ;  /* 0x000000101b1b7819 */ /* 0x000fe200000006ff */
[----:B------:R-:W-:Y:S01]  /*0d20*/  FADD.FTZ R81, R60, R25 ;  /* 0x000000193c517221 */ /* 0x000fe20000010000 */
[----:B------:R-:W-:Y:S02]  /*0d30*/  SHF.L.U32 R26, R26, 0x10, RZ ;  /* 0x000000101a1a7819 */ /* 0x000fe400000006ff */
        /* <DEDUP_REMOVED lines=8> */
[----:B------:R-:W-:Y:S01]  /*0dc0*/  F2FP.BF16.F32.PACK_AB R24, R84, R71 ;  /* 0x000000475418723e */ /* 0x000fe200000010ff */
[----:B------:R-:W-:Y:S06]  /*0dd0*/  BRA `(.L_x_81) ;  /* 0x0000000000b87947 */ /* 0x000fec0003800000 */
.L_x_79:
[----:B------:R-:W-:Y:S05]  /*0de0*/  @!P2 BRA `(.L_x_82) ;  /* 0x000000000084a947 */ /* 0x000fea0003800000 */
[----:B-----5:R-:W-:Y:S01]  /*0df0*/  PRMT R24, R60, 0x7632, R24 ;  /* 0x000076323c187816 */ /* 0x020fe20000000018 */
[----:B------:R-:W-:Y:S01]  /*0e00*/  IMAD.U32 R25, R80, 0x10000, RZ ;  /* 0x0001000050197824 */ /* 0x000fe200078e00ff */
[----:B------:R-:W-:Y:S01]  /*0e10*/  SHF.L.U32 R60, R60, 0x10, RZ ;  /* 0x000000103c3c7819 */ /* 0x000fe200000006ff */
[----:B------:R-:W-:Y:S01]  /*0e20*/  IMAD.U32 R74, R33, 0x10000, RZ ;  /* 0x00010000214a7824 */ /* 0x000fe200078e00ff */
[----:B------:R-:W-:Y:S02]  /*0e30*/  PRMT R27, R62, 0x7632, R27 ;  /* 0x000076323e1b7816 */ /* 0x000fe4000000001b */
[----:B------:R-:W-:Y:S02]  /*0e40*/  SHF.L.U32 R71, R32, 0x10, RZ ;  /* 0x0000001020477819 */ /* 0x000fe400000006ff */
[----:B------:R-:W-:Y:S01]  /*0e50*/  SHF.L.U32 R62, R62, 0x10, RZ ;  /* 0x000000103e3e7819 */ /* 0x000fe200000006ff */
[----:B------:R-:W-:Y:S01]  /*0e60*/  IMAD.U32 R27, R27, 0x10000, RZ ;  /* 0x000100001b1b7824 */ /* 0x000fe200078e00ff */
[----:B------:R-:W-:Y:S01]  /*0e70*/  SHF.L.U32 R75, R34, 0x10, RZ ;  /* 0x00000010224b7819 */ /* 0x000fe200000006ff */
[----:B------:R-:W-:Y:S01]  /*0e80*/  FADD.FTZ R71, R60, R71 ;  /* 0x000000473c477221 */ /* 0x000fe20000010000 */
[C---:B------:R-:W-:Y:S01]  /*0e90*/  PRMT R26, R61.reuse, 0x7632, R26 ;  /* 0x000076323d1a7816 */ /* 0x040fe2000000001a */
[----:B------:R-:W-:Y:S01]  /*0ea0*/  IMAD.U32 R61, R61, 0x10000, RZ ;  /* 0x000100003d3d7824 */ /* 0x000fe200078e00ff */
[C---:B------:R-:W-:Y:S01]  /*0eb0*/  PRMT R78, R63.reuse, 0x7632, R78 ;  /* 0x000076323f4e7816 */ /* 0x040fe2000000004e */
[----:B------:R-:W-:Y:S01]  /*0ec0*/  FADD.FTZ R75, R62, R75 ;  /* 0x0000004b3e4b7221 */ /* 0x000fe20000010000 */
        /* <DEDUP_REMOVED lines=10> */
[----:B------:R-:W-:Y:S01]  /*0f70*/  SHF.L.U32 R24, R24, 0x10, RZ ;  /* 0x0000001018187819 */ /* 0x000fe200000006ff */
[----:B------:R-:W-:Y:S02]  /*0f80*/  FADD.FTZ R79, R79, R62 ;  /* 0x0000003e4f4f7221 */ /* 0x000fe40000010000 */
[----:B------:R-:W-:Y:S01]  /*0f90*/  FADD.FTZ R81, R26, R81 ;  /* 0x000000511a517221 */ /* 0x000fe20000010000 */
[----:B------:R-:W-:Y:S01]  /*0fa0*/  F2FP.BF16.F32.PACK_AB R26, R80, R75 ;  /* 0x0000004b501a723e */ /* 0x000fe200000010ff */
[----:B------:R-:W-:Y:S01]  /*0fb0*/  FADD.FTZ R84, R24, R25 ;  /* 0x0000001918547221 */ /* 0x000fe20000010000 */
[----:B------:R-:W-:-:S02]  /*0fc0*/  F2FP.BF16.F32.PACK_AB R27, R79, R78 ;  /* 0x0000004e4f1b723e */ /* 0x000fc400000010ff */
[----:B------:R-:W-:Y:S02]  /*0fd0*/  F2FP.BF16.F32.PACK_AB R25, R81, R74 ;  /* 0x0000004a5119723e */ /* 0x000fe400000010ff */
[----:B------:R-:W-:Y:S01]  /*0fe0*/  F2FP.BF16.F32.PACK_AB R24, R84, R71 ;  /* 0x000000475418723e */ /* 0x000fe200000010ff */
[----:B------:R-:W-:Y:S06]  /*0ff0*/  BRA `(.L_x_81) ;  /* 0x0000000000307947 */ /* 0x000fec0003800000 */
.L_x_82:
[----:B-----5:R-:W-:Y:S01]  /*1000*/  PRMT R80, R62, 0x7632, R80 ;  /* 0x000076323e507816 */ /* 0x020fe20000000050 */
        /* <DEDUP_REMOVED lines=10> */
[----:B------:R-:W-:-:S07]  /*10b0*/  SHF.L.U32 R79, R79, 0x10, RZ ;  /* 0x000000104f4f7819 */ /* 0x000fce00000006ff */
.L_x_81:
[----:B------:R-:W0:Y:S01]  /*10c0*/  @P1 LDC.64 R60, c[0x0][0x3a8] ;  /* 0x0000ea00ff3c1b82 */ /* 0x000e220000000a00 */
[C---:B------:R-:W-:Y:S01]  /*10d0*/  IADD3 R97, PT, PT, R95.reuse, 0x20, RZ ;  /* 0x000000205f617810 */ /* 0x040fe20007ffe0ff */
[----:B0-----:R-:W-:-:S05]  /*10e0*/  @P1 IMAD.WIDE.U32 R60, R95, 0x10, R60 ;  /* 0x000000105f3c1825 */ /* 0x001fca00078e003c */
[----:B------:R0:W-:Y:S02]  /*10f0*/  @P1 STG.E.128 desc[UR6][R60.64], R24 ;  /* 0x000000183c001986 */ /* 0x0001e4000c101d06 */
.L_x_78:
[----:B------:R-:W-:Y:S05]  /*1100*/  BSYNC.RECONVERGENT B0 ;  /* 0x0000000000007941 */ /* 0x000fea0003800200 */
.L_x_77:
[----:B------:R-:W-:Y:S01]  /*1110*/  ISETP.GE.U32.AND P0, PT, R67, 0x40, PT ;  /* 0x000000404300780c */ /* 0x000fe20003f06070 */
[----:B------:R-:W-:Y:S03]  /*1120*/  BSSY.RECONVERGENT B0, `(.L_x_83) ;  /* 0x00000a8000007945 */ /* 0x000fe60003800200 */
[----:B0-----:R-:W-:-:S09]  /*1130*/  P2R R60, PR, RZ, 0x1 ;  /* 0x00000001ff3c7803 */ /* 0x001fd20000000000 */
[----:B------:R-:W-:Y:S05]  /*1140*/  @!P0 BRA `(.L_x_84) ;  /* 0x0000000800948947 */ /* 0x000fea0003800000 */
[----:B------:R-:W-:Y:S01]  /*1150*/  ISETP.NE.U32.AND P0, PT, RZ, UR12, PT ;  /* 0x0000000cff007c0c */ /* 0x000fe2000bf05070 */
[----:B------:R-:W0:Y:S03]  /*1160*/  LDC.64 R82, c[0x0][0x390] ;  /* 0x0000e400ff527b82 */ /* 0x000e260000000a00 */
[----:B------:R-:W-:Y:S02]  /*1170*/  ISETP.NE.AND.EX P2, PT, RZ, UR13, PT, P0 ;  /* 0x0000000dff007c0c */ /* 0x000fe4000bf45300 */
[----:B------:R-:W-:-:S04]  /*1180*/  ISETP.NE.U32.AND P0, PT, RZ, UR10, PT ;  /* 0x0000000aff007c0c */ /* 0x000fc8000bf05070 */
[----:B------:R-:W-:-:S07]  /*1190*/  ISETP.NE.AND.EX P0, PT, RZ, UR11, PT, P0 ;  /* 0x0000000bff007c0c */ /* 0x000fce000bf05300 */
        /* <DEDUP_REMOVED lines=12> */
[----:B------:R-:W-:Y:S02]  /*1260*/  PRMT R89, R33, 0x7632, R89 ;  /* 0x0000763221597816 */ /* 0x000fe40000000059 */
[----:B------:R-:W-:Y:S02]  /*1270*/  PRMT R96, R32, 0x7632, R96 ;  /* 0x0000763220607816 */ /* 0x000fe40000000060 */
[----:B0-----:R-:W-:Y:S05]  /*1280*/  BRA.U UP0, `(.L_x_85) ;  /* 0x0000000100c47547 */ /* 0x001fea000b800000 */
[----:B------:R-:W-:-:S04]  /*1290*/  UISETP.NE.U32.AND UP0, UPT, UR12, URZ, UPT ;  /* 0x000000ff0c00728c */ /* 0x000fc8000bf05070 */
[----:B------:R-:W-:-:S09]  /*12a0*/  UISETP.NE.AND.EX UP0, UPT, UR13, URZ, UPT, UP0 ;  /* 0x000000ff0d00728c */ /* 0x000fd2000bf05300 */
[----:B------:R-:W-:Y:S05]  /*12b0*/  BRA.U UP0, `(.L_x_86) ;  /* 0x0000000100347547 */ /* 0x000fea000b800000 */
        /* <DEDUP_REMOVED lines=13> */
.L_x_86:
[----:B-----5:R-:W-:Y:S01]  /*1390*/  PRMT R24, R60, 0x7632, R24 ;  /* 0x000076323c187816 */ /* 0x020fe20000000018 */
[----:B------:R-:W-:Y:S01]  /*13a0*/  IMAD.U32 R87, R96, 0x10000, RZ ;  /* 0x0001000060577824 */ /* 0x000fe200078e00ff */
[----:B------:R-:W-:Y:S02]  /*13b0*/  SHF.L.U32 R60, R60, 0x10, RZ ;  /* 0x000000103c3c7819 */ /* 0x000fe400000006ff */
[C---:B------:R-:W-:Y:S01]  /*13c0*/  PRMT R26, R61.reuse, 0x7632, R26 ;  /* 0x000076323d1a7816 */ /* 0x040fe2000000001a */
[----:B------:R-:W-:Y:S01]  /*13d0*/  IMAD.U32 R61, R61, 0x10000, RZ ;  /* 0x000100003d3d7824 */ /* 0x000fe200078e00ff */
[C---:B------:R-:W-:Y:S02]  /*13e0*/  PRMT R27, R62.reuse, 0x7632, R27 ;  /* 0x000076323e1b7816 */ /* 0x040fe4000000001b */
[----:B------:R-:W-:Y:S01]  /*13f0*/  SHF.L.U32 R76, R62, 0x10, RZ ;  /* 0x000000103e4c7819 */ /* 0x000fe200000006ff */
[----:B------:R-:W-:Y:S01]  /*1400*/  IMAD.U32 R62, R33, 0x10000, RZ ;  /* 0x00010000213e7824 */ /* 0x000fe200078e00ff */
[----:B------:R-:W-:-:S02]  /*1410*/  SHF.L.U32 R25, R32, 0x10, RZ ;  /* 0x0000001020197819 */ /* 0x000fc400000006ff */
[----:B------:R-:W-:Y:S01]  /*1420*/  PRMT R82, R63, 0x7632, R82 ;  /* 0x000076323f527816 */ /* 0x000fe20000000052 */
[----:B------:R-:W-:Y:S01]  /*1430*/  FADD.FTZ R73, R62, R61 ;  /* 0x0000003d3e497221 */ /* 0x000fe20000010000 */
[----:B------:R-:W-:Y:S01]  /*1440*/  SHF.L.U32 R86, R89, 0x10, RZ ;  /* 0x0000001059567819 */ /* 0x000fe200000006ff */
[----:B------:R-:W-:Y:S01]  /*1450*/  FADD.FTZ R70, R25, R60 ;  /* 0x0000003c19467221 */ /* 0x000fe20000010000 */
[----:B------:R-:W-:Y:S01]  /*1460*/  SHF.L.U32 R83, R34, 0x10, RZ ;  /* 0x0000001022537819 */ /* 0x000fe200000006ff */
[----:B------:R-:W-:Y:S01]  /*1470*/  IMAD.U32 R60, R27, 0x10000, RZ ;  /* 0x000100001b3c7824 */ /* 0x000fe200078e00ff */
        /* <DEDUP_REMOVED lines=18> */
.L_x_85:
[----:B------:R-:W-:-:S04]  /*15a0*/  UISETP.NE.U32.AND UP0, UPT, UR12, URZ, UPT ;  /* 0x000000ff0c00728c */ /* 0x000fc8000bf05070 */
[----:B------:R-:W-:-:S09]  /*15b0*/  UISETP.NE.AND.EX UP0, UPT, UR13, URZ, UPT, UP0 ;  /* 0x000000ff0d00728c */ /* 0x000fd2000bf05300 */
[----:B------:R-:W-:Y:S05]  /*15c0*/  BRA.U UP0, `(.L_x_88) ;  /* 0x0000000100947547 */ /* 0x000fea000b800000 */
[----:B-----5:R-:W-:Y:S01]  /*15d0*/  PRMT R82, R60, 0x7632, R82 ;  /* 0x000076323c527816 */ /* 0x020fe20000000052 */
[----:B------:R-:W-:Y:S01]  /*15e0*/  IMAD.U32 R27, R30, 0x10000, RZ ;  /* 0x000100001e1b7824 */ /* 0x000fe200078e00ff */
[----:B------:R-:W-:Y:S02]  /*15f0*/  PRMT R85, R62, 0x7632, R85 ;  /* 0x000076323e557816 */ /* 0x000fe40000000055 */
[----:B------:R-:W-:Y:S02]  /*1600*/  SHF.L.U32 R60, R60, 0x10, RZ ;  /* 0x000000103c3c7819 */ /* 0x000fe400000006ff */
[C---:B------:R-:W-:Y:S01]  /*1610*/  PRMT R83, R61.reuse, 0x7632, R83 ;  /* 0x000076323d537816 */ /* 0x040fe20000000053 */
[----:B------:R-:W-:Y:S01]  /*1620*/  IMAD.U32 R61, R61, 0x10000, RZ ;  /* 0x000100003d3d7824 */ /* 0x000fe200078e00ff */
[----:B------:R-:W-:Y:S02]  /*1630*/  SHF.L.U32 R62, R62, 0x10, RZ ;  /* 0x000000103e3e7819 */ /* 0x000fe400000006ff */
[----:B------:R-:W-:Y:S01]  /*1640*/  SHF.L.U32 R25, R28, 0x10, RZ ;  /* 0x000000101c197819 */ /* 0x000fe200000006ff */
[----:B------:R-:W-:Y:S01]  /*1650*/  IMAD.U32 R86, R83, 0x10000, RZ ;  /* 0x0001000053567824 */ /* 0x000fe200078e00ff */
[----:B------:R-:W-:Y:S01]  /*1660*/  SHF.L.U32 R24, R29, 0x10, RZ ;  /* 0x000000101d187819 */ /* 0x000fe200000006ff */
[----:B------:R-:W-:Y:S01]  /*1670*/  FADD.FTZ R76, R27, R62 ;  /* 0x0000003e1b4c7221 */ /* 0x000fe20000010000 */
[----:B------:R-:W-:Y:S01]  /*1680*/  PRMT R88, R63, 0x7632, R88 ;  /* 0x000076323f587816 */ /* 0x000fe20000000058 */
[----:B------:R-:W-:Y:S01]  /*1690*/  FADD.FTZ R70, R25, R60 ;  /* 0x0000003c19467221 */ /* 0x000fe20000010000 */
[----:B------:R-:W-:Y:S01]  /*16a0*/  PRMT R25, R29, 0x7632, R25 ;  /* 0x000076321d197816 */ /* 0x000fe20000000019 */
[----:B------:R-:W-:Y:S01]  /*16b0*/  FADD.FTZ R73, R24, R61 ;  /* 0x0000003d18497221 */ /* 0x000fe20000010000 */
[----:B------:R-:W-:-:S02]  /*16c0*/  PRMT R24, R28, 0x7632, R24 ;  /* 0x000076321c187816 */ /* 0x000fc40000000018 */
[----:B------:R-:W-:Y:S02]  /*16d0*/  PRMT R26, R30, 0x7632, R26 ;  /* 0x000076321e1a7816 */ /* 0x000fe4000000001a */
[----:B------:R-:W-:Y:S02]  /*16e0*/  PRMT R27, R31, 0x7632, R27 ;  /* 0x000076321f1b7816 */ /* 0x000fe4000000001b */
[----:B------:R-:W-:Y:S01]  /*16f0*/  SHF.L.U32 R63, R63, 0x10, RZ ;  /* 0x000000103f3f7819 */ /* 0x000fe200000006ff */
[----:B------:R-:W-:Y:S01]  /*1700*/  IMAD.U32 R26, R26, 0x10000, RZ ;  /* 0x000100001a1a7824 */ /* 0x000fe200078e00ff */
[----:B------:R-:W-:Y:S02]  /*1710*/  SHF.L.U32 R60, R31, 0x10, RZ ;  /* 0x000000101f3c7819 */ /* 0x000fe400000006ff */
[----:B------:R-:W-:Y:S02]  /*1720*/  SHF.L.U32 R87, R82, 0x10, RZ ;  /* 0x0000001052577819 */ /* 0x000fe400000006ff */
[----:B------:R-:W-:Y:S01]  /*1730*/  SHF.L.U32 R89, R85, 0x10, RZ ;  /* 0x0000001055597819 */ /* 0x000fe200000006ff */
[----:B------:R-:W-:Y:S01]  /*1740*/  FADD.FTZ R85, R60, R63 ;  /* 0x0000003f3c557221 */ /* 0x000fe20000010000 */
[----:B------:R-:W-:-:S02]  /*1750*/  SHF.L.U32 R88, R88, 0x10, RZ ;  /* 0x0000001058587819 */ /* 0x000fc400000006ff */
        /* <DEDUP_REMOVED lines=12> */
.L_x_88:
[C---:B-----5:R-:W-:Y:S01]  /*1820*/  PRMT R70, R61.reuse, 0x7632, R70 ;  /* 0x000076323d467816 */ /* 0x060fe20000000046 */
[----:B------:R-:W-:Y:S01]  /*1830*/  IMAD.U32 R61, R61, 0x10000, RZ ;  /* 0x000100003d3d7824 */ /* 0x000fe200078e00ff */
[----:B------:R-:W-:Y:S01]  /*1840*/  SHF.L.U32 R24, R29, 0x10, RZ ;  /* 0x000000101d187819 */ /* 0x000fe200000006ff */
[----:B------:R-:W-:Y:S01]  /*1850*/  IMAD.U32 R83, R63, 0x10000, RZ ;  /* 0x000100003f537824 */ /* 0x000fe200078e00ff */
[C---:B------:R-:W-:Y:S02]  /*1860*/  PRMT R26, R60.reuse, 0x7632, R26 ;  /* 0x000076323c1a7816 */ /* 0x040fe4000000001a */
[----:B------:R-:W-:Y:S01]  /*1870*/  SHF.L.U32 R60, R60, 0x10, RZ ;  /* 0x000000103c3c7819 */ /* 0x000fe200000006ff */
[----:B------:R-:W-:Y:S01]  /*1880*/  FADD.FTZ R73, R24, R61 ;  /* 0x0000003d18497221 */ /* 0x000fe20000010000 */
[C---:B------:R-:W-:Y:S02]  /*1890*/  PRMT R24, R28.reuse, 0x7632, R24 ;  /* 0x000076321c187816 */ /* 0x040fe40000000018 */
[----:B------:R-:W-:-:S02]  /*18a0*/  SHF.L.U32 R25, R28, 0x10, RZ ;  /* 0x000000101c197819 */ /* 0x000fc400000006ff */
[----:B------:R-:W-:Y:S01]  /*18b0*/  SHF.L.U32 R27, R26, 0x10, RZ ;  /* 0x000000101a1b7819 */ /* 0x000fe200000006ff */
[----:B------:R-:W-:Y:S01]  /*18c0*/  IMAD.U32 R24, R24, 0x10000, RZ ;  /* 0x0001000018187824 */ /* 0x000fe200078e00ff */
[C---:B------:R-:W-:Y:S01]  /*18d0*/  PRMT R76, R62.reuse, 0x7632, R76 ;  /* 0x000076323e4c7816 */ /* 0x040fe2000000004c */
[----:B------:R-:W-:Y:S01]  /*18e0*/  FADD.FTZ R60, R25, R60 ;  /* 0x0000003c193c7221 */ /* 0x000fe20000010000 */
[----:B------:R-:W-:Y:S01]  /*18f0*/  SHF.L.U32 R86, R31, 0x10, RZ ;  /* 0x000000101f567819 */ /* 0x000fe200000006ff */
[----:B------:R-:W-:Y:S01]  /*1900*/  FADD.FTZ R24, R27, R24 ;  /* 0x000000181b187221 */ /* 0x000fe20000010000 */
[----:B------:R-:W-:Y:S02]  /*1910*/  SHF.L.U32 R62, R62, 0x10, RZ ;  /* 0x000000103e3e7819 */ /* 0x000fe400000006ff */
[----:B------:R-:W-:Y:S01]  /*1920*/  SHF.L.U32 R61, R30, 0x10, RZ ;  /* 0x000000101e3d7819 */ /* 0x000fe200000006ff */
[----:B------:R-:W-:Y:S01]  /*1930*/  FADD.FTZ R98, R86, R83 ;  /* 0x0000005356627221 */ /* 0x000fe20000010000 */
[----:B------:R-:W-:-:S02]  /*1940*/  PRMT R25, R29, 0x7632, R25 ;  /* 0x000076321d197816 */ /* 0x000fc40000000019 */
[----:B------:R-:W-:Y:S01]  /*1950*/  PRMT R82, R63, 0x7632, R82 ;  /* 0x000076323f527816 */ /* 0x000fe20000000052 */
[----:B------:R-:W-:Y:S01]  /*1960*/  FADD.FTZ R63, R61, R62 ;  /* 0x0000003e3d3f7221 */ /* 0x000fe20000010000 */
[----:B------:R-:W-:Y:S01]  /*1970*/  PRMT R26, R30, 0x7632, R26 ;  /* 0x000076321e1a7816 */ /* 0x000fe2000000001a */
[----:B------:R-:W-:Y:S01]  /*1980*/  IMAD.U32 R62, R33, 0x10000, RZ ;  /* 0x00010000213e7824 */ /* 0x000fe200078e00ff */
[----:B------:R-:W-:Y:S02]  /*1990*/  PRMT R27, R31, 0x7632, R27 ;  /* 0x000076321f1b7816 */ /* 0x000fe4000000001b */
        /* <DEDUP_REMOVED lines=21> */
[----:B------:R-:W-:Y:S01]  /*1af0*/  FADD.FTZ R89, R61, R26 ;  /* 0x0000001a3d597221 */ /* 0x000fe20000010000 */
[----:B------:R-:W-:-:S02]  /*1b00*/  FADD.FTZ R86, R86, R25 ;  /* 0x0000001956567221 */ /* 0x000fc40000010000 */
[----:B------:R-:W-:Y:S01]  /*1b10*/  FADD.FTZ R87, R87, R24 ;  /* 0x0000001857577221 */ /* 0x000fe20000010000 */
[----:B------:R-:W-:Y:S02]  /*1b20*/  F2FP.BF16.F32.PACK_AB R27, R88, R85 ;  /* 0x00000055581b723e */ /* 0x000fe400000010ff */
[----:B------:R-:W-:Y:S02]  /*1b30*/  F2FP.BF16.F32.PACK_AB R26, R89, R76 ;  /* 0x0000004c591a723e */ /* 0x000fe400000010ff */
[----:B------:R-:W-:Y:S02]  /*1b40*/  F2FP.BF16.F32.PACK_AB R25, R86, R73 ;  /* 0x000000495619723e */ /* 0x000fe400000010ff */
[----:B------:R-:W-:-:S07]  /*1b50*/  F2FP.BF16.F32.PACK_AB R24, R87, R70 ;  /* 0x000000465718723e */ /* 0x000fce00000010ff */
.L_x_87:
[----:B------:R-:W0:Y:S02]  /*1b60*/  @P1 LDC.64 R60, c[0x0][0x3a8] ;  /* 0x0000ea00ff3c1b82 */ /* 0x000e240000000a00 */
[C---:B0-----:R-:W-:Y:S01]  /*1b70*/  @P1 IMAD.WIDE.U32 R60, R97.reuse, 0x10, R60 ;  /* 0x00000010613c1825 */ /* 0x041fe200078e003c */
[----:B------:R-:W-:-:S04]  /*1b80*/  IADD3 R97, PT, PT, R97, 0x20, RZ ;  /* 0x0000002061617810 */ /* 0x000fc80007ffe0ff */
[----:B------:R0:W-:Y:S03]  /*1b90*/  @P1 STG.E.128 desc[UR6][R60.64], R24 ;  /* 0x000000183c001986 */ /* 0x0001e6000c101d06 */
.L_x_84:
[----:B------:R-:W-:Y:S05]  /*1ba0*/  BSYNC.RECONVERGENT B0 ;  /* 0x0000000000007941 */ /* 0x000fea0003800200 */
.L_x_83:
[----:B------:R-:W-:Y:S01]  /*1bb0*/  ISETP.GE.U32.AND P2, PT, R67, 0x60, PT ;  /* 0x000000604300780c */ /* 0x000fe20003f46070 */
[----:B------:R-:W-:-:S12]  /*1bc0*/  BSSY.RECONVERGENT B0, `(.L_x_89) ;  /* 0x00000a6000007945 */ /* 0x000fd80003800200 */
[----:B------:R-:W-:Y:S05]  /*1bd0*/  @!P2 BRA `(.L_x_90) ;  /* 0x000000080090a947 */ /* 0x000fea0003800000 */
[----:B------:R-:W-:Y:S01]  /*1be0*/  ISETP.NE.U32.AND P0, PT, RZ, UR12, PT ;  /* 0x0000000cff007c0c */ /* 0x000fe2000bf05070 */
[----:B------:R-:W1:Y:S03]  /*1bf0*/  LDC.64 R82, c[0x0][0x390] ;  /* 0x0000e400ff527b82 */ /* 0x000e660000000a00 */
[----:B------:R-:W-:Y:S02]  /*1c00*/  ISETP.NE.AND.EX P3, PT, RZ, UR13, PT, P0 ;  /* 0x0000000dff007c0c */ /* 0x000fe4000bf65300 */
[----:B------:R-:W-:-:S04]  /*1c10*/  ISETP.NE.U32.AND P0, PT, RZ, UR10, PT ;  /* 0x0000000aff007c0c */ /* 0x000fc8000bf05070 */
[----:B------:R-:W-:-:S07]  /*1c20*/  ISETP.NE.AND.EX P0, PT, RZ, UR11, PT, P0 ;  /* 0x0000000bff007c0c */ /* 0x000fce000bf05300 */
[----:B0-----:R-:W0:Y:S08]  /*1c30*/  @P3 LDC.64 R60, c[0x0][0x3a0] ;  /* 0x0000e800ff3c3b82 */ /* 0x001e300000000a00 */
[----:B------:R-:W2:Y:S01]  /*1c40*/  @P0 LDC.64 R62, c[0x0][0x398] ;  /* 0x0000e600ff3e0b82 */ /* 0x000ea20000000a00 */
[----:B0-----:R-:W-:-:S04]  /*1c50*/  @P3 IMAD.WIDE.U32 R90, R97, 0x10, R60 ;  /* 0x00000010615a3825 */ /* 0x001fc800078e003c */
[C---:B-1----:R-:W-:Y:S01]  /*1c60*/  IMAD.WIDE.U32 R60, R97.reuse, 0x10, R82 ;  /* 0x00000010613c7825 */ /* 0x042fe200078e0052 */
        /* <DEDUP_REMOVED lines=14> */
[C---:B-----5:R-:W-:Y:S01]  /*1d50*/  PRMT R92, R60.reuse, 0x7632, R92 ;  /* 0x000076323c5c7816 */ /* 0x060fe2000000005c */
        /* <DEDUP_REMOVED lines=12> */
.L_x_92:
[----:B-----5:R-:W-:Y:S01]  /*1e20*/  PRMT R27, R63, 0x7632, R27 ;  /* 0x000076323f1b7816 */ /* 0x020fe2000000001b */
[----:B------:R-:W-:Y:S01]  /*1e30*/  IMAD.U32 R91, R94, 0x10000, RZ ;  /* 0x000100005e5b7824 */ /* 0x000fe200078e00ff */
[----:B------:R-:W-:Y:S01]  /*1e40*/  PRMT R26, R62, 0x7632, R26 ;  /* 0x000076323e1a7816 */ /* 0x000fe2000000001a */
[----:B------:R-:W-:Y:S01]  /*1e50*/  IMAD.U32 R72, R33, 0x10000, RZ ;  /* 0x0001000021487824 */ /* 0x000fe200078e00ff */
[----:B------:R-:W-:Y:S02]  /*1e60*/  PRMT R25, R61, 0x7632, R25 ;  /* 0x000076323d197816 */ /* 0x000fe40000000019 */
[C---:B------:R-:W-:Y:S01]  /*1e70*/  PRMT R24, R60.reuse, 0x7632, R24 ;  /* 0x000076323c187816 */ /* 0x040fe20000000018 */
        /* <DEDUP_REMOVED lines=20> */
[----:B------:R-:W-:Y:S01]  /*1fc0*/  F2FP.BF16.F32.PACK_AB R26, R94, R77 ;  /* 0x0000004d5e1a723e */ /* 0x000fe200000010ff */
[----:B------:R-:W-:Y:S02]  /*1fd0*/  FADD.FTZ R90, R90, R63 ;  /* 0x0000003f5a5a7221 */ /* 0x000fe40000010000 */
[----:B------:R-:W-:Y:S01]  /*1fe0*/  FADD.FTZ R92, R25, R96 ;  /* 0x00000060195c7221 */ /* 0x000fe20000010000 */
[----:B------:R-:W-:-:S02]  /*1ff0*/  F2FP.BF16.F32.PACK_AB R25, R91, R72 ;  /* 0x000000485b19723e */ /* 0x000fc400000010ff */
[----:B------:R-:W-:Y:S02]  /*2000*/  F2FP.BF16.F32.PACK_AB R27, R93, R90 ;  /* 0x0000005a5d1b723e */ /* 0x000fe400000010ff */
[----:B------:R-:W-:Y:S01]  /*2010*/  F2FP.BF16.F32.PACK_AB R24, R92, R69 ;  /* 0x000000455c18723e */ /* 0x000fe200000010ff */
[----:B------:R-:W-:Y:S06]  /*2020*/  BRA `(.L_x_93) ;  /* 0x0000000400707947 */ /* 0x000fec0003800000 */
.L_x_91:
[----:B------:R-:W-:-:S04]  /*2030*/  UISETP.NE.U32.AND UP0, UPT, UR12, URZ, UPT ;  /* 0x000000ff0c00728c */ /* 0x000fc8000bf05070 */
[----:B------:R-:W-:-:S09]  /*2040*/  UISETP.NE.AND.EX UP0, UPT, UR13, URZ, UPT, UP0 ;  /* 0x000000ff0d00728c */ /* 0x000fd2000bf05300 */
[----:B------:R-:W-:Y:S05]  /*2050*/  BRA.U UP0, `(.L_x_94) ;  /* 0x0000000100947547 */ /* 0x000fea000b800000 */
[----:B-----5:R-:W-:Y:S01]  /*2060*/  PRMT R90, R62, 0x7632, R90 ;  /* 0x000076323e5a7816 */ /* 0x020fe2000000005a */
[----:B------:R-:W-:Y:S01]  /*2070*/  IMAD.U32 R72, R29, 0x10000, RZ ;  /* 0x000100001d487824 */ /* 0x000fe200078e00ff */
[C---:B------:R-:W-:Y:S01]  /*2080*/  PRMT R82, R60.reuse, 0x7632, R82 ;  /* 0x000076323c527816 */ /* 0x040fe20000000052 */
[----:B------:R-:W-:Y:S01]  /*2090*/  IMAD.U32 R60, R60, 0x10000, RZ ;  /* 0x000100003c3c7824 */ /* 0x000fe200078e00ff */
[----:B------:R-:W-:Y:S02]  /*20a0*/  PRMT R83, R61, 0x7632, R83 ;  /* 0x000076323d537816 */ /* 0x000fe40000000053 */
[----:B------:R-:W-:Y:S02]  /*20b0*/  SHF.L.U32 R62, R62, 0x10, RZ ;  /* 0x000000103e3e7819 */ /* 0x000fe400000006ff */
[----:B------:R-:W-:Y:S02]  /*20c0*/  SHF.L.U32 R69, R28, 0x10, RZ ;  /* 0x000000101c457819 */ /* 0x000fe400000006ff */
[----:B------:R-:W-:-:S02]  /*20d0*/  SHF.L.U32 R77, R30, 0x10, RZ ;  /* 0x000000101e4d7819 */ /* 0x000fc400000006ff */
        /* <DEDUP_REMOVED lines=8> */
[----:B------:R-:W-:Y:S02]  /*2160*/  PRMT R26, R30, 0x7632, R26 ;  /* 0x000076321e1a7816 */ /* 0x000fe4000000001a */
[----:B------:R-:W-:-:S02]  /*2170*/  PRMT R27, R31, 0x7632, R27 ;  /* 0x000076321f1b7816 */ /* 0x000fc4000000001b */
[----:B------:R-:W-:Y:S02]  /*2180*/  SHF.L.U32 R92, R63, 0x10, RZ ;  /* 0x000000103f5c7819 */ /* 0x000fe400000006ff */
[----:B------:R-:W-:Y:S01]  /*2190*/  SHF.L.U32 R93, R31, 0x10, RZ ;  /* 0x000000101f5d7819 */ /* 0x000fe200000006ff */
[----:B------:R-:W-:Y:S01]  /*21a0*/  IMAD.U32 R27, R27, 0x10000, RZ ;  /* 0x000100001b1b7824 */ /* 0x000fe200078e00ff */
[----:B------:R-:W-:Y:S02]  /*21b0*/  SHF.L.U32 R60, R83, 0x10, RZ ;  /* 0x00000010533c7819 */ /* 0x000fe400000006ff */
[----:B------:R-:W-:Y:S01]  /*21c0*/  SHF.L.U32 R63, R90, 0x10, RZ ;  /* 0x000000105a3f7819 */ /* 0x000fe200000006ff */
[----:B------:R-:W-:Y:S01]  /*21d0*/  FADD.FTZ R90, R93, R92 ;  /* 0x0000005c5d5a7221 */ /* 0x000fe20000010000 */
[----:B------:R-:W-:Y:S02]  /*21e0*/  SHF.L.U32 R62, R91, 0x10, RZ ;  /* 0x000000105b3e7819 */ /* 0x000fe400000006ff */
[----:B------:R-:W-:-:S02]  /*21f0*/  SHF.L.U32 R26, R26, 0x10, RZ ;  /* 0x000000101a1a7819 */ /* 0x000fc400000006ff */
[----:B------:R-:W-:Y:S01]  /*2200*/  SHF.L.U32 R25, R25, 0x10, RZ ;  /* 0x0000001019197819 */ /* 0x000fe200000006ff */
[----:B------:R-:W-:Y:S01]  /*2210*/  FADD.FTZ R93, R62, R27 ;  /* 0x0000001b3e5d7221 */ /* 0x000fe20000010000 */
[----:B------:R-:W-:Y:S01]  /*2220*/  SHF.L.U32 R24, R24, 0x10, RZ ;  /* 0x0000001018187819 */ /* 0x000fe200000006ff */
[----:B------:R-:W-:Y:S02]  /*2230*/  FADD.FTZ R94, R63, R26 ;  /* 0x0000001a3f5e7221 */ /* 0x000fe40000010000 */
[----:B------:R-:W-:Y:S01]  /*2240*/  FADD.FTZ R91, R60, R25 ;  /* 0x000000193c5b7221 */ /* 0x000fe20000010000 */
[----:B------:R-:W-:Y:S01]  /*2250*/  F2FP.BF16.F32.PACK_AB R27, R93, R90 ;  /* 0x0000005a5d1b723e */ /* 0x000fe200000010ff */
[----:B------:R-:W-:Y:S01]  /*2260*/  FADD.FTZ R92, R61, R24 ;  /* 0x000000183d5c7221 */ /* 0x000fe20000010000 */
[----:B------:R-:W-:Y:S02]  /*2270*/  F2FP.BF16.F32.PACK_AB R26, R94, R77 ;  /* 0x0000004d5e1a723e */ /* 0x000fe400000010ff */
[----:B------:R-:W-:-:S02]  /*2280*/  F2FP.BF16.F32.PACK_AB R25, R91, R72 ;  /* 0x000000485b19723e */ /* 0x000fc400000010ff */
[----:B------:R-:W-:Y:S01]  /*2290*/  F2FP.BF16.F32.PACK_AB R24, R92, R69 ;  /* 0x000000455c18723e */ /* 0x000fe200000010ff */
[----:B------:R-:W-:Y:S06]  /*22a0*/  BRA `(.L_x_93) ;  /* 0x0000000000d07947 */ /* 0x000fec0003800000 */
.L_x_94:
[C---:B-----5:R-:W-:Y:S01]  /*22b0*/  PRMT R69, R61.reuse, 0x7632, R69 ;  /* 0x000076323d457816 */ /* 0x060fe20000000045 */
[----:B------:R-:W-:Y:S01]  /*22c0*/  IMAD.U32 R77, R62, 0x10000, RZ ;  /* 0x000100003e4d7824 */ /* 0x000fe200078e00ff */
[----:B------:R-:W-:Y:S01]  /*22d0*/  SHF.L.U32 R61, R61, 0x10, RZ ;  /* 0x000000103d3d7819 */ /* 0x000fe200000006ff */
[----:B------:R-:W-:Y:S01]  /*22e0*/  IMAD.U32 R92, R92, 0x10000, RZ ;  /* 0x000100005c5c7824 */ /* 0x000fe200078e00ff */
[----:B------:R-:W-:Y:S02]  /*22f0*/  SHF.L.U32 R24, R29, 0x10, RZ ;  /* 0x000000101d187819 */ /* 0x000fe400000006ff */
[C---:B------:R-:W-:Y:S01]  /*2300*/  PRMT R26, R60.reuse, 0x7632, R26 ;  /* 0x000076323c1a7816 */ /* 0x040fe2000000001a */
[----:B------:R-:W-:Y:S01]  /*2310*/  IMAD.U32 R60, R60, 0x10000, RZ ;  /* 0x000100003c3c7824 */ /* 0x000fe200078e00ff */
[----:B------:R-:W-:Y:S01]  /*2320*/  SHF.L.U32 R25, R28, 0x10, RZ ;  /* 0x000000101c197819 */ /* 0x000fe200000006ff */
[----:B------:R-:W-:Y:S01]  /*2330*/  FADD.FTZ R61, R24, R61 ;  /* 0x0000003d183d7221 */ /* 0x000fe20000010000 */
[----:B------:R-:W-:Y:S01]  /*2340*/  PRMT R24, R28, 0x7632, R24 ;  /* 0x000076321c187816 */ /* 0x000fe20000000018 */
[----:B------:R-:W-:Y:S01]  /*2350*/  IMAD.U32 R27, R26, 0x10000, RZ ;  /* 0x000100001a1b7824 */ /* 0x000fe200078e00ff */
[----:B------:R-:W-:Y:S01]  /*2360*/  PRMT R83, R63, 0x7632, R83 ;  /* 0x000076323f537816 */ /* 0x000fe20000000053 */
[----:B------:R-:W-:Y:S01]  /*2370*/  FADD.FTZ R60, R25, R60 ;  /* 0x0000003c193c7221 */ /* 0x000fe20000010000 */
[----:B------:R-:W-:-:S02]  /*2380*/  SHF.L.U32 R24, R24, 0x10, RZ ;  /* 0x0000001018187819 */ /* 0x000fc400000006ff */
[----:B------:R-:W-:Y:S02]  /*2390*/  SHF.L.U32 R63, R63, 0x10, RZ ;  /* 0x000000103f3f7819 */ /* 0x000fe400000006ff */
[----:B------:R-:W-:Y:S01]  /*23a0*/  SHF.L.U32 R90, R31, 0x10, RZ ;  /* 0x000000101f5a7819 */ /* 0x000fe200000006ff */
[----:B------:R-:W-:Y:S01]  /*23b0*/  FADD.FTZ R24, R27, R24 ;  /* 0x000000181b187221 */ /* 0x000fe20000010000 */
[----:B------:R-:W-:Y:S02]  /*23c0*/  PRMT R72, R62, 0x7632, R72 ;  /* 0x000076323e487816 */ /* 0x000fe40000000048 */
[----:B------:R-:W-:Y:S01]  /*23d0*/  SHF.L.U32 R82, R30, 0x10, RZ ;  /* 0x000000101e527819 */ /* 0x000fe200000006ff */
[----:B------:R-:W-:Y:S01]  /*23e0*/  FADD.FTZ R90, R90, R63 ;  /* 0x0000003f5a5a7221 */ /* 0x000fe20000010000 */
[----:B------:R-:W-:Y:S01]  /*23f0*/  PRMT R25, R29, 0x7632, R25 ;  /* 0x000076321d197816 */ /* 0x000fe20000000019 */
[----:B------:R-:W-:Y:S01]  /*2400*/  IMAD.U32 R63, R72, 0x10000, RZ ;  /* 0x00010000483f7824 */ /* 0x000fe200078e00ff */
        /* <DEDUP_REMOVED lines=29> */
[----:B------:R-:W-:-:S07]  /*25e0*/  F2FP.BF16.F32.PACK_AB R24, R92, R69 ;  /* 0x000000455c18723e */ /* 0x000fce00000010ff */
.L_x_93:
[----:B------:R-:W0:Y:S02]  /*25f0*/  @P1 LDC.64 R60, c[0x0][0x3a8] ;  /* 0x0000ea00ff3c1b82 */ /* 0x000e240000000a00 */
[----:B0-----:R-:W-:-:S05]  /*2600*/  @P1 IMAD.WIDE.U32 R60, R97, 0x10, R60 ;  /* 0x00000010613c1825 */ /* 0x001fca00078e003c */
[----:B------:R1:W-:Y:S02]  /*2610*/  @P1 STG.E.128 desc[UR6][R60.64], R24 ;  /* 0x000000183c001986 */ /* 0x0003e4000c101d06 */
.L_x_90:
[----:B------:R-:W-:Y:S05]  /*2620*/  BSYNC.RECONVERGENT B0 ;  /* 0x0000000000007941 */ /* 0x000fea0003800200 */
.L_x_89:
[----:B01----:R-:W-:Y:S01]  /*2630*/  FADD.FTZ R61, RZ, R71 ;  /* 0x00000047ff3d7221 */ /* 0x003fe20000010000 */
[C---:B------:R-:W-:Y:S01]  /*2640*/  ISETP.GE.U32.AND P0, PT, R67.reuse, 0x20, PT ;  /* 0x000000204300780c */ /* 0x040fe20003f06070 */
[----:B------:R-:W-:Y:S01]  /*2650*/  UMOV UR4, 0xffffffff ;  /* 0xffffffff00047882 */ /* 0x000fe20000000000 */
[C---:B------:R-:W-:Y:S01]  /*2660*/  ISETP.GT.U32.AND P3, PT, R67.reuse, 0x3f, PT ;  /* 0x0000003f4300780c */ /* 0x040fe20003f64070 */
        /* <DEDUP_REMOVED lines=27> */
[----:B------:R-:W0:Y:S02]  /*2820*/  SHFL.BFLY PT, R61, R60, 0x1, 0x1f ;  /* 0x0c201f003c3d7f89 */ /* 0x000e2400000e0000 */
[----:B0-----:R-:W-:-:S05]  /*2830*/  FADD.FTZ R61, R60, R61 ;  /* 0x0000003d3c3d7221 */ /* 0x001fca0000010000 */
        /* <DEDUP_REMOVED lines=8> */
[----:B-1----:R-:W-:-:S04]  /*28c0*/  FADD.FTZ R83, R96, R83 ;  /* 0x0000005360537221 */ /* 0x002fc80000010000 */
[----:B0-----:R-:W-:-:S04]  /*28d0*/  FMUL.FTZ R83, R83, R82 ;  /* 0x0000005253537220 */ /* 0x001fc80000410000 */
[--C-:B------:R-:W-:Y:S01]  /*28e0*/  FADD.FTZ R60, R71, -R83.reuse ;  /* 0x80000053473c7221 */ /* 0x100fe20000010000 */
[--C-:B------:R-:W-:Y:S01]  /*28f0*/  FADD.FTZ R61, R84, -R83.reuse ;  /* 0x80000053543d7221 */ /* 0x100fe20000010000 */
[--C-:B------:R-:W-:Y:S01]  /*2900*/  FADD.FTZ R97, R74, -R83.reuse ;  /* 0x800000534a617221 */ /* 0x100fe20000010000 */
[--C-:B------:R-:W-:Y:S01]  /*2910*/  FADD.FTZ R63, R75, -R83.reuse ;  /* 0x800000534b3f7221 */ /* 0x100fe20000010000 */
[----:B------:R-:W-:Y:S01]  /*2920*/  FFMA.FTZ R60, R60, R60, RZ ;  /* 0x0000003c3c3c7223 */ /* 0x000fe200000100ff */
[--C-:B------:R-:W-:Y:S01]  /*2930*/  FADD.FTZ R62, R87, -R83.reuse ;  /* 0x80000053573e7221 */ /* 0x100fe20000010000 */
[--C-:B------:R-:W-:Y:S02]  /*2940*/  FADD.FTZ R96, R73, -R83.reuse ;  /* 0x8000005349607221 */ /* 0x100fe40000010000 */
[----:B------:R-:W-:Y:S01]  /*2950*/  FFMA.FTZ R60, R61, R61, R60 ;  /* 0x0000003d3d3c7223 */ /* 0x000fe2000001003c */
        /* <DEDUP_REMOVED lines=8> */
[----:B------:R-:W-:-:S04]  /*29e0*/  FFMA.FTZ R60, R63, R63, R60 ;  /* 0x0000003f3f3c7223 */ /* 0x000fc8000001003c */
        /* <DEDUP_REMOVED lines=17> */
[--C-:B------:R-:W-:Y:S01]  /*2b00*/  FADD.FTZ R61, R69, -R83.reuse ;  /* 0x80000053453d7221 */ /* 0x100fe20000010000 */
        /* <DEDUP_REMOVED lines=23> */
.L_x_114:
[----:B-1----:R-:W-:Y:S01]  /*2c80*/  FADD.FTZ R99, R96, R97 ;  /* 0x0000006160637221 */ /* 0x002fe20000010000 */
[----:B0-----:R-:W-:Y:S01]  /*2c90*/  FMUL.FTZ R96, R83, R83 ;  /* 0x0000005353607220 */ /* 0x001fe20000410000 */
[----:B------:R-:W-:Y:S01]  /*2ca0*/  ISETP.NE.AND P3, PT, R68, RZ, PT ;  /* 0x000000ff4400720c */ /* 0x000fe20003f65270 */
[----:B------:R-:W0:Y:S01]  /*2cb0*/  @!P5 LDC.64 R60, c[0x0][0x3c0] ;  /* 0x0000f000ff3cdb82 */ /* 0x000e220000000a00 */
[----:B------:R-:W-:Y:S01]  /*2cc0*/  FFMA.FTZ R82, R99, R82, UR5 ;  /* 0x0000000563527e23 */ /* 0x000fe20008010052 */
[----:B------:R-:W-:Y:S01]  /*2cd0*/  BSSY.RECONVERGENT B0, `(.L_x_96) ;  /* 0x000003b000007945 */ /* 0x000fe20003800200 */
[----:B------:R-:W-:Y:S02]  /*2ce0*/  FSEL R97, R96, RZ, P3 ;  /* 0x000000ff60617208 */ /* 0x000fe40001800000 */
[----:B------:R-:W-:-:S03]  /*2cf0*/  FSEL R96, R83, RZ, !P3 ;  /* 0x000000ff53607208 */ /* 0x000fc60005800000 */
[----:B------:R-:W1:Y:S01]  /*2d00*/  @!P5 LDC.64 R62, c[0x0][0x3c8] ;  /* 0x0000f200ff3edb82 */ /* 0x000e620000000a00 */
[----:B------:R-:W-:-:S06]  /*2d10*/  FADD.FTZ R97, R82, R97 ;  /* 0x0000006152617221 */ /* 0x000fcc0000010000 */
[----:B------:R-:W2:Y:S01]  /*2d20*/  MUFU.RSQ R97, R97 ;  /* 0x0000006100617308 */ /* 0x000ea20000001400 */
[----:B0-----:R-:W-:-:S05]  /*2d30*/  @!P5 IMAD.WIDE R60, R65, 0x4, R60 ;  /* 0x00000004413cd825 */ /* 0x001fca00078e023c */
[----:B------:R0:W-:Y:S01]  /*2d40*/  @!P5 STG.E desc[UR6][R60.64], R83 ;  /* 0x000000533c00d986 */ /* 0x0001e2000c101906 */
[----:B-1----:R-:W-:-:S05]  /*2d50*/  @!P5 IMAD.WIDE R62, R65, 0x4, R62 ;  /* 0x00000004413ed825 */ /* 0x002fca00078e023e */
[----:B--2---:R0:W-:Y:S01]  /*2d60*/  @!P5 STG.E desc[UR6][R62.64], R97 ;  /* 0x000000613e00d986 */ /* 0x0041e2000c101906 */
[----:B------:R-:W-:Y:S05]  /*2d70*/  @!P0 BRA `(.L_x_97) ;  /* 0x0000000000c08947 */ /* 0x000fea0003800000 */
[--C-:B------:R-:W-:Y:S01]  /*2d80*/  FADD.FTZ R82, R75, -R96.reuse ;  /* 0x800000604b527221 */ /* 0x100fe20000010000 */
[--C-:B0-----:R-:W-:Y:S01]  /*2d90*/  FADD.FTZ R62, R74, -R96.reuse ;  /* 0x800000604a3e7221 */ /* 0x101fe20000010000 */
[----:B------:R-:W-:Y:S01]  /*2da0*/  SHF.L.U32 R83, R57, 0x10, RZ ;  /* 0x0000001039537819 */ /* 0x000fe200000006ff */
[--C-:B------:R-:W-:Y:S01]  /*2db0*/  FADD.FTZ R98, R78, -R96.reuse ;  /* 0x800000604e627221 */ /* 0x100fe20000010000 */
[----:B------:R-:W-:Y:S01]  /*2dc0*/  SHF.L.U32 R99, R53, 0x10, RZ ;  /* 0x0000001035637819 */ /* 0x000fe200000006ff */
[C---:B------:R-:W-:Y:S01]  /*2dd0*/  FMUL.FTZ R82, R97.reuse, R82 ;  /* 0x0000005261527220 */ /* 0x040fe20000410000 */
[----:B------:R-:W-:Y:S01]  /*2de0*/  SHF.L.U32 R103, R54, 0x10, RZ ;  /* 0x0000001036677819 */ /* 0x000fe200000006ff */
[----:B------:R-:W-:Y:S02]  /*2df0*/  IMAD.U32 R101, R58, 0x10000, RZ ;  /* 0x000100003a657824 */ /* 0x000fe400078e00ff */
[C---:B------:R-:W-:Y:S01]  /*2e00*/  FMUL.FTZ R62, R97.reuse, R62 ;  /* 0x0000003e613e7220 */ /* 0x040fe20000410000 */
[----:B------:R-:W-:Y:S01]  /*2e10*/  FMUL.FTZ R100, R97, R98 ;  /* 0x0000006261647220 */ /* 0x000fe20000410000 */
[----:B------:R-:W-:Y:S01]  /*2e20*/  SHF.L.U32 R105, R59, 0x10, RZ ;  /* 0x000000103b697819 */ /* 0x000fe200000006ff */
[----:B------:R-:W-:Y:S01]  /*2e30*/  FFMA.FTZ R103, R82, R101, R103 ;  /* 0x0000006552677223 */ /* 0x000fe20000010067 */
[----:B------:R-:W-:Y:S01]  /*2e40*/  FFMA.FTZ R98, R62, R83, R99 ;  /* 0x000000533e627223 */ /* 0x000fe20000010063 */
[----:B------:R-:W-:Y:S01]  /*2e50*/  SHF.L.U32 R107, R55, 0x10, RZ ;  /* 0x00000010376b7819 */ /* 0x000fe200000006ff */
[----:B------:R-:W0:Y:S01]  /*2e60*/  LDC.64 R82, c[0x0][0x428] ;  /* 0x00010a00ff527b82 */ /* 0x000e220000000a00 */
[----:B------:R-:W-:Y:S01]  /*2e70*/  FADD.FTZ R60, R71, -R96 ;  /* 0x80000060473c7221 */ /* 0x000fe20000010000 */
[----:B------:R-:W-:Y:S01]  /*2e80*/  SHF.L.U32 R63, R52, 0x10, RZ ;  /* 0x00000010343f7819 */ /* 0x000fe200000006ff */
[----:B------:R-:W-:-:S02]  /*2e90*/  IMAD.U32 R61, R56, 0x10000, RZ ;  /* 0x00010000383d7824 */ /* 0x000fc400078e00ff */
[----:B------:R-:W-:Y:S01]  /*2ea0*/  FFMA.FTZ R104, R100, R105, R107 ;  /* 0x0000006964687223 */ /* 0x000fe2000001006b */
[----:B------:R-:W-:Y:S01]  /*2eb0*/  FMUL.FTZ R60, R97, R60 ;  /* 0x0000003c613c7220 */ /* 0x000fe20000410000 */
[--C-:B------:R-:W-:Y:S01]  /*2ec0*/  FADD.FTZ R100, R81, -R96.reuse ;  /* 0x8000006051647221 */ /* 0x100fe20000010000 */
[--C-:B------:R-:W-:Y:S01]  /*2ed0*/  FADD.FTZ R62, R84, -R96.reuse ;  /* 0x80000060543e7221 */ /* 0x100fe20000010000 */
[--C-:B------:R-:W-:Y:S01]  /*2ee0*/  FADD.FTZ R102, R80, -R96.reuse ;  /* 0x8000006050667221 */ /* 0x100fe20000010000 */
[----:B------:R-:W-:Y:S01]  /*2ef0*/  FADD.FTZ R106, R79, -R96 ;  /* 0x800000604f6a7221 */ /* 0x000fe20000010000 */
[----:B------:R-:W-:Y:S01]  /*2f00*/  FFMA.FTZ R60, R60, R61, R63 ;  /* 0x0000003d3c3c7223 */ /* 0x000fe2000001003f */
[----:B------:R-:W-:Y:S01]  /*2f10*/  SHF.L.U32 R99, R3, 0x10, RZ ;  /* 0x0000001003637819 */ /* 0x000fe200000006ff */
[----:B------:R-:W-:Y:S01]  /*2f20*/  FMUL.FTZ R100, R97, R100 ;  /* 0x0000006461647220 */ /* 0x000fe20000410000 */
[----:B------:R-:W-:Y:S01]  /*2f30*/  SHF.L.U32 R101, R4, 0x10, RZ ;  /* 0x0000001004657819 */ /* 0x000fe200000006ff */
[----:B------:R-:W-:Y:S01]  /*2f40*/  IMAD.U32 R61, R0, 0x10000, RZ ;  /* 0x00010000003d7824 */ /* 0x000fe200078e00ff */
[----:B------:R-:W-:Y:S01]  /*2f50*/  SHF.L.U32 R63, R2, 0x10, RZ ;  /* 0x00000010023f7819 */ /* 0x000fe200000006ff */
[----:B------:R-:W-:Y:S01]  /*2f60*/  IMAD.U32 R105, R5, 0x10000, RZ ;  /* 0x0001000005697824 */ /* 0x000fe200078e00ff */
[----:B------:R-:W-:Y:S01]  /*2f70*/  SHF.L.U32 R107, R6, 0x10, RZ ;  /* 0x00000010066b7819 */ /* 0x000fe200000006ff */
[----:B------:R-:W-:Y:S01]  /*2f80*/  FMUL.FTZ R106, R97, R106 ;  /* 0x0000006a616a7220 */ /* 0x000fe20000410000 */
[----:B------:R-:W-:Y:S01]  /*2f90*/  SHF.L.U32 R109, R7, 0x10, RZ ;  /* 0x00000010076d7819 */ /* 0x000fe200000006ff */
[C---:B------:R-:W-:Y:S01]  /*2fa0*/  FMUL.FTZ R102, R97.reuse, R102 ;  /* 0x0000006661667220 */ /* 0x040fe20000410000 */
[----:B------:R-:W-:Y:S01]  /*2fb0*/  SHF.L.U32 R111, R8, 0x10, RZ ;  /* 0x00000010086f7819 */ /* 0x000fe200000006ff */
[----:B------:R-:W-:Y:S01]  /*2fc0*/  FMUL.FTZ R62, R97, R62 ;  /* 0x0000003e613e7220 */ /* 0x000fe20000410000 */
[----:B------:R-:W-:Y:S01]  /*2fd0*/  FFMA.FTZ R101, R100, R99, R101 ;  /* 0x0000006364657223 */ /* 0x000fe20000010065 */
[----:B------:R-:W-:Y:S01]  /*2fe0*/  FFMA.FTZ R102, R102, R105, R107 ;  /* 0x0000006966667223 */ /* 0x000fe2000001006b */
[----:B0-----:R-:W-:-:S04]  /*2ff0*/  IMAD.WIDE.U32 R82, R95, 0x10, R82 ;  /* 0x000000105f527825 */ /* 0x001fc800078e0052 */
[----:B------:R-:W-:Y:S01]  /*3000*/  FFMA.FTZ R109, R106, R109, R111 ;  /* 0x0000006d6a6d7223 */ /* 0x000fe2000001006f */
[----:B------:R-:W-:Y:S01]  /*3010*/  FFMA.FTZ R99, R62, R61, R63 ;  /* 0x0000003d3e637223 */ /* 0x000fe2000001003f */
[----:B------:R-:W-:Y:S01]  /*3020*/  F2FP.BF16.F32.PACK_AB R61, R101, R98 ;  /* 0x00000062653d723e */ /* 0x000fe200000010ff */
[----:B------:R-:W-:Y:S01]  /*3030*/  VIADD R95, R95, 0x20 ;  /* 0x000000205f5f7836 */ /* 0x000fe20000000000 */
[----:B------:R-:W-:Y:S02]  /*3040*/  F2FP.BF16.F32.PACK_AB R62, R102, R103 ;  /* 0x00000067663e723e */ /* 0x000fe400000010ff */
[----:B------:R-:W-:Y:S02]  /*3050*/  F2FP.BF16.F32.PACK_AB R63, R109, R104 ;  /* 0x000000686d3f723e */ /* 0x000fe400000010ff */
[----:B------:R-:W-:-:S05]  /*3060*/  F2FP.BF16.F32.PACK_AB R60, R99, R60 ;  /* 0x0000003c633c723e */ /* 0x000fca00000010ff */
[----:B------:R1:W-:Y:S02]  /*3070*/  STG.E.128 desc[UR6][R82.64], R60 ;  /* 0x0000003c52007986 */ /* 0x0003e4000c101d06 */
.L_x_97:
[----:B------:R-:W-:Y:S05]  /*3080*/  BSYNC.RECONVERGENT B0 ;  /* 0x0000000000007941 */ /* 0x000fea0003800200 */
.L_x_96:
[----:B------:R-:W-:Y:S01]  /*3090*/  ISETP.GE.U32.AND P3, PT, R67, 0x40, PT ;  /* 0x000000404300780c */ /* 0x000fe20003f66070 */
[----:B------:R-:W-:-:S12]  /*30a0*/  BSSY.RECONVERGENT B0, `(.L_x_98) ;  /* 0x0000032000007945 */ /* 0x000fd80003800200 */
[----:B------:R-:W-:Y:S05]  /*30b0*/  @!P3 BRA `(.L_x_99) ;  /* 0x0000000000c0b947 */ /* 0x000fea0003800000 */
[--C-:B-1----:R-:W-:Y:S01]  /*30c0*/  FADD.FTZ R82, R76, -R96.reuse ;  /* 0x800000604c527221 */ /* 0x102fe20000010000 */
[--C-:B0-----:R-:W-:Y:S01]  /*30d0*/  FADD.FTZ R62, R73, -R96.reuse ;  /* 0x80000060493e7221 */ /* 0x101fe20000010000 */
[----:B------:R-:W-:Y:S01]  /*30e0*/  SHF.L.U32 R83, R49, 0x10, RZ ;  /* 0x0000001031537819 */ /* 0x000fe200000006ff */
[--C-:B------:R-:W-:Y:S01]  /*30f0*/  FADD.FTZ R98, R85, -R96.reuse ;  /* 0x8000006055627221 */ /* 0x100fe20000010000 */
[----:B------:R-:W-:Y:S01]  /*3100*/  SHF.L.U32 R101, R50, 0x10, RZ ;  /* 0x0000001032657819 */ /* 0x000fe200000006ff */
[----:B------:R-:W-:Y:S01]  /*3110*/  FMUL.FTZ R82, R97, R82 ;  /* 0x0000005261527220 */ /* 0x000fe20000410000 */
[----:B------:R-:W-:Y:S01]  /*3120*/  SHF.L.U32 R103, R46, 0x10, RZ ;  /* 0x000000102e677819 */ /* 0x000fe200000006ff */
[----:B------:R-:W-:Y:S02]  /*3130*/  IMAD.U32 R99, R45, 0x10000, RZ ;  /* 0x000100002d637824 */ /* 0x000fe400078e00ff */
[C---:B------:R-:W-:Y:S01]  /*3140*/  FMUL.FTZ R62, R97.reuse, R62 ;  /* 0x0000003e613e7220 */ /* 0x040fe20000410000 */
[----:B------:R-:W-:Y:S01]  /*3150*/  FMUL.FTZ R100, R97, R98 ;  /* 0x0000006261647220 */ /* 0x000fe20000410000 */
[----:B------:R-:W-:Y:S01]  /*3160*/  SHF.L.U32 R105, R51, 0x10, RZ ;  /* 0x0000001033697819 */ /* 0x000fe200000006ff */
[----:B------:R-:W-:Y:S01]  /*3170*/  FFMA.FTZ R103, R82, R101, R103 ;  /* 0x0000006552677223 */ /* 0x000fe20000010067 */
[----:B------:R-:W-:Y:S01]  /*3180*/  FFMA.FTZ R98, R62, R83, R99 ;  /* 0x000000533e627223 */ /* 0x000fe20000010063 */
[--C-:B------:R-:W-:Y:S01]  /*3190*/  FADD.FTZ R60, R70, -R96.reuse ;  /* 0x80000060463c7221 */ /* 0x100fe20000010000 */
[----:B------:R-:W0:Y:S01]  /*31a0*/  LDC.64 R82, c[0x0][0x428] ;  /* 0x00010a00ff527b82 */ /* 0x000e220000000a00 */
[----:B------:R-:W-:Y:S01]  /*31b0*/  IMAD.U32 R107, R47, 0x10000, RZ ;  /* 0x000100002f6b7824 */ /* 0x000fe200078e00ff */
[----:B------:R-:W-:Y:S01]  /*31c0*/  SHF.L.U32 R61, R48, 0x10, RZ ;  /* 0x00000010303d7819 */ /* 0x000fe200000006ff */
[----:B------:R-:W-:Y:S01]  /*31d0*/  FMUL.FTZ R60, R97, R60 ;  /* 0x0000003c613c7220 */ /* 0x000fe20000410000 */
[----:B------:R-:W-:Y:S01]  /*31e0*/  SHF.L.U32 R63, R44, 0x10, RZ ;  /* 0x000000102c3f7819 */ /* 0x000fe200000006ff */
[----:B------:R-:W-:Y:S01]  /*31f0*/  FFMA.FTZ R104, R100, R105, R107 ;  /* 0x0000006964687223 */ /* 0x000fe2000001006b */
[--C-:B------:R-:W-:Y:S01]  /*3200*/  FADD.FTZ R100, R86, -R96.reuse ;  /* 0x8000006056647221 */ /* 0x100fe20000010000 */
[--C-:B------:R-:W-:Y:S01]  /*3210*/  FADD.FTZ R62, R87, -R96.reuse ;  /* 0x80000060573e7221 */ /* 0x100fe20000010000 */
[--C-:B------:R-:W-:Y:S01]  /*3220*/  FADD.FTZ R102, R89, -R96.reuse ;  /* 0x8000006059667221 */ /* 0x100fe20000010000 */
        /* <DEDUP_REMOVED lines=9> */
[C---:B------:R-:W-:Y:S01]  /*32c0*/  FMUL.FTZ R106, R97.reuse, R106 ;  /* 0x0000006a616a7220 */ /* 0x040fe20000410000 */
[----:B------:R-:W-:Y:S01]  /*32d0*/  SHF.L.U32 R107, R14, 0x10, RZ ;  /* 0x000000100e6b7819 */ /* 0x000fe200000006ff */
[----:B------:R-:W-:Y:S01]  /*32e0*/  FMUL.FTZ R102, R97, R102 ;  /* 0x0000006661667220 */ /* 0x000fe20000410000 */
[----:B------:R-:W-:Y:S01]  /*32f0*/  SHF.L.U32 R109, R15, 0x10, RZ ;  /* 0x000000100f6d7819 */ /* 0x000fe200000006ff */
[----:B------:R-:W-:Y:S01]  /*3300*/  FMUL.FTZ R62, R97, R62 ;  /* 0x0000003e613e7220 */ /* 0x000fe20000410000 */
[----:B------:R-:W-:Y:S01]  /*3310*/  FFMA.FTZ R101, R100, R99, R101 ;  /* 0x0000006364657223 */ /* 0x000fe20000010065 */
[----:B------:R-:W-:Y:S01]  /*3320*/  FFMA.FTZ R102, R102, R105, R107 ;  /* 0x0000006966667223 */ /* 0x000fe2000001006b */
[----:B0-----:R-:W-:-:S04]  /*3330*/  IMAD.WIDE.U32 R82, R95, 0x10, R82 ;  /* 0x000000105f527825 */ /* 0x001fc800078e0052 */
[----:B------:R-:W-:Y:S01]  /*3340*/  FFMA.FTZ R109, R106, R109, R111 ;  /* 0x0000006d6a6d7223 */ /* 0x000fe2000001006f */
[----:B------:R-:W-:Y:S01]  /*3350*/  FFMA.FTZ R99, R62, R61, R63 ;  /* 0x0000003d3e637223 */ /* 0x000fe2000001003f */
[----:B------:R-:W-:Y:S02]  /*3360*/  F2FP.BF16.F32.PACK_AB R61, R101, R98 ;  /* 0x00000062653d723e */ /* 0x000fe400000010ff */
[----:B------:R-:W-:Y:S02]  /*3370*/  F2FP.BF16.F32.PACK_AB R62, R102, R103 ;  /* 0x00000067663e723e */ /* 0x000fe400000010ff */
[----:B------:R-:W-:Y:S02]  /*3380*/  F2FP.BF16.F32.PACK_AB R63, R109, R104 ;  /* 0x000000686d3f723e */ /* 0x000fe400000010ff */
[----:B------:R-:W-:Y:S02]  /*3390*/  F2FP.BF16.F32.PACK_AB R60, R99, R60 ;  /* 0x0000003c633c723e */ /* 0x000fe400000010ff */
[----:B------:R-:W-:-:S03]  /*33a0*/  IADD3 R95, PT, PT, R95, 0x20, RZ ;  /* 0x000000205f5f7810 */ /* 0x000fc60007ffe0ff */
[----:B------:R2:W-:Y:S04]  /*33b0*/  STG.E.128 desc[UR6][R82.64], R60 ;  /* 0x0000003c52007986 */ /* 0x0005e8000c101d06 */
.L_x_99:
[----:B------:R-:W-:Y:S05]  /*33c0*/  BSYNC.RECONVERGENT B0 ;  /* 0x0000000000007941 */ /* 0x000fea0003800200 */
.L_x_98:
[----:B------:R-:W-:Y:S04]  /*33d0*/  BSSY.RECONVERGENT B0, `(.L_x_100) ;  /* 0x0000031000007945 */ /* 0x000fe80003800200 */
[----:B------:R-:W-:Y:S05]  /*33e0*/  @!P2 BRA `(.L_x_101) ;  /* 0x0000000000bca947 */ /* 0x000fea0003800000 */
[----:B012---:R-:W0:Y:S01]  /*33f0*/  LDC.64 R82, c[0x0][0x428] ;  /* 0x00010a00ff527b82 */ /* 0x007e220000000a00 */
[--C-:B------:R-:W-:Y:S01]  /*3400*/  FADD.FTZ R60, R69, -R96.reuse ;  /* 0x80000060453c7221 */ /* 0x100fe20000010000 */
[--C-:B------:R-:W-:Y:S01]  /*3410*/  FADD.FTZ R100, R72, -R96.reuse ;  /* 0x8000006048647221 */ /* 0x100fe20000010000 */
[--C-:B------:R-:W-:Y:S01]  /*3420*/  FADD.FTZ R104, R77, -R96.reuse ;  /* 0x800000604d687221 */ /* 0x100fe20000010000 */
[--C-:B------:R-:W-:Y:S01]  /*3430*/  FADD.FTZ R98, R92, -R96.reuse ;  /* 0x800000605c627221 */ /* 0x100fe20000010000 */
[--C-:B------:R-:W-:Y:S01]  /*3440*/  FADD.FTZ R102, R91, -R96.reuse ;  /* 0x800000605b667221 */ /* 0x100fe20000010000 */
[--C-:B------:R-:W-:Y:S01]  /*3450*/  FADD.FTZ R106, R94, -R96.reuse ;  /* 0x800000605e6a7221 */ /* 0x100fe20000010000 */
[--C-:B------:R-:W-:Y:S01]  /*3460*/  FADD.FTZ R108, R90, -R96.reuse ;  /* 0x800000605a6c7221 */ /* 0x100fe20000010000 */
[----:B------:R-:W-:Y:S01]  /*3470*/  SHF.L.U32 R63, R40, 0x10, RZ ;  /* 0x00000010283f7819 */ /* 0x000fe200000006ff */
[----:B------:R-:W-:Y:S01]  /*3480*/  FADD.FTZ R96, R93, -R96 ;  /* 0x800000605d607221 */ /* 0x000fe20000010000 */
[----:B------:R-:W-:Y:S01]  /*3490*/  SHF.L.U32 R99, R36, 0x10, RZ ;  /* 0x0000001024637819 */ /* 0x000fe200000006ff */
[----:B------:R-:W-:Y:S01]  /*34a0*/  IMAD.U32 R101, R41, 0x10000, RZ ;  /* 0x0001000029657824 */ /* 0x000fe200078e00ff */
[----:B------:R-:W-:Y:S01]  /*34b0*/  SHF.L.U32 R103, R37, 0x10, RZ ;  /* 0x0000001025677819 */ /* 0x000fe200000006ff */
[C---:B------:R-:W-:Y:S01]  /*34c0*/  FMUL.FTZ R62, R97.reuse, R60 ;  /* 0x0000003c613e7220 */ /* 0x040fe20000410000 */
[----:B------:R-:W-:Y:S01]  /*34d0*/  SHF.L.U32 R105, R42, 0x10, RZ ;  /* 0x000000102a697819 */ /* 0x000fe200000006ff */
[C---:B------:R-:W-:Y:S01]  /*34e0*/  FMUL.FTZ R100, R97.reuse, R100 ;  /* 0x0000006461647220 */ /* 0x040fe20000410000 */
[----:B------:R-:W-:Y:S01]  /*34f0*/  SHF.L.U32 R107, R38, 0x10, RZ ;  /* 0x00000010266b7819 */ /* 0x000fe200000006ff */
[C---:B------:R-:W-:Y:S01]  /*3500*/  FMUL.FTZ R104, R97.reuse, R104 ;  /* 0x0000006861687220 */ /* 0x040fe20000410000 */
[C---:B------:R-:W-:Y:S01]  /*3510*/  FMUL.FTZ R60, R97.reuse, R98 ;  /* 0x00000062613c7220 */ /* 0x040fe20000410000 */
[C---:B------:R-:W-:Y:S01]  /*3520*/  FMUL.FTZ R61, R97.reuse, R102 ;  /* 0x00000066613d7220 */ /* 0x040fe20000410000 */
[C---:B------:R-:W-:Y:S01]  /*3530*/  FMUL.FTZ R106, R97.reuse, R106 ;  /* 0x0000006a616a7220 */ /* 0x040fe20000410000 */
[C---:B------:R-:W-:Y:S01]  /*3540*/  FMUL.FTZ R108, R97.reuse, R108 ;  /* 0x0000006c616c7220 */ /* 0x040fe20000410000 */
[----:B------:R-:W-:Y:S01]  /*3550*/  FMUL.FTZ R98, R97, R96 ;  /* 0x0000006061627220 */ /* 0x000fe20000410000 */
[----:B------:R-:W-:Y:S01]  /*3560*/  FFMA.FTZ R99, R62, R63, R99 ;  /* 0x0000003f3e637223 */ /* 0x000fe20000010063 */
[----:B------:R-:W-:Y:S01]  /*3570*/  FFMA.FTZ R100, R100, R101, R103 ;  /* 0x0000006564647223 */ /* 0x000fe20000010067 */
[----:B------:R-:W-:Y:S01]  /*3580*/  FFMA.FTZ R104, R104, R105, R107 ;  /* 0x0000006968687223 */ /* 0x000fe2000001006b */
[----:B------:R-:W-:Y:S01]  /*3590*/  SHF.L.U32 R62, R19, 0x10, RZ ;  /* 0x00000010133e7819 */ /* 0x000fe200000006ff */
[----:B------:R-:W-:Y:S01]  /*35a0*/  IMAD.U32 R63, R17, 0x10000, RZ ;  /* 0x00010000113f7824 */ /* 0x000fe200078e00ff */
[----:B------:R-:W-:Y:S01]  /*35b0*/  SHF.L.U32 R101, R21, 0x10, RZ ;  /* 0x0000001015657819 */ /* 0x000fe200000006ff */
[----:B------:R-:W-:Y:S01]  /*35c0*/  IMAD.U32 R107, R39, 0x10000, RZ ;  /* 0x00010000276b7824 */ /* 0x000fe200078e00ff */
[----:B------:R-:W-:Y:S01]  /*35d0*/  SHF.L.U32 R105, R43, 0x10, RZ ;  /* 0x000000102b697819 */ /* 0x000fe200000006ff */
[----:B------:R-:W-:Y:S01]  /*35e0*/  IMAD.U32 R96, R20, 0x10000, RZ ;  /* 0x0001000014607824 */ /* 0x000fe200078e00ff */
[----:B------:R-:W-:Y:S01]  /*35f0*/  SHF.L.U32 R109, R23, 0x10, RZ ;  /* 0x00000010176d7819 */ /* 0x000fe200000006ff */
[----:B0-----:R-:W-:Y:S01]  /*3600*/  IMAD.WIDE.U32 R82, R95, 0x10, R82 ;  /* 0x000000105f527825 */ /* 0x001fe200078e0052 */
[----:B------:R-:W-:-:S03]  /*3610*/  SHF.L.U32 R111, R64, 0x10, RZ ;  /* 0x00000010406f7819 */ /* 0x000fc600000006ff */
[----:B------:R-:W-:Y:S01]  /*3620*/  FFMA.FTZ R105, R108, R105, R107 ;  /* 0x000000696c697223 */ /* 0x000fe2000001006b */
[----:B------:R-:W-:Y:S01]  /*3630*/  SHF.L.U32 R103, R22, 0x10, RZ ;  /* 0x0000001016677819 */ /* 0x000fe200000006ff */
[----:B------:R-:W-:Y:S01]  /*3640*/  FFMA.FTZ R61, R61, R62, R96 ;  /* 0x0000003e3d3d7223 */ /* 0x000fe20000010060 */
[----:B------:R-:W-:Y:S01]  /*3650*/  SHF.L.U32 R97, R18, 0x10, RZ ;  /* 0x0000001012617819 */ /* 0x000fe200000006ff */
[----:B------:R-:W-:Y:S02]  /*3660*/  FFMA.FTZ R98, R98, R109, R111 ;  /* 0x0000006d62627223 */ /* 0x000fe4000001006f */
[----:B------:R-:W-:Y:S01]  /*3670*/  FFMA.FTZ R101, R106, R101, R103 ;  /* 0x000000656a657223 */ /* 0x000fe20000010067 */
[----:B------:R-:W-:Y:S01]  /*3680*/  F2FP.BF16.F32.PACK_AB R61, R61, R100 ;  /* 0x000000643d3d723e */ /* 0x000fe200000010ff */
[----:B------:R-:W-:Y:S01]  /*3690*/  FFMA.FTZ R60, R60, R63, R97 ;  /* 0x0000003f3c3c7223 */ /* 0x000fe20000010061 */
[----:B------:R-:W-:Y:S02]  /*36a0*/  F2FP.BF16.F32.PACK_AB R63, R98, R105 ;  /* 0x00000069623f723e */ /* 0x000fe400000010ff */
[----:B------:R-:W-:-:S02]  /*36b0*/  F2FP.BF16.F32.PACK_AB R62, R101, R104 ;  /* 0x00000068653e723e */ /* 0x000fc400000010ff */
[----:B------:R-:W-:-:S05]  /*36c0*/  F2FP.BF16.F32.PACK_AB R60, R60, R99 ;  /* 0x000000633c3c723e */ /* 0x000fca00000010ff */
[----:B------:R3:W-:Y:S02]  /*36d0*/  STG.E.128 desc[UR6][R82.64], R60 ;  /* 0x0000003c52007986 */ /* 0x0007e4000c101d06 */
.L_x_101:
[----:B------:R-:W-:Y:S05]  /*36e0*/  BSYNC.RECONVERGENT B0 ;  /* 0x0000000000007941 */ /* 0x000fea0003800200 */
.L_x_100:
[----:B0123--:R-:W0:Y:S02]  /*36f0*/  LDC.64 R60, c[0x0][0x380] ;  /* 0x0000e000ff3c7b82 */ /* 0x00fe240000000a00 */
[----:B0-----:R-:W-:-:S04]  /*3700*/  LEA R65, R60, R65, 0x2 ;  /* 0x000000413c417211 */ /* 0x001fc800078e10ff */
[----:B------:R-:W-:-:S13]  /*3710*/  ISETP.GE.AND P2, PT, R65, R61, PT ;  /* 0x0000003d4100720c */ /* 0x000fda0003f46270 */
[----:B------:R-:W-:Y:S05]  /*3720*/  @!P2 BRA `(.L_x_102) ;  /* 0xffffffcc00dca947 */ /* 0x000fea000383ffff */
[----:B------:R-:W-:Y:S05]  /*3730*/  EXIT ;  /* 0x000000000000794d */ /* 0x000fea0003800000 */
.L_x_95:
        /* <DEDUP_REMOVED lines=8> */
.L_x_104:
[----:B------:R-:W-:Y:S05]  /*37c0*/  BSYNC B0 ;  /* 0x0000000000007941 */ /* 0x000fea0003800000 */
.L_x_103:
[----:B------:R-:W-:Y:S01]  /*37d0*/  MOV R61, R97 ;  /* 0x00000061003d7202 */ /* 0x000fe20000000f00 */
[----:B------:R-:W-:Y:S01]  /*37e0*/  HFMA2 R100, -RZ, RZ, 0, 1.1920928955078125e-07 ;  /* 0x00000002ff647431 */ /* 0x000fe200000001ff */
[----:B------:R-:W-:Y:S02]  /*37f0*/  MOV R101, 0x1f ;  /* 0x0000001f00657802 */ /* 0x000fe40000000f00 */
[----:B------:R-:W-:Y:S01]  /*3800*/  MOV R98, 0xffffffff ;  /* 0xffffffff00627802 */ /* 0x000fe20000000f00 */
[----:B------:R-:W-:-:S04]  /*3810*/  FADD.FTZ R61, R60, R61 ;  /* 0x0000003d3c3d7221 */ /* 0x000fc80000010000 */
[----:B------:R-:W-:-:S07]  /*3820*/  IMAD.MOV.U32 R99, RZ, RZ, R61 ;  /* 0x000000ffff637224 */ /* 0x000fce00078e003d */
[----:B------:R-:W-:Y:S05]  /*3830*/  WARPSYNC.COLLECTIVE R98, `(.L_x_105) ;  /* 0x0000000062087348 */ /* 0x000fea0003c00000 */
[----:B------:R0:W1:Y:S02]  /*3840*/  SHFL.BFLY P6, R97, R99, R100, R101 ;  /* 0x0c00006463617389 */ /* 0x00006400000c0065 */
[----:B01----:R-:W-:Y:S05]  /*3850*/  ENDCOLLECTIVE ;  /* 0x000000000000791b */ /* 0x003fea0003800000 */
.L_x_105:
[----:B------:R-:W-:Y:S02]  /*3860*/  HFMA2 R100, -RZ, RZ, 0, 2.384185791015625e-07 ;  /* 0x00000004ff647431 */ /* 0x000fe400000001ff */
[----:B------:R-:W-:-:S04]  /*3870*/  IMAD.MOV.U32 R62, RZ, RZ, R97 ;  /* 0x000000ffff3e7224 */ /* 0x000fc800078e0061 */
[----:B------:R-:W-:-:S05]  /*3880*/  FADD.FTZ R62, R61, R62 ;  /* 0x0000003e3d3e7221 */ /* 0x000fca0000010000 */
[----:B------:R-:W-:-:S07]  /*3890*/  MOV R99, R62 ;  /* 0x0000003e00637202 */ /* 0x000fce0000000f00 */
[----:B------:R-:W-:Y:S05]  /*38a0*/  WARPSYNC.COLLECTIVE R98, `(.L_x_106) ;  /* 0x0000000062087348 */ /* 0x000fea0003c00000 */
[----:B------:R0:W1:Y:S02]  /*38b0*/  SHFL.BFLY P6, R97, R99, R100, R101 ;  /* 0x0c00006463617389 */ /* 0x00006400000c0065 */
[----:B01----:R-:W-:Y:S05]  /*38c0*/  ENDCOLLECTIVE ;  /* 0x000000000000791b */ /* 0x003fea0003800000 */
.L_x_106:
[----:B------:R-:W-:Y:S01]  /*38d0*/  HFMA2 R100, -RZ, RZ, 0, 4.76837158203125e-07 ;  /* 0x00000008ff647431 */ /* 0x000fe200000001ff */
[----:B------:R-:W-:-:S05]  /*38e0*/  MOV R63, R97 ;  /* 0x00000061003f7202 */ /* 0x000fca0000000f00 */
[----:B------:R-:W-:-:S04]  /*38f0*/  FADD.FTZ R63, R62, R63 ;  /* 0x0000003f3e3f7221 */ /* 0x000fc80000010000 */
[----:B------:R-:W-:-:S07]  /*3900*/  IMAD.MOV.U32 R99, RZ, RZ, R63 ;  /* 0x000000ffff637224 */ /* 0x000fce00078e003f */
[----:B------:R-:W-:Y:S05]  /*3910*/  WARPSYNC.COLLECTIVE R98, `(.L_x_107) ;  /* 0x0000000062087348 */ /* 0x000fea0003c00000 */
[----:B------:R0:W1:Y:S02]  /*3920*/  SHFL.BFLY P6, R97, R99, R100, R101 ;  /* 0x0c00006463617389 */ /* 0x00006400000c0065 */
[----:B01----:R-:W-:Y:S05]  /*3930*/  ENDCOLLECTIVE ;  /* 0x000000000000791b */ /* 0x003fea0003800000 */
.L_x_107:
        /* <DEDUP_REMOVED lines=8> */
.L_x_108:
[----:B------:R-:W-:Y:S01]  /*39c0*/  HFMA2 R100, -RZ, RZ, 0, 5.9604644775390625e-08 ;  /* 0x00000001ff647431 */ /* 0x000fe200000001ff */
[----:B------:R-:W-:-:S05]  /*39d0*/  MOV R83, R97 ;  /* 0x0000006100537202 */ /* 0x000fca0000000f00 */
[----:B------:R-:W-:-:S04]  /*39e0*/  FADD.FTZ R83, R96, R83 ;  /* 0x0000005360537221 */ /* 0x000fc80000010000 */
[----:B------:R-:W-:-:S04]  /*39f0*/  FMUL.FTZ R83, R83, R82 ;  /* 0x0000005253537220 */ /* 0x000fc80000410000 */
        /* <DEDUP_REMOVED lines=49> */
[----:B------:R-:W-:-:S07]  /*3d10*/  MOV R99, R60 ;  /* 0x0000003c00637202 */ /* 0x000fce0000000f00 */
[----:B------:R-:W-:Y:S05]  /*3d20*/  WARPSYNC.COLLECTIVE R98, `(.L_x_109) ;  /* 0x0000000062087348 */ /* 0x000fea0003c00000 */
[----:B------:R0:W1:Y:S02]  /*3d30*/  SHFL.BFLY P6, R97, R99, R100, R101 ;  /* 0x0c00006463617389 */ /* 0x00006400000c0065 */
[----:B01----:R-:W-:Y:S05]  /*3d40*/  ENDCOLLECTIVE ;  /* 0x000000000000791b */ /* 0x003fea0003800000 */
.L_x_109:
[----:B------:R-:W-:Y:S02]  /*3d50*/  HFMA2 R100, -RZ, RZ, 0, 1.1920928955078125e-07 ;  /* 0x00000002ff647431 */ /* 0x000fe400000001ff */
[----:B------:R-:W-:-:S04]  /*3d60*/  IMAD.MOV.U32 R61, RZ, RZ, R97 ;  /* 0x000000ffff3d7224 */ /* 0x000fc800078e0061 */
[----:B------:R-:W-:-:S05]  /*3d70*/  FADD.FTZ R61, R60, R61 ;  /* 0x0000003d3c3d7221 */ /* 0x000fca0000010000 */
[----:B------:R-:W-:-:S07]  /*3d80*/  MOV R99, R61 ;  /* 0x0000003d00637202 */ /* 0x000fce0000000f00 */
[----:B------:R-:W-:Y:S05]  /*3d90*/  WARPSYNC.COLLECTIVE R98, `(.L_x_110) ;  /* 0x0000000062087348 */ /* 0x000fea0003c00000 */
[----:B------:R0:W1:Y:S02]  /*3da0*/  SHFL.BFLY P6, R97, R99, R100, R101 ;  /* 0x0c00006463617389 */ /* 0x00006400000c0065 */
[----:B01----:R-:W-:Y:S05]  /*3db0*/  ENDCOLLECTIVE ;  /* 0x000000000000791b */ /* 0x003fea0003800000 */
.L_x_110:
[----:B------:R-:W-:Y:S01]  /*3dc0*/  HFMA2 R100, -RZ, RZ, 0, 2.384185791015625e-07 ;  /* 0x00000004ff647431 */ /* 0x000fe200000001ff */
[----:B------:R-:W-:-:S05]  /*3dd0*/  MOV R62, R97 ;  /* 0x00000061003e7202 */ /* 0x000fca0000000f00 */
[----:B------:R-:W-:-:S04]  /*3de0*/  FADD.FTZ R62, R61, R62 ;  /* 0x0000003e3d3e7221 */ /* 0x000fc80000010000 */
[----:B------:R-:W-:-:S07]  /*3df0*/  IMAD.MOV.U32 R99, RZ, RZ, R62 ;  /* 0x000000ffff637224 */ /* 0x000fce00078e003e */
[----:B------:R-:W-:Y:S05]  /*3e00*/  WARPSYNC.COLLECTIVE R98, `(.L_x_111) ;  /* 0x0000000062087348 */ /* 0x000fea0003c00000 */
[----:B------:R0:W1:Y:S02]  /*3e10*/  SHFL.BFLY P6, R97, R99, R100, R101 ;  /* 0x0c00006463617389 */ /* 0x00006400000c0065 */
[----:B01----:R-:W-:Y:S05]  /*3e20*/  ENDCOLLECTIVE ;  /* 0x000000000000791b */ /* 0x003fea0003800000 */
.L_x_111:
[----:B------:R-:W-:Y:S01]  /*3e30*/  IMAD.MOV.U32 R100, RZ, RZ, 0x8 ;  /* 0x00000008ff647424 */ /* 0x000fe200078e00ff */
[----:B------:R-:W-:-:S05]  /*3e40*/  MOV R63, R97 ;  /* 0x00000061003f7202 */ /* 0x000fca0000000f00 */
[----:B------:R-:W-:-:S05]  /*3e50*/  FADD.FTZ R63, R62, R63 ;  /* 0x0000003f3e3f7221 */ /* 0x000fca0000010000 */
[----:B------:R-:W-:-:S07]  /*3e60*/  MOV R99, R63 ;  /* 0x0000003f00637202 */ /* 0x000fce0000000f00 */
[----:B------:R-:W-:Y:S05]  /*3e70*/  WARPSYNC.COLLECTIVE R98, `(.L_x_112) ;  /* 0x0000000062087348 */ /* 0x000fea0003c00000 */
[----:B------:R0:W1:Y:S02]  /*3e80*/  SHFL.BFLY P6, R97, R99, R100, R101 ;  /* 0x0c00006463617389 */ /* 0x00006400000c0065 */
[----:B01----:R-:W-:Y:S05]  /*3e90*/  ENDCOLLECTIVE ;  /* 0x000000000000791b */ /* 0x003fea0003800000 */
.L_x_112:
[----:B------:R-:W-:Y:S01]  /*3ea0*/  HFMA2 R100, -RZ, RZ, 0, 9.5367431640625e-07 ;  /* 0x00000010ff647431 */ /* 0x000fe200000001ff */
[----:B------:R-:W-:-:S05]  /*3eb0*/  MOV R96, R97 ;  /* 0x0000006100607202 */ /* 0x000fca0000000f00 */
[----:B------:R-:W-:-:S05]  /*3ec0*/  FADD.FTZ R96, R63, R96 ;  /* 0x000000603f607221 */ /* 0x000fca0000010000 */
[----:B------:R-:W-:-:S07]  /*3ed0*/  MOV R99, R96 ;  /* 0x0000006000637202 */ /* 0x000fce0000000f00 */
[----:B------:R-:W-:Y:S05]  /*3ee0*/  WARPSYNC.COLLECTIVE R98, `(.L_x_113) ;  /* 0x0000000062087348 */ /* 0x000fea0003c00000 */
[----:B------:R0:W1:Y:S02]  /*3ef0*/  SHFL.BFLY P6, R97, R99, R100, R101 ;  /* 0x0c00006463617389 */ /* 0x00006400000c0065 */
[----:B01----:R-:W-:Y:S05]  /*3f00*/  ENDCOLLECTIVE ;  /* 0x000000000000791b */ /* 0x003fea0003800000 */
.L_x_113:
[----:B------:R-:W-:Y:S05]  /*3f10*/  BRA `(.L_x_114) ;  /* 0xffffffec00587947 */ /* 0x000fea000383ffff */
.L_x_115:
        /* <DEDUP_REMOVED lines=14> */
.L_x_17347:


//--------------------- .text._ZN10layer_norm31ln_parallel_residual_fwd_kernelINS_13Kernel_traitsI13__nv_bfloat16S2_S2_S2_fjLj768ELj1ELj4ELj1ELj16ENS_18Kernel_traits_baseILj768ES2_S2_S2_S2_fjLj128EEEEELb0ELb1ELb1EEEvNS_9FwdParamsE --------------------------
	.section	.text._ZN10layer_norm31ln_parallel_residual_fwd_kernelINS_13Kernel_traitsI13__nv_bfloat16S2_S2_S2_fjLj768ELj1ELj4ELj1ELj16ENS_18Kernel_traits_baseILj768ES2_S2_S2_S2_fjLj128EEEEELb0ELb1ELb1EEEvNS_9FwdParamsE,"ax",@progbits
	.align	128
        .global         _ZN10layer_norm31ln_parallel_residual_fwd_kernelINS_13Kernel_traitsI13__nv_bfloat16S2_S2_S2_fjLj768ELj1ELj4ELj1ELj16ENS_18Kernel_traits_baseILj768ES2_S2_S2_S2_fjLj128EEEEELb0ELb1ELb1EEEvNS_9FwdParamsE
        .type           _ZN10layer_norm31ln_parallel_residual_fwd_kernelINS_13Kernel_traitsI13__nv_bfloat16S2_S2_S2_fjLj768ELj1ELj4ELj1ELj16ENS_18Kernel_traits_baseILj768ES2_S2_S2_S2_fjLj128EEEEELb0ELb1ELb1EEEvNS_9FwdParamsE,@function
        .size           _ZN10layer_norm31ln_parallel_residual_fwd_kernelINS_13Kernel_traitsI13__nv_bfloat16S2_S2_S2_fjLj768ELj1ELj4ELj1ELj16ENS_18Kernel_traits_baseILj768ES2_S2_S2_S2_fjLj128EEEEELb0ELb1ELb1EEEvNS_9FwdParamsE,(.L_x_17348 - _ZN10layer_norm31ln_parallel_residual_fwd_kernelINS_13Kernel_traitsI13__nv_bfloat16S2_S2_S2_fjLj768ELj1ELj4ELj1ELj16ENS_18Kernel_traits_baseILj768ES2_S2_S2_S2_fjLj128EEEEELb0ELb1ELb1EEEvNS_9FwdParamsE)
        .other          _ZN10layer_norm31ln_parallel_residual_fwd_kernelINS_13Kernel_traitsI13__nv_bfloat16S2_S2_S2_fjLj768ELj1ELj4ELj1ELj16ENS_18Kernel_traits_baseILj768ES2_S2_S2_S2_fjLj128EEEEELb0ELb1ELb1EEEvNS_9FwdParamsE,@"STO_CUDA_ENTRY STV_DEFAULT"
_ZN10layer_norm31ln_parallel_residual_fwd_kernelINS_13Kernel_traitsI13__nv_bfloat16S2_S2_S2_fjLj768ELj1ELj4ELj1ELj16ENS_18Kernel_traits_baseILj768ES2_S2_S2_S2_fjLj128EEEEELb0ELb1ELb1EEEvNS_9FwdParamsE:
.text._ZN10layer_norm31ln_parallel_residual_fwd_kernelINS_13Kernel_traitsI13__nv_bfloat16S2_S2_S2_fjLj768ELj1ELj4ELj1ELj16ENS_18Kernel_traits_baseILj768ES2_S2_S2_S2_fjLj128EEEEELb0ELb1ELb1EEEvNS_9FwdParamsE:
[----:B------:R-:W-:Y:S01]  /*0000*/  LDC R1, c[0x0][0x37c] ;  /* 0x0000df00ff017b82 */ /* 0x000fe20000000800 */
[----:B------:R-:W0:Y:S01]  /*0010*/  LDCU.64 UR4, c[0x0][0x438] ;  /* 0x00008700ff0477ac */ /* 0x000e220008000a00 */
[----:B------:R-:W1:Y:S06]  /*0020*/  S2R R77, SR_TID.X ;  /* 0x00000000004d7919 */ /* 0x000e6c0000002100 */
[----:B------:R-:W2:Y:S01]  /*0030*/  LDC.64 R2, c[0x0][0x3d0] ;  /* 0x0000f400ff027b82 */ /* 0x000ea20000000a00 */
[----:B------:R-:W3:Y:S01]  /*0040*/  LDCU.64 UR6, c[0x0][0x358] ;  /* 0x00006b00ff0677ac */ /* 0x000ee20008000a00 */
[----:B------:R-:W4:Y:S06]  /*0050*/  LDCU.64 UR8, c[0x0][0x3a0] ;  /* 0x00007400ff0877ac */ /* 0x000f2c0008000a00 */
[----:B------:R-:W4:Y:S01]  /*0060*/  LDC.64 R6, c[0x0][0x398] ;  /* 0x0000e600ff067b82 */ /* 0x000f220000000a00 */
[----:B0-----:R-:W-:-:S04]  /*0070*/  ISETP.NE.U32.AND P1, PT, RZ, UR4, PT ;  /* 0x00000004ff007c0c */ /* 0x001fc8000bf25070 */
[----:B------:R-:W-:Y:S02]  /*0080*/  ISETP.NE.AND.EX P1, PT, RZ, UR5, PT, P1 ;  /* 0x00000005ff007c0c */ /* 0x000fe4000bf25310 */
[----:B-1----:R-:W-:Y:S01]  /*0090*/  LOP3.LUT R28, R77, 0x1f, RZ, 0xc0, !PT ;  /* 0x0000001f4d1c7812 */ /* 0x002fe200078ec0ff */
[----:B------:R-:W0:Y:S01]  /*00a0*/  S2UR UR4, SR_CTAID.X ;  /* 0x00000000000479c3 */ /* 0x000e220000002500 */
[----:B------:R-:W1:Y:S03]  /*00b0*/  LDCU UR5, c[0x0][0x384] ;  /* 0x00007080ff0577ac */ /* 0x000e660008000800 */
[----:B--2---:R-:W-:-:S06]  /*00c0*/  IMAD.WIDE.U32 R2, R28, 0x10, R2 ;  /* 0x000000101c027825 */ /* 0x004fcc00078e0002 */
[----:B------:R-:W2:Y:S01]  /*00d0*/  @P1 LDC.64 R4, c[0x0][0x438] ;  /* 0x00010e00ff041b82 */ /* 0x000ea20000000a00 */
[----:B---3--:R-:W3:Y:S04]  /*00e0*/  LDG.E.128 R8, desc[UR6][R2.64] ;  /* 0x0000000602087981 */ /* 0x008ee8000c1e1d00 */
[----:B------:R-:W3:Y:S04]  /*00f0*/  LDG.E.128 R12, desc[UR6][R2.64+0x200] ;  /* 0x00020006020c7981 */ /* 0x000ee8000c1e1d00 */
[----:B------:R-:W3:Y:S01]  /*0100*/  LDG.E.128 R16, desc[UR6][R2.64+0x400] ;  /* 0x0004000602107981 */ /* 0x000ee2000c1e1d00 */
[----:B--2---:R-:W-:-:S05]  /*0110*/  @P1 IMAD.WIDE.U32 R4, R28, 0x10, R4 ;  /* 0x000000101c041825 */ /* 0x004fca00078e0004 */
[----:B------:R2:W5:Y:S04]  /*0120*/  @P1 LDG.E.128 R32, desc[UR6][R4.64+0x200] ;  /* 0x0002000604201981 */ /* 0x000568000c1e1d00 */
[----:B------:R2:W5:Y:S04]  /*0130*/  @P1 LDG.E.128 R36, desc[UR6][R4.64+0x400] ;  /* 0x0004000604241981 */ /* 0x000568000c1e1d00 */
[----:B------:R2:W5:Y:S01]  /*0140*/  @P1 LDG.E.128 R40, desc[UR6][R4.64] ;  /* 0x0000000604281981 */ /* 0x000562000c1e1d00 */
[----:B0-----:R-:W-:Y:S01]  /*0150*/  USHF.L.U32 UR4, UR4, 0x2, URZ ;  /* 0x0000000204047899 */ /* 0x001fe200080006ff */
[----:B------:R-:W-:-:S02]  /*0160*/  SHF.R.U32.HI R77, RZ, 0x5, R77 ;  /* 0x00000005ff4d7819 */ /* 0x000fc4000001164d */
[----:B----4-:R-:W-:-:S03]  /*0170*/  LOP3.LUT P0, RZ, R6, UR8, RZ, 0xfc, !PT ;  /* 0x0000000806ff7c12 */ /* 0x010fc6000f80fcff */
[----:B------:R-:W-:Y:S02]  /*0180*/  LOP3.LUT R77, R77, UR4, RZ, 0xfc, !PT ;  /* 0x000000044d4d7c12 */ /* 0x000fe4000f8efcff */
[----:B------:R-:W-:Y:S02]  /*0190*/  LOP3.LUT P0, RZ, R7, UR9, RZ, 0xfc, P0 ;  /* 0x0000000907ff7c12 */ /* 0x000fe4000800fcff */
[----:B-1----:R-:W-:Y:S02]  /*01a0*/  ISETP.GE.AND P2, PT, R77, UR5, PT ;  /* 0x000000054d007c0c */ /* 0x002fe4000bf46270 */
[----:B---3--:R-:W-:Y:S01]  /*01b0*/  @P1 MOV R51, R8 ;  /* 0x0000000800331202 */ /* 0x008fe20000000f00 */
[----:B------:R-:W-:Y:S01]  /*01c0*/  @P1 IMAD.MOV.U32 R49, RZ, RZ, R10 ;  /* 0x000000ffff311224 */ /* 0x000fe200078e000a */
[----:B------:R-:W-:Y:S02]  /*01d0*/  @P1 MOV R52, R9 ;  /* 0x0000000900341202 */ /* 0x000fe40000000f00 */
[----:B------:R-:W-:Y:S01]  /*01e0*/  @P1 MOV R50, R11 ;  /* 0x0000000b00321202 */ /* 0x000fe20000000f00 */
[----:B------:R-:W-:Y:S01]  /*01f0*/  @P1 IMAD.MOV.U32 R47, RZ, RZ, R12 ;  /* 0x000000ffff2f1224 */ /* 0x000fe200078e000c */
[----:B------:R-:W-:Y:S01]  /*0200*/  @P1 MOV R48, R13 ;  /* 0x0000000d00301202 */ /* 0x000fe20000000f00 */
[----:B------:R-:W-:Y:S01]  /*0210*/  @!P1 IMAD.MOV.U32 R48, RZ, RZ, R13 ;  /* 0x000000ffff309224 */ /* 0x000fe200078e000d */
[----:B------:R-:W-:Y:S01]  /*0220*/  @P1 MOV R45, R14 ;  /* 0x0000000e002d1202 */ /* 0x000fe20000000f00 */
[----:B------:R-:W-:Y:S01]  /*0230*/  @P1 IMAD.MOV.U32 R2, RZ, RZ, R18 ;  /* 0x000000ffff021224 */ /* 0x000fe200078e0012 */
[----:B------:R-:W-:Y:S01]  /*0240*/  @P1 MOV R46, R15 ;  /* 0x0000000f002e1202 */ /* 0x000fe20000000f00 */
[----:B------:R-:W-:Y:S01]  /*0250*/  @!P1 IMAD.MOV.U32 R45, RZ, RZ, R14 ;  /* 0x000000ffff2d9224 */ /* 0x000fe200078e000e */
[----:B------:R-:W-:-:S02]  /*0260*/  @P1 MOV R0, R16 ;  /* 0x0000001000001202 */ /* 0x000fc40000000f00 */
[----:B------:R-:W-:Y:S02]  /*0270*/  @P1 MOV R44, R17 ;  /* 0x00000011002c1202 */ /* 0x000fe40000000f00 */
[----:B------:R-:W-:Y:S01]  /*0280*/  @P1 MOV R3, R19 ;  /* 0x0000001300031202 */ /* 0x000fe20000000f00 */
[----:B------:R-:W-:Y:S01]  /*0290*/  @!P1 IMAD.MOV.U32 R3, RZ, RZ, R19 ;  /* 0x000000ffff039224 */ /* 0x000fe200078e0013 */
[----:B------:R-:W-:Y:S02]  /*02a0*/  @!P1 MOV R51, R8 ;  /* 0x0000000800339202 */ /* 0x000fe40000000f00 */
[----:B------:R-:W-:Y:S02]  /*02b0*/  @!P1 MOV R52, R9 ;  /* 0x0000000900349202 */ /* 0x000fe40000000f00 */
[----:B------:R-:W-:Y:S02]  /*02c0*/  @!P1 MOV R49, R10 ;  /* 0x0000000a00319202 */ /* 0x000fe40000000f00 */
[----:B------:R-:W-:-:S02]  /*02d0*/  @!P1 MOV R50, R11 ;  /* 0x0000000b00329202 */ /* 0x000fc40000000f00 */
[----:B------:R-:W-:Y:S02]  /*02e0*/  @!P1 MOV R47, R12 ;  /* 0x0000000c002f9202 */ /* 0x000fe40000000f00 */
[----:B------:R-:W-:Y:S02]  /*02f0*/  @!P1 MOV R46, R15 ;  /* 0x0000000f002e9202 */ /* 0x000fe40000000f00 */
[----:B------:R-:W-:Y:S02]  /*0300*/  @!P1 MOV R0, R16 ;  /* 0x0000001000009202 */ /* 0x000fe40000000f00 */
[----:B------:R-:W-:Y:S02]  /*0310*/  @!P1 MOV R44, R17 ;  /* 0x00000011002c9202 */ /* 0x000fe40000000f00 */
[----:B------:R-:W-:Y:S01]  /*0320*/  @!P1 MOV R2, R18 ;  /* 0x0000001200029202 */ /* 0x000fe20000000f00 */
[----:B--2---:R-:W-:Y:S06]  /*0330*/  @P2 EXIT ;  /* 0x000000000000294d */ /* 0x004fec0003800000 */
[----:B------:R-:W0:Y:S01]  /*0340*/  LDCU.U8 UR4, c[0x0][0x410] ;  /* 0x00008200ff0477ac */ /* 0x000e220008000000 */
[----:B-----5:R-:W-:Y:S02]  /*0350*/  @!P1 CS2R R34, SRZ ;  /* 0x0000000000229805 */ /* 0x020fe4000001ff00 */
[----:B------:R-:W-:Y:S02]  /*0360*/  @!P1 CS2R R32, SRZ ;  /* 0x0000000000209805 */ /* 0x000fe4000001ff00 */
[----:B------:R-:W-:Y:S02]  /*0370*/  @!P1 CS2R R38, SRZ ;  /* 0x0000000000269805 */ /* 0x000fe4000001ff00 */
[----:B------:R-:W-:Y:S02]  /*0380*/  @!P1 CS2R R36, SRZ ;  /* 0x0000000000249805 */ /* 0x000fe4000001ff00 */
[----:B------:R-:W-:Y:S02]  /*0390*/  @!P1 CS2R R42, SRZ ;  /* 0x00000000002a9805 */ /* 0x000fe4000001ff00 */
[----:B------:R-:W-:-:S02]  /*03a0*/  @!P1 CS2R R40, SRZ ;  /* 0x0000000000289805 */ /* 0x000fc4000001ff00 */
[----:B------:R-:W-:Y:S01]  /*03b0*/  PRMT R56, R2, 0x7632, R56 ;  /* 0x0000763202387816 */ /* 0x000fe20000000038 */
[----:B------:R-:W1:Y:S01]  /*03c0*/  LDCU UR5, c[0x0][0x388] ;  /* 0x00007100ff0577ac */ /* 0x000e620008000800 */
[----:B------:R-:W-:Y:S02]  /*03d0*/  PRMT R60, R0, 0x7632, R60 ;  /* 0x00007632003c7816 */ /* 0x000fe4000000003c */
[----:B------:R-:W-:Y:S01]  /*03e0*/  PRMT R64, R45, 0x7632, R64 ;  /* 0x000076322d407816 */ /* 0x000fe20000000040 */
[----:B------:R-:W-:Y:S01]  /*03f0*/  IMAD.U32 R56, R56, 0x10000, RZ ;  /* 0x0001000038387824 */ /* 0x000fe200078e00ff */
[C---:B------:R-:W-:Y:S01]  /*0400*/  PRMT R68, R47.reuse, 0x7632, R68 ;  /* 0x000076322f447816 */ /* 0x040fe20000000044 */
[----:B------:R-:W-:Y:S01]  /*0410*/  IMAD.U32 R47, R47, 0x10000, RZ ;  /* 0x000100002f2f7824 */ /* 0x000fe200078e00ff */
[----:B------:R-:W-:Y:S01]  /*0420*/  PRMT R72, R49, 0x7632, R72 ;  /* 0x0000763231487816 */ /* 0x000fe20000000048 */
[----:B------:R-:W-:Y:S01]  /*0430*/  IMAD.U32 R60, R60, 0x10000, RZ ;  /* 0x000100003c3c7824 */ /* 0x000fe200078e00ff */
[C---:B------:R-:W-:Y:S01]  /*0440*/  PRMT R76, R51.reuse, 0x7632, R76 ;  /* 0x00007632334c7816 */ /* 0x040fe2000000004c */
[----:B------:R-:W-:Y:S01]  /*0450*/  IMAD.U32 R51, R51, 0x10000, RZ ;  /* 0x0001000033337824 */ /* 0x000fe200078e00ff */
[----:B------:R-:W-:Y:S01]  /*0460*/  ISETP.NE.U32.AND P2, PT, R6, RZ, PT ;  /* 0x000000ff0600720c */ /* 0x000fe20003f45070 */
[----:B------:R-:W-:Y:S01]  /*0470*/  IMAD.U32 R64, R64, 0x10000, RZ ;  /* 0x0001000040407824 */ /* 0x000fe200078e00ff */
[----:B------:R-:W-:Y:S01]  /*0480*/  PRMT R61, R35, 0x7632, R61 ;  /* 0x00007632233d7816 */ /* 0x000fe2000000003d */
[----:B------:R-:W-:Y:S01]  /*0490*/  IMAD.U32 R68, R68, 0x10000, RZ ;  /* 0x0001000044447824 */ /* 0x000fe200078e00ff */
[----:B------:R-:W-:Y:S01]  /*04a0*/  PRMT R63, R34, 0x7632, R63 ;  /* 0x00007632223f7816 */ /* 0x000fe2000000003f */
[----:B------:R-:W-:Y:S01]  /*04b0*/  IMAD.U32 R72, R72, 0x10000, RZ ;  /* 0x0001000048487824 */ /* 0x000fe200078e00ff */
[----:B------:R-:W-:Y:S01]  /*04c0*/  PRMT R65, R33, 0x7632, R65 ;  /* 0x0000763221417816 */ /* 0x000fe20000000041 */
[----:B------:R-:W-:Y:S01]  /*04d0*/  IMAD.U32 R76, R76, 0x10000, RZ ;  /* 0x000100004c4c7824 */ /* 0x000fe200078e00ff */
[C---:B------:R-:W-:Y:S01]  /*04e0*/  PRMT R67, R32.reuse, 0x7632, R67 ;  /* 0x0000763220437816 */ /* 0x040fe20000000043 */
[----:B------:R-:W-:Y:S01]  /*04f0*/  IMAD.U32 R32, R32, 0x10000, RZ ;  /* 0x0001000020207824 */ /* 0x000fe200078e00ff */
[----:B------:R-:W-:Y:S01]  /*0500*/  PRMT R53, R39, 0x7632, R53 ;  /* 0x0000763227357816 */ /* 0x000fe20000000035 */
[----:B------:R-:W2:Y:S01]  /*0510*/  LDCU UR8, c[0x0][0x448] ;  /* 0x00008900ff0877ac */ /* 0x000ea20008000800 */
[----:B------:R-:W-:-:S02]  /*0520*/  PRMT R55, R38, 0x7632, R55 ;  /* 0x0000763226377816 */ /* 0x000fc40000000037 */
[----:B------:R-:W-:Y:S01]  /*0530*/  PRMT R57, R37, 0x7632, R57 ;  /* 0x0000763225397816 */ /* 0x000fe20000000039 */
[----:B------:R-:W3:Y:S01]  /*0540*/  LDCU.64 UR10, c[0x0][0x3a0] ;  /* 0x00007400ff0a77ac */ /* 0x000ee20008000a00 */
[C---:B------:R-:W-:Y:S01]  /*0550*/  PRMT R59, R36.reuse, 0x7632, R59 ;  /* 0x00007632243b7816 */ /* 0x040fe2000000003b */
[----:B------:R-:W-:Y:S01]  /*0560*/  IMAD.U32 R36, R36, 0x10000, RZ ;  /* 0x0001000024247824 */ /* 0x000fe200078e00ff */
[----:B------:R-:W-:Y:S01]  /*0570*/  PRMT R69, R43, 0x7632, R69 ;  /* 0x000076322b457816 */ /* 0x000fe20000000045 */
[----:B------:R-:W4:Y:S01]  /*0580*/  LDCU.64 UR12, c[0x0][0x398] ;  /* 0x00007300ff0c77ac */ /* 0x000f220008000a00 */
[----:B------:R-:W-:Y:S02]  /*0590*/  PRMT R71, R42, 0x7632, R71 ;  /* 0x000076322a477816 */ /* 0x000fe40000000047 */
[----:B------:R-:W-:Y:S02]  /*05a0*/  PRMT R73, R41, 0x7632, R73 ;  /* 0x0000763229497816 */ /* 0x000fe40000000049 */
[C---:B------:R-:W-:Y:S01]  /*05b0*/  PRMT R75, R40.reuse, 0x7632, R75 ;  /* 0x00007632284b7816 */ /* 0x040fe2000000004b */
[----:B------:R-:W-:Y:S01]  /*05c0*/  IMAD.U32 R40, R40, 0x10000, RZ ;  /* 0x0001000028287824 */ /* 0x000fe200078e00ff */
[----:B------:R-:W-:-:S02]  /*05d0*/  PRMT R54, R3, 0x7632, R54 ;  /* 0x0000763203367816 */ /* 0x000fc40000000036 */
[----:B------:R-:W-:Y:S02]  /*05e0*/  PRMT R58, R44, 0x7632, R58 ;  /* 0x000076322c3a7816 */ /* 0x000fe4000000003a */
[----:B------:R-:W-:Y:S02]  /*05f0*/  PRMT R62, R46, 0x7632, R62 ;  /* 0x000076322e3e7816 */ /* 0x000fe4000000003e */
[----:B------:R-:W-:Y:S02]  /*0600*/  PRMT R66, R48, 0x7632, R66 ;  /* 0x0000763230427816 */ /* 0x000fe40000000042 */
[----:B------:R-:W-:Y:S02]  /*0610*/  PRMT R70, R50, 0x7632, R70 ;  /* 0x0000763232467816 */ /* 0x000fe40000000046 */
[----:B------:R-:W-:Y:S02]  /*0620*/  PRMT R74, R52, 0x7632, R74 ;  /* 0x00007632344a7816 */ /* 0x000fe4000000004a */
[----:B------:R-:W-:-:S02]  /*0630*/  SHF.L.U32 R29, R35, 0x10, RZ ;  /* 0x00000010231d7819 */ /* 0x000fc400000006ff */
[----:B------:R-:W-:Y:S02]  /*0640*/  SHF.L.U32 R30, R34, 0x10, RZ ;  /* 0x00000010221e7819 */ /* 0x000fe400000006ff */
[----:B------:R-:W-:Y:S02]  /*0650*/  SHF.L.U32 R31, R33, 0x10, RZ ;  /* 0x00000010211f7819 */ /* 0x000fe400000006ff */
[----:B------:R-:W-:Y:S02]  /*0660*/  SHF.L.U32 R33, R39, 0x10, RZ ;  /* 0x0000001027217819 */ /* 0x000fe400000006ff */
[----:B------:R-:W-:Y:S02]  /*0670*/  SHF.L.U32 R34, R38, 0x10, RZ ;  /* 0x0000001026227819 */ /* 0x000fe400000006ff */
[----:B------:R-:W-:Y:S02]  /*0680*/  SHF.L.U32 R35, R37, 0x10, RZ ;  /* 0x0000001025237819 */ /* 0x000fe400000006ff */
[----:B------:R-:W-:Y:S01]  /*0690*/  SHF.L.U32 R37, R43, 0x10, RZ ;  /* 0x000000102b257819 */ /* 0x000fe200000006ff */
[----:B------:R-:W-:Y:S01]  /*06a0*/  IMAD.U32 R43, R0, 0x10000, RZ ;  /* 0x00010000002b7824 */ /* 0x000fe200078e00ff */
[----:B------:R-:W-:-:S02]  /*06b0*/  SHF.L.U32 R38, R42, 0x10, RZ ;  /* 0x000000102a267819 */ /* 0x000fc400000006ff */
[----:B------:R-:W-:Y:S02]  /*06c0*/  SHF.L.U32 R39, R41, 0x10, RZ ;  /* 0x0000001029277819 */ /* 0x000fe400000006ff */
[----:B------:R-:W-:Y:S02]  /*06d0*/  ISETP.NE.AND.EX P1, PT, R7, RZ, PT, P2 ;  /* 0x000000ff0700720c */ /* 0x000fe40003f25320 */
[----:B------:R-:W-:Y:S02]  /*06e0*/  SHF.L.U32 R42, R3, 0x10, RZ ;  /* 0x00000010032a7819 */ /* 0x000fe400000006ff */
[----:B------:R-:W-:Y:S02]  /*06f0*/  SHF.L.U32 R41, R2, 0x10, RZ ;  /* 0x0000001002297819 */ /* 0x000fe400000006ff */
[----:B------:R-:W-:Y:S02]  /*0700*/  SHF.L.U32 R44, R44, 0x10, RZ ;  /* 0x000000102c2c7819 */ /* 0x000fe400000006ff */
[----:B------:R-:W-:-:S02]  /*0710*/  SHF.L.U32 R46, R46, 0x10, RZ ;  /* 0x000000102e2e7819 */ /* 0x000fc400000006ff */
[----:B------:R-:W-:Y:S02]  /*0720*/  SHF.L.U32 R45, R45, 0x10, RZ ;  /* 0x000000102d2d7819 */ /* 0x000fe400000006ff */
[----:B------:R-:W-:Y:S02]  /*0730*/  SHF.L.U32 R48, R48, 0x10, RZ ;  /* 0x0000001030307819 */ /* 0x000fe400000006ff */
[----:B------:R-:W-:Y:S02]  /*0740*/  SHF.L.U32 R50, R50, 0x10, RZ ;  /* 0x0000001032327819 */ /* 0x000fe400000006ff */
[----:B------:R-:W-:Y:S02]  /*0750*/  SHF.L.U32 R49, R49, 0x10, RZ ;  /* 0x0000001031317819 */ /* 0x000fe400000006ff */
[----:B------:R-:W-:Y:S02]  /*0760*/  SHF.L.U32 R52, R52, 0x10, RZ ;  /* 0x0000001034347819 */ /* 0x000fe400000006ff */
[----:B0-----:R-:W-:-:S02]  /*0770*/  ISETP.NE.AND P3, PT, RZ, UR4, PT ;  /* 0x00000004ff007c0c */ /* 0x001fc4000bf65270 */
[----:B------:R-:W-:Y:S02]  /*0780*/  SHF.L.U32 R53, R53, 0x10, RZ ;  /* 0x0000001035357819 */ /* 0x000fe400000006ff */
[----:B------:R-:W-:Y:S02]  /*0790*/  SHF.L.U32 R54, R54, 0x10, RZ ;  /* 0x0000001036367819 */ /* 0x000fe400000006ff */
        /* <DEDUP_REMOVED lines=15> */
[----:B-1234-:R-:W-:-:S07]  /*0890*/  SHF.L.U32 R75, R75, 0x10, RZ ;  /* 0x000000104b4b7819 */ /* 0x01efce00000006ff */
.L_x_129:
[----:B------:R-:W-:Y:S01]  /*08a0*/  ISETP.NE.U32.AND P2, PT, RZ, UR10, PT ;  /* 0x0000000aff007c0c */ /* 0x000fe2000bf45070 */
[----:B-1----:R-:W0:Y:S01]  /*08b0*/  @P1 LDC.64 R16, c[0x0][0x398] ;  /* 0x0000e600ff101b82 */ /* 0x002e220000000a00 */
[----:B------:R-:W-:Y:S02]  /*08c0*/  IMAD R0, R77, UR5, RZ ;  /* 0x000000054d007c24 */ /* 0x000fe4000f8e02ff */
[----:B------:R-:W-:-:S03]  /*08d0*/  ISETP.NE.AND.EX P2, PT, RZ, UR11, PT, P2 ;  /* 0x0000000bff007c0c */ /* 0x000fc6000bf45320 */
[----:B------:R-:W-:Y:S02]  /*08e0*/  SHF.R.S32.HI R21, RZ, 0x1f, R0 ;  /* 0x0000001fff157819 */ /* 0x000fe40000011400 */
[----:B------:R-:W1:Y:S02]  /*08f0*/  LDC.64 R2, c[0x0][0x390] ;  /* 0x0000e400ff027b82 */ /* 0x000e640000000a00 */
[----:B------:R-:W-:-:S04]  /*0900*/  LEA.HI R21, R21, R0, RZ, 0x3 ;  /* 0x0000000015157211 */ /* 0x000fc800078f18ff */
[----:B------:R-:W-:Y:S02]  /*0910*/  LEA.HI.SX32 R25, R21, R28, 0x1d ;  /* 0x0000001c15197211 */ /* 0x000fe400078feaff */
[----:B------:R-:W2:Y:S03]  /*0920*/  @P2 LDC.64 R18, c[0x0][0x3a0] ;  /* 0x0000e800ff122b82 */ /* 0x000ea60000000a00 */
[----:B0-----:R-:W-:-:S05]  /*0930*/  @P1 IMAD.WIDE.U32 R26, R25, 0x10, R16 ;  /* 0x00000010191a1825 */ /* 0x001fca00078e0010 */
[----:B------:R0:W5:Y:S01]  /*0940*/  @P1 LDG.E.128 R8, desc[UR6][R26.64] ;  /* 0x000000061a081981 */ /* 0x000162000c1e1d00 */
[----:B-1----:R-:W-:-:S04]  /*0950*/  IMAD.WIDE.U32 R16, R25, 0x10, R2 ;  /* 0x0000001019107825 */ /* 0x002fc800078e0002 */
[----:B--2---:R-:W-:Y:S02]  /*0960*/  @P2 IMAD.WIDE.U32 R78, R25, 0x10, R18 ;  /* 0x00000010194e2825 */ /* 0x004fe400078e0012 */
[----:B------:R-:W5:Y:S04]  /*0970*/  LDG.E.128 R16, desc[UR6][R16.64] ;  /* 0x0000000610107981 */ /* 0x000f68000c1e1d00 */
[----:B------:R-:W2:Y:S02]  /*0980*/  @P2 LDG.E.128 R4, desc[UR6][R78.64] ;  /* 0x000000064e042981 */ /* 0x000ea4000c1e1d00 */
[----:B--2---:R-:W-:Y:S02]  /*0990*/  PRMT R20, R7, 0x7632, R20 ;  /* 0x0000763207147816 */ /* 0x004fe40000000014 */
[----:B------:R-:W-:-:S02]  /*09a0*/  PRMT R21, R6, 0x7632, R21 ;  /* 0x0000763206157816 */ /* 0x000fc40000000015 */
[----:B------:R-:W-:Y:S02]  /*09b0*/  PRMT R22, R5, 0x7632, R22 ;  /* 0x0000763205167816 */ /* 0x000fe40000000016 */
[----:B------:R-:W-:Y:S01]  /*09c0*/  PRMT R0, R4, 0x7632, R0 ;  /* 0x0000763204007816 */ /* 0x000fe20000000000 */
[----:B0-----:R-:W-:Y:S06]  /*09d0*/  @!P1 BRA `(.L_x_116) ;  /* 0x00000004005c9947 */ /* 0x001fec0003800000 */
[----:B-----5:R-:W-:Y:S02]  /*09e0*/  PRMT R12, R11, 0x7632, R12 ;  /* 0x000076320b0c7816 */ /* 0x020fe4000000000c */
[----:B------:R-:W-:Y:S02]  /*09f0*/  PRMT R13, R10, 0x7632, R13 ;  /* 0x000076320a0d7816 */ /* 0x000fe4000000000d */
[----:B------:R-:W-:Y:S02]  /*0a00*/  PRMT R14, R9, 0x7632, R14 ;  /* 0x00007632090e7816 */ /* 0x000fe4000000000e */
[----:B------:R-:W-:Y:S01]  /*0a10*/  PRMT R15, R8, 0x7632, R15 ;  /* 0x00007632080f7816 */ /* 0x000fe2000000000f */
[----:B------:R-:W-:Y:S06]  /*0a20*/  @!P2 BRA `(.L_x_117) ;  /* 0x0000000000c4a947 */ /* 0x000fec0003800000 */
[----:B------:R-:W-:Y:S01]  /*0a30*/  PRMT R23, R16, 0x7632, R23 ;  /* 0x0000763210177816 */ /* 0x000fe20000000017 */
[----:B------:R-:W-:Y:S01]  /*0a40*/  IMAD.U32 R78, R18, 0x10000, RZ ;  /* 0x00010000124e7824 */ /* 0x000fe200078e00ff */
[C---:B------:R-:W-:Y:S01]  /*0a50*/  PRMT R24, R17.reuse, 0x7632, R24 ;  /* 0x0000763211187816 */ /* 0x040fe20000000018 */
[----:B------:R-:W-:Y:S01]  /*0a60*/  IMAD.U32 R83, R0, 0x10000, RZ ;  /* 0x0001000000537824 */ /* 0x000fe200078e00ff */
[----:B------:R-:W-:Y:S02]  /*0a70*/  SHF.L.U32 R26, R17, 0x10, RZ ;  /* 0x00000010111a7819 */ /* 0x000fe400000006ff */
[----:B------:R-:W-:Y:S01]  /*0a80*/  SHF.L.U32 R16, R16, 0x10, RZ ;  /* 0x0000001010107819 */ /* 0x000fe200000006ff */
[----:B------:R-:W-:Y:S01]  /*0a90*/  IMAD.U32 R24, R24, 0x10000, RZ ;  /* 0x0001000018187824 */ /* 0x000fe200078e00ff */
[----:B------:R-:W-:Y:S02]  /*0aa0*/  SHF.L.U32 R17, R8, 0x10, RZ ;  /* 0x0000001008117819 */ /* 0x000fe400000006ff */
[----:B------:R-:W-:-:S02]  /*0ab0*/  PRMT R79, R19, 0x7632, R79 ;  /* 0x00007632134f7816 */ /* 0x000fc4000000004f */
[----:B------:R-:W-:Y:S01]  /*0ac0*/  PRMT R27, R18, 0x7632, R27 ;  /* 0x00007632121b7816 */ /* 0x000fe2000000001b */
[----:B------:R-:W-:Y:S01]  /*0ad0*/  FADD.FTZ R16, R16, R17 ;  /* 0x0000001110107221 */ /* 0x000fe20000010000 */
[----:B------:R-:W-:Y:S01]  /*0ae0*/  SHF.L.U32 R80, R19, 0x10, RZ ;  /* 0x0000001013507819 */ /* 0x000fe200000006ff */
        /* <DEDUP_REMOVED lines=37> */
.L_x_117:
[C---:B------:R-:W-:Y:S01]  /*0d40*/  PRMT R0, R16.reuse, 0x7632, R0 ;  /* 0x0000763210007816 */ /* 0x040fe20000000000 */
[----:B------:R-:W-:Y:S01]  /*0d50*/  IMAD.U32 R15, R15, 0x10000, RZ ;  /* 0x000100000f0f7824 */ /* 0x000fe200078e00ff */
[----:B------:R-:W-:Y:S02]  /*0d60*/  SHF.L.U32 R16, R16, 0x10, RZ ;  /* 0x0000001010107819 */ /* 0x000fe400000006ff */
[C---:B------:R-:W-:Y:S01]  /*0d70*/  PRMT R20, R17.reuse, 0x7632, R20 ;  /* 0x0000763211147816 */ /* 0x040fe20000000014 */
[----:B------:R-:W-:Y:S01]  /*0d80*/  IMAD.U32 R0, R0, 0x10000, RZ ;  /* 0x0001000000007824 */ /* 0x000fe200078e00ff */
[----:B------:R-:W-:Y:S01]  /*0d90*/  SHF.L.U32 R78, R17, 0x10, RZ ;  /* 0x00000010114e7819 */ /* 0x000fe200000006ff */
[----:B------:R-:W-:Y:S01]  /*0da0*/  IMAD.U32 R17, R8, 0x10000, RZ ;  /* 0x0001000008117824 */ /* 0x000fe200078e00ff */
[----:B------:R-:W-:Y:S01]  /*0db0*/  PRMT R22, R18, 0x7632, R22 ;  /* 0x0000763212167816 */ /* 0x000fe20000000016 */
[----:B------:R-:W-:Y:S01]  /*0dc0*/  FADD.FTZ R83, R0, R15 ;  /* 0x0000000f00537221 */ /* 0x000fe20000010000 */
[----:B------:R-:W-:Y:S01]  /*0dd0*/  PRMT R26, R19, 0x7632, R26 ;  /* 0x00007632131a7816 */ /* 0x000fe2000000001a */
[----:B------:R-:W-:Y:S01]  /*0de0*/  FADD.FTZ R24, R16, R17 ;  /* 0x0000001110187221 */ /* 0x000fe20000010000 */
[----:B------:R-:W-:-:S02]  /*0df0*/  SHF.L.U32 R18, R18, 0x10, RZ ;  /* 0x0000001012127819 */ /* 0x000fc400000006ff */
[----:B------:R-:W-:Y:S02]  /*0e00*/  SHF.L.U32 R21, R9, 0x10, RZ ;  /* 0x0000001009157819 */ /* 0x000fe400000006ff */
[----:B------:R-:W-:Y:S02]  /*0e10*/  SHF.L.U32 R23, R10, 0x10, RZ ;  /* 0x000000100a177819 */ /* 0x000fe400000006ff */
[----:B------:R-:W-:Y:S01]  /*0e20*/  SHF.L.U32 R19, R19, 0x10, RZ ;  /* 0x0000001013137819 */ /* 0x000fe200000006ff */
[----:B------:R-:W-:Y:S01]  /*0e30*/  FADD.FTZ R78, R78, R21 ;  /* 0x000000154e4e7221 */ /* 0x000fe20000010000 */
[----:B------:R-:W-:Y:S01]  /*0e40*/  SHF.L.U32 R81, R14, 0x10, RZ ;  /* 0x000000100e517819 */ /* 0x000fe200000006ff */
[----:B------:R-:W-:Y:S01]  /*0e50*/  FADD.FTZ R80, R18, R23 ;  /* 0x0000001712507221 */ /* 0x000fe20000010000 */
[----:B------:R-:W-:Y:S02]  /*0e60*/  SHF.L.U32 R13, R13, 0x10, RZ ;  /* 0x000000100d0d7819 */ /* 0x000fe400000006ff */
[----:B------:R-:W-:Y:S01]  /*0e70*/  SHF.L.U32 R17, R12, 0x10, RZ ;  /* 0x000000100c117819 */ /* 0x000fe200000006ff */
[----:B------:R-:W-:Y:S01]  /*0e80*/  IMAD.U32 R12, R11, 0x10000, RZ ;  /* 0x000100000b0c7824 */ /* 0x000fe200078e00ff */
[----:B------:R-:W-:-:S02]  /*0e90*/  SHF.L.U32 R26, R26, 0x10, RZ ;  /* 0x000000101a1a7819 */ /* 0x000fc400000006ff */
[----:B------:R-:W-:Y:S01]  /*0ea0*/  SHF.L.U32 R22, R22, 0x10, RZ ;  /* 0x0000001016167819 */ /* 0x000fe200000006ff */
[----:B------:R-:W-:Y:S01]  /*0eb0*/  FADD.FTZ R87, R19, R12 ;  /* 0x0000000c13577221 */ /* 0x000fe20000010000 */
[----:B------:R-:W-:Y:S01]  /*0ec0*/  SHF.L.U32 R20, R20, 0x10, RZ ;  /* 0x0000001014147819 */ /* 0x000fe200000006ff */
[----:B------:R-:W-:Y:S01]  /*0ed0*/  FADD.FTZ R82, R26, R17 ;  /* 0x000000111a527221 */ /* 0x000fe20000010000 */
[----:B------:R-:W-:Y:S01]  /*0ee0*/  F2FP.BF16.F32.PACK_AB R12, R83, R24 ;  /* 0x00000018530c723e */ /* 0x000fe200000010ff */
[----:B------:R-:W-:Y:S02]  /*0ef0*/  FADD.FTZ R85, R22, R13 ;  /* 0x0000000d16557221 */ /* 0x000fe40000010000 */
[----:B------:R-:W-:Y:S01]  /*0f00*/  FADD.FTZ R81, R20, R81 ;  /* 0x0000005114517221 */ /* 0x000fe20000010000 */
[----:B------:R-:W-:Y:S02]  /*0f10*/  F2FP.BF16.F32.PACK_AB R15, R82, R87 ;  /* 0x00000057520f723e */ /* 0x000fe400000010ff */
[----:B------:R-:W-:-:S02]  /*0f20*/  F2FP.BF16.F32.PACK_AB R14, R85, R80 ;  /* 0x00000050550e723e */ /* 0x000fc400000010ff */
[----:B------:R-:W-:Y:S01]  /*0f30*/  F2FP.BF16.F32.PACK_AB R13, R81, R78 ;  /* 0x0000004e510d723e */ /* 0x000fe200000010ff */
[----:B------:R-:W-:Y:S06]  /*0f40*/  BRA `(.L_x_118) ;  /* 0x0000000000b87947 */ /* 0x000fec0003800000 */
.L_x_116:
[----:B------:R-:W-:Y:S05]  /*0f50*/  @!P2 BRA `(.L_x_119) ;  /* 0x000000000084a947 */ /* 0x000fea0003800000 */
[----:B-----5:R-:W-:Y:S01]  /*0f60*/  PRMT R12, R16, 0x7632, R12 ;  /* 0x00007632100c7816 */ /* 0x020fe2000000000c */
[----:B------:R-:W-:Y:S01]  /*0f70*/  IMAD.U32 R13, R4, 0x10000, RZ ;  /* 0x00010000040d7824 */ /* 0x000fe200078e00ff */
[----:B------:R-:W-:Y:S01]  /*0f80*/  SHF.L.U32 R16, R16, 0x10, RZ ;  /* 0x0000001010107819 */ /* 0x000fe200000006ff */
[----:B------:R-:W-:Y:S01]  /*0f90*/  IMAD.U32 R83, R0, 0x10000, RZ ;  /* 0x0001000000537824 */ /* 0x000fe200078e00ff */
[----:B------:R-:W-:Y:S01]  /*0fa0*/  PRMT R14, R17, 0x7632, R14 ;  /* 0x00007632110e7816 */ /* 0x000fe2000000000e */
[----:B------:R-:W-:Y:S01]  /*0fb0*/  IMAD.U32 R12, R12, 0x10000, RZ ;  /* 0x000100000c0c7824 */ /* 0x000fe200078e00ff */
[----:B------:R-:W-:Y:S01]  /*0fc0*/  PRMT R15, R18, 0x7632, R15 ;  /* 0x00007632120f7816 */ /* 0x000fe2000000000f */
[----:B------:R-:W-:Y:S01]  /*0fd0*/  FADD.FTZ R24, R16, R13 ;  /* 0x0000000d10187221 */ /* 0x000fe20000010000 */
[----:B------:R-:W-:Y:S01]  /*0fe0*/  PRMT R26, R19, 0x7632, R26 ;  /* 0x00007632131a7816 */ /* 0x000fe2000000001a */
[----:B------:R-:W-:Y:S01]  /*0ff0*/  IMAD.U32 R16, R7, 0x10000, RZ ;  /* 0x0001000007107824 */ /* 0x000fe200078e00ff */
[----:B------:R-:W-:Y:S01]  /*1000*/  SHF.L.U32 R17, R17, 0x10, RZ ;  /* 0x0000001011117819 */ /* 0x000fe200000006ff */
        /* <DEDUP_REMOVED lines=22> */
.L_x_119:
[C---:B-----5:R-:W-:Y:S01]  /*1170*/  PRMT R82, R19.reuse, 0x7632, R82 ;  /* 0x0000763213527816 */ /* 0x060fe20000000052 */
[----:B------:R-:W-:Y:S01]  /*1180*/  IMAD.U32 R87, R19, 0x10000, RZ ;  /* 0x0001000013577824 */ /* 0x000fe200078e00ff */
[----:B------:R-:W-:Y:S02]  /*1190*/  PRMT R83, R16, 0x7632, R83 ;  /* 0x0000763210537816 */ /* 0x000fe40000000053 */
[C---:B------:R-:W-:Y:S01]  /*11a0*/  PRMT R81, R17.reuse, 0x7632, R81 ;  /* 0x0000763211517816 */ /* 0x040fe20000000051 */
[----:B------:R-:W-:Y:S01]  /*11b0*/  IMAD.U32 R82, R82, 0x10000, RZ ;  /* 0x0001000052527824 */ /* 0x000fe200078e00ff */
[----:B------:R-:W-:Y:S02]  /*11c0*/  PRMT R85, R18, 0x7632, R85 ;  /* 0x0000763212557816 */ /* 0x000fe40000000055 */
[----:B------:R-:W-:Y:S02]  /*11d0*/  SHF.L.U32 R24, R16, 0x10, RZ ;  /* 0x0000001010187819 */ /* 0x000fe400000006ff */
[----:B------:R-:W-:-:S02]  /*11e0*/  SHF.L.U32 R78, R17, 0x10, RZ ;  /* 0x00000010114e7819 */ /* 0x000fc400000006ff */
[----:B------:R-:W-:Y:S02]  /*11f0*/  SHF.L.U32 R80, R18, 0x10, RZ ;  /* 0x0000001012507819 */ /* 0x000fe400000006ff */
[----:B------:R-:W-:Y:S02]  /*1200*/  SHF.L.U32 R83, R83, 0x10, RZ ;  /* 0x0000001053537819 */ /* 0x000fe400000006ff */
[----:B------:R-:W-:Y:S02]  /*1210*/  SHF.L.U32 R81, R81, 0x10, RZ ;  /* 0x0000001051517819 */ /* 0x000fe400000006ff */
[----:B------:R-:W-:-:S07]  /*1220*/  SHF.L.U32 R85, R85, 0x10, RZ ;  /* 0x0000001055557819 */ /* 0x000fce00000006ff */
.L_x_118:
[----:B------:R-:W0:Y:S01]  /*1230*/  @P0 LDC.64 R20, c[0x0][0x3a8] ;  /* 0x0000ea00ff140b82 */ /* 0x000e220000000a00 */
[----:B------:R-:W-:-:S07]  /*1240*/  IADD3 R79, PT, PT, R25, 0x20, RZ ;  /* 0x00000020194f7810 */ /* 0x000fce0007ffe0ff */
[----:B------:R-:W1:Y:S08]  /*1250*/  @P1 LDC.64 R18, c[0x0][0x398] ;  /* 0x0000e600ff121b82 */ /* 0x000e700000000a00 */
[----:B------:R-:W2:Y:S01]  /*1260*/  @P2 LDC.64 R16, c[0x0][0x3a0] ;  /* 0x0000e800ff102b82 */ /* 0x000ea20000000a00 */
[----:B0-----:R-:W-:-:S05]  /*1270*/  @P0 IMAD.WIDE.U32 R20, R25, 0x10, R20 ;  /* 0x0000001019140825 */ /* 0x001fca00078e0014 */
[----:B------:R0:W-:Y:S01]  /*1280*/  @P0 STG.E.128 desc[UR6][R20.64], R12 ;  /* 0x0000000c14000986 */ /* 0x0001e2000c101d06 */
[----:B-1----:R-:W-:-:S05]  /*1290*/  @P1 IMAD.WIDE.U32 R22, R79, 0x10, R18 ;  /* 0x000000104f161825 */ /* 0x002fca00078e0012 */
[----:B------:R-:W3:Y:S01]  /*12a0*/  @P1 LDG.E.128 R8, desc[UR6][R22.64] ;  /* 0x0000000616081981 */ /* 0x000ee2000c1e1d00 */
[----:B--2---:R-:W-:-:S04]  /*12b0*/  @P2 IMAD.WIDE.U32 R26, R79, 0x10, R16 ;  /* 0x000000104f1a2825 */ /* 0x004fc800078e0010 */
[----:B------:R-:W-:Y:S01]  /*12c0*/  IMAD.WIDE.U32 R16, R79, 0x10, R2 ;  /* 0x000000104f107825 */ /* 0x000fe200078e0002 */
[----:B------:R-:W2:Y:S05]  /*12d0*/  @P2 LDG.E.128 R4, desc[UR6][R26.64] ;  /* 0x000000061a042981 */ /* 0x000eaa000c1e1d00 */
[----:B------:R-:W5:Y:S01]  /*12e0*/  LDG.E.128 R16, desc[UR6][R16.64] ;  /* 0x0000000610107981 */ /* 0x000f62000c1e1d00 */
[----:B------:R-:W-:-:S04]  /*12f0*/  UISETP.NE.U32.AND UP0, UPT, UR12, URZ, UPT ;  /* 0x000000ff0c00728c */ /* 0x000fc8000bf05070 */
[----:B------:R-:W-:Y:S01]  /*1300*/  UISETP.NE.AND.EX UP0, UPT, UR13, URZ, UPT, UP0 ;  /* 0x000000ff0d00728c */ /* 0x000fe2000bf05300 */
[----:B---3--:R-:W-:Y:S02]  /*1310*/  PRMT R89, R9, 0x7632, R89 ;  /* 0x0000763209597816 */ /* 0x008fe40000000059 */
[----:B------:R-:W-:Y:S02]  /*1320*/  PRMT R90, R8, 0x7632, R90 ;  /* 0x00007632085a7816 */ /* 0x000fe4000000005a */
[----:B------:R-:W-:Y:S02]  /*1330*/  PRMT R91, R11, 0x7632, R91 ;  /* 0x000076320b5b7816 */ /* 0x000fe4000000005b */
[----:B------:R-:W-:Y:S02]  /*1340*/  PRMT R92, R10, 0x7632, R92 ;  /* 0x000076320a5c7816 */ /* 0x000fe4000000005c */
[----:B--2---:R-:W-:Y:S02]  /*1350*/  PRMT R0, R7, 0x7632, R0 ;  /* 0x0000763207007816 */ /* 0x004fe40000000000 */
[----:B0-----:R-:W-:-:S02]  /*1360*/  PRMT R20, R6, 0x7632, R20 ;  /* 0x0000763206147816 */ /* 0x001fc40000000014 */
[----:B------:R-:W-:Y:S02]  /*1370*/  PRMT R22, R5, 0x7632, R22 ;  /* 0x0000763205167816 */ /* 0x000fe40000000016 */
[----:B------:R-:W-:Y:S01]  /*1380*/  PRMT R21, R4, 0x7632, R21 ;  /* 0x0000763204157816 */ /* 0x000fe20000000015 */
[----:B------:R-:W-:Y:S06]  /*1390*/  BRA.U UP0, `(.L_x_120) ;  /* 0x0000000100c47547 */ /* 0x000fec000b800000 */
[----:B------:R-:W-:-:S04]  /*13a0*/  UISETP.NE.U32.AND UP1, UPT, UR10, URZ, UPT ;  /* 0x000000ff0a00728c */ /* 0x000fc8000bf25070 */
[----:B------:R-:W-:-:S09]  /*13b0*/  UISETP.NE.AND.EX UP1, UPT, UR11, URZ, UPT, UP1 ;  /* 0x000000ff0b00728c */ /* 0x000fd2000bf25310 */
[----:B------:R-:W-:Y:S05]  /*13c0*/  BRA.U UP1, `(.L_x_121) ;  /* 0x0000000101347547 */ /* 0x000fea000b800000 */
[C---:B-----5:R-:W-:Y:S01]  /*13d0*/  PRMT R91, R18.reuse, 0x7632, R91 ;  /* 0x00007632125b7816 */ /* 0x060fe2000000005b */
[----:B------:R-:W-:Y:S01]  /*13e0*/  IMAD.U32 R88, R18, 0x10000, RZ ;  /* 0x0001000012587824 */ /* 0x000fe200078e00ff */
[C---:B------:R-:W-:Y:S02]  /*13f0*/  PRMT R95, R16.reuse, 0x7632, R95 ;  /* 0x00007632105f7816 */ /* 0x040fe4000000005f */
        /* <DEDUP_REMOVED lines=10> */
.L_x_121:
[----:B-----5:R-:W-:Y:S01]  /*14a0*/  SHF.L.U32 R84, R16, 0x10, RZ ;  /* 0x0000001010547819 */ /* 0x020fe200000006ff */
[----:B------:R-:W-:Y:S01]  /*14b0*/  IMAD.U32 R86, R17, 0x10000, RZ ;  /* 0x0001000011567824 */ /* 0x000fe200078e00ff */
[----:B------:R-:W-:Y:S01]  /*14c0*/  SHF.L.U32 R13, R4, 0x10, RZ ;  /* 0x00000010040d7819 */ /* 0x000fe200000006ff */
[----:B------:R-:W-:Y:S01]  /*14d0*/  IMAD.U32 R0, R0, 0x10000, RZ ;  /* 0x0001000000007824 */ /* 0x000fe200078e00ff */
[----:B------:R-:W-:Y:S02]  /*14e0*/  SHF.L.U32 R88, R18, 0x10, RZ ;  /* 0x0000001012587819 */ /* 0x000fe400000006ff */
[----:B------:R-:W-:Y:S01]  /*14f0*/  PRMT R16, R16, 0x7632, R16 ;  /* 0x0000763210107816 */ /* 0x000fe20000000010 */
[----:B------:R-:W-:Y:S01]  /*1500*/  FADD.FTZ R84, R13, R84 ;  /* 0x000000540d547221 */ /* 0x000fe20000010000 */
[----:B------:R-:W-:Y:S02]  /*1510*/  PRMT R17, R17, 0x7632, R17 ;  /* 0x0000763211117816 */ /* 0x000fe40000000011 */
[----:B------:R-:W-:-:S02]  /*1520*/  PRMT R18, R18, 0x7632, R18 ;  /* 0x0000763212127816 */ /* 0x000fc40000000012 */
[C---:B------:R-:W-:Y:S01]  /*1530*/  PRMT R12, R19.reuse, 0x7632, R12 ;  /* 0x00007632130c7816 */ /* 0x040fe2000000000c */
[----:B------:R-:W-:Y:S01]  /*1540*/  IMAD.U32 R19, R19, 0x10000, RZ ;  /* 0x0001000013137824 */ /* 0x000fe200078e00ff */
[----:B------:R-:W-:Y:S01]  /*1550*/  SHF.L.U32 R15, R5, 0x10, RZ ;  /* 0x00000010050f7819 */ /* 0x000fe200000006ff */
[----:B------:R-:W-:Y:S01]  /*1560*/  IMAD.U32 R17, R17, 0x10000, RZ ;  /* 0x0001000011117824 */ /* 0x000fe200078e00ff */
[----:B------:R-:W-:Y:S02]  /*1570*/  SHF.L.U32 R13, R6, 0x10, RZ ;  /* 0x00000010060d7819 */ /* 0x000fe400000006ff */
[----:B------:R-:W-:Y:S01]  /*1580*/  SHF.L.U32 R21, R21, 0x10, RZ ;  /* 0x0000001015157819 */ /* 0x000fe200000006ff */
[----:B------:R-:W-:Y:S01]  /*1590*/  FADD.FTZ R86, R15, R86 ;  /* 0x000000560f567221 */ /* 0x000fe20000010000 */
        /* <DEDUP_REMOVED lines=17> */
.L_x_120:
[----:B------:R-:W-:-:S04]  /*16b0*/  UISETP.NE.U32.AND UP1, UPT, UR10, URZ, UPT ;  /* 0x000000ff0a00728c */ /* 0x000fc8000bf25070 */
[----:B------:R-:W-:-:S09]  /*16c0*/  UISETP.NE.AND.EX UP1, UPT, UR11, URZ, UPT, UP1 ;  /* 0x000000ff0b00728c */ /* 0x000fd2000bf25310 */
[----:B------:R-:W-:Y:S05]  /*16d0*/  BRA.U UP1, `(.L_x_123) ;  /* 0x0000000101847547 */ /* 0x000fea000b800000 */
[----:B-----5:R-:W-:Y:S01]  /*16e0*/  SHF.L.U32 R84, R16, 0x10, RZ ;  /* 0x0000001010547819 */ /* 0x020fe200000006ff */
[----:B------:R-:W-:Y:S01]  /*16f0*/  IMAD.U32 R86, R17, 0x10000, RZ ;  /* 0x0001000011567824 */ /* 0x000fe200078e00ff */
[----:B------:R-:W-:Y:S01]  /*1700*/  SHF.L.U32 R13, R8, 0x10, RZ ;  /* 0x00000010080d7819 */ /* 0x000fe200000006ff */
[----:B------:R-:W-:Y:S01]  /*1710*/  IMAD.U32 R91, R91, 0x10000, RZ ;  /* 0x000100005b5b7824 */ /* 0x000fe200078e00ff */
[----:B------:R-:W-:Y:S02]  /*1720*/  SHF.L.U32 R88, R18, 0x10, RZ ;  /* 0x0000001012587819 */ /* 0x000fe400000006ff */
[----:B------:R-:W-:Y:S01]  /*1730*/  PRMT R0, R19, 0x7632, R0 ;  /* 0x0000763213007816 */ /* 0x000fe20000000000 */
[----:B------:R-:W-:Y:S01]  /*1740*/  FADD.FTZ R84, R13, R84 ;  /* 0x000000540d547221 */ /* 0x000fe20000010000 */
[----:B------:R-:W-:Y:S01]  /*1750*/  SHF.L.U32 R13, R10, 0x10, RZ ;  /* 0x000000100a0d7819 */ /* 0x000fe200000006ff */
[----:B------:R-:W-:Y:S01]  /*1760*/  IMAD.U32 R19, R19, 0x10000, RZ ;  /* 0x0001000013137824 */ /* 0x000fe200078e00ff */
[----:B------:R-:W-:-:S02]  /*1770*/  PRMT R16, R16, 0x7632, R16 ;  /* 0x0000763210107816 */ /* 0x000fc40000000010 */
[----:B------:R-:W-:Y:S01]  /*1780*/  PRMT R17, R17, 0x7632, R17 ;  /* 0x0000763211117816 */ /* 0x000fe20000000011 */
[----:B------:R-:W-:Y:S01]  /*1790*/  FADD.FTZ R88, R13, R88 ;  /* 0x000000580d587221 */ /* 0x000fe20000010000 */
[----:B------:R-:W-:Y:S02]  /*17a0*/  PRMT R18, R18, 0x7632, R18 ;  /* 0x0000763212127816 */ /* 0x000fe40000000012 */
[----:B------:R-:W-:Y:S02]  /*17b0*/  SHF.L.U32 R95, R90, 0x10, RZ ;  /* 0x000000105a5f7819 */ /* 0x000fe400000006ff */
        /* <DEDUP_REMOVED lines=11> */
[----:B------:R-:W-:Y:S02]  /*1870*/  FADD.FTZ R90, R90, R19 ;  /* 0x000000135a5a7221 */ /* 0x000fe40000010000 */
[----:B------:R-:W-:Y:S01]  /*1880*/  FADD.FTZ R91, R13, R92 ;  /* 0x0000005c0d5b7221 */ /* 0x000fe20000010000 */
[----:B------:R-:W-:Y:S01]  /*1890*/  F2FP.BF16.F32.PACK_AB R13, R93, R86 ;  /* 0x000000565d0d723e */ /* 0x000fe200000010ff */
[----:B------:R-:W-:Y:S01]  /*18a0*/  FADD.FTZ R95, R16, R95 ;  /* 0x0000005f105f7221 */ /* 0x000fe20000010000 */
[----:B------:R-:W-:Y:S02]  /*18b0*/  F2FP.BF16.F32.PACK_AB R15, R89, R90 ;  /* 0x0000005a590f723e */ /* 0x000fe400000010ff */
[----:B------:R-:W-:Y:S02]  /*18c0*/  F2FP.BF16.F32.PACK_AB R14, R91, R88 ;  /* 0x000000585b0e723e */ /* 0x000fe400000010ff */
[----:B------:R-:W-:Y:S01]  /*18d0*/  F2FP.BF16.F32.PACK_AB R12, R95, R84 ;  /* 0x000000545f0c723e */ /* 0x000fe200000010ff */
[----:B------:R-:W-:Y:S06]  /*18e0*/  BRA `(.L_x_122) ;  /* 0x0000000000c87947 */ /* 0x000fec0003800000 */
.L_x_123:
[C---:B-----5:R-:W-:Y:S01]  /*18f0*/  PRMT R12, R16.reuse, 0x7632, R12 ;  /* 0x00007632100c7816 */ /* 0x060fe2000000000c */
[----:B------:R-:W-:Y:S01]  /*1900*/  IMAD.U32 R16, R16, 0x10000, RZ ;  /* 0x0001000010107824 */ /* 0x000fe200078e00ff */
[----:B------:R-:W-:Y:S01]  /*1910*/  SHF.L.U32 R13, R90, 0x10, RZ ;  /* 0x000000105a0d7819 */ /* 0x000fe200000006ff */
[----:B------:R-:W-:Y:S01]  /*1920*/  IMAD.U32 R93, R22, 0x10000, RZ ;  /* 0x00010000165d7824 */ /* 0x000fe200078e00ff */
[----:B------:R-:W-:Y:S02]  /*1930*/  SHF.L.U32 R12, R12, 0x10, RZ ;  /* 0x000000100c0c7819 */ /* 0x000fe400000006ff */
[----:B------:R-:W-:Y:S02]  /*1940*/  PRMT R14, R17, 0x7632, R14 ;  /* 0x00007632110e7816 */ /* 0x000fe4000000000e */
[----:B------:R-:W-:Y:S01]  /*1950*/  SHF.L.U32 R26, R89, 0x10, RZ ;  /* 0x00000010591a7819 */ /* 0x000fe200000006ff */
[--C-:B------:R-:W-:Y:S01]  /*1960*/  FADD.FTZ R95, R12, R13.reuse ;  /* 0x0000000d0c5f7221 */ /* 0x100fe20000010000 */
[C---:B------:R-:W-:Y:S01]  /*1970*/  PRMT R13, R18.reuse, 0x7632, R13 ;  /* 0x00007632120d7816 */ /* 0x040fe2000000000d */
[----:B------:R-:W-:Y:S01]  /*1980*/  IMAD.U32 R18, R18, 0x10000, RZ ;  /* 0x0001000012127824 */ /* 0x000fe200078e00ff */
[----:B------:R-:W-:-:S02]  /*1990*/  SHF.L.U32 R15, R14, 0x10, RZ ;  /* 0x000000100e0f7819 */ /* 0x000fc400000006ff */
[----:B------:R-:W-:Y:S01]  /*19a0*/  SHF.L.U32 R17, R17, 0x10, RZ ;  /* 0x0000001011117819 */ /* 0x000fe200000006ff */
[----:B------:R-:W-:Y:S01]  /*19b0*/  IMAD.U32 R23, R13, 0x10000, RZ ;  /* 0x000100000d177824 */ /* 0x000fe200078e00ff */
[----:B------:R-:W-:Y:S01]  /*19c0*/  SHF.L.U32 R13, R8, 0x10, RZ ;  /* 0x00000010080d7819 */ /* 0x000fe200000006ff */
[----:B------:R-:W-:Y:S01]  /*19d0*/  FADD.FTZ R26, R15, R26 ;  /* 0x0000001a0f1a7221 */ /* 0x000fe20000010000 */
[----:B------:R-:W-:Y:S02]  /*19e0*/  PRMT R15, R19, 0x7632, R15 ;  /* 0x00007632130f7816 */ /* 0x000fe4000000000f */
[----:B------:R-:W-:Y:S01]  /*19f0*/  SHF.L.U32 R14, R9, 0x10, RZ ;  /* 0x00000010090e7819 */ /* 0x000fe200000006ff */
[----:B------:R-:W-:Y:S01]  /*1a00*/  FADD.FTZ R16, R13, R16 ;  /* 0x000000100d107221 */ /* 0x000fe20000010000 */
[----:B------:R-:W-:Y:S01]  /*1a10*/  PRMT R13, R11, 0x7632, R13 ;  /* 0x000076320b0d7816 */ /* 0x000fe2000000000d */
[----:B------:R-:W-:Y:S01]  /*1a20*/  FADD.FTZ R93, R93, R26 ;  /* 0x0000001a5d5d7221 */ /* 0x000fe20000010000 */
[----:B------:R-:W-:Y:S01]  /*1a30*/  SHF.L.U32 R86, R15, 0x10, RZ ;  /* 0x000000100f567819 */ /* 0x000fe200000006ff */
[C---:B------:R-:W-:Y:S01]  /*1a40*/  IMAD.U32 R15, R10.reuse, 0x10000, RZ ;  /* 0x000100000a0f7824 */ /* 0x040fe200078e00ff */
[----:B------:R-:W-:Y:S01]  /*1a50*/  PRMT R12, R10, 0x7632, R12 ;  /* 0x000076320a0c7816 */ /* 0x000fe2000000000c */
        /* <DEDUP_REMOVED lines=22> */
[----:B------:R-:W-:Y:S01]  /*1bc0*/  FADD.FTZ R95, R0, R95 ;  /* 0x0000005f005f7221 */ /* 0x000fe20000010000 */
[----:B------:R-:W-:-:S02]  /*1bd0*/  F2FP.BF16.F32.PACK_AB R13, R93, R86 ;  /* 0x000000565d0d723e */ /* 0x000fc400000010ff */
[----:B------:R-:W-:Y:S02]  /*1be0*/  F2FP.BF16.F32.PACK_AB R15, R89, R90 ;  /* 0x0000005a590f723e */ /* 0x000fe400000010ff */
[----:B------:R-:W-:Y:S02]  /*1bf0*/  F2FP.BF16.F32.PACK_AB R14, R91, R88 ;  /* 0x000000585b0e723e */ /* 0x000fe400000010ff */
[----:B------:R-:W-:-:S07]  /*1c00*/  F2FP.BF16.F32.PACK_AB R12, R95, R84 ;  /* 0x000000545f0c723e */ /* 0x000fce00000010ff */
.L_x_122:
        /* <DEDUP_REMOVED lines=10> */
[----:B------:R1:W5:Y:S05]  /*1cb0*/  @P1 LDG.E.128 R8, desc[UR6][R26.64] ;  /* 0x000000061a081981 */ /* 0x00036a000c1e1d00 */
[----:B------:R-:W5:Y:S01]  /*1cc0*/  LDG.E.128 R16, desc[UR6][R16.64] ;  /* 0x0000000610107981 */ /* 0x000f62000c1e1d00 */
[----:B---3--:R-:W-:Y:S02]  /*1cd0*/  PRMT R0, R7, 0x7632, R0 ;  /* 0x0000763207007816 */ /* 0x008fe40000000000 */
[----:B------:R-:W-:Y:S02]  /*1ce0*/  PRMT R2, R6, 0x7632, R2 ;  /* 0x0000763206027816 */ /* 0x000fe40000000002 */
[----:B------:R-:W-:-:S02]  /*1cf0*/  PRMT R3, R5, 0x7632, R3 ;  /* 0x0000763205037816 */ /* 0x000fc40000000003 */
[----:B0-----:R-:W-:Y:S01]  /*1d00*/  PRMT R20, R4, 0x7632, R20 ;  /* 0x0000763204147816 */ /* 0x001fe20000000014 */
[----:B-1----:R-:W-:Y:S06]  /*1d10*/  BRA.U UP0, `(.L_x_124) ;  /* 0x0000000100bc7547 */ /* 0x002fec000b800000 */
        /* <DEDUP_REMOVED lines=14> */
.L_x_125:
[----:B-----5:R-:W-:Y:S02]  /*1e00*/  PRMT R12, R16, 0x7632, R12 ;  /* 0x00007632100c7816 */ /* 0x020fe4000000000c */
[----:B------:R-:W-:Y:S02]  /*1e10*/  SHF.L.U32 R20, R20, 0x10, RZ ;  /* 0x0000001014147819 */ /* 0x000fe400000006ff */
[----:B------:R-:W-:Y:S01]  /*1e20*/  PRMT R14, R19, 0x7632, R14 ;  /* 0x00007632130e7816 */ /* 0x000fe2000000000e */
[----:B------:R-:W-:Y:S01]  /*1e30*/  IMAD.U32 R13, R12, 0x10000, RZ ;  /* 0x000100000c0d7824 */ /* 0x000fe200078e00ff */
[----:B------:R-:W-:Y:S01]  /*1e40*/  PRMT R12, R17, 0x7632, R12 ;  /* 0x00007632110c7816 */ /* 0x000fe2000000000c */
[----:B------:R-:W-:Y:S01]  /*1e50*/  IMAD.U32 R19, R19, 0x10000, RZ ;  /* 0x0001000013137824 */ /* 0x000fe200078e00ff */
[----:B------:R-:W-:Y:S01]  /*1e60*/  SHF.L.U32 R3, R3, 0x10, RZ ;  /* 0x0000001003037819 */ /* 0x000fe200000006ff */
[----:B------:R-:W-:Y:S01]  /*1e70*/  FADD.FTZ R22, R13, R20 ;  /* 0x000000140d167221 */ /* 0x000fe20000010000 */
[----:B------:R-:W-:Y:S01]  /*1e80*/  PRMT R13, R18, 0x7632, R13 ;  /* 0x00007632120d7816 */ /* 0x000fe2000000000d */
        /* <DEDUP_REMOVED lines=12> */
[----:B------:R-:W-:Y:S01]  /*1f50*/  SHF.L.U32 R16, R16, 0x10, RZ ;  /* 0x0000001010107819 */ /* 0x000fe200000006ff */
[----:B------:R-:W-:Y:S01]  /*1f60*/  FADD.FTZ R99, R99, R18 ;  /* 0x0000001263637221 */ /* 0x000fe20000010000 */
[----:B------:R-:W-:Y:S01]  /*1f70*/  SHF.L.U32 R92, R5, 0x10, RZ ;  /* 0x00000010055c7819 */ /* 0x000fe200000006ff */
[----:B------:R-:W-:Y:S01]  /*1f80*/  FADD.FTZ R94, R94, R19 ;  /* 0x000000135e5e7221 */ /* 0x000fe20000010000 */
[----:B------:R-:W-:-:S02]  /*1f90*/  SHF.L.U32 R27, R4, 0x10, RZ ;  /* 0x00000010041b7819 */ /* 0x000fc400000006ff */
[----:B------:R-:W-:Y:S01]  /*1fa0*/  F2FP.BF16.F32.PACK_AB R14, R26, R99 ;  /* 0x000000631a0e723e */ /* 0x000fe200000010ff */
[----:B------:R-:W-:Y:S01]  /*1fb0*/  FADD.FTZ R92, R92, R17 ;  /* 0x000000115c5c7221 */ /* 0x000fe20000010000 */
[----:B------:R-:W-:Y:S01]  /*1fc0*/  F2FP.BF16.F32.PACK_AB R15, R101, R94 ;  /* 0x0000005e650f723e */ /* 0x000fe200000010ff */
[----:B------:R-:W-:-:S03]  /*1fd0*/  FADD.FTZ R27, R27, R16 ;  /* 0x000000101b1b7221 */ /* 0x000fc60000010000 */
[----:B------:R-:W-:Y:S02]  /*1fe0*/  F2FP.BF16.F32.PACK_AB R13, R23, R92 ;  /* 0x0000005c170d723e */ /* 0x000fe400000010ff */
[----:B------:R-:W-:Y:S01]  /*1ff0*/  F2FP.BF16.F32.PACK_AB R12, R22, R27 ;  /* 0x0000001b160c723e */ /* 0x000fe200000010ff */
[----:B------:R-:W-:Y:S06]  /*2000*/  BRA `(.L_x_126) ;  /* 0x0000000400687947 */ /* 0x000fec0003800000 */
.L_x_124:
[----:B------:R-:W-:Y:S05]  /*2010*/  BRA.U UP1, `(.L_x_127) ;  /* 0x0000000101947547 */ /* 0x000fea000b800000 */
[----:B-----5:R-:W-:Y:S02]  /*2020*/  PRMT R2, R16, 0x7632, R2 ;  /* 0x0000763210027816 */ /* 0x020fe40000000002 */
[----:B------:R-:W-:Y:S02]  /*2030*/  PRMT R0, R8, 0x7632, R0 ;  /* 0x0000763208007816 */ /* 0x000fe40000000000 */
[----:B------:R-:W-:Y:S02]  /*2040*/  SHF.L.U32 R3, R2, 0x10, RZ ;  /* 0x0000001002037819 */ /* 0x000fe400000006ff */
[----:B------:R-:W-:Y:S01]  /*2050*/  PRMT R2, R17, 0x7632, R2 ;  /* 0x0000763211027816 */ /* 0x000fe20000000002 */
[----:B------:R-:W-:Y:S01]  /*2060*/  IMAD.U32 R0, R0, 0x10000, RZ ;  /* 0x0001000000007824 */ /* 0x000fe200078e00ff */
[C---:B------:R-:W-:Y:S01]  /*2070*/  PRMT R12, R19.reuse, 0x7632, R12 ;  /* 0x00007632130c7816 */ /* 0x040fe2000000000c */
[----:B------:R-:W-:Y:S01]  /*2080*/  IMAD.U32 R19, R19, 0x10000, RZ ;  /* 0x0001000013137824 */ /* 0x000fe200078e00ff */
[----:B------:R-:W-:Y:S01]  /*2090*/  SHF.L.U32 R23, R2, 0x10, RZ ;  /* 0x0000001002177819 */ /* 0x000fe200000006ff */
[--C-:B------:R-:W-:Y:S01]  /*20a0*/  FADD.FTZ R22, R3, R0.reuse ;  /* 0x0000000003167221 */ /* 0x100fe20000010000 */
[----:B------:R-:W-:Y:S01]  /*20b0*/  PRMT R3, R18, 0x7632, R3 ;  /* 0x0000763212037816 */ /* 0x000fe20000000003 */
[----:B------:R-:W-:Y:S01]  /*20c0*/  IMAD.U32 R17, R17, 0x10000, RZ ;  /* 0x0001000011117824 */ /* 0x000fe200078e00ff */
[----:B------:R-:W-:-:S02]  /*20d0*/  PRMT R0, R9, 0x7632, R0 ;  /* 0x0000763209007816 */ /* 0x000fc40000000000 */
[----:B------:R-:W-:Y:S02]  /*20e0*/  SHF.L.U32 R13, R3, 0x10, RZ ;  /* 0x00000010030d7819 */ /* 0x000fe400000006ff */
[----:B------:R-:W-:Y:S02]  /*20f0*/  PRMT R2, R10, 0x7632, R2 ;  /* 0x000076320a027816 */ /* 0x000fe40000000002 */
        /* <DEDUP_REMOVED lines=23> */
.L_x_127:
[----:B-----5:R-:W-:Y:S02]  /*2270*/  PRMT R12, R16, 0x7632, R12 ;  /* 0x00007632100c7816 */ /* 0x020fe4000000000c */
[C---:B------:R-:W-:Y:S01]  /*2280*/  PRMT R14, R17.reuse, 0x7632, R14 ;  /* 0x00007632110e7816 */ /* 0x040fe2000000000e */
[----:B------:R-:W-:Y:S01]  /*2290*/  IMAD.U32 R17, R17, 0x10000, RZ ;  /* 0x0001000011117824 */ /* 0x000fe200078e00ff */
[----:B------:R-:W-:Y:S02]  /*22a0*/  SHF.L.U32 R15, R12, 0x10, RZ ;  /* 0x000000100c0f7819 */ /* 0x000fe400000006ff */
[----:B------:R-:W-:Y:S02]  /*22b0*/  PRMT R12, R8, 0x7632, R12 ;  /* 0x00007632080c7816 */ /* 0x000fe4000000000c */
[----:B------:R-:W-:Y:S02]  /*22c0*/  PRMT R13, R9, 0x7632, R13 ;  /* 0x00007632090d7816 */ /* 0x000fe4000000000d */
[----:B------:R-:W-:Y:S01]  /*22d0*/  SHF.L.U32 R14, R14, 0x10, RZ ;  /* 0x000000100e0e7819 */ /* 0x000fe200000006ff */
[----:B------:R-:W-:Y:S01]  /*22e0*/  IMAD.U32 R12, R12, 0x10000, RZ ;  /* 0x000100000c0c7824 */ /* 0x000fe200078e00ff */
[----:B------:R-:W-:-:S02]  /*22f0*/  SHF.L.U32 R13, R13, 0x10, RZ ;  /* 0x000000100d0d7819 */ /* 0x000fc400000006ff */
[----:B------:R-:W-:Y:S01]  /*2300*/  SHF.L.U32 R101, R0, 0x10, RZ ;  /* 0x0000001000657819 */ /* 0x000fe200000006ff */
[----:B------:R-:W-:Y:S01]  /*2310*/  FADD.FTZ R12, R15, R12 ;  /* 0x0000000c0f0c7221 */ /* 0x000fe20000010000 */
[----:B------:R-:W-:Y:S01]  /*2320*/  PRMT R15, R18, 0x7632, R15 ;  /* 0x00007632120f7816 */ /* 0x000fe2000000000f */
[----:B------:R-:W-:Y:S01]  /*2330*/  FADD.FTZ R13, R14, R13 ;  /* 0x0000000d0e0d7221 */ /* 0x000fe20000010000 */
[----:B------:R-:W-:Y:S02]  /*2340*/  PRMT R14, R10, 0x7632, R14 ;  /* 0x000076320a0e7816 */ /* 0x000fe4000000000e */
[----:B------:R-:W-:Y:S02]  /*2350*/  SHF.L.U32 R21, R15, 0x10, RZ ;  /* 0x000000100f157819 */ /* 0x000fe400000006ff */
[----:B------:R-:W-:Y:S01]  /*2360*/  SHF.L.U32 R15, R20, 0x10, RZ ;  /* 0x00000010140f7819 */ /* 0x000fe200000006ff */
[----:B------:R-:W-:Y:S01]  /*2370*/  IMAD.U32 R14, R14, 0x10000, RZ ;  /* 0x000100000e0e7824 */ /* 0x000fe200078e00ff */
[----:B------:R-:W-:Y:S01]  /*2380*/  SHF.L.U32 R0, R9, 0x10, RZ ;  /* 0x0000001009007819 */ /* 0x000fe200000006ff */
[----:B------:R-:W-:Y:S01]  /*2390*/  IMAD.U32 R20, R3, 0x10000, RZ ;  /* 0x0001000003147824 */ /* 0x000fe200078e00ff */
[----:B------:R-:W-:Y:S01]  /*23a0*/  SHF.L.U32 R3, R2, 0x10, RZ ;  /* 0x0000001002037819 */ /* 0x000fe200000006ff */
[----:B------:R-:W-:Y:S01]  /*23b0*/  FADD.FTZ R22, R15, R12 ;  /* 0x0000000c0f167221 */ /* 0x000fe20000010000 */
[C---:B------:R-:W-:Y:S01]  /*23c0*/  PRMT R15, R19.reuse, 0x7632, R15 ;  /* 0x00007632130f7816 */ /* 0x040fe2000000000f */
[----:B------:R-:W-:Y:S01]  /*23d0*/  FADD.FTZ R17, R0, R17 ;  /* 0x0000001100117221 */ /* 0x000fe20000010000 */
[----:B------:R-:W-:Y:S01]  /*23e0*/  SHF.L.U32 R19, R19, 0x10, RZ ;  /* 0x0000001013137819 */ /* 0x000fe200000006ff */
[----:B------:R-:W-:Y:S01]  /*23f0*/  FADD.FTZ R14, R21, R14 ;  /* 0x0000000e150e7221 */ /* 0x000fe20000010000 */
[C---:B------:R-:W-:Y:S01]  /*2400*/  SHF.L.U32 R0, R11.reuse, 0x10, RZ ;  /* 0x000000100b007819 */ /* 0x040fe200000006ff */
[----:B------:R-:W-:Y:S01]  /*2410*/  FADD.FTZ R23, R20, R13 ;  /* 0x0000000d14177221 */ /* 0x000fe20000010000 */
[----:B------:R-:W-:Y:S01]  /*2420*/  SHF.L.U32 R18, R18, 0x10, RZ ;  /* 0x0000001012127819 */ /* 0x000fe200000006ff */
[----:B------:R-:W-:Y:S01]  /*2430*/  IMAD.U32 R13, R10, 0x10000, RZ ;  /* 0x000100000a0d7824 */ /* 0x000fe200078e00ff */
[----:B------:R-:W-:Y:S01]  /*2440*/  PRMT R12, R11, 0x7632, R12 ;  /* 0x000076320b0c7816 */ /* 0x000fe2000000000c */
[----:B------:R-:W-:Y:S01]  /*2450*/  FADD.FTZ R19, R0, R19 ;  /* 0x0000001300137221 */ /* 0x000fe20000010000 */
[----:B------:R-:W-:Y:S01]  /*2460*/  FADD.FTZ R26, R3, R14 ;  /* 0x0000000e031a7221 */ /* 0x000fe20000010000 */
[----:B------:R-:W-:Y:S01]  /*2470*/  SHF.L.U32 R0, R6, 0x10, RZ ;  /* 0x0000001006007819 */ /* 0x000fe200000006ff */
[----:B------:R-:W-:Y:S01]  /*2480*/  FADD.FTZ R13, R13, R18 ;  /* 0x000000120d0d7221 */ /* 0x000fe20000010000 */
[----:B------:R-:W-:-:S02]  /*2490*/  SHF.L.U32 R15, R15, 0x10, RZ ;  /* 0x000000100f0f7819 */ /* 0x000fc400000006ff */
[----:B------:R-:W-:Y:S01]  /*24a0*/  SHF.L.U32 R12, R12, 0x10, RZ ;  /* 0x000000100c0c7819 */ /* 0x000fe200000006ff */
[----:B------:R-:W-:Y:S01]  /*24b0*/  FADD.FTZ R99, R0, R13 ;  /* 0x0000000d00637221 */ /* 0x000fe20000010000 */
[----:B------:R-:W-:Y:S01]  /*24c0*/  SHF.L.U32 R16, R16, 0x10, RZ ;  /* 0x0000001010107819 */ /* 0x000fe200000006ff */
[----:B------:R-:W-:Y:S01]  /*24d0*/  IMAD.U32 R0, R4, 0x10000, RZ ;  /* 0x0001000004007824 */ /* 0x000fe200078e00ff */
        /* <DEDUP_REMOVED lines=8> */
[----:B------:R-:W-:Y:S01]  /*2560*/  FADD.FTZ R92, R92, R17 ;  /* 0x000000115c5c7221 */ /* 0x000fe20000010000 */
[----:B------:R-:W-:-:S02]  /*2570*/  FADD.FTZ R27, R0, R3 ;  /* 0x00000003001b7221 */ /* 0x000fc40000010000 */
[----:B------:R-:W-:Y:S02]  /*2580*/  F2FP.BF16.F32.PACK_AB R15, R101, R94 ;  /* 0x0000005e650f723e */ /* 0x000fe400000010ff */
[----:B------:R-:W-:Y:S02]  /*2590*/  F2FP.BF16.F32.PACK_AB R13, R23, R92 ;  /* 0x0000005c170d723e */ /* 0x000fe400000010ff */
[----:B------:R-:W-:-:S07]  /*25a0*/  F2FP.BF16.F32.PACK_AB R12, R22, R27 ;  /* 0x0000001b160c723e */ /* 0x000fce00000010ff */
.L_x_126:
[----:B------:R-:W-:Y:S01]  /*25b0*/  FADD.FTZ R0, RZ, R24 ;  /* 0x00000018ff007221 */ /* 0x000fe20000010000 */
[----:B------:R-:W0:Y:S01]  /*25c0*/  @P0 LDC.64 R2, c[0x0][0x3a8] ;  /* 0x0000ea00ff020b82 */ /* 0x000e220000000a00 */
[----:B------:R-:W-:Y:S01]  /*25d0*/  UMOV UR4, 0xffffffff ;  /* 0xffffffff00047882 */ /* 0x000fe20000000000 */
[----:B------:R-:W-:Y:S01]  /*25e0*/  ISETP.NE.AND P2, PT, R28, RZ, PT ;  /* 0x000000ff1c00720c */ /* 0x000fe20003f45270 */
        /* <DEDUP_REMOVED lines=12> */
[----:B0-----:R-:W-:-:S04]  /*26b0*/  FADD.FTZ R3, R0, R93 ;  /* 0x0000005d00037221 */ /* 0x001fc80000010000 */
        /* <DEDUP_REMOVED lines=11> */
[----:B------:R-:W-:Y:S01]  /*2770*/  FADD.FTZ R0, R0, R101 ;  /* 0x0000006500007221 */ /* 0x000fe20000010000 */
        /* <DEDUP_REMOVED lines=11> */
[----:B------:R-:W0:Y:S02]  /*2830*/  LDC R2, c[0x0][0x400] ;  /* 0x00010000ff027b82 */ /* 0x000e240000000800 */
[----:B0-----:R-:W-:-:S04]  /*2840*/  FMUL.FTZ R17, R17, R2 ;  /* 0x0000000211117220 */ /* 0x001fc80000410000 */
        /* <DEDUP_REMOVED lines=57> */
.L_x_141:
[----:B-1----:R-:W-:Y:S01]  /*2be0*/  FADD.FTZ R21, R18, R21 ;  /* 0x0000001512157221 */ /* 0x002fe20000010000 */
[----:B------:R-:W-:-:S03]  /*2bf0*/  FMUL.FTZ R16, R17, R17 ;  /* 0x0000001111107220 */ /* 0x000fc60000410000 */
[----:B------:R-:W-:Y:S02]  /*2c00*/  FFMA.FTZ R0, R21, R2, UR8 ;  /* 0x0000000815007e23 */ /* 0x000fe40008010002 */
[----:B------:R-:W1:Y:S01]  /*2c10*/  @!P2 LDC.64 R2, c[0x0][0x3c0] ;  /* 0x0000f000ff02ab82 */ /* 0x000e620000000a00 */
[----:B------:R-:W-:-:S05]  /*2c20*/  FSEL R19, R16, RZ, P3 ;  /* 0x000000ff10137208 */ /* 0x000fca0001800000 */
[----:B------:R-:W-:Y:S01]  /*2c30*/  FADD.FTZ R19, R0, R19 ;  /* 0x0000001300137221 */ /* 0x000fe20000010000 */
[----:B------:R-:W-:-:S03]  /*2c40*/  FSEL R0, R17, RZ, !P3 ;  /* 0x000000ff11007208 */ /* 0x000fc60005800000 */
[----:B------:R-:W2:Y:S02]  /*2c50*/  MUFU.RSQ R103, R19 ;  /* 0x0000001300677308 */ /* 0x000ea40000001400 */
[C---:B------:R-:W-:Y:S01]  /*2c60*/  FADD.FTZ R80, -R0.reuse, R80 ;  /* 0x0000005000507221 */ /* 0x040fe20000010100 */
[C---:B0-----:R-:W-:Y:S01]  /*2c70*/  FADD.FTZ R18, -R0.reuse, R87 ;  /* 0x0000005700127221 */ /* 0x041fe20000010100 */
[C---:B------:R-:W-:Y:S01]  /*2c80*/  FADD.FTZ R82, -R0.reuse, R82 ;  /* 0x0000005200527221 */ /* 0x040fe20000010100 */
        /* <DEDUP_REMOVED lines=8> */
[----:B------:R-:W-:Y:S01]  /*2d10*/  FADD.FTZ R86, -R0, R86 ;  /* 0x0000005600567221 */ /* 0x000fe20000010100 */
[----:B-1----:R-:W-:-:S04]  /*2d20*/  @!P2 IMAD.WIDE R2, R77, 0x4, R2 ;  /* 0x000000044d02a825 */ /* 0x002fc800078e0202 */
[C---:B------:R-:W-:Y:S01]  /*2d30*/  FADD.FTZ R90, -R0.reuse, R90 ;  /* 0x0000005a005a7221 */ /* 0x040fe20000010100 */
[----:B------:R-:W-:Y:S01]  /*2d40*/  FADD.FTZ R22, -R0, R22 ;  /* 0x0000001600167221 */ /* 0x000fe20000010100 */
[C---:B--2---:R-:W-:Y:S01]  /*2d50*/  FMUL.FTZ R21, R103.reuse, R80 ;  /* 0x0000005067157220 */ /* 0x044fe20000410000 */
[C---:B------:R-:W-:Y:S01]  /*2d60*/  FMUL.FTZ R82, R103.reuse, R82 ;  /* 0x0000005267527220 */ /* 0x040fe20000410000 */
[----:B------:R0:W-:Y:S01]  /*2d70*/  @!P2 STG.E desc[UR6][R2.64], R17 ;  /* 0x000000110200a986 */ /* 0x0001e2000c101906 */
[C---:B------:R-:W-:Y:S01]  /*2d80*/  FMUL.FTZ R16, R103.reuse, R16 ;  /* 0x0000001067107220 */ /* 0x040fe20000410000 */
[C---:B------:R-:W-:Y:S01]  /*2d90*/  FMUL.FTZ R78, R103.reuse, R78 ;  /* 0x0000004e674e7220 */ /* 0x040fe20000410000 */
[----:B------:R-:W-:Y:S01]  /*2da0*/  FFMA.FTZ R19, R82, R70, R69 ;  /* 0x0000004652137223 */ /* 0x000fe20000010045 */
[C---:B------:R-:W-:Y:S01]  /*2db0*/  FADD.FTZ R80, -R0.reuse, R91 ;  /* 0x0000005b00507221 */ /* 0x040fe20000010100 */
[C---:B------:R-:W-:Y:S01]  /*2dc0*/  FMUL.FTZ R81, R103.reuse, R96 ;  /* 0x0000006067517220 */ /* 0x040fe20000410000 */
[C---:B------:R-:W-:Y:S01]  /*2dd0*/  FADD.FTZ R82, -R0.reuse, R89 ;  /* 0x0000005900527221 */ /* 0x040fe20000010100 */
[C---:B------:R-:W-:Y:S01]  /*2de0*/  FADD.FTZ R92, -R0.reuse, R92 ;  /* 0x0000005c005c7221 */ /* 0x040fe20000010100 */
[C---:B------:R-:W-:Y:S01]  /*2df0*/  FMUL.FTZ R80, R103.reuse, R80 ;  /* 0x0000005067507220 */ /* 0x040fe20000410000 */
[----:B------:R-:W-:Y:S01]  /*2e00*/  FADD.FTZ R94, -R0, R94 ;  /* 0x0000005e005e7221 */ /* 0x000fe20000010100 */
[C---:B------:R-:W-:Y:S01]  /*2e10*/  FMUL.FTZ R86, R103.reuse, R86 ;  /* 0x0000005667567220 */ /* 0x040fe20000410000 */
[C---:B------:R-:W-:Y:S01]  /*2e20*/  FMUL.FTZ R90, R103.reuse, R90 ;  /* 0x0000005a675a7220 */ /* 0x040fe20000410000 */
[----:B0-----:R-:W-:Y:S01]  /*2e30*/  FMUL.FTZ R2, R103, R18 ;  /* 0x0000001267027220 */ /* 0x001fe20000410000 */
[----:B------:R-:W-:Y:S01]  /*2e40*/  FFMA.FTZ R18, R21, R49, R38 ;  /* 0x0000003115127223 */ /* 0x000fe20000010026 */
[----:B------:R-:W-:Y:S01]  /*2e50*/  FFMA.FTZ R3, R16, R72, R71 ;  /* 0x0000004810037223 */ /* 0x000fe20000010047 */
[----:B------:R-:W-:Y:S01]  /*2e60*/  FADD.FTZ R16, -R0, R83 ;  /* 0x0000005300107221 */ /* 0x000fe20000010100 */
[----:B------:R-:W-:Y:S01]  /*2e70*/  FFMA.FTZ R2, R2, R50, R37 ;  /* 0x0000003202027223 */ /* 0x000fe20000010025 */
[C---:B------:R-:W-:Y:S01]  /*2e80*/  FMUL.FTZ R17, R103.reuse, R24 ;  /* 0x0000001867117220 */ /* 0x040fe20000410000 */
[----:B------:R-:W-:Y:S01]  /*2e90*/  FMUL.FTZ R24, R103, R20 ;  /* 0x0000001467187220 */ /* 0x000fe20000410000 */
[----:B------:R-:W-:Y:S01]  /*2ea0*/  F2FP.BF16.F32.PACK_AB R18, R3, R18 ;  /* 0x000000120312723e */ /* 0x000fe200000010ff */
[----:B------:R-:W-:Y:S01]  /*2eb0*/  FMUL.FTZ R20, R103, R16 ;  /* 0x0000001067147220 */ /* 0x000fe20000410000 */
[----:B------:R-:W-:Y:S01]  /*2ec0*/  F2FP.BF16.F32.PACK_AB R19, R19, R2 ;  /* 0x000000021313723e */ /* 0x000fe200000010ff */
[----:B------:R-:W-:Y:S01]  /*2ed0*/  FFMA.FTZ R16, R17, R51, R40 ;  /* 0x0000003311107223 */ /* 0x000fe20000010028 */
[----:B------:R-:W0:Y:S01]  /*2ee0*/  @!P2 LDC.64 R2, c[0x0][0x3c8] ;  /* 0x0000f200ff02ab82 */ /* 0x000e220000000a00 */
[----:B------:R-:W-:Y:S01]  /*2ef0*/  FFMA.FTZ R17, R78, R52, R39 ;  /* 0x000000344e117223 */ /* 0x000fe20000010027 */
[----:B------:R-:W-:Y:S01]  /*2f00*/  FFMA.FTZ R24, R24, R74, R73 ;  /* 0x0000004a18187223 */ /* 0x000fe20000010049 */
[----:B------:R-:W-:Y:S01]  /*2f10*/  FFMA.FTZ R27, R80, R64, R63 ;  /* 0x00000040501b7223 */ /* 0x000fe2000001003f */
[----:B------:R-:W-:Y:S01]  /*2f20*/  FADD.FTZ R78, -R0, R93 ;  /* 0x0000005d004e7221 */ /* 0x000fe20000010100 */
[C---:B------:R-:W-:Y:S01]  /*2f30*/  FMUL.FTZ R82, R103.reuse, R82 ;  /* 0x0000005267527220 */ /* 0x040fe20000410000 */
[C---:B------:R-:W-:Y:S01]  /*2f40*/  FMUL.FTZ R22, R103.reuse, R22 ;  /* 0x0000001667167220 */ /* 0x040fe20000410000 */
[----:B------:R-:W-:Y:S01]  /*2f50*/  F2FP.BF16.F32.PACK_AB R17, R24, R17 ;  /* 0x000000111811723e */ /* 0x000fe200000010ff */
[----:B------:R-:W-:Y:S01]  /*2f60*/  FADD.FTZ R24, -R0, R95 ;  /* 0x0000005f00187221 */ /* 0x000fe20000010100 */
[C---:B------:R-:W-:Y:S01]  /*2f70*/  FMUL.FTZ R78, R103.reuse, R78 ;  /* 0x0000004e674e7220 */ /* 0x040fe20000410000 */
[C---:B------:R-:W-:Y:S01]  /*2f80*/  FMUL.FTZ R92, R103.reuse, R92 ;  /* 0x0000005c675c7220 */ /* 0x040fe20000410000 */
[----:B------:R-:W-:Y:S01]  /*2f90*/  FMUL.FTZ R94, R103, R94 ;  /* 0x0000005e675e7220 */ /* 0x000fe20000410000 */
[----:B------:R-:W-:Y:S01]  /*2fa0*/  FFMA.FTZ R82, R82, R62, R61 ;  /* 0x0000003e52527223 */ /* 0x000fe2000001003d */
[----:B------:R-:W-:Y:S01]  /*2fb0*/  FFMA.FTZ R78, R78, R66, R65 ;  /* 0x000000424e4e7223 */ /* 0x000fe20000010041 */
[----:B------:R-:W-:Y:S01]  /*2fc0*/  FFMA.FTZ R92, R92, R44, R35 ;  /* 0x0000002c5c5c7223 */ /* 0x000fe20000010023 */
[----:B0-----:R-:W-:-:S05]  /*2fd0*/  @!P2 IMAD.WIDE R2, R77, 0x4, R2 ;  /* 0x000000044d02a825 */ /* 0x001fca00078e0202 */
[----:B------:R0:W-:Y:S02]  /*2fe0*/  @!P2 STG.E desc[UR6][R2.64], R103 ;  /* 0x000000670200a986 */ /* 0x0001e4000c101906 */
[----:B0-----:R-:W-:Y:S02]  /*2ff0*/  FFMA.FTZ R3, R20, R76, R75 ;  /* 0x0000004c14037223 */ /* 0x001fe4000001004b */
[----:B------:R-:W0:Y:S03]  /*3000*/  LDC.64 R20, c[0x0][0x428] ;  /* 0x00010a00ff147b82 */ /* 0x000e260000000a00 */
[----:B------:R-:W-:Y:S01]  /*3010*/  F2FP.BF16.F32.PACK_AB R16, R3, R16 ;  /* 0x000000100310723e */ /* 0x000fe200000010ff */
[----:B0-----:R-:W-:-:S05]  /*3020*/  IMAD.WIDE.U32 R2, R25, 0x10, R20 ;  /* 0x0000001019027825 */ /* 0x001fca00078e0014 */
[----:B------:R0:W-:Y:S02]  /*3030*/  STG.E.128 desc[UR6][R2.64], R16 ;  /* 0x0000001002007986 */ /* 0x0001e4000c101d06 */
[C---:B0-----:R-:W-:Y:S01]  /*3040*/  FADD.FTZ R18, -R0.reuse, R101 ;  /* 0x0000006500127221 */ /* 0x041fe20000010100 */
[C---:B------:R-:W-:Y:S01]  /*3050*/  FMUL.FTZ R3, R103.reuse, R88 ;  /* 0x0000005867037220 */ /* 0x040fe20000410000 */
[C---:B------:R-:W-:Y:S01]  /*3060*/  FMUL.FTZ R88, R103.reuse, R26 ;  /* 0x0000001a67587220 */ /* 0x040fe20000410000 */
[C---:B------:R-:W-:Y:S01]  /*3070*/  FADD.FTZ R2, -R0.reuse, R23 ;  /* 0x0000001700027221 */ /* 0x040fe20000010100 */
[----:B------:R-:W-:Y:S01]  /*3080*/  FMUL.FTZ R96, R103, R18 ;  /* 0x0000001267607220 */ /* 0x000fe20000410000 */
[----:B------:R-:W-:Y:S01]  /*3090*/  FFMA.FTZ R18, R3, R45, R30 ;  /* 0x0000002d03127223 */ /* 0x000fe2000001001e */
[----:B------:R-:W-:Y:S01]  /*30a0*/  FADD.FTZ R16, -R0, R99 ;  /* 0x0000006300107221 */ /* 0x000fe20000010100 */
[C---:B------:R-:W-:Y:S01]  /*30b0*/  FMUL.FTZ R23, R103.reuse, R84 ;  /* 0x0000005467177220 */ /* 0x040fe20000410000 */
[C---:B------:R-:W-:Y:S01]  /*30c0*/  FMUL.FTZ R0, R103.reuse, R24 ;  /* 0x0000001867007220 */ /* 0x040fe20000410000 */
[----:B------:R-:W-:Y:S01]  /*30d0*/  FMUL.FTZ R84, R103, R2 ;  /* 0x0000000267547220 */ /* 0x000fe20000410000 */
[----:B------:R-:W-:Y:S01]  /*30e0*/  F2FP.BF16.F32.PACK_AB R18, R27, R18 ;  /* 0x000000121b12723e */ /* 0x000fe200000010ff */
[----:B------:R-:W-:Y:S01]  /*30f0*/  FMUL.FTZ R83, R103, R16 ;  /* 0x0000001067537220 */ /* 0x000fe20000410000 */
[----:B------:R-:W0:Y:S01]  /*3100*/  LDC.64 R26, c[0x0][0x380] ;  /* 0x0000e000ff1a7b82 */ /* 0x000e220000000a00 */
[----:B------:R-:W-:-:S04]  /*3110*/  IMAD.WIDE.U32 R2, R79, 0x10, R20 ;  /* 0x000000104f027825 */ /* 0x000fc800078e0014 */
[----:B------:R-:W-:Y:S01]  /*3120*/  FFMA.FTZ R17, R86, R48, R31 ;  /* 0x0000003056117223 */ /* 0x000fe2000001001f */
[----:B------:R-:W-:Y:S01]  /*3130*/  FFMA.FTZ R19, R90, R46, R29 ;  /* 0x0000002e5a137223 */ /* 0x000fe2000001001d */
[----:B------:R-:W-:Y:S01]  /*3140*/  FFMA.FTZ R16, R23, R47, R32 ;  /* 0x0000002f17107223 */ /* 0x000fe20000010020 */
[----:B------:R-:W-:-:S04]  /*3150*/  IMAD.WIDE.U32 R24, R97, 0x10, R20 ;  /* 0x0000001061187825 */ /* 0x000fc800078e0014 */
[----:B------:R-:W-:Y:S01]  /*3160*/  FFMA.FTZ R21, R0, R68, R67 ;  /* 0x0000004400157223 */ /* 0x000fe20000010043 */
[----:B------:R-:W-:Y:S01]  /*3170*/  FFMA.FTZ R20, R81, R43, R36 ;  /* 0x0000002b51147223 */ /* 0x000fe20000010024 */
[----:B------:R-:W-:Y:S01]  /*3180*/  FFMA.FTZ R83, R83, R41, R34 ;  /* 0x0000002953537223 */ /* 0x000fe20000010022 */
[----:B------:R-:W-:Y:S01]  /*3190*/  FFMA.FTZ R23, R94, R42, R33 ;  /* 0x0000002a5e177223 */ /* 0x000fe20000010021 */
[----:B------:R-:W-:Y:S01]  /*31a0*/  FFMA.FTZ R96, R96, R54, R53 ;  /* 0x0000003660607223 */ /* 0x000fe20000010035 */
[----:B------:R-:W-:Y:S01]  /*31b0*/  FFMA.FTZ R88, R88, R56, R55 ;  /* 0x0000003858587223 */ /* 0x000fe20000010037 */
[----:B------:R-:W-:Y:S01]  /*31c0*/  FFMA.FTZ R81, R84, R58, R57 ;  /* 0x0000003a54517223 */ /* 0x000fe20000010039 */
[----:B------:R-:W-:Y:S01]  /*31d0*/  FFMA.FTZ R79, R22, R60, R59 ;  /* 0x0000003c164f7223 */ /* 0x000fe2000001003b */
[----:B------:R-:W-:Y:S02]  /*31e0*/  F2FP.BF16.F32.PACK_AB R19, R82, R19 ;  /* 0x000000135213723e */ /* 0x000fe400000010ff */
[----:B------:R-:W-:-:S02]  /*31f0*/  F2FP.BF16.F32.PACK_AB R17, R78, R17 ;  /* 0x000000114e11723e */ /* 0x000fc400000010ff */
[----:B------:R-:W-:Y:S02]  /*3200*/  F2FP.BF16.F32.PACK_AB R16, R21, R16 ;  /* 0x000000101510723e */ /* 0x000fe400000010ff */
[----:B------:R-:W-:Y:S02]  /*3210*/  F2FP.BF16.F32.PACK_AB R23, R96, R23 ;  /* 0x000000176017723e */ /* 0x000fe400000010ff */
[----:B------:R-:W-:Y:S01]  /*3220*/  F2FP.BF16.F32.PACK_AB R22, R88, R83 ;  /* 0x000000535816723e */ /* 0x000fe200000010ff */
[----:B------:R1:W-:Y:S01]  /*3230*/  STG.E.128 desc[UR6][R2.64], R16 ;  /* 0x0000001002007986 */ /* 0x0003e2000c101d06 */
[----:B------:R-:W-:Y:S02]  /*3240*/  F2FP.BF16.F32.PACK_AB R21, R81, R92 ;  /* 0x0000005c5115723e */ /* 0x000fe400000010ff */
[----:B------:R-:W-:Y:S02]  /*3250*/  F2FP.BF16.F32.PACK_AB R20, R79, R20 ;  /* 0x000000144f14723e */ /* 0x000fe400000010ff */
[----:B0-----:R-:W-:-:S03]  /*3260*/  LEA R77, R26, R77, 0x2 ;  /* 0x0000004d1a4d7211 */ /* 0x001fc600078e10ff */
[----:B------:R1:W-:Y:S01]  /*3270*/  STG.E.128 desc[UR6][R24.64], R20 ;  /* 0x0000001418007986 */ /* 0x0003e2000c101d06 */
[----:B------:R-:W-:-:S13]  /*3280*/  ISETP.GE.AND P2, PT, R77, R27, PT ;  /* 0x0000001b4d00720c */ /* 0x000fda0003f46270 */
[----:B------:R-:W-:Y:S05]  /*3290*/  @!P2 BRA `(.L_x_129) ;  /* 0xffffffd40080a947 */ /* 0x000fea000383ffff */
[----:B------:R-:W-:Y:S05]  /*32a0*/  EXIT ;  /* 0x000000000000794d */ /* 0x000fea0003800000 */
.L_x_128:
[----:B------:R-:W-:Y:S01]  /*32b0*/  HFMA2 R96, -RZ, RZ, 0, 5.9604644775390625e-08 ;  /* 0x00000001ff607431 */ /* 0x000fe200000001ff */
[----:B------:R-:W-:Y:S01]  /*32c0*/  BSSY B0, `(.L_x_130) ;  /* 0x0000007000007945 */ /* 0x000fe20003800000 */
[----:B------:R-:W-:Y:S01]  /*32d0*/  MOV R103, R0 ;  /* 0x0000000000677202 */ /* 0x000fe20000000f00 */
[----:B------:R-:W-:Y:S01]  /*32e0*/  IMAD.MOV.U32 R20, RZ, RZ, -0x1 ;  /* 0xffffffffff147424 */ /* 0x000fe200078e00ff */
[----:B------:R-:W-:-:S07]  /*32f0*/  MOV R105, 0x1f ;  /* 0x0000001f00697802 */ /* 0x000fce0000000f00 */
[----:B------:R-:W-:Y:S05]  /*3300*/  WARPSYNC.COLLECTIVE R20, `(.L_x_131) ;  /* 0x0000000014087348 */ /* 0x000fea0003c00000 */
[----:B------:R0:W1:Y:S02]  /*3310*/  SHFL.BFLY P4, R21, R103, R96, R105 ;  /* 0x0c00006067157389 */ /* 0x0000640000080069 */
[----:B01----:R-:W-:Y:S05]  /*3320*/  ENDCOLLECTIVE ;  /* 0x000000000000791b */ /* 0x003fea0003800000 */
.L_x_131:
[----:B------:R-:W-:Y:S05]  /*3330*/  BSYNC B0 ;  /* 0x0000000000007941 */ /* 0x000fea0003800000 */
.L_x_130:
[----:B------:R-:W-:Y:S01]  /*3340*/  MOV R3, R21 ;  /* 0x0000001500037202 */ /* 0x000fe20000000f00 */
[----:B------:R-:W-:Y:S01]  /*3350*/  HFMA2 R96, -RZ, RZ, 0, 1.1920928955078125e-07 ;  /* 0x00000002ff607431 */ /* 0x000fe200000001ff */
[----:B------:R-:W-:Y:S01]  /*3360*/  MOV R105, 0x1f ;  /* 0x0000001f00697802 */ /* 0x000fe20000000f00 */
[----:B------:R-:W-:Y:S02]  /*3370*/  IMAD.MOV.U32 R20, RZ, RZ, -0x1 ;  /* 0xffffffffff147424 */ /* 0x000fe400078e00ff */
[----:B------:R-:W-:-:S05]  /*3380*/  FADD.FTZ R3, R0, R3 ;  /* 0x0000000300037221 */ /* 0x000fca0000010000 */
[----:B------:R-:W-:-:S07]  /*3390*/  MOV R103, R3 ;  /* 0x0000000300677202 */ /* 0x000fce0000000f00 */
[----:B------:R-:W-:Y:S05]  /*33a0*/  WARPSYNC.COLLECTIVE R20, `(.L_x_132) ;  /* 0x0000000014087348 */ /* 0x000fea0003c00000 */
[----:B------:R0:W1:Y:S02]  /*33b0*/  SHFL.BFLY P4, R21, R103, R96, R105 ;  /* 0x0c00006067157389 */ /* 0x0000640000080069 */
[----:B01----:R-:W-:Y:S05]  /*33c0*/  ENDCOLLECTIVE ;  /* 0x000000000000791b */ /* 0x003fea0003800000 */
.L_x_132:
[----:B------:R-:W-:Y:S01]  /*33d0*/  HFMA2 R96, -RZ, RZ, 0, 2.384185791015625e-07 ;  /* 0x00000004ff607431 */ /* 0x000fe200000001ff */
[----:B------:R-:W-:-:S05]  /*33e0*/  MOV R2, R21 ;  /* 0x0000001500027202 */ /* 0x000fca0000000f00 */
[----:B------:R-:W-:-:S05]  /*33f0*/  FADD.FTZ R16, R3, R2 ;  /* 0x0000000203107221 */ /* 0x000fca0000010000 */
[----:B------:R-:W-:-:S07]  /*3400*/  MOV R103, R16 ;  /* 0x0000001000677202 */ /* 0x000fce0000000f00 */
[----:B------:R-:W-:Y:S05]  /*3410*/  WARPSYNC.COLLECTIVE R20, `(.L_x_133) ;  /* 0x0000000014087348 */ /* 0x000fea0003c00000 */
[----:B------:R0:W1:Y:S02]  /*3420*/  SHFL.BFLY P4, R21, R103, R96, R105 ;  /* 0x0c00006067157389 */ /* 0x0000640000080069 */
[----:B01----:R-:W-:Y:S05]  /*3430*/  ENDCOLLECTIVE ;  /* 0x000000000000791b */ /* 0x003fea0003800000 */
.L_x_133:
[----:B------:R-:W-:Y:S01]  /*3440*/  HFMA2 R96, -RZ, RZ, 0, 4.76837158203125e-07 ;  /* 0x00000008ff607431 */ /* 0x000fe200000001ff */
[----:B------:R-:W-:-:S05]  /*3450*/  MOV R17, R21 ;  /* 0x0000001500117202 */ /* 0x000fca0000000f00 */
[----:B------:R-:W-:-:S04]  /*3460*/  FADD.FTZ R18, R16, R17 ;  /* 0x0000001110127221 */ /* 0x000fc80000010000 */
[----:B------:R-:W-:-:S07]  /*3470*/  IMAD.MOV.U32 R103, RZ, RZ, R18 ;  /* 0x000000ffff677224 */ /* 0x000fce00078e0012 */
[----:B------:R-:W-:Y:S05]  /*3480*/  WARPSYNC.COLLECTIVE R20, `(.L_x_134) ;  /* 0x0000000014087348 */ /* 0x000fea0003c00000 */
[----:B------:R0:W1:Y:S02]  /*3490*/  SHFL.BFLY P4, R21, R103, R96, R105 ;  /* 0x0c00006067157389 */ /* 0x0000640000080069 */
[----:B01----:R-:W-:Y:S05]  /*34a0*/  ENDCOLLECTIVE ;  /* 0x000000000000791b */ /* 0x003fea0003800000 */
.L_x_134:
[----:B------:R-:W-:Y:S01]  /*34b0*/  HFMA2 R96, -RZ, RZ, 0, 9.5367431640625e-07 ;  /* 0x00000010ff607431 */ /* 0x000fe200000001ff */
[----:B------:R-:W-:-:S05]  /*34c0*/  MOV R17, R21 ;  /* 0x0000001500117202 */ /* 0x000fca0000000f00 */
[----:B------:R-:W-:-:S05]  /*34d0*/  FADD.FTZ R19, R18, R17 ;  /* 0x0000001112137221 */ /* 0x000fca0000010000 */
[----:B------:R-:W-:-:S07]  /*34e0*/  MOV R103, R19 ;  /* 0x0000001300677202 */ /* 0x000fce0000000f00 */
[----:B------:R-:W-:Y:S05]  /*34f0*/  WARPSYNC.COLLECTIVE R20, `(.L_x_135) ;  /* 0x0000000014087348 */ /* 0x000fea0003c00000 */
[----:B------:R0:W1:Y:S02]  /*3500*/  SHFL.BFLY P4, R21, R103, R96, R105 ;  /* 0x0c00006067157389 */ /* 0x0000640000080069 */
[----:B01----:R-:W-:Y:S05]  /*3510*/  ENDCOLLECTIVE ;  /* 0x000000000000791b */ /* 0x003fea0003800000 */
.L_x_135:
[----:B------:R-:W-:Y:S02]  /*3520*/  HFMA2 R96, -RZ, RZ, 0, 5.9604644775390625e-08 ;  /* 0x00000001ff607431 */ /* 0x000fe400000001ff */
[----:B------:R-:W-:-:S04]  /*3530*/  IMAD.MOV.U32 R2, RZ, RZ, R21 ;  /* 0x000000ffff027224 */ /* 0x000fc800078e0015 */
[----:B------:R-:W-:Y:S02]  /*3540*/  FADD.FTZ R17, R19, R2 ;  /* 0x0000000213117221 */ /* 0x000fe40000010000 */
        /* <DEDUP_REMOVED lines=54> */
.L_x_136:
[----:B------:R-:W-:Y:S01]  /*38b0*/  IMAD.MOV.U32 R96, RZ, RZ, 0x2 ;  /* 0x00000002ff607424 */ /* 0x000fe200078e00ff */
[----:B------:R-:W-:-:S05]  /*38c0*/  MOV R3, R21 ;  /* 0x0000001500037202 */ /* 0x000fca0000000f00 */
[----:B------:R-:W-:-:S05]  /*38d0*/  FADD.FTZ R3, R0, R3 ;  /* 0x0000000300037221 */ /* 0x000fca0000010000 */
[----:B------:R-:W-:-:S07]  /*38e0*/  MOV R103, R3 ;  /* 0x0000000300677202 */ /* 0x000fce0000000f00 */
[----:B------:R-:W-:Y:S05]  /*38f0*/  WARPSYNC.COLLECTIVE R20, `(.L_x_137) ;  /* 0x0000000014087348 */ /* 0x000fea0003c00000 */
[----:B------:R0:W1:Y:S02]  /*3900*/  SHFL.BFLY P4, R21, R103, R96, R105 ;  /* 0x0c00006067157389 */ /* 0x0000640000080069 */
[----:B01----:R-:W-:Y:S05]  /*3910*/  ENDCOLLECTIVE ;  /* 0x000000000000791b */ /* 0x003fea0003800000 */
.L_x_137:
[----:B------:R-:W-:Y:S01]  /*3920*/  HFMA2 R96, -RZ, RZ, 0, 2.384185791015625e-07 ;  /* 0x00000004ff607431 */ /* 0x000fe200000001ff */
[----:B------:R-:W-:-:S05]  /*3930*/  MOV R16, R21 ;  /* 0x0000001500107202 */ /* 0x000fca0000000f00 */
[----:B------:R-:W-:-:S05]  /*3940*/  FADD.FTZ R16, R3, R16 ;  /* 0x0000001003107221 */ /* 0x000fca0000010000 */
[----:B------:R-:W-:-:S07]  /*3950*/  MOV R103, R16 ;  /* 0x0000001000677202 */ /* 0x000fce0000000f00 */
[----:B------:R-:W-:Y:S05]  /*3960*/  WARPSYNC.COLLECTIVE R20, `(.L_x_138) ;  /* 0x0000000014087348 */ /* 0x000fea0003c00000 */
[----:B------:R0:W1:Y:S02]  /*3970*/  SHFL.BFLY P4, R21, R103, R96, R105 ;  /* 0x0c00006067157389 */ /* 0x0000640000080069 */
[----:B01----:R-:W-:Y:S05]  /*3980*/  ENDCOLLECTIVE ;  /* 0x000000000000791b */ /* 0x003fea0003800000 */
.L_x_138:
[----:B------:R-:W-:Y:S01]  /*3990*/  HFMA2 R96, -RZ, RZ, 0, 4.76837158203125e-07 ;  /* 0x00000008ff607431 */ /* 0x000fe200000001ff */
[----:B------:R-:W-:-:S05]  /*39a0*/  MOV R19, R21 ;  /* 0x0000001500137202 */ /* 0x000fca0000000f00 */
[----:B------:R-:W-:-:S04]  /*39b0*/  FADD.FTZ R19, R16, R19 ;  /* 0x0000001310137221 */ /* 0x000fc80000010000 */
[----:B------:R-:W-:-:S07]  /*39c0*/  IMAD.MOV.U32 R103, RZ, RZ, R19 ;  /* 0x000000ffff677224 */ /* 0x000fce00078e0013 */
[----:B------:R-:W-:Y:S05]  /*39d0*/  WARPSYNC.COLLECTIVE R20, `(.L_x_139) ;  /* 0x0000000014087348 */ /* 0x000fea0003c00000 */
[----:B------:R0:W1:Y:S02]  /*39e0*/  SHFL.BFLY P4, R21, R103, R96, R105 ;  /* 0x0c00006067157389 */ /* 0x0000640000080069 */
[----:B01----:R-:W-:Y:S05]  /*39f0*/  ENDCOLLECTIVE ;  /* 0x000000000000791b */ /* 0x003fea0003800000 */
.L_x_139:
[----:B------:R-:W-:Y:S01]  /*3a00*/  HFMA2 R96, -RZ, RZ, 0, 9.5367431640625e-07 ;  /* 0x00000010ff607431 */ /* 0x000fe200000001ff */
[----:B------:R-:W-:-:S05]  /*3a10*/  MOV R18, R21 ;  /* 0x0000001500127202 */ /* 0x000fca0000000f00 */
[----:B------:R-:W-:-:S05]  /*3a20*/  FADD.FTZ R18, R19, R18 ;  /* 0x0000001213127221 */ /* 0x000fca0000010000 */
[----:B------:R-:W-:-:S07]  /*3a30*/  MOV R103, R18 ;  /* 0x0000001200677202 */ /* 0x000fce0000000f00 */
[----:B------:R-:W-:Y:S05]  /*3a40*/  WARPSYNC.COLLECTIVE R20, `(.L_x_140) ;  /* 0x0000000014087348 */ /* 0x000fea0003c00000 */
[----:B------:R0:W1:Y:S02]  /*3a50*/  SHFL.BFLY P4, R21, R103, R96, R105 ;  /* 0x0c00006067157389 */ /* 0x0000640000080069 */
[----:B01----:R-:W-:Y:S05]  /*3a60*/  ENDCOLLECTIVE ;  /* 0x000000000000791b */ /* 0x003fea0003800000 */
.L_x_140:
[----:B------:R-:W-:Y:S05]  /*3a70*/  BRA `(.L_x_141) ;  /* 0xfffffff000587947 */ /* 0x000fea000383ffff */
.L_x_142:
        /* <DEDUP_REMOVED lines=16> */
.L_x_17348:


//--------------------- .text._ZN10layer_norm31ln_parallel_residual_fwd_kernelINS_13Kernel_traitsI13__nv_bfloat16S2_S2_S2_fjLj768ELj1ELj4ELj1ELj16ENS_18Kernel_traits_baseILj768ES2_S2_S2_S2_fjLj128EEEEELb1ELb0ELb0EEEvNS_9FwdParamsE --------------------------
	.section	.text._ZN10layer_norm31ln_parallel_residual_fwd_kernelINS_13Kernel_traitsI13__nv_bfloat16S2_S2_S2_fjLj768ELj1ELj4ELj1ELj16ENS_18Kernel_traits_baseILj768ES2_S2_S2_S2_fjLj128EEEEELb1ELb0ELb0EEEvNS_9FwdParamsE,"ax",@progbits
	.align	128
        .global         _ZN10layer_norm31ln_parallel_residual_fwd_kernelINS_13Kernel_traitsI13__nv_bfloat16S2_S2_S2_fjLj768ELj1ELj4ELj1ELj16ENS_18Kernel_traits_baseILj768ES2_S2_S2_S2_fjLj128EEEEELb1ELb0ELb0EEEvNS_9FwdParamsE
        .type           _ZN10layer_norm31ln_parallel_residual_fwd_kernelINS_13Kernel_traitsI13__nv_bfloat16S2_S2_S2_fjLj768ELj1ELj4ELj1ELj16ENS_18Kernel_traits_baseILj768ES2_S2_S2_S2_fjLj128EEEEELb1ELb0ELb0EEEvNS_9FwdParamsE,@function
        .size           _ZN10layer_norm31ln_parallel_residual_fwd_kernelINS_13Kernel_traitsI13__nv_bfloat16S2_S2_S2_fjLj768ELj1ELj4ELj1ELj16ENS_18Kernel_traits_baseILj768ES2_S2_S2_S2_fjLj128EEEEELb1ELb0ELb0EEEvNS_9FwdParamsE,(.L_x_17349 - _ZN10layer_norm31ln_parallel_residual_fwd_kernelINS_13Kernel_traitsI13__nv_bfloat16S2_S2_S2_fjLj768ELj1ELj4ELj1ELj16ENS_18Kernel_traits_baseILj768ES2_S2_S2_S2_fjLj128EEEEELb1ELb0ELb0EEEvNS_9FwdParamsE)
        .other          _ZN10layer_norm31ln_parallel_residual_fwd_kernelINS_13Kernel_traitsI13__nv_bfloat16S2_S2_S2_fjLj768ELj1ELj4ELj1ELj16ENS_18Kernel_traits_baseILj768ES2_S2_S2_S2_fjLj128EEEEELb1ELb0ELb0EEEvNS_9FwdParamsE,@"STO_CUDA_ENTRY STV_DEFAULT"
_ZN10layer_norm31ln_parallel_residual_fwd_kernelINS_13Kernel_traitsI13__nv_bfloat16S2_S2_S2_fjLj768ELj1ELj4ELj1ELj16ENS_18Kernel_traits_baseILj768ES2_S2_S2_S2_fjLj128EEEEELb1ELb0ELb0EEEvNS_9FwdParamsE:
.text._ZN10layer_norm31ln_parallel_residual_fwd_kernelINS_13Kernel_traitsI13__nv_bfloat16S2_S2_S2_fjLj768ELj1ELj4ELj1ELj16ENS_18Kernel_traits_baseILj768ES2_S2_S2_S2_fjLj128EEEEELb1ELb0ELb0EEEvNS_9FwdParamsE:
[----:B------:R-:W-:Y:S01]  /*0000*/  LDC R1, c[0x0][0x37c] ;  /* 0x0000df00ff017b82 */ /* 0x000fe20000000800 */
[----:B------:R-:W0:Y:S07]  /*0010*/  LDCU.U8 UR4, c[0x0][0x464] ;  /* 0x00008c80ff0477ac */ /* 0x000e2e0008000000 */
[----:B------:R-:W1:Y:S01]  /*0020*/  LDC R0, c[0x0][0x458] ;  /* 0x00011600ff007b82 */ /* 0x000e620000000800 */
[----:B------:R-:W2:Y:S07]  /*0030*/  LDCU.64 UR6, c[0x0][0x358] ;  /* 0x00006b00ff0677ac */ /* 0x000eae0008000a00 */
[----:B------:R-:W3:Y:S01]  /*0040*/  LDC R17, c[0x0][0x45c] ;  /* 0x00011700ff117b82 */ /* 0x000ee20000000800 */
[----:B------:R-:W4:Y:S01]  /*0050*/  S2R R104, SR_TID.X ;  /* 0x0000000000687919 */ /* 0x000f220000002100 */
[----:B------:R-:W5:Y:S06]  /*0060*/  LDCU.64 UR8, c[0x0][0x438] ;  /* 0x00008700ff0877ac */ /* 0x000f6c0008000a00 */
[----:B------:R-:W5:Y:S01]  /*0070*/  LDC R9, c[0x0][0x388] ;  /* 0x0000e200ff097b82 */ /* 0x000f620000000800 */
[----:B0-----:R-:W-:Y:S01]  /*0080*/  ISETP.NE.AND P0, PT, RZ, UR4, PT ;  /* 0x00000004ff007c0c */ /* 0x001fe2000bf05270 */
[----:B------:R-:W0:-:S12]  /*0090*/  LDCU.64 UR4, c[0x0][0x450] ;  /* 0x00008a00ff0477ac */ /* 0x000e180008000a00 */
[----:B-1----:R-:W-:Y:S01]  /*00a0*/  @P0 IMAD.MOV.U32 R2, RZ, RZ, R0 ;  /* 0x000000ffff020224 */ /* 0x002fe200078e0000 */
[----:B------:R-:W1:Y:S01]  /*00b0*/  @P0 LDC R7, c[0x0][0x460] ;  /* 0x00011800ff070b82 */ /* 0x000e620000000800 */
[----:B---3--:R-:W-:Y:S01]  /*00c0*/  @P0 IMAD.MOV.U32 R3, RZ, RZ, R17 ;  /* 0x000000ffff030224 */ /* 0x008fe200078e0011 */
[----:B0-----:R-:W-:-:S05]  /*00d0*/  MOV R142, UR4 ;  /* 0x00000004008e7c02 */ /* 0x001fca0008000f00 */
[----:B--2---:R-:W1:Y:S01]  /*00e0*/  @P0 LDG.E.64 R2, desc[UR6][R2.64] ;  /* 0x0000000602020981 */ /* 0x004e62000c1e1b00 */
[----:B------:R-:W-:-:S06]  /*00f0*/  IMAD.U32 R143, RZ, RZ, UR5 ;  /* 0x00000005ff8f7e24 */ /* 0x000fcc000f8e00ff */
[----:B------:R-:W2:Y:S01]  /*0100*/  @P0 LDG.E.64 R142, desc[UR6][R142.64] ;  /* 0x000000068e8e0981 */ /* 0x000ea2000c1e1b00 */
[----:B------:R-:W0:Y:S01]  /*0110*/  S2UR UR5, SR_CTAID.X ;  /* 0x00000000000579c3 */ /* 0x000e220000002500 */
[----:B----4-:R-:W-:Y:S01]  /*0120*/  LOP3.LUT R107, R104, 0x1f, RZ, 0xc0, !PT ;  /* 0x0000001f686b7812 */ /* 0x010fe200078ec0ff */
[----:B-----5:R-:W-:Y:S01]  /*0130*/  UISETP.NE.U32.AND UP0, UPT, UR8, URZ, UPT ;  /* 0x000000ff0800728c */ /* 0x020fe2000bf05070 */
[----:B------:R-:W-:Y:S01]  /*0140*/  SHF.R.S32.HI R4, RZ, 0x1f, R9 ;  /* 0x0000001fff047819 */ /* 0x000fe20000011409 */
[----:B------:R-:W-:Y:S02]  /*0150*/  BSSY.RECONVERGENT B0, `(.L_x_143) ;  /* 0x00000db000007945 */ /* 0x000fe40003800200 */
[----:B------:R-:W-:Y:S01]  /*0160*/  UISETP.NE.AND.EX UP0, UPT, UR9, URZ, UPT, UP0 ;  /* 0x000000ff0900728c */ /* 0x000fe2000bf05300 */
[----:B------:R-:W-:Y:S01]  /*0170*/  IMAD.MOV.U32 R16, RZ, RZ, R107 ;  /* 0x000000ffff107224 */ /* 0x000fe200078e006b */
[----:B------:R-:W3:Y:S01]  /*0180*/  LDC R5, c[0x0][0x360] ;  /* 0x0000d800ff057b82 */ /* 0x000ee20000000800 */
[----:B------:R-:W-:-:S03]  /*0190*/  LEA.HI R4, R4, R9, RZ, 0x3 ;  /* 0x0000000904047211 */ /* 0x000fc600078f18ff */
[----:B------:R-:W-:-:S04]  /*01a0*/  LOP3.LUT R105, R16, 0x1f, RZ, 0x3c, !PT ;  /* 0x0000001f10697812 */ /* 0x000fc800078e3cff */
[----:B------:R-:W-:Y:S01]  /*01b0*/  LEA.HI.SX32 R105, R4, R105, 0x1d ;  /* 0x0000006904697211 */ /* 0x000fe200078feaff */
[----:B0-----:R-:W-:Y:S02]  /*01c0*/  USHF.L.U32 UR4, UR5, 0x2, URZ ;  /* 0x0000000205047899 */ /* 0x001fe400080006ff */
[--C-:B---3--:R-:W-:Y:S01]  /*01d0*/  IMAD R106, R5, UR5, R104.reuse ;  /* 0x00000005056a7c24 */ /* 0x108fe2000f8e0268 */
[----:B------:R-:W-:-:S04]  /*01e0*/  SHF.R.U32.HI R104, RZ, 0x5, R104 ;  /* 0x00000005ff687819 */ /* 0x000fc80000011668 */
[----:B------:R-:W-:Y:S02]  /*01f0*/  LOP3.LUT R104, R104, UR4, RZ, 0xfc, !PT ;  /* 0x0000000468687c12 */ /* 0x000fe4000f8efcff */
[----:B-1----:R-:W-:-:S04]  /*0200*/  @P0 IADD3 R0, P1, PT, R2, R7, RZ ;  /* 0x0000000702000210 */ /* 0x002fc80007f3e0ff */
[----:B------:R-:W-:Y:S01]  /*0210*/  @P0 IADD3.X R17, PT, PT, RZ, R3, RZ, P1, !PT ;  /* 0x00000003ff110210 */ /* 0x000fe20000ffe4ff */
[C---:B--2---:R-:W-:Y:S01]  /*0220*/  VIADD R3, R142.reuse, 0x9e3779b9 ;  /* 0x9e3779b98e037836 */ /* 0x044fe20000000000 */
[C---:B------:R-:W-:Y:S01]  /*0230*/  IADD3 R5, PT, PT, R143.reuse, 0x76cf5d0a, RZ ;  /* 0x76cf5d0a8f057810 */ /* 0x040fe20007ffe0ff */
[C---:B------:R-:W-:Y:S01]  /*0240*/  VIADD R4, R142.reuse, 0x3c6ef372 ;  /* 0x3c6ef3728e047836 */ /* 0x040fe20000000000 */
[C---:B------:R-:W-:Y:S01]  /*0250*/  IADD3 R8, PT, PT, R142.reuse, 0x78dde6e4, RZ ;  /* 0x78dde6e48e087810 */ /* 0x040fe20007ffe0ff */
[C---:B------:R-:W-:Y:S01]  /*0260*/  VIADD R6, R142.reuse, 0xdaa66d2b ;  /* 0xdaa66d2b8e067836 */ /* 0x040fe20000000000 */
[C---:B------:R-:W-:Y:S01]  /*0270*/  IADD3 R11, PT, PT, R142.reuse, -0x4ab325aa, RZ ;  /* 0xb54cda568e0b7810 */ /* 0x040fe20007ffe0ff */
[C---:B------:R-:W-:Y:S01]  /*0280*/  VIADD R7, R143.reuse, 0x32370b8f ;  /* 0x32370b8f8f077836 */ /* 0x040fe20000000000 */
[C---:B------:R-:W-:Y:S01]  /*0290*/  IADD3 R14, PT, PT, R142.reuse, -0xe443238, RZ ;  /* 0xf1bbcdc88e0e7810 */ /* 0x040fe20007ffe0ff */
[----:B------:R-:W-:Y:S01]  /*02a0*/  VIADD R9, R142, 0x1715609d ;  /* 0x1715609d8e097836 */ /* 0x000fe20000000000 */
[C---:B------:R-:W-:Y:S01]  /*02b0*/  IADD3 R101, PT, PT, R143.reuse, -0x695add53, RZ ;  /* 0x96a522ad8f657810 */ /* 0x040fe20007ffe0ff */
[C---:B------:R-:W-:Y:S01]  /*02c0*/  VIADD R10, R143.reuse, 0xa9066899 ;  /* 0xa90668998f0a7836 */ /* 0x040fe20000000000 */
[--C-:B------:R-:W-:Y:S01]  /*02d0*/  SHF.R.U64 R103, R0, 0x2, R17.reuse ;  /* 0x0000000200677819 */ /* 0x100fe20000001211 */
[----:B------:R-:W-:Y:S01]  /*02e0*/  VIADD R12, R142, 0x5384540f ;  /* 0x5384540f8e0c7836 */ /* 0x000fe20000000000 */
[----:B------:R-:W-:Y:S01]  /*02f0*/  SHF.R.U32.HI R102, RZ, 0x2, R17 ;  /* 0x00000002ff667819 */ /* 0x000fe20000011611 */
[----:B------:R-:W-:-:S02]  /*0300*/  VIADD R13, R143, 0x1fd5c5a3 ;  /* 0x1fd5c5a38f0d7836 */ /* 0x000fc40000000000 */
[----:B------:R-:W-:Y:S02]  /*0310*/  VIADD R15, R143, 0xdb3d7428 ;  /* 0xdb3d74288f0f7836 */ /* 0x000fe40000000000 */
[----:B------:R-:W-:Y:S01]  /*0320*/  VIADD R100, R142, 0x8ff34781 ;  /* 0x8ff347818e647836 */ /* 0x000fe20000000000 */
[----:B------:R-:W-:Y:S06]  /*0330*/  BRA.U UP0, `(.L_x_144) ;  /* 0x00000005008c7547 */ /* 0x000fec000b800000 */
[----:B------:R-:W0:Y:S02]  /*0340*/  LDCU.64 UR4, c[0x0][0x440] ;  /* 0x00008800ff0477ac */ /* 0x000e240008000a00 */
[----:B0-----:R-:W-:-:S04]  /*0350*/  UISETP.NE.U32.AND UP0, UPT, UR4, URZ, UPT ;  /* 0x000000ff0400728c */ /* 0x001fc8000bf05070 */
[----:B------:R-:W-:-:S09]  /*0360*/  UISETP.NE.AND.EX UP0, UPT, UR5, URZ, UPT, UP0 ;  /* 0x000000ff0500728c */ /* 0x000fd2000bf05300 */
[----:B------:R-:W-:Y:S05]  /*0370*/  BRA.U UP0, `(.L_x_145) ;  /* 0x0000000100c07547 */ /* 0x000fea000b800000 */
[----:B------:R-:W0:Y:S01]  /*0380*/  LDC.64 R18, c[0x0][0x3d0] ;  /* 0x0000f400ff127b82 */ /* 0x000e220000000a00 */
[C---:B------:R-:W-:Y:S02]  /*0390*/  ISETP.GE.U32.AND P2, PT, R105.reuse, 0x20, PT ;  /* 0x000000206900780c */ /* 0x040fe40003f46070 */
[----:B------:R-:W-:-:S05]  /*03a0*/  ISETP.GE.U32.AND P0, PT, R105, 0x40, PT ;  /* 0x000000406900780c */ /* 0x000fca0003f06070 */
[----:B------:R-:W1:Y:S08]  /*03b0*/  LDC.64 R20, c[0x0][0x3d8] ;  /* 0x0000f600ff147b82 */ /* 0x000e700000000a00 */
[----:B------:R-:W2:Y:S08]  /*03c0*/  LDC.64 R22, c[0x0][0x3d0] ;  /* 0x0000f400ff167b82 */ /* 0x000eb00000000a00 */
[----:B------:R-:W3:Y:S01]  /*03d0*/  LDC.64 R24, c[0x0][0x3d8] ;  /* 0x0000f600ff187b82 */ /* 0x000ee20000000a00 */
[----:B0-----:R-:W-:Y:S01]  /*03e0*/  @P2 IMAD.WIDE.U32 R18, R16, 0x10, R18 ;  /* 0x0000001010122825 */ /* 0x001fe200078e0012 */
[----:B------:R-:W-:-:S02]  /*03f0*/  ISETP.GE.U32.AND P1, PT, R105, 0x60, PT ;  /* 0x000000606900780c */ /* 0x000fc40003f26070 */
[----:B------:R-:W-:Y:S02]  /*0400*/  CS2R R44, SRZ ;  /* 0x00000000002c7805 */ /* 0x000fe4000001ff00 */
[----:B------:R-:W-:Y:S01]  /*0410*/  P2R R2, PR, RZ, 0x4 ;  /* 0x00000004ff027803 */ /* 0x000fe20000000000 */
[----:B------:R0:W5:Y:S01]  /*0420*/  @P2 LDG.E.128 R28, desc[UR6][R18.64] ;  /* 0x00000006121c2981 */ /* 0x000162000c1e1d00 */
[C---:B-1----:R-:W-:Y:S01]  /*0430*/  @P2 IMAD.WIDE.U32 R20, R16.reuse, 0x10, R20 ;  /* 0x0000001010142825 */ /* 0x042fe200078e0014 */
[----:B------:R-:W-:-:S04]  /*0440*/  @P2 LOP3.LUT R16, R16, 0x20, RZ, 0xfc, !PT ;  /* 0x0000002010102812 */ /* 0x000fc800078efcff */
[----:B------:R0:W5:Y:S01]  /*0450*/  @P2 LDG.E.128 R32, desc[UR6][R20.64] ;  /* 0x0000000614202981 */ /* 0x000162000c1e1d00 */
[----:B--2---:R-:W-:-:S05]  /*0460*/  @P0 IMAD.WIDE.U32 R22, R16, 0x10, R22 ;  /* 0x0000001010160825 */ /* 0x004fca00078e0016 */
[----:B------:R0:W5:Y:S01]  /*0470*/  @P0 LDG.E.128 R36, desc[UR6][R22.64] ;  /* 0x0000000616240981 */ /* 0x000162000c1e1d00 */
[----:B---3--:R-:W-:-:S05]  /*0480*/  @P0 IMAD.WIDE.U32 R24, R16, 0x10, R24 ;  /* 0x0000001010180825 */ /* 0x008fca00078e0018 */
[----:B------:R0:W5:Y:S01]  /*0490*/  @P0 LDG.E.128 R40, desc[UR6][R24.64] ;  /* 0x0000000618280981 */ /* 0x000162000c1e1d00 */
[----:B------:R-:W-:Y:S01]  /*04a0*/  IMAD.MOV.U32 R46, RZ, RZ, RZ ;  /* 0x000000ffff2e7224 */ /* 0x000fe200078e00ff */
[----:B------:R-:W-:Y:S01]  /*04b0*/  CS2R R48, SRZ ;  /* 0x0000000000307805 */ /* 0x000fe2000001ff00 */
[----:B------:R-:W-:Y:S01]  /*04c0*/  IMAD.MOV.U32 R50, RZ, RZ, RZ ;  /* 0x000000ffff327224 */ /* 0x000fe200078e00ff */
[----:B------:R-:W-:Y:S02]  /*04d0*/  CS2R R54, SRZ ;  /* 0x0000000000367805 */ /* 0x000fe4000001ff00 */
[----:B------:R-:W-:Y:S02]  /*04e0*/  CS2R R52, SRZ ;  /* 0x0000000000347805 */ /* 0x000fe4000001ff00 */
[----:B------:R-:W-:Y:S02]  /*04f0*/  CS2R R58, SRZ ;  /* 0x00000000003a7805 */ /* 0x000fe4000001ff00 */
[----:B------:R-:W-:-:S02]  /*0500*/  CS2R R56, SRZ ;  /* 0x0000000000387805 */ /* 0x000fc4000001ff00 */
[----:B------:R-:W-:Y:S01]  /*0510*/  @P2 MOV R51, RZ ;  /* 0x000000ff00332202 */ /* 0x000fe20000000f00 */
[----:B------:R-:W-:Y:S02]  /*0520*/  @P0 IMAD.MOV.U32 R47, RZ, RZ, RZ ;  /* 0x000000ffff2f0224 */ /* 0x000fe400078e00ff */
        /* <DEDUP_REMOVED lines=8> */
[----:B------:R-:W-:Y:S01]  /*05b0*/  HFMA2 R46, -RZ, RZ, 0, 0 ;  /* 0x00000000ff2e7431 */ /* 0x000fe200000001ff */
[----:B------:R-:W-:Y:S02]  /*05c0*/  CS2R R70, SRZ ;  /* 0x0000000000467805 */ /* 0x000fe4000001ff00 */
[----:B------:R-:W-:Y:S02]  /*05d0*/  CS2R R68, SRZ ;  /* 0x0000000000447805 */ /* 0x000fe4000001ff00 */
        /* <DEDUP_REMOVED lines=10> */
.L_x_145:
[C---:B------:R-:W-:Y:S01]  /*0680*/  ISETP.GE.U32.AND P2, PT, R105.reuse, 0x20, PT ;  /* 0x000000206900780c */ /* 0x040fe20003f46070 */
[----:B------:R-:W0:Y:S01]  /*0690*/  LDC.64 R20, c[0x0][0x3d0] ;  /* 0x0000f400ff147b82 */ /* 0x000e220000000a00 */
[----:B------:R-:W-:-:S07]  /*06a0*/  ISETP.GE.U32.AND P0, PT, R105, 0x40, PT ;  /* 0x000000406900780c */ /* 0x000fce0003f06070 */
        /* <DEDUP_REMOVED lines=8> */
[----:B------:R-:W4:Y:S01]  /*0730*/  @P2 LDC.64 R18, c[0x0][0x440] ;  /* 0x00011000ff122b82 */ /* 0x000f220000000a00 */
[----:B-1----:R-:W-:-:S05]  /*0740*/  @P2 IMAD.WIDE.U32 R22, R16, 0x10, R22 ;  /* 0x0000001010162825 */ /* 0x002fca00078e0016 */
[----:B------:R0:W5:Y:S02]  /*0750*/  @P2 LDG.E.128 R32, desc[UR6][R22.64] ;  /* 0x0000000616202981 */ /* 0x000164000c1e1d00 */
[----:B------:R-:W1:Y:S01]  /*0760*/  @P0 LDC.64 R44, c[0x0][0x440] ;  /* 0x00011000ff2c0b82 */ /* 0x000e620000000a00 */
[C---:B----4-:R-:W-:Y:S01]  /*0770*/  @P2 IMAD.WIDE.U32 R18, R16.reuse, 0x10, R18 ;  /* 0x0000001010122825 */ /* 0x050fe200078e0012 */
[----:B------:R-:W-:-:S04]  /*0780*/  @P2 LOP3.LUT R16, R16, 0x20, RZ, 0xfc, !PT ;  /* 0x0000002010102812 */ /* 0x000fc800078efcff */
[----:B------:R0:W5:Y:S01]  /*0790*/  @P2 LD.E.128 R56, desc[UR6][R18.64] ;  /* 0x0000000612382980 */ /* 0x000162000c101d00 */
[----:B--2---:R-:W-:-:S04]  /*07a0*/  @P0 IMAD.WIDE.U32 R24, R16, 0x10, R24 ;  /* 0x0000001010180825 */ /* 0x004fc800078e0018 */
[C---:B---3--:R-:W-:Y:S01]  /*07b0*/  @P0 IMAD.WIDE.U32 R26, R16.reuse, 0x10, R26 ;  /* 0x00000010101a0825 */ /* 0x048fe200078e001a */
[----:B------:R0:W5:Y:S03]  /*07c0*/  @P0 LDG.E.128 R36, desc[UR6][R24.64] ;  /* 0x0000000618240981 */ /* 0x000166000c1e1d00 */
[----:B-1----:R-:W-:Y:S01]  /*07d0*/  @P0 IMAD.WIDE.U32 R60, R16, 0x10, R44 ;  /* 0x00000010103c0825 */ /* 0x002fe200078e002c */
[----:B------:R0:W5:Y:S04]  /*07e0*/  @P0 LDG.E.128 R40, desc[UR6][R26.64] ;  /* 0x000000061a280981 */ /* 0x000168000c1e1d00 */
[----:B------:R0:W5:Y:S01]  /*07f0*/  @P0 LD.E.128 R52, desc[UR6][R60.64] ;  /* 0x000000063c340980 */ /* 0x000162000c101d00 */
[----:B------:R-:W-:Y:S01]  /*0800*/  IMAD.MOV.U32 R46, RZ, RZ, RZ ;  /* 0x000000ffff2e7224 */ /* 0x000fe200078e00ff */
[----:B------:R-:W-:-:S02]  /*0810*/  CS2R R44, SRZ ;  /* 0x00000000002c7805 */ /* 0x000fc4000001ff00 */
[----:B------:R-:W-:Y:S01]  /*0820*/  MOV R50, RZ ;  /* 0x000000ff00327202 */ /* 0x000fe20000000f00 */
[----:B------:R-:W-:Y:S01]  /*0830*/  @P2 IMAD.MOV.U32 R51, RZ, RZ, RZ ;  /* 0x000000ffff332224 */ /* 0x000fe200078e00ff */
[----:B------:R-:W-:Y:S01]  /*0840*/  @P0 IADD3 R16, PT, PT, R16, 0x20, RZ ;  /* 0x0000002010100810 */ /* 0x000fe20007ffe0ff */
[----:B------:R-:W-:Y:S01]  /*0850*/  @P0 IMAD.MOV.U32 R47, RZ, RZ, RZ ;  /* 0x000000ffff2f0224 */ /* 0x000fe200078e00ff */
[----:B------:R-:W-:Y:S06]  /*0860*/  @!P1 BRA `(.L_x_146) ;  /* 0x0000000400a49947 */ /* 0x000fec0003800000 */
[----:B0-----:R-:W0:Y:S08]  /*0870*/  LDC.64 R60, c[0x0][0x3d0] ;  /* 0x0000f400ff3c7b82 */ /* 0x001e300000000a00 */
        /* <DEDUP_REMOVED lines=9> */
[----:B------:R-:W-:Y:S01]  /*0910*/  CS2R R68, SRZ ;  /* 0x0000000000447805 */ /* 0x000fe2000001ff00 */
[----:B------:R-:W-:Y:S01]  /*0920*/  IMAD.MOV.U32 R46, RZ, RZ, RZ ;  /* 0x000000ffff2e7224 */ /* 0x000fe200078e00ff */
[----:B------:R-:W-:Y:S01]  /*0930*/  CS2R R44, SRZ ;  /* 0x00000000002c7805 */ /* 0x000fe2000001ff00 */
[----:B------:R-:W-:Y:S01]  /*0940*/  IMAD.MOV.U32 R50, RZ, RZ, RZ ;  /* 0x000000ffff327224 */ /* 0x000fe200078e00ff */
[----:B------:R-:W-:Y:S01]  /*0950*/  CS2R R48, SRZ ;  /* 0x0000000000307805 */ /* 0x000fe2000001ff00 */
[----:B------:R-:W-:Y:S06]  /*0960*/  BRA `(.L_x_146) ;  /* 0x0000000400647947 */ /* 0x000fec0003800000 */
.L_x_144:
[----:B------:R-:W0:Y:S02]  /*0970*/  LDCU.64 UR4, c[0x0][0x440] ;  /* 0x00008800ff0477ac */ /* 0x000e240008000a00 */
[----:B0-----:R-:W-:-:S04]  /*0980*/  UISETP.NE.U32.AND UP0, UPT, UR4, URZ, UPT ;  /* 0x000000ff0400728c */ /* 0x001fc8000bf05070 */
[----:B------:R-:W-:-:S09]  /*0990*/  UISETP.NE.AND.EX UP0, UPT, UR5, URZ, UPT, UP0 ;  /* 0x000000ff0500728c */ /* 0x000fd2000bf05300 */
[----:B------:R-:W-:Y:S05]  /*09a0*/  BRA.U !UP0, `(.L_x_147) ;  /* 0x0000000108b07547 */ /* 0x000fea000b800000 */
[C---:B------:R-:W-:Y:S01]  /*09b0*/  ISETP.GE.U32.AND P1, PT, R105.reuse, 0x20, PT ;  /* 0x000000206900780c */ /* 0x040fe20003f26070 */
[----:B------:R-:W0:Y:S01]  /*09c0*/  LDC.64 R20, c[0x0][0x3d0] ;  /* 0x0000f400ff147b82 */ /* 0x000e220000000a00 */
[----:B------:R-:W-:Y:S02]  /*09d0*/  ISETP.GE.U32.AND P0, PT, R105, 0x40, PT ;  /* 0x000000406900780c */ /* 0x000fe40003f06070 */
[----:B------:R-:W-:-:S05]  /*09e0*/  P2R R2, PR, RZ, 0x2 ;  /* 0x00000002ff027803 */ /* 0x000fca0000000000 */
[----:B------:R-:W1:Y:S08]  /*09f0*/  LDC.64 R22, c[0x0][0x3d8] ;  /* 0x0000f600ff167b82 */ /* 0x000e700000000a00 */
[----:B------:R-:W2:Y:S08]  /*0a00*/  @P1 LDC.64 R18, c[0x0][0x438] ;  /* 0x00010e00ff121b82 */ /* 0x000eb00000000a00 */
[----:B------:R-:W3:Y:S01]  /*0a10*/  @P1 LDC.64 R24, c[0x0][0x440] ;  /* 0x00011000ff181b82 */ /* 0x000ee20000000a00 */
[----:B0-----:R-:W-:-:S05]  /*0a20*/  @P1 IMAD.WIDE.U32 R20, R16, 0x10, R20 ;  /* 0x0000001010141825 */ /* 0x001fca00078e0014 */
[----:B------:R4:W5:Y:S02]  /*0a30*/  @P1 LDG.E.128 R28, desc[UR6][R20.64] ;  /* 0x00000006141c1981 */ /* 0x000964000c1e1d00 */
[----:B------:R-:W0:Y:S01]  /*0a40*/  LDC.64 R26, c[0x0][0x3d0] ;  /* 0x0000f400ff1a7b82 */ /* 0x000e220000000a00 */
[----:B-1----:R-:W-:-:S05]  /*0a50*/  @P1 IMAD.WIDE.U32 R22, R16, 0x10, R22 ;  /* 0x0000001010161825 */ /* 0x002fca00078e0016 */
[----:B------:R4:W5:Y:S02]  /*0a60*/  @P1 LDG.E.128 R32, desc[UR6][R22.64] ;  /* 0x0000000616201981 */ /* 0x000964000c1e1d00 */
[----:B------:R-:W1:Y:S01]  /*0a70*/  @P0 LDC.64 R60, c[0x0][0x438] ;  /* 0x00010e00ff3c0b82 */ /* 0x000e620000000a00 */
[----:B--2---:R-:W-:-:S05]  /*0a80*/  @P1 IMAD.WIDE.U32 R18, R16, 0x10, R18 ;  /* 0x0000001010121825 */ /* 0x004fca00078e0012 */
[----:B------:R4:W5:Y:S02]  /*0a90*/  @P1 LD.E.128 R48, desc[UR6][R18.64] ;  /* 0x0000000612301980 */ /* 0x000964000c101d00 */
[----:B------:R-:W2:Y:S01]  /*0aa0*/  LDC.64 R62, c[0x0][0x3d8] ;  /* 0x0000f600ff3e7b82 */ /* 0x000ea20000000a00 */
[C---:B---3--:R-:W-:Y:S01]  /*0ab0*/  @P1 IMAD.WIDE.U32 R24, R16.reuse, 0x10, R24 ;  /* 0x0000001010181825 */ /* 0x048fe200078e0018 */
[----:B------:R-:W-:-:S04]  /*0ac0*/  @P1 LOP3.LUT R16, R16, 0x20, RZ, 0xfc, !PT ;  /* 0x0000002010101812 */ /* 0x000fc800078efcff */
[----:B------:R4:W5:Y:S02]  /*0ad0*/  @P1 LD.E.128 R56, desc[UR6][R24.64] ;  /* 0x0000000618381980 */ /* 0x000964000c101d00 */
        /* <DEDUP_REMOVED lines=11> */
[----:B----4-:R-:W-:Y:S05]  /*0b90*/  @!P1 BRA `(.L_x_146) ;  /* 0x0000000000d89947 */ /* 0x010fea0003800000 */
[----:B------:R-:W0:Y:S08]  /*0ba0*/  LDC.64 R60, c[0x0][0x3d0] ;  /* 0x0000f400ff3c7b82 */ /* 0x000e300000000a00 */
[----:B------:R-:W1:Y:S08]  /*0bb0*/  LDC.64 R68, c[0x0][0x438] ;  /* 0x00010e00ff447b82 */ /* 0x000e700000000a00 */
[----:B------:R-:W2:Y:S08]  /*0bc0*/  LDC.64 R64, c[0x0][0x3d8] ;  /* 0x0000f600ff407b82 */ /* 0x000eb00000000a00 */
[----:B------:R-:W3:Y:S01]  /*0bd0*/  LDC.64 R72, c[0x0][0x440] ;  /* 0x00011000ff487b82 */ /* 0x000ee20000000a00 */
[----:B0-----:R-:W-:-:S06]  /*0be0*/  IMAD.WIDE.U32 R60, R16, 0x10, R60 ;  /* 0x00000010103c7825 */ /* 0x001fcc00078e003c */
[----:B------:R-:W5:Y:S01]  /*0bf0*/  LDG.E.128 R60, desc[UR6][R60.64] ;  /* 0x000000063c3c7981 */ /* 0x000f62000c1e1d00 */
[----:B-1----:R-:W-:-:S06]  /*0c00*/  IMAD.WIDE.U32 R68, R16, 0x10, R68 ;  /* 0x0000001010447825 */ /* 0x002fcc00078e0044 */
[----:B------:R-:W5:Y:S01]  /*0c10*/  LD.E.128 R68, desc[UR6][R68.64] ;  /* 0x0000000644447980 */ /* 0x000f62000c101d00 */
[----:B--2---:R-:W-:-:S06]  /*0c20*/  IMAD.WIDE.U32 R64, R16, 0x10, R64 ;  /* 0x0000001010407825 */ /* 0x004fcc00078e0040 */
[----:B------:R-:W5:Y:S01]  /*0c30*/  LDG.E.128 R64, desc[UR6][R64.64] ;  /* 0x0000000640407981 */ /* 0x000f62000c1e1d00 */
[----:B---3--:R-:W-:-:S06]  /*0c40*/  IMAD.WIDE.U32 R72, R16, 0x10, R72 ;  /* 0x0000001010487825 */ /* 0x008fcc00078e0048 */
[----:B------:R-:W5:Y:S01]  /*0c50*/  LD.E.128 R72, desc[UR6][R72.64] ;  /* 0x0000000648487980 */ /* 0x000f62000c101d00 */
[----:B------:R-:W-:Y:S05]  /*0c60*/  BRA `(.L_x_146) ;  /* 0x0000000000a47947 */ /* 0x000fea0003800000 */
.L_x_147:
[C---:B------:R-:W-:Y:S01]  /*0c70*/  ISETP.GE.U32.AND P2, PT, R105.reuse, 0x20, PT ;  /* 0x000000206900780c */ /* 0x040fe20003f46070 */
[----:B------:R-:W0:Y:S01]  /*0c80*/  LDC.64 R24, c[0x0][0x3d8] ;  /* 0x0000f600ff187b82 */ /* 0x000e220000000a00 */
[C---:B------:R-:W-:Y:S02]  /*0c90*/  ISETP.GE.U32.AND P0, PT, R105.reuse, 0x40, PT ;  /* 0x000000406900780c */ /* 0x040fe40003f06070 */
[----:B------:R-:W-:-:S05]  /*0ca0*/  ISETP.GE.U32.AND P1, PT, R105, 0x60, PT ;  /* 0x000000606900780c */ /* 0x000fca0003f26070 */
[----:B------:R-:W1:Y:S08]  /*0cb0*/  LDC.64 R18, c[0x0][0x3d0] ;  /* 0x0000f400ff127b82 */ /* 0x000e700000000a00 */
[----:B------:R-:W2:Y:S08]  /*0cc0*/  LDC.64 R52, c[0x0][0x3d0] ;  /* 0x0000f400ff347b82 */ /* 0x000eb00000000a00 */
[----:B------:R-:W3:Y:S01]  /*0cd0*/  LDC.64 R80, c[0x0][0x3d8] ;  /* 0x0000f600ff507b82 */ /* 0x000ee20000000a00 */
[----:B0-----:R-:W-:-:S07]  /*0ce0*/  @P2 IMAD.WIDE.U32 R26, R16, 0x10, R24 ;  /* 0x00000010101a2825 */ /* 0x001fce00078e0018 */
[----:B------:R-:W0:Y:S01]  /*0cf0*/  LDC.64 R82, c[0x0][0x3d0] ;  /* 0x0000f400ff527b82 */ /* 0x000e220000000a00 */
[----:B-1----:R-:W-:Y:S01]  /*0d00*/  @P2 IMAD.WIDE.U32 R22, R16, 0x10, R18 ;  /* 0x0000001010162825 */ /* 0x002fe200078e0012 */
[----:B------:R1:W5:Y:S06]  /*0d10*/  @P2 LDG.E.128 R32, desc[UR6][R26.64] ;  /* 0x000000061a202981 */ /* 0x00036c000c1e1d00 */
[----:B------:R-:W4:Y:S01]  /*0d20*/  LDC.64 R86, c[0x0][0x3d8] ;  /* 0x0000f600ff567b82 */ /* 0x000f220000000a00 */
[----:B------:R1:W5:Y:S01]  /*0d30*/  @P2 LDG.E.128 R28, desc[UR6][R22.64] ;  /* 0x00000006161c2981 */ /* 0x000362000c1e1d00 */
[----:B------:R-:W-:Y:S01]  /*0d40*/  HFMA2 R58, -RZ, RZ, 0, 0 ;  /* 0x00000000ff3a7431 */ /* 0x000fe200000001ff */
[----:B------:R-:W-:-:S05]  /*0d50*/  P2R R2, PR, RZ, 0x4 ;  /* 0x00000004ff027803 */ /* 0x000fca0000000000 */
[----:B------:R-:W2:Y:S08]  /*0d60*/  @P2 LDC.64 R20, c[0x0][0x438] ;  /* 0x00010e00ff142b82 */ /* 0x000eb00000000a00 */
[----:B------:R-:W3:Y:S08]  /*0d70*/  @P0 LDC.64 R56, c[0x0][0x438] ;  /* 0x00010e00ff380b82 */ /* 0x000ef00000000a00 */
[----:B------:R-:W1:Y:S01]  /*0d80*/  @P1 LDC.64 R84, c[0x0][0x438] ;  /* 0x00010e00ff541b82 */ /* 0x000e620000000a00 */
[C---:B--2---:R-:W-:Y:S01]  /*0d90*/  @P2 IMAD.WIDE.U32 R24, R16.reuse, 0x10, R20 ;  /* 0x0000001010182825 */ /* 0x044fe200078e0014 */
[----:B------:R-:W-:-:S04]  /*0da0*/  @P2 LOP3.LUT R16, R16, 0x20, RZ, 0xfc, !PT ;  /* 0x0000002010102812 */ /* 0x000fc800078efcff */
[----:B------:R2:W5:Y:S01]  /*0db0*/  @P2 LD.E.128 R48, desc[UR6][R24.64] ;  /* 0x0000000618302980 */ /* 0x000562000c101d00 */
[----:B------:R-:W-:-:S04]  /*0dc0*/  @P0 IMAD.WIDE.U32 R76, R16, 0x10, R52 ;  /* 0x00000010104c0825 */ /* 0x000fc800078e0034 */
[C---:B---3--:R-:W-:Y:S01]  /*0dd0*/  @P0 IMAD.WIDE.U32 R78, R16.reuse, 0x10, R56 ;  /* 0x00000010104e0825 */ /* 0x048fe200078e0038 */
[----:B------:R2:W5:Y:S03]  /*0de0*/  @P0 LDG.E.128 R36, desc[UR6][R76.64] ;  /* 0x000000064c240981 */ /* 0x000566000c1e1d00 */
[C---:B------:R-:W-:Y:S01]  /*0df0*/  @P0 IMAD.WIDE.U32 R80, R16.reuse, 0x10, R80 ;  /* 0x0000001010500825 */ /* 0x040fe200078e0050 */
[----:B------:R2:W5:Y:S03]  /*0e00*/  @P0 LD.E.128 R44, desc[UR6][R78.64] ;  /* 0x000000064e2c0980 */ /* 0x000566000c101d00 */
[----:B------:R-:W-:Y:S01]  /*0e10*/  @P0 VIADD R16, R16, 0x20 ;  /* 0x0000002010100836 */ /* 0x000fe20000000000 */
[----:B------:R2:W5:Y:S03]  /*0e20*/  @P0 LDG.E.128 R40, desc[UR6][R80.64] ;  /* 0x0000000650280981 */ /* 0x000566000c1e1d00 */
[----:B0-----:R-:W-:-:S04]  /*0e30*/  @P1 IMAD.WIDE.U32 R18, R16, 0x10, R82 ;  /* 0x0000001010121825 */ /* 0x001fc800078e0052 */
[C---:B-1----:R-:W-:Y:S01]  /*0e40*/  @P1 IMAD.WIDE.U32 R20, R16.reuse, 0x10, R84 ;  /* 0x0000001010141825 */ /* 0x042fe200078e0054 */
[----:B------:R2:W5:Y:S03]  /*0e50*/  @P1 LDG.E.128 R60, desc[UR6][R18.64] ;  /* 0x00000006123c1981 */ /* 0x000566000c1e1d00 */
[----:B----4-:R-:W-:Y:S01]  /*0e60*/  @P1 IMAD.WIDE.U32 R16, R16, 0x10, R86 ;  /* 0x0000001010101825 */ /* 0x010fe200078e0056 */
[----:B------:R2:W5:Y:S04]  /*0e70*/  @P1 LD.E.128 R68, desc[UR6][R20.64] ;  /* 0x0000000614441980 */ /* 0x000568000c101d00 */
[----:B------:R2:W5:Y:S01]  /*0e80*/  @P1 LDG.E.128 R64, desc[UR6][R16.64] ;  /* 0x0000000610401981 */ /* 0x000562000c1e1d00 */
[----:B------:R-:W-:Y:S01]  /*0e90*/  IMAD.MOV.U32 R54, RZ, RZ, RZ ;  /* 0x000000ffff367224 */ /* 0x000fe200078e00ff */
[----:B------:R-:W-:-:S02]  /*0ea0*/  CS2R R52, SRZ ;  /* 0x0000000000347805 */ /* 0x000fc4000001ff00 */
[----:B------:R-:W-:Y:S01]  /*0eb0*/  CS2R R56, SRZ ;  /* 0x0000000000387805 */ /* 0x000fe2000001ff00 */
[----:B------:R-:W-:Y:S01]  /*0ec0*/  @P2 IMAD.MOV.U32 R59, RZ, RZ, RZ ;  /* 0x000000ffff3b2224 */ /* 0x000fe200078e00ff */
[----:B------:R-:W-:Y:S02]  /*0ed0*/  @P1 CS2R R74, SRZ ;  /* 0x00000000004a1805 */ /* 0x000fe4000001ff00 */
[----:B------:R-:W-:Y:S01]  /*0ee0*/  @P1 CS2R R72, SRZ ;  /* 0x0000000000481805 */ /* 0x000fe2000001ff00 */
[----:B------:R-:W-:-:S07]  /*0ef0*/  @P0 IMAD.MOV.U32 R55, RZ, RZ, RZ ;  /* 0x000000ffff370224 */ /* 0x000fce00078e00ff */
.L_x_146:
[----:B------:R-:W-:Y:S05]  /*0f00*/  BSYNC.RECONVERGENT B0 ;  /* 0x0000000000007941 */ /* 0x000fea0003800200 */
.L_x_143:
[----:B------:R-:W1:Y:S02]  /*0f10*/  LDCU UR4, c[0x0][0x384] ;  /* 0x00007080ff0477ac */ /* 0x000e640008000800 */
[----:B-1----:R-:W-:-:S13]  /*0f20*/  ISETP.GE.AND P0, PT, R104, UR4, PT ;  /* 0x0000000468007c0c */ /* 0x002fda000bf06270 */
[----:B------:R-:W-:Y:S05]  /*0f30*/  @P0 EXIT ;  /* 0x000000000000094d */ /* 0x000fea0003800000 */
[----:B--2---:R-:W-:Y:S01]  /*0f40*/  IMAD.HI.U32 R17, R106, -0x326172a9, RZ ;  /* 0xcd9e8d576a117827 */ /* 0x004fe200078e00ff */
[----:B0-----:R-:W-:Y:S01]  /*0f50*/  IADD3 R22, PT, PT, R143, -0x4498517b, RZ ;  /* 0xbb67ae858f167810 */ /* 0x001fe20007ffe0ff */
[----:B------:R-:W0:Y:S01]  /*0f60*/  LDCU UR12, c[0x0][0x388] ;  /* 0x00007100ff0c77ac */ /* 0x000e220008000800 */
[----:B------:R-:W-:Y:S01]  /*0f70*/  LOP3.LUT R99, R0, 0x3, RZ, 0xc0, !PT ;  /* 0x0000000300637812 */ /* 0x000fe200078ec0ff */
[----:B------:R-:W-:Y:S01]  /*0f80*/  IMAD.HI.U32 R19, R103, -0x2daee0ad, RZ ;  /* 0xd2511f5367137827 */ /* 0x000fe200078e00ff */
[----:B------:R-:W-:Y:S01]  /*0f90*/  LOP3.LUT R17, R102, R17, R142, 0x96, !PT ;  /* 0x0000001166117212 */ /* 0x000fe200078e968e */
[----:B------:R-:W1:Y:S01]  /*0fa0*/  LDCU.U8 UR10, c[0x0][0x410] ;  /* 0x00008200ff0a77ac */ /* 0x000e620008000000 */
[----:B-----5:R-:W-:Y:S01]  /*0fb0*/  PRMT R98, R55, 0x7632, R98 ;  /* 0x0000763237627816 */ /* 0x020fe20000000062 */
[----:B------:R-:W-:Y:S01]  /*0fc0*/  IMAD R18, R106, -0x326172a9, RZ ;  /* 0xcd9e8d576a127824 */ /* 0x000fe200078e02ff */
[----:B------:R-:W-:Y:S01]  /*0fd0*/  LOP3.LUT R19, R19, R143, RZ, 0x3c, !PT ;  /* 0x0000008f13137212 */ /* 0x000fe200078e3cff */
[----:B------:R-:W-:Y:S01]  /*0fe0*/  IMAD R21, R103, -0x2daee0ad, RZ ;  /* 0xd2511f5367157824 */ /* 0x000fe200078e02ff */
[----:B------:R-:W-:Y:S01]  /*0ff0*/  PRMT R97, R43, 0x7632, R97 ;  /* 0x000076322b617816 */ /* 0x000fe20000000061 */
[----:B------:R-:W-:Y:S01]  /*1000*/  IMAD.HI.U32 R20, R17, -0x2daee0ad, RZ ;  /* 0xd2511f5311147827 */ /* 0x000fe200078e00ff */
[----:B------:R-:W-:Y:S01]  /*1010*/  PRMT R96, R47, 0x7632, R96 ;  /* 0x000076322f607816 */ /* 0x000fe20000000060 */
[----:B------:R-:W2:Y:S01]  /*1020*/  LDCU UR11, c[0x0][0x448] ;  /* 0x00008900ff0b77ac */ /* 0x000ea20008000800 */
[----:B------:R-:W-:Y:S01]  /*1030*/  PRMT R95, R39, 0x7632, R95 ;  /* 0x00007632275f7816 */ /* 0x000fe2000000005f */
[C---:B------:R-:W-:Y:S01]  /*1040*/  IMAD.HI.U32 R16, R19.reuse, -0x326172a9, RZ ;  /* 0xcd9e8d5713107827 */ /* 0x040fe200078e00ff */
[----:B------:R-:W-:Y:S01]  /*1050*/  LOP3.LUT R20, R22, R21, R20, 0x96, !PT ;  /* 0x0000001516147212 */ /* 0x000fe200078e9614 */
[----:B------:R-:W3:Y:S01]  /*1060*/  LDCU.64 UR4, c[0x0][0x398] ;  /* 0x00007300ff0477ac */ /* 0x000ee20008000a00 */
[----:B------:R-:W-:Y:S01]  /*1070*/  PRMT R94, R54, 0x7632, R94 ;  /* 0x00007632365e7816 */ /* 0x000fe2000000005e */
[----:B------:R-:W-:Y:S01]  /*1080*/  IMAD R19, R19, -0x326172a9, RZ ;  /* 0xcd9e8d5713137824 */ /* 0x000fe200078e02ff */
[----:B------:R-:W-:Y:S01]  /*1090*/  LOP3.LUT R3, R3, R18, R16, 0x96, !PT ;  /* 0x0000001203037212 */ /* 0x000fe200078e9610 */
[----:B------:R-:W-:Y:S01]  /*10a0*/  IMAD R18, R17, -0x2daee0ad, RZ ;  /* 0xd2511f5311127824 */ /* 0x000fe200078e02ff */
[----:B------:R-:W-:Y:S01]  /*10b0*/  PRMT R93, R42, 0x7632, R93 ;  /* 0x000076322a5d7816 */ /* 0x000fe2000000005d */
[----:B------:R-:W-:Y:S01]  /*10c0*/  IMAD.HI.U32 R17, R20, -0x326172a9, RZ ;  /* 0xcd9e8d5714117827 */ /* 0x000fe200078e00ff */
[----:B------:R-:W-:Y:S01]  /*10d0*/  PRMT R92, R46, 0x7632, R92 ;  /* 0x000076322e5c7816 */ /* 0x000fe2000000005c */
[----:B------:R-:W4:Y:S01]  /*10e0*/  LDCU.64 UR8, c[0x0][0x3a0] ;  /* 0x00007400ff0877ac */ /* 0x000f220008000a00 */
[----:B------:R-:W-:Y:S01]  /*10f0*/  PRMT R27, R38, 0x7632, R27 ;  /* 0x00007632261b7816 */ /* 0x000fe2000000001b */
[----:B------:R-:W-:Y:S01]  /*1100*/  IMAD.HI.U32 R16, R3, -0x2daee0ad, RZ ;  /* 0xd2511f5303107827 */ /* 0x000fe200078e00ff */
[----:B------:R-:W-:-:S02]  /*1110*/  LOP3.LUT R4, R4, R19, R17, 0x96, !PT ;  /* 0x0000001304047212 */ /* 0x000fc400078e9611 */
[----:B------:R-:W-:Y:S01]  /*1120*/  PRMT R26, R45, 0x7632, R26 ;  /* 0x000076322d1a7816 */ /* 0x000fe2000000001a */
[----:B------:R-:W-:Y:S01]  /*1130*/  IMAD R17, R3, -0x2daee0ad, RZ ;  /* 0xd2511f5303117824 */ /* 0x000fe200078e02ff */
[----:B------:R-:W-:Y:S01]  /*1140*/  LOP3.LUT R5, R5, R18, R16, 0x96, !PT ;  /* 0x0000001205057212 */ /* 0x000fe200078e9610 */
[----:B------:R-:W-:Y:S01]  /*1150*/  IMAD R20, R20, -0x326172a9, RZ ;  /* 0xcd9e8d5714147824 */ /* 0x000fe200078e02ff */
[----:B------:R-:W-:Y:S01]  /*1160*/  PRMT R25, R37, 0x7632, R25 ;  /* 0x0000763225197816 */ /* 0x000fe20000000019 */
[----:B------:R-:W-:Y:S01]  /*1170*/  IMAD.HI.U32 R16, R4, -0x2daee0ad, RZ ;  /* 0xd2511f5304107827 */ /* 0x000fe200078e00ff */
[----:B------:R-:W-:Y:S02]  /*1180*/  PRMT R24, R52, 0x7632, R24 ;  /* 0x0000763234187816 */ /* 0x000fe40000000018 */
        /* <DEDUP_REMOVED lines=14> */
[----:B------:R-:W-:Y:S02]  /*1270*/  VIADD R16, R143, 0xed9eba14 ;  /* 0xed9eba148f107836 */ /* 0x000fe40000000000 */
[----:B------:R-:W-:Y:S02]  /*1280*/  IMAD R8, R3, -0x2daee0ad, RZ ;  /* 0xd2511f5303087824 */ /* 0x000fe400078e02ff */
[----:B------:R-:W-:Y:S01]  /*1290*/  IMAD R7, R7, -0x326172a9, RZ ;  /* 0xcd9e8d5707077824 */ /* 0x000fe200078e02ff */
[----:B------:R-:W-:Y:S01]  /*12a0*/  LOP3.LUT R4, R16, R17, R4, 0x96, !PT ;  /* 0x0000001110047212 */ /* 0x000fe200078e9604 */
        /* <DEDUP_REMOVED lines=8> */
[----:B------:R-:W-:Y:S02]  /*1330*/  IMAD R7, R4, -0x326172a9, RZ ;  /* 0xcd9e8d5704077824 */ /* 0x000fe400078e02ff */
[----:B------:R-:W-:-:S04]  /*1340*/  IMAD.HI.U32 R4, R3, -0x326172a9, RZ ;  /* 0xcd9e8d5703047827 */ /* 0x000fc800078e00ff */
[----:B------:R-:W-:Y:S01]  /*1350*/  IMAD.HI.U32 R5, R6, -0x2daee0ad, RZ ;  /* 0xd2511f5306057827 */ /* 0x000fe200078e00ff */
[----:B------:R-:W-:Y:S02]  /*1360*/  LOP3.LUT R4, R11, R7, R4, 0x96, !PT ;  /* 0x000000070b047212 */ /* 0x000fe400078e9604 */
[----:B------:R-:W-:Y:S01]  /*1370*/  PRMT R11, R33, 0x7632, R11 ;  /* 0x00007632210b7816 */ /* 0x000fe2000000000b */
[----:B------:R-:W-:Y:S02]  /*1380*/  VIADD R9, R143, 0x646e171e ;  /* 0x646e171e8f097836 */ /* 0x000fe40000000000 */
[----:B------:R-:W-:-:S03]  /*1390*/  IMAD R7, R3, -0x326172a9, RZ ;  /* 0xcd9e8d5703077824 */ /* 0x000fc600078e02ff */
[----:B------:R-:W-:Y:S01]  /*13a0*/  LOP3.LUT R5, R9, R8, R5, 0x96, !PT ;  /* 0x0000000809057212 */ /* 0x000fe200078e9605 */
[----:B------:R-:W-:Y:S01]  /*13b0*/  IMAD R8, R6, -0x2daee0ad, RZ ;  /* 0xd2511f5306087824 */ /* 0x000fe200078e02ff */
[----:B------:R-:W-:Y:S01]  /*13c0*/  PRMT R9, R29, 0x7632, R9 ;  /* 0x000076321d097816 */ /* 0x000fe20000000009 */
[----:B------:R-:W-:-:S04]  /*13d0*/  IMAD.HI.U32 R6, R4, -0x2daee0ad, RZ ;  /* 0xd2511f5304067827 */ /* 0x000fc800078e00ff */
[----:B------:R-:W-:Y:S01]  /*13e0*/  IMAD.HI.U32 R3, R5, -0x326172a9, RZ ;  /* 0xcd9e8d5705037827 */ /* 0x000fe200078e00ff */
[----:B------:R-:W-:Y:S02]  /*13f0*/  LOP3.LUT R6, R13, R8, R6, 0x96, !PT ;  /* 0x000000080d067212 */ /* 0x000fe400078e9606 */
[----:B------:R-:W-:Y:S01]  /*1400*/  PRMT R13, R30, 0x7632, R13 ;  /* 0x000076321e0d7816 */ /* 0x000fe2000000000d */
[----:B------:R-:W-:Y:S01]  /*1410*/  IMAD R8, R4, -0x2daee0ad, RZ ;  /* 0xd2511f5304087824 */ /* 0x000fe200078e02ff */
        /* <DEDUP_REMOVED lines=11> */
[----:B------:R-:W-:Y:S01]  /*14d0*/  IMAD.HI.U32 R6, R140, -0x2daee0ad, RZ ;  /* 0xd2511f538c067827 */ /* 0x000fe200078e00ff */
[----:B------:R-:W-:-:S03]  /*14e0*/  PRMT R8, R56, 0x7632, R8 ;  /* 0x0000763238087816 */ /* 0x000fc60000000008 */
[----:B------:R-:W-:Y:S01]  /*14f0*/  IMAD.HI.U32 R5, R4, -0x326172a9, RZ ;  /* 0xcd9e8d5704057827 */ /* 0x000fe200078e00ff */
[--C-:B------:R-:W-:Y:S02]  /*1500*/  LOP3.LUT R101, R101, R3, R6.reuse, 0x96, !PT ;  /* 0x0000000365657212 */ /* 0x100fe400078e9606 */
[----:B------:R-:W-:Y:S01]  /*1510*/  PRMT R6, R48, 0x7632, R6 ;  /* 0x0000763230067816 */ /* 0x000fe20000000006 */
[----:B------:R-:W-:Y:S01]  /*1520*/  IMAD R4, R4, -0x326172a9, RZ ;  /* 0xcd9e8d5704047824 */ /* 0x000fe200078e02ff */
[----:B------:R-:W-:Y:S01]  /*1530*/  LOP3.LUT R100, R100, R7, R5, 0x96, !PT ;  /* 0x0000000764647212 */ /* 0x000fe200078e9605 */
[----:B------:R-:W-:Y:S01]  /*1540*/  IMAD R140, R140, -0x2daee0ad, RZ ;  /* 0xd2511f538c8c7824 */ /* 0x000fe200078e02ff */
[----:B------:R-:W-:Y:S02]  /*1550*/  PRMT R7, R32, 0x7632, R7 ;  /* 0x0000763220077816 */ /* 0x000fe40000000007 */
[----:B------:R-:W-:Y:S02]  /*1560*/  PRMT R5, R28, 0x7632, R5 ;  /* 0x000076321c057816 */ /* 0x000fe40000000005 */
[----:B01234-:R-:W-:-:S07]  /*1570*/  MOV R3, RZ ;  /* 0x000000ff00037202 */ /* 0x01ffce0000000f00 */
.L_x_529:
[----:B------:R-:W-:Y:S01]  /*1580*/  IMAD R84, R104, UR12, RZ ;  /* 0x0000000c68547c24 */ /* 0x000fe2000f8e02ff */
[----:B------:R-:W-:Y:S01]  /*1590*/  ISETP.NE.AND P0, PT, R2, RZ, PT ;  /* 0x000000ff0200720c */ /* 0x000fe20003f05270 */
[----:B------:R-:W-:Y:S03]  /*15a0*/  BSSY.RECONVERGENT B0, `(.L_x_148) ;  /* 0x000096a000007945 */ /* 0x000fe60003800200 */
        /* <DEDUP_REMOVED lines=21> */
[----:B------:R-:W-:Y:S01]  /*1700*/  ISETP.NE.AND P2, PT, R99, 0x1, PT ;  /* 0x000000016300780c */ /* 0x000fe20003f45270 */
[----:B------:R-:W-:Y:S01]  /*1710*/  BSSY.RECONVERGENT B1, `(.L_x_151) ;  /* 0x0000059000017945 */ /* 0x000fe20003800200 */
[----:B------:R-:W-:Y:S01]  /*1720*/  IMAD.MOV.U32 R88, RZ, RZ, 0x2 ;  /* 0x00000002ff587424 */ /* 0x000fe200078e00ff */
[----:B------:R-:W-:Y:S01]  /*1730*/  MOV R0, R4 ;  /* 0x0000000400007202 */ /* 0x000fe20000000f00 */
[----:B------:R-:W-:-:S09]  /*1740*/  IMAD.MOV.U32 R90, RZ, RZ, R140 ;  /* 0x000000ffff5a7224 */ /* 0x000fd200078e008c */
[----:B------:R-:W-:Y:S05]  /*1750*/  @!P2 BRA `(.L_x_152) ;  /* 0x000000040050a947 */ /* 0x000fea0003800000 */
[----:B------:R-:W-:-:S13]  /*1760*/  ISETP.NE.AND P2, PT, R99, 0x3, PT ;  /* 0x000000036300780c */ /* 0x000fda0003f45270 */
[----:B------:R-:W-:Y:S05]  /*1770*/  @!P2 BRA `(.L_x_153) ;  /* 0x000000000020a947 */ /* 0x000fea0003800000 */
[----:B------:R-:W-:-:S13]  /*1780*/  ISETP.NE.AND P2, PT, R99, 0x2, PT ;  /* 0x000000026300780c */ /* 0x000fda0003f45270 */
[----:B------:R-:W-:Y:S01]  /*1790*/  @!P2 IMAD.MOV.U32 R88, RZ, RZ, 0x3 ;  /* 0x00000003ff58a424 */ /* 0x000fe200078e00ff */
[-C--:B------:R-:W-:Y:S01]  /*17a0*/  @!P2 MOV R90, R140.reuse ;  /* 0x0000008c005aa202 */ /* 0x080fe20000000f00 */
[----:B------:R-:W-:Y:S01]  /*17b0*/  @!P2 IMAD.MOV.U32 R0, RZ, RZ, R101 ;  /* 0x000000ffff00a224 */ /* 0x000fe200078e0065 */
[----:B------:R-:W-:Y:S01]  /*17c0*/  @P2 MOV R90, R140 ;  /* 0x0000008c005a2202 */ /* 0x000fe20000000f00 */
[----:B------:R-:W-:Y:S02]  /*17d0*/  @P2 VIADD R88, R99, 0x1 ;  /* 0x0000000163582836 */ /* 0x000fe40000000000 */
[----:B------:R-:W-:Y:S01]  /*17e0*/  @P2 IMAD.MOV.U32 R0, RZ, RZ, R100 ;  /* 0x000000ffff002224 */ /* 0x000fe200078e0064 */
[----:B------:R-:W-:Y:S06]  /*17f0*/  BRA `(.L_x_152) ;  /* 0x0000000400287947 */ /* 0x000fec0003800000 */
.L_x_153:
[----:B------:R-:W-:Y:S01]  /*1800*/  VIADD R103, R103, 0x1 ;  /* 0x0000000167677836 */ /* 0x000fe20000000000 */
[----:B------:R-:W-:Y:S03]  /*1810*/  BSSY.RECONVERGENT B2, `(.L_x_154) ;  /* 0x000000c000027945 */ /* 0x000fe60003800200 */
[C---:B------:R-:W-:Y:S01]  /*1820*/  IMAD.WIDE.U32 R100, R103.reuse, -0x2daee0ad, RZ ;  /* 0xd2511f5367647825 */ /* 0x040fe200078e00ff */
[----:B------:R-:W-:-:S13]  /*1830*/  ISETP.NE.AND P2, PT, R103, RZ, PT ;  /* 0x000000ff6700720c */ /* 0x000fda0003f45270 */
[----:B------:R-:W-:Y:S05]  /*1840*/  @P2 BRA `(.L_x_155) ;  /* 0x0000000000202947 */ /* 0x000fea0003800000 */
[----:B------:R-:W-:-:S04]  /*1850*/  IADD3 R102, PT, PT, R102, 0x1, RZ ;  /* 0x0000000166667810 */ /* 0x000fc80007ffe0ff */
[----:B------:R-:W-:-:S13]  /*1860*/  ISETP.NE.AND P2, PT, R102, RZ, PT ;  /* 0x000000ff6600720c */ /* 0x000fda0003f45270 */
[----:B------:R-:W-:Y:S02]  /*1870*/  @!P2 VIADD R106, R106, 0x1 ;  /* 0x000000016a6aa836 */ /* 0x000fe40000000000 */
[----:B------:R-:W-:Y:S02]  /*1880*/  @!P2 VIADD R0, R3, 0x1 ;  /* 0x000000010300a836 */ /* 0x000fe40000000000 */
[----:B------:R-:W-:Y:S01]  /*1890*/  @!P2 IMAD.MOV.U32 R102, RZ, RZ, RZ ;  /* 0x000000ffff66a224 */ /* 0x000fe200078e00ff */
[----:B------:R-:W-:-:S13]  /*18a0*/  ISETP.NE.AND P3, PT, R106, RZ, !P2 ;  /* 0x000000ff6a00720c */ /* 0x000fda0005765270 */
[----:B------:R-:W-:-:S05]  /*18b0*/  @P3 IADD3 R0, PT, PT, R3, RZ, RZ ;  /* 0x000000ff03003210 */ /* 0x000fca0007ffe0ff */
[----:B------:R-:W-:-:S07]  /*18c0*/  @!P2 IMAD.MOV.U32 R3, RZ, RZ, R0 ;  /* 0x000000ffff03a224 */ /* 0x000fce00078e0000 */
.L_x_155:
[----:B------:R-:W-:Y:S05]  /*18d0*/  BSYNC.RECONVERGENT B2 ;  /* 0x0000000000027941 */ /* 0x000fea0003800200 */
.L_x_154:
[----:B------:R-:W-:Y:S01]  /*18e0*/  IMAD.WIDE.U32 R88, R106, -0x326172a9, RZ ;  /* 0xcd9e8d576a587825 */ /* 0x000fe200078e00ff */
[----:B------:R-:W-:Y:S02]  /*18f0*/  LOP3.LUT R90, R3, R101, R143, 0x96, !PT ;  /* 0x00000065035a7212 */ /* 0x000fe400078e968f */
[----:B------:R-:W-:Y:S01]  /*1900*/  IADD3 R101, PT, PT, R142, -0x61c88647, RZ ;  /* 0x9e3779b98e657810 */ /* 0x000fe20007ffe0ff */
[----:B------:R-:W-:Y:S01]  /*1910*/  IMAD.MOV.U32 R0, RZ, RZ, R140 ;  /* 0x000000ffff007224 */ /* 0x000fe200078e008c */
[----:B------:R-:W-:Y:S01]  /*1920*/  LOP3.LUT R118, R102, R89, R142, 0x96, !PT ;  /* 0x0000005966767212 */ /* 0x000fe200078e968e */
[----:B------:R-:W-:Y:S01]  /*1930*/  IMAD.WIDE.U32 R90, R90, -0x326172a9, RZ ;  /* 0xcd9e8d575a5a7825 */ /* 0x000fe200078e00ff */
[----:B------:R-:W-:-:S03]  /*1940*/  IADD3 R99, PT, PT, R142, 0x3c6ef372, RZ ;  /* 0x3c6ef3728e637810 */ /* 0x000fc60007ffe0ff */
[----:B------:R-:W-:Y:S01]  /*1950*/  IMAD.WIDE.U32 R118, R118, -0x2daee0ad, RZ ;  /* 0xd2511f5376767825 */ /* 0x000fe200078e00ff */
[----:B------:R-:W-:-:S03]  /*1960*/  LOP3.LUT R101, R101, R88, R91, 0x96, !PT ;  /* 0x0000005865657212 */ /* 0x000fc600078e965b */
[C---:B------:R-:W-:Y:S02]  /*1970*/  VIADD R89, R143.reuse, 0xbb67ae85 ;  /* 0xbb67ae858f597836 */ /* 0x040fe40000000000 */
[----:B------:R-:W-:-:S03]  /*1980*/  VIADD R91, R143, 0x76cf5d0a ;  /* 0x76cf5d0a8f5b7836 */ /* 0x000fc60000000000 */
[----:B------:R-:W-:Y:S01]  /*1990*/  LOP3.LUT R88, R89, R100, R119, 0x96, !PT ;  /* 0x0000006459587212 */ /* 0x000fe200078e9677 */
[----:B------:R-:W-:-:S04]  /*19a0*/  IMAD.WIDE.U32 R100, R101, -0x2daee0ad, RZ ;  /* 0xd2511f5365647825 */ /* 0x000fc800078e00ff */
[----:B------:R-:W-:Y:S01]  /*19b0*/  IMAD.WIDE.U32 R88, R88, -0x326172a9, RZ ;  /* 0xcd9e8d5758587825 */ /* 0x000fe200078e00ff */
[----:B------:R-:W-:-:S03]  /*19c0*/  LOP3.LUT R91, R91, R118, R101, 0x96, !PT ;  /* 0x000000765b5b7212 */ /* 0x000fc600078e9665 */
[----:B------:R-:W-:Y:S01]  /*19d0*/  VIADD R101, R142, 0xdaa66d2b ;  /* 0xdaa66d2b8e657836 */ /* 0x000fe20000000000 */
[----:B------:R-:W-:Y:S01]  /*19e0*/  LOP3.LUT R118, R99, R90, R89, 0x96, !PT ;  /* 0x0000005a63767212 */ /* 0x000fe200078e9659 */
[----:B------:R-:W-:-:S04]  /*19f0*/  IMAD.WIDE.U32 R90, R91, -0x326172a9, RZ ;  /* 0xcd9e8d575b5a7825 */ /* 0x000fc800078e00ff */
[----:B------:R-:W-:Y:S01]  /*1a00*/  IMAD.WIDE.U32 R118, R118, -0x2daee0ad, RZ ;  /* 0xd2511f5376767825 */ /* 0x000fe200078e00ff */
[----:B------:R-:W-:Y:S02]  /*1a10*/  LOP3.LUT R101, R101, R88, R91, 0x96, !PT ;  /* 0x0000005865657212 */ /* 0x000fe400078e965b */
[C---:B------:R-:W-:Y:S01]  /*1a20*/  IADD3 R91, PT, PT, R143.reuse, -0x126145ec, RZ ;  /* 0xed9eba148f5b7810 */ /* 0x040fe20007ffe0ff */
[----:B------:R-:W-:Y:S02]  /*1a30*/  VIADD R89, R143, 0x32370b8f ;  /* 0x32370b8f8f597836 */ /* 0x000fe40000000000 */
[----:B------:R-:W-:-:S03]  /*1a40*/  VIADD R99, R142, 0x78dde6e4 ;  /* 0x78dde6e48e637836 */ /* 0x000fc60000000000 */
[----:B------:R-:W-:Y:S01]  /*1a50*/  LOP3.LUT R88, R89, R100, R119, 0x96, !PT ;  /* 0x0000006459587212 */ /* 0x000fe200078e9677 */
[----:B------:R-:W-:-:S04]  /*1a60*/  IMAD.WIDE.U32 R100, R101, -0x2daee0ad, RZ ;  /* 0xd2511f5365647825 */ /* 0x000fc800078e00ff */
[----:B------:R-:W-:Y:S01]  /*1a70*/  IMAD.WIDE.U32 R88, R88, -0x326172a9, RZ ;  /* 0xcd9e8d5758587825 */ /* 0x000fe200078e00ff */
[----:B------:R-:W-:-:S03]  /*1a80*/  LOP3.LUT R91, R91, R118, R101, 0x96, !PT ;  /* 0x000000765b5b7212 */ /* 0x000fc600078e9665 */
[----:B------:R-:W-:Y:S01]  /*1a90*/  VIADD R101, R142, 0x1715609d ;  /* 0x1715609d8e657836 */ /* 0x000fe20000000000 */
[----:B------:R-:W-:Y:S01]  /*1aa0*/  LOP3.LUT R118, R99, R90, R89, 0x96, !PT ;  /* 0x0000005a63767212 */ /* 0x000fe200078e9659 */
[----:B------:R-:W-:Y:S01]  /*1ab0*/  IMAD.WIDE.U32 R90, R91, -0x326172a9, RZ ;  /* 0xcd9e8d575b5a7825 */ /* 0x000fe200078e00ff */
[----:B------:R-:W-:-:S03]  /*1ac0*/  IADD3 R89, PT, PT, R143, -0x56f99767, RZ ;  /* 0xa90668998f597810 */ /* 0x000fc60007ffe0ff */
[----:B------:R-:W-:Y:S01]  /*1ad0*/  IMAD.WIDE.U32 R118, R118, -0x2daee0ad, RZ ;  /* 0xd2511f5376767825 */ /* 0x000fe200078e00ff */
[----:B------:R-:W-:-:S03]  /*1ae0*/  LOP3.LUT R101, R101, R88, R91, 0x96, !PT ;  /* 0x0000005865657212 */ /* 0x000fc600078e965b */
[----:B------:R-:W-:Y:S01]  /*1af0*/  VIADD R91, R143, 0x646e171e ;  /* 0x646e171e8f5b7836 */ /* 0x000fe20000000000 */
[----:B------:R-:W-:Y:S01]  /*1b00*/  LOP3.LUT R88, R89, R100, R119, 0x96, !PT ;  /* 0x0000006459587212 */ /* 0x000fe200078e9677 */
[----:B------:R-:W-:-:S04]  /*1b10*/  IMAD.WIDE.U32 R100, R101, -0x2daee0ad, RZ ;  /* 0xd2511f5365647825 */ /* 0x000fc800078e00ff */
[----:B------:R-:W-:Y:S01]  /*1b20*/  IMAD.WIDE.U32 R88, R88, -0x326172a9, RZ ;  /* 0xcd9e8d5758587825 */ /* 0x000fe200078e00ff */
[----:B------:R-:W-:-:S03]  /*1b30*/  LOP3.LUT R91, R91, R118, R101, 0x96, !PT ;  /* 0x000000765b5b7212 */ /* 0x000fc600078e9665 */
[----:B------:R-:W-:-:S05]  /*1b40*/  VIADD R99, R142, 0xb54cda56 ;  /* 0xb54cda568e637836 */ /* 0x000fca0000000000 */
[----:B------:R-:W-:Y:S01]  /*1b50*/  LOP3.LUT R118, R99, R90, R89, 0x96, !PT ;  /* 0x0000005a63767212 */ /* 0x000fe200078e9659 */
[----:B------:R-:W-:Y:S01]  /*1b60*/  VIADD R99, R143, 0x1fd5c5a3 ;  /* 0x1fd5c5a38f637836 */ /* 0x000fe20000000000 */
[----:B------:R-:W-:Y:S01]  /*1b70*/  IADD3 R89, PT, PT, R142, 0x5384540f, RZ ;  /* 0x5384540f8e597810 */ /* 0x000fe20007ffe0ff */
[----:B------:R-:W-:-:S04]  /*1b80*/  IMAD.WIDE.U32 R90, R91, -0x326172a9, RZ ;  /* 0xcd9e8d575b5a7825 */ /* 0x000fc800078e00ff */
[----:B------:R-:W-:Y:S01]  /*1b90*/  IMAD.WIDE.U32 R118, R118, -0x2daee0ad, RZ ;  /* 0xd2511f5376767825 */ /* 0x000fe200078e00ff */
[----:B------:R-:W-:Y:S02]  /*1ba0*/  LOP3.LUT R88, R89, R88, R91, 0x96, !PT ;  /* 0x0000005859587212 */ /* 0x000fe400078e965b */
[----:B------:R-:W-:Y:S02]  /*1bb0*/  IADD3 R91, PT, PT, R142, -0xe443238, RZ ;  /* 0xf1bbcdc88e5b7810 */ /* 0x000fe40007ffe0ff */
[----:B------:R-:W-:Y:S01]  /*1bc0*/  LOP3.LUT R100, R99, R100, R119, 0x96, !PT ;  /* 0x0000006463647212 */ /* 0x000fe200078e9677 */
[----:B------:R-:W-:-:S04]  /*1bd0*/  IMAD.WIDE.U32 R88, R88, -0x2daee0ad, RZ ;  /* 0xd2511f5358587825 */ /* 0x000fc800078e00ff */
[----:B------:R-:W-:-:S04]  /*1be0*/  IMAD.WIDE.U32 R100, R100, -0x326172a9, RZ ;  /* 0xcd9e8d5764647825 */ /* 0x000fc800078e00ff */
[----:B------:R-:W-:Y:S01]  /*1bf0*/  VIADD R99, R143, 0xdb3d7428 ;  /* 0xdb3d74288f637836 */ /* 0x000fe20000000000 */
[----:B------:R-:W-:Y:S01]  /*1c00*/  LOP3.LUT R90, R91, R90, R101, 0x96, !PT ;  /* 0x0000005a5b5a7212 */ /* 0x000fe200078e9665 */
[----:B------:R-:W-:-:S03]  /*1c10*/  VIADD R101, R143, 0x96a522ad ;  /* 0x96a522ad8f657836 */ /* 0x000fc60000000000 */
[----:B------:R-:W-:Y:S01]  /*1c20*/  LOP3.LUT R118, R99, R118, R89, 0x96, !PT ;  /* 0x0000007663767212 */ /* 0x000fe200078e9659 */
[----:B------:R-:W-:-:S04]  /*1c30*/  IMAD.WIDE.U32 R90, R90, -0x2daee0ad, RZ ;  /* 0xd2511f535a5a7825 */ /* 0x000fc800078e00ff */
[----:B------:R-:W-:Y:S01]  /*1c40*/  IMAD.WIDE.U32 R118, R118, -0x326172a9, RZ ;  /* 0xcd9e8d5776767825 */ /* 0x000fe200078e00ff */
[----:B------:R-:W-:-:S03]  /*1c50*/  LOP3.LUT R101, R101, R88, R91, 0x96, !PT ;  /* 0x0000005865657212 */ /* 0x000fc600078e965b */
[----:B------:R-:W-:Y:S01]  /*1c60*/  VIADD R89, R142, 0x8ff34781 ;  /* 0x8ff347818e597836 */ /* 0x000fe20000000000 */
[----:B------:R-:W-:Y:S01]  /*1c70*/  MOV R4, R118 ;  /* 0x0000007600047202 */ /* 0x000fe20000000f00 */
[----:B------:R-:W-:-:S03]  /*1c80*/  IMAD.MOV.U32 R88, RZ, RZ, RZ ;  /* 0x000000ffff587224 */ /* 0x000fc600078e00ff */
[----:B------:R-:W-:-:S07]  /*1c90*/  LOP3.LUT R100, R89, R100, R119, 0x96, !PT ;  /* 0x0000006459647212 */ /* 0x000fce00078e9677 */
.L_x_152:
[----:B------:R-:W-:Y:S05]  /*1ca0*/  BSYNC.RECONVERGENT B1 ;  /* 0x0000000000017941 */ /* 0x000fea0003800200 */
.L_x_151:
[----:B------:R-:W0:Y:S01]  /*1cb0*/  LDC R150, c[0x0][0x408] ;  /* 0x00010200ff967b82 */ /* 0x000e220000000800 */
[----:B------:R-:W-:Y:S01]  /*1cc0*/  HFMA2 R136, -RZ, RZ, 0.1171875, 0 ;  /* 0x2f800000ff887431 */ /* 0x000fe200000001ff */
[----:B------:R-:W-:Y:S01]  /*1cd0*/  I2FP.F32.U32 R89, R0 ;  /* 0x0000000000597245 */ /* 0x000fe20000201000 */
[----:B-----5:R-:W-:Y:S01]  /*1ce0*/  IMAD.U32 R91, R84, 0x10000, RZ ;  /* 0x00010000545b7824 */ /* 0x020fe200078e00ff */
[----:B------:R-:W-:Y:S01]  /*1cf0*/  ISETP.NE.AND P3, PT, R88, 0x1, PT ;  /* 0x000000015800780c */ /* 0x000fe20003f65270 */
[----:B------:R-:W-:Y:S01]  /*1d00*/  BSSY.RECONVERGENT B1, `(.L_x_156) ;  /* 0x0000062000017945 */ /* 0x000fe20003800200 */
[----:B------:R-:W-:Y:S01]  /*1d10*/  HFMA2 R99, -RZ, RZ, 0, 1.1920928955078125e-07 ;  /* 0x00000002ff637431 */ /* 0x000fe200000001ff */
[----:B------:R-:W-:Y:S01]  /*1d20*/  PRMT R84, R84, 0x7632, R84 ;  /* 0x0000763254547816 */ /* 0x000fe20000000054 */
[----:B------:R-:W1:Y:S01]  /*1d30*/  LDC R149, c[0x0][0x404] ;  /* 0x00010100ff957b82 */ /* 0x000e620000000800 */
[----:B------:R-:W-:Y:S01]  /*1d40*/  FFMA.FTZ R0, R89, R136, 1.1641532182693481445e-10 ;  /* 0x2f00000059007423 */ /* 0x000fe20000010088 */
[----:B------:R-:W-:-:S02]  /*1d50*/  @P1 IMAD.U32 R89, R80, 0x10000, RZ ;  /* 0x0001000050591824 */ /* 0x000fc400078e00ff */
[----:B0-----:R-:W-:Y:S02]  /*1d60*/  FMUL.FTZ R91, R91, R150 ;  /* 0x000000965b5b7220 */ /* 0x001fe40000410000 */
[----:B-1----:R-:W-:-:S04]  /*1d70*/  FSETP.GTU.FTZ.AND P2, PT, R0, R149, PT ;  /* 0x000000950000720b */ /* 0x002fc80003f5c000 */
[----:B------:R-:W-:Y:S02]  /*1d80*/  FSEL R0, R91, RZ, !P2 ;  /* 0x000000ff5b007208 */ /* 0x000fe40005000000 */
[----:B------:R-:W-:-:S03]  /*1d90*/  PLOP3.LUT P2, PT, P2, PT, PT, 0x8, 0x80 ;  /* 0x000000000080781c */ /* 0x000fc6000174e170 */
[----:B------:R-:W-:Y:S01]  /*1da0*/  @P1 FADD.FTZ R0, R89, R0 ;  /* 0x0000000059001221 */ /* 0x000fe20000010000 */
[----:B------:R-:W-:Y:S01]  /*1db0*/  P2R R140, PR, RZ, 0x4 ;  /* 0x00000004ff8c7803 */ /* 0x000fe20000000000 */
[----:B------:R-:W-:-:S03]  /*1dc0*/  IMAD.MOV.U32 R89, RZ, RZ, R4 ;  /* 0x000000ffff597224 */ /* 0x000fc600078e0004 */
[----:B------:R-:W-:Y:S01]  /*1dd0*/  F2FP.BF16.F32.PACK_AB R145, RZ, R0 ;  /* 0x00000000ff91723e */ /* 0x000fe200000010ff */
[----:B------:R-:W-:Y:S06]  /*1de0*/  @!P3 BRA `(.L_x_157) ;  /* 0x00000004004cb947 */ /* 0x000fec0003800000 */
[----:B------:R-:W-:-:S13]  /*1df0*/  ISETP.NE.AND P2, PT, R88, 0x3, PT ;  /* 0x000000035800780c */ /* 0x000fda0003f45270 */
[----:B------:R-:W-:Y:S05]  /*1e00*/  @!P2 BRA `(.L_x_158) ;  /* 0x000000000018a947 */ /* 0x000fea0003800000 */
[----:B------:R-:W-:-:S13]  /*1e10*/  ISETP.NE.AND P2, PT, R88, 0x2, PT ;  /* 0x000000025800780c */ /* 0x000fda0003f45270 */
[----:B------:R-:W-:Y:S01]  /*1e20*/  @!P2 IMAD.MOV.U32 R99, RZ, RZ, 0x3 ;  /* 0x00000003ff63a424 */ /* 0x000fe200078e00ff */
[----:B------:R-:W-:Y:S01]  /*1e30*/  @!P2 MOV R89, R101 ;  /* 0x000000650059a202 */ /* 0x000fe20000000f00 */
[----:B------:R-:W-:Y:S02]  /*1e40*/  @P2 VIADD R99, R88, 0x1 ;  /* 0x0000000158632836 */ /* 0x000fe40000000000 */
[----:B------:R-:W-:Y:S01]  /*1e50*/  @P2 IMAD.MOV.U32 R89, RZ, RZ, R100 ;  /* 0x000000ffff592224 */ /* 0x000fe200078e0064 */
[----:B------:R-:W-:Y:S06]  /*1e60*/  BRA `(.L_x_157) ;  /* 0x00000004002c7947 */ /* 0x000fec0003800000 */
.L_x_158:
[----:B------:R-:W-:Y:S01]  /*1e70*/  IADD3 R103, PT, PT, R103, 0x1, RZ ;  /* 0x0000000167677810 */ /* 0x000fe20007ffe0ff */
[----:B------:R-:W-:Y:S03]  /*1e80*/  BSSY.RECONVERGENT B2, `(.L_x_159) ;  /* 0x000000c000027945 */ /* 0x000fe60003800200 */
[C---:B------:R-:W-:Y:S01]  /*1e90*/  ISETP.NE.AND P2, PT, R103.reuse, RZ, PT ;  /* 0x000000ff6700720c */ /* 0x040fe20003f45270 */
[----:B------:R-:W-:-:S12]  /*1ea0*/  IMAD.WIDE.U32 R118, R103, -0x2daee0ad, RZ ;  /* 0xd2511f5367767825 */ /* 0x000fd800078e00ff */
[----:B------:R-:W-:Y:S05]  /*1eb0*/  @P2 BRA `(.L_x_160) ;  /* 0x0000000000202947 */ /* 0x000fea0003800000 */
[----:B------:R-:W-:-:S05]  /*1ec0*/  VIADD R102, R102, 0x1 ;  /* 0x0000000166667836 */ /* 0x000fca0000000000 */
[----:B------:R-:W-:-:S13]  /*1ed0*/  ISETP.NE.AND P2, PT, R102, RZ, PT ;  /* 0x000000ff6600720c */ /* 0x000fda0003f45270 */
[----:B------:R-:W-:Y:S01]  /*1ee0*/  @!P2 VIADD R106, R106, 0x1 ;  /* 0x000000016a6aa836 */ /* 0x000fe20000000000 */
[----:B------:R-:W-:Y:S01]  /*1ef0*/  @!P2 IADD3 R4, PT, PT, R3, 0x1, RZ ;  /* 0x000000010304a810 */ /* 0x000fe20007ffe0ff */
[----:B------:R-:W-:-:S03]  /*1f00*/  @!P2 IMAD.MOV.U32 R102, RZ, RZ, RZ ;  /* 0x000000ffff66a224 */ /* 0x000fc600078e00ff */
[----:B------:R-:W-:-:S13]  /*1f10*/  ISETP.NE.AND P3, PT, R106, RZ, !P2 ;  /* 0x000000ff6a00720c */ /* 0x000fda0005765270 */
[----:B------:R-:W-:-:S05]  /*1f20*/  @P3 IMAD.MOV R4, RZ, RZ, R3 ;  /* 0x000000ffff043224 */ /* 0x000fca00078e0203 */
[----:B------:R-:W-:-:S07]  /*1f30*/  @!P2 MOV R3, R4 ;  /* 0x000000040003a202 */ /* 0x000fce0000000f00 */
.L_x_160:
[----:B------:R-:W-:Y:S05]  /*1f40*/  BSYNC.RECONVERGENT B2 ;  /* 0x0000000000027941 */ /* 0x000fea0003800200 */
.L_x_159:
[----:B------:R-:W-:Y:S01]  /*1f50*/  IMAD.WIDE.U32 R100, R106, -0x326172a9, RZ ;  /* 0xcd9e8d576a647825 */ /* 0x000fe200078e00ff */
[----:B------:R-:W-:-:S03]  /*1f60*/  LOP3.LUT R88, R3, R119, R143, 0x96, !PT ;  /* 0x0000007703587212 */ /* 0x000fc600078e968f */
[----:B------:R-:W-:Y:S01]  /*1f70*/  VIADD R91, R142, 0x9e3779b9 ;  /* 0x9e3779b98e5b7836 */ /* 0x000fe20000000000 */
[----:B------:R-:W-:Y:S01]  /*1f80*/  LOP3.LUT R124, R102, R101, R142, 0x96, !PT ;  /* 0x00000065667c7212 */ /* 0x000fe200078e968e */
[----:B------:R-:W-:-:S04]  /*1f90*/  IMAD.WIDE.U32 R88, R88, -0x326172a9, RZ ;  /* 0xcd9e8d5758587825 */ /* 0x000fc800078e00ff */
[----:B------:R-:W-:Y:S01]  /*1fa0*/  IMAD.WIDE.U32 R124, R124, -0x2daee0ad, RZ ;  /* 0xd2511f537c7c7825 */ /* 0x000fe200078e00ff */
[----:B------:R-:W-:-:S03]  /*1fb0*/  LOP3.LUT R91, R91, R100, R89, 0x96, !PT ;  /* 0x000000645b5b7212 */ /* 0x000fc600078e9659 */
[----:B------:R-:W-:Y:S02]  /*1fc0*/  VIADD R99, R143, 0xbb67ae85 ;  /* 0xbb67ae858f637836 */ /* 0x000fe40000000000 */
[----:B------:R-:W-:-:S03]  /*1fd0*/  VIADD R89, R142, 0x3c6ef372 ;  /* 0x3c6ef3728e597836 */ /* 0x000fc60000000000 */
[----:B------:R-:W-:Y:S01]  /*1fe0*/  LOP3.LUT R99, R99, R118, R125, 0x96, !PT ;  /* 0x0000007663637212 */ /* 0x000fe200078e967d */
[----:B------:R-:W-:Y:S01]  /*1ff0*/  IMAD.WIDE.U32 R118, R91, -0x2daee0ad, RZ ;  /* 0xd2511f535b767825 */ /* 0x000fe200078e00ff */
[----:B------:R-:W-:-:S03]  /*2000*/  IADD3 R91, PT, PT, R143, 0x76cf5d0a, RZ ;  /* 0x76cf5d0a8f5b7810 */ /* 0x000fc60007ffe0ff */
[----:B------:R-:W-:Y:S01]  /*2010*/  IMAD.WIDE.U32 R100, R99, -0x326172a9, RZ ;  /* 0xcd9e8d5763647825 */ /* 0x000fe200078e00ff */
[----:B------:R-:W-:Y:S02]  /*2020*/  LOP3.LUT R91, R91, R124, R119, 0x96, !PT ;  /* 0x0000007c5b5b7212 */ /* 0x000fe400078e9677 */
[----:B------:R-:W-:Y:S02]  /*2030*/  IADD3 R99, PT, PT, R143, 0x32370b8f, RZ ;  /* 0x32370b8f8f637810 */ /* 0x000fe40007ffe0ff */
[----:B------:R-:W-:Y:S01]  /*2040*/  LOP3.LUT R124, R89, R88, R101, 0x96, !PT ;  /* 0x00000058597c7212 */ /* 0x000fe200078e9665 */
[----:B------:R-:W-:-:S04]  /*2050*/  IMAD.WIDE.U32 R88, R91, -0x326172a9, RZ ;  /* 0xcd9e8d575b587825 */ /* 0x000fc800078e00ff */
[----:B------:R-:W-:Y:S02]  /*2060*/  VIADD R91, R142, 0xdaa66d2b ;  /* 0xdaa66d2b8e5b7836 */ /* 0x000fe40000000000 */
[----:B------:R-:W-:-:S03]  /*2070*/  IMAD.WIDE.U32 R124, R124, -0x2daee0ad, RZ ;  /* 0xd2511f537c7c7825 */ /* 0x000fc600078e00ff */
[----:B------:R-:W-:Y:S01]  /*2080*/  LOP3.LUT R91, R91, R100, R89, 0x96, !PT ;  /* 0x000000645b5b7212 */ /* 0x000fe200078e9659 */
[----:B------:R-:W-:Y:S01]  /*2090*/  VIADD R89, R142, 0x78dde6e4 ;  /* 0x78dde6e48e597836 */ /* 0x000fe20000000000 */
[----:B------:R-:W-:-:S03]  /*20a0*/  LOP3.LUT R99, R99, R118, R125, 0x96, !PT ;  /* 0x0000007663637212 */ /* 0x000fc600078e967d */
[----:B------:R-:W-:-:S04]  /*20b0*/  IMAD.WIDE.U32 R118, R91, -0x2daee0ad, RZ ;  /* 0xd2511f535b767825 */ /* 0x000fc800078e00ff */
[----:B------:R-:W-:Y:S02]  /*20c0*/  VIADD R91, R143, 0xed9eba14 ;  /* 0xed9eba148f5b7836 */ /* 0x000fe40000000000 */
[----:B------:R-:W-:-:S03]  /*20d0*/  IMAD.WIDE.U32 R100, R99, -0x326172a9, RZ ;  /* 0xcd9e8d5763647825 */ /* 0x000fc600078e00ff */
[----:B------:R-:W-:Y:S01]  /*20e0*/  LOP3.LUT R91, R91, R124, R119, 0x96, !PT ;  /* 0x0000007c5b5b7212 */ /* 0x000fe200078e9677 */
[----:B------:R-:W-:Y:S01]  /*20f0*/  VIADD R99, R143, 0xa9066899 ;  /* 0xa90668998f637836 */ /* 0x000fe20000000000 */
[----:B------:R-:W-:-:S03]  /*2100*/  LOP3.LUT R124, R89, R88, R101, 0x96, !PT ;  /* 0x00000058597c7212 */ /* 0x000fc600078e9665 */
[----:B------:R-:W-:Y:S01]  /*2110*/  IMAD.WIDE.U32 R88, R91, -0x326172a9, RZ ;  /* 0xcd9e8d575b587825 */ /* 0x000fe200078e00ff */
[----:B------:R-:W-:-:S03]  /*2120*/  IADD3 R91, PT, PT, R142, 0x1715609d, RZ ;  /* 0x1715609d8e5b7810 */ /* 0x000fc60007ffe0ff */
[----:B------:R-:W-:Y:S01]  /*2130*/  IMAD.WIDE.U32 R124, R124, -0x2daee0ad, RZ ;  /* 0xd2511f537c7c7825 */ /* 0x000fe200078e00ff */
[----:B------:R-:W-:Y:S02]  /*2140*/  LOP3.LUT R91, R91, R100, R89, 0x96, !PT ;  /* 0x000000645b5b7212 */ /* 0x000fe400078e9659 */
[----:B------:R-:W-:Y:S02]  /*2150*/  IADD3 R89, PT, PT, R142, -0x4ab325aa, RZ ;  /* 0xb54cda568e597810 */ /* 0x000fe40007ffe0ff */
        /* <DEDUP_REMOVED lines=8> */
[----:B------:R-:W-:-:S04]  /*21e0*/  IMAD.WIDE.U32 R124, R124, -0x2daee0ad, RZ ;  /* 0xd2511f537c7c7825 */ /* 0x000fc800078e00ff */
[----:B------:R-:W-:Y:S01]  /*21f0*/  VIADD R91, R142, 0x5384540f ;  /* 0x5384540f8e5b7836 */ /* 0x000fe20000000000 */
[----:B------:R-:W-:-:S04]  /*2200*/  LOP3.LUT R99, R99, R118, R125, 0x96, !PT ;  /* 0x0000007663637212 */ /* 0x000fc800078e967d */
[----:B------:R-:W-:Y:S01]  /*2210*/  LOP3.LUT R91, R91, R100, R89, 0x96, !PT ;  /* 0x000000645b5b7212 */ /* 0x000fe200078e9659 */
[----:B------:R-:W-:-:S04]  /*2220*/  IMAD.WIDE.U32 R100, R99, -0x326172a9, RZ ;  /* 0xcd9e8d5763647825 */ /* 0x000fc800078e00ff */
[C---:B------:R-:W-:Y:S02]  /*2230*/  VIADD R89, R142.reuse, 0xf1bbcdc8 ;  /* 0xf1bbcdc88e597836 */ /* 0x040fe40000000000 */
[----:B------:R-:W-:Y:S01]  /*2240*/  IMAD.WIDE.U32 R118, R91, -0x2daee0ad, RZ ;  /* 0xd2511f535b767825 */ /* 0x000fe200078e00ff */
[----:B------:R-:W-:Y:S02]  /*2250*/  IADD3 R91, PT, PT, R143, -0x24c28bd8, RZ ;  /* 0xdb3d74288f5b7810 */ /* 0x000fe40007ffe0ff */
[----:B------:R-:W-:Y:S01]  /*2260*/  LOP3.LUT R89, R89, R88, R101, 0x96, !PT ;  /* 0x0000005859597212 */ /* 0x000fe200078e9665 */
[----:B------:R-:W-:Y:S01]  /*2270*/  IMAD.MOV.U32 R99, RZ, RZ, RZ ;  /* 0x000000ffff637224 */ /* 0x000fe200078e00ff */
[----:B------:R-:W-:Y:S01]  /*2280*/  LOP3.LUT R124, R91, R124, R119, 0x96, !PT ;  /* 0x0000007c5b7c7212 */ /* 0x000fe200078e9677 */
[----:B------:R-:W-:Y:S01]  /*2290*/  VIADD R91, R142, 0x8ff34781 ;  /* 0x8ff347818e5b7836 */ /* 0x000fe20000000000 */
[----:B------:R-:W-:Y:S01]  /*22a0*/  IADD3 R101, PT, PT, R143, -0x695add53, RZ ;  /* 0x96a522ad8f657810 */ /* 0x000fe20007ffe0ff */
[----:B------:R-:W-:-:S04]  /*22b0*/  IMAD.WIDE.U32 R88, R89, -0x2daee0ad, RZ ;  /* 0xd2511f5359587825 */ /* 0x000fc800078e00ff */
[----:B------:R-:W-:Y:S01]  /*22c0*/  IMAD.WIDE.U32 R124, R124, -0x326172a9, RZ ;  /* 0xcd9e8d577c7c7825 */ /* 0x000fe200078e00ff */
[----:B------:R-:W-:-:S03]  /*22d0*/  LOP3.LUT R101, R101, R118, R89, 0x96, !PT ;  /* 0x0000007665657212 */ /* 0x000fc600078e9659 */
[----:B------:R-:W-:Y:S01]  /*22e0*/  IMAD.MOV.U32 R89, RZ, RZ, R90 ;  /* 0x000000ffff597224 */ /* 0x000fe200078e005a */
[----:B------:R-:W-:Y:S01]  /*22f0*/  LOP3.LUT R100, R91, R100, R125, 0x96, !PT ;  /* 0x000000645b647212 */ /* 0x000fe200078e967d */
[----:B------:R-:W-:Y:S01]  /*2300*/  IMAD.MOV.U32 R4, RZ, RZ, R124 ;  /* 0x000000ffff047224 */ /* 0x000fe200078e007c */
[----:B------:R-:W-:-:S07]  /*2310*/  MOV R90, R88 ;  /* 0x00000058005a7202 */ /* 0x000fce0000000f00 */
.L_x_157:
[----:B------:R-:W-:Y:S05]  /*2320*/  BSYNC.RECONVERGENT B1 ;  /* 0x0000000000017941 */ /* 0x000fea0003800200 */
.L_x_156:
[----:B------:R-:W-:Y:S01]  /*2330*/  I2FP.F32.U32 R89, R89 ;  /* 0x0000005900597245 */ /* 0x000fe20000201000 */
[----:B------:R-:W-:Y:S01]  /*2340*/  IMAD.U32 R91, R84, 0x10000, RZ ;  /* 0x00010000545b7824 */ /* 0x000fe200078e00ff */
[----:B------:R-:W-:Y:S01]  /*2350*/  ISETP.NE.AND P3, PT, R99, 0x1, PT ;  /* 0x000000016300780c */ /* 0x000fe20003f65270 */
[----:B------:R-:W-:Y:S01]  /*2360*/  BSSY.RECONVERGENT B1, `(.L_x_161) ;  /* 0x0000061000017945 */ /* 0x000fe20003800200 */
[----:B------:R-:W-:Y:S01]  /*2370*/  @P1 PRMT R88, R80, 0x7632, R88 ;  /* 0x0000763250581816 */ /* 0x000fe20000000058 */
[----:B------:R-:W-:Y:S01]  /*2380*/  FFMA.FTZ R84, R89, R136, 1.1641532182693481445e-10 ;  /* 0x2f00000059547423 */ /* 0x000fe20000010088 */
[----:B------:R-:W-:Y:S02]  /*2390*/  FMUL.FTZ R91, R91, R150 ;  /* 0x000000965b5b7220 */ /* 0x000fe40000410000 */
[----:B------:R-:W-:Y:S02]  /*23a0*/  @P1 SHF.L.U32 R88, R88, 0x10, RZ ;  /* 0x0000001058581819 */ /* 0x000fe400000006ff */
[----:B------:R-:W-:Y:S01]  /*23b0*/  FSETP.GTU.FTZ.AND P2, PT, R84, R149, PT ;  /* 0x000000955400720b */ /* 0x000fe20003f5c000 */
[----:B------:R-:W-:-:S03]  /*23c0*/  IMAD.MOV.U32 R84, RZ, RZ, R4 ;  /* 0x000000ffff547224 */ /* 0x000fc600078e0004 */
[----:B------:R-:W-:Y:S02]  /*23d0*/  FSEL R119, R91, RZ, !P2 ;  /* 0x000000ff5b777208 */ /* 0x000fe40005000000 */
[----:B------:R-:W-:-:S03]  /*23e0*/  PLOP3.LUT P2, PT, P2, PT, PT, 0x8, 0x80 ;  /* 0x000000000080781c */ /* 0x000fc6000174e170 */
[----:B------:R-:W-:Y:S01]  /*23f0*/  @P1 FADD.FTZ R119, R88, R119 ;  /* 0x0000007758771221 */ /* 0x000fe20000010000 */
[----:B------:R-:W-:Y:S01]  /*2400*/  IMAD.MOV.U32 R88, RZ, RZ, 0x2 ;  /* 0x00000002ff587424 */ /* 0x000fe200078e00ff */
[----:B------:R-:W-:-:S03]  /*2410*/  P2R R91, PR, RZ, 0x4 ;  /* 0x00000004ff5b7803 */ /* 0x000fc60000000000 */
[----:B------:R-:W-:Y:S01]  /*2420*/  F2FP.BF16.F32.PACK_AB R146, RZ, R119 ;  /* 0x00000077ff92723e */ /* 0x000fe200000010ff */
[----:B------:R-:W-:Y:S06]  /*2430*/  @!P3 BRA `(.L_x_162) ;  /* 0x00000004004cb947 */ /* 0x000fec0003800000 */
[----:B------:R-:W-:-:S13]  /*2440*/  ISETP.NE.AND P2, PT, R99, 0x3, PT ;  /* 0x000000036300780c */ /* 0x000fda0003f45270 */
[----:B------:R-:W-:Y:S05]  /*2450*/  @!P2 BRA `(.L_x_163) ;  /* 0x000000000018a947 */ /* 0x000fea0003800000 */
[----:B------:R-:W-:-:S13]  /*2460*/  ISETP.NE.AND P2, PT, R99, 0x2, PT ;  /* 0x000000026300780c */ /* 0x000fda0003f45270 */
[----:B------:R-:W-:Y:S01]  /*2470*/  @!P2 MOV R88, 0x3 ;  /* 0x000000030058a802 */ /* 0x000fe20000000f00 */
[----:B------:R-:W-:Y:S01]  /*2480*/  @!P2 IMAD.MOV.U32 R84, RZ, RZ, R101 ;  /* 0x000000ffff54a224 */ /* 0x000fe200078e0065 */
[----:B------:R-:W-:Y:S01]  /*2490*/  @P2 MOV R84, R100 ;  /* 0x0000006400542202 */ /* 0x000fe20000000f00 */
[----:B------:R-:W-:Y:S01]  /*24a0*/  @P2 VIADD R88, R99, 0x1 ;  /* 0x0000000163582836 */ /* 0x000fe20000000000 */
[----:B------:R-:W-:Y:S06]  /*24b0*/  BRA `(.L_x_162) ;  /* 0x00000004002c7947 */ /* 0x000fec0003800000 */
.L_x_163:
[----:B------:R-:W-:Y:S01]  /*24c0*/  VIADD R103, R103, 0x1 ;  /* 0x0000000167677836 */ /* 0x000fe20000000000 */
[----:B------:R-:W-:Y:S03]  /*24d0*/  BSSY.RECONVERGENT B2, `(.L_x_164) ;  /* 0x000000c000027945 */ /* 0x000fe60003800200 */
[C---:B------:R-:W-:Y:S01]  /*24e0*/  IMAD.WIDE.U32 R124, R103.reuse, -0x2daee0ad, RZ ;  /* 0xd2511f53677c7825 */ /* 0x040fe200078e00ff */
[----:B------:R-:W-:-:S13]  /*24f0*/  ISETP.NE.AND P2, PT, R103, RZ, PT ;  /* 0x000000ff6700720c */ /* 0x000fda0003f45270 */
[----:B------:R-:W-:Y:S05]  /*2500*/  @P2 BRA `(.L_x_165) ;  /* 0x0000000000202947 */ /* 0x000fea0003800000 */
[----:B------:R-:W-:-:S05]  /*2510*/  VIADD R102, R102, 0x1 ;  /* 0x0000000166667836 */ /* 0x000fca0000000000 */
[----:B------:R-:W-:-:S13]  /*2520*/  ISETP.NE.AND P2, PT, R102, RZ, PT ;  /* 0x000000ff6600720c */ /* 0x000fda0003f45270 */
[----:B------:R-:W-:Y:S01]  /*2530*/  @!P2 IADD3 R106, PT, PT, R106, 0x1, RZ ;  /* 0x000000016a6aa810 */ /* 0x000fe20007ffe0ff */
[----:B------:R-:W-:Y:S01]  /*2540*/  @!P2 VIADD R4, R3, 0x1 ;  /* 0x000000010304a836 */ /* 0x000fe20000000000 */
[----:B------:R-:W-:Y:S02]  /*2550*/  @!P2 MOV R102, RZ ;  /* 0x000000ff0066a202 */ /* 0x000fe40000000f00 */
[----:B------:R-:W-:-:S13]  /*2560*/  ISETP.NE.AND P3, PT, R106, RZ, !P2 ;  /* 0x000000ff6a00720c */ /* 0x000fda0005765270 */
[----:B------:R-:W-:-:S04]  /*2570*/  @P3 IMAD.MOV R4, RZ, RZ, R3 ;  /* 0x000000ffff043224 */ /* 0x000fc800078e0203 */
[----:B------:R-:W-:-:S07]  /*2580*/  @!P2 IMAD.MOV.U32 R3, RZ, RZ, R4 ;  /* 0x000000ffff03a224 */ /* 0x000fce00078e0004 */
.L_x_165:
[----:B------:R-:W-:Y:S05]  /*2590*/  BSYNC.RECONVERGENT B2 ;  /* 0x0000000000027941 */ /* 0x000fea0003800200 */
.L_x_164:
[----:B------:R-:W-:Y:S01]  /*25a0*/  IMAD.WIDE.U32 R100, R106, -0x326172a9, RZ ;  /* 0xcd9e8d576a647825 */ /* 0x000fe200078e00ff */
[----:B------:R-:W-:Y:S02]  /*25b0*/  LOP3.LUT R88, R3, R125, R143, 0x96, !PT ;  /* 0x0000007d03587212 */ /* 0x000fe400078e968f */
[----:B------:R-:W-:Y:S01]  /*25c0*/  MOV R84, R90 ;  /* 0x0000005a00547202 */ /* 0x000fe20000000f00 */
        /* <DEDUP_REMOVED lines=9> */
[----:B------:R-:W-:Y:S02]  /*2660*/  VIADD R99, R143, 0x76cf5d0a ;  /* 0x76cf5d0a8f637836 */ /* 0x000fe40000000000 */
[----:B------:R-:W-:-:S03]  /*2670*/  IMAD.WIDE.U32 R100, R101, -0x326172a9, RZ ;  /* 0xcd9e8d5765647825 */ /* 0x000fc600078e00ff */
[----:B------:R-:W-:Y:S02]  /*2680*/  LOP3.LUT R99, R99, R130, R125, 0x96, !PT ;  /* 0x0000008263637212 */ /* 0x000fe400078e967d */
[----:B------:R-:W-:Y:S01]  /*2690*/  LOP3.LUT R130, R89, R88, R101, 0x96, !PT ;  /* 0x0000005859827212 */ /* 0x000fe200078e9665 */
[----:B------:R-:W-:Y:S02]  /*26a0*/  VIADD R101, R143, 0x32370b8f ;  /* 0x32370b8f8f657836 */ /* 0x000fe40000000000 */
[----:B------:R-:W-:Y:S01]  /*26b0*/  IMAD.WIDE.U32 R88, R99, -0x326172a9, RZ ;  /* 0xcd9e8d5763587825 */ /* 0x000fe200078e00ff */
[----:B------:R-:W-:-:S03]  /*26c0*/  IADD3 R99, PT, PT, R142, -0x255992d5, RZ ;  /* 0xdaa66d2b8e637810 */ /* 0x000fc60007ffe0ff */
[----:B------:R-:W-:Y:S01]  /*26d0*/  IMAD.WIDE.U32 R130, R130, -0x2daee0ad, RZ ;  /* 0xd2511f5382827825 */ /* 0x000fe200078e00ff */
[----:B------:R-:W-:Y:S02]  /*26e0*/  LOP3.LUT R99, R99, R100, R89, 0x96, !PT ;  /* 0x0000006463637212 */ /* 0x000fe400078e9659 */
[----:B------:R-:W-:Y:S02]  /*26f0*/  IADD3 R89, PT, PT, R142, 0x78dde6e4, RZ ;  /* 0x78dde6e48e597810 */ /* 0x000fe40007ffe0ff */
[----:B------:R-:W-:Y:S01]  /*2700*/  LOP3.LUT R101, R101, R124, R131, 0x96, !PT ;  /* 0x0000007c65657212 */ /* 0x000fe200078e9683 */
[----:B------:R-:W-:-:S04]  /*2710*/  IMAD.WIDE.U32 R124, R99, -0x2daee0ad, RZ ;  /* 0xd2511f53637c7825 */ /* 0x000fc800078e00ff */
[----:B------:R-:W-:Y:S02]  /*2720*/  VIADD R99, R143, 0xed9eba14 ;  /* 0xed9eba148f637836 */ /* 0x000fe40000000000 */
[----:B------:R-:W-:-:S03]  /*2730*/  IMAD.WIDE.U32 R100, R101, -0x326172a9, RZ ;  /* 0xcd9e8d5765647825 */ /* 0x000fc600078e00ff */
[----:B------:R-:W-:Y:S02]  /*2740*/  LOP3.LUT R99, R99, R130, R125, 0x96, !PT ;  /* 0x0000008263637212 */ /* 0x000fe400078e967d */
[----:B------:R-:W-:Y:S01]  /*2750*/  LOP3.LUT R130, R89, R88, R101, 0x96, !PT ;  /* 0x0000005859827212 */ /* 0x000fe200078e9665 */
[----:B------:R-:W-:Y:S02]  /*2760*/  VIADD R101, R143, 0xa9066899 ;  /* 0xa90668998f657836 */ /* 0x000fe40000000000 */
        /* <DEDUP_REMOVED lines=9> */
[----:B------:R-:W-:-:S04]  /*2800*/  LOP3.LUT R99, R99, R130, R125, 0x96, !PT ;  /* 0x0000008263637212 */ /* 0x000fc800078e967d */
[----:B------:R-:W-:Y:S01]  /*2810*/  LOP3.LUT R130, R89, R88, R101, 0x96, !PT ;  /* 0x0000005859827212 */ /* 0x000fe200078e9665 */
[----:B------:R-:W-:Y:S01]  /*2820*/  IMAD.WIDE.U32 R88, R99, -0x326172a9, RZ ;  /* 0xcd9e8d5763587825 */ /* 0x000fe200078e00ff */
[----:B------:R-:W-:-:S03]  /*2830*/  IADD3 R101, PT, PT, R143, 0x1fd5c5a3, RZ ;  /* 0x1fd5c5a38f657810 */ /* 0x000fc60007ffe0ff */
        /* <DEDUP_REMOVED lines=8> */
[----:B------:R-:W-:Y:S02]  /*28c0*/  LOP3.LUT R130, R99, R130, R125, 0x96, !PT ;  /* 0x0000008263827212 */ /* 0x000fe400078e967d */
        /* <DEDUP_REMOVED lines=8> */
[----:B------:R-:W-:Y:S02]  /*2950*/  IMAD.MOV.U32 R4, RZ, RZ, R130 ;  /* 0x000000ffff047224 */ /* 0x000fe400078e0082 */
[----:B------:R-:W-:-:S07]  /*2960*/  IMAD.MOV.U32 R88, RZ, RZ, RZ ;  /* 0x000000ffff587224 */ /* 0x000fce00078e00ff */
.L_x_162:
[----:B------:R-:W-:Y:S05]  /*2970*/  BSYNC.RECONVERGENT B1 ;  /* 0x0000000000017941 */ /* 0x000fea0003800200 */
.L_x_161:
[----:B------:R-:W-:Y:S01]  /*2980*/  I2FP.F32.U32 R89, R84 ;  /* 0x0000005400597245 */ /* 0x000fe20000201000 */
[----:B------:R-:W-:Y:S01]  /*2990*/  BSSY.RECONVERGENT B1, `(.L_x_166) ;  /* 0x0000063000017945 */ /* 0x000fe20003800200 */
[----:B------:R-:W-:Y:S02]  /*29a0*/  SHF.L.U32 R99, R85, 0x10, RZ ;  /* 0x0000001055637819 */ /* 0x000fe400000006ff */
[----:B------:R-:W-:Y:S01]  /*29b0*/  ISETP.NE.AND P2, PT, R88, 0x1, PT ;  /* 0x000000015800780c */ /* 0x000fe20003f45270 */
[----:B------:R-:W-:Y:S01]  /*29c0*/  FFMA.FTZ R84, R89, R136, 1.1641532182693481445e-10 ;  /* 0x2f00000059547423 */ /* 0x000fe20000010088 */
[----:B------:R-:W-:Y:S02]  /*29d0*/  @P1 IMAD.U32 R89, R81, 0x10000, RZ ;  /* 0x0001000051591824 */ /* 0x000fe400078e00ff */
[----:B------:R-:W-:Y:S02]  /*29e0*/  FMUL.FTZ R99, R99, R150 ;  /* 0x0000009663637220 */ /* 0x000fe40000410000 */
[----:B------:R-:W-:-:S04]  /*29f0*/  FSETP.GTU.FTZ.AND P3, PT, R84, R149, PT ;  /* 0x000000955400720b */ /* 0x000fc80003f7c000 */
[----:B------:R-:W-:Y:S02]  /*2a00*/  FSEL R118, R99, RZ, !P3 ;  /* 0x000000ff63767208 */ /* 0x000fe40005800000 */
[----:B------:R-:W-:Y:S02]  /*2a10*/  PLOP3.LUT P3, PT, P3, PT, PT, 0x8, 0x80 ;  /* 0x000000000080781c */ /* 0x000fe40001f6e170 */
[----:B------:R-:W-:Y:S01]  /*2a20*/  PRMT R99, R85, 0x7632, R99 ;  /* 0x0000763255637816 */ /* 0x000fe20000000063 */
[----:B------:R-:W-:Y:S01]  /*2a30*/  @P1 FADD.FTZ R118, R89, R118 ;  /* 0x0000007659761221 */ /* 0x000fe20000010000 */
[----:B------:R-:W-:Y:S01]  /*2a40*/  P2R R141, PR, RZ, 0x8 ;  /* 0x00000008ff8d7803 */ /* 0x000fe20000000000 */
[----:B------:R-:W-:Y:S01]  /*2a50*/  IMAD.MOV.U32 R89, RZ, RZ, 0x2 ;  /* 0x00000002ff597424 */ /* 0x000fe200078e00ff */
[----:B------:R-:W-:Y:S02]  /*2a60*/  MOV R85, R4 ;  /* 0x0000000400557202 */ /* 0x000fe40000000f00 */
[----:B------:R-:W-:Y:S01]  /*2a70*/  F2FP.BF16.F32.PACK_AB R147, RZ, R118 ;  /* 0x00000076ff93723e */ /* 0x000fe200000010ff */
[----:B------:R-:W-:Y:S06]  /*2a80*/  @!P2 BRA `(.L_x_167) ;  /* 0x00000004004ca947 */ /* 0x000fec0003800000 */
[----:B------:R-:W-:-:S13]  /*2a90*/  ISETP.NE.AND P2, PT, R88, 0x3, PT ;  /* 0x000000035800780c */ /* 0x000fda0003f45270 */
[----:B------:R-:W-:Y:S05]  /*2aa0*/  @!P2 BRA `(.L_x_168) ;  /* 0x000000000018a947 */ /* 0x000fea0003800000 */
[----:B------:R-:W-:-:S13]  /*2ab0*/  ISETP.NE.AND P2, PT, R88, 0x2, PT ;  /* 0x000000025800780c */ /* 0x000fda0003f45270 */
[----:B------:R-:W-:Y:S01]  /*2ac0*/  @!P2 IMAD.MOV.U32 R89, RZ, RZ, 0x3 ;  /* 0x00000003ff59a424 */ /* 0x000fe200078e00ff */
[----:B------:R-:W-:Y:S01]  /*2ad0*/  @P2 IADD3 R89, PT, PT, R88, 0x1, RZ ;  /* 0x0000000158592810 */ /* 0x000fe20007ffe0ff */
[----:B------:R-:W-:Y:S02]  /*2ae0*/  @!P2 IMAD.MOV.U32 R85, RZ, RZ, R101 ;  /* 0x000000ffff55a224 */ /* 0x000fe400078e0065 */
[----:B------:R-:W-:Y:S01]  /*2af0*/  @P2 IMAD.MOV.U32 R85, RZ, RZ, R100 ;  /* 0x000000ffff552224 */ /* 0x000fe200078e0064 */
[----:B------:R-:W-:Y:S06]  /*2b00*/  BRA `(.L_x_167) ;  /* 0x00000004002c7947 */ /* 0x000fec0003800000 */
.L_x_168:
        /* <DEDUP_REMOVED lines=13> */
.L_x_170:
[----:B------:R-:W-:Y:S05]  /*2be0*/  BSYNC.RECONVERGENT B2 ;  /* 0x0000000000027941 */ /* 0x000fea0003800200 */
.L_x_169:
[----:B------:R-:W-:Y:S01]  /*2bf0*/  IMAD.WIDE.U32 R88, R106, -0x326172a9, RZ ;  /* 0xcd9e8d576a587825 */ /* 0x000fe200078e00ff */
[----:B------:R-:W-:-:S03]  /*2c00*/  LOP3.LUT R84, R3, R101, R143, 0x96, !PT ;  /* 0x0000006503547212 */ /* 0x000fc600078e968f */
[----:B------:R-:W-:Y:S01]  /*2c10*/  VIADD R101, R143, 0xbb67ae85 ;  /* 0xbb67ae858f657836 */ /* 0x000fe20000000000 */
[----:B------:R-:W-:Y:S01]  /*2c20*/  LOP3.LUT R124, R102, R89, R142, 0x96, !PT ;  /* 0x00000059667c7212 */ /* 0x000fe200078e968e */
        /* <DEDUP_REMOVED lines=11> */
[----:B------:R-:W-:Y:S01]  /*2ce0*/  LOP3.LUT R124, R85, R84, R89, 0x96, !PT ;  /* 0x00000054557c7212 */ /* 0x000fe200078e9659 */
[----:B------:R-:W-:Y:S02]  /*2cf0*/  VIADD R89, R142, 0xdaa66d2b ;  /* 0xdaa66d2b8e597836 */ /* 0x000fe40000000000 */
        /* <DEDUP_REMOVED lines=39> */
[----:B------:R-:W-:Y:S01]  /*2f70*/  HFMA2 R89, -RZ, RZ, 0, 0 ;  /* 0x00000000ff597431 */ /* 0x000fe200000001ff */
[----:B------:R-:W-:Y:S02]  /*2f80*/  MOV R4, R124 ;  /* 0x0000007c00047202 */ /* 0x000fe40000000f00 */
[----:B------:R-:W-:Y:S01]  /*2f90*/  LOP3.LUT R101, R101, R88, R85, 0x96, !PT ;  /* 0x0000005865657212 */ /* 0x000fe200078e9655 */
[----:B------:R-:W-:Y:S02]  /*2fa0*/  IMAD.MOV.U32 R85, RZ, RZ, R90 ;  /* 0x000000ffff557224 */ /* 0x000fe400078e005a */
[----:B------:R-:W-:-:S07]  /*2fb0*/  IMAD.MOV.U32 R90, RZ, RZ, R84 ;  /* 0x000000ffff5a7224 */ /* 0x000fce00078e0054 */
.L_x_167:
[----:B------:R-:W-:Y:S05]  /*2fc0*/  BSYNC.RECONVERGENT B1 ;  /* 0x0000000000017941 */ /* 0x000fea0003800200 */
.L_x_166:
[----:B------:R-:W-:Y:S01]  /*2fd0*/  I2FP.F32.U32 R85, R85 ;  /* 0x0000005500557245 */ /* 0x000fe20000201000 */
[----:B------:R-:W-:Y:S01]  /*2fe0*/  IMAD.U32 R99, R99, 0x10000, RZ ;  /* 0x0001000063637824 */ /* 0x000fe200078e00ff */
[----:B------:R-:W-:Y:S01]  /*2ff0*/  BSSY.RECONVERGENT B1, `(.L_x_171) ;  /* 0x0000062000017945 */ /* 0x000fe20003800200 */
[----:B------:R-:W-:Y:S02]  /*3000*/  MOV R88, 0x2 ;  /* 0x0000000200587802 */ /* 0x000fe40000000f00 */
[----:B------:R-:W-:Y:S01]  /*3010*/  FFMA.FTZ R84, R85, R136, 1.1641532182693481445e-10 ;  /* 0x2f00000055547423 */ /* 0x000fe20000010088 */
[----:B------:R-:W-:Y:S01]  /*3020*/  FMUL.FTZ R99, R99, R150 ;  /* 0x0000009663637220 */ /* 0x000fe20000410000 */
[----:B------:R-:W-:-:S03]  /*3030*/  @P1 PRMT R85, R81, 0x7632, R85 ;  /* 0x0000763251551816 */ /* 0x000fc60000000055 */
[----:B------:R-:W-:Y:S02]  /*3040*/  FSETP.GTU.FTZ.AND P2, PT, R84, R149, PT ;  /* 0x000000955400720b */ /* 0x000fe40003f5c000 */
[----:B------:R-:W-:Y:S02]  /*3050*/  @P1 IMAD.U32 R84, R85, 0x10000, RZ ;  /* 0x0001000055541824 */ /* 0x000fe400078e00ff */
[----:B------:R-:W-:Y:S01]  /*3060*/  FSEL R125, R99, RZ, !P2 ;  /* 0x000000ff637d7208 */ /* 0x000fe20005000000 */
[----:B------:R-:W-:Y:S01]  /*3070*/  IMAD.MOV.U32 R85, RZ, RZ, R4 ;  /* 0x000000ffff557224 */ /* 0x000fe200078e0004 */
[----:B------:R-:W-:Y:S02]  /*3080*/  PLOP3.LUT P3, PT, P2, PT, PT, 0x8, 0x80 ;  /* 0x000000000080781c */ /* 0x000fe4000176e170 */
[----:B------:R-:W-:Y:S01]  /*3090*/  ISETP.NE.AND P2, PT, R89, 0x1, PT ;  /* 0x000000015900780c */ /* 0x000fe20003f45270 */
[----:B------:R-:W-:Y:S01]  /*30a0*/  @P1 FADD.FTZ R125, R84, R125 ;  /* 0x0000007d547d1221 */ /* 0x000fe20000010000 */
[----:B------:R-:W-:-:S04]  /*30b0*/  P2R R144, PR, RZ, 0x8 ;  /* 0x00000008ff907803 */ /* 0x000fc80000000000 */
[----:B------:R-:W-:-:S07]  /*30c0*/  F2FP.BF16.F32.PACK_AB R148, RZ, R125 ;  /* 0x0000007dff94723e */ /* 0x000fce00000010ff */
[----:B------:R-:W-:Y:S05]  /*30d0*/  @!P2 BRA `(.L_x_172) ;  /* 0x00000004004ca947 */ /* 0x000fea0003800000 */
        /* <DEDUP_REMOVED lines=8> */
.L_x_173:
        /* <DEDUP_REMOVED lines=13> */
.L_x_175:
[----:B------:R-:W-:Y:S05]  /*3230*/  BSYNC.RECONVERGENT B2 ;  /* 0x0000000000027941 */ /* 0x000fea0003800200 */
.L_x_174:
[----:B------:R-:W-:Y:S01]  /*3240*/  IMAD.WIDE.U32 R88, R106, -0x326172a9, RZ ;  /* 0xcd9e8d576a587825 */ /* 0x000fe200078e00ff */
[----:B------:R-:W-:-:S03]  /*3250*/  LOP3.LUT R84, R3, R101, R143, 0x96, !PT ;  /* 0x0000006503547212 */ /* 0x000fc600078e968f */
[----:B------:R-:W-:Y:S01]  /*3260*/  VIADD R99, R143, 0xbb67ae85 ;  /* 0xbb67ae858f637836 */ /* 0x000fe20000000000 */
[----:B------:R-:W-:Y:S01]  /*3270*/  LOP3.LUT R130, R102, R89, R142, 0x96, !PT ;  /* 0x0000005966827212 */ /* 0x000fe200078e968e */
[----:B------:R-:W-:-:S04]  /*3280*/  IMAD.WIDE.U32 R84, R84, -0x326172a9, RZ ;  /* 0xcd9e8d5754547825 */ /* 0x000fc800078e00ff */
[----:B------:R-:W-:Y:S02]  /*3290*/  VIADD R89, R142, 0x9e3779b9 ;  /* 0x9e3779b98e597836 */ /* 0x000fe40000000000 */
[----:B------:R-:W-:-:S03]  /*32a0*/  IMAD.WIDE.U32 R130, R130, -0x2daee0ad, RZ ;  /* 0xd2511f5382827825 */ /* 0x000fc600078e00ff */
[----:B------:R-:W-:Y:S01]  /*32b0*/  LOP3.LUT R89, R89, R88, R85, 0x96, !PT ;  /* 0x0000005859597212 */ /* 0x000fe200078e9655 */
[----:B------:R-:W-:Y:S01]  /*32c0*/  VIADD R85, R142, 0x3c6ef372 ;  /* 0x3c6ef3728e557836 */ /* 0x000fe20000000000 */
[----:B------:R-:W-:Y:S02]  /*32d0*/  LOP3.LUT R88, R99, R100, R131, 0x96, !PT ;  /* 0x0000006463587212 */ /* 0x000fe400078e9683 */
[----:B------:R-:W-:Y:S01]  /*32e0*/  IADD3 R99, PT, PT, R143, 0x76cf5d0a, RZ ;  /* 0x76cf5d0a8f637810 */ /* 0x000fe20007ffe0ff */
[----:B------:R-:W-:-:S04]  /*32f0*/  IMAD.WIDE.U32 R100, R89, -0x2daee0ad, RZ ;  /* 0xd2511f5359647825 */ /* 0x000fc800078e00ff */
        /* <DEDUP_REMOVED lines=13> */
[----:B------:R-:W-:-:S04]  /*33d0*/  LOP3.LUT R99, R99, R130, R101, 0x96, !PT ;  /* 0x0000008263637212 */ /* 0x000fc800078e9665 */
[----:B------:R-:W-:Y:S01]  /*33e0*/  LOP3.LUT R130, R85, R84, R89, 0x96, !PT ;  /* 0x0000005455827212 */ /* 0x000fe200078e9659 */
[----:B------:R-:W-:Y:S01]  /*33f0*/  IMAD.WIDE.U32 R84, R99, -0x326172a9, RZ ;  /* 0xcd9e8d5763547825 */ /* 0x000fe200078e00ff */
[----:B------:R-:W-:-:S03]  /*3400*/  IADD3 R89, PT, PT, R142, 0x1715609d, RZ ;  /* 0x1715609d8e597810 */ /* 0x000fc60007ffe0ff */
[----:B------:R-:W-:Y:S01]  /*3410*/  IMAD.WIDE.U32 R130, R130, -0x2daee0ad, RZ ;  /* 0xd2511f5382827825 */ /* 0x000fe200078e00ff */
[----:B------:R-:W-:Y:S02]  /*3420*/  LOP3.LUT R89, R89, R88, R85, 0x96, !PT ;  /* 0x0000005859597212 */ /* 0x000fe400078e9655 */
[----:B------:R-:W-:Y:S01]  /*3430*/  IADD3 R85, PT, PT, R142, -0x4ab325aa, RZ ;  /* 0xb54cda568e557810 */ /* 0x000fe20007ffe0ff */
[----:B------:R-:W-:-:S05]  /*3440*/  VIADD R99, R143, 0xa9066899 ;  /* 0xa90668998f637836 */ /* 0x000fca0000000000 */
        /* <DEDUP_REMOVED lines=8> */
[----:B------:R-:W-:Y:S01]  /*34d0*/  IMAD.WIDE.U32 R130, R130, -0x2daee0ad, RZ ;  /* 0xd2511f5382827825 */ /* 0x000fe200078e00ff */
[----:B------:R-:W-:-:S03]  /*34e0*/  LOP3.LUT R89, R89, R88, R85, 0x96, !PT ;  /* 0x0000005859597212 */ /* 0x000fc600078e9655 */
[----:B------:R-:W-:Y:S02]  /*34f0*/  VIADD R99, R143, 0x1fd5c5a3 ;  /* 0x1fd5c5a38f637836 */ /* 0x000fe40000000000 */
[----:B------:R-:W-:Y:S02]  /*3500*/  VIADD R85, R142, 0xf1bbcdc8 ;  /* 0xf1bbcdc88e557836 */ /* 0x000fe40000000000 */
[----:B------:R-:W-:Y:S01]  /*3510*/  IMAD.WIDE.U32 R88, R89, -0x2daee0ad, RZ ;  /* 0xd2511f5359587825 */ /* 0x000fe200078e00ff */
[----:B------:R-:W-:Y:S02]  /*3520*/  LOP3.LUT R100, R99, R100, R131, 0x96, !PT ;  /* 0x0000006463647212 */ /* 0x000fe400078e9683 */
[----:B------:R-:W-:-:S03]  /*3530*/  IADD3 R99, PT, PT, R143, -0x24c28bd8, RZ ;  /* 0xdb3d74288f637810 */ /* 0x000fc60007ffe0ff */
        /* <DEDUP_REMOVED lines=8> */
[----:B------:R-:W-:Y:S01]  /*35c0*/  IMAD.MOV.U32 R4, RZ, RZ, R130 ;  /* 0x000000ffff047224 */ /* 0x000fe200078e0082 */
[----:B------:R-:W-:Y:S01]  /*35d0*/  LOP3.LUT R101, R101, R88, R85, 0x96, !PT ;  /* 0x0000005865657212 */ /* 0x000fe200078e9655 */
[----:B------:R-:W-:Y:S01]  /*35e0*/  IMAD.MOV.U32 R85, RZ, RZ, R90 ;  /* 0x000000ffff557224 */ /* 0x000fe200078e005a */
[----:B------:R-:W-:Y:S01]  /*35f0*/  MOV R90, R84 ;  /* 0x00000054005a7202 */ /* 0x000fe20000000f00 */
[----:B------:R-:W-:-:S07]  /*3600*/  IMAD.MOV.U32 R88, RZ, RZ, RZ ;  /* 0x000000ffff587224 */ /* 0x000fce00078e00ff */
.L_x_172:
[----:B------:R-:W-:Y:S05]  /*3610*/  BSYNC.RECONVERGENT B1 ;  /* 0x0000000000017941 */ /* 0x000fea0003800200 */
.L_x_171:
[----:B------:R-:W-:Y:S01]  /*3620*/  I2FP.F32.U32 R85, R85 ;  /* 0x0000005500557245 */ /* 0x000fe20000201000 */
[----:B------:R-:W-:Y:S01]  /*3630*/  IMAD.U32 R89, R86, 0x10000, RZ ;  /* 0x0001000056597824 */ /* 0x000fe200078e00ff */
[----:B------:R-:W-:Y:S01]  /*3640*/  ISETP.NE.AND P3, PT, R88, 0x1, PT ;  /* 0x000000015800780c */ /* 0x000fe20003f65270 */
[----:B------:R-:W-:Y:S01]  /*3650*/  BSSY.RECONVERGENT B1, `(.L_x_176) ;  /* 0x0000060000017945 */ /* 0x000fe20003800200 */
[----:B------:R-:W-:Y:S01]  /*3660*/  PRMT R86, R86, 0x7632, R86 ;  /* 0x0000763256567816 */ /* 0x000fe20000000056 */
[----:B------:R-:W-:Y:S01]  /*3670*/  FFMA.FTZ R84, R85, R136, 1.1641532182693481445e-10 ;  /* 0x2f00000055547423 */ /* 0x000fe20000010088 */
[----:B------:R-:W-:Y:S01]  /*3680*/  FMUL.FTZ R89, R89, R150 ;  /* 0x0000009659597220 */ /* 0x000fe20000410000 */
[----:B------:R-:W-:Y:S01]  /*3690*/  @P1 SHF.L.U32 R85, R82, 0x10, RZ ;  /* 0x0000001052551819 */ /* 0x000fe200000006ff */
[----:B------:R-:W-:Y:S02]  /*36a0*/  IMAD.MOV.U32 R99, RZ, RZ, 0x2 ;  /* 0x00000002ff637424 */ /* 0x000fe400078e00ff */
[----:B------:R-:W-:-:S04]  /*36b0*/  FSETP.GTU.FTZ.AND P2, PT, R84, R149, PT ;  /* 0x000000955400720b */ /* 0x000fc80003f5c000 */
[----:B------:R-:W-:Y:S02]  /*36c0*/  FSEL R124, R89, RZ, !P2 ;  /* 0x000000ff597c7208 */ /* 0x000fe40005000000 */
[----:B------:R-:W-:-:S03]  /*36d0*/  PLOP3.LUT P2, PT, P2, PT, PT, 0x8, 0x80 ;  /* 0x000000000080781c */ /* 0x000fc6000174e170 */
[----:B------:R-:W-:Y:S01]  /*36e0*/  @P1 FADD.FTZ R124, R85, R124 ;  /* 0x0000007c557c1221 */ /* 0x000fe20000010000 */
[----:B------:R-:W-:-:S04]  /*36f0*/  IMAD.MOV.U32 R85, RZ, RZ, R4 ;  /* 0x000000ffff557224 */ /* 0x000fc800078e0004 */
        /* <DEDUP_REMOVED lines=10> */
.L_x_178:
        /* <DEDUP_REMOVED lines=13> */
.L_x_180:
[----:B------:R-:W-:Y:S05]  /*3870*/  BSYNC.RECONVERGENT B2 ;  /* 0x0000000000027941 */ /* 0x000fea0003800200 */
.L_x_179:
        /* <DEDUP_REMOVED lines=16> */
[----:B------:R-:W-:-:S03]  /*3980*/  IADD3 R89, PT, PT, R142, -0x255992d5, RZ ;  /* 0xdaa66d2b8e597810 */ /* 0x000fc60007ffe0ff */
[----:B------:R-:W-:Y:S01]  /*3990*/  IMAD.WIDE.U32 R130, R130, -0x2daee0ad, RZ ;  /* 0xd2511f5382827825 */ /* 0x000fe200078e00ff */
[----:B------:R-:W-:Y:S02]  /*39a0*/  LOP3.LUT R89, R89, R88, R85, 0x96, !PT ;  /* 0x0000005859597212 */ /* 0x000fe400078e9655 */
[----:B------:R-:W-:Y:S01]  /*39b0*/  IADD3 R85, PT, PT, R142, 0x78dde6e4, RZ ;  /* 0x78dde6e48e557810 */ /* 0x000fe20007ffe0ff */
        /* <DEDUP_REMOVED lines=17> */
[----:B------:R-:W-:-:S04]  /*3ad0*/  LOP3.LUT R99, R99, R130, R101, 0x96, !PT ;  /* 0x0000008263637212 */ /* 0x000fc800078e9665 */
[----:B------:R-:W-:Y:S01]  /*3ae0*/  LOP3.LUT R130, R85, R84, R89, 0x96, !PT ;  /* 0x0000005455827212 */ /* 0x000fe200078e9659 */
[----:B------:R-:W-:Y:S01]  /*3af0*/  IMAD.WIDE.U32 R84, R99, -0x326172a9, RZ ;  /* 0xcd9e8d5763547825 */ /* 0x000fe200078e00ff */
[----:B------:R-:W-:-:S03]  /*3b00*/  IADD3 R99, PT, PT, R143, 0x1fd5c5a3, RZ ;  /* 0x1fd5c5a38f637810 */ /* 0x000fc60007ffe0ff */
[----:B------:R-:W-:-:S04]  /*3b10*/  IMAD.WIDE.U32 R130, R130, -0x2daee0ad, RZ ;  /* 0xd2511f5382827825 */ /* 0x000fc800078e00ff */
[----:B------:R-:W-:Y:S01]  /*3b20*/  VIADD R89, R142, 0x5384540f ;  /* 0x5384540f8e597836 */ /* 0x000fe20000000000 */
[----:B------:R-:W-:Y:S01]  /*3b30*/  LOP3.LUT R100, R99, R100, R131, 0x96, !PT ;  /* 0x0000006463647212 */ /* 0x000fe200078e9683 */
[----:B------:R-:W-:-:S03]  /*3b40*/  VIADD R99, R143, 0xdb3d7428 ;  /* 0xdb3d74288f637836 */ /* 0x000fc60000000000 */
[----:B------:R-:W-:Y:S01]  /*3b50*/  LOP3.LUT R89, R89, R88, R85, 0x96, !PT ;  /* 0x0000005859597212 */ /* 0x000fe200078e9655 */
[----:B------:R-:W-:-:S04]  /*3b60*/  IMAD.WIDE.U32 R100, R100, -0x326172a9, RZ ;  /* 0xcd9e8d5764647825 */ /* 0x000fc800078e00ff */
[----:B------:R-:W-:Y:S02]  /*3b70*/  VIADD R85, R142, 0xf1bbcdc8 ;  /* 0xf1bbcdc88e557836 */ /* 0x000fe40000000000 */
[----:B------:R-:W-:-:S03]  /*3b80*/  IMAD.WIDE.U32 R88, R89, -0x2daee0ad, RZ ;  /* 0xd2511f5359587825 */ /* 0x000fc600078e00ff */
[----:B------:R-:W-:Y:S01]  /*3b90*/  LOP3.LUT R85, R85, R84, R101, 0x96, !PT ;  /* 0x0000005455557212 */ /* 0x000fe200078e9665 */
[----:B------:R-:W-:Y:S01]  /*3ba0*/  VIADD R101, R143, 0x96a522ad ;  /* 0x96a522ad8f657836 */ /* 0x000fe20000000000 */
[----:B------:R-:W-:Y:S01]  /*3bb0*/  LOP3.LUT R130, R99, R130, R89, 0x96, !PT ;  /* 0x0000008263827212 */ /* 0x000fe200078e9659 */
[----:B------:R-:W-:Y:S01]  /*3bc0*/  IMAD.MOV.U32 R99, RZ, RZ, RZ ;  /* 0x000000ffff637224 */ /* 0x000fe200078e00ff */
[----:B------:R-:W-:Y:S01]  /*3bd0*/  IADD3 R89, PT, PT, R142, -0x700cb87f, RZ ;  /* 0x8ff347818e597810 */ /* 0x000fe20007ffe0ff */
[----:B------:R-:W-:-:S04]  /*3be0*/  IMAD.WIDE.U32 R84, R85, -0x2daee0ad, RZ ;  /* 0xd2511f5355547825 */ /* 0x000fc800078e00ff */
[----:B------:R-:W-:Y:S01]  /*3bf0*/  IMAD.WIDE.U32 R130, R130, -0x326172a9, RZ ;  /* 0xcd9e8d5782827825 */ /* 0x000fe200078e00ff */
[----:B------:R-:W-:Y:S02]  /*3c00*/  LOP3.LUT R101, R101, R88, R85, 0x96, !PT ;  /* 0x0000005865657212 */ /* 0x000fe400078e9655 */
[----:B------:R-:W-:Y:S01]  /*3c10*/  MOV R85, R90 ;  /* 0x0000005a00557202 */ /* 0x000fe20000000f00 */
[----:B------:R-:W-:Y:S01]  /*3c20*/  IMAD.MOV.U32 R4, RZ, RZ, R130 ;  /* 0x000000ffff047224 */ /* 0x000fe200078e0082 */
[----:B------:R-:W-:Y:S01]  /*3c30*/  LOP3.LUT R100, R89, R100, R131, 0x96, !PT ;  /* 0x0000006459647212 */ /* 0x000fe200078e9683 */
[----:B------:R-:W-:-:S07]  /*3c40*/  IMAD.MOV.U32 R90, RZ, RZ, R84 ;  /* 0x000000ffff5a7224 */ /* 0x000fce00078e0054 */
.L_x_177:
[----:B------:R-:W-:Y:S05]  /*3c50*/  BSYNC.RECONVERGENT B1 ;  /* 0x0000000000017941 */ /* 0x000fea0003800200 */
.L_x_176:
[----:B------:R-:W-:Y:S01]  /*3c60*/  I2FP.F32.U32 R85, R85 ;  /* 0x0000005500557245 */ /* 0x000fe20000201000 */
[----:B------:R-:W-:Y:S01]  /*3c70*/  BSSY.RECONVERGENT B1, `(.L_x_181) ;  /* 0x0000062000017945 */ /* 0x000fe20003800200 */
[----:B------:R-:W-:Y:S01]  /*3c80*/  SHF.L.U32 R89, R86, 0x10, RZ ;  /* 0x0000001056597819 */ /* 0x000fe200000006ff */
[----:B------:R-:W-:Y:S01]  /*3c90*/  IMAD.MOV.U32 R88, RZ, RZ, 0x2 ;  /* 0x00000002ff587424 */ /* 0x000fe200078e00ff */
[----:B------:R-:W-:Y:S01]  /*3ca0*/  ISETP.NE.AND P4, PT, R99, 0x1, PT ;  /* 0x000000016300780c */ /* 0x000fe20003f85270 */
[----:B------:R-:W-:Y:S01]  /*3cb0*/  FFMA.FTZ R84, R85, R136, 1.1641532182693481445e-10 ;  /* 0x2f00000055547423 */ /* 0x000fe20000010088 */
[----:B------:R-:W-:Y:S01]  /*3cc0*/  @P1 PRMT R86, R82, 0x7632, R86 ;  /* 0x0000763252561816 */ /* 0x000fe20000000056 */
[----:B------:R-:W-:-:S03]  /*3cd0*/  FMUL.FTZ R89, R89, R150 ;  /* 0x0000009659597220 */ /* 0x000fc60000410000 */
[----:B------:R-:W-:Y:S01]  /*3ce0*/  FSETP.GTU.FTZ.AND P3, PT, R84, R149, PT ;  /* 0x000000955400720b */ /* 0x000fe20003f7c000 */
[----:B------:R-:W-:-:S03]  /*3cf0*/  @P1 IMAD.U32 R85, R86, 0x10000, RZ ;  /* 0x0001000056551824 */ /* 0x000fc600078e00ff */
[----:B------:R-:W-:Y:S02]  /*3d00*/  FSEL R130, R89, RZ, !P3 ;  /* 0x000000ff59827208 */ /* 0x000fe40005800000 */
[----:B------:R-:W-:-:S03]  /*3d10*/  PLOP3.LUT P3, PT, P3, PT, PT, 0x8, 0x80 ;  /* 0x000000000080781c */ /* 0x000fc60001f6e170 */
[----:B------:R-:W-:Y:S01]  /*3d20*/  @P1 FADD.FTZ R130, R85, R130 ;  /* 0x0000008255821221 */ /* 0x000fe20000010000 */
[----:B------:R-:W-:-:S04]  /*3d30*/  MOV R85, R4 ;  /* 0x0000000400557202 */ /* 0x000fc80000000f00 */
        /* <DEDUP_REMOVED lines=10> */
.L_x_183:
        /* <DEDUP_REMOVED lines=13> */
.L_x_185:
[----:B------:R-:W-:Y:S05]  /*3eb0*/  BSYNC.RECONVERGENT B2 ;  /* 0x0000000000027941 */ /* 0x000fea0003800200 */
.L_x_184:
        /* <DEDUP_REMOVED lines=23> */
[----:B------:R-:W-:-:S03]  /*4030*/  IADD3 R99, PT, PT, R143, -0x126145ec, RZ ;  /* 0xed9eba148f637810 */ /* 0x000fc60007ffe0ff */
[----:B------:R-:W-:Y:S01]  /*4040*/  IMAD.WIDE.U32 R88, R88, -0x326172a9, RZ ;  /* 0xcd9e8d5758587825 */ /* 0x000fe200078e00ff */
[----:B------:R-:W-:-:S04]  /*4050*/  LOP3.LUT R99, R99, R154, R101, 0x96, !PT ;  /* 0x0000009a63637212 */ /* 0x000fc800078e9665 */
[----:B------:R-:W-:Y:S01]  /*4060*/  LOP3.LUT R154, R85, R84, R89, 0x96, !PT ;  /* 0x00000054559a7212 */ /* 0x000fe200078e9659 */
[----:B------:R-:W-:Y:S01]  /*4070*/  IMAD.WIDE.U32 R84, R99, -0x326172a9, RZ ;  /* 0xcd9e8d5763547825 */ /* 0x000fe200078e00ff */
[----:B------:R-:W-:-:S03]  /*4080*/  IADD3 R99, PT, PT, R143, -0x56f99767, RZ ;  /* 0xa90668998f637810 */ /* 0x000fc60007ffe0ff */
        /* <DEDUP_REMOVED lines=15> */
[----:B------:R-:W-:Y:S02]  /*4180*/  VIADD R99, R143, 0x1fd5c5a3 ;  /* 0x1fd5c5a38f637836 */ /* 0x000fe40000000000 */
[----:B------:R-:W-:-:S03]  /*4190*/  IMAD.WIDE.U32 R88, R89, -0x2daee0ad, RZ ;  /* 0xd2511f5359587825 */ /* 0x000fc600078e00ff */
[----:B------:R-:W-:Y:S01]  /*41a0*/  LOP3.LUT R100, R99, R100, R155, 0x96, !PT ;  /* 0x0000006463647212 */ /* 0x000fe200078e969b */
[----:B------:R-:W-:-:S04]  /*41b0*/  VIADD R99, R143, 0xdb3d7428 ;  /* 0xdb3d74288f637836 */ /* 0x000fc80000000000 */
[----:B------:R-:W-:Y:S01]  /*41c0*/  IMAD.WIDE.U32 R100, R100, -0x326172a9, RZ ;  /* 0xcd9e8d5764647825 */ /* 0x000fe200078e00ff */
[----:B------:R-:W-:-:S03]  /*41d0*/  LOP3.LUT R154, R99, R154, R89, 0x96, !PT ;  /* 0x0000009a639a7212 */ /* 0x000fc600078e9659 */
[----:B------:R-:W-:Y:S01]  /*41e0*/  VIADD R89, R142, 0x8ff34781 ;  /* 0x8ff347818e597836 */ /* 0x000fe20000000000 */
[----:B------:R-:W-:Y:S01]  /*41f0*/  LOP3.LUT R85, R85, R84, R101, 0x96, !PT ;  /* 0x0000005455557212 */ /* 0x000fe200078e9665 */
[----:B------:R-:W-:Y:S02]  /*4200*/  VIADD R101, R143, 0x96a522ad ;  /* 0x96a522ad8f657836 */ /* 0x000fe40000000000 */
[----:B------:R-:W-:-:S04]  /*4210*/  IMAD.WIDE.U32 R154, R154, -0x326172a9, RZ ;  /* 0xcd9e8d579a9a7825 */ /* 0x000fc800078e00ff */
[----:B------:R-:W-:Y:S01]  /*4220*/  IMAD.WIDE.U32 R84, R85, -0x2daee0ad, RZ ;  /* 0xd2511f5355547825 */ /* 0x000fe200078e00ff */
[----:B------:R-:W-:Y:S02]  /*4230*/  LOP3.LUT R100, R89, R100, R155, 0x96, !PT ;  /* 0x0000006459647212 */ /* 0x000fe400078e969b */
[----:B------:R-:W-:Y:S02]  /*4240*/  MOV R4, R154 ;  /* 0x0000009a00047202 */ /* 0x000fe40000000f00 */
[----:B------:R-:W-:Y:S01]  /*4250*/  LOP3.LUT R101, R101, R88, R85, 0x96, !PT ;  /* 0x0000005865657212 */ /* 0x000fe200078e9655 */
[----:B------:R-:W-:Y:S02]  /*4260*/  HFMA2 R88, -RZ, RZ, 0, 0 ;  /* 0x00000000ff587431 */ /* 0x000fe400000001ff */
[----:B------:R-:W-:Y:S02]  /*4270*/  IMAD.MOV.U32 R85, RZ, RZ, R90 ;  /* 0x000000ffff557224 */ /* 0x000fe400078e005a */
[----:B------:R-:W-:-:S07]  /*4280*/  IMAD.MOV.U32 R90, RZ, RZ, R84 ;  /* 0x000000ffff5a7224 */ /* 0x000fce00078e0054 */
.L_x_182:
[----:B------:R-:W-:Y:S05]  /*4290*/  BSYNC.RECONVERGENT B1 ;  /* 0x0000000000017941 */ /* 0x000fea0003800200 */
.L_x_181:
[----:B------:R-:W-:Y:S01]  /*42a0*/  I2FP.F32.U32 R85, R85 ;  /* 0x0000005500557245 */ /* 0x000fe20000201000 */
[----:B------:R-:W-:Y:S01]  /*42b0*/  IMAD.U32 R89, R87, 0x10000, RZ ;  /* 0x0001000057597824 */ /* 0x000fe200078e00ff */
[----:B------:R-:W-:Y:S01]  /*42c0*/  ISETP.NE.AND P5, PT, R88, 0x1, PT ;  /* 0x000000015800780c */ /* 0x000fe20003fa5270 */
[----:B------:R-:W-:Y:S01]  /*42d0*/  @P1 IMAD.U32 R86, R83, 0x10000, RZ ;  /* 0x0001000053561824 */ /* 0x000fe200078e00ff */
[----:B------:R-:W-:Y:S01]  /*42e0*/  BSSY.RECONVERGENT B1, `(.L_x_186) ;  /* 0x000005f000017945 */ /* 0x000fe20003800200 */
[----:B------:R-:W-:Y:S01]  /*42f0*/  FFMA.FTZ R84, R85, R136, 1.1641532182693481445e-10 ;  /* 0x2f00000055547423 */ /* 0x000fe20000010088 */
[----:B------:R-:W-:Y:S01]  /*4300*/  FMUL.FTZ R89, R89, R150 ;  /* 0x0000009659597220 */ /* 0x000fe20000410000 */
[----:B------:R-:W-:Y:S01]  /*4310*/  PRMT R154, R87, 0x7632, R154 ;  /* 0x00007632579a7816 */ /* 0x000fe2000000009a */
[----:B------:R-:W-:Y:S01]  /*4320*/  IMAD.MOV.U32 R85, RZ, RZ, R4 ;  /* 0x000000ffff557224 */ /* 0x000fe200078e0004 */
[----:B------:R-:W-:Y:S02]  /*4330*/  MOV R99, 0x2 ;  /* 0x0000000200637802 */ /* 0x000fe40000000f00 */
[----:B------:R-:W-:-:S04]  /*4340*/  FSETP.GTU.FTZ.AND P4, PT, R84, R149, PT ;  /* 0x000000955400720b */ /* 0x000fc80003f9c000 */
[----:B------:R-:W-:Y:S02]  /*4350*/  FSEL R131, R89, RZ, !P4 ;  /* 0x000000ff59837208 */ /* 0x000fe40006000000 */
[----:B------:R-:W-:-:S03]  /*4360*/  PLOP3.LUT P4, PT, P4, PT, PT, 0x8, 0x80 ;  /* 0x000000000080781c */ /* 0x000fc6000278e170 */
[----:B------:R-:W-:-:S05]  /*4370*/  @P1 FADD.FTZ R131, R86, R131 ;  /* 0x0000008356831221 */ /* 0x000fca0000010000 */
        /* <DEDUP_REMOVED lines=10> */
.L_x_188:
        /* <DEDUP_REMOVED lines=13> */
.L_x_190:
[----:B------:R-:W-:Y:S05]  /*44f0*/  BSYNC.RECONVERGENT B2 ;  /* 0x0000000000027941 */ /* 0x000fea0003800200 */
.L_x_189:
        /* <DEDUP_REMOVED lines=11> */
[----:B------:R-:W-:Y:S01]  /*45b0*/  IMAD.WIDE.U32 R100, R87, -0x2daee0ad, RZ ;  /* 0xd2511f5357647825 */ /* 0x000fe200078e00ff */
[----:B------:R-:W-:-:S03]  /*45c0*/  IADD3 R99, PT, PT, R143, 0x32370b8f, RZ ;  /* 0x32370b8f8f637810 */ /* 0x000fc60007ffe0ff */
[----:B------:R-:W-:Y:S01]  /*45d0*/  IMAD.WIDE.U32 R86, R86, -0x326172a9, RZ ;  /* 0xcd9e8d5756567825 */ /* 0x000fe200078e00ff */
[----:B------:R-:W-:-:S04]  /*45e0*/  LOP3.LUT R89, R89, R88, R101, 0x96, !PT ;  /* 0x0000005859597212 */ /* 0x000fc800078e9665 */
        /* <DEDUP_REMOVED lines=46> */
.L_x_187:
[----:B------:R-:W-:Y:S05]  /*48d0*/  BSYNC.RECONVERGENT B1 ;  /* 0x0000000000017941 */ /* 0x000fea0003800200 */
.L_x_186:
[----:B------:R-:W-:Y:S01]  /*48e0*/  I2FP.F32.U32 R85, R85 ;  /* 0x0000005500557245 */ /* 0x000fe20000201000 */
[----:B------:R-:W-:Y:S01]  /*48f0*/  IMAD.U32 R87, R154, 0x10000, RZ ;  /* 0x000100009a577824 */ /* 0x000fe200078e00ff */
[----:B------:R-:W-:Y:S02]  /*4900*/  @P1 PRMT R84, R83, 0x7632, R84 ;  /* 0x0000763253541816 */ /* 0x000fe40000000054 */
[----:B------:R-:W-:Y:S01]  /*4910*/  PRMT R86, R152, 0x5410, R153 ;  /* 0x0000541098567816 */ /* 0x000fe20000000099 */
[----:B------:R-:W-:Y:S01]  /*4920*/  FFMA.FTZ R136, R85, R136, 1.1641532182693481445e-10 ;  /* 0x2f00000055887423 */ /* 0x000fe20000010088 */
[----:B------:R-:W-:Y:S01]  /*4930*/  FMUL.FTZ R87, R87, R150 ;  /* 0x0000009657577220 */ /* 0x000fe20000410000 */
[----:B------:R-:W-:Y:S02]  /*4940*/  @P1 SHF.L.U32 R85, R84, 0x10, RZ ;  /* 0x0000001054551819 */ /* 0x000fe400000006ff */
[----:B------:R-:W-:Y:S02]  /*4950*/  PRMT R84, R145, 0x5410, R146 ;  /* 0x0000541091547816 */ /* 0x000fe40000000092 */
[----:B------:R-:W-:-:S04]  /*4960*/  FSETP.GTU.FTZ.AND P5, PT, R136, R149, PT ;  /* 0x000000958800720b */ /* 0x000fc80003fbc000 */
[----:B------:R-:W-:Y:S02]  /*4970*/  FSEL R136, R87, RZ, !P5 ;  /* 0x000000ff57887208 */ /* 0x000fe40006800000 */
[----:B------:R-:W-:-:S03]  /*4980*/  PLOP3.LUT P5, PT, P5, PT, PT, 0x8, 0x80 ;  /* 0x000000000080781c */ /* 0x000fc60002fae170 */
[----:B------:R-:W-:Y:S01]  /*4990*/  @P1 FADD.FTZ R136, R85, R136 ;  /* 0x0000008855881221 */ /* 0x000fe20000010000 */
[----:B------:R-:W-:-:S04]  /*49a0*/  PRMT R85, R147, 0x5410, R148 ;  /* 0x0000541093557816 */ /* 0x000fc80000000094 */
[----:B------:R-:W-:-:S04]  /*49b0*/  F2FP.BF16.F32.PACK_AB R87, RZ, R136 ;  /* 0x00000088ff57723e */ /* 0x000fc800000010ff */
[----:B------:R-:W-:Y:S01]  /*49c0*/  PRMT R87, R151, 0x5410, R87 ;  /* 0x0000541097577816 */ /* 0x000fe20000000057 */
[----:B------:R-:W-:Y:S06]  /*49d0*/  BRA `(.L_x_191) ;  /* 0x0000005c00e47947 */ /* 0x000fec0003800000 */
.L_x_150:
[----:B------:R-:W-:Y:S01]  /*49e0*/  ISETP.NE.AND P2, PT, R99, 0x1, PT ;  /* 0x000000016300780c */ /* 0x000fe20003f45270 */
[----:B------:R-:W-:Y:S01]  /*49f0*/  BSSY.RECONVERGENT B1, `(.L_x_192) ;  /* 0x0000059000017945 */ /* 0x000fe20003800200 */
[----:B------:R-:W-:Y:S02]  /*4a00*/  HFMA2 R88, -RZ, RZ, 0, 1.1920928955078125e-07 ;  /* 0x00000002ff587431 */ /* 0x000fe400000001ff */
[C---:B------:R-:W-:Y:S01]  /*4a10*/  VIADD R151, R143.reuse, 0xa9066899 ;  /* 0xa90668998f977836 */ /* 0x040fe20000000000 */
[C---:B------:R-:W-:Y:S01]  /*4a20*/  IADD3 R149, PT, PT, R142.reuse, 0x1715609d, RZ ;  /* 0x1715609d8e957810 */ /* 0x040fe20007ffe0ff */
[C---:B------:R-:W-:Y:S02]  /*4a30*/  VIADD R150, R143.reuse, 0x76cf5d0a ;  /* 0x76cf5d0a8f967836 */ /* 0x040fe40000000000 */
[----:B------:R-:W-:Y:S02]  /*4a40*/  VIADD R136, R143, 0x32370b8f ;  /* 0x32370b8f8f887836 */ /* 0x000fe40000000000 */
[----:B------:R-:W-:-:S02]  /*4a50*/  VIADD R115, R142, 0xb54cda56 ;  /* 0xb54cda568e737836 */ /* 0x000fc40000000000 */
[----:B------:R-:W-:Y:S02]  /*4a60*/  IMAD.MOV.U32 R0, RZ, RZ, R4 ;  /* 0x000000ffff007224 */ /* 0x000fe400078e0004 */
[----:B------:R-:W-:Y:S01]  /*4a70*/  IMAD.MOV.U32 R90, RZ, RZ, R140 ;  /* 0x000000ffff5a7224 */ /* 0x000fe200078e008c */
[----:B------:R-:W-:Y:S06]  /*4a80*/  @!P2 BRA `(.L_x_193) ;  /* 0x00000004003ca947 */ /* 0x000fec0003800000 */
[----:B------:R-:W-:-:S13]  /*4a90*/  ISETP.NE.AND P2, PT, R99, 0x3, PT ;  /* 0x000000036300780c */ /* 0x000fda0003f45270 */
[----:B------:R-:W-:Y:S05]  /*4aa0*/  @!P2 BRA `(.L_x_194) ;  /* 0x000000000020a947 */ /* 0x000fea0003800000 */
[----:B------:R-:W-:-:S13]  /*4ab0*/  ISETP.NE.AND P2, PT, R99, 0x2, PT ;  /* 0x000000026300780c */ /* 0x000fda0003f45270 */
[----:B------:R-:W-:Y:S01]  /*4ac0*/  @!P2 MOV R88, 0x3 ;  /* 0x000000030058a802 */ /* 0x000fe20000000f00 */
[--C-:B------:R-:W-:Y:S01]  /*4ad0*/  @!P2 IMAD.MOV.U32 R90, RZ, RZ, R140.reuse ;  /* 0x000000ffff5aa224 */ /* 0x100fe200078e008c */
[----:B------:R-:W-:Y:S01]  /*4ae0*/  @P2 IADD3 R88, PT, PT, R99, 0x1, RZ ;  /* 0x0000000163582810 */ /* 0x000fe20007ffe0ff */
[----:B------:R-:W-:Y:S02]  /*4af0*/  @!P2 IMAD.MOV.U32 R0, RZ, RZ, R101 ;  /* 0x000000ffff00a224 */ /* 0x000fe400078e0065 */
[----:B------:R-:W-:Y:S02]  /*4b00*/  @P2 IMAD.MOV.U32 R90, RZ, RZ, R140 ;  /* 0x000000ffff5a2224 */ /* 0x000fe400078e008c */
[----:B------:R-:W-:Y:S01]  /*4b10*/  @P2 IMAD.MOV.U32 R0, RZ, RZ, R100 ;  /* 0x000000ffff002224 */ /* 0x000fe200078e0064 */
[----:B------:R-:W-:Y:S06]  /*4b20*/  BRA `(.L_x_193) ;  /* 0x0000000400147947 */ /* 0x000fec0003800000 */
.L_x_194:
        /* <DEDUP_REMOVED lines=13> */
.L_x_196:
[----:B------:R-:W-:Y:S05]  /*4c00*/  BSYNC.RECONVERGENT B2 ;  /* 0x0000000000027941 */ /* 0x000fea0003800200 */
.L_x_195:
[----:B------:R-:W-:Y:S01]  /*4c10*/  IMAD.WIDE.U32 R88, R106, -0x326172a9, RZ ;  /* 0xcd9e8d576a587825 */ /* 0x000fe200078e00ff */
[----:B------:R-:W-:Y:S02]  /*4c20*/  LOP3.LUT R90, R3, R101, R143, 0x96, !PT ;  /* 0x00000065035a7212 */ /* 0x000fe400078e968f */
[----:B------:R-:W-:Y:S01]  /*4c30*/  MOV R0, R140 ;  /* 0x0000008c00007202 */ /* 0x000fe20000000f00 */
[----:B------:R-:W-:Y:S01]  /*4c40*/  VIADD R99, R143, 0xbb67ae85 ;  /* 0xbb67ae858f637836 */ /* 0x000fe20000000000 */
[----:B------:R-:W-:Y:S01]  /*4c50*/  LOP3.LUT R108, R102, R89, R142, 0x96, !PT ;  /* 0x00000059666c7212 */ /* 0x000fe200078e968e */
[----:B------:R-:W-:-:S04]  /*4c60*/  IMAD.WIDE.U32 R90, R90, -0x326172a9, RZ ;  /* 0xcd9e8d575a5a7825 */ /* 0x000fc800078e00ff */
[----:B------:R-:W-:Y:S02]  /*4c70*/  VIADD R89, R142, 0x9e3779b9 ;  /* 0x9e3779b98e597836 */ /* 0x000fe40000000000 */
[----:B------:R-:W-:-:S03]  /*4c80*/  IMAD.WIDE.U32 R108, R108, -0x2daee0ad, RZ ;  /* 0xd2511f536c6c7825 */ /* 0x000fc600078e00ff */
[----:B------:R-:W-:Y:S02]  /*4c90*/  LOP3.LUT R89, R89, R88, R91, 0x96, !PT ;  /* 0x0000005859597212 */ /* 0x000fe400078e965b */
[----:B------:R-:W-:Y:S01]  /*4ca0*/  LOP3.LUT R88, R99, R100, R109, 0x96, !PT ;  /* 0x0000006463587212 */ /* 0x000fe200078e966d */
[----:B------:R-:W-:Y:S01]  /*4cb0*/  VIADD R99, R143, 0xed9eba14 ;  /* 0xed9eba148f637836 */ /* 0x000fe20000000000 */
[----:B------:R-:W-:Y:S01]  /*4cc0*/  IADD3 R91, PT, PT, R142, 0x3c6ef372, RZ ;  /* 0x3c6ef3728e5b7810 */ /* 0x000fe20007ffe0ff */
[----:B------:R-:W-:-:S04]  /*4cd0*/  IMAD.WIDE.U32 R100, R89, -0x2daee0ad, RZ ;  /* 0xd2511f5359647825 */ /* 0x000fc800078e00ff */
[----:B------:R-:W-:Y:S01]  /*4ce0*/  IMAD.WIDE.U32 R88, R88, -0x326172a9, RZ ;  /* 0xcd9e8d5758587825 */ /* 0x000fe200078e00ff */
[----:B------:R-:W-:-:S03]  /*4cf0*/  LOP3.LUT R108, R150, R108, R101, 0x96, !PT ;  /* 0x0000006c966c7212 */ /* 0x000fc600078e9665 */
[----:B------:R-:W-:Y:S01]  /*4d00*/  VIADD R101, R142, 0xdaa66d2b ;  /* 0xdaa66d2b8e657836 */ /* 0x000fe20000000000 */
[----:B------:R-:W-:Y:S01]  /*4d10*/  LOP3.LUT R91, R91, R90, R89, 0x96, !PT ;  /* 0x0000005a5b5b7212 */ /* 0x000fe200078e9659 */
        /* <DEDUP_REMOVED lines=30> */
[----:B------:R-:W-:Y:S02]  /*4f00*/  LOP3.LUT R108, R99, R108, R89, 0x96, !PT ;  /* 0x0000006c636c7212 */ /* 0x000fe400078e9659 */
[----:B------:R-:W-:Y:S01]  /*4f10*/  IADD3 R89, PT, PT, R142, -0x700cb87f, RZ ;  /* 0x8ff347818e597810 */ /* 0x000fe20007ffe0ff */
[----:B------:R-:W-:-:S04]  /*4f20*/  IMAD.WIDE.U32 R90, R90, -0x2daee0ad, RZ ;  /* 0xd2511f535a5a7825 */ /* 0x000fc800078e00ff */
[----:B------:R-:W-:Y:S01]  /*4f30*/  IMAD.WIDE.U32 R108, R108, -0x326172a9, RZ ;  /* 0xcd9e8d576c6c7825 */ /* 0x000fe200078e00ff */
[----:B------:R-:W-:-:S03]  /*4f40*/  LOP3.LUT R101, R101, R88, R91, 0x96, !PT ;  /* 0x0000005865657212 */ /* 0x000fc600078e965b */
[----:B------:R-:W-:Y:S01]  /*4f50*/  IMAD.MOV.U32 R4, RZ, RZ, R108 ;  /* 0x000000ffff047224 */ /* 0x000fe200078e006c */
[----:B------:R-:W-:Y:S01]  /*4f60*/  LOP3.LUT R100, R89, R100, R109, 0x96, !PT ;  /* 0x0000006459647212 */ /* 0x000fe200078e966d */
[----:B------:R-:W-:-:S07]  /*4f70*/  IMAD.MOV.U32 R88, RZ, RZ, RZ ;  /* 0x000000ffff587224 */ /* 0x000fce00078e00ff */
.L_x_193:
[----:B------:R-:W-:Y:S05]  /*4f80*/  BSYNC.RECONVERGENT B1 ;  /* 0x0000000000017941 */ /* 0x000fea0003800200 */
.L_x_192:
[----:B------:R-:W0:Y:S01]  /*4f90*/  LDC R153, c[0x0][0x404] ;  /* 0x00010100ff997b82 */ /* 0x000e220000000800 */
[----:B------:R-:W-:Y:S01]  /*4fa0*/  I2FP.F32.U32 R0, R0 ;  /* 0x0000000000007245 */ /* 0x000fe20000201000 */
[----:B------:R-:W-:Y:S01]  /*4fb0*/  IMAD.MOV.U32 R155, RZ, RZ, 0x2f800000 ;  /* 0x2f800000ff9b7424 */ /* 0x000fe200078e00ff */
[----:B------:R-:W-:Y:S01]  /*4fc0*/  ISETP.NE.AND P3, PT, R88, 0x1, PT ;  /* 0x000000015800780c */ /* 0x000fe20003f65270 */
[----:B------:R-:W-:Y:S01]  /*4fd0*/  BSSY.RECONVERGENT B1, `(.L_x_197) ;  /* 0x000005b000017945 */ /* 0x000fe20003800200 */
[----:B-----5:R-:W-:Y:S01]  /*4fe0*/  SHF.L.U32 R89, R84, 0x10, RZ ;  /* 0x0000001054597819 */ /* 0x020fe200000006ff */
[----:B------:R-:W-:Y:S01]  /*4ff0*/  FFMA.FTZ R0, R0, R155, 1.1641532182693481445e-10 ;  /* 0x2f00000000007423 */ /* 0x000fe2000001009b */
[----:B------:R-:W-:Y:S01]  /*5000*/  PRMT R84, R84, 0x7632, R84 ;  /* 0x0000763254547816 */ /* 0x000fe20000000054 */
[----:B------:R-:W1:Y:S01]  /*5010*/  LDC R154, c[0x0][0x408] ;  /* 0x00010200ff9a7b82 */ /* 0x000e620000000800 */
[----:B------:R-:W-:Y:S02]  /*5020*/  IMAD.MOV.U32 R99, RZ, RZ, 0x2 ;  /* 0x00000002ff637424 */ /* 0x000fe400078e00ff */
[----:B0-----:R-:W-:-:S04]  /*5030*/  FSETP.GTU.FTZ.AND P2, PT, R0, R153, PT ;  /* 0x000000990000720b */ /* 0x001fc80003f5c000 */
[----:B------:R-:W-:Y:S01]  /*5040*/  PLOP3.LUT P4, PT, P2, PT, PT, 0x8, 0x80 ;  /* 0x000000000080781c */ /* 0x000fe2000178e170 */
[----:B-1----:R-:W-:-:S03]  /*5050*/  FMUL.FTZ R0, R89, R154 ;  /* 0x0000009a59007220 */ /* 0x002fc60000410000 */
[----:B------:R-:W-:Y:S01]  /*5060*/  P2R R140, PR, RZ, 0x10 ;  /* 0x00000010ff8c7803 */ /* 0x000fe20000000000 */
[----:B------:R-:W-:Y:S01]  /*5070*/  IMAD.MOV.U32 R89, RZ, RZ, R4 ;  /* 0x000000ffff597224 */ /* 0x000fe200078e0004 */
[----:B------:R-:W-:Y:S01]  /*5080*/  FSEL R0, R0, RZ, !P2 ;  /* 0x000000ff00007208 */ /* 0x000fe20005000000 */
        /* <DEDUP_REMOVED lines=9> */
.L_x_199:
        /* <DEDUP_REMOVED lines=13> */
.L_x_201:
[----:B------:R-:W-:Y:S05]  /*51f0*/  BSYNC.RECONVERGENT B2 ;  /* 0x0000000000027941 */ /* 0x000fea0003800200 */
.L_x_200:
[----:B------:R-:W-:Y:S01]  /*5200*/  IMAD.WIDE.U32 R100, R106, -0x326172a9, RZ ;  /* 0xcd9e8d576a647825 */ /* 0x000fe200078e00ff */
[----:B------:R-:W-:Y:S02]  /*5210*/  LOP3.LUT R88, R3, R109, R143, 0x96, !PT ;  /* 0x0000006d03587212 */ /* 0x000fe400078e968f */
[----:B------:R-:W-:Y:S01]  /*5220*/  IADD3 R99, PT, PT, R143, -0x4498517b, RZ ;  /* 0xbb67ae858f637810 */ /* 0x000fe20007ffe0ff */
[----:B------:R-:W-:Y:S01]  /*5230*/  VIADD R91, R142, 0x9e3779b9 ;  /* 0x9e3779b98e5b7836 */ /* 0x000fe20000000000 */
        /* <DEDUP_REMOVED lines=23> */
[----:B------:R-:W-:-:S03]  /*53b0*/  IADD3 R91, PT, PT, R142, 0x5384540f, RZ ;  /* 0x5384540f8e5b7810 */ /* 0x000fc60007ffe0ff */
        /* <DEDUP_REMOVED lines=9> */
[----:B------:R-:W-:Y:S01]  /*5450*/  IMAD.WIDE.U32 R110, R110, -0x2daee0ad, RZ ;  /* 0xd2511f536e6e7825 */ /* 0x000fe200078e00ff */
[----:B------:R-:W-:Y:S02]  /*5460*/  LOP3.LUT R91, R91, R100, R89, 0x96, !PT ;  /* 0x000000645b5b7212 */ /* 0x000fe400078e9659 */
[----:B------:R-:W-:Y:S02]  /*5470*/  IADD3 R89, PT, PT, R142, -0xe443238, RZ ;  /* 0xf1bbcdc88e597810 */ /* 0x000fe40007ffe0ff */
[----:B------:R-:W-:Y:S01]  /*5480*/  LOP3.LUT R99, R99, R108, R111, 0x96, !PT ;  /* 0x0000006c63637212 */ /* 0x000fe200078e966f */
[----:B------:R-:W-:-:S04]  /*5490*/  IMAD.WIDE.U32 R108, R91, -0x2daee0ad, RZ ;  /* 0xd2511f535b6c7825 */ /* 0x000fc800078e00ff */
[----:B------:R-:W-:-:S04]  /*54a0*/  IMAD.WIDE.U32 R100, R99, -0x326172a9, RZ ;  /* 0xcd9e8d5763647825 */ /* 0x000fc800078e00ff */
[----:B------:R-:W-:Y:S02]  /*54b0*/  HFMA2 R99, -RZ, RZ, 0, 0 ;  /* 0x00000000ff637431 */ /* 0x000fe400000001ff */
        /* <DEDUP_REMOVED lines=9> */
[----:B------:R-:W-:Y:S02]  /*5550*/  IMAD.MOV.U32 R89, RZ, RZ, R90 ;  /* 0x000000ffff597224 */ /* 0x000fe400078e005a */
[----:B------:R-:W-:Y:S01]  /*5560*/  IMAD.MOV.U32 R90, RZ, RZ, R88 ;  /* 0x000000ffff5a7224 */ /* 0x000fe200078e0058 */
[----:B------:R-:W-:-:S07]  /*5570*/  LOP3.LUT R100, R91, R100, R111, 0x96, !PT ;  /* 0x000000645b647212 */ /* 0x000fce00078e966f */
.L_x_198:
[----:B------:R-:W-:Y:S05]  /*5580*/  BSYNC.RECONVERGENT B1 ;  /* 0x0000000000017941 */ /* 0x000fea0003800200 */
.L_x_197:
[----:B------:R-:W-:Y:S01]  /*5590*/  I2FP.F32.U32 R88, R89 ;  /* 0x0000005900587245 */ /* 0x000fe20000201000 */
[----:B------:R-:W-:Y:S01]  /*55a0*/  IMAD.U32 R89, R76, 0x10000, RZ ;  /* 0x000100004c597824 */ /* 0x000fe200078e00ff */
[----:B------:R-:W-:Y:S01]  /*55b0*/  ISETP.NE.AND P3, PT, R99, 0x1, PT ;  /* 0x000000016300780c */ /* 0x000fe20003f65270 */
[----:B------:R-:W-:Y:S01]  /*55c0*/  @P1 IMAD.U32 R91, R80, 0x10000, RZ ;  /* 0x00010000505b1824 */ /* 0x000fe200078e00ff */
[----:B------:R-:W-:Y:S01]  /*55d0*/  BSSY.RECONVERGENT B1, `(.L_x_202) ;  /* 0x000005b000017945 */ /* 0x000fe20003800200 */
[----:B------:R-:W-:Y:S01]  /*55e0*/  FFMA.FTZ R88, R88, R155, 1.1641532182693481445e-10 ;  /* 0x2f00000058587423 */ /* 0x000fe2000001009b */
[----:B------:R-:W-:Y:S01]  /*55f0*/  FMUL.FTZ R89, R89, R154 ;  /* 0x0000009a59597220 */ /* 0x000fe20000410000 */
[----:B------:R-:W-:-:S03]  /*5600*/  IMAD.MOV.U32 R109, RZ, RZ, 0x2 ;  /* 0x00000002ff6d7424 */ /* 0x000fc600078e00ff */
[----:B------:R-:W-:-:S04]  /*5610*/  FSETP.GTU.FTZ.AND P2, PT, R88, R153, PT ;  /* 0x000000995800720b */ /* 0x000fc80003f5c000 */
[----:B------:R-:W-:Y:S02]  /*5620*/  FSEL R89, R89, RZ, !P2 ;  /* 0x000000ff59597208 */ /* 0x000fe40005000000 */
[----:B------:R-:W-:-:S03]  /*5630*/  SEL R108, RZ, 0x1, P2 ;  /* 0x00000001ff6c7807 */ /* 0x000fc60001000000 */
[----:B------:R-:W-:Y:S01]  /*5640*/  FADD.FTZ R88, R0, R89 ;  /* 0x0000005900587221 */ /* 0x000fe20000010000 */
[----:B------:R-:W-:-:S03]  /*5650*/  IMAD.MOV.U32 R89, RZ, RZ, R4 ;  /* 0x000000ffff597224 */ /* 0x000fc600078e0004 */
[----:B------:R-:W-:Y:S01]  /*5660*/  @P1 FADD.FTZ R0, R91, R88 ;  /* 0x000000585b001221 */ /* 0x000fe20000010000 */
[----:B------:R-:W-:-:S04]  /*5670*/  @!P1 MOV R0, R88 ;  /* 0x0000005800009202 */ /* 0x000fc80000000f00 */
        /* <DEDUP_REMOVED lines=10> */
.L_x_204:
        /* <DEDUP_REMOVED lines=13> */
.L_x_206:
[----:B------:R-:W-:Y:S05]  /*57f0*/  BSYNC.RECONVERGENT B2 ;  /* 0x0000000000027941 */ /* 0x000fea0003800200 */
.L_x_205:
[----:B------:R-:W-:Y:S01]  /*5800*/  IMAD.WIDE.U32 R100, R106, -0x326172a9, RZ ;  /* 0xcd9e8d576a647825 */ /* 0x000fe200078e00ff */
[----:B------:R-:W-:-:S03]  /*5810*/  LOP3.LUT R88, R3, R111, R143, 0x96, !PT ;  /* 0x0000006f03587212 */ /* 0x000fc600078e968f */
[----:B------:R-:W-:Y:S01]  /*5820*/  HFMA2 R109, -RZ, RZ, 0, 0 ;  /* 0x00000000ff6d7431 */ /* 0x000fe200000001ff */
        /* <DEDUP_REMOVED lines=21> */
[----:B------:R-:W-:-:S04]  /*5980*/  LOP3.LUT R91, R91, R112, R111, 0x96, !PT ;  /* 0x000000705b5b7212 */ /* 0x000fc800078e966f */
        /* <DEDUP_REMOVED lines=9> */
[----:B------:R-:W-:Y:S01]  /*5a20*/  IADD3 R111, PT, PT, R142, 0x5384540f, RZ ;  /* 0x5384540f8e6f7810 */ /* 0x000fe20007ffe0ff */
[----:B------:R-:W-:Y:S01]  /*5a30*/  VIADD R91, R143, 0x1fd5c5a3 ;  /* 0x1fd5c5a38f5b7836 */ /* 0x000fe20000000000 */
        /* <DEDUP_REMOVED lines=20> */
.L_x_203:
[----:B------:R-:W-:Y:S05]  /*5b80*/  BSYNC.RECONVERGENT B1 ;  /* 0x0000000000017941 */ /* 0x000fea0003800200 */
.L_x_202:
[----:B------:R-:W-:Y:S01]  /*5b90*/  I2FP.F32.U32 R88, R89 ;  /* 0x0000005900587245 */ /* 0x000fe20000201000 */
[----:B------:R-:W-:Y:S01]  /*5ba0*/  IMAD.U32 R89, R84, 0x10000, RZ ;  /* 0x0001000054597824 */ /* 0x000fe200078e00ff */
[----:B------:R-:W-:Y:S01]  /*5bb0*/  ISETP.NE.AND P3, PT, R109, 0x1, PT ;  /* 0x000000016d00780c */ /* 0x000fe20003f65270 */
[----:B------:R-:W-:Y:S01]  /*5bc0*/  BSSY.RECONVERGENT B1, `(.L_x_207) ;  /* 0x0000058000017945 */ /* 0x000fe20003800200 */
[----:B------:R-:W-:Y:S02]  /*5bd0*/  IMAD.MOV.U32 R99, RZ, RZ, 0x2 ;  /* 0x00000002ff637424 */ /* 0x000fe400078e00ff */
[----:B------:R-:W-:Y:S01]  /*5be0*/  FFMA.FTZ R88, R88, R155, 1.1641532182693481445e-10 ;  /* 0x2f00000058587423 */ /* 0x000fe2000001009b */
[----:B------:R-:W-:Y:S01]  /*5bf0*/  FMUL.FTZ R84, R89, R154 ;  /* 0x0000009a59547220 */ /* 0x000fe20000410000 */
[----:B------:R-:W-:-:S03]  /*5c00*/  MOV R89, R4 ;  /* 0x0000000400597202 */ /* 0x000fc60000000f00 */
[----:B------:R-:W-:-:S04]  /*5c10*/  FSETP.GTU.FTZ.AND P2, PT, R88, R153, PT ;  /* 0x000000995800720b */ /* 0x000fc80003f5c000 */
[----:B------:R-:W-:Y:S02]  /*5c20*/  PLOP3.LUT P4, PT, P2, PT, PT, 0x8, 0x80 ;  /* 0x000000000080781c */ /* 0x000fe4000178e170 */
[----:B------:R-:W-:Y:S02]  /*5c30*/  FSEL R84, R84, RZ, !P2 ;  /* 0x000000ff54547208 */ /* 0x000fe40005000000 */
[----:B------:R-:W-:Y:S01]  /*5c40*/  P2R R91, PR, RZ, 0x10 ;  /* 0x00000010ff5b7803 */ /* 0x000fe20000000000 */
[----:B------:R-:W-:Y:S08]  /*5c50*/  @!P3 BRA `(.L_x_208) ;  /* 0x000000040038b947 */ /* 0x000ff00003800000 */
        /* <DEDUP_REMOVED lines=8> */
.L_x_209:
        /* <DEDUP_REMOVED lines=13> */
.L_x_211:
[----:B------:R-:W-:Y:S05]  /*5db0*/  BSYNC.RECONVERGENT B2 ;  /* 0x0000000000027941 */ /* 0x000fea0003800200 */
.L_x_210:
[----:B------:R-:W-:Y:S01]  /*5dc0*/  IMAD.WIDE.U32 R100, R106, -0x326172a9, RZ ;  /* 0xcd9e8d576a647825 */ /* 0x000fe200078e00ff */
[----:B------:R-:W-:Y:S02]  /*5dd0*/  LOP3.LUT R88, R3, R111, R143, 0x96, !PT ;  /* 0x0000006f03587212 */ /* 0x000fe400078e968f */
[----:B------:R-:W-:Y:S02]  /*5de0*/  IADD3 R99, PT, PT, R142, -0x61c88647, RZ ;  /* 0x9e3779b98e637810 */ /* 0x000fe40007ffe0ff */
        /* <DEDUP_REMOVED lines=21> */
[----:B------:R-:W-:-:S03]  /*5f40*/  LOP3.LUT R112, R89, R88, R101, 0x96, !PT ;  /* 0x0000005859707212 */ /* 0x000fc600078e9665 */
        /* <DEDUP_REMOVED lines=8> */
[----:B------:R-:W-:-:S04]  /*5fd0*/  LOP3.LUT R89, R89, R112, R111, 0x96, !PT ;  /* 0x0000007059597212 */ /* 0x000fc800078e966f */
        /* <DEDUP_REMOVED lines=22> */
.L_x_208:
[----:B------:R-:W-:Y:S05]  /*6140*/  BSYNC.RECONVERGENT B1 ;  /* 0x0000000000017941 */ /* 0x000fea0003800200 */
.L_x_207:
[----:B------:R-:W-:Y:S01]  /*6150*/  I2FP.F32.U32 R88, R89 ;  /* 0x0000005900587245 */ /* 0x000fe20000201000 */
[----:B------:R-:W-:Y:S01]  /*6160*/  BSSY.RECONVERGENT B1, `(.L_x_212) ;  /* 0x0000060000017945 */ /* 0x000fe20003800200 */
[----:B------:R-:W-:Y:S02]  /*6170*/  PRMT R89, R76, 0x7632, R89 ;  /* 0x000076324c597816 */ /* 0x000fe40000000059 */
[----:B------:R-:W-:Y:S01]  /*6180*/  ISETP.NE.AND P3, PT, R99, 0x1, PT ;  /* 0x000000016300780c */ /* 0x000fe20003f65270 */
[----:B------:R-:W-:Y:S02]  /*6190*/  FFMA.FTZ R88, R88, R155, 1.1641532182693481445e-10 ;  /* 0x2f00000058587423 */ /* 0x000fe4000001009b */
[----:B------:R-:W-:-:S03]  /*61a0*/  IMAD.U32 R89, R89, 0x10000, RZ ;  /* 0x0001000059597824 */ /* 0x000fc600078e00ff */
[----:B------:R-:W-:Y:S01]  /*61b0*/  FSETP.GTU.FTZ.AND P2, PT, R88, R153, PT ;  /* 0x000000995800720b */ /* 0x000fe20003f5c000 */
[----:B------:R-:W-:Y:S01]  /*61c0*/  FMUL.FTZ R89, R89, R154 ;  /* 0x0000009a59597220 */ /* 0x000fe20000410000 */
[----:B------:R-:W-:Y:S02]  /*61d0*/  @P1 PRMT R88, R80, 0x7632, R88 ;  /* 0x0000763250581816 */ /* 0x000fe40000000058 */
[----:B------:R-:W-:Y:S02]  /*61e0*/  SEL R109, RZ, 0x1, P2 ;  /* 0x00000001ff6d7807 */ /* 0x000fe40001000000 */
[----:B------:R-:W-:Y:S02]  /*61f0*/  FSEL R89, R89, RZ, !P2 ;  /* 0x000000ff59597208 */ /* 0x000fe40005000000 */
[----:B------:R-:W-:Y:S01]  /*6200*/  @P1 SHF.L.U32 R119, R88, 0x10, RZ ;  /* 0x0000001058771819 */ /* 0x000fe200000006ff */
[----:B------:R-:W-:Y:S02]  /*6210*/  IMAD.MOV.U32 R88, RZ, RZ, 0x2 ;  /* 0x00000002ff587424 */ /* 0x000fe400078e00ff */
[----:B------:R-:W-:-:S04]  /*6220*/  FADD.FTZ R84, R84, R89 ;  /* 0x0000005954547221 */ /* 0x000fc80000010000 */
[----:B------:R-:W-:Y:S01]  /*6230*/  @P1 FADD.FTZ R119, R84, R119 ;  /* 0x0000007754771221 */ /* 0x000fe20000010000 */
[----:B------:R-:W-:Y:S01]  /*6240*/  @!P1 IMAD.MOV.U32 R119, RZ, RZ, R84 ;  /* 0x000000ffff779224 */ /* 0x000fe200078e0054 */
        /* <DEDUP_REMOVED lines=11> */
.L_x_214:
        /* <DEDUP_REMOVED lines=13> */
.L_x_216:
[----:B------:R-:W-:Y:S05]  /*63d0*/  BSYNC.RECONVERGENT B2 ;  /* 0x0000000000027941 */ /* 0x000fea0003800200 */
.L_x_215:
[----:B------:R-:W-:Y:S01]  /*63e0*/  IMAD.WIDE.U32 R100, R106, -0x326172a9, RZ ;  /* 0xcd9e8d576a647825 */ /* 0x000fe200078e00ff */
[----:B------:R-:W-:Y:S02]  /*63f0*/  LOP3.LUT R88, R3, R111, R143, 0x96, !PT ;  /* 0x0000006f03587212 */ /* 0x000fe400078e968f */
[----:B------:R-:W-:Y:S01]  /*6400*/  IADD3 R99, PT, PT, R142, -0x61c88647, RZ ;  /* 0x9e3779b98e637810 */ /* 0x000fe20007ffe0ff */
[----:B------:R-:W-:Y:S01]  /*6410*/  IMAD.MOV.U32 R84, RZ, RZ, R90 ;  /* 0x000000ffff547224 */ /* 0x000fe200078e005a */
        /* <DEDUP_REMOVED lines=49> */
[----:B------:R-:W-:Y:S01]  /*6730*/  MOV R90, R88 ;  /* 0x00000058005a7202 */ /* 0x000fe20000000f00 */
[----:B------:R-:W-:Y:S01]  /*6740*/  IMAD.MOV.U32 R88, RZ, RZ, RZ ;  /* 0x000000ffff587224 */ /* 0x000fe200078e00ff */
[----:B------:R-:W-:-:S07]  /*6750*/  LOP3.LUT R101, R101, R110, R89, 0x96, !PT ;  /* 0x0000006e65657212 */ /* 0x000fce00078e9659 */
.L_x_213:
[----:B------:R-:W-:Y:S05]  /*6760*/  BSYNC.RECONVERGENT B1 ;  /* 0x0000000000017941 */ /* 0x000fea0003800200 */
.L_x_212:
[----:B------:R-:W-:Y:S01]  /*6770*/  I2FP.F32.U32 R84, R84 ;  /* 0x0000005400547245 */ /* 0x000fe20000201000 */
[----:B------:R-:W-:Y:S01]  /*6780*/  IMAD.U32 R89, R85, 0x10000, RZ ;  /* 0x0001000055597824 */ /* 0x000fe200078e00ff */
[----:B------:R-:W-:Y:S01]  /*6790*/  ISETP.NE.AND P2, PT, R88, 0x1, PT ;  /* 0x000000015800780c */ /* 0x000fe20003f45270 */
[----:B------:R-:W-:Y:S01]  /*67a0*/  BSSY.RECONVERGENT B1, `(.L_x_217) ;  /* 0x0000059000017945 */ /* 0x000fe20003800200 */
[----:B------:R-:W-:Y:S02]  /*67b0*/  HFMA2 R111, -RZ, RZ, 0, 1.1920928955078125e-07 ;  /* 0x00000002ff6f7431 */ /* 0x000fe400000001ff */
[----:B------:R-:W-:Y:S01]  /*67c0*/  FFMA.FTZ R84, R84, R155, 1.1641532182693481445e-10 ;  /* 0x2f00000054547423 */ /* 0x000fe2000001009b */
[----:B------:R-:W-:Y:S01]  /*67d0*/  FMUL.FTZ R89, R89, R154 ;  /* 0x0000009a59597220 */ /* 0x000fe20000410000 */
[----:B------:R-:W-:Y:S01]  /*67e0*/  PRMT R99, R85, 0x7632, R99 ;  /* 0x0000763255637816 */ /* 0x000fe20000000063 */
[----:B------:R-:W-:Y:S02]  /*67f0*/  IMAD.MOV.U32 R85, RZ, RZ, R4 ;  /* 0x000000ffff557224 */ /* 0x000fe400078e0004 */
[----:B------:R-:W-:-:S04]  /*6800*/  FSETP.GTU.FTZ.AND P3, PT, R84, R153, PT ;  /* 0x000000995400720b */ /* 0x000fc80003f7c000 */
[----:B------:R-:W-:Y:S02]  /*6810*/  FSEL R112, R89, RZ, !P3 ;  /* 0x000000ff59707208 */ /* 0x000fe40005800000 */
[----:B------:R-:W-:-:S04]  /*6820*/  PLOP3.LUT P3, PT, P3, PT, PT, 0x8, 0x80 ;  /* 0x000000000080781c */ /* 0x000fc80001f6e170 */
[----:B------:R-:W-:Y:S01]  /*6830*/  P2R R141, PR, RZ, 0x8 ;  /* 0x00000008ff8d7803 */ /* 0x000fe20000000000 */
[----:B------:R-:W-:Y:S08]  /*6840*/  @!P2 BRA `(.L_x_218) ;  /* 0x000000040038a947 */ /* 0x000ff00003800000 */
        /* <DEDUP_REMOVED lines=8> */
.L_x_219:
        /* <DEDUP_REMOVED lines=8> */
[----:B------:R-:W-:Y:S02]  /*6950*/  @!P2 IADD3 R4, PT, PT, R3, 0x1, RZ ;  /* 0x000000010304a810 */ /* 0x000fe40007ffe0ff */
[----:B------:R-:W-:Y:S02]  /*6960*/  @!P2 MOV R102, RZ ;  /* 0x000000ff0066a202 */ /* 0x000fe40000000f00 */
[----:B------:R-:W-:-:S13]  /*6970*/  ISETP.NE.AND P3, PT, R106, RZ, !P2 ;  /* 0x000000ff6a00720c */ /* 0x000fda0005765270 */
[----:B------:R-:W-:-:S04]  /*6980*/  @P3 IMAD.MOV R4, RZ, RZ, R3 ;  /* 0x000000ffff043224 */ /* 0x000fc800078e0203 */
[----:B------:R-:W-:-:S07]  /*6990*/  @!P2 IMAD.MOV.U32 R3, RZ, RZ, R4 ;  /* 0x000000ffff03a224 */ /* 0x000fce00078e0004 */
.L_x_221:
[----:B------:R-:W-:Y:S05]  /*69a0*/  BSYNC.RECONVERGENT B2 ;  /* 0x0000000000027941 */ /* 0x000fea0003800200 */
.L_x_220:
        /* <DEDUP_REMOVED lines=8> */
[----:B------:R-:W-:Y:S02]  /*6a30*/  LOP3.LUT R88, R101, R100, R111, 0x96, !PT ;  /* 0x0000006465587212 */ /* 0x000fe400078e966f */
[----:B------:R-:W-:Y:S01]  /*6a40*/  IADD3 R85, PT, PT, R142, 0x3c6ef372, RZ ;  /* 0x3c6ef3728e557810 */ /* 0x000fe20007ffe0ff */
[----:B------:R-:W-:-:S04]  /*6a50*/  IMAD.WIDE.U32 R100, R89, -0x2daee0ad, RZ ;  /* 0xd2511f5359647825 */ /* 0x000fc800078e00ff */
[----:B------:R-:W-:Y:S01]  /*6a60*/  IMAD.WIDE.U32 R88, R88, -0x326172a9, RZ ;  /* 0xcd9e8d5758587825 */ /* 0x000fe200078e00ff */
[----:B------:R-:W-:-:S04]  /*6a70*/  LOP3.LUT R111, R150, R110, R101, 0x96, !PT ;  /* 0x0000006e966f7212 */ /* 0x000fc800078e9665 */
        /* <DEDUP_REMOVED lines=20> */
[----:B------:R-:W-:Y:S02]  /*6bc0*/  IADD3 R101, PT, PT, R143, 0x1fd5c5a3, RZ ;  /* 0x1fd5c5a38f657810 */ /* 0x000fe40007ffe0ff */
        /* <DEDUP_REMOVED lines=16> */
[----:B------:R-:W-:Y:S02]  /*6cd0*/  LOP3.LUT R101, R101, R88, R85, 0x96, !PT ;  /* 0x0000005865657212 */ /* 0x000fe400078e9655 */
[----:B------:R-:W-:Y:S01]  /*6ce0*/  MOV R85, R90 ;  /* 0x0000005a00557202 */ /* 0x000fe20000000f00 */
[----:B------:R-:W-:Y:S01]  /*6cf0*/  IMAD.MOV.U32 R4, RZ, RZ, R110 ;  /* 0x000000ffff047224 */ /* 0x000fe200078e006e */
[----:B------:R-:W-:Y:S01]  /*6d00*/  LOP3.LUT R100, R89, R100, R111, 0x96, !PT ;  /* 0x0000006459647212 */ /* 0x000fe200078e966f */
[----:B------:R-:W-:Y:S02]  /*6d10*/  IMAD.MOV.U32 R90, RZ, RZ, R84 ;  /* 0x000000ffff5a7224 */ /* 0x000fe400078e0054 */
[----:B------:R-:W-:-:S07]  /*6d20*/  IMAD.MOV.U32 R111, RZ, RZ, RZ ;  /* 0x000000ffff6f7224 */ /* 0x000fce00078e00ff */
.L_x_218:
[----:B------:R-:W-:Y:S05]  /*6d30*/  BSYNC.RECONVERGENT B1 ;  /* 0x0000000000017941 */ /* 0x000fea0003800200 */
.L_x_217:
[----:B------:R-:W-:Y:S01]  /*6d40*/  I2FP.F32.U32 R84, R85 ;  /* 0x0000005500547245 */ /* 0x000fe20000201000 */
[----:B------:R-:W-:Y:S01]  /*6d50*/  @P1 IMAD.U32 R89, R81, 0x10000, RZ ;  /* 0x0001000051591824 */ /* 0x000fe200078e00ff */
[----:B------:R-:W-:Y:S01]  /*6d60*/  SHF.L.U32 R85, R77, 0x10, RZ ;  /* 0x000000104d557819 */ /* 0x000fe200000006ff */
[----:B------:R-:W-:Y:S01]  /*6d70*/  BSSY.RECONVERGENT B1, `(.L_x_222) ;  /* 0x000005c000017945 */ /* 0x000fe20003800200 */
[----:B------:R-:W-:Y:S02]  /*6d80*/  HFMA2 R88, -RZ, RZ, 0, 1.1920928955078125e-07 ;  /* 0x00000002ff587431 */ /* 0x000fe400000001ff */
[----:B------:R-:W-:Y:S01]  /*6d90*/  FFMA.FTZ R84, R84, R155, 1.1641532182693481445e-10 ;  /* 0x2f00000054547423 */ /* 0x000fe2000001009b */
[----:B------:R-:W-:-:S04]  /*6da0*/  FMUL.FTZ R85, R85, R154 ;  /* 0x0000009a55557220 */ /* 0x000fc80000410000 */
[----:B------:R-:W-:-:S04]  /*6db0*/  FSETP.GTU.FTZ.AND P2, PT, R84, R153, PT ;  /* 0x000000995400720b */ /* 0x000fc80003f5c000 */
[----:B------:R-:W-:Y:S02]  /*6dc0*/  FSEL R85, R85, RZ, !P2 ;  /* 0x000000ff55557208 */ /* 0x000fe40005000000 */
[----:B------:R-:W-:Y:S02]  /*6dd0*/  SEL R110, RZ, 0x1, P2 ;  /* 0x00000001ff6e7807 */ /* 0x000fe40001000000 */
[----:B------:R-:W-:Y:S01]  /*6de0*/  ISETP.NE.AND P2, PT, R111, 0x1, PT ;  /* 0x000000016f00780c */ /* 0x000fe20003f45270 */
[----:B------:R-:W-:Y:S01]  /*6df0*/  FADD.FTZ R112, R112, R85 ;  /* 0x0000005570707221 */ /* 0x000fe20000010000 */
[----:B------:R-:W-:-:S03]  /*6e00*/  IMAD.MOV.U32 R85, RZ, RZ, R4 ;  /* 0x000000ffff557224 */ /* 0x000fc600078e0004 */
[--C-:B------:R-:W-:Y:S01]  /*6e10*/  @P1 FADD.FTZ R118, R89, R112.reuse ;  /* 0x0000007059761221 */ /* 0x100fe20000010000 */
[----:B------:R-:W-:-:S05]  /*6e20*/  @!P1 IMAD.MOV.U32 R118, RZ, RZ, R112 ;  /* 0x000000ffff769224 */ /* 0x000fca00078e0070 */
[----:B------:R-:W-:Y:S02]  /*6e30*/  F2FP.BF16.F32.PACK_AB R148, RZ, R118 ;  /* 0x00000076ff94723e */ /* 0x000fe400000010ff */
        /* <DEDUP_REMOVED lines=9> */
.L_x_224:
        /* <DEDUP_REMOVED lines=13> */
.L_x_226:
[----:B------:R-:W-:Y:S05]  /*6fa0*/  BSYNC.RECONVERGENT B2 ;  /* 0x0000000000027941 */ /* 0x000fea0003800200 */
.L_x_225:
        /* <DEDUP_REMOVED lines=33> */
[C---:B------:R-:W-:Y:S01]  /*71c0*/  IADD3 R101, PT, PT, R143.reuse, 0x1fd5c5a3, RZ ;  /* 0x1fd5c5a38f657810 */ /* 0x040fe20007ffe0ff */
[----:B------:R-:W-:Y:S01]  /*71d0*/  VIADD R111, R143, 0xdb3d7428 ;  /* 0xdb3d74288f6f7836 */ /* 0x000fe20000000000 */
[----:B------:R-:W-:Y:S01]  /*71e0*/  LOP3.LUT R112, R115, R84, R89, 0x96, !PT ;  /* 0x0000005473707212 */ /* 0x000fe200078e9659 */
[----:B------:R-:W-:-:S04]  /*71f0*/  IMAD.WIDE.U32 R84, R85, -0x326172a9, RZ ;  /* 0xcd9e8d5755547825 */ /* 0x000fc800078e00ff */
[----:B------:R-:W-:-:S04]  /*7200*/  IMAD.WIDE.U32 R112, R112, -0x2daee0ad, RZ ;  /* 0xd2511f5370707825 */ /* 0x000fc800078e00ff */
[----:B------:R-:W-:Y:S01]  /*7210*/  VIADD R89, R142, 0x5384540f ;  /* 0x5384540f8e597836 */ /* 0x000fe20000000000 */
[----:B------:R-:W-:-:S04]  /*7220*/  LOP3.LUT R101, R101, R100, R113, 0x96, !PT ;  /* 0x0000006465657212 */ /* 0x000fc800078e9671 */
        /* <DEDUP_REMOVED lines=16> */
.L_x_223:
[----:B------:R-:W-:Y:S05]  /*7330*/  BSYNC.RECONVERGENT B1 ;  /* 0x0000000000017941 */ /* 0x000fea0003800200 */
.L_x_222:
[----:B------:R-:W-:Y:S01]  /*7340*/  I2FP.F32.U32 R84, R85 ;  /* 0x0000005500547245 */ /* 0x000fe20000201000 */
[----:B------:R-:W-:Y:S01]  /*7350*/  BSSY.RECONVERGENT B1, `(.L_x_227) ;  /* 0x000005a000017945 */ /* 0x000fe20003800200 */
[----:B------:R-:W-:Y:S01]  /*7360*/  SHF.L.U32 R99, R99, 0x10, RZ ;  /* 0x0000001063637819 */ /* 0x000fe200000006ff */
[----:B------:R-:W-:Y:S02]  /*7370*/  IMAD.MOV.U32 R89, RZ, RZ, 0x2 ;  /* 0x00000002ff597424 */ /* 0x000fe400078e00ff */
[----:B------:R-:W-:Y:S01]  /*7380*/  FFMA.FTZ R84, R84, R155, 1.1641532182693481445e-10 ;  /* 0x2f00000054547423 */ /* 0x000fe2000001009b */
[----:B------:R-:W-:Y:S02]  /*7390*/  IMAD.MOV.U32 R85, RZ, RZ, R4 ;  /* 0x000000ffff557224 */ /* 0x000fe400078e0004 */
[----:B------:R-:W-:Y:S02]  /*73a0*/  FMUL.FTZ R99, R99, R154 ;  /* 0x0000009a63637220 */ /* 0x000fe40000410000 */
[----:B------:R-:W-:-:S04]  /*73b0*/  FSETP.GTU.FTZ.AND P2, PT, R84, R153, PT ;  /* 0x000000995400720b */ /* 0x000fc80003f5c000 */
[----:B------:R-:W-:Y:S02]  /*73c0*/  FSEL R99, R99, RZ, !P2 ;  /* 0x000000ff63637208 */ /* 0x000fe40005000000 */
[----:B------:R-:W-:Y:S02]  /*73d0*/  PLOP3.LUT P3, PT, P2, PT, PT, 0x8, 0x80 ;  /* 0x000000000080781c */ /* 0x000fe4000176e170 */
[----:B------:R-:W-:Y:S02]  /*73e0*/  ISETP.NE.AND P2, PT, R88, 0x1, PT ;  /* 0x000000015800780c */ /* 0x000fe40003f45270 */
[----:B------:R-:W-:-:S11]  /*73f0*/  P2R R144, PR, RZ, 0x8 ;  /* 0x00000008ff907803 */ /* 0x000fd60000000000 */
[----:B------:R-:W-:Y:S05]  /*7400*/  @!P2 BRA `(.L_x_228) ;  /* 0x000000040038a947 */ /* 0x000fea0003800000 */
        /* <DEDUP_REMOVED lines=8> */
.L_x_229:
        /* <DEDUP_REMOVED lines=13> */
.L_x_231:
[----:B------:R-:W-:Y:S05]  /*7560*/  BSYNC.RECONVERGENT B2 ;  /* 0x0000000000027941 */ /* 0x000fea0003800200 */
.L_x_230:
[----:B------:R-:W-:Y:S01]  /*7570*/  IMAD.WIDE.U32 R88, R106, -0x326172a9, RZ ;  /* 0xcd9e8d576a587825 */ /* 0x000fe200078e00ff */
[----:B------:R-:W-:Y:S02]  /*7580*/  LOP3.LUT R84, R3, R101, R143, 0x96, !PT ;  /* 0x0000006503547212 */ /* 0x000fe400078e968f */
[C---:B------:R-:W-:Y:S02]  /*7590*/  IADD3 R101, PT, PT, R143.reuse, -0x4498517b, RZ ;  /* 0xbb67ae858f657810 */ /* 0x040fe40007ffe0ff */
[----:B------:R-:W-:Y:S01]  /*75a0*/  LOP3.LUT R112, R102, R89, R142, 0x96, !PT ;  /* 0x0000005966707212 */ /* 0x000fe200078e968e */
[----:B------:R-:W-:Y:S01]  /*75b0*/  IMAD.WIDE.U32 R84, R84, -0x326172a9, RZ ;  /* 0xcd9e8d5754547825 */ /* 0x000fe200078e00ff */
[----:B------:R-:W-:-:S03]  /*75c0*/  IADD3 R111, PT, PT, R143, -0x126145ec, RZ ;  /* 0xed9eba148f6f7810 */ /* 0x000fc60007ffe0ff */
[----:B------:R-:W-:Y:S02]  /*75d0*/  VIADD R89, R142, 0x9e3779b9 ;  /* 0x9e3779b98e597836 */ /* 0x000fe40000000000 */
[----:B------:R-:W-:-:S03]  /*75e0*/  IMAD.WIDE.U32 R112, R112, -0x2daee0ad, RZ ;  /* 0xd2511f5370707825 */ /* 0x000fc600078e00ff */
[----:B------:R-:W-:Y:S01]  /*75f0*/  LOP3.LUT R89, R89, R88, R85, 0x96, !PT ;  /* 0x0000005859597212 */ /* 0x000fe200078e9655 */
[----:B------:R-:W-:Y:S01]  /*7600*/  VIADD R85, R142, 0x3c6ef372 ;  /* 0x3c6ef3728e557836 */ /* 0x000fe20000000000 */
[----:B------:R-:W-:-:S03]  /*7610*/  LOP3.LUT R88, R101, R100, R113, 0x96, !PT ;  /* 0x0000006465587212 */ /* 0x000fc600078e9671 */
[----:B------:R-:W-:-:S04]  /*7620*/  IMAD.WIDE.U32 R100, R89, -0x2daee0ad, RZ ;  /* 0xd2511f5359647825 */ /* 0x000fc800078e00ff */
        /* <DEDUP_REMOVED lines=38> */
[----:B------:R-:W-:Y:S01]  /*7890*/  HFMA2 R89, -RZ, RZ, 0, 0 ;  /* 0x00000000ff597431 */ /* 0x000fe200000001ff */
[----:B------:R-:W-:Y:S01]  /*78a0*/  MOV R4, R112 ;  /* 0x0000007000047202 */ /* 0x000fe20000000f00 */
[----:B------:R-:W-:-:S05]  /*78b0*/  VIADD R101, R143, 0x96a522ad ;  /* 0x96a522ad8f657836 */ /* 0x000fca0000000000 */
[----:B------:R-:W-:Y:S01]  /*78c0*/  LOP3.LUT R101, R101, R88, R85, 0x96, !PT ;  /* 0x0000005865657212 */ /* 0x000fe200078e9655 */
[----:B------:R-:W-:Y:S02]  /*78d0*/  IMAD.MOV.U32 R85, RZ, RZ, R90 ;  /* 0x000000ffff557224 */ /* 0x000fe400078e005a */
[----:B------:R-:W-:-:S07]  /*78e0*/  IMAD.MOV.U32 R90, RZ, RZ, R84 ;  /* 0x000000ffff5a7224 */ /* 0x000fce00078e0054 */
.L_x_228:
[----:B------:R-:W-:Y:S05]  /*78f0*/  BSYNC.RECONVERGENT B1 ;  /* 0x0000000000017941 */ /* 0x000fea0003800200 */
.L_x_227:
[----:B------:R-:W-:Y:S01]  /*7900*/  I2FP.F32.U32 R84, R85 ;  /* 0x0000005500547245 */ /* 0x000fe20000201000 */
[----:B------:R-:W-:Y:S01]  /*7910*/  BSSY.RECONVERGENT B1, `(.L_x_232) ;  /* 0x0000060000017945 */ /* 0x000fe20003800200 */
[----:B------:R-:W-:-:S03]  /*7920*/  PRMT R85, R77, 0x7632, R85 ;  /* 0x000076324d557816 */ /* 0x000fc60000000055 */
[----:B------:R-:W-:Y:S02]  /*7930*/  FFMA.FTZ R84, R84, R155, 1.1641532182693481445e-10 ;  /* 0x2f00000054547423 */ /* 0x000fe4000001009b */
[----:B------:R-:W-:-:S03]  /*7940*/  IMAD.U32 R85, R85, 0x10000, RZ ;  /* 0x0001000055557824 */ /* 0x000fc600078e00ff */
[----:B------:R-:W-:Y:S01]  /*7950*/  FSETP.GTU.FTZ.AND P2, PT, R84, R153, PT ;  /* 0x000000995400720b */ /* 0x000fe20003f5c000 */
[----:B------:R-:W-:Y:S01]  /*7960*/  FMUL.FTZ R85, R85, R154 ;  /* 0x0000009a55557220 */ /* 0x000fe20000410000 */
[----:B------:R-:W-:Y:S02]  /*7970*/  @P1 PRMT R84, R81, 0x7632, R84 ;  /* 0x0000763251541816 */ /* 0x000fe40000000054 */
[----:B------:R-:W-:Y:S02]  /*7980*/  SEL R111, RZ, 0x1, P2 ;  /* 0x00000001ff6f7807 */ /* 0x000fe40001000000 */
[----:B------:R-:W-:Y:S01]  /*7990*/  FSEL R88, R85, RZ, !P2 ;  /* 0x000000ff55587208 */ /* 0x000fe20005000000 */
[----:B------:R-:W-:Y:S01]  /*79a0*/  @P1 IMAD.U32 R84, R84, 0x10000, RZ ;  /* 0x0001000054541824 */ /* 0x000fe200078e00ff */
[----:B------:R-:W-:Y:S01]  /*79b0*/  ISETP.NE.AND P2, PT, R89, 0x1, PT ;  /* 0x000000015900780c */ /* 0x000fe20003f45270 */
[----:B------:R-:W-:Y:S02]  /*79c0*/  IMAD.MOV.U32 R85, RZ, RZ, R4 ;  /* 0x000000ffff557224 */ /* 0x000fe400078e0004 */
[----:B------:R-:W-:Y:S01]  /*79d0*/  FADD.FTZ R99, R99, R88 ;  /* 0x0000005863637221 */ /* 0x000fe20000010000 */
[----:B------:R-:W-:-:S03]  /*79e0*/  IMAD.MOV.U32 R88, RZ, RZ, 0x2 ;  /* 0x00000002ff587424 */ /* 0x000fc600078e00ff */
        /* <DEDUP_REMOVED lines=12> */
.L_x_234:
        /* <DEDUP_REMOVED lines=13> */
.L_x_236:
[----:B------:R-:W-:Y:S05]  /*7b80*/  BSYNC.RECONVERGENT B2 ;  /* 0x0000000000027941 */ /* 0x000fea0003800200 */
.L_x_235:
        /* <DEDUP_REMOVED lines=50> */
[----:B------:R-:W-:Y:S02]  /*7eb0*/  HFMA2 R88, -RZ, RZ, 0, 0 ;  /* 0x00000000ff587431 */ /* 0x000fe400000001ff */
[----:B------:R-:W-:Y:S01]  /*7ec0*/  VIADD R89, R142, 0x8ff34781 ;  /* 0x8ff347818e597836 */ /* 0x000fe20000000000 */
[----:B------:R-:W-:Y:S01]  /*7ed0*/  MOV R4, R112 ;  /* 0x0000007000047202 */ /* 0x000fe20000000f00 */
[----:B------:R-:W-:Y:S02]  /*7ee0*/  IMAD.MOV.U32 R85, RZ, RZ, R90 ;  /* 0x000000ffff557224 */ /* 0x000fe400078e005a */
[----:B------:R-:W-:Y:S01]  /*7ef0*/  IMAD.MOV.U32 R90, RZ, RZ, R84 ;  /* 0x000000ffff5a7224 */ /* 0x000fe200078e0054 */
[----:B------:R-:W-:-:S07]  /*7f00*/  LOP3.LUT R100, R89, R100, R113, 0x96, !PT ;  /* 0x0000006459647212 */ /* 0x000fce00078e9671 */
.L_x_233:
[----:B------:R-:W-:Y:S05]  /*7f10*/  BSYNC.RECONVERGENT B1 ;  /* 0x0000000000017941 */ /* 0x000fea0003800200 */
.L_x_232:
[----:B------:R-:W-:Y:S01]  /*7f20*/  I2FP.F32.U32 R84, R85 ;  /* 0x0000005500547245 */ /* 0x000fe20000201000 */
[----:B------:R-:W-:Y:S01]  /*7f30*/  IMAD.U32 R89, R86, 0x10000, RZ ;  /* 0x0001000056597824 */ /* 0x000fe200078e00ff */
[----:B------:R-:W-:Y:S01]  /*7f40*/  ISETP.NE.AND P3, PT, R88, 0x1, PT ;  /* 0x000000015800780c */ /* 0x000fe20003f65270 */
[----:B------:R-:W-:Y:S01]  /*7f50*/  BSSY.RECONVERGENT B1, `(.L_x_237) ;  /* 0x0000058000017945 */ /* 0x000fe20003800200 */
[----:B------:R-:W-:Y:S01]  /*7f60*/  PRMT R86, R86, 0x7632, R86 ;  /* 0x0000763256567816 */ /* 0x000fe20000000056 */
[----:B------:R-:W-:Y:S01]  /*7f70*/  FFMA.FTZ R84, R84, R155, 1.1641532182693481445e-10 ;  /* 0x2f00000054547423 */ /* 0x000fe2000001009b */
[----:B------:R-:W-:Y:S01]  /*7f80*/  FMUL.FTZ R89, R89, R154 ;  /* 0x0000009a59597220 */ /* 0x000fe20000410000 */
[----:B------:R-:W-:Y:S01]  /*7f90*/  IMAD.MOV.U32 R113, RZ, RZ, 0x2 ;  /* 0x00000002ff717424 */ /* 0x000fe200078e00ff */
[----:B------:R-:W-:Y:S02]  /*7fa0*/  MOV R85, R4 ;  /* 0x0000000400557202 */ /* 0x000fe40000000f00 */
[----:B------:R-:W-:-:S04]  /*7fb0*/  FSETP.GTU.FTZ.AND P2, PT, R84, R153, PT ;  /* 0x000000995400720b */ /* 0x000fc80003f5c000 */
[----:B------:R-:W-:Y:S02]  /*7fc0*/  FSEL R99, R89, RZ, !P2 ;  /* 0x000000ff59637208 */ /* 0x000fe40005000000 */
[----:B------:R-:W-:Y:S01]  /*7fd0*/  PLOP3.LUT P2, PT, P2, PT, PT, 0x8, 0x80 ;  /* 0x000000000080781c */ /* 0x000fe2000174e170 */
[----:B------:R-:W-:-:S12]  /*7fe0*/  @!P3 BRA `(.L_x_238) ;  /* 0x000000040038b947 */ /* 0x000fd80003800000 */
        /* <DEDUP_REMOVED lines=8> */
.L_x_239:
        /* <DEDUP_REMOVED lines=13> */
.L_x_241:
[----:B------:R-:W-:Y:S05]  /*8140*/  BSYNC.RECONVERGENT B2 ;  /* 0x0000000000027941 */ /* 0x000fea0003800200 */
.L_x_240:
        /* <DEDUP_REMOVED lines=36> */
[----:B------:R-:W-:-:S04]  /*8390*/  IMAD.WIDE.U32 R112, R112, -0x2daee0ad, RZ ;  /* 0xd2511f5370707825 */ /* 0x000fc800078e00ff */
[----:B------:R-:W-:Y:S01]  /*83a0*/  VIADD R89, R142, 0x5384540f ;  /* 0x5384540f8e597836 */ /* 0x000fe20000000000 */
[----:B------:R-:W-:Y:S02]  /*83b0*/  LOP3.LUT R101, R101, R100, R113, 0x96, !PT ;  /* 0x0000006465657212 */ /* 0x000fe400078e9671 */
[----:B------:R-:W-:Y:S02]  /*83c0*/  IADD3 R113, PT, PT, R143, -0x24c28bd8, RZ ;  /* 0xdb3d74288f717810 */ /* 0x000fe40007ffe0ff */
[----:B------:R-:W-:Y:S01]  /*83d0*/  LOP3.LUT R89, R89, R88, R85, 0x96, !PT ;  /* 0x0000005859597212 */ /* 0x000fe200078e9655 */
        /* <DEDUP_REMOVED lines=13> */
[----:B------:R-:W-:Y:S01]  /*84b0*/  MOV R90, R84 ;  /* 0x00000054005a7202 */ /* 0x000fe20000000f00 */
[----:B------:R-:W-:-:S07]  /*84c0*/  IMAD.MOV.U32 R113, RZ, RZ, RZ ;  /* 0x000000ffff717224 */ /* 0x000fce00078e00ff */
.L_x_238:
[----:B------:R-:W-:Y:S05]  /*84d0*/  BSYNC.RECONVERGENT B1 ;  /* 0x0000000000017941 */ /* 0x000fea0003800200 */
.L_x_237:
[----:B------:R-:W-:Y:S01]  /*84e0*/  I2FP.F32.U32 R84, R85 ;  /* 0x0000005500547245 */ /* 0x000fe20000201000 */
[----:B------:R-:W-:Y:S01]  /*84f0*/  IMAD.U32 R85, R78, 0x10000, RZ ;  /* 0x000100004e557824 */ /* 0x000fe200078e00ff */
[----:B------:R-:W-:Y:S01]  /*8500*/  @P1 SHF.L.U32 R124, R82, 0x10, RZ ;  /* 0x00000010527c1819 */ /* 0x000fe200000006ff */
[----:B------:R-:W-:Y:S01]  /*8510*/  BSSY.RECONVERGENT B1, `(.L_x_242) ;  /* 0x000005c000017945 */ /* 0x000fe20003800200 */
[----:B------:R-:W-:Y:S02]  /*8520*/  IMAD.MOV.U32 R89, RZ, RZ, 0x2 ;  /* 0x00000002ff597424 */ /* 0x000fe400078e00ff */
[----:B------:R-:W-:Y:S01]  /*8530*/  FFMA.FTZ R84, R84, R155, 1.1641532182693481445e-10 ;  /* 0x2f00000054547423 */ /* 0x000fe2000001009b */
[----:B------:R-:W-:-:S04]  /*8540*/  FMUL.FTZ R85, R85, R154 ;  /* 0x0000009a55557220 */ /* 0x000fc80000410000 */
[----:B------:R-:W-:-:S04]  /*8550*/  FSETP.GTU.FTZ.AND P3, PT, R84, R153, PT ;  /* 0x000000995400720b */ /* 0x000fc80003f7c000 */
[----:B------:R-:W-:Y:S02]  /*8560*/  FSEL R84, R85, RZ, !P3 ;  /* 0x000000ff55547208 */ /* 0x000fe40005800000 */
[----:B------:R-:W-:Y:S02]  /*8570*/  SEL R112, RZ, 0x1, P3 ;  /* 0x00000001ff707807 */ /* 0x000fe40001800000 */
[----:B------:R-:W-:Y:S01]  /*8580*/  ISETP.NE.AND P3, PT, R113, 0x1, PT ;  /* 0x000000017100780c */ /* 0x000fe20003f65270 */
[----:B------:R-:W-:Y:S01]  /*8590*/  FADD.FTZ R99, R99, R84 ;  /* 0x0000005463637221 */ /* 0x000fe20000010000 */
[----:B------:R-:W-:-:S03]  /*85a0*/  MOV R85, R4 ;  /* 0x0000000400557202 */ /* 0x000fc60000000f00 */
        /* <DEDUP_REMOVED lines=12> */
.L_x_244:
        /* <DEDUP_REMOVED lines=13> */
.L_x_246:
[----:B------:R-:W-:Y:S05]  /*8740*/  BSYNC.RECONVERGENT B2 ;  /* 0x0000000000027941 */ /* 0x000fea0003800200 */
.L_x_245:
        /* <DEDUP_REMOVED lines=56> */
.L_x_243:
[----:B------:R-:W-:Y:S05]  /*8ad0*/  BSYNC.RECONVERGENT B1 ;  /* 0x0000000000017941 */ /* 0x000fea0003800200 */
.L_x_242:
[----:B------:R-:W-:Y:S01]  /*8ae0*/  I2FP.F32.U32 R84, R85 ;  /* 0x0000005500547245 */ /* 0x000fe20000201000 */
[----:B------:R-:W-:Y:S01]  /*8af0*/  IMAD.U32 R85, R86, 0x10000, RZ ;  /* 0x0001000056557824 */ /* 0x000fe200078e00ff */
[----:B------:R-:W-:Y:S01]  /*8b00*/  ISETP.NE.AND P4, PT, R89, 0x1, PT ;  /* 0x000000015900780c */ /* 0x000fe20003f85270 */
[----:B------:R-:W-:Y:S01]  /*8b10*/  BSSY.RECONVERGENT B1, `(.L_x_247) ;  /* 0x0000057000017945 */ /* 0x000fe20003800200 */
[----:B------:R-:W-:Y:S02]  /*8b20*/  HFMA2 R99, -RZ, RZ, 0, 1.1920928955078125e-07 ;  /* 0x00000002ff637431 */ /* 0x000fe400000001ff */
[----:B------:R-:W-:Y:S01]  /*8b30*/  FFMA.FTZ R84, R84, R155, 1.1641532182693481445e-10 ;  /* 0x2f00000054547423 */ /* 0x000fe2000001009b */
[----:B------:R-:W-:Y:S01]  /*8b40*/  FMUL.FTZ R85, R85, R154 ;  /* 0x0000009a55557220 */ /* 0x000fe20000410000 */
[----:B------:R-:W-:-:S03]  /*8b50*/  IMAD.MOV.U32 R88, RZ, RZ, R4 ;  /* 0x000000ffff587224 */ /* 0x000fc600078e0004 */
        /* <DEDUP_REMOVED lines=12> */
.L_x_249:
        /* <DEDUP_REMOVED lines=13> */
.L_x_251:
[----:B------:R-:W-:Y:S05]  /*8cf0*/  BSYNC.RECONVERGENT B2 ;  /* 0x0000000000027941 */ /* 0x000fea0003800200 */
.L_x_250:
        /* <DEDUP_REMOVED lines=56> */
.L_x_248:
[----:B------:R-:W-:Y:S05]  /*9080*/  BSYNC.RECONVERGENT B1 ;  /* 0x0000000000017941 */ /* 0x000fea0003800200 */
.L_x_247:
[----:B------:R-:W-:Y:S01]  /*9090*/  I2FP.F32.U32 R84, R88 ;  /* 0x0000005800547245 */ /* 0x000fe20000201000 */
[----:B------:R-:W-:Y:S01]  /*90a0*/  BSSY.RECONVERGENT B1, `(.L_x_252) ;  /* 0x0000060000017945 */ /* 0x000fe20003800200 */
[----:B------:R-:W-:Y:S01]  /*90b0*/  PRMT R85, R78, 0x7632, R85 ;  /* 0x000076324e557816 */ /* 0x000fe20000000055 */
[----:B------:R-:W-:Y:S02]  /*90c0*/  HFMA2 R88, -RZ, RZ, 0, 1.1920928955078125e-07 ;  /* 0x00000002ff587431 */ /* 0x000fe400000001ff */
[----:B------:R-:W-:Y:S01]  /*90d0*/  FFMA.FTZ R84, R84, R155, 1.1641532182693481445e-10 ;  /* 0x2f00000054547423 */ /* 0x000fe2000001009b */
[----:B------:R-:W-:-:S04]  /*90e0*/  SHF.L.U32 R85, R85, 0x10, RZ ;  /* 0x0000001055557819 */ /* 0x000fc800000006ff */
[----:B------:R-:W-:Y:S01]  /*90f0*/  FSETP.GTU.FTZ.AND P4, PT, R84, R153, PT ;  /* 0x000000995400720b */ /* 0x000fe20003f9c000 */
[----:B------:R-:W-:Y:S01]  /*9100*/  FMUL.FTZ R85, R85, R154 ;  /* 0x0000009a55557220 */ /* 0x000fe20000410000 */
[----:B------:R-:W-:Y:S02]  /*9110*/  @P1 PRMT R84, R82, 0x7632, R84 ;  /* 0x0000763252541816 */ /* 0x000fe40000000054 */
[----:B------:R-:W-:Y:S02]  /*9120*/  SEL R113, RZ, 0x1, P4 ;  /* 0x00000001ff717807 */ /* 0x000fe40002000000 */
[----:B------:R-:W-:Y:S01]  /*9130*/  FSEL R89, R85, RZ, !P4 ;  /* 0x000000ff55597208 */ /* 0x000fe20006000000 */
[----:B------:R-:W-:Y:S01]  /*9140*/  @P1 IMAD.U32 R85, R84, 0x10000, RZ ;  /* 0x0001000054551824 */ /* 0x000fe200078e00ff */
[----:B------:R-:W-:-:S03]  /*9150*/  ISETP.NE.AND P4, PT, R99, 0x1, PT ;  /* 0x000000016300780c */ /* 0x000fc60003f85270 */
[----:B------:R-:W-:-:S04]  /*9160*/  FADD.FTZ R86, R86, R89 ;  /* 0x0000005956567221 */ /* 0x000fc80000010000 */
[----:B------:R-:W-:Y:S01]  /*9170*/  @P1 FADD.FTZ R130, R86, R85 ;  /* 0x0000005556821221 */ /* 0x000fe20000010000 */
[----:B------:R-:W-:Y:S02]  /*9180*/  @!P1 IMAD.MOV.U32 R130, RZ, RZ, R86 ;  /* 0x000000ffff829224 */ /* 0x000fe400078e0056 */
        /* <DEDUP_REMOVED lines=11> */
.L_x_254:
        /* <DEDUP_REMOVED lines=13> */
.L_x_256:
[----:B------:R-:W-:Y:S05]  /*9310*/  BSYNC.RECONVERGENT B2 ;  /* 0x0000000000027941 */ /* 0x000fea0003800200 */
.L_x_255:
        /* <DEDUP_REMOVED lines=56> */
.L_x_253:
[----:B------:R-:W-:Y:S05]  /*96a0*/  BSYNC.RECONVERGENT B1 ;  /* 0x0000000000017941 */ /* 0x000fea0003800200 */
.L_x_252:
[----:B------:R-:W-:Y:S01]  /*96b0*/  I2FP.F32.U32 R84, R85 ;  /* 0x0000005500547245 */ /* 0x000fe20000201000 */
[----:B------:R-:W-:Y:S01]  /*96c0*/  BSSY.RECONVERGENT B1, `(.L_x_257) ;  /* 0x000005a000017945 */ /* 0x000fe20003800200 */
[----:B------:R-:W-:Y:S01]  /*96d0*/  ISETP.NE.AND P5, PT, R88, 0x1, PT ;  /* 0x000000015800780c */ /* 0x000fe20003fa5270 */
[----:B------:R-:W-:Y:S01]  /*96e0*/  IMAD.MOV.U32 R86, RZ, RZ, 0x2 ;  /* 0x00000002ff567424 */ /* 0x000fe200078e00ff */
[C---:B------:R-:W-:Y:S01]  /*96f0*/  SHF.L.U32 R89, R87.reuse, 0x10, RZ ;  /* 0x0000001057597819 */ /* 0x040fe200000006ff */
[----:B------:R-:W-:Y:S01]  /*9700*/  FFMA.FTZ R84, R84, R155, 1.1641532182693481445e-10 ;  /* 0x2f00000054547423 */ /* 0x000fe2000001009b */
[----:B------:R-:W-:Y:S01]  /*9710*/  PRMT R99, R87, 0x7632, R99 ;  /* 0x0000763257637816 */ /* 0x000fe20000000063 */
[----:B------:R-:W-:Y:S02]  /*9720*/  IMAD.MOV.U32 R85, RZ, RZ, R4 ;  /* 0x000000ffff557224 */ /* 0x000fe400078e0004 */
[----:B------:R-:W-:Y:S01]  /*9730*/  FMUL.FTZ R89, R89, R154 ;  /* 0x0000009a59597220 */ /* 0x000fe20000410000 */
[----:B------:R-:W-:-:S04]  /*9740*/  FSETP.GTU.FTZ.AND P4, PT, R84, R153, PT ;  /* 0x000000995400720b */ /* 0x000fc80003f9c000 */
[----:B------:R-:W-:Y:S02]  /*9750*/  FSEL R114, R89, RZ, !P4 ;  /* 0x000000ff59727208 */ /* 0x000fe40006000000 */
[----:B------:R-:W-:Y:S01]  /*9760*/  PLOP3.LUT P4, PT, P4, PT, PT, 0x8, 0x80 ;  /* 0x000000000080781c */ /* 0x000fe2000278e170 */
[----:B------:R-:W-:-:S12]  /*9770*/  @!P5 BRA `(.L_x_258) ;  /* 0x000000040038d947 */ /* 0x000fd80003800000 */
        /* <DEDUP_REMOVED lines=8> */
.L_x_259:
        /* <DEDUP_REMOVED lines=13> */
.L_x_261:
[----:B------:R-:W-:Y:S05]  /*98d0*/  BSYNC.RECONVERGENT B2 ;  /* 0x0000000000027941 */ /* 0x000fea0003800200 */
.L_x_260:
        /* <DEDUP_REMOVED lines=56> */
.L_x_258:
[----:B------:R-:W-:Y:S05]  /*9c60*/  BSYNC.RECONVERGENT B1 ;  /* 0x0000000000017941 */ /* 0x000fea0003800200 */
.L_x_257:
[----:B------:R-:W-:Y:S01]  /*9c70*/  I2FP.F32.U32 R84, R85 ;  /* 0x0000005500547245 */ /* 0x000fe20000201000 */
[----:B------:R-:W-:Y:S01]  /*9c80*/  IMAD.U32 R85, R79, 0x10000, RZ ;  /* 0x000100004f557824 */ /* 0x000fe200078e00ff */
[----:B------:R-:W-:Y:S01]  /*9c90*/  BSSY.RECONVERGENT B1, `(.L_x_262) ;  /* 0x000005e000017945 */ /* 0x000fe20003800200 */
[----:B------:R-:W-:Y:S02]  /*9ca0*/  @P1 IMAD.U32 R131, R83, 0x10000, RZ ;  /* 0x0001000053831824 */ /* 0x000fe400078e00ff */
[----:B------:R-:W-:Y:S01]  /*9cb0*/  FFMA.FTZ R84, R84, R155, 1.1641532182693481445e-10 ;  /* 0x2f00000054547423 */ /* 0x000fe2000001009b */
[----:B------:R-:W-:Y:S01]  /*9cc0*/  FMUL.FTZ R85, R85, R154 ;  /* 0x0000009a55557220 */ /* 0x000fe20000410000 */
[----:B------:R-:W-:-:S03]  /*9cd0*/  IMAD.MOV.U32 R87, RZ, RZ, 0x2 ;  /* 0x00000002ff577424 */ /* 0x000fc600078e00ff */
[----:B------:R-:W-:-:S04]  /*9ce0*/  FSETP.GTU.FTZ.AND P5, PT, R84, R153, PT ;  /* 0x000000995400720b */ /* 0x000fc80003fbc000 */
[----:B------:R-:W-:Y:S02]  /*9cf0*/  FSEL R85, R85, RZ, !P5 ;  /* 0x000000ff55557208 */ /* 0x000fe40006800000 */
[----:B------:R-:W-:Y:S02]  /*9d00*/  SEL R84, RZ, 0x1, P5 ;  /* 0x00000001ff547807 */ /* 0x000fe40002800000 */
[----:B------:R-:W-:Y:S01]  /*9d10*/  ISETP.NE.AND P5, PT, R86, 0x1, PT ;  /* 0x000000015600780c */ /* 0x000fe20003fa5270 */
[----:B------:R-:W-:Y:S01]  /*9d20*/  FADD.FTZ R114, R114, R85 ;  /* 0x0000005572727221 */ /* 0x000fe20000010000 */
[----:B------:R-:W-:-:S03]  /*9d30*/  IMAD.MOV.U32 R85, RZ, RZ, R4 ;  /* 0x000000ffff557224 */ /* 0x000fc600078e0004 */
[--C-:B------:R-:W-:Y:S01]  /*9d40*/  @P1 FADD.FTZ R131, R131, R114.reuse ;  /* 0x0000007283831221 */ /* 0x100fe20000010000 */
[----:B------:R-:W-:Y:S02]  /*9d50*/  @!P1 MOV R131, R114 ;  /* 0x0000007200839202 */ /* 0x000fe40000000f00 */
[----:B------:R-:W-:Y:S02]  /*9d60*/  PRMT R114, R84, 0x7610, R114 ;  /* 0x0000761054727816 */ /* 0x000fe40000000072 */
[----:B------:R-:W-:-:S03]  /*9d70*/  F2FP.BF16.F32.PACK_AB R152, RZ, R131 ;  /* 0x00000083ff98723e */ /* 0x000fc600000010ff */
        /* <DEDUP_REMOVED lines=9> */
.L_x_264:
        /* <DEDUP_REMOVED lines=13> */
.L_x_266:
[----:B------:R-:W-:Y:S05]  /*9ee0*/  BSYNC.RECONVERGENT B2 ;  /* 0x0000000000027941 */ /* 0x000fea0003800200 */
.L_x_265:
        /* <DEDUP_REMOVED lines=56> */
.L_x_263:
[----:B------:R-:W-:Y:S05]  /*a270*/  BSYNC.RECONVERGENT B1 ;  /* 0x0000000000017941 */ /* 0x000fea0003800200 */
.L_x_262:
        /* <DEDUP_REMOVED lines=20> */
.L_x_269:
[----:B------:R-:W-:Y:S01]  /*a3c0*/  VIADD R103, R103, 0x1 ;  /* 0x0000000167677836 */ /* 0x000fe20000000000 */
[----:B------:R-:W-:Y:S03]  /*a3d0*/  BSSY.RECONVERGENT B2, `(.L_x_270) ;  /* 0x000000e000027945 */ /* 0x000fe60003800200 */
[C---:B------:R-:W-:Y:S01]  /*a3e0*/  IMAD.WIDE.U32 R86, R103.reuse, -0x2daee0ad, RZ ;  /* 0xd2511f5367567825 */ /* 0x040fe200078e00ff */
[----:B------:R-:W-:-:S13]  /*a3f0*/  ISETP.NE.AND P6, PT, R103, RZ, PT ;  /* 0x000000ff6700720c */ /* 0x000fda0003fc5270 */
[----:B------:R-:W-:Y:S05]  /*a400*/  @P6 BRA `(.L_x_271) ;  /* 0x0000000000286947 */ /* 0x000fea0003800000 */
[----:B------:R-:W-:Y:S02]  /*a410*/  IADD3 R102, PT, PT, R102, 0x1, RZ ;  /* 0x0000000166667810 */ /* 0x000fe40007ffe0ff */
[----:B------:R-:W-:Y:S02]  /*a420*/  P2R R4, PR, RZ, 0x1 ;  /* 0x00000001ff047803 */ /* 0x000fe40000000000 */
[----:B------:R-:W-:-:S13]  /*a430*/  ISETP.NE.AND P6, PT, R102, RZ, PT ;  /* 0x000000ff6600720c */ /* 0x000fda0003fc5270 */
[----:B------:R-:W-:Y:S02]  /*a440*/  @!P6 VIADD R106, R106, 0x1 ;  /* 0x000000016a6ae836 */ /* 0x000fe40000000000 */
[----:B------:R-:W-:Y:S02]  /*a450*/  @!P6 VIADD R84, R3, 0x1 ;  /* 0x000000010354e836 */ /* 0x000fe40000000000 */
[----:B------:R-:W-:Y:S01]  /*a460*/  @!P6 IMAD.MOV.U32 R102, RZ, RZ, RZ ;  /* 0x000000ffff66e224 */ /* 0x000fe200078e00ff */
[----:B------:R-:W-:-:S13]  /*a470*/  ISETP.NE.AND P0, PT, R106, RZ, !P6 ;  /* 0x000000ff6a00720c */ /* 0x000fda0007705270 */
[----:B------:R-:W-:Y:S02]  /*a480*/  @P0 IADD3 R84, PT, PT, R3, RZ, RZ ;  /* 0x000000ff03540210 */ /* 0x000fe40007ffe0ff */
[----:B------:R-:W-:-:S03]  /*a490*/  ISETP.NE.AND P0, PT, R4, RZ, PT ;  /* 0x000000ff0400720c */ /* 0x000fc60003f05270 */
[----:B------:R-:W-:-:S10]  /*a4a0*/  @!P6 IMAD.MOV.U32 R3, RZ, RZ, R84 ;  /* 0x000000ffff03e224 */ /* 0x000fd400078e0054 */
.L_x_271:
[----:B------:R-:W-:Y:S05]  /*a4b0*/  BSYNC.RECONVERGENT B2 ;  /* 0x0000000000027941 */ /* 0x000fea0003800200 */
.L_x_270:
        /* <DEDUP_REMOVED lines=28> */
[----:B------:R-:W-:Y:S01]  /*a680*/  IADD3 R89, PT, PT, R143, 0x646e171e, RZ ;  /* 0x646e171e8f597810 */ /* 0x000fe20007ffe0ff */
[----:B------:R-:W-:Y:S01]  /*a690*/  IMAD.MOV.U32 R99, RZ, RZ, RZ ;  /* 0x000000ffff637224 */ /* 0x000fe200078e00ff */
        /* <DEDUP_REMOVED lines=11> */
[----:B------:R-:W-:Y:S01]  /*a750*/  IADD3 R89, PT, PT, R143, -0x24c28bd8, RZ ;  /* 0xdb3d74288f597810 */ /* 0x000fe20007ffe0ff */
[----:B------:R-:W-:Y:S01]  /*a760*/  IMAD.WIDE.U32 R86, R85, -0x2daee0ad, RZ ;  /* 0xd2511f5355567825 */ /* 0x000fe200078e00ff */
[----:B------:R-:W-:-:S03]  /*a770*/  IADD3 R101, PT, PT, R143, -0x695add53, RZ ;  /* 0x96a522ad8f657810 */ /* 0x000fc60007ffe0ff */
        /* <DEDUP_REMOVED lines=8> */
[----:B------:R-:W-:Y:S01]  /*a800*/  IMAD.MOV.U32 R4, RZ, RZ, R88 ;  /* 0x000000ffff047224 */ /* 0x000fe200078e0058 */
[----:B------:R-:W-:Y:S01]  /*a810*/  LOP3.LUT R101, R101, R86, R85, 0x96, !PT ;  /* 0x0000005665657212 */ /* 0x000fe200078e9655 */
[----:B------:R-:W-:Y:S01]  /*a820*/  IMAD.MOV.U32 R86, RZ, RZ, R90 ;  /* 0x000000ffff567224 */ /* 0x000fe200078e005a */
[----:B------:R-:W-:-:S07]  /*a830*/  MOV R90, R84 ;  /* 0x00000054005a7202 */ /* 0x000fce0000000f00 */
.L_x_268:
[----:B------:R-:W-:Y:S05]  /*a840*/  BSYNC.RECONVERGENT B1 ;  /* 0x0000000000017941 */ /* 0x000fea0003800200 */
.L_x_267:
[----:B------:R-:W-:Y:S02]  /*a850*/  I2FP.F32.U32 R84, R86 ;  /* 0x0000005600547245 */ /* 0x000fe40000201000 */
[----:B------:R-:W-:Y:S02]  /*a860*/  PRMT R85, R79, 0x7632, R85 ;  /* 0x000076324f557816 */ /* 0x000fe40000000055 */
[----:B------:R-:W-:Y:S01]  /*a870*/  PRMT R86, R156, 0x5410, R157 ;  /* 0x000054109c567816 */ /* 0x000fe2000000009d */
[----:B------:R-:W-:Y:S02]  /*a880*/  FFMA.FTZ R84, R84, R155, 1.1641532182693481445e-10 ;  /* 0x2f00000054547423 */ /* 0x000fe4000001009b */
[----:B------:R-:W-:-:S03]  /*a890*/  IMAD.U32 R85, R85, 0x10000, RZ ;  /* 0x0001000055557824 */ /* 0x000fc600078e00ff */
[----:B------:R-:W-:Y:S01]  /*a8a0*/  FSETP.GTU.FTZ.AND P6, PT, R84, R153, PT ;  /* 0x000000995400720b */ /* 0x000fe20003fdc000 */
[----:B------:R-:W-:Y:S01]  /*a8b0*/  FMUL.FTZ R85, R85, R154 ;  /* 0x0000009a55557220 */ /* 0x000fe20000410000 */
[----:B------:R-:W-:Y:S02]  /*a8c0*/  @P1 PRMT R84, R83, 0x7632, R84 ;  /* 0x0000763253541816 */ /* 0x000fe40000000054 */
[----:B------:R-:W-:Y:S02]  /*a8d0*/  SEL R115, RZ, 0x1, P6 ;  /* 0x00000001ff737807 */ /* 0x000fe40003000000 */
[----:B------:R-:W-:Y:S02]  /*a8e0*/  FSEL R87, R85, RZ, !P6 ;  /* 0x000000ff55577208 */ /* 0x000fe40007000000 */
[----:B------:R-:W-:Y:S02]  /*a8f0*/  @P1 SHF.L.U32 R85, R84, 0x10, RZ ;  /* 0x0000001054551819 */ /* 0x000fe400000006ff */
[----:B------:R-:W-:Y:S01]  /*a900*/  PRMT R84, R145, 0x5410, R146 ;  /* 0x0000541091547816 */ /* 0x000fe20000000092 */
[----:B------:R-:W-:-:S04]  /*a910*/  FADD.FTZ R158, R158, R87 ;  /* 0x000000579e9e7221 */ /* 0x000fc80000010000 */
[----:B------:R-:W-:Y:S01]  /*a920*/  @P1 FADD.FTZ R136, R158, R85 ;  /* 0x000000559e881221 */ /* 0x000fe20000010000 */
[----:B------:R-:W-:Y:S01]  /*a930*/  @!P1 IMAD.MOV.U32 R136, RZ, RZ, R158 ;  /* 0x000000ffff889224 */ /* 0x000fe200078e009e */
[----:B------:R-:W-:-:S04]  /*a940*/  PRMT R85, R148, 0x5410, R147 ;  /* 0x0000541094557816 */ /* 0x000fc80000000093 */
[----:B------:R-:W-:-:S04]  /*a950*/  F2FP.BF16.F32.PACK_AB R87, RZ, R136 ;  /* 0x00000088ff57723e */ /* 0x000fc800000010ff */
[----:B------:R-:W-:-:S07]  /*a960*/  PRMT R87, R152, 0x5410, R87 ;  /* 0x0000541098577816 */ /* 0x000fce0000000057 */
.L_x_191:
[----:B------:R-:W-:Y:S01]  /*a970*/  SEL R148, RZ, 0x1000000, !P5 ;  /* 0x01000000ff947807 */ /* 0x000fe20006800000 */
[----:B------:R-:W0:Y:S01]  /*a980*/  LDC.64 R88, c[0x0][0x3b0] ;  /* 0x0000ec00ff587b82 */ /* 0x000e220000000a00 */
[----:B------:R-:W-:Y:S02]  /*a990*/  ISETP.NE.AND P1, PT, R140, RZ, PT ;  /* 0x000000ff8c00720c */ /* 0x000fe40003f25270 */
[----:B------:R-:W-:Y:S02]  /*a9a0*/  ISETP.NE.AND P5, PT, R141, RZ, PT ;  /* 0x000000ff8d00720c */ /* 0x000fe40003fa5270 */
[----:B------:R-:W-:Y:S02]  /*a9b0*/  SEL R146, RZ, 0x10000, !P4 ;  /* 0x00010000ff927807 */ /* 0x000fe40006000000 */
[----:B------:R-:W-:Y:S01]  /*a9c0*/  ISETP.NE.AND P6, PT, R91, RZ, PT ;  /* 0x000000ff5b00720c */ /* 0x000fe20003fc5270 */
[----:B------:R-:W1:Y:S01]  /*a9d0*/  LDC.64 R140, c[0x0][0x3a8] ;  /* 0x0000ea00ff8c7b82 */ /* 0x000e620000000a00 */
[----:B------:R-:W-:-:S02]  /*a9e0*/  ISETP.NE.AND P4, PT, R144, RZ, PT ;  /* 0x000000ff9000720c */ /* 0x000fc40003f85270 */
[----:B------:R-:W-:Y:S02]  /*a9f0*/  SEL R147, RZ, 0x100, !P3 ;  /* 0x00000100ff937807 */ /* 0x000fe40005800000 */
[----:B------:R-:W-:Y:S02]  /*aa00*/  SEL R145, RZ, 0x1000000, !P4 ;  /* 0x01000000ff917807 */ /* 0x000fe40006000000 */
[----:B------:R-:W-:Y:S02]  /*aa10*/  SEL R144, RZ, 0x10000, !P5 ;  /* 0x00010000ff907807 */ /* 0x000fe40006800000 */
[----:B------:R-:W-:Y:S02]  /*aa20*/  SEL R91, RZ, 0x100, !P6 ;  /* 0x00000100ff5b7807 */ /* 0x000fe40007000000 */
[----:B------:R-:W-:Y:S02]  /*aa30*/  LOP3.LUT R147, R147, R148, R146, 0xfe, !PT ;  /* 0x0000009493937212 */ /* 0x000fe400078efe92 */
[----:B------:R-:W-:-:S02]  /*aa40*/  LOP3.LUT R91, R91, R145, R144, 0xfe, !PT ;  /* 0x000000915b5b7212 */ /* 0x000fc400078efe90 */
[----:B------:R-:W-:Y:S01]  /*aa50*/  SEL R146, RZ, 0x1, !P2 ;  /* 0x00000001ff927807 */ /* 0x000fe20005000000 */
[----:B0-----:R-:W-:Y:S01]  /*aa60*/  IMAD.WIDE.U32 R88, R139, 0x8, R88 ;  /* 0x000000088b587825 */ /* 0x001fe200078e0058 */
[----:B------:R-:W-:Y:S02]  /*aa70*/  SEL R144, RZ, 0x1, !P1 ;  /* 0x00000001ff907807 */ /* 0x000fe40004800000 */
[----:B------:R-:W-:Y:S02]  /*aa80*/  LOP3.LUT R145, R147, R146, RZ, 0xfc, !PT ;  /* 0x0000009293917212 */ /* 0x000fe400078efcff */
[----:B------:R-:W-:Y:S01]  /*aa90*/  LOP3.LUT R144, R91, R144, RZ, 0xfc, !PT ;  /* 0x000000905b907212 */ /* 0x000fe200078efcff */
[----:B-1----:R-:W-:-:S05]  /*aaa0*/  IMAD.WIDE.U32 R140, R139, 0x10, R140 ;  /* 0x000000108b8c7825 */ /* 0x002fca00078e008c */
[----:B------:R0:W-:Y:S04]  /*aab0*/  STG.E.128 desc[UR6][R140.64], R84 ;  /* 0x000000548c007986 */ /* 0x0001e8000c101d06 */
[----:B------:R0:W-:Y:S01]  /*aac0*/  STG.E.64 desc[UR6][R88.64], R144 ;  /* 0x0000009058007986 */ /* 0x0001e2000c101b06 */
[----:B------:R-:W-:Y:S05]  /*aad0*/  @!P0 BRA `(.L_x_272) ;  /* 0x0000000000508947 */ /* 0x000fea0003800000 */
[----:B0-----:R-:W-:Y:S01]  /*aae0*/  IMAD.U32 R87, R114, 0x10000, RZ ;  /* 0x0001000072577824 */ /* 0x001fe200078e00ff */
[----:B------:R-:W0:Y:S01]  /*aaf0*/  LDC.64 R84, c[0x0][0x3b8] ;  /* 0x0000ee00ff547b82 */ /* 0x000e220000000a00 */
[----:B------:R-:W-:Y:S02]  /*ab00*/  LOP3.LUT R86, R115, 0xffff, RZ, 0xc0, !PT ;  /* 0x0000ffff73567812 */ /* 0x000fe400078ec0ff */
[----:B------:R-:W-:Y:S02]  /*ab10*/  LOP3.LUT R140, R111, 0xff, RZ, 0xc0, !PT ;  /* 0x000000ff6f8c7812 */ /* 0x000fe400078ec0ff */
[----:B------:R-:W-:Y:S02]  /*ab20*/  LOP3.LUT R89, R87, 0xff0000, RZ, 0xc0, !PT ;  /* 0x00ff000057597812 */ /* 0x000fe400078ec0ff */
[----:B------:R-:W-:Y:S01]  /*ab30*/  PRMT R87, R113, 0x7104, RZ ;  /* 0x0000710471577816 */ /* 0x000fe200000000ff */
[----:B------:R-:W-:Y:S01]  /*ab40*/  IMAD.WIDE.U32 R140, R140, 0x1000000, RZ ;  /* 0x010000008c8c7825 */ /* 0x000fe200078e00ff */
[----:B------:R-:W-:-:S02]  /*ab50*/  PRMT R144, R89, 0x4210, R86 ;  /* 0x0000421059907816 */ /* 0x000fc40000000056 */
[----:B------:R-:W-:Y:S02]  /*ab60*/  LOP3.LUT R88, R110, 0xff, RZ, 0xc0, !PT ;  /* 0x000000ff6e587812 */ /* 0x000fe400078ec0ff */
[----:B------:R-:W-:Y:S02]  /*ab70*/  LOP3.LUT R86, R109, 0xff, RZ, 0xc0, !PT ;  /* 0x000000ff6d567812 */ /* 0x000fe400078ec0ff */
[----:B------:R-:W-:Y:S01]  /*ab80*/  LOP3.LUT R145, R144, 0xff00, R87, 0xf8, !PT ;  /* 0x0000ff0090917812 */ /* 0x000fe200078ef857 */
[----:B------:R-:W-:-:S03]  /*ab90*/  IMAD.WIDE.U32 R88, R88, 0x10000, RZ ;  /* 0x0001000058587825 */ /* 0x000fc600078e00ff */
[----:B------:R-:W-:Y:S01]  /*aba0*/  LOP3.LUT R145, R145, 0xff, R112, 0xf8, !PT ;  /* 0x000000ff91917812 */ /* 0x000fe200078ef870 */
[----:B------:R-:W-:-:S03]  /*abb0*/  IMAD.WIDE.U32 R86, R86, 0x100, RZ ;  /* 0x0000010056567825 */ /* 0x000fc600078e00ff */
[----:B------:R-:W-:Y:S01]  /*abc0*/  LOP3.LUT R89, R89, R145, R141, 0xfe, !PT ;  /* 0x0000009159597212 */ /* 0x000fe200078efe8d */
[----:B0-----:R-:W-:Y:S01]  /*abd0*/  IMAD.WIDE.U32 R84, R139, 0x8, R84 ;  /* 0x000000088b547825 */ /* 0x001fe200078e0054 */
[----:B------:R-:W-:Y:S02]  /*abe0*/  LOP3.LUT R91, R86, R140, R88, 0xfe, !PT ;  /* 0x0000008c565b7212 */ /* 0x000fe400078efe58 */
[----:B------:R-:W-:Y:S02]  /*abf0*/  LOP3.LUT R87, R89, R87, RZ, 0xfc, !PT ;  /* 0x0000005759577212 */ /* 0x000fe400078efcff */
[----:B------:R-:W-:-:S05]  /*ac00*/  LOP3.LUT R86, R91, 0xff, R108, 0xf8, !PT ;  /* 0x000000ff5b567812 */ /* 0x000fca00078ef86c */
[----:B------:R1:W-:Y:S02]  /*ac10*/  STG.E.64 desc[UR6][R84.64], R86 ;  /* 0x0000005654007986 */ /* 0x0003e4000c101b06 */
.L_x_272:
[----:B0-----:R-:W-:Y:S01]  /*ac20*/  MOV R140, R90 ;  /* 0x0000005a008c7202 */ /* 0x001fe20000000f00 */
[----:B------:R-:W-:-:S07]  /*ac30*/  VIADD R144, R139, 0x20 ;  /* 0x000000208b907836 */ /* 0x000fce0000000000 */
.L_x_149:
[----:B------:R-:W-:Y:S05]  /*ac40*/  BSYNC.RECONVERGENT B0 ;  /* 0x0000000000007941 */ /* 0x000fea0003800200 */
.L_x_148:
[----:B------:R-:W-:Y:S01]  /*ac50*/  ISETP.GE.U32.AND P0, PT, R105, 0x40, PT ;  /* 0x000000406900780c */ /* 0x000fe20003f06070 */
[----:B------:R-:W-:Y:S03]  /*ac60*/  BSSY.RECONVERGENT B0, `(.L_x_273) ;  /* 0x0000974000007945 */ /* 0x000fe60003800200 */
[----:B------:R-:W-:-:S09]  /*ac70*/  P2R R141, PR, RZ, 0x1 ;  /* 0x00000001ff8d7803 */ /* 0x000fd20000000000 */
[----:B------:R-:W-:Y:S05]  /*ac80*/  @!P0 BRA `(.L_x_274) ;  /* 0x0000009400c48947 */ /* 0x000fea0003800000 */
[----:B------:R-:W-:Y:S01]  /*ac90*/  ISETP.NE.U32.AND P0, PT, RZ, UR4, PT ;  /* 0x00000004ff007c0c */ /* 0x000fe2000bf05070 */
[----:B-1----:R-:W0:Y:S01]  /*aca0*/  LDC.64 R84, c[0x0][0x390] ;  /* 0x0000e400ff547b82 */ /* 0x002e220000000a00 */
        /* <DEDUP_REMOVED lines=11> */
[----:B------:R-:W-:Y:S05]  /*ad60*/  @!P0 BRA `(.L_x_275) ;  /* 0x0000006000248947 */ /* 0x000fea0003800000 */
[----:B------:R-:W-:Y:S01]  /*ad70*/  ISETP.NE.AND P2, PT, R99, 0x1, PT ;  /* 0x000000016300780c */ /* 0x000fe20003f45270 */
[----:B------:R-:W-:Y:S01]  /*ad80*/  BSSY.RECONVERGENT B1, `(.L_x_276) ;  /* 0x0000059000017945 */ /* 0x000fe20003800200 */
[----:B------:R-:W-:Y:S02]  /*ad90*/  HFMA2 R108, -RZ, RZ, 0, 1.1920928955078125e-07 ;  /* 0x00000002ff6c7431 */ /* 0x000fe400000001ff */
[C---:B------:R-:W-:Y:S01]  /*ada0*/  VIADD R150, R143.reuse, 0xa9066899 ;  /* 0xa90668998f967836 */ /* 0x040fe20000000000 */
[C---:B------:R-:W-:Y:S01]  /*adb0*/  IADD3 R149, PT, PT, R143.reuse, 0x76cf5d0a, RZ ;  /* 0x76cf5d0a8f957810 */ /* 0x040fe20007ffe0ff */
[----:B------:R-:W-:Y:S02]  /*adc0*/  VIADD R137, R142, 0x1715609d ;  /* 0x1715609d8e897836 */ /* 0x000fe40000000000 */
[----:B------:R-:W-:Y:S02]  /*add0*/  VIADD R115, R143, 0x32370b8f ;  /* 0x32370b8f8f737836 */ /* 0x000fe40000000000 */
[----:B0-----:R-:W-:-:S02]  /*ade0*/  IMAD.MOV.U32 R88, RZ, RZ, R4 ;  /* 0x000000ffff587224 */ /* 0x001fc400078e0004 */
        /* <DEDUP_REMOVED lines=12> */
.L_x_278:
        /* <DEDUP_REMOVED lines=13> */
.L_x_280:
[----:B------:R-:W-:Y:S05]  /*af80*/  BSYNC.RECONVERGENT B2 ;  /* 0x0000000000027941 */ /* 0x000fea0003800200 */
.L_x_279:
        /* <DEDUP_REMOVED lines=48> */
[----:B------:R-:W-:-:S04]  /*b290*/  IMAD.WIDE.U32 R108, R108, -0x326172a9, RZ ;  /* 0xcd9e8d576c6c7825 */ /* 0x000fc800078e00ff */
[----:B------:R-:W-:Y:S01]  /*b2a0*/  IMAD.WIDE.U32 R90, R90, -0x2daee0ad, RZ ;  /* 0xd2511f535a5a7825 */ /* 0x000fe200078e00ff */
[----:B------:R-:W-:Y:S02]  /*b2b0*/  MOV R4, R108 ;  /* 0x0000006c00047202 */ /* 0x000fe40000000f00 */
[----:B------:R-:W-:Y:S01]  /*b2c0*/  LOP3.LUT R100, R89, R100, R109, 0x96, !PT ;  /* 0x0000006459647212 */ /* 0x000fe200078e966d */
[----:B------:R-:W-:Y:S02]  /*b2d0*/  VIADD R101, R143, 0x96a522ad ;  /* 0x96a522ad8f657836 */ /* 0x000fe40000000000 */
[----:B------:R-:W-:-:S03]  /*b2e0*/  IMAD.MOV.U32 R108, RZ, RZ, RZ ;  /* 0x000000ffff6c7224 */ /* 0x000fc600078e00ff */
[----:B------:R-:W-:Y:S01]  /*b2f0*/  LOP3.LUT R101, R101, R88, R91, 0x96, !PT ;  /* 0x0000005865657212 */ /* 0x000fe200078e965b */
[----:B------:R-:W-:-:S07]  /*b300*/  IMAD.MOV.U32 R88, RZ, RZ, R140 ;  /* 0x000000ffff587224 */ /* 0x000fce00078e008c */
.L_x_277:
[----:B------:R-:W-:Y:S05]  /*b310*/  BSYNC.RECONVERGENT B1 ;  /* 0x0000000000017941 */ /* 0x000fea0003800200 */
.L_x_276:
[----:B------:R-:W0:Y:S01]  /*b320*/  LDC R156, c[0x0][0x404] ;  /* 0x00010100ff9c7b82 */ /* 0x000e220000000800 */
[----:B------:R-:W-:Y:S01]  /*b330*/  HFMA2 R154, -RZ, RZ, 0.1171875, 0 ;  /* 0x2f800000ff9a7431 */ /* 0x000fe200000001ff */
[----:B------:R-:W-:Y:S01]  /*b340*/  I2FP.F32.U32 R89, R88 ;  /* 0x0000005800597245 */ /* 0x000fe20000201000 */
[----:B-----5:R-:W-:Y:S01]  /*b350*/  IMAD.U32 R88, R84, 0x10000, RZ ;  /* 0x0001000054587824 */ /* 0x020fe200078e00ff */
[----:B------:R-:W-:Y:S01]  /*b360*/  ISETP.NE.AND P3, PT, R108, 0x1, PT ;  /* 0x000000016c00780c */ /* 0x000fe20003f65270 */
[----:B------:R-:W-:Y:S01]  /*b370*/  BSSY.RECONVERGENT B1, `(.L_x_281) ;  /* 0x000005b000017945 */ /* 0x000fe20003800200 */
[----:B------:R-:W-:Y:S01]  /*b380*/  PRMT R84, R84, 0x7632, R84 ;  /* 0x0000763254547816 */ /* 0x000fe20000000054 */
[----:B------:R-:W-:Y:S01]  /*b390*/  IMAD.MOV.U32 R99, RZ, RZ, 0x2 ;  /* 0x00000002ff637424 */ /* 0x000fe200078e00ff */
[----:B------:R-:W1:Y:S01]  /*b3a0*/  LDC R155, c[0x0][0x408] ;  /* 0x00010200ff9b7b82 */ /* 0x000e620000000800 */
[----:B------:R-:W-:-:S05]  /*b3b0*/  FFMA.FTZ R89, R89, R154, 1.1641532182693481445e-10 ;  /* 0x2f00000059597423 */ /* 0x000fca000001009a */
[----:B0-----:R-:W-:Y:S02]  /*b3c0*/  FSETP.GTU.FTZ.AND P2, PT, R89, R156, PT ;  /* 0x0000009c5900720b */ /* 0x001fe40003f5c000 */
[----:B------:R-:W-:Y:S02]  /*b3d0*/  MOV R89, R4 ;  /* 0x0000000400597202 */ /* 0x000fe40000000f00 */
[----:B------:R-:W-:Y:S01]  /*b3e0*/  PLOP3.LUT P4, PT, P2, PT, PT, 0x8, 0x80 ;  /* 0x000000000080781c */ /* 0x000fe2000178e170 */
[----:B-1----:R-:W-:-:S03]  /*b3f0*/  FMUL.FTZ R88, R88, R155 ;  /* 0x0000009b58587220 */ /* 0x002fc60000410000 */
[----:B------:R-:W-:Y:S02]  /*b400*/  P2R R140, PR, RZ, 0x10 ;  /* 0x00000010ff8c7803 */ /* 0x000fe40000000000 */
[----:B------:R-:W-:Y:S01]  /*b410*/  FSEL R91, R88, RZ, !P2 ;  /* 0x000000ff585b7208 */ /* 0x000fe20005000000 */
        /* <DEDUP_REMOVED lines=9> */
.L_x_283:
        /* <DEDUP_REMOVED lines=13> */
.L_x_285:
[----:B------:R-:W-:Y:S05]  /*b580*/  BSYNC.RECONVERGENT B2 ;  /* 0x0000000000027941 */ /* 0x000fea0003800200 */
.L_x_284:
        /* <DEDUP_REMOVED lines=45> */
[----:B------:R-:W-:Y:S01]  /*b860*/  LOP3.LUT R89, R89, R88, R101, 0x96, !PT ;  /* 0x0000005859597212 */ /* 0x000fe200078e9665 */
[----:B------:R-:W-:-:S03]  /*b870*/  VIADD R101, R143, 0x96a522ad ;  /* 0x96a522ad8f657836 */ /* 0x000fc60000000000 */
[----:B------:R-:W-:Y:S01]  /*b880*/  LOP3.LUT R110, R99, R110, R109, 0x96, !PT ;  /* 0x0000006e636e7212 */ /* 0x000fe200078e966d */
[----:B------:R-:W-:Y:S01]  /*b890*/  IMAD.WIDE.U32 R88, R89, -0x2daee0ad, RZ ;  /* 0xd2511f5359587825 */ /* 0x000fe200078e00ff */
[----:B------:R-:W-:-:S03]  /*b8a0*/  IADD3 R99, PT, PT, R142, -0x700cb87f, RZ ;  /* 0x8ff347818e637810 */ /* 0x000fc60007ffe0ff */
[----:B------:R-:W-:Y:S01]  /*b8b0*/  IMAD.WIDE.U32 R110, R110, -0x326172a9, RZ ;  /* 0xcd9e8d576e6e7825 */ /* 0x000fe200078e00ff */
[----:B------:R-:W-:Y:S02]  /*b8c0*/  LOP3.LUT R101, R101, R108, R89, 0x96, !PT ;  /* 0x0000006c65657212 */ /* 0x000fe400078e9659 */
[----:B------:R-:W-:Y:S01]  /*b8d0*/  MOV R89, R90 ;  /* 0x0000005a00597202 */ /* 0x000fe20000000f00 */
[----:B------:R-:W-:Y:S01]  /*b8e0*/  IMAD.MOV.U32 R4, RZ, RZ, R110 ;  /* 0x000000ffff047224 */ /* 0x000fe200078e006e */
[----:B------:R-:W-:Y:S01]  /*b8f0*/  LOP3.LUT R100, R99, R100, R111, 0x96, !PT ;  /* 0x0000006463647212 */ /* 0x000fe200078e966f */
[----:B------:R-:W-:Y:S02]  /*b900*/  IMAD.MOV.U32 R90, RZ, RZ, R88 ;  /* 0x000000ffff5a7224 */ /* 0x000fe400078e0058 */
[----:B------:R-:W-:-:S07]  /*b910*/  IMAD.MOV.U32 R99, RZ, RZ, RZ ;  /* 0x000000ffff637224 */ /* 0x000fce00078e00ff */
.L_x_282:
[----:B------:R-:W-:Y:S05]  /*b920*/  BSYNC.RECONVERGENT B1 ;  /* 0x0000000000017941 */ /* 0x000fea0003800200 */
.L_x_281:
[----:B------:R-:W-:Y:S01]  /*b930*/  I2FP.F32.U32 R89, R89 ;  /* 0x0000005900597245 */ /* 0x000fe20000201000 */
[----:B------:R-:W-:Y:S01]  /*b940*/  @P1 IMAD.U32 R116, R80, 0x10000, RZ ;  /* 0x0001000050741824 */ /* 0x000fe200078e00ff */
[----:B------:R-:W-:Y:S01]  /*b950*/  SHF.L.U32 R88, R76, 0x10, RZ ;  /* 0x000000104c587819 */ /* 0x000fe200000006ff */
[----:B------:R-:W-:Y:S01]  /*b960*/  BSSY.RECONVERGENT B1, `(.L_x_286) ;  /* 0x000005d000017945 */ /* 0x000fe20003800200 */
[----:B------:R-:W-:Y:S01]  /*b970*/  ISETP.NE.AND P3, PT, R99, 0x1, PT ;  /* 0x000000016300780c */ /* 0x000fe20003f65270 */
[----:B------:R-:W-:Y:S02]  /*b980*/  FFMA.FTZ R89, R89, R154, 1.1641532182693481445e-10 ;  /* 0x2f00000059597423 */ /* 0x000fe4000001009a */
[----:B------:R-:W-:-:S03]  /*b990*/  FMUL.FTZ R88, R88, R155 ;  /* 0x0000009b58587220 */ /* 0x000fc60000410000 */
[----:B------:R-:W-:Y:S01]  /*b9a0*/  FSETP.GTU.FTZ.AND P2, PT, R89, R156, PT ;  /* 0x0000009c5900720b */ /* 0x000fe20003f5c000 */
[----:B------:R-:W-:-:S03]  /*b9b0*/  IMAD.MOV.U32 R89, RZ, RZ, R4 ;  /* 0x000000ffff597224 */ /* 0x000fc600078e0004 */
[----:B------:R-:W-:Y:S02]  /*b9c0*/  FSEL R88, R88, RZ, !P2 ;  /* 0x000000ff58587208 */ /* 0x000fe40005000000 */
[----:B------:R-:W-:-:S03]  /*b9d0*/  SEL R108, RZ, 0x1, P2 ;  /* 0x00000001ff6c7807 */ /* 0x000fc60001000000 */
[----:B------:R-:W-:Y:S01]  /*b9e0*/  FADD.FTZ R91, R91, R88 ;  /* 0x000000585b5b7221 */ /* 0x000fe20000010000 */
[----:B------:R-:W-:-:S03]  /*b9f0*/  HFMA2 R88, -RZ, RZ, 0, 1.1920928955078125e-07 ;  /* 0x00000002ff587431 */ /* 0x000fc600000001ff */
[--C-:B------:R-:W-:Y:S01]  /*ba00*/  @P1 FADD.FTZ R116, R116, R91.reuse ;  /* 0x0000005b74741221 */ /* 0x100fe20000010000 */
[----:B------:R-:W-:-:S05]  /*ba10*/  @!P1 IMAD.MOV.U32 R116, RZ, RZ, R91 ;  /* 0x000000ffff749224 */ /* 0x000fca00078e005b */
        /* <DEDUP_REMOVED lines=10> */
.L_x_288:
        /* <DEDUP_REMOVED lines=13> */
.L_x_290:
[----:B------:R-:W-:Y:S05]  /*bb90*/  BSYNC.RECONVERGENT B2 ;  /* 0x0000000000027941 */ /* 0x000fea0003800200 */
.L_x_289:
        /* <DEDUP_REMOVED lines=8> */
[----:B------:R-:W-:-:S05]  /*bc20*/  VIADD R99, R143, 0xbb67ae85 ;  /* 0xbb67ae858f637836 */ /* 0x000fca0000000000 */
        /* <DEDUP_REMOVED lines=25> */
[----:B------:R-:W-:-:S05]  /*bdc0*/  VIADD R91, R142, 0xb54cda56 ;  /* 0xb54cda568e5b7836 */ /* 0x000fca0000000000 */
[----:B------:R-:W-:Y:S01]  /*bdd0*/  LOP3.LUT R112, R91, R88, R101, 0x96, !PT ;  /* 0x000000585b707212 */ /* 0x000fe200078e9665 */
[----:B------:R-:W-:-:S04]  /*bde0*/  IMAD.WIDE.U32 R88, R89, -0x326172a9, RZ ;  /* 0xcd9e8d5759587825 */ /* 0x000fc800078e00ff */
[----:B------:R-:W-:Y:S01]  /*bdf0*/  IMAD.WIDE.U32 R112, R112, -0x2daee0ad, RZ ;  /* 0xd2511f5370707825 */ /* 0x000fe200078e00ff */
[----:B------:R-:W-:Y:S02]  /*be00*/  LOP3.LUT R111, R111, R100, R89, 0x96, !PT ;  /* 0x000000646f6f7212 */ /* 0x000fe400078e9659 */
[----:B------:R-:W-:Y:S01]  /*be10*/  IADD3 R89, PT, PT, R142, -0xe443238, RZ ;  /* 0xf1bbcdc88e597810 */ /* 0x000fe20007ffe0ff */
[----:B------:R-:W-:-:S05]  /*be20*/  VIADD R91, R143, 0x1fd5c5a3 ;  /* 0x1fd5c5a38f5b7836 */ /* 0x000fca0000000000 */
        /* <DEDUP_REMOVED lines=13> */
[----:B------:R-:W-:Y:S02]  /*bf00*/  IMAD.MOV.U32 R90, RZ, RZ, R88 ;  /* 0x000000ffff5a7224 */ /* 0x000fe400078e0058 */
[----:B------:R-:W-:Y:S01]  /*bf10*/  HFMA2 R88, -RZ, RZ, 0, 0 ;  /* 0x00000000ff587431 */ /* 0x000fe200000001ff */
[----:B------:R-:W-:-:S07]  /*bf20*/  LOP3.LUT R100, R91, R100, R113, 0x96, !PT ;  /* 0x000000645b647212 */ /* 0x000fce00078e9671 */
.L_x_287:
[----:B------:R-:W-:Y:S05]  /*bf30*/  BSYNC.RECONVERGENT B1 ;  /* 0x0000000000017941 */ /* 0x000fea0003800200 */
.L_x_286:
[----:B------:R-:W-:Y:S01]  /*bf40*/  I2FP.F32.U32 R89, R89 ;  /* 0x0000005900597245 */ /* 0x000fe20000201000 */
[----:B------:R-:W-:Y:S01]  /*bf50*/  IMAD.U32 R84, R84, 0x10000, RZ ;  /* 0x0001000054547824 */ /* 0x000fe200078e00ff */
[----:B------:R-:W-:Y:S01]  /*bf60*/  ISETP.NE.AND P2, PT, R88, 0x1, PT ;  /* 0x000000015800780c */ /* 0x000fe20003f45270 */
[----:B------:R-:W-:Y:S01]  /*bf70*/  BSSY.RECONVERGENT B1, `(.L_x_291) ;  /* 0x0000059000017945 */ /* 0x000fe20003800200 */
[----:B------:R-:W-:Y:S02]  /*bf80*/  IMAD.MOV.U32 R110, RZ, RZ, 0x2 ;  /* 0x00000002ff6e7424 */ /* 0x000fe400078e00ff */
[----:B------:R-:W-:Y:S01]  /*bf90*/  FFMA.FTZ R89, R89, R154, 1.1641532182693481445e-10 ;  /* 0x2f00000059597423 */ /* 0x000fe2000001009a */
[----:B------:R-:W-:-:S04]  /*bfa0*/  FMUL.FTZ R84, R84, R155 ;  /* 0x0000009b54547220 */ /* 0x000fc80000410000 */
[----:B------:R-:W-:Y:S02]  /*bfb0*/  FSETP.GTU.FTZ.AND P3, PT, R89, R156, PT ;  /* 0x0000009c5900720b */ /* 0x000fe40003f7c000 */
[----:B------:R-:W-:Y:S02]  /*bfc0*/  MOV R89, R4 ;  /* 0x0000000400597202 */ /* 0x000fe40000000f00 */
        /* <DEDUP_REMOVED lines=12> */
.L_x_293:
        /* <DEDUP_REMOVED lines=13> */
.L_x_295:
[----:B------:R-:W-:Y:S05]  /*c160*/  BSYNC.RECONVERGENT B2 ;  /* 0x0000000000027941 */ /* 0x000fea0003800200 */
.L_x_294:
        /* <DEDUP_REMOVED lines=45> */
[C---:B------:R-:W-:Y:S02]  /*c440*/  VIADD R99, R143.reuse, 0xdb3d7428 ;  /* 0xdb3d74288f637836 */ /* 0x040fe40000000000 */
[----:B------:R-:W-:Y:S02]  /*c450*/  VIADD R101, R143, 0x96a522ad ;  /* 0x96a522ad8f657836 */ /* 0x000fe40000000000 */
[----:B------:R-:W-:Y:S01]  /*c460*/  IMAD.WIDE.U32 R88, R89, -0x2daee0ad, RZ ;  /* 0xd2511f5359587825 */ /* 0x000fe200078e00ff */
[----:B------:R-:W-:Y:S02]  /*c470*/  LOP3.LUT R112, R99, R112, R111, 0x96, !PT ;  /* 0x0000007063707212 */ /* 0x000fe400078e966f */
[----:B------:R-:W-:Y:S02]  /*c480*/  IADD3 R99, PT, PT, R142, -0x700cb87f, RZ ;  /* 0x8ff347818e637810 */ /* 0x000fe40007ffe0ff */
[----:B------:R-:W-:Y:S01]  /*c490*/  LOP3.LUT R101, R101, R110, R89, 0x96, !PT ;  /* 0x0000006e65657212 */ /* 0x000fe200078e9659 */
[----:B------:R-:W-:Y:S01]  /*c4a0*/  IMAD.WIDE.U32 R112, R112, -0x326172a9, RZ ;  /* 0xcd9e8d5770707825 */ /* 0x000fe200078e00ff */
[----:B------:R-:W-:-:S03]  /*c4b0*/  MOV R89, R90 ;  /* 0x0000005a00597202 */ /* 0x000fc60000000f00 */
[----:B------:R-:W-:Y:S01]  /*c4c0*/  IMAD.MOV.U32 R4, RZ, RZ, R112 ;  /* 0x000000ffff047224 */ /* 0x000fe200078e0070 */
[----:B------:R-:W-:Y:S01]  /*c4d0*/  LOP3.LUT R100, R99, R100, R113, 0x96, !PT ;  /* 0x0000006463647212 */ /* 0x000fe200078e9671 */
[----:B------:R-:W-:Y:S02]  /*c4e0*/  IMAD.MOV.U32 R90, RZ, RZ, R88 ;  /* 0x000000ffff5a7224 */ /* 0x000fe400078e0058 */
[----:B------:R-:W-:-:S07]  /*c4f0*/  IMAD.MOV.U32 R110, RZ, RZ, RZ ;  /* 0x000000ffff6e7224 */ /* 0x000fce00078e00ff */
.L_x_292:
[----:B------:R-:W-:Y:S05]  /*c500*/  BSYNC.RECONVERGENT B1 ;  /* 0x0000000000017941 */ /* 0x000fea0003800200 */
.L_x_291:
[----:B------:R-:W-:Y:S01]  /*c510*/  I2FP.F32.U32 R89, R89 ;  /* 0x0000005900597245 */ /* 0x000fe20000201000 */
[----:B------:R-:W-:Y:S01]  /*c520*/  BSSY.RECONVERGENT B1, `(.L_x_296) ;  /* 0x0000061000017945 */ /* 0x000fe20003800200 */
[----:B------:R-:W-:-:S03]  /*c530*/  PRMT R88, R76, 0x7632, R88 ;  /* 0x000076324c587816 */ /* 0x000fc60000000058 */
        /* <DEDUP_REMOVED lines=8> */
[----:B------:R-:W-:Y:S01]  /*c5c0*/  ISETP.NE.AND P2, PT, R110, 0x1, PT ;  /* 0x000000016e00780c */ /* 0x000fe20003f45270 */
[----:B------:R-:W-:Y:S02]  /*c5d0*/  HFMA2 R88, -RZ, RZ, 0, 1.1920928955078125e-07 ;  /* 0x00000002ff587431 */ /* 0x000fe400000001ff */
        /* <DEDUP_REMOVED lines=14> */
.L_x_298:
        /* <DEDUP_REMOVED lines=13> */
.L_x_300:
[----:B------:R-:W-:Y:S05]  /*c790*/  BSYNC.RECONVERGENT B2 ;  /* 0x0000000000027941 */ /* 0x000fea0003800200 */
.L_x_299:
        /* <DEDUP_REMOVED lines=8> */
[----:B------:R-:W-:Y:S02]  /*c820*/  VIADD R101, R143, 0xbb67ae85 ;  /* 0xbb67ae858f657836 */ /* 0x000fe40000000000 */
[----:B------:R-:W-:-:S03]  /*c830*/  IMAD.MOV.U32 R84, RZ, RZ, R90 ;  /* 0x000000ffff547224 */ /* 0x000fc600078e005a */
        /* <DEDUP_REMOVED lines=26> */
[----:B------:R-:W-:Y:S02]  /*c9e0*/  VIADD R101, R143, 0x1fd5c5a3 ;  /* 0x1fd5c5a38f657836 */ /* 0x000fe40000000000 */
        /* <DEDUP_REMOVED lines=18> */
[----:B------:R-:W-:Y:S01]  /*cb10*/  HFMA2 R88, -RZ, RZ, 0, 0 ;  /* 0x00000000ff587431 */ /* 0x000fe200000001ff */
[----:B------:R-:W-:-:S07]  /*cb20*/  LOP3.LUT R100, R99, R100, R113, 0x96, !PT ;  /* 0x0000006463647212 */ /* 0x000fce00078e9671 */
.L_x_297:
[----:B------:R-:W-:Y:S05]  /*cb30*/  BSYNC.RECONVERGENT B1 ;  /* 0x0000000000017941 */ /* 0x000fea0003800200 */
.L_x_296:
[----:B------:R-:W-:Y:S01]  /*cb40*/  I2FP.F32.U32 R89, R84 ;  /* 0x0000005400597245 */ /* 0x000fe20000201000 */
[C---:B------:R-:W-:Y:S01]  /*cb50*/  IMAD.U32 R84, R85.reuse, 0x10000, RZ ;  /* 0x0001000055547824 */ /* 0x040fe200078e00ff */
[----:B------:R-:W-:Y:S01]  /*cb60*/  BSSY.RECONVERGENT B1, `(.L_x_301) ;  /* 0x000005b000017945 */ /* 0x000fe20003800200 */
[----:B------:R-:W-:Y:S02]  /*cb70*/  PRMT R99, R85, 0x7632, R99 ;  /* 0x0000763255637816 */ /* 0x000fe40000000063 */
[----:B------:R-:W-:Y:S01]  /*cb80*/  FFMA.FTZ R89, R89, R154, 1.1641532182693481445e-10 ;  /* 0x2f00000059597423 */ /* 0x000fe2000001009a */
[----:B------:R-:W-:Y:S01]  /*cb90*/  FMUL.FTZ R84, R84, R155 ;  /* 0x0000009b54547220 */ /* 0x000fe20000410000 */
[----:B------:R-:W-:-:S03]  /*cba0*/  MOV R85, R4 ;  /* 0x0000000400557202 */ /* 0x000fc60000000f00 */
[----:B------:R-:W-:Y:S01]  /*cbb0*/  FSETP.GTU.FTZ.AND P2, PT, R89, R156, PT ;  /* 0x0000009c5900720b */ /* 0x000fe20003f5c000 */
[----:B------:R-:W-:-:S03]  /*cbc0*/  IMAD.MOV.U32 R89, RZ, RZ, 0x2 ;  /* 0x00000002ff597424 */ /* 0x000fc600078e00ff */
        /* <DEDUP_REMOVED lines=13> */
.L_x_303:
        /* <DEDUP_REMOVED lines=13> */
.L_x_305:
[----:B------:R-:W-:Y:S05]  /*cd70*/  BSYNC.RECONVERGENT B2 ;  /* 0x0000000000027941 */ /* 0x000fea0003800200 */
.L_x_304:
        /* <DEDUP_REMOVED lines=57> */
.L_x_302:
[----:B------:R-:W-:Y:S05]  /*d110*/  BSYNC.RECONVERGENT B1 ;  /* 0x0000000000017941 */ /* 0x000fea0003800200 */
.L_x_301:
        /* <DEDUP_REMOVED lines=25> */
.L_x_308:
        /* <DEDUP_REMOVED lines=13> */
.L_x_310:
[----:B------:R-:W-:Y:S05]  /*d380*/  BSYNC.RECONVERGENT B2 ;  /* 0x0000000000027941 */ /* 0x000fea0003800200 */
.L_x_309:
        /* <DEDUP_REMOVED lines=46> */
[----:B------:R-:W-:Y:S02]  /*d670*/  HFMA2 R111, -RZ, RZ, 0, 0 ;  /* 0x00000000ff6f7431 */ /* 0x000fe400000001ff */
        /* <DEDUP_REMOVED lines=8> */
[----:B------:R-:W-:Y:S02]  /*d700*/  IMAD.MOV.U32 R85, RZ, RZ, R90 ;  /* 0x000000ffff557224 */ /* 0x000fe400078e005a */
[----:B------:R-:W-:-:S07]  /*d710*/  IMAD.MOV.U32 R90, RZ, RZ, R84 ;  /* 0x000000ffff5a7224 */ /* 0x000fce00078e0054 */
.L_x_307:
[----:B------:R-:W-:Y:S05]  /*d720*/  BSYNC.RECONVERGENT B1 ;  /* 0x0000000000017941 */ /* 0x000fea0003800200 */
.L_x_306:
[----:B------:R-:W-:Y:S01]  /*d730*/  I2FP.F32.U32 R85, R85 ;  /* 0x0000005500557245 */ /* 0x000fe20000201000 */
[----:B------:R-:W-:Y:S01]  /*d740*/  IMAD.U32 R84, R99, 0x10000, RZ ;  /* 0x0001000063547824 */ /* 0x000fe200078e00ff */
[----:B------:R-:W-:Y:S01]  /*d750*/  BSSY.RECONVERGENT B1, `(.L_x_311) ;  /* 0x000005a000017945 */ /* 0x000fe20003800200 */
[----:B------:R-:W-:Y:S01]  /*d760*/  IMAD.MOV.U32 R89, RZ, RZ, 0x2 ;  /* 0x00000002ff597424 */ /* 0x000fe200078e00ff */
[----:B------:R-:W-:Y:S01]  /*d770*/  MOV R88, R4 ;  /* 0x0000000400587202 */ /* 0x000fe20000000f00 */
[----:B------:R-:W-:Y:S01]  /*d780*/  FFMA.FTZ R85, R85, R154, 1.1641532182693481445e-10 ;  /* 0x2f00000055557423 */ /* 0x000fe2000001009a */
[----:B------:R-:W-:-:S04]  /*d790*/  FMUL.FTZ R84, R84, R155 ;  /* 0x0000009b54547220 */ /* 0x000fc80000410000 */
        /* <DEDUP_REMOVED lines=14> */
.L_x_313:
        /* <DEDUP_REMOVED lines=13> */
.L_x_315:
[----:B------:R-:W-:Y:S05]  /*d950*/  BSYNC.RECONVERGENT B2 ;  /* 0x0000000000027941 */ /* 0x000fea0003800200 */
.L_x_314:
        /* <DEDUP_REMOVED lines=57> */
.L_x_312:
[----:B------:R-:W-:Y:S05]  /*dcf0*/  BSYNC.RECONVERGENT B1 ;  /* 0x0000000000017941 */ /* 0x000fea0003800200 */
.L_x_311:
        /* <DEDUP_REMOVED lines=8> */
[----:B------:R-:W-:Y:S02]  /*dd80*/  IMAD.MOV.U32 R85, RZ, RZ, R4 ;  /* 0x000000ffff557224 */ /* 0x000fe400078e0004 */
[----:B------:R-:W-:Y:S02]  /*dd90*/  SEL R111, RZ, 0x1, P2 ;  /* 0x00000001ff6f7807 */ /* 0x000fe40001000000 */
[----:B------:R-:W-:Y:S02]  /*dda0*/  FSEL R88, R84, RZ, !P2 ;  /* 0x000000ff54587208 */ /* 0x000fe40005000000 */
[----:B------:R-:W-:Y:S02]  /*ddb0*/  @P1 PRMT R84, R81, 0x7632, R84 ;  /* 0x0000763251541816 */ /* 0x000fe40000000054 */
[----:B------:R-:W-:Y:S01]  /*ddc0*/  ISETP.NE.AND P2, PT, R89, 0x1, PT ;  /* 0x000000015900780c */ /* 0x000fe20003f45270 */
[----:B------:R-:W-:-:S02]  /*ddd0*/  FADD.FTZ R99, R99, R88 ;  /* 0x0000005863637221 */ /* 0x000fc40000010000 */
[----:B------:R-:W-:-:S04]  /*dde0*/  @P1 IMAD.U32 R84, R84, 0x10000, RZ ;  /* 0x0001000054541824 */ /* 0x000fc800078e00ff */
[----:B------:R-:W-:Y:S01]  /*ddf0*/  @P1 FADD.FTZ R126, R99, R84 ;  /* 0x00000054637e1221 */ /* 0x000fe20000010000 */
        /* <DEDUP_REMOVED lines=11> */
.L_x_318:
        /* <DEDUP_REMOVED lines=13> */
.L_x_320:
[----:B------:R-:W-:Y:S05]  /*df80*/  BSYNC.RECONVERGENT B2 ;  /* 0x0000000000027941 */ /* 0x000fea0003800200 */
.L_x_319:
        /* <DEDUP_REMOVED lines=50> */
[----:B------:R-:W-:-:S03]  /*e2b0*/  MOV R4, R112 ;  /* 0x0000007000047202 */ /* 0x000fc60000000f00 */
[----:B------:R-:W-:Y:S01]  /*e2c0*/  HFMA2 R112, -RZ, RZ, 0, 0 ;  /* 0x00000000ff707431 */ /* 0x000fe200000001ff */
[----:B------:R-:W-:Y:S01]  /*e2d0*/  LOP3.LUT R100, R89, R100, R113, 0x96, !PT ;  /* 0x0000006459647212 */ /* 0x000fe200078e9671 */
[----:B------:R-:W-:-:S05]  /*e2e0*/  VIADD R101, R143, 0x96a522ad ;  /* 0x96a522ad8f657836 */ /* 0x000fca0000000000 */
[----:B------:R-:W-:Y:S01]  /*e2f0*/  LOP3.LUT R101, R101, R88, R85, 0x96, !PT ;  /* 0x0000005865657212 */ /* 0x000fe200078e9655 */
[----:B------:R-:W-:Y:S02]  /*e300*/  IMAD.MOV.U32 R85, RZ, RZ, R90 ;  /* 0x000000ffff557224 */ /* 0x000fe400078e005a */
[----:B------:R-:W-:-:S07]  /*e310*/  IMAD.MOV.U32 R90, RZ, RZ, R84 ;  /* 0x000000ffff5a7224 */ /* 0x000fce00078e0054 */
.L_x_317:
[----:B------:R-:W-:Y:S05]  /*e320*/  BSYNC.RECONVERGENT B1 ;  /* 0x0000000000017941 */ /* 0x000fea0003800200 */
.L_x_316:
        /* <DEDUP_REMOVED lines=21> */
.L_x_323:
        /* <DEDUP_REMOVED lines=13> */
.L_x_325:
[----:B------:R-:W-:Y:S05]  /*e550*/  BSYNC.RECONVERGENT B2 ;  /* 0x0000000000027941 */ /* 0x000fea0003800200 */
.L_x_324:
        /* <DEDUP_REMOVED lines=57> */
.L_x_322:
[----:B------:R-:W-:Y:S05]  /*e8f0*/  BSYNC.RECONVERGENT B1 ;  /* 0x0000000000017941 */ /* 0x000fea0003800200 */
.L_x_321:
[----:B------:R-:W-:Y:S01]  /*e900*/  I2FP.F32.U32 R85, R88 ;  /* 0x0000005800557245 */ /* 0x000fe20000201000 */
[----:B------:R-:W-:Y:S01]  /*e910*/  @P1 IMAD.U32 R88, R82, 0x10000, RZ ;  /* 0x0001000052581824 */ /* 0x000fe200078e00ff */
[----:B------:R-:W-:Y:S01]  /*e920*/  SHF.L.U32 R84, R78, 0x10, RZ ;  /* 0x000000104e547819 */ /* 0x000fe200000006ff */
[----:B------:R-:W-:Y:S02]  /*e930*/  BSSY.RECONVERGENT B1, `(.L_x_326) ;  /* 0x000005d000017945 */ /* 0x000fe40003800200 */
[----:B------:R-:W-:Y:S02]  /*e940*/  FFMA.FTZ R85, R85, R154, 1.1641532182693481445e-10 ;  /* 0x2f00000055557423 */ /* 0x000fe4000001009a */
[----:B------:R-:W-:-:S03]  /*e950*/  FMUL.FTZ R84, R84, R155 ;  /* 0x0000009b54547220 */ /* 0x000fc60000410000 */
[----:B------:R-:W-:Y:S01]  /*e960*/  FSETP.GTU.FTZ.AND P3, PT, R85, R156, PT ;  /* 0x0000009c5500720b */ /* 0x000fe20003f7c000 */
[----:B------:R-:W-:-:S03]  /*e970*/  IMAD.MOV.U32 R85, RZ, RZ, R4 ;  /* 0x000000ffff557224 */ /* 0x000fc600078e0004 */
[----:B------:R-:W-:Y:S02]  /*e980*/  FSEL R84, R84, RZ, !P3 ;  /* 0x000000ff54547208 */ /* 0x000fe40005800000 */
[----:B------:R-:W-:Y:S02]  /*e990*/  SEL R112, RZ, 0x1, P3 ;  /* 0x00000001ff707807 */ /* 0x000fe40001800000 */
[----:B------:R-:W-:Y:S01]  /*e9a0*/  ISETP.NE.AND P3, PT, R89, 0x1, PT ;  /* 0x000000015900780c */ /* 0x000fe20003f65270 */
[----:B------:R-:W-:Y:S01]  /*e9b0*/  FADD.FTZ R99, R99, R84 ;  /* 0x0000005463637221 */ /* 0x000fe20000010000 */
[----:B------:R-:W-:-:S03]  /*e9c0*/  HFMA2 R84, -RZ, RZ, 0, 1.1920928955078125e-07 ;  /* 0x00000002ff547431 */ /* 0x000fc600000001ff */
        /* <DEDUP_REMOVED lines=12> */
.L_x_328:
        /* <DEDUP_REMOVED lines=13> */
.L_x_330:
[----:B------:R-:W-:Y:S05]  /*eb60*/  BSYNC.RECONVERGENT B2 ;  /* 0x0000000000027941 */ /* 0x000fea0003800200 */
.L_x_329:
        /* <DEDUP_REMOVED lines=55> */
[----:B------:R-:W-:Y:S02]  /*eee0*/  IMAD.MOV.U32 R90, RZ, RZ, R84 ;  /* 0x000000ffff5a7224 */ /* 0x000fe400078e0054 */
[----:B------:R-:W-:-:S07]  /*eef0*/  HFMA2 R84, -RZ, RZ, 0, 0 ;  /* 0x00000000ff547431 */ /* 0x000fce00000001ff */
.L_x_327:
[----:B------:R-:W-:Y:S05]  /*ef00*/  BSYNC.RECONVERGENT B1 ;  /* 0x0000000000017941 */ /* 0x000fea0003800200 */
.L_x_326:
        /* <DEDUP_REMOVED lines=20> */
.L_x_333:
        /* <DEDUP_REMOVED lines=13> */
.L_x_335:
[----:B------:R-:W-:Y:S05]  /*f120*/  BSYNC.RECONVERGENT B2 ;  /* 0x0000000000027941 */ /* 0x000fea0003800200 */
.L_x_334:
        /* <DEDUP_REMOVED lines=57> */
.L_x_332:
[----:B------:R-:W-:Y:S05]  /*f4c0*/  BSYNC.RECONVERGENT B1 ;  /* 0x0000000000017941 */ /* 0x000fea0003800200 */
.L_x_331:
[----:B------:R-:W-:Y:S01]  /*f4d0*/  I2FP.F32.U32 R85, R88 ;  /* 0x0000005800557245 */ /* 0x000fe20000201000 */
[----:B------:R-:W-:Y:S01]  /*f4e0*/  BSSY.RECONVERGENT B1, `(.L_x_336) ;  /* 0x0000061000017945 */ /* 0x000fe20003800200 */
[----:B------:R-:W-:Y:S01]  /*f4f0*/  PRMT R84, R78, 0x7632, R84 ;  /* 0x000076324e547816 */ /* 0x000fe20000000054 */
[----:B------:R-:W-:Y:S02]  /*f500*/  HFMA2 R88, -RZ, RZ, 0, 1.1920928955078125e-07 ;  /* 0x00000002ff587431 */ /* 0x000fe400000001ff */
[----:B------:R-:W-:Y:S01]  /*f510*/  FFMA.FTZ R85, R85, R154, 1.1641532182693481445e-10 ;  /* 0x2f00000055557423 */ /* 0x000fe2000001009a */
[----:B------:R-:W-:-:S04]  /*f520*/  SHF.L.U32 R84, R84, 0x10, RZ ;  /* 0x0000001054547819 */ /* 0x000fc800000006ff */
[----:B------:R-:W-:Y:S01]  /*f530*/  FSETP.GTU.FTZ.AND P4, PT, R85, R156, PT ;  /* 0x0000009c5500720b */ /* 0x000fe20003f9c000 */
[----:B------:R-:W-:-:S03]  /*f540*/  FMUL.FTZ R84, R84, R155 ;  /* 0x0000009b54547220 */ /* 0x000fc60000410000 */
[----:B------:R-:W-:Y:S02]  /*f550*/  SEL R113, RZ, 0x1, P4 ;  /* 0x00000001ff717807 */ /* 0x000fe40002000000 */
[----:B------:R-:W-:Y:S02]  /*f560*/  FSEL R99, R84, RZ, !P4 ;  /* 0x000000ff54637208 */ /* 0x000fe40006000000 */
[----:B------:R-:W-:Y:S02]  /*f570*/  @P1 PRMT R84, R82, 0x7632, R84 ;  /* 0x0000763252541816 */ /* 0x000fe40000000054 */
[----:B------:R-:W-:Y:S01]  /*f580*/  ISETP.NE.AND P4, PT, R89, 0x1, PT ;  /* 0x000000015900780c */ /* 0x000fe20003f85270 */
[----:B------:R-:W-:Y:S02]  /*f590*/  FADD.FTZ R86, R86, R99 ;  /* 0x0000006356567221 */ /* 0x000fe40000010000 */
[----:B------:R-:W-:-:S04]  /*f5a0*/  @P1 IMAD.U32 R85, R84, 0x10000, RZ ;  /* 0x0001000054551824 */ /* 0x000fc800078e00ff */
        /* <DEDUP_REMOVED lines=13> */
.L_x_338:
        /* <DEDUP_REMOVED lines=13> */
.L_x_340:
[----:B------:R-:W-:Y:S05]  /*f750*/  BSYNC.RECONVERGENT B2 ;  /* 0x0000000000027941 */ /* 0x000fea0003800200 */
.L_x_339:
        /* <DEDUP_REMOVED lines=57> */
.L_x_337:
[----:B------:R-:W-:Y:S05]  /*faf0*/  BSYNC.RECONVERGENT B1 ;  /* 0x0000000000017941 */ /* 0x000fea0003800200 */
.L_x_336:
[----:B------:R-:W-:Y:S01]  /*fb00*/  I2FP.F32.U32 R85, R85 ;  /* 0x0000005500557245 */ /* 0x000fe20000201000 */
[C---:B------:R-:W-:Y:S01]  /*fb10*/  IMAD.U32 R84, R87.reuse, 0x10000, RZ ;  /* 0x0001000057547824 */ /* 0x040fe200078e00ff */
        /* <DEDUP_REMOVED lines=19> */
.L_x_343:
        /* <DEDUP_REMOVED lines=13> */
.L_x_345:
[----:B------:R-:W-:Y:S05]  /*fd20*/  BSYNC.RECONVERGENT B2 ;  /* 0x0000000000027941 */ /* 0x000fea0003800200 */
.L_x_344:
        /* <DEDUP_REMOVED lines=57> */
.L_x_342:
[----:B------:R-:W-:Y:S05]  /*100c0*/  BSYNC.RECONVERGENT B1 ;  /* 0x0000000000017941 */ /* 0x000fea0003800200 */
.L_x_341:
        /* <DEDUP_REMOVED lines=14> */
[--C-:B------:R-:W-:Y:S01]  /*101b0*/  @!P1 IMAD.MOV.U32 R133, RZ, RZ, R114.reuse ;  /* 0x000000ffff859224 */ /* 0x100fe200078e0072 */
[----:B------:R-:W-:-:S04]  /*101c0*/  PRMT R114, R84, 0x7610, R114 ;  /* 0x0000761054727816 */ /* 0x000fc80000000072 */
        /* <DEDUP_REMOVED lines=10> */
.L_x_348:
        /* <DEDUP_REMOVED lines=13> */
.L_x_350:
[----:B------:R-:W-:Y:S05]  /*10340*/  BSYNC.RECONVERGENT B2 ;  /* 0x0000000000027941 */ /* 0x000fea0003800200 */
.L_x_349:
        /* <DEDUP_REMOVED lines=51> */
[----:B------:R-:W-:-:S03]  /*10680*/  MOV R4, R88 ;  /* 0x0000005800047202 */ /* 0x000fc60000000f00 */
[----:B------:R-:W-:Y:S01]  /*10690*/  HFMA2 R88, -RZ, RZ, 0, 0 ;  /* 0x00000000ff587431 */ /* 0x000fe200000001ff */
[----:B------:R-:W-:Y:S02]  /*106a0*/  LOP3.LUT R100, R87, R100, R89, 0x96, !PT ;  /* 0x0000006457647212 */ /* 0x000fe400078e9659 */
[----:B------:R-:W-:Y:S01]  /*106b0*/  LOP3.LUT R101, R101, R86, R85, 0x96, !PT ;  /* 0x0000005665657212 */ /* 0x000fe200078e9655 */
[----:B------:R-:W-:Y:S02]  /*106c0*/  IMAD.MOV.U32 R85, RZ, RZ, R90 ;  /* 0x000000ffff557224 */ /* 0x000fe400078e005a */
[----:B------:R-:W-:-:S07]  /*106d0*/  IMAD.MOV.U32 R90, RZ, RZ, R84 ;  /* 0x000000ffff5a7224 */ /* 0x000fce00078e0054 */
.L_x_347:
[----:B------:R-:W-:Y:S05]  /*106e0*/  BSYNC.RECONVERGENT B1 ;  /* 0x0000000000017941 */ /* 0x000fea0003800200 */
.L_x_346:
        /* <DEDUP_REMOVED lines=20> */
.L_x_353:
        /* <DEDUP_REMOVED lines=15> */
.L_x_355:
[----:B------:R-:W-:Y:S05]  /*10920*/  BSYNC.RECONVERGENT B2 ;  /* 0x0000000000027941 */ /* 0x000fea0003800200 */
.L_x_354:
        /* <DEDUP_REMOVED lines=45> */
[----:B------:R-:W-:Y:S02]  /*10c00*/  LOP3.LUT R89, R89, R100, R87, 0x96, !PT ;  /* 0x0000006459597212 */ /* 0x000fe400078e9657 */
[C---:B------:R-:W-:Y:S01]  /*10c10*/  IADD3 R87, PT, PT, R142.reuse, -0x700cb87f, RZ ;  /* 0x8ff347818e577810 */ /* 0x040fe20007ffe0ff */
[----:B------:R-:W-:Y:S02]  /*10c20*/  VIADD R85, R142, 0xf1bbcdc8 ;  /* 0xf1bbcdc88e557836 */ /* 0x000fe40000000000 */
[----:B------:R-:W-:-:S03]  /*10c30*/  IMAD.MOV.U32 R99, RZ, RZ, RZ ;  /* 0x000000ffff637224 */ /* 0x000fc600078e00ff */
[----:B------:R-:W-:Y:S01]  /*10c40*/  LOP3.LUT R85, R85, R88, R161, 0x96, !PT ;  /* 0x0000005855557212 */ /* 0x000fe200078e96a1 */
[----:B------:R-:W-:-:S04]  /*10c50*/  IMAD.WIDE.U32 R88, R89, -0x326172a9, RZ ;  /* 0xcd9e8d5759587825 */ /* 0x000fc800078e00ff */
[----:B------:R-:W-:Y:S01]  /*10c60*/  IMAD.WIDE.U32 R84, R85, -0x2daee0ad, RZ ;  /* 0xd2511f5355547825 */ /* 0x000fe200078e00ff */
[----:B------:R-:W-:-:S03]  /*10c70*/  LOP3.LUT R100, R87, R160, R89, 0x96, !PT ;  /* 0x000000a057647212 */ /* 0x000fc600078e9659 */
[----:B------:R-:W-:Y:S01]  /*10c80*/  IMAD.MOV.U32 R4, RZ, RZ, R88 ;  /* 0x000000ffff047224 */ /* 0x000fe200078e0058 */
[----:B------:R-:W-:Y:S02]  /*10c90*/  LOP3.LUT R101, R101, R86, R85, 0x96, !PT ;  /* 0x0000005665657212 */ /* 0x000fe400078e9655 */
[----:B------:R-:W-:Y:S01]  /*10ca0*/  MOV R86, R90 ;  /* 0x0000005a00567202 */ /* 0x000fe20000000f00 */
[----:B------:R-:W-:-:S07]  /*10cb0*/  IMAD.MOV.U32 R90, RZ, RZ, R84 ;  /* 0x000000ffff5a7224 */ /* 0x000fce00078e0054 */
.L_x_352:
[----:B------:R-:W-:Y:S05]  /*10cc0*/  BSYNC.RECONVERGENT B1 ;  /* 0x0000000000017941 */ /* 0x000fea0003800200 */
.L_x_351:
[----:B------:R-:W-:Y:S02]  /*10cd0*/  I2FP.F32.U32 R85, R86 ;  /* 0x0000005600557245 */ /* 0x000fe40000201000 */
[----:B------:R-:W-:Y:S02]  /*10ce0*/  PRMT R84, R79, 0x7632, R84 ;  /* 0x000076324f547816 */ /* 0x000fe40000000054 */
[----:B------:R-:W-:Y:S01]  /*10cf0*/  @P1 PRMT R86, R83, 0x7632, R86 ;  /* 0x0000763253561816 */ /* 0x000fe20000000056 */
[----:B------:R-:W-:Y:S01]  /*10d00*/  FFMA.FTZ R85, R85, R154, 1.1641532182693481445e-10 ;  /* 0x2f00000055557423 */ /* 0x000fe2000001009a */
[----:B------:R-:W-:-:S03]  /*10d10*/  SHF.L.U32 R84, R84, 0x10, RZ ;  /* 0x0000001054547819 */ /* 0x000fc600000006ff */
[----:B------:R-:W-:Y:S01]  /*10d20*/  @P1 IMAD.U32 R86, R86, 0x10000, RZ ;  /* 0x0001000056561824 */ /* 0x000fe200078e00ff */
[----:B------:R-:W-:Y:S01]  /*10d30*/  FSETP.GTU.FTZ.AND P6, PT, R85, R156, PT ;  /* 0x0000009c5500720b */ /* 0x000fe20003fdc000 */
[----:B------:R-:W-:Y:S01]  /*10d40*/  FMUL.FTZ R84, R84, R155 ;  /* 0x0000009b54547220 */ /* 0x000fe20000410000 */
[----:B------:R-:W-:Y:S02]  /*10d50*/  PRMT R85, R153, 0x5410, R152 ;  /* 0x0000541099557816 */ /* 0x000fe40000000098 */
[----:B------:R-:W-:Y:S02]  /*10d60*/  SEL R115, RZ, 0x1, P6 ;  /* 0x00000001ff737807 */ /* 0x000fe40003000000 */
[----:B------:R-:W-:-:S05]  /*10d70*/  FSEL R84, R84, RZ, !P6 ;  /* 0x000000ff54547208 */ /* 0x000fca0007000000 */
[----:B------:R-:W-:Y:S01]  /*10d80*/  FADD.FTZ R159, R159, R84 ;  /* 0x000000549f9f7221 */ /* 0x000fe20000010000 */
[----:B------:R-:W-:-:S03]  /*10d90*/  PRMT R84, R147, 0x5410, R148 ;  /* 0x0000541093547816 */ /* 0x000fc60000000094 */
[----:B------:R-:W-:Y:S01]  /*10da0*/  @P1 FADD.FTZ R137, R159, R86 ;  /* 0x000000569f891221 */ /* 0x000fe20000010000 */
[----:B------:R-:W-:Y:S01]  /*10db0*/  @!P1 IMAD.MOV.U32 R137, RZ, RZ, R159 ;  /* 0x000000ffff899224 */ /* 0x000fe200078e009f */
[----:B------:R-:W-:-:S04]  /*10dc0*/  PRMT R86, R157, 0x5410, R158 ;  /* 0x000054109d567816 */ /* 0x000fc8000000009e */
[----:B------:R-:W-:-:S04]  /*10dd0*/  F2FP.BF16.F32.PACK_AB R87, RZ, R137 ;  /* 0x00000089ff57723e */ /* 0x000fc800000010ff */
[----:B------:R-:W-:Y:S01]  /*10de0*/  PRMT R87, R151, 0x5410, R87 ;  /* 0x0000541097577816 */ /* 0x000fe20000000057 */
[----:B------:R-:W-:Y:S06]  /*10df0*/  BRA `(.L_x_356) ;  /* 0x0000003000b47947 */ /* 0x000fec0003800000 */
.L_x_275:
[----:B------:R-:W-:Y:S01]  /*10e00*/  ISETP.NE.AND P2, PT, R99, 0x1, PT ;  /* 0x000000016300780c */ /* 0x000fe20003f45270 */
[----:B------:R-:W-:Y:S01]  /*10e10*/  BSSY.RECONVERGENT B1, `(.L_x_357) ;  /* 0x0000059000017945 */ /* 0x000fe20003800200 */
[----:B------:R-:W-:Y:S02]  /*10e20*/  HFMA2 R120, -RZ, RZ, 0, 1.1920928955078125e-07 ;  /* 0x00000002ff787431 */ /* 0x000fe400000001ff */
[----:B0-----:R-:W-:Y:S02]  /*10e30*/  IMAD.MOV.U32 R88, RZ, RZ, R4 ;  /* 0x000000ffff587224 */ /* 0x001fe400078e0004 */
[----:B------:R-:W-:-:S07]  /*10e40*/  IMAD.MOV.U32 R90, RZ, RZ, R140 ;  /* 0x000000ffff5a7224 */ /* 0x000fce00078e008c */
[----:B------:R-:W-:Y:S05]  /*10e50*/  @!P2 BRA `(.L_x_358) ;  /* 0x000000040050a947 */ /* 0x000fea0003800000 */
        /* <DEDUP_REMOVED lines=10> */
.L_x_359:
        /* <DEDUP_REMOVED lines=13> */
.L_x_361:
[----:B------:R-:W-:Y:S05]  /*10fd0*/  BSYNC.RECONVERGENT B2 ;  /* 0x0000000000027941 */ /* 0x000fea0003800200 */
.L_x_360:
        /* <DEDUP_REMOVED lines=44> */
[----:B------:R-:W-:-:S03]  /*112a0*/  IMAD.WIDE.U32 R88, R89, -0x2daee0ad, RZ ;  /* 0xd2511f5359587825 */ /* 0x000fc600078e00ff */
[----:B------:R-:W-:Y:S01]  /*112b0*/  LOP3.LUT R100, R99, R100, R121, 0x96, !PT ;  /* 0x0000006463647212 */ /* 0x000fe200078e9679 */
[----:B------:R-:W-:Y:S01]  /*112c0*/  VIADD R91, R142, 0xf1bbcdc8 ;  /* 0xf1bbcdc88e5b7836 */ /* 0x000fe20000000000 */
        /* <DEDUP_REMOVED lines=9> */
[----:B------:R-:W-:Y:S02]  /*11360*/  IMAD.MOV.U32 R4, RZ, RZ, R120 ;  /* 0x000000ffff047224 */ /* 0x000fe400078e0078 */
[----:B------:R-:W-:Y:S01]  /*11370*/  HFMA2 R120, -RZ, RZ, 0, 0 ;  /* 0x00000000ff787431 */ /* 0x000fe200000001ff */
[----:B------:R-:W-:Y:S01]  /*11380*/  LOP3.LUT R101, R101, R88, R91, 0x96, !PT ;  /* 0x0000005865657212 */ /* 0x000fe200078e965b */
[----:B------:R-:W-:-:S07]  /*11390*/  IMAD.MOV.U32 R88, RZ, RZ, R140 ;  /* 0x000000ffff587224 */ /* 0x000fce00078e008c */
.L_x_358:
[----:B------:R-:W-:Y:S05]  /*113a0*/  BSYNC.RECONVERGENT B1 ;  /* 0x0000000000017941 */ /* 0x000fea0003800200 */
.L_x_357:
[----:B------:R-:W0:Y:S01]  /*113b0*/  LDC R152, c[0x0][0x408] ;  /* 0x00010200ff987b82 */ /* 0x000e220000000800 */
[----:B------:R-:W-:Y:S01]  /*113c0*/  I2FP.F32.U32 R88, R88 ;  /* 0x0000005800587245 */ /* 0x000fe20000201000 */
[----:B------:R-:W-:Y:S01]  /*113d0*/  IMAD.MOV.U32 R137, RZ, RZ, 0x2f800000 ;  /* 0x2f800000ff897424 */ /* 0x000fe200078e00ff */
[----:B------:R-:W-:Y:S01]  /*113e0*/  ISETP.NE.AND P3, PT, R120, 0x1, PT ;  /* 0x000000017800780c */ /* 0x000fe20003f65270 */
[----:B-----5:R-:W-:Y:S01]  /*113f0*/  IMAD.U32 R89, R84, 0x10000, RZ ;  /* 0x0001000054597824 */ /* 0x020fe200078e00ff */
[----:B------:R-:W-:Y:S01]  /*11400*/  @P1 SHF.L.U32 R91, R80, 0x10, RZ ;  /* 0x00000010505b1819 */ /* 0x000fe200000006ff */
[----:B------:R-:W-:Y:S01]  /*11410*/  FFMA.FTZ R88, R88, R137, 1.1641532182693481445e-10 ;  /* 0x2f00000058587423 */ /* 0x000fe20000010089 */
[----:B------:R-:W-:Y:S01]  /*11420*/  BSSY.RECONVERGENT B1, `(.L_x_362) ;  /* 0x0000060000017945 */ /* 0x000fe20003800200 */
[----:B------:R-:W1:Y:S01]  /*11430*/  LDC R151, c[0x0][0x404] ;  /* 0x00010100ff977b82 */ /* 0x000e620000000800 */
[----:B------:R-:W-:Y:S01]  /*11440*/  PRMT R84, R84, 0x7632, R84 ;  /* 0x0000763254547816 */ /* 0x000fe20000000054 */
[----:B------:R-:W-:-:S02]  /*11450*/  IMAD.MOV.U32 R99, RZ, RZ, 0x2 ;  /* 0x00000002ff637424 */ /* 0x000fc400078e00ff */
[----:B0-----:R-:W-:Y:S01]  /*11460*/  FMUL.FTZ R89, R89, R152 ;  /* 0x0000009859597220 */ /* 0x001fe20000410000 */
[----:B-1----:R-:W-:-:S04]  /*11470*/  FSETP.GTU.FTZ.AND P2, PT, R88, R151, PT ;  /* 0x000000975800720b */ /* 0x002fc80003f5c000 */
[----:B------:R-:W-:Y:S01]  /*11480*/  FSEL R116, R89, RZ, !P2 ;  /* 0x000000ff59747208 */ /* 0x000fe20005000000 */
[----:B------:R-:W-:Y:S01]  /*11490*/  IMAD.MOV.U32 R89, RZ, RZ, R4 ;  /* 0x000000ffff597224 */ /* 0x000fe200078e0004 */
[----:B------:R-:W-:-:S03]  /*114a0*/  PLOP3.LUT P2, PT, P2, PT, PT, 0x8, 0x80 ;  /* 0x000000000080781c */ /* 0x000fc6000174e170 */
[----:B------:R-:W-:Y:S01]  /*114b0*/  @P1 FADD.FTZ R116, R91, R116 ;  /* 0x000000745b741221 */ /* 0x000fe20000010000 */
[----:B------:R-:W-:-:S04]  /*114c0*/  P2R R140, PR, RZ, 0x4 ;  /* 0x00000004ff8c7803 */ /* 0x000fc80000000000 */
        /* <DEDUP_REMOVED lines=10> */
.L_x_364:
        /* <DEDUP_REMOVED lines=13> */
.L_x_366:
[----:B------:R-:W-:Y:S05]  /*11640*/  BSYNC.RECONVERGENT B2 ;  /* 0x0000000000027941 */ /* 0x000fea0003800200 */
.L_x_365:
        /* <DEDUP_REMOVED lines=15> */
[----:B------:R-:W-:-:S03]  /*11740*/  LOP3.LUT R126, R89, R88, R101, 0x96, !PT ;  /* 0x00000058597e7212 */ /* 0x000fc600078e9665 */
        /* <DEDUP_REMOVED lines=37> */
[----:B------:R-:W-:Y:S01]  /*119a0*/  IADD3 R91, PT, PT, R142, -0x700cb87f, RZ ;  /* 0x8ff347818e5b7810 */ /* 0x000fe20007ffe0ff */
[----:B------:R-:W-:Y:S01]  /*119b0*/  IMAD.MOV.U32 R99, RZ, RZ, RZ ;  /* 0x000000ffff637224 */ /* 0x000fe200078e00ff */
[----:B------:R-:W-:Y:S01]  /*119c0*/  LOP3.LUT R101, R101, R120, R89, 0x96, !PT ;  /* 0x0000007865657212 */ /* 0x000fe200078e9659 */
[----:B------:R-:W-:Y:S01]  /*119d0*/  IMAD.WIDE.U32 R126, R126, -0x326172a9, RZ ;  /* 0xcd9e8d577e7e7825 */ /* 0x000fe200078e00ff */
[----:B------:R-:W-:-:S03]  /*119e0*/  MOV R89, R90 ;  /* 0x0000005a00597202 */ /* 0x000fc60000000f00 */
[----:B------:R-:W-:Y:S01]  /*119f0*/  IMAD.MOV.U32 R4, RZ, RZ, R126 ;  /* 0x000000ffff047224 */ /* 0x000fe200078e007e */
[----:B------:R-:W-:Y:S01]  /*11a00*/  LOP3.LUT R100, R91, R100, R127, 0x96, !PT ;  /* 0x000000645b647212 */ /* 0x000fe200078e967f */
[----:B------:R-:W-:-:S07]  /*11a10*/  IMAD.MOV.U32 R90, RZ, RZ, R88 ;  /* 0x000000ffff5a7224 */ /* 0x000fce00078e0058 */
.L_x_363:
[----:B------:R-:W-:Y:S05]  /*11a20*/  BSYNC.RECONVERGENT B1 ;  /* 0x0000000000017941 */ /* 0x000fea0003800200 */
.L_x_362:
[----:B------:R-:W-:Y:S01]  /*11a30*/  I2FP.F32.U32 R88, R89 ;  /* 0x0000005900587245 */ /* 0x000fe20000201000 */
[----:B------:R-:W-:Y:S01]  /*11a40*/  BSSY.RECONVERGENT B1, `(.L_x_367) ;  /* 0x0000063000017945 */ /* 0x000fe20003800200 */
[----:B------:R-:W-:Y:S02]  /*11a50*/  SHF.L.U32 R89, R84, 0x10, RZ ;  /* 0x0000001054597819 */ /* 0x000fe400000006ff */
[----:B------:R-:W-:Y:S01]  /*11a60*/  ISETP.NE.AND P2, PT, R99, 0x1, PT ;  /* 0x000000016300780c */ /* 0x000fe20003f45270 */
[----:B------:R-:W-:Y:S01]  /*11a70*/  FFMA.FTZ R88, R88, R137, 1.1641532182693481445e-10 ;  /* 0x2f00000058587423 */ /* 0x000fe20000010089 */
[----:B------:R-:W-:Y:S01]  /*11a80*/  @P1 PRMT R84, R80, 0x7632, R84 ;  /* 0x0000763250541816 */ /* 0x000fe20000000054 */
[----:B------:R-:W-:-:S03]  /*11a90*/  FMUL.FTZ R89, R89, R152 ;  /* 0x0000009859597220 */ /* 0x000fc60000410000 */
[----:B------:R-:W-:Y:S01]  /*11aa0*/  FSETP.GTU.FTZ.AND P3, PT, R88, R151, PT ;  /* 0x000000975800720b */ /* 0x000fe20003f7c000 */
[----:B------:R-:W-:Y:S01]  /*11ab0*/  @P1 IMAD.U32 R91, R84, 0x10000, RZ ;  /* 0x00010000545b1824 */ /* 0x000fe200078e00ff */
[----:B------:R-:W-:Y:S01]  /*11ac0*/  MOV R84, R4 ;  /* 0x0000000400547202 */ /* 0x000fe20000000f00 */
[----:B------:R-:W-:Y:S01]  /*11ad0*/  IMAD.MOV.U32 R88, RZ, RZ, 0x2 ;  /* 0x00000002ff587424 */ /* 0x000fe200078e00ff */
[----:B------:R-:W-:Y:S02]  /*11ae0*/  FSEL R120, R89, RZ, !P3 ;  /* 0x000000ff59787208 */ /* 0x000fe40005800000 */
        /* <DEDUP_REMOVED lines=13> */
.L_x_369:
        /* <DEDUP_REMOVED lines=13> */
.L_x_371:
[----:B------:R-:W-:Y:S05]  /*11c90*/  BSYNC.RECONVERGENT B2 ;  /* 0x0000000000027941 */ /* 0x000fea0003800200 */
.L_x_370:
[----:B------:R-:W-:Y:S01]  /*11ca0*/  IMAD.WIDE.U32 R100, R106, -0x326172a9, RZ ;  /* 0xcd9e8d576a647825 */ /* 0x000fe200078e00ff */
[----:B------:R-:W-:Y:S02]  /*11cb0*/  LOP3.LUT R88, R3, R127, R143, 0x96, !PT ;  /* 0x0000007f03587212 */ /* 0x000fe400078e968f */
[----:B------:R-:W-:Y:S01]  /*11cc0*/  IADD3 R99, PT, PT, R142, -0x61c88647, RZ ;  /* 0x9e3779b98e637810 */ /* 0x000fe20007ffe0ff */
[----:B------:R-:W-:Y:S01]  /*11cd0*/  IMAD.MOV.U32 R84, RZ, RZ, R90 ;  /* 0x000000ffff547224 */ /* 0x000fe200078e005a */
        /* <DEDUP_REMOVED lines=57> */
.L_x_368:
[----:B------:R-:W-:Y:S05]  /*12070*/  BSYNC.RECONVERGENT B1 ;  /* 0x0000000000017941 */ /* 0x000fea0003800200 */
.L_x_367:
[----:B------:R-:W-:Y:S01]  /*12080*/  I2FP.F32.U32 R84, R84 ;  /* 0x0000005400547245 */ /* 0x000fe20000201000 */
[C---:B------:R-:W-:Y:S01]  /*12090*/  IMAD.U32 R89, R85.reuse, 0x10000, RZ ;  /* 0x0001000055597824 */ /* 0x040fe200078e00ff */
[----:B------:R-:W-:Y:S01]  /*120a0*/  BSSY.RECONVERGENT B1, `(.L_x_372) ;  /* 0x0000062000017945 */ /* 0x000fe20003800200 */
[----:B------:R-:W-:Y:S01]  /*120b0*/  PRMT R99, R85, 0x7632, R99 ;  /* 0x0000763255637816 */ /* 0x000fe20000000063 */
[----:B------:R-:W-:Y:S02]  /*120c0*/  IMAD.MOV.U32 R85, RZ, RZ, R4 ;  /* 0x000000ffff557224 */ /* 0x000fe400078e0004 */
[----:B------:R-:W-:Y:S01]  /*120d0*/  FFMA.FTZ R84, R84, R137, 1.1641532182693481445e-10 ;  /* 0x2f00000054547423 */ /* 0x000fe20000010089 */
[----:B------:R-:W-:-:S04]  /*120e0*/  FMUL.FTZ R89, R89, R152 ;  /* 0x0000009859597220 */ /* 0x000fc80000410000 */
[----:B------:R-:W-:Y:S01]  /*120f0*/  FSETP.GTU.FTZ.AND P2, PT, R84, R151, PT ;  /* 0x000000975400720b */ /* 0x000fe20003f5c000 */
[----:B------:R-:W-:-:S03]  /*12100*/  @P1 IMAD.U32 R84, R81, 0x10000, RZ ;  /* 0x0001000051541824 */ /* 0x000fc600078e00ff */
[----:B------:R-:W-:Y:S02]  /*12110*/  FSEL R121, R89, RZ, !P2 ;  /* 0x000000ff59797208 */ /* 0x000fe40005000000 */
[----:B------:R-:W-:Y:S02]  /*12120*/  PLOP3.LUT P3, PT, P2, PT, PT, 0x8, 0x80 ;  /* 0x000000000080781c */ /* 0x000fe4000176e170 */
[----:B------:R-:W-:Y:S01]  /*12130*/  ISETP.NE.AND P2, PT, R88, 0x1, PT ;  /* 0x000000015800780c */ /* 0x000fe20003f45270 */
[----:B------:R-:W-:Y:S01]  /*12140*/  @P1 FADD.FTZ R121, R84, R121 ;  /* 0x0000007954791221 */ /* 0x000fe20000010000 */
[----:B------:R-:W-:Y:S02]  /*12150*/  MOV R89, 0x2 ;  /* 0x0000000200597802 */ /* 0x000fe40000000f00 */
[----:B------:R-:W-:Y:S02]  /*12160*/  P2R R145, PR, RZ, 0x8 ;  /* 0x00000008ff917803 */ /* 0x000fe40000000000 */
        /* <DEDUP_REMOVED lines=10> */
.L_x_374:
        /* <DEDUP_REMOVED lines=13> */
.L_x_376:
[----:B------:R-:W-:Y:S05]  /*122e0*/  BSYNC.RECONVERGENT B2 ;  /* 0x0000000000027941 */ /* 0x000fea0003800200 */
.L_x_375:
        /* <DEDUP_REMOVED lines=61> */
.L_x_373:
[----:B------:R-:W-:Y:S05]  /*126c0*/  BSYNC.RECONVERGENT B1 ;  /* 0x0000000000017941 */ /* 0x000fea0003800200 */
.L_x_372:
[----:B------:R-:W-:Y:S01]  /*126d0*/  I2FP.F32.U32 R84, R85 ;  /* 0x0000005500547245 */ /* 0x000fe20000201000 */
[----:B------:R-:W-:Y:S01]  /*126e0*/  IMAD.U32 R99, R99, 0x10000, RZ ;  /* 0x0001000063637824 */ /* 0x000fe200078e00ff */
[----:B------:R-:W-:Y:S01]  /*126f0*/  @P1 PRMT R85, R81, 0x7632, R85 ;  /* 0x0000763251551816 */ /* 0x000fe20000000055 */
[----:B------:R-:W-:Y:S02]  /*12700*/  BSSY.RECONVERGENT B1, `(.L_x_377) ;  /* 0x0000061000017945 */ /* 0x000fe40003800200 */
[----:B------:R-:W-:Y:S01]  /*12710*/  FFMA.FTZ R84, R84, R137, 1.1641532182693481445e-10 ;  /* 0x2f00000054547423 */ /* 0x000fe20000010089 */
[----:B------:R-:W-:Y:S01]  /*12720*/  FMUL.FTZ R99, R99, R152 ;  /* 0x0000009863637220 */ /* 0x000fe20000410000 */
[----:B------:R-:W-:-:S03]  /*12730*/  @P1 SHF.L.U32 R85, R85, 0x10, RZ ;  /* 0x0000001055551819 */ /* 0x000fc600000006ff */
[----:B------:R-:W-:-:S04]  /*12740*/  FSETP.GTU.FTZ.AND P2, PT, R84, R151, PT ;  /* 0x000000975400720b */ /* 0x000fc80003f5c000 */
[----:B------:R-:W-:Y:S01]  /*12750*/  FSEL R126, R99, RZ, !P2 ;  /* 0x000000ff637e7208 */ /* 0x000fe20005000000 */
[----:B------:R-:W-:Y:S01]  /*12760*/  IMAD.MOV.U32 R99, RZ, RZ, 0x2 ;  /* 0x00000002ff637424 */ /* 0x000fe200078e00ff */
[----:B------:R-:W-:Y:S02]  /*12770*/  PLOP3.LUT P3, PT, P2, PT, PT, 0x8, 0x80 ;  /* 0x000000000080781c */ /* 0x000fe4000176e170 */
[----:B------:R-:W-:Y:S01]  /*12780*/  ISETP.NE.AND P2, PT, R89, 0x1, PT ;  /* 0x000000015900780c */ /* 0x000fe20003f45270 */
[----:B------:R-:W-:Y:S01]  /*12790*/  @P1 FADD.FTZ R126, R85, R126 ;  /* 0x0000007e557e1221 */ /* 0x000fe20000010000 */
[----:B------:R-:W-:Y:S01]  /*127a0*/  IMAD.MOV.U32 R85, RZ, RZ, R4 ;  /* 0x000000ffff557224 */ /* 0x000fe200078e0004 */
[----:B------:R-:W-:-:S03]  /*127b0*/  P2R R146, PR, RZ, 0x8 ;  /* 0x00000008ff927803 */ /* 0x000fc60000000000 */
[----:B------:R-:W-:-:S07]  /*127c0*/  F2FP.BF16.F32.PACK_AB R149, RZ, R126 ;  /* 0x0000007eff95723e */ /* 0x000fce00000010ff */
        /* <DEDUP_REMOVED lines=9> */
.L_x_379:
        /* <DEDUP_REMOVED lines=13> */
.L_x_381:
[----:B------:R-:W-:Y:S05]  /*12930*/  BSYNC.RECONVERGENT B2 ;  /* 0x0000000000027941 */ /* 0x000fea0003800200 */
.L_x_380:
        /* <DEDUP_REMOVED lines=61> */
.L_x_378:
[----:B------:R-:W-:Y:S05]  /*12d10*/  BSYNC.RECONVERGENT B1 ;  /* 0x0000000000017941 */ /* 0x000fea0003800200 */
.L_x_377:
[----:B------:R-:W-:Y:S01]  /*12d20*/  I2FP.F32.U32 R84, R85 ;  /* 0x0000005500547245 */ /* 0x000fe20000201000 */
[----:B------:R-:W-:Y:S01]  /*12d30*/  @P1 IMAD.U32 R88, R82, 0x10000, RZ ;  /* 0x0001000052581824 */ /* 0x000fe200078e00ff */
[----:B------:R-:W-:Y:S01]  /*12d40*/  SHF.L.U32 R85, R86, 0x10, RZ ;  /* 0x0000001056557819 */ /* 0x000fe200000006ff */
[----:B------:R-:W-:Y:S01]  /*12d50*/  BSSY.RECONVERGENT B1, `(.L_x_382) ;  /* 0x0000060000017945 */ /* 0x000fe20003800200 */
[----:B------:R-:W-:Y:S01]  /*12d60*/  ISETP.NE.AND P3, PT, R99, 0x1, PT ;  /* 0x000000016300780c */ /* 0x000fe20003f65270 */
[----:B------:R-:W-:Y:S01]  /*12d70*/  FFMA.FTZ R84, R84, R137, 1.1641532182693481445e-10 ;  /* 0x2f00000054547423 */ /* 0x000fe20000010089 */
[----:B------:R-:W-:Y:S01]  /*12d80*/  PRMT R86, R86, 0x7632, R86 ;  /* 0x0000763256567816 */ /* 0x000fe20000000056 */
[----:B------:R-:W-:-:S03]  /*12d90*/  FMUL.FTZ R85, R85, R152 ;  /* 0x0000009855557220 */ /* 0x000fc60000410000 */
[----:B------:R-:W-:-:S04]  /*12da0*/  FSETP.GTU.FTZ.AND P2, PT, R84, R151, PT ;  /* 0x000000975400720b */ /* 0x000fc80003f5c000 */
[----:B------:R-:W-:Y:S02]  /*12db0*/  FSEL R127, R85, RZ, !P2 ;  /* 0x000000ff557f7208 */ /* 0x000fe40005000000 */
[----:B------:R-:W-:Y:S02]  /*12dc0*/  MOV R85, R4 ;  /* 0x0000000400557202 */ /* 0x000fe40000000f00 */
[----:B------:R-:W-:Y:S01]  /*12dd0*/  PLOP3.LUT P2, PT, P2, PT, PT, 0x8, 0x80 ;  /* 0x000000000080781c */ /* 0x000fe2000174e170 */
[----:B------:R-:W-:Y:S01]  /*12de0*/  @P1 FADD.FTZ R127, R88, R127 ;  /* 0x0000007f587f1221 */ /* 0x000fe20000010000 */
[----:B------:R-:W-:-:S04]  /*12df0*/  IMAD.MOV.U32 R88, RZ, RZ, 0x2 ;  /* 0x00000002ff587424 */ /* 0x000fc800078e00ff */
        /* <DEDUP_REMOVED lines=10> */
.L_x_384:
        /* <DEDUP_REMOVED lines=13> */
.L_x_386:
[----:B------:R-:W-:Y:S05]  /*12f70*/  BSYNC.RECONVERGENT B2 ;  /* 0x0000000000027941 */ /* 0x000fea0003800200 */
.L_x_385:
        /* <DEDUP_REMOVED lines=61> */
.L_x_383:
[----:B------:R-:W-:Y:S05]  /*13350*/  BSYNC.RECONVERGENT B1 ;  /* 0x0000000000017941 */ /* 0x000fea0003800200 */
.L_x_382:
[----:B------:R-:W-:Y:S01]  /*13360*/  I2FP.F32.U32 R84, R85 ;  /* 0x0000005500547245 */ /* 0x000fe20000201000 */
[----:B------:R-:W-:Y:S01]  /*13370*/  IMAD.U32 R85, R86, 0x10000, RZ ;  /* 0x0001000056557824 */ /* 0x000fe200078e00ff */
[----:B------:R-:W-:Y:S01]  /*13380*/  ISETP.NE.AND P4, PT, R88, 0x1, PT ;  /* 0x000000015800780c */ /* 0x000fe20003f85270 */
[----:B------:R-:W-:Y:S01]  /*13390*/  BSSY.RECONVERGENT B1, `(.L_x_387) ;  /* 0x0000060000017945 */ /* 0x000fe20003800200 */
[----:B------:R-:W-:Y:S01]  /*133a0*/  @P1 PRMT R86, R82, 0x7632, R86 ;  /* 0x0000763252561816 */ /* 0x000fe20000000056 */
[----:B------:R-:W-:Y:S01]  /*133b0*/  FFMA.FTZ R84, R84, R137, 1.1641532182693481445e-10 ;  /* 0x2f00000054547423 */ /* 0x000fe20000010089 */
[----:B------:R-:W-:-:S03]  /*133c0*/  FMUL.FTZ R85, R85, R152 ;  /* 0x0000009855557220 */ /* 0x000fc60000410000 */
[----:B------:R-:W-:Y:S01]  /*133d0*/  @P1 IMAD.U32 R89, R86, 0x10000, RZ ;  /* 0x0001000056591824 */ /* 0x000fe200078e00ff */
[----:B------:R-:W-:-:S04]  /*133e0*/  FSETP.GTU.FTZ.AND P3, PT, R84, R151, PT ;  /* 0x000000975400720b */ /* 0x000fc80003f7c000 */
[----:B------:R-:W-:Y:S01]  /*133f0*/  FSEL R132, R85, RZ, !P3 ;  /* 0x000000ff55847208 */ /* 0x000fe20005800000 */
[----:B------:R-:W-:Y:S01]  /*13400*/  IMAD.MOV.U32 R85, RZ, RZ, R4 ;  /* 0x000000ffff557224 */ /* 0x000fe200078e0004 */
[----:B------:R-:W-:-:S03]  /*13410*/  PLOP3.LUT P3, PT, P3, PT, PT, 0x8, 0x80 ;  /* 0x000000000080781c */ /* 0x000fc60001f6e170 */
[----:B------:R-:W-:Y:S01]  /*13420*/  @P1 FADD.FTZ R132, R89, R132 ;  /* 0x0000008459841221 */ /* 0x000fe20000010000 */
[----:B------:R-:W-:-:S04]  /*13430*/  MOV R89, 0x2 ;  /* 0x0000000200597802 */ /* 0x000fc80000000f00 */
        /* <DEDUP_REMOVED lines=10> */
.L_x_389:
        /* <DEDUP_REMOVED lines=13> */
.L_x_391:
[----:B------:R-:W-:Y:S05]  /*135b0*/  BSYNC.RECONVERGENT B2 ;  /* 0x0000000000027941 */ /* 0x000fea0003800200 */
.L_x_390:
        /* <DEDUP_REMOVED lines=61> */
.L_x_388:
[----:B------:R-:W-:Y:S05]  /*13990*/  BSYNC.RECONVERGENT B1 ;  /* 0x0000000000017941 */ /* 0x000fea0003800200 */
.L_x_387:
[----:B------:R-:W-:Y:S01]  /*139a0*/  I2FP.F32.U32 R84, R85 ;  /* 0x0000005500547245 */ /* 0x000fe20000201000 */
[----:B------:R-:W-:Y:S01]  /*139b0*/  IMAD.U32 R85, R87, 0x10000, RZ ;  /* 0x0001000057557824 */ /* 0x000fe200078e00ff */
[----:B------:R-:W-:Y:S01]  /*139c0*/  ISETP.NE.AND P5, PT, R89, 0x1, PT ;  /* 0x000000015900780c */ /* 0x000fe20003fa5270 */
[----:B------:R-:W-:Y:S01]  /*139d0*/  BSSY.RECONVERGENT B1, `(.L_x_392) ;  /* 0x0000060000017945 */ /* 0x000fe20003800200 */
[----:B------:R-:W-:Y:S01]  /*139e0*/  @P1 SHF.L.U32 R86, R83, 0x10, RZ ;  /* 0x0000001053561819 */ /* 0x000fe200000006ff */
[----:B------:R-:W-:Y:S01]  /*139f0*/  FFMA.FTZ R84, R84, R137, 1.1641532182693481445e-10 ;  /* 0x2f00000054547423 */ /* 0x000fe20000010089 */
[----:B------:R-:W-:Y:S01]  /*13a00*/  FMUL.FTZ R85, R85, R152 ;  /* 0x0000009855557220 */ /* 0x000fe20000410000 */
[----:B------:R-:W-:Y:S01]  /*13a10*/  PRMT R156, R87, 0x7632, R156 ;  /* 0x00007632579c7816 */ /* 0x000fe2000000009c */
[----:B------:R-:W-:Y:S02]  /*13a20*/  IMAD.MOV.U32 R99, RZ, RZ, 0x2 ;  /* 0x00000002ff637424 */ /* 0x000fe400078e00ff */
[----:B------:R-:W-:-:S04]  /*13a30*/  FSETP.GTU.FTZ.AND P4, PT, R84, R151, PT ;  /* 0x000000975400720b */ /* 0x000fc80003f9c000 */
[----:B------:R-:W-:Y:S01]  /*13a40*/  FSEL R133, R85, RZ, !P4 ;  /* 0x000000ff55857208 */ /* 0x000fe20006000000 */
[----:B------:R-:W-:Y:S01]  /*13a50*/  IMAD.MOV.U32 R85, RZ, RZ, R4 ;  /* 0x000000ffff557224 */ /* 0x000fe200078e0004 */
[----:B------:R-:W-:-:S03]  /*13a60*/  PLOP3.LUT P4, PT, P4, PT, PT, 0x8, 0x80 ;  /* 0x000000000080781c */ /* 0x000fc6000278e170 */
[----:B------:R-:W-:-:S05]  /*13a70*/  @P1 FADD.FTZ R133, R86, R133 ;  /* 0x0000008556851221 */ /* 0x000fca0000010000 */
        /* <DEDUP_REMOVED lines=10> */
.L_x_394:
        /* <DEDUP_REMOVED lines=13> */
.L_x_396:
[----:B------:R-:W-:Y:S05]  /*13bf0*/  BSYNC.RECONVERGENT B2 ;  /* 0x0000000000027941 */ /* 0x000fea0003800200 */
.L_x_395:
        /* <DEDUP_REMOVED lines=35> */
[C---:B------:R-:W-:Y:S02]  /*13e30*/  IADD3 R89, PT, PT, R143.reuse, 0x646e171e, RZ ;  /* 0x646e171e8f597810 */ /* 0x040fe40007ffe0ff */
[----:B------:R-:W-:Y:S01]  /*13e40*/  IADD3 R99, PT, PT, R143, 0x1fd5c5a3, RZ ;  /* 0x1fd5c5a38f637810 */ /* 0x000fe20007ffe0ff */
[----:B------:R-:W-:Y:S01]  /*13e50*/  IMAD.WIDE.U32 R86, R86, -0x326172a9, RZ ;  /* 0xcd9e8d5756567825 */ /* 0x000fe200078e00ff */
[----:B------:R-:W-:-:S04]  /*13e60*/  LOP3.LUT R89, R89, R88, R101, 0x96, !PT ;  /* 0x0000005859597212 */ /* 0x000fc800078e9665 */
[----:B------:R-:W-:Y:S01]  /*13e70*/  LOP3.LUT R88, R85, R84, R87, 0x96, !PT ;  /* 0x0000005455587212 */ /* 0x000fe200078e9657 */
[----:B------:R-:W-:-:S04]  /*13e80*/  IMAD.WIDE.U32 R84, R89, -0x326172a9, RZ ;  /* 0xcd9e8d5759547825 */ /* 0x000fc800078e00ff */
[----:B------:R-:W-:-:S04]  /*13e90*/  IMAD.WIDE.U32 R88, R88, -0x2daee0ad, RZ ;  /* 0xd2511f5358587825 */ /* 0x000fc800078e00ff */
[----:B------:R-:W-:Y:S01]  /*13ea0*/  VIADD R87, R142, 0x5384540f ;  /* 0x5384540f8e577836 */ /* 0x000fe20000000000 */
[----:B------:R-:W-:Y:S01]  /*13eb0*/  LOP3.LUT R100, R99, R100, R89, 0x96, !PT ;  /* 0x0000006463647212 */ /* 0x000fe200078e9659 */
[----:B------:R-:W-:Y:S02]  /*13ec0*/  VIADD R89, R143, 0xdb3d7428 ;  /* 0xdb3d74288f597836 */ /* 0x000fe40000000000 */
[----:B------:R-:W-:Y:S01]  /*13ed0*/  IMAD.MOV.U32 R99, RZ, RZ, RZ ;  /* 0x000000ffff637224 */ /* 0x000fe200078e00ff */
        /* <DEDUP_REMOVED lines=15> */
.L_x_393:
[----:B------:R-:W-:Y:S05]  /*13fd0*/  BSYNC.RECONVERGENT B1 ;  /* 0x0000000000017941 */ /* 0x000fea0003800200 */
.L_x_392:
[----:B------:R-:W-:Y:S02]  /*13fe0*/  I2FP.F32.U32 R84, R85 ;  /* 0x0000005500547245 */ /* 0x000fe40000201000 */
[----:B------:R-:W-:Y:S02]  /*13ff0*/  SHF.L.U32 R85, R156, 0x10, RZ ;  /* 0x000000109c557819 */ /* 0x000fe400000006ff */
[----:B------:R-:W-:Y:S01]  /*14000*/  @P1 PRMT R86, R83, 0x7632, R86 ;  /* 0x0000763253561816 */ /* 0x000fe20000000056 */
[----:B------:R-:W-:Y:S02]  /*14010*/  FFMA.FTZ R84, R84, R137, 1.1641532182693481445e-10 ;  /* 0x2f00000054547423 */ /* 0x000fe40000010089 */
[----:B------:R-:W-:Y:S02]  /*14020*/  FMUL.FTZ R85, R85, R152 ;  /* 0x0000009855557220 */ /* 0x000fe40000410000 */
[----:B------:R-:W-:Y:S01]  /*14030*/  @P1 IMAD.U32 R86, R86, 0x10000, RZ ;  /* 0x0001000056561824 */ /* 0x000fe200078e00ff */
[----:B------:R-:W-:-:S02]  /*14040*/  FSETP.GTU.FTZ.AND P5, PT, R84, R151, PT ;  /* 0x000000975400720b */ /* 0x000fc40003fbc000 */
[----:B------:R-:W-:Y:S02]  /*14050*/  PRMT R84, R147, 0x5410, R148 ;  /* 0x0000541093547816 */ /* 0x000fe40000000094 */
[----:B------:R-:W-:Y:S02]  /*14060*/  FSEL R137, R85, RZ, !P5 ;  /* 0x000000ff55897208 */ /* 0x000fe40006800000 */
[----:B------:R-:W-:Y:S02]  /*14070*/  PLOP3.LUT P5, PT, P5, PT, PT, 0x8, 0x80 ;  /* 0x000000000080781c */ /* 0x000fe40002fae170 */
[----:B------:R-:W-:Y:S01]  /*14080*/  PRMT R85, R150, 0x5410, R149 ;  /* 0x0000541096557816 */ /* 0x000fe20000000095 */
[----:B------:R-:W-:Y:S01]  /*14090*/  @P1 FADD.FTZ R137, R86, R137 ;  /* 0x0000008956891221 */ /* 0x000fe20000010000 */
[----:B------:R-:W-:-:S04]  /*140a0*/  PRMT R86, R154, 0x5410, R155 ;  /* 0x000054109a567816 */ /* 0x000fc8000000009b */
[----:B------:R-:W-:-:S04]  /*140b0*/  F2FP.BF16.F32.PACK_AB R87, RZ, R137 ;  /* 0x00000089ff57723e */ /* 0x000fc800000010ff */
[----:B------:R-:W-:-:S07]  /*140c0*/  PRMT R87, R153, 0x5410, R87 ;  /* 0x0000541099577816 */ /* 0x000fce0000000057 */
.L_x_356:
[----:B------:R-:W-:Y:S01]  /*140d0*/  SEL R148, RZ, 0x10000, !P4 ;  /* 0x00010000ff947807 */ /* 0x000fe20006000000 */
[----:B------:R-:W0:Y:S01]  /*140e0*/  LDC.64 R88, c[0x0][0x3b0] ;  /* 0x0000ec00ff587b82 */ /* 0x000e220000000a00 */
[----:B------:R-:W-:Y:S02]  /*140f0*/  ISETP.NE.AND P4, PT, R146, RZ, PT ;  /* 0x000000ff9200720c */ /* 0x000fe40003f85270 */
[----:B------:R-:W-:Y:S02]  /*14100*/  SEL R150, RZ, 0x1000000, !P5 ;  /* 0x01000000ff967807 */ /* 0x000fe40006800000 */
[----:B------:R-:W-:Y:S02]  /*14110*/  ISETP.NE.AND P6, PT, R91, RZ, PT ;  /* 0x000000ff5b00720c */ /* 0x000fe40003fc5270 */
        /* <DEDUP_REMOVED lines=8> */
[----:B------:R-:W-:-:S02]  /*141a0*/  SEL R148, RZ, 0x1, !P2 ;  /* 0x00000001ff947807 */ /* 0x000fc40005000000 */
[----:B------:R-:W-:Y:S01]  /*141b0*/  LOP3.LUT R91, R91, R145, R140, 0xfe, !PT ;  /* 0x000000915b5b7212 */ /* 0x000fe200078efe8c */
[C---:B0-----:R-:W-:Y:S01]  /*141c0*/  IMAD.WIDE.U32 R88, R144.reuse, 0x8, R88 ;  /* 0x0000000890587825 */ /* 0x041fe200078e0058 */
        /* <DEDUP_REMOVED lines=10> */
[----:B------:R-:W-:Y:S02]  /*14270*/  PRMT R89, R113, 0x7104, RZ ;  /* 0x0000710471597816 */ /* 0x000fe400000000ff */
[----:B------:R-:W-:Y:S02]  /*14280*/  LOP3.LUT R87, R87, 0xff0000, RZ, 0xc0, !PT ;  /* 0x00ff000057577812 */ /* 0x000fe400078ec0ff */
[----:B------:R-:W-:Y:S02]  /*14290*/  LOP3.LUT R146, R111, 0xff, RZ, 0xc0, !PT ;  /* 0x000000ff6f927812 */ /* 0x000fe400078ec0ff */
[----:B------:R-:W-:-:S02]  /*142a0*/  PRMT R86, R87, 0x4210, R86 ;  /* 0x0000421057567816 */ /* 0x000fc40000000056 */
[----:B------:R-:W-:Y:S01]  /*142b0*/  LOP3.LUT R88, R110, 0xff, RZ, 0xc0, !PT ;  /* 0x000000ff6e587812 */ /* 0x000fe200078ec0ff */
[----:B------:R-:W-:Y:S01]  /*142c0*/  IMAD.WIDE.U32 R146, R146, 0x1000000, RZ ;  /* 0x0100000092927825 */ /* 0x000fe200078e00ff */
        /* <DEDUP_REMOVED lines=11> */
.L_x_397:
[----:B------:R-:W-:Y:S01]  /*14380*/  MOV R140, R90 ;  /* 0x0000005a008c7202 */ /* 0x000fe20000000f00 */
[----:B------:R-:W-:-:S07]  /*14390*/  VIADD R144, R144, 0x20 ;  /* 0x0000002090907836 */ /* 0x000fce0000000000 */
.L_x_274:
[----:B------:R-:W-:Y:S05]  /*143a0*/  BSYNC.RECONVERGENT B0 ;  /* 0x0000000000007941 */ /* 0x000fea0003800200 */
.L_x_273:
        /* <DEDUP_REMOVED lines=19> */
[----:B0-----:R-:W-:Y:S02]  /*144e0*/  HFMA2 R91, -RZ, RZ, 0, 1.1920928955078125e-07 ;  /* 0x00000002ff5b7431 */ /* 0x001fe400000001ff */
[C---:B------:R-:W-:Y:S01]  /*144f0*/  VIADD R154, R143.reuse, 0xa9066899 ;  /* 0xa90668998f9a7836 */ /* 0x040fe20000000000 */
[C---:B------:R-:W-:Y:S01]  /*14500*/  IADD3 R155, PT, PT, R143.reuse, 0x76cf5d0a, RZ ;  /* 0x76cf5d0a8f9b7810 */ /* 0x040fe20007ffe0ff */
[----:B------:R-:W-:Y:S02]  /*14510*/  VIADD R138, R142, 0x1715609d ;  /* 0x1715609d8e8a7836 */ /* 0x000fe40000000000 */
[----:B------:R-:W-:Y:S02]  /*14520*/  VIADD R115, R143, 0x32370b8f ;  /* 0x32370b8f8f737836 */ /* 0x000fe40000000000 */
[----:B------:R-:W-:-:S02]  /*14530*/  IMAD.MOV.U32 R88, RZ, RZ, R4 ;  /* 0x000000ffff587224 */ /* 0x000fc400078e0004 */
        /* <DEDUP_REMOVED lines=12> */
.L_x_403:
        /* <DEDUP_REMOVED lines=13> */
.L_x_405:
[----:B------:R-:W-:Y:S05]  /*146d0*/  BSYNC.RECONVERGENT B2 ;  /* 0x0000000000027941 */ /* 0x000fea0003800200 */
.L_x_404:
        /* <DEDUP_REMOVED lines=48> */
[----:B------:R-:W-:-:S04]  /*149e0*/  IMAD.WIDE.U32 R90, R91, -0x326172a9, RZ ;  /* 0xcd9e8d575b5a7825 */ /* 0x000fc800078e00ff */
[----:B------:R-:W-:Y:S01]  /*149f0*/  IMAD.WIDE.U32 R152, R152, -0x2daee0ad, RZ ;  /* 0xd2511f5398987825 */ /* 0x000fe200078e00ff */
[----:B------:R-:W-:Y:S02]  /*14a00*/  LOP3.LUT R100, R89, R100, R91, 0x96, !PT ;  /* 0x0000006459647212 */ /* 0x000fe400078e965b */
[----:B------:R-:W-:Y:S01]  /*14a10*/  MOV R4, R90 ;  /* 0x0000005a00047202 */ /* 0x000fe20000000f00 */
[----:B------:R-:W-:Y:S02]  /*14a20*/  VIADD R101, R143, 0x96a522ad ;  /* 0x96a522ad8f657836 */ /* 0x000fe40000000000 */
[----:B------:R-:W-:-:S03]  /*14a30*/  IMAD.MOV.U32 R91, RZ, RZ, RZ ;  /* 0x000000ffff5b7224 */ /* 0x000fc600078e00ff */
[----:B------:R-:W-:Y:S01]  /*14a40*/  LOP3.LUT R101, R101, R88, R153, 0x96, !PT ;  /* 0x0000005865657212 */ /* 0x000fe200078e9699 */
[----:B------:R-:W-:-:S07]  /*14a50*/  IMAD.MOV.U32 R88, RZ, RZ, R140 ;  /* 0x000000ffff587224 */ /* 0x000fce00078e008c */
.L_x_402:
[----:B------:R-:W-:Y:S05]  /*14a60*/  BSYNC.RECONVERGENT B1 ;  /* 0x0000000000017941 */ /* 0x000fea0003800200 */
.L_x_401:
[----:B------:R-:W0:Y:S01]  /*14a70*/  LDC R159, c[0x0][0x408] ;  /* 0x00010200ff9f7b82 */ /* 0x000e220000000800 */
[----:B------:R-:W-:Y:S01]  /*14a80*/  HFMA2 R157, -RZ, RZ, 0.1171875, 0 ;  /* 0x2f800000ff9d7431 */ /* 0x000fe200000001ff */
[----:B------:R-:W-:Y:S01]  /*14a90*/  I2FP.F32.U32 R88, R88 ;  /* 0x0000005800587245 */ /* 0x000fe20000201000 */
[C---:B-----5:R-:W-:Y:S01]  /*14aa0*/  IMAD.U32 R90, R84.reuse, 0x10000, RZ ;  /* 0x00010000545a7824 */ /* 0x060fe200078e00ff */
[----:B------:R-:W-:Y:S01]  /*14ab0*/  ISETP.NE.AND P3, PT, R91, 0x1, PT ;  /* 0x000000015b00780c */ /* 0x000fe20003f65270 */
[----:B------:R-:W-:Y:S01]  /*14ac0*/  BSSY.RECONVERGENT B1, `(.L_x_406) ;  /* 0x000005b000017945 */ /* 0x000fe20003800200 */
[----:B------:R-:W-:Y:S01]  /*14ad0*/  PRMT R84, R84, 0x7632, R84 ;  /* 0x0000763254547816 */ /* 0x000fe20000000054 */
[----:B------:R-:W-:Y:S01]  /*14ae0*/  IMAD.MOV.U32 R109, RZ, RZ, 0x2 ;  /* 0x00000002ff6d7424 */ /* 0x000fe200078e00ff */
[----:B------:R-:W1:Y:S01]  /*14af0*/  LDC R158, c[0x0][0x404] ;  /* 0x00010100ff9e7b82 */ /* 0x000e620000000800 */
[----:B------:R-:W-:Y:S01]  /*14b00*/  FFMA.FTZ R89, R88, R157, 1.1641532182693481445e-10 ;  /* 0x2f00000058597423 */ /* 0x000fe2000001009d */
[----:B0-----:R-:W-:-:S04]  /*14b10*/  FMUL.FTZ R90, R90, R159 ;  /* 0x0000009f5a5a7220 */ /* 0x001fc80000410000 */
[----:B-1----:R-:W-:Y:S02]  /*14b20*/  FSETP.GTU.FTZ.AND P4, PT, R89, R158, PT ;  /* 0x0000009e5900720b */ /* 0x002fe40003f9c000 */
        /* <DEDUP_REMOVED lines=13> */
.L_x_408:
[----:B------:R-:W-:Y:S01]  /*14c00*/  VIADD R103, R103, 0x1 ;  /* 0x0000000167677836 */ /* 0x000fe20000000000 */
[----:B------:R-:W-:Y:S03]  /*14c10*/  BSSY.RECONVERGENT B2, `(.L_x_409) ;  /* 0x000000c000027945 */ /* 0x000fe60003800200 */
[C---:B------:R-:W-:Y:S01]  /*14c20*/  IMAD.WIDE.U32 R100, R103.reuse, -0x2daee0ad, RZ ;  /* 0xd2511f5367647825 */ /* 0x040fe200078e00ff */
[----:B------:R-:W-:-:S13]  /*14c30*/  ISETP.NE.AND P3, PT, R103, RZ, PT ;  /* 0x000000ff6700720c */ /* 0x000fda0003f65270 */
[----:B------:R-:W-:Y:S05]  /*14c40*/  @P3 BRA `(.L_x_410) ;  /* 0x0000000000203947 */ /* 0x000fea0003800000 */
[----:B------:R-:W-:-:S04]  /*14c50*/  IADD3 R102, PT, PT, R102, 0x1, RZ ;  /* 0x0000000166667810 */ /* 0x000fc80007ffe0ff */
[----:B------:R-:W-:-:S13]  /*14c60*/  ISETP.NE.AND P3, PT, R102, RZ, PT ;  /* 0x000000ff6600720c */ /* 0x000fda0003f65270 */
[----:B------:R-:W-:Y:S01]  /*14c70*/  @!P3 VIADD R106, R106, 0x1 ;  /* 0x000000016a6ab836 */ /* 0x000fe20000000000 */
[----:B------:R-:W-:Y:S01]  /*14c80*/  @!P3 MOV R102, RZ ;  /* 0x000000ff0066b202 */ /* 0x000fe20000000f00 */
[----:B------:R-:W-:-:S03]  /*14c90*/  @!P3 VIADD R4, R3, 0x1 ;  /* 0x000000010304b836 */ /* 0x000fc60000000000 */
[----:B------:R-:W-:-:S13]  /*14ca0*/  ISETP.NE.AND P4, PT, R106, RZ, !P3 ;  /* 0x000000ff6a00720c */ /* 0x000fda0005f85270 */
[----:B------:R-:W-:-:S05]  /*14cb0*/  @P4 IADD3 R4, PT, PT, R3, RZ, RZ ;  /* 0x000000ff03044210 */ /* 0x000fca0007ffe0ff */
[----:B------:R-:W-:-:S07]  /*14cc0*/  @!P3 IMAD.MOV.U32 R3, RZ, RZ, R4 ;  /* 0x000000ffff03b224 */ /* 0x000fce00078e0004 */
.L_x_410:
[----:B------:R-:W-:Y:S05]  /*14cd0*/  BSYNC.RECONVERGENT B2 ;  /* 0x0000000000027941 */ /* 0x000fea0003800200 */
.L_x_409:
        /* <DEDUP_REMOVED lines=52> */
[----:B------:R-:W-:Y:S02]  /*15020*/  HFMA2 R109, -RZ, RZ, 0, 0 ;  /* 0x00000000ff6d7431 */ /* 0x000fe400000001ff */
[----:B------:R-:W-:Y:S01]  /*15030*/  IMAD.MOV.U32 R4, RZ, RZ, R108 ;  /* 0x000000ffff047224 */ /* 0x000fe200078e006c */
[----:B------:R-:W-:Y:S02]  /*15040*/  LOP3.LUT R101, R101, R90, R89, 0x96, !PT ;  /* 0x0000005a65657212 */ /* 0x000fe400078e9659 */
[----:B------:R-:W-:Y:S01]  /*15050*/  MOV R89, R152 ;  /* 0x0000009800597202 */ /* 0x000fe20000000f00 */
[----:B------:R-:W-:-:S07]  /*15060*/  IMAD.MOV.U32 R152, RZ, RZ, R88 ;  /* 0x000000ffff987224 */ /* 0x000fce00078e0058 */
.L_x_407:
[----:B------:R-:W-:Y:S05]  /*15070*/  BSYNC.RECONVERGENT B1 ;  /* 0x0000000000017941 */ /* 0x000fea0003800200 */
.L_x_406:
[----:B------:R-:W-:Y:S01]  /*15080*/  I2FP.F32.U32 R88, R89 ;  /* 0x0000005900587245 */ /* 0x000fe20000201000 */
[----:B------:R-:W-:Y:S01]  /*15090*/  IMAD.U32 R90, R76, 0x10000, RZ ;  /* 0x000100004c5a7824 */ /* 0x000fe200078e00ff */
[----:B------:R-:W-:Y:S03]  /*150a0*/  BSSY.RECONVERGENT B1, `(.L_x_411) ;  /* 0x000005e000017945 */ /* 0x000fe60003800200 */
[----:B------:R-:W-:Y:S01]  /*150b0*/  FFMA.FTZ R89, R88, R157, 1.1641532182693481445e-10 ;  /* 0x2f00000058597423 */ /* 0x000fe2000001009d */
[----:B------:R-:W-:Y:S01]  /*150c0*/  FMUL.FTZ R88, R90, R159 ;  /* 0x0000009f5a587220 */ /* 0x000fe20000410000 */
[----:B------:R-:W-:-:S03]  /*150d0*/  @P2 SHF.L.U32 R90, R80, 0x10, RZ ;  /* 0x00000010505a2819 */ /* 0x000fc600000006ff */
[----:B------:R-:W-:Y:S01]  /*150e0*/  FSETP.GTU.FTZ.AND P3, PT, R89, R158, PT ;  /* 0x0000009e5900720b */ /* 0x000fe20003f7c000 */
[----:B------:R-:W-:-:S03]  /*150f0*/  IMAD.MOV.U32 R89, RZ, RZ, R4 ;  /* 0x000000ffff597224 */ /* 0x000fc600078e0004 */
[----:B------:R-:W-:Y:S02]  /*15100*/  FSEL R88, R88, RZ, !P3 ;  /* 0x000000ff58587208 */ /* 0x000fe40005800000 */
[----:B------:R-:W-:Y:S02]  /*15110*/  SEL R108, RZ, 0x1, P3 ;  /* 0x00000001ff6c7807 */ /* 0x000fe40001800000 */
[----:B------:R-:W-:Y:S01]  /*15120*/  ISETP.NE.AND P3, PT, R109, 0x1, PT ;  /* 0x000000016d00780c */ /* 0x000fe20003f65270 */
[----:B------:R-:W-:-:S04]  /*15130*/  FADD.FTZ R99, R99, R88 ;  /* 0x0000005863637221 */ /* 0x000fc80000010000 */
[--C-:B------:R-:W-:Y:S01]  /*15140*/  @P2 FADD.FTZ R117, R90, R99.reuse ;  /* 0x000000635a752221 */ /* 0x100fe20000010000 */
[----:B------:R-:W-:Y:S01]  /*15150*/  @!P2 IMAD.MOV.U32 R117, RZ, RZ, R99 ;  /* 0x000000ffff75a224 */ /* 0x000fe200078e0063 */
[----:B------:R-:W-:-:S04]  /*15160*/  MOV R90, 0x2 ;  /* 0x00000002005a7802 */ /* 0x000fc80000000f00 */
[----:B------:R-:W-:Y:S02]  /*15170*/  F2FP.BF16.F32.PACK_AB R150, RZ, R117 ;  /* 0x00000075ff96723e */ /* 0x000fe400000010ff */
[----:B------:R-:W-:Y:S05]  /*15180*/  @!P3 BRA `(.L_x_412) ;  /* 0x00000004003cb947 */ /* 0x000fea0003800000 */
[----:B------:R-:W-:-:S13]  /*15190*/  ISETP.NE.AND P3, PT, R109, 0x3, PT ;  /* 0x000000036d00780c */ /* 0x000fda0003f65270 */
[----:B------:R-:W-:Y:S05]  /*151a0*/  @!P3 BRA `(.L_x_413) ;  /* 0x000000000018b947 */ /* 0x000fea0003800000 */
[----:B------:R-:W-:-:S13]  /*151b0*/  ISETP.NE.AND P3, PT, R109, 0x2, PT ;  /* 0x000000026d00780c */ /* 0x000fda0003f65270 */
[----:B------:R-:W-:Y:S01]  /*151c0*/  @!P3 MOV R90, 0x3 ;  /* 0x00000003005ab802 */ /* 0x000fe20000000f00 */
[----:B------:R-:W-:Y:S01]  /*151d0*/  @!P3 IMAD.MOV.U32 R89, RZ, RZ, R101 ;  /* 0x000000ffff59b224 */ /* 0x000fe200078e0065 */
[----:B------:R-:W-:Y:S01]  /*151e0*/  @P3 IADD3 R90, PT, PT, R109, 0x1, RZ ;  /* 0x000000016d5a3810 */ /* 0x000fe20007ffe0ff */
[----:B------:R-:W-:Y:S01]  /*151f0*/  @P3 IMAD.MOV.U32 R89, RZ, RZ, R100 ;  /* 0x000000ffff593224 */ /* 0x000fe200078e0064 */
[----:B------:R-:W-:Y:S06]  /*15200*/  BRA `(.L_x_412) ;  /* 0x00000004001c7947 */ /* 0x000fec0003800000 */
.L_x_413:
[----:B------:R-:W-:Y:S01]  /*15210*/  IADD3 R103, PT, PT, R103, 0x1, RZ ;  /* 0x0000000167677810 */ /* 0x000fe20007ffe0ff */
[----:B------:R-:W-:Y:S03]  /*15220*/  BSSY.RECONVERGENT B2, `(.L_x_414) ;  /* 0x000000c000027945 */ /* 0x000fe60003800200 */
[C---:B------:R-:W-:Y:S01]  /*15230*/  ISETP.NE.AND P3, PT, R103.reuse, RZ, PT ;  /* 0x000000ff6700720c */ /* 0x040fe20003f65270 */
[----:B------:R-:W-:-:S12]  /*15240*/  IMAD.WIDE.U32 R100, R103, -0x2daee0ad, RZ ;  /* 0xd2511f5367647825 */ /* 0x000fd800078e00ff */
[----:B------:R-:W-:Y:S05]  /*15250*/  @P3 BRA `(.L_x_415) ;  /* 0x0000000000203947 */ /* 0x000fea0003800000 */
[----:B------:R-:W-:-:S05]  /*15260*/  VIADD R102, R102, 0x1 ;  /* 0x0000000166667836 */ /* 0x000fca0000000000 */
[----:B------:R-:W-:-:S13]  /*15270*/  ISETP.NE.AND P3, PT, R102, RZ, PT ;  /* 0x000000ff6600720c */ /* 0x000fda0003f65270 */
[----:B------:R-:W-:Y:S01]  /*15280*/  @!P3 IADD3 R106, PT, PT, R106, 0x1, RZ ;  /* 0x000000016a6ab810 */ /* 0x000fe20007ffe0ff */
[----:B------:R-:W-:Y:S01]  /*15290*/  @!P3 VIADD R4, R3, 0x1 ;  /* 0x000000010304b836 */ /* 0x000fe20000000000 */
[----:B------:R-:W-:Y:S02]  /*152a0*/  @!P3 MOV R102, RZ ;  /* 0x000000ff0066b202 */ /* 0x000fe40000000f00 */
[----:B------:R-:W-:-:S13]  /*152b0*/  ISETP.NE.AND P4, PT, R106, RZ, !P3 ;  /* 0x000000ff6a00720c */ /* 0x000fda0005f85270 */
[----:B------:R-:W-:-:S05]  /*152c0*/  @P4 IADD3 R4, PT, PT, R3, RZ, RZ ;  /* 0x000000ff03044210 */ /* 0x000fca0007ffe0ff */
[----:B------:R-:W-:-:S07]  /*152d0*/  @!P3 IMAD.MOV.U32 R3, RZ, RZ, R4 ;  /* 0x000000ffff03b224 */ /* 0x000fce00078e0004 */
.L_x_415:
[----:B------:R-:W-:Y:S05]  /*152e0*/  BSYNC.RECONVERGENT B2 ;  /* 0x0000000000027941 */ /* 0x000fea0003800200 */
.L_x_414:
        /* <DEDUP_REMOVED lines=49> */
[----:B------:R-:W-:Y:S01]  /*15600*/  IMAD.WIDE.U32 R110, R110, -0x326172a9, RZ ;  /* 0xcd9e8d576e6e7825 */ /* 0x000fe200078e00ff */
[----:B------:R-:W-:-:S03]  /*15610*/  LOP3.LUT R101, R101, R90, R89, 0x96, !PT ;  /* 0x0000005a65657212 */ /* 0x000fc600078e9659 */
[----:B------:R-:W-:Y:S01]  /*15620*/  HFMA2 R90, -RZ, RZ, 0, 0 ;  /* 0x00000000ff5a7431 */ /* 0x000fe200000001ff */
[----:B------:R-:W-:Y:S01]  /*15630*/  MOV R89, R152 ;  /* 0x0000009800597202 */ /* 0x000fe20000000f00 */
[----:B------:R-:W-:Y:S02]  /*15640*/  VIADD R91, R142, 0x8ff34781 ;  /* 0x8ff347818e5b7836 */ /* 0x000fe40000000000 */
[----:B------:R-:W-:Y:S02]  /*15650*/  IMAD.MOV.U32 R4, RZ, RZ, R110 ;  /* 0x000000ffff047224 */ /* 0x000fe400078e006e */
[----:B------:R-:W-:Y:S01]  /*15660*/  IMAD.MOV.U32 R152, RZ, RZ, R88 ;  /* 0x000000ffff987224 */ /* 0x000fe200078e0058 */
[----:B------:R-:W-:-:S07]  /*15670*/  LOP3.LUT R100, R91, R100, R111, 0x96, !PT ;  /* 0x000000645b647212 */ /* 0x000fce00078e966f */
.L_x_412:
[----:B------:R-:W-:Y:S05]  /*15680*/  BSYNC.RECONVERGENT B1 ;  /* 0x0000000000017941 */ /* 0x000fea0003800200 */
.L_x_411:
[----:B------:R-:W-:Y:S01]  /*15690*/  I2FP.F32.U32 R88, R89 ;  /* 0x0000005900587245 */ /* 0x000fe20000201000 */
[----:B------:R-:W-:Y:S01]  /*156a0*/  IMAD.U32 R84, R84, 0x10000, RZ ;  /* 0x0001000054547824 */ /* 0x000fe200078e00ff */
[----:B------:R-:W-:Y:S01]  /*156b0*/  BSSY.RECONVERGENT B1, `(.L_x_416) ;  /* 0x000005a000017945 */ /* 0x000fe20003800200 */
[----:B------:R-:W-:Y:S02]  /*156c0*/  MOV R99, 0x2 ;  /* 0x0000000200637802 */ /* 0x000fe40000000f00 */
[----:B------:R-:W-:Y:S01]  /*156d0*/  FFMA.FTZ R89, R88, R157, 1.1641532182693481445e-10 ;  /* 0x2f00000058597423 */ /* 0x000fe2000001009d */
[----:B------:R-:W-:-:S04]  /*156e0*/  FMUL.FTZ R84, R84, R159 ;  /* 0x0000009f54547220 */ /* 0x000fc80000410000 */
[----:B------:R-:W-:Y:S01]  /*156f0*/  FSETP.GTU.FTZ.AND P3, PT, R89, R158, PT ;  /* 0x0000009e5900720b */ /* 0x000fe20003f7c000 */
[----:B------:R-:W-:-:S03]  /*15700*/  IMAD.MOV.U32 R89, RZ, RZ, R4 ;  /* 0x000000ffff597224 */ /* 0x000fc600078e0004 */
        /* <DEDUP_REMOVED lines=13> */
.L_x_418:
        /* <DEDUP_REMOVED lines=8> */
[----:B------:R-:W-:Y:S02]  /*15860*/  @!P3 VIADD R4, R3, 0x1 ;  /* 0x000000010304b836 */ /* 0x000fe40000000000 */
[----:B------:R-:W-:Y:S01]  /*15870*/  @!P3 IMAD.MOV.U32 R102, RZ, RZ, RZ ;  /* 0x000000ffff66b224 */ /* 0x000fe200078e00ff */
[----:B------:R-:W-:-:S13]  /*15880*/  ISETP.NE.AND P4, PT, R106, RZ, !P3 ;  /* 0x000000ff6a00720c */ /* 0x000fda0005f85270 */
[----:B------:R-:W-:-:S04]  /*15890*/  @P4 IADD3 R4, PT, PT, R3, RZ, RZ ;  /* 0x000000ff03044210 */ /* 0x000fc80007ffe0ff */
[----:B------:R-:W-:-:S07]  /*158a0*/  @!P3 MOV R3, R4 ;  /* 0x000000040003b202 */ /* 0x000fce0000000f00 */
.L_x_420:
[----:B------:R-:W-:Y:S05]  /*158b0*/  BSYNC.RECONVERGENT B2 ;  /* 0x0000000000027941 */ /* 0x000fea0003800200 */
.L_x_419:
        /* <DEDUP_REMOVED lines=49> */
[----:B------:R-:W-:Y:S02]  /*15bd0*/  HFMA2 R99, -RZ, RZ, 0, 0 ;  /* 0x00000000ff637431 */ /* 0x000fe400000001ff */
[----:B------:R-:W-:Y:S01]  /*15be0*/  IMAD.WIDE.U32 R110, R110, -0x326172a9, RZ ;  /* 0xcd9e8d576e6e7825 */ /* 0x000fe200078e00ff */
[----:B------:R-:W-:Y:S02]  /*15bf0*/  LOP3.LUT R101, R101, R90, R89, 0x96, !PT ;  /* 0x0000005a65657212 */ /* 0x000fe400078e9659 */
[----:B------:R-:W-:Y:S01]  /*15c00*/  MOV R89, R152 ;  /* 0x0000009800597202 */ /* 0x000fe20000000f00 */
[----:B------:R-:W-:Y:S02]  /*15c10*/  VIADD R91, R142, 0x8ff34781 ;  /* 0x8ff347818e5b7836 */ /* 0x000fe40000000000 */
[----:B------:R-:W-:Y:S02]  /*15c20*/  IMAD.MOV.U32 R4, RZ, RZ, R110 ;  /* 0x000000ffff047224 */ /* 0x000fe400078e006e */
[----:B------:R-:W-:Y:S01]  /*15c30*/  IMAD.MOV.U32 R152, RZ, RZ, R88 ;  /* 0x000000ffff987224 */ /* 0x000fe200078e0058 */
[----:B------:R-:W-:-:S07]  /*15c40*/  LOP3.LUT R100, R91, R100, R111, 0x96, !PT ;  /* 0x000000645b647212 */ /* 0x000fce00078e966f */
.L_x_417:
[----:B------:R-:W-:Y:S05]  /*15c50*/  BSYNC.RECONVERGENT B1 ;  /* 0x0000000000017941 */ /* 0x000fea0003800200 */
.L_x_416:
[----:B------:R-:W-:Y:S01]  /*15c60*/  I2FP.F32.U32 R88, R89 ;  /* 0x0000005900587245 */ /* 0x000fe20000201000 */
[----:B------:R-:W-:Y:S01]  /*15c70*/  BSSY.RECONVERGENT B1, `(.L_x_421) ;  /* 0x0000061000017945 */ /* 0x000fe20003800200 */
[----:B------:R-:W-:-:S05]  /*15c80*/  PRMT R89, R76, 0x7632, R89 ;  /* 0x000076324c597816 */ /* 0x000fca0000000059 */
[----:B------:R-:W-:Y:S02]  /*15c90*/  IMAD.U32 R90, R89, 0x10000, RZ ;  /* 0x00010000595a7824 */ /* 0x000fe400078e00ff */
[----:B------:R-:W-:Y:S01]  /*15ca0*/  FFMA.FTZ R89, R88, R157, 1.1641532182693481445e-10 ;  /* 0x2f00000058597423 */ /* 0x000fe2000001009d */
[----:B------:R-:W-:Y:S01]  /*15cb0*/  @P2 PRMT R88, R80, 0x7632, R88 ;  /* 0x0000763250582816 */ /* 0x000fe20000000058 */
[----:B------:R-:W-:-:S03]  /*15cc0*/  FMUL.FTZ R90, R90, R159 ;  /* 0x0000009f5a5a7220 */ /* 0x000fc60000410000 */
[----:B------:R-:W-:Y:S02]  /*15cd0*/  FSETP.GTU.FTZ.AND P3, PT, R89, R158, PT ;  /* 0x0000009e5900720b */ /* 0x000fe40003f7c000 */
[----:B------:R-:W-:Y:S02]  /*15ce0*/  @P2 SHF.L.U32 R89, R88, 0x10, RZ ;  /* 0x0000001058592819 */ /* 0x000fe400000006ff */
[----:B------:R-:W-:Y:S02]  /*15cf0*/  FSEL R91, R90, RZ, !P3 ;  /* 0x000000ff5a5b7208 */ /* 0x000fe40005800000 */
[----:B------:R-:W-:Y:S02]  /*15d00*/  SEL R109, RZ, 0x1, P3 ;  /* 0x00000001ff6d7807 */ /* 0x000fe40001800000 */
[----:B------:R-:W-:Y:S01]  /*15d10*/  ISETP.NE.AND P3, PT, R99, 0x1, PT ;  /* 0x000000016300780c */ /* 0x000fe20003f65270 */
[----:B------:R-:W-:Y:S01]  /*15d20*/  FADD.FTZ R84, R84, R91 ;  /* 0x0000005b54547221 */ /* 0x000fe20000010000 */
[----:B------:R-:W-:-:S03]  /*15d30*/  MOV R90, 0x2 ;  /* 0x00000002005a7802 */ /* 0x000fc60000000f00 */
[----:B------:R-:W-:Y:S01]  /*15d40*/  @P2 FADD.FTZ R122, R84, R89 ;  /* 0x00000059547a2221 */ /* 0x000fe20000010000 */
[----:B------:R-:W-:Y:S02]  /*15d50*/  @!P2 IMAD.MOV.U32 R122, RZ, RZ, R84 ;  /* 0x000000ffff7aa224 */ /* 0x000fe400078e0054 */
[----:B------:R-:W-:-:S03]  /*15d60*/  IMAD.MOV.U32 R84, RZ, RZ, R4 ;  /* 0x000000ffff547224 */ /* 0x000fc600078e0004 */
        /* <DEDUP_REMOVED lines=10> */
.L_x_423:
        /* <DEDUP_REMOVED lines=13> */
.L_x_425:
[----:B------:R-:W-:Y:S05]  /*15ee0*/  BSYNC.RECONVERGENT B2 ;  /* 0x0000000000027941 */ /* 0x000fea0003800200 */
.L_x_424:
[----:B------:R-:W-:Y:S01]  /*15ef0*/  IMAD.WIDE.U32 R90, R106, -0x326172a9, RZ ;  /* 0xcd9e8d576a5a7825 */ /* 0x000fe200078e00ff */
[----:B------:R-:W-:Y:S02]  /*15f00*/  LOP3.LUT R88, R3, R101, R143, 0x96, !PT ;  /* 0x0000006503587212 */ /* 0x000fe400078e968f */
[----:B------:R-:W-:Y:S02]  /*15f10*/  IADD3 R99, PT, PT, R143, -0x4498517b, RZ ;  /* 0xbb67ae858f637810 */ /* 0x000fe40007ffe0ff */
[----:B------:R-:W-:Y:S01]  /*15f20*/  LOP3.LUT R110, R102, R91, R142, 0x96, !PT ;  /* 0x0000005b666e7212 */ /* 0x000fe200078e968e */
[----:B------:R-:W-:Y:S01]  /*15f30*/  IMAD.WIDE.U32 R88, R88, -0x326172a9, RZ ;  /* 0xcd9e8d5758587825 */ /* 0x000fe200078e00ff */
[----:B------:R-:W-:-:S03]  /*15f40*/  MOV R84, R152 ;  /* 0x0000009800547202 */ /* 0x000fc60000000f00 */
        /* <DEDUP_REMOVED lines=46> */
[----:B------:R-:W-:Y:S02]  /*16230*/  HFMA2 R90, -RZ, RZ, 0, 0 ;  /* 0x00000000ff5a7431 */ /* 0x000fe400000001ff */
[----:B------:R-:W-:Y:S02]  /*16240*/  VIADD R91, R142, 0x8ff34781 ;  /* 0x8ff347818e5b7836 */ /* 0x000fe40000000000 */
[----:B------:R-:W-:Y:S02]  /*16250*/  IMAD.MOV.U32 R4, RZ, RZ, R110 ;  /* 0x000000ffff047224 */ /* 0x000fe400078e006e */
[----:B------:R-:W-:Y:S01]  /*16260*/  IMAD.MOV.U32 R152, RZ, RZ, R88 ;  /* 0x000000ffff987224 */ /* 0x000fe200078e0058 */
[----:B------:R-:W-:-:S07]  /*16270*/  LOP3.LUT R100, R91, R100, R111, 0x96, !PT ;  /* 0x000000645b647212 */ /* 0x000fce00078e966f */
.L_x_422:
[----:B------:R-:W-:Y:S05]  /*16280*/  BSYNC.RECONVERGENT B1 ;  /* 0x0000000000017941 */ /* 0x000fea0003800200 */
.L_x_421:
[----:B------:R-:W-:Y:S01]  /*16290*/  I2FP.F32.U32 R84, R84 ;  /* 0x0000005400547245 */ /* 0x000fe20000201000 */
[C---:B------:R-:W-:Y:S01]  /*162a0*/  IMAD.U32 R88, R85.reuse, 0x10000, RZ ;  /* 0x0001000055587824 */ /* 0x040fe200078e00ff */
[----:B------:R-:W-:Y:S01]  /*162b0*/  BSSY.RECONVERGENT B1, `(.L_x_426) ;  /* 0x000005b000017945 */ /* 0x000fe20003800200 */
[----:B------:R-:W-:Y:S01]  /*162c0*/  PRMT R99, R85, 0x7632, R99 ;  /* 0x0000763255637816 */ /* 0x000fe20000000063 */
[----:B------:R-:W-:Y:S02]  /*162d0*/  IMAD.MOV.U32 R85, RZ, RZ, R4 ;  /* 0x000000ffff557224 */ /* 0x000fe400078e0004 */
[----:B------:R-:W-:Y:S01]  /*162e0*/  FFMA.FTZ R89, R84, R157, 1.1641532182693481445e-10 ;  /* 0x2f00000054597423 */ /* 0x000fe2000001009d */
[----:B------:R-:W-:Y:S01]  /*162f0*/  FMUL.FTZ R88, R88, R159 ;  /* 0x0000009f58587220 */ /* 0x000fe20000410000 */
[----:B------:R-:W-:-:S03]  /*16300*/  MOV R91, 0x2 ;  /* 0x00000002005b7802 */ /* 0x000fc60000000f00 */
        /* <DEDUP_REMOVED lines=14> */
.L_x_428:
        /* <DEDUP_REMOVED lines=13> */
.L_x_430:
[----:B------:R-:W-:Y:S05]  /*164c0*/  BSYNC.RECONVERGENT B2 ;  /* 0x0000000000027941 */ /* 0x000fea0003800200 */
.L_x_429:
        /* <DEDUP_REMOVED lines=57> */
.L_x_427:
[----:B------:R-:W-:Y:S05]  /*16860*/  BSYNC.RECONVERGENT B1 ;  /* 0x0000000000017941 */ /* 0x000fea0003800200 */
.L_x_426:
[----:B------:R-:W-:Y:S01]  /*16870*/  I2FP.F32.U32 R84, R85 ;  /* 0x0000005500547245 */ /* 0x000fe20000201000 */
[----:B------:R-:W-:Y:S01]  /*16880*/  IMAD.U32 R88, R77, 0x10000, RZ ;  /* 0x000100004d587824 */ /* 0x000fe200078e00ff */
[----:B------:R-:W-:Y:S01]  /*16890*/  @P2 SHF.L.U32 R123, R81, 0x10, RZ ;  /* 0x00000010517b2819 */ /* 0x000fe200000006ff */
[----:B------:R-:W-:Y:S01]  /*168a0*/  BSSY.RECONVERGENT B1, `(.L_x_431) ;  /* 0x000005e000017945 */ /* 0x000fe20003800200 */
[----:B------:R-:W-:Y:S01]  /*168b0*/  MOV R90, 0x2 ;  /* 0x00000002005a7802 */ /* 0x000fe20000000f00 */
        /* <DEDUP_REMOVED lines=21> */
.L_x_433:
        /* <DEDUP_REMOVED lines=13> */
.L_x_435:
[----:B------:R-:W-:Y:S05]  /*16ae0*/  BSYNC.RECONVERGENT B2 ;  /* 0x0000000000027941 */ /* 0x000fea0003800200 */
.L_x_434:
        /* <DEDUP_REMOVED lines=54> */
[----:B------:R-:W-:Y:S01]  /*16e50*/  HFMA2 R90, -RZ, RZ, 0, 0 ;  /* 0x00000000ff5a7431 */ /* 0x000fe200000001ff */
[----:B------:R-:W-:Y:S01]  /*16e60*/  MOV R85, R152 ;  /* 0x0000009800557202 */ /* 0x000fe20000000f00 */
[----:B------:R-:W-:-:S07]  /*16e70*/  IMAD.MOV.U32 R152, RZ, RZ, R84 ;  /* 0x000000ffff987224 */ /* 0x000fce00078e0054 */
.L_x_432:
[----:B------:R-:W-:Y:S05]  /*16e80*/  BSYNC.RECONVERGENT B1 ;  /* 0x0000000000017941 */ /* 0x000fea0003800200 */
.L_x_431:
[----:B------:R-:W-:Y:S01]  /*16e90*/  I2FP.F32.U32 R84, R85 ;  /* 0x0000005500547245 */ /* 0x000fe20000201000 */
[----:B------:R-:W-:Y:S01]  /*16ea0*/  IMAD.U32 R88, R99, 0x10000, RZ ;  /* 0x0001000063587824 */ /* 0x000fe200078e00ff */
[----:B------:R-:W-:Y:S01]  /*16eb0*/  BSSY.RECONVERGENT B1, `(.L_x_436) ;  /* 0x000005a000017945 */ /* 0x000fe20003800200 */
[----:B------:R-:W-:Y:S01]  /*16ec0*/  MOV R91, 0x2 ;  /* 0x00000002005b7802 */ /* 0x000fe20000000f00 */
[----:B------:R-:W-:Y:S02]  /*16ed0*/  IMAD.MOV.U32 R89, RZ, RZ, R4 ;  /* 0x000000ffff597224 */ /* 0x000fe400078e0004 */
        /* <DEDUP_REMOVED lines=16> */
.L_x_438:
        /* <DEDUP_REMOVED lines=13> */
.L_x_440:
[----:B------:R-:W-:Y:S05]  /*170b0*/  BSYNC.RECONVERGENT B2 ;  /* 0x0000000000027941 */ /* 0x000fea0003800200 */
.L_x_439:
        /* <DEDUP_REMOVED lines=52> */
[----:B------:R-:W-:Y:S01]  /*17400*/  HFMA2 R91, -RZ, RZ, 0, 0 ;  /* 0x00000000ff5b7431 */ /* 0x000fe200000001ff */
[----:B------:R-:W-:Y:S01]  /*17410*/  MOV R89, R152 ;  /* 0x0000009800597202 */ /* 0x000fe20000000f00 */
[----:B------:R-:W-:Y:S01]  /*17420*/  IMAD.MOV.U32 R4, RZ, RZ, R90 ;  /* 0x000000ffff047224 */ /* 0x000fe200078e005a */
[----:B------:R-:W-:Y:S01]  /*17430*/  LOP3.LUT R101, R101, R88, R85, 0x96, !PT ;  /* 0x0000005865657212 */ /* 0x000fe200078e9655 */
[----:B------:R-:W-:-:S07]  /*17440*/  IMAD.MOV.U32 R152, RZ, RZ, R84 ;  /* 0x000000ffff987224 */ /* 0x000fce00078e0054 */
.L_x_437:
[----:B------:R-:W-:Y:S05]  /*17450*/  BSYNC.RECONVERGENT B1 ;  /* 0x0000000000017941 */ /* 0x000fea0003800200 */
.L_x_436:
[----:B------:R-:W-:Y:S01]  /*17460*/  PRMT R85, R77, 0x7632, R85 ;  /* 0x000076324d557816 */ /* 0x000fe20000000055 */
[----:B------:R-:W-:Y:S01]  /*17470*/  BSSY.RECONVERGENT B1, `(.L_x_441) ;  /* 0x0000061000017945 */ /* 0x000fe20003800200 */
[----:B------:R-:W-:Y:S02]  /*17480*/  I2FP.F32.U32 R84, R89 ;  /* 0x0000005900547245 */ /* 0x000fe40000201000 */
[----:B------:R-:W-:Y:S01]  /*17490*/  MOV R90, 0x2 ;  /* 0x00000002005a7802 */ /* 0x000fe20000000f00 */
[----:B------:R-:W-:Y:S02]  /*174a0*/  IMAD.U32 R88, R85, 0x10000, RZ ;  /* 0x0001000055587824 */ /* 0x000fe400078e00ff */
[----:B------:R-:W-:Y:S01]  /*174b0*/  FFMA.FTZ R85, R84, R157, 1.1641532182693481445e-10 ;  /* 0x2f00000054557423 */ /* 0x000fe2000001009d */
[----:B------:R-:W-:Y:S01]  /*174c0*/  @P2 PRMT R84, R81, 0x7632, R84 ;  /* 0x0000763251542816 */ /* 0x000fe20000000054 */
[----:B------:R-:W-:-:S03]  /*174d0*/  FMUL.FTZ R88, R88, R159 ;  /* 0x0000009f58587220 */ /* 0x000fc60000410000 */
[----:B------:R-:W-:Y:S01]  /*174e0*/  FSETP.GTU.FTZ.AND P3, PT, R85, R158, PT ;  /* 0x0000009e5500720b */ /* 0x000fe20003f7c000 */
[----:B------:R-:W-:Y:S01]  /*174f0*/  IMAD.MOV.U32 R85, RZ, RZ, R4 ;  /* 0x000000ffff557224 */ /* 0x000fe200078e0004 */
[----:B------:R-:W-:Y:S02]  /*17500*/  @P2 SHF.L.U32 R84, R84, 0x10, RZ ;  /* 0x0000001054542819 */ /* 0x000fe400000006ff */
[----:B------:R-:W-:Y:S02]  /*17510*/  FSEL R88, R88, RZ, !P3 ;  /* 0x000000ff58587208 */ /* 0x000fe40005800000 */
[----:B------:R-:W-:Y:S02]  /*17520*/  SEL R111, RZ, 0x1, P3 ;  /* 0x00000001ff6f7807 */ /* 0x000fe40001800000 */
[----:B------:R-:W-:Y:S01]  /*17530*/  ISETP.NE.AND P3, PT, R91, 0x1, PT ;  /* 0x000000015b00780c */ /* 0x000fe20003f65270 */
[----:B------:R-:W-:-:S04]  /*17540*/  FADD.FTZ R99, R99, R88 ;  /* 0x0000005863637221 */ /* 0x000fc80000010000 */
[----:B------:R-:W-:Y:S01]  /*17550*/  @P2 FADD.FTZ R128, R99, R84 ;  /* 0x0000005463802221 */ /* 0x000fe20000010000 */
[----:B------:R-:W-:-:S05]  /*17560*/  @!P2 IMAD.MOV.U32 R128, RZ, RZ, R99 ;  /* 0x000000ffff80a224 */ /* 0x000fca00078e0063 */
        /* <DEDUP_REMOVED lines=10> */
.L_x_443:
        /* <DEDUP_REMOVED lines=13> */
.L_x_445:
[----:B------:R-:W-:Y:S05]  /*176e0*/  BSYNC.RECONVERGENT B2 ;  /* 0x0000000000027941 */ /* 0x000fea0003800200 */
.L_x_444:
        /* <DEDUP_REMOVED lines=57> */
.L_x_442:
[----:B------:R-:W-:Y:S05]  /*17a80*/  BSYNC.RECONVERGENT B1 ;  /* 0x0000000000017941 */ /* 0x000fea0003800200 */
.L_x_441:
        /* <DEDUP_REMOVED lines=22> */
.L_x_448:
        /* <DEDUP_REMOVED lines=13> */
.L_x_450:
[----:B------:R-:W-:Y:S05]  /*17cc0*/  BSYNC.RECONVERGENT B2 ;  /* 0x0000000000027941 */ /* 0x000fea0003800200 */
.L_x_449:
        /* <DEDUP_REMOVED lines=57> */
.L_x_447:
[----:B------:R-:W-:Y:S05]  /*18060*/  BSYNC.RECONVERGENT B1 ;  /* 0x0000000000017941 */ /* 0x000fea0003800200 */
.L_x_446:
[----:B------:R-:W-:Y:S01]  /*18070*/  I2FP.F32.U32 R84, R89 ;  /* 0x0000005900547245 */ /* 0x000fe20000201000 */
[----:B------:R-:W-:Y:S01]  /*18080*/  IMAD.U32 R88, R78, 0x10000, RZ ;  /* 0x000100004e587824 */ /* 0x000fe200078e00ff */
[----:B------:R-:W-:Y:S01]  /*18090*/  BSSY.RECONVERGENT B1, `(.L_x_451) ;  /* 0x000005e000017945 */ /* 0x000fe20003800200 */
[----:B------:R-:W-:Y:S02]  /*180a0*/  MOV R90, 0x2 ;  /* 0x00000002005a7802 */ /* 0x000fe40000000f00 */
        /* <DEDUP_REMOVED lines=21> */
.L_x_453:
        /* <DEDUP_REMOVED lines=13> */
.L_x_455:
[----:B------:R-:W-:Y:S05]  /*182d0*/  BSYNC.RECONVERGENT B2 ;  /* 0x0000000000027941 */ /* 0x000fea0003800200 */
.L_x_454:
        /* <DEDUP_REMOVED lines=57> */
.L_x_452:
[----:B------:R-:W-:Y:S05]  /*18670*/  BSYNC.RECONVERGENT B1 ;  /* 0x0000000000017941 */ /* 0x000fea0003800200 */
.L_x_451:
[----:B------:R-:W-:Y:S01]  /*18680*/  I2FP.F32.U32 R84, R85 ;  /* 0x0000005500547245 */ /* 0x000fe20000201000 */
[----:B------:R-:W-:Y:S01]  /*18690*/  IMAD.U32 R86, R86, 0x10000, RZ ;  /* 0x0001000056567824 */ /* 0x000fe200078e00ff */
[----:B------:R-:W-:Y:S01]  /*186a0*/  ISETP.NE.AND P4, PT, R90, 0x1, PT ;  /* 0x000000015a00780c */ /* 0x000fe20003f85270 */
[----:B------:R-:W-:Y:S01]  /*186b0*/  BSSY.RECONVERGENT B1, `(.L_x_456) ;  /* 0x0000058000017945 */ /* 0x000fe20003800200 */
[----:B------:R-:W-:Y:S01]  /*186c0*/  MOV R89, 0x2 ;  /* 0x0000000200597802 */ /* 0x000fe20000000f00 */
        /* <DEDUP_REMOVED lines=15> */
.L_x_458:
        /* <DEDUP_REMOVED lines=13> */
.L_x_460:
[----:B------:R-:W-:Y:S05]  /*18890*/  BSYNC.RECONVERGENT B2 ;  /* 0x0000000000027941 */ /* 0x000fea0003800200 */
.L_x_459:
        /* <DEDUP_REMOVED lines=57> */
.L_x_457:
[----:B------:R-:W-:Y:S05]  /*18c30*/  BSYNC.RECONVERGENT B1 ;  /* 0x0000000000017941 */ /* 0x000fea0003800200 */
.L_x_456:
        /* <DEDUP_REMOVED lines=13> */
[----:B------:R-:W-:-:S04]  /*18d10*/  FADD.FTZ R86, R86, R91 ;  /* 0x0000005b56567221 */ /* 0x000fc80000010000 */
        /* <DEDUP_REMOVED lines=13> */
.L_x_463:
        /* <DEDUP_REMOVED lines=13> */
.L_x_465:
[----:B------:R-:W-:Y:S05]  /*18ec0*/  BSYNC.RECONVERGENT B2 ;  /* 0x0000000000027941 */ /* 0x000fea0003800200 */
.L_x_464:
        /* <DEDUP_REMOVED lines=43> */
[----:B------:R-:W-:Y:S02]  /*19180*/  HFMA2 R99, -RZ, RZ, 0, 0 ;  /* 0x00000000ff637431 */ /* 0x000fe400000001ff */
[----:B------:R-:W-:-:S04]  /*19190*/  IMAD.WIDE.U32 R100, R100, -0x326172a9, RZ ;  /* 0xcd9e8d5764647825 */ /* 0x000fc800078e00ff */
[----:B------:R-:W-:Y:S01]  /*191a0*/  VIADD R91, R143, 0xdb3d7428 ;  /* 0xdb3d74288f5b7836 */ /* 0x000fe20000000000 */
[----:B------:R-:W-:Y:S02]  /*191b0*/  LOP3.LUT R85, R85, R84, R101, 0x96, !PT ;  /* 0x0000005455557212 */ /* 0x000fe400078e9665 */
[----:B------:R-:W-:Y:S02]  /*191c0*/  IADD3 R101, PT, PT, R143, -0x695add53, RZ ;  /* 0x96a522ad8f657810 */ /* 0x000fe40007ffe0ff */
[----:B------:R-:W-:Y:S01]  /*191d0*/  LOP3.LUT R91, R91, R90, R89, 0x96, !PT ;  /* 0x0000005a5b5b7212 */ /* 0x000fe200078e9659 */
[----:B------:R-:W-:-:S04]  /*191e0*/  IMAD.WIDE.U32 R84, R85, -0x2daee0ad, RZ ;  /* 0xd2511f5355547825 */ /* 0x000fc800078e00ff */
[----:B------:R-:W-:Y:S01]  /*191f0*/  IMAD.WIDE.U32 R90, R91, -0x326172a9, RZ ;  /* 0xcd9e8d575b5a7825 */ /* 0x000fe200078e00ff */
[----:B------:R-:W-:Y:S02]  /*19200*/  LOP3.LUT R101, R101, R88, R85, 0x96, !PT ;  /* 0x0000005865657212 */ /* 0x000fe400078e9655 */
[----:B------:R-:W-:Y:S01]  /*19210*/  MOV R85, R152 ;  /* 0x0000009800557202 */ /* 0x000fe20000000f00 */
[----:B------:R-:W-:Y:S02]  /*19220*/  VIADD R89, R142, 0x8ff34781 ;  /* 0x8ff347818e597836 */ /* 0x000fe40000000000 */
[----:B------:R-:W-:Y:S02]  /*19230*/  IMAD.MOV.U32 R4, RZ, RZ, R90 ;  /* 0x000000ffff047224 */ /* 0x000fe400078e005a */
[----:B------:R-:W-:Y:S01]  /*19240*/  IMAD.MOV.U32 R152, RZ, RZ, R84 ;  /* 0x000000ffff987224 */ /* 0x000fe200078e0054 */
[----:B------:R-:W-:-:S07]  /*19250*/  LOP3.LUT R100, R89, R100, R91, 0x96, !PT ;  /* 0x0000006459647212 */ /* 0x000fce00078e965b */
.L_x_462:
[----:B------:R-:W-:Y:S05]  /*19260*/  BSYNC.RECONVERGENT B1 ;  /* 0x0000000000017941 */ /* 0x000fea0003800200 */
.L_x_461:
[----:B------:R-:W-:Y:S01]  /*19270*/  I2FP.F32.U32 R84, R85 ;  /* 0x0000005500547245 */ /* 0x000fe20000201000 */
[----:B------:R-:W-:Y:S01]  /*19280*/  IMAD.U32 R86, R87, 0x10000, RZ ;  /* 0x0001000057567824 */ /* 0x000fe200078e00ff */
[----:B------:R-:W-:Y:S01]  /*19290*/  ISETP.NE.AND P5, PT, R99, 0x1, PT ;  /* 0x000000016300780c */ /* 0x000fe20003fa5270 */
[----:B------:R-:W-:Y:S01]  /*192a0*/  BSSY.RECONVERGENT B1, `(.L_x_466) ;  /* 0x0000059000017945 */ /* 0x000fe20003800200 */
[----:B------:R-:W-:Y:S01]  /*192b0*/  PRMT R90, R87, 0x7632, R90 ;  /* 0x00007632575a7816 */ /* 0x000fe2000000005a */
[----:B------:R-:W-:Y:S01]  /*192c0*/  FFMA.FTZ R85, R84, R157, 1.1641532182693481445e-10 ;  /* 0x2f00000054557423 */ /* 0x000fe2000001009d */
[----:B------:R-:W-:Y:S01]  /*192d0*/  FMUL.FTZ R86, R86, R159 ;  /* 0x0000009f56567220 */ /* 0x000fe20000410000 */
[----:B------:R-:W-:Y:S01]  /*192e0*/  MOV R88, 0x2 ;  /* 0x0000000200587802 */ /* 0x000fe20000000f00 */
[----:B------:R-:W-:Y:S02]  /*192f0*/  IMAD.MOV.U32 R87, RZ, RZ, R4 ;  /* 0x000000ffff577224 */ /* 0x000fe400078e0004 */
        /* <DEDUP_REMOVED lines=12> */
.L_x_468:
        /* <DEDUP_REMOVED lines=13> */
.L_x_470:
[----:B------:R-:W-:Y:S05]  /*19490*/  BSYNC.RECONVERGENT B2 ;  /* 0x0000000000027941 */ /* 0x000fea0003800200 */
.L_x_469:
        /* <DEDUP_REMOVED lines=53> */
[----:B------:R-:W-:Y:S02]  /*197f0*/  IMAD.MOV.U32 R4, RZ, RZ, R88 ;  /* 0x000000ffff047224 */ /* 0x000fe400078e0058 */
[----:B------:R-:W-:Y:S01]  /*19800*/  HFMA2 R88, -RZ, RZ, 0, 0 ;  /* 0x00000000ff587431 */ /* 0x000fe200000001ff */
[----:B------:R-:W-:Y:S01]  /*19810*/  LOP3.LUT R101, R101, R86, R85, 0x96, !PT ;  /* 0x0000005665657212 */ /* 0x000fe200078e9655 */
[----:B------:R-:W-:-:S07]  /*19820*/  IMAD.MOV.U32 R152, RZ, RZ, R84 ;  /* 0x000000ffff987224 */ /* 0x000fce00078e0054 */
.L_x_467:
[----:B------:R-:W-:Y:S05]  /*19830*/  BSYNC.RECONVERGENT B1 ;  /* 0x0000000000017941 */ /* 0x000fea0003800200 */
.L_x_466:
        /* <DEDUP_REMOVED lines=25> */
.L_x_473:
        /* <DEDUP_REMOVED lines=13> */
.L_x_475:
[----:B------:R-:W-:Y:S05]  /*19aa0*/  BSYNC.RECONVERGENT B2 ;  /* 0x0000000000027941 */ /* 0x000fea0003800200 */
.L_x_474:
        /* <DEDUP_REMOVED lines=57> */
.L_x_472:
[----:B------:R-:W-:Y:S05]  /*19e40*/  BSYNC.RECONVERGENT B1 ;  /* 0x0000000000017941 */ /* 0x000fea0003800200 */
.L_x_471:
        /* <DEDUP_REMOVED lines=20> */
.L_x_478:
[----:B------:R-:W-:Y:S01]  /*19f90*/  IADD3 R103, PT, PT, R103, 0x1, RZ ;  /* 0x0000000167677810 */ /* 0x000fe20007ffe0ff */
[----:B------:R-:W-:Y:S03]  /*19fa0*/  BSSY.RECONVERGENT B2, `(.L_x_479) ;  /* 0x000000e000027945 */ /* 0x000fe60003800200 */
[C---:B------:R-:W-:Y:S01]  /*19fb0*/  ISETP.NE.AND P6, PT, R103.reuse, RZ, PT ;  /* 0x000000ff6700720c */ /* 0x040fe20003fc5270 */
[----:B------:R-:W-:-:S12]  /*19fc0*/  IMAD.WIDE.U32 R86, R103, -0x2daee0ad, RZ ;  /* 0xd2511f5367567825 */ /* 0x000fd800078e00ff */
[----:B------:R-:W-:Y:S05]  /*19fd0*/  @P6 BRA `(.L_x_480) ;  /* 0x0000000000286947 */ /* 0x000fea0003800000 */
[----:B------:R-:W-:Y:S01]  /*19fe0*/  VIADD R102, R102, 0x1 ;  /* 0x0000000166667836 */ /* 0x000fe20000000000 */
[----:B------:R-:W-:-:S04]  /*19ff0*/  P2R R4, PR, RZ, 0x1 ;  /* 0x00000001ff047803 */ /* 0x000fc80000000000 */
[----:B------:R-:W-:-:S13]  /*1a000*/  ISETP.NE.AND P6, PT, R102, RZ, PT ;  /* 0x000000ff6600720c */ /* 0x000fda0003fc5270 */
[----:B------:R-:W-:Y:S01]  /*1a010*/  @!P6 IADD3 R106, PT, PT, R106, 0x1, RZ ;  /* 0x000000016a6ae810 */ /* 0x000fe20007ffe0ff */
[----:B------:R-:W-:Y:S02]  /*1a020*/  @!P6 VIADD R84, R3, 0x1 ;  /* 0x000000010354e836 */ /* 0x000fe40000000000 */
[----:B------:R-:W-:Y:S01]  /*1a030*/  @!P6 IMAD.MOV.U32 R102, RZ, RZ, RZ ;  /* 0x000000ffff66e224 */ /* 0x000fe200078e00ff */
[----:B------:R-:W-:-:S13]  /*1a040*/  ISETP.NE.AND P0, PT, R106, RZ, !P6 ;  /* 0x000000ff6a00720c */ /* 0x000fda0007705270 */
[----:B------:R-:W-:Y:S02]  /*1a050*/  @P0 IADD3 R84, PT, PT, R3, RZ, RZ ;  /* 0x000000ff03540210 */ /* 0x000fe40007ffe0ff */
[----:B------:R-:W-:Y:S02]  /*1a060*/  ISETP.NE.AND P0, PT, R4, RZ, PT ;  /* 0x000000ff0400720c */ /* 0x000fe40003f05270 */
[----:B------:R-:W-:-:S11]  /*1a070*/  @!P6 MOV R3, R84 ;  /* 0x000000540003e202 */ /* 0x000fd60000000f00 */
.L_x_480:
[----:B------:R-:W-:Y:S05]  /*1a080*/  BSYNC.RECONVERGENT B2 ;  /* 0x0000000000027941 */ /* 0x000fea0003800200 */
.L_x_479:
[----:B------:R-:W-:Y:S01]  /*1a090*/  IMAD.WIDE.U32 R84, R106, -0x326172a9, RZ ;  /* 0xcd9e8d576a547825 */ /* 0x000fe200078e00ff */
[----:B------:R-:W-:-:S03]  /*1a0a0*/  LOP3.LUT R88, R3, R87, R143, 0x96, !PT ;  /* 0x0000005703587212 */ /* 0x000fc600078e968f */
[----:B------:R-:W-:Y:S01]  /*1a0b0*/  HFMA2 R99, -RZ, RZ, 0, 0 ;  /* 0x00000000ff637431 */ /* 0x000fe200000001ff */
        /* <DEDUP_REMOVED lines=51> */
[----:B------:R-:W-:Y:S02]  /*1a3f0*/  LOP3.LUT R101, R101, R86, R85, 0x96, !PT ;  /* 0x0000005665657212 */ /* 0x000fe400078e9655 */
[----:B------:R-:W-:Y:S01]  /*1a400*/  MOV R86, R152 ;  /* 0x0000009800567202 */ /* 0x000fe20000000f00 */
[----:B------:R-:W-:-:S07]  /*1a410*/  IMAD.MOV.U32 R152, RZ, RZ, R84 ;  /* 0x000000ffff987224 */ /* 0x000fce00078e0054 */
.L_x_477:
[----:B------:R-:W-:Y:S05]  /*1a420*/  BSYNC.RECONVERGENT B1 ;  /* 0x0000000000017941 */ /* 0x000fea0003800200 */
.L_x_476:
[----:B------:R-:W-:Y:S02]  /*1a430*/  I2FP.F32.U32 R84, R86 ;  /* 0x0000005600547245 */ /* 0x000fe40000201000 */
[----:B------:R-:W-:-:S03]  /*1a440*/  PRMT R85, R79, 0x7632, R85 ;  /* 0x000076324f557816 */ /* 0x000fc60000000055 */
[----:B------:R-:W-:Y:S01]  /*1a450*/  FFMA.FTZ R157, R84, R157, 1.1641532182693481445e-10 ;  /* 0x2f000000549d7423 */ /* 0x000fe2000001009d */
[----:B------:R-:W-:Y:S01]  /*1a460*/  @P2 PRMT R84, R83, 0x7632, R84 ;  /* 0x0000763253542816 */ /* 0x000fe20000000054 */
[----:B------:R-:W-:-:S03]  /*1a470*/  IMAD.U32 R86, R85, 0x10000, RZ ;  /* 0x0001000055567824 */ /* 0x000fc600078e00ff */
[----:B------:R-:W-:Y:S01]  /*1a480*/  FSETP.GTU.FTZ.AND P6, PT, R157, R158, PT ;  /* 0x0000009e9d00720b */ /* 0x000fe20003fdc000 */
[----:B------:R-:W-:Y:S01]  /*1a490*/  FMUL.FTZ R86, R86, R159 ;  /* 0x0000009f56567220 */ /* 0x000fe20000410000 */
[----:B------:R-:W-:Y:S02]  /*1a4a0*/  @P2 SHF.L.U32 R85, R84, 0x10, RZ ;  /* 0x0000001054552819 */ /* 0x000fe400000006ff */
[----:B------:R-:W-:Y:S02]  /*1a4b0*/  SEL R115, RZ, 0x1, P6 ;  /* 0x00000001ff737807 */ /* 0x000fe40003000000 */
[----:B------:R-:W-:Y:S02]  /*1a4c0*/  FSEL R87, R86, RZ, !P6 ;  /* 0x000000ff56577208 */ /* 0x000fe40007000000 */
[----:B------:R-:W-:Y:S02]  /*1a4d0*/  PRMT R86, R161, 0x5410, R160 ;  /* 0x00005410a1567816 */ /* 0x000fe400000000a0 */
[----:B------:R-:W-:Y:S01]  /*1a4e0*/  PRMT R84, R150, 0x5410, R149 ;  /* 0x0000541096547816 */ /* 0x000fe20000000095 */
[----:B------:R-:W-:-:S04]  /*1a4f0*/  FADD.FTZ R162, R162, R87 ;  /* 0x00000057a2a27221 */ /* 0x000fc80000010000 */
[----:B------:R-:W-:Y:S01]  /*1a500*/  @P2 FADD.FTZ R138, R162, R85 ;  /* 0x00000055a28a2221 */ /* 0x000fe20000010000 */
[----:B------:R-:W-:Y:S01]  /*1a510*/  @!P2 IMAD.MOV.U32 R138, RZ, RZ, R162 ;  /* 0x000000ffff8aa224 */ /* 0x000fe200078e00a2 */
[----:B------:R-:W-:Y:S02]  /*1a520*/  PRMT R85, R156, 0x5410, R140 ;  /* 0x000054109c557816 */ /* 0x000fe4000000008c */
[----:B------:R-:W-:Y:S02]  /*1a530*/  MOV R140, R152 ;  /* 0x00000098008c7202 */ /* 0x000fe40000000f00 */
[----:B------:R-:W-:-:S04]  /*1a540*/  F2FP.BF16.F32.PACK_AB R87, RZ, R138 ;  /* 0x0000008aff57723e */ /* 0x000fc800000010ff */
[----:B------:R-:W-:Y:S01]  /*1a550*/  PRMT R87, R153, 0x5410, R87 ;  /* 0x0000541099577816 */ /* 0x000fe20000000057 */
[----:B------:R-:W-:Y:S06]  /*1a560*/  BRA `(.L_x_481) ;  /* 0x0000003000bc7947 */ /* 0x000fec0003800000 */
.L_x_400:
[----:B------:R-:W-:Y:S01]  /*1a570*/  ISETP.NE.AND P3, PT, R99, 0x1, PT ;  /* 0x000000016300780c */ /* 0x000fe20003f65270 */
[----:B------:R-:W-:Y:S01]  /*1a580*/  BSSY.RECONVERGENT B1, `(.L_x_482) ;  /* 0x0000059000017945 */ /* 0x000fe20003800200 */
[----:B------:R-:W-:Y:S01]  /*1a590*/  IMAD.MOV.U32 R122, RZ, RZ, 0x2 ;  /* 0x00000002ff7a7424 */ /* 0x000fe200078e00ff */
[----:B0-----:R-:W-:Y:S01]  /*1a5a0*/  MOV R88, R4 ;  /* 0x0000000400587202 */ /* 0x001fe20000000f00 */
[----:B------:R-:W-:-:S09]  /*1a5b0*/  IMAD.MOV.U32 R150, RZ, RZ, R140 ;  /* 0x000000ffff967224 */ /* 0x000fd200078e008c */
[----:B------:R-:W-:Y:S05]  /*1a5c0*/  @!P3 BRA `(.L_x_483) ;  /* 0x000000040050b947 */ /* 0x000fea0003800000 */
[----:B------:R-:W-:-:S13]  /*1a5d0*/  ISETP.NE.AND P3, PT, R99, 0x3, PT ;  /* 0x000000036300780c */ /* 0x000fda0003f65270 */
[----:B------:R-:W-:Y:S05]  /*1a5e0*/  @!P3 BRA `(.L_x_484) ;  /* 0x000000000020b947 */ /* 0x000fea0003800000 */
[----:B------:R-:W-:-:S13]  /*1a5f0*/  ISETP.NE.AND P3, PT, R99, 0x2, PT ;  /* 0x000000026300780c */ /* 0x000fda0003f65270 */
[----:B------:R-:W-:Y:S01]  /*1a600*/  @!P3 MOV R122, 0x3 ;  /* 0x00000003007ab802 */ /* 0x000fe20000000f00 */
[----:B------:R-:W-:Y:S01]  /*1a610*/  @!P3 IMAD.MOV.U32 R150, RZ, RZ, R140 ;  /* 0x000000ffff96b224 */ /* 0x000fe200078e008c */
[----:B------:R-:W-:Y:S01]  /*1a620*/  @!P3 MOV R88, R101 ;  /* 0x000000650058b202 */ /* 0x000fe20000000f00 */
[----:B------:R-:W-:Y:S01]  /*1a630*/  @P3 VIADD R122, R99, 0x1 ;  /* 0x00000001637a3836 */ /* 0x000fe20000000000 */
[----:B------:R-:W-:Y:S01]  /*1a640*/  @P3 MOV R150, R140 ;  /* 0x0000008c00963202 */ /* 0x000fe20000000f00 */
[----:B------:R-:W-:Y:S01]  /*1a650*/  @P3 IMAD.MOV.U32 R88, RZ, RZ, R100 ;  /* 0x000000ffff583224 */ /* 0x000fe200078e0064 */
[----:B------:R-:W-:Y:S06]  /*1a660*/  BRA `(.L_x_483) ;  /* 0x0000000400287947 */ /* 0x000fec0003800000 */
.L_x_484:
        /* <DEDUP_REMOVED lines=13> */
.L_x_486:
[----:B------:R-:W-:Y:S05]  /*1a740*/  BSYNC.RECONVERGENT B2 ;  /* 0x0000000000027941 */ /* 0x000fea0003800200 */
.L_x_485:
        /* <DEDUP_REMOVED lines=28> */
[----:B------:R-:W-:-:S03]  /*1a910*/  IADD3 R99, PT, PT, R143, -0x56f99767, RZ ;  /* 0xa90668998f637810 */ /* 0x000fc60007ffe0ff */
        /* <DEDUP_REMOVED lines=29> */
[----:B------:R-:W-:Y:S01]  /*1aaf0*/  IMAD.MOV.U32 R122, RZ, RZ, RZ ;  /* 0x000000ffff7a7224 */ /* 0x000fe200078e00ff */
[----:B------:R-:W-:-:S07]  /*1ab00*/  LOP3.LUT R100, R89, R100, R91, 0x96, !PT ;  /* 0x0000006459647212 */ /* 0x000fce00078e965b */
.L_x_483:
[----:B------:R-:W-:Y:S05]  /*1ab10*/  BSYNC.RECONVERGENT B1 ;  /* 0x0000000000017941 */ /* 0x000fea0003800200 */
.L_x_482:
[----:B------:R-:W0:Y:S01]  /*1ab20*/  LDC R154, c[0x0][0x408] ;  /* 0x00010200ff9a7b82 */ /* 0x000e220000000800 */
[----:B------:R-:W-:Y:S01]  /*1ab30*/  HFMA2 R138, -RZ, RZ, 0.1171875, 0 ;  /* 0x2f800000ff8a7431 */ /* 0x000fe200000001ff */
[----:B------:R-:W-:Y:S01]  /*1ab40*/  I2FP.F32.U32 R89, R88 ;  /* 0x0000005800597245 */ /* 0x000fe20000201000 */
[----:B-----5:R-:W-:Y:S01]  /*1ab50*/  IMAD.U32 R91, R84, 0x10000, RZ ;  /* 0x00010000545b7824 */ /* 0x020fe200078e00ff */
[----:B------:R-:W-:Y:S01]  /*1ab60*/  ISETP.NE.AND P3, PT, R122, 0x1, PT ;  /* 0x000000017a00780c */ /* 0x000fe20003f65270 */
[----:B------:R-:W-:Y:S01]  /*1ab70*/  BSSY.RECONVERGENT B1, `(.L_x_487) ;  /* 0x0000062000017945 */ /* 0x000fe20003800200 */
[----:B------:R-:W-:Y:S02]  /*1ab80*/  @P2 SHF.L.U32 R88, R80, 0x10, RZ ;  /* 0x0000001050582819 */ /* 0x000fe400000006ff */
[----:B------:R-:W1:Y:S01]  /*1ab90*/  LDC R140, c[0x0][0x404] ;  /* 0x00010100ff8c7b82 */ /* 0x000e620000000800 */
[----:B------:R-:W-:Y:S01]  /*1aba0*/  PRMT R84, R84, 0x7632, R84 ;  /* 0x0000763254547816 */ /* 0x000fe20000000054 */
[----:B------:R-:W-:Y:S01]  /*1abb0*/  FFMA.FTZ R89, R89, R138, 1.1641532182693481445e-10 ;  /* 0x2f00000059597423 */ /* 0x000fe2000001008a */
[----:B0-----:R-:W-:-:S04]  /*1abc0*/  FMUL.FTZ R91, R91, R154 ;  /* 0x0000009a5b5b7220 */ /* 0x001fc80000410000 */
[----:B-1----:R-:W-:Y:S02]  /*1abd0*/  FSETP.GTU.FTZ.AND P4, PT, R89, R140, PT ;  /* 0x0000008c5900720b */ /* 0x002fe40003f9c000 */
[----:B------:R-:W-:Y:S02]  /*1abe0*/  MOV R89, R4 ;  /* 0x0000000400597202 */ /* 0x000fe40000000f00 */
[----:B------:R-:W-:Y:S02]  /*1abf0*/  FSEL R117, R91, RZ, !P4 ;  /* 0x000000ff5b757208 */ /* 0x000fe40006000000 */
[----:B------:R-:W-:-:S03]  /*1ac00*/  PLOP3.LUT P4, PT, P4, PT, PT, 0x8, 0x80 ;  /* 0x000000000080781c */ /* 0x000fc6000278e170 */
[----:B------:R-:W-:Y:S01]  /*1ac10*/  @P2 FADD.FTZ R117, R88, R117 ;  /* 0x0000007558752221 */ /* 0x000fe20000010000 */
[----:B------:R-:W-:Y:S01]  /*1ac20*/  P2R R145, PR, RZ, 0x10 ;  /* 0x00000010ff917803 */ /* 0x000fe20000000000 */
[----:B------:R-:W-:-:S03]  /*1ac30*/  IMAD.MOV.U32 R88, RZ, RZ, 0x2 ;  /* 0x00000002ff587424 */ /* 0x000fc600078e00ff */
[----:B------:R-:W-:Y:S01]  /*1ac40*/  F2FP.BF16.F32.PACK_AB R90, RZ, R117 ;  /* 0x00000075ff5a723e */ /* 0x000fe200000010ff */
[----:B------:R-:W-:Y:S06]  /*1ac50*/  @!P3 BRA `(.L_x_488) ;  /* 0x00000004004cb947 */ /* 0x000fec0003800000 */
[----:B------:R-:W-:-:S13]  /*1ac60*/  ISETP.NE.AND P3, PT, R122, 0x3, PT ;  /* 0x000000037a00780c */ /* 0x000fda0003f65270 */
[----:B------:R-:W-:Y:S05]  /*1ac70*/  @!P3 BRA `(.L_x_489) ;  /* 0x000000000018b947 */ /* 0x000fea0003800000 */
[----:B------:R-:W-:-:S13]  /*1ac80*/  ISETP.NE.AND P3, PT, R122, 0x2, PT ;  /* 0x000000027a00780c */ /* 0x000fda0003f65270 */
[----:B------:R-:W-:Y:S01]  /*1ac90*/  @!P3 IMAD.MOV.U32 R88, RZ, RZ, 0x3 ;  /* 0x00000003ff58b424 */ /* 0x000fe200078e00ff */
[----:B------:R-:W-:Y:S01]  /*1aca0*/  @!P3 MOV R89, R101 ;  /* 0x000000650059b202 */ /* 0x000fe20000000f00 */
[----:B------:R-:W-:Y:S01]  /*1acb0*/  @P3 VIADD R88, R122, 0x1 ;  /* 0x000000017a583836 */ /* 0x000fe20000000000 */
[----:B------:R-:W-:Y:S01]  /*1acc0*/  @P3 MOV R89, R100 ;  /* 0x0000006400593202 */ /* 0x000fe20000000f00 */
[----:B------:R-:W-:Y:S06]  /*1acd0*/  BRA `(.L_x_488) ;  /* 0x00000004002c7947 */ /* 0x000fec0003800000 */
.L_x_489:
        /* <DEDUP_REMOVED lines=8> */
[----:B------:R-:W-:Y:S01]  /*1ad60*/  @!P3 IADD3 R4, PT, PT, R3, 0x1, RZ ;  /* 0x000000010304b810 */ /* 0x000fe20007ffe0ff */
[----:B------:R-:W-:-:S03]  /*1ad70*/  @!P3 IMAD.MOV.U32 R102, RZ, RZ, RZ ;  /* 0x000000ffff66b224 */ /* 0x000fc600078e00ff */
[----:B------:R-:W-:-:S13]  /*1ad80*/  ISETP.NE.AND P4, PT, R106, RZ, !P3 ;  /* 0x000000ff6a00720c */ /* 0x000fda0005f85270 */
[----:B------:R-:W-:-:S05]  /*1ad90*/  @P4 IMAD.MOV R4, RZ, RZ, R3 ;  /* 0x000000ffff044224 */ /* 0x000fca00078e0203 */
[----:B------:R-:W-:-:S07]  /*1ada0*/  @!P3 MOV R3, R4 ;  /* 0x000000040003b202 */ /* 0x000fce0000000f00 */
.L_x_491:
[----:B------:R-:W-:Y:S05]  /*1adb0*/  BSYNC.RECONVERGENT B2 ;  /* 0x0000000000027941 */ /* 0x000fea0003800200 */
.L_x_490:
        /* <DEDUP_REMOVED lines=52> */
[----:B------:R-:W-:Y:S02]  /*1b100*/  VIADD R101, R143, 0x96a522ad ;  /* 0x96a522ad8f657836 */ /* 0x000fe40000000000 */
[----:B------:R-:W-:-:S04]  /*1b110*/  IMAD.WIDE.U32 R128, R128, -0x326172a9, RZ ;  /* 0xcd9e8d5780807825 */ /* 0x000fc800078e00ff */
[----:B------:R-:W-:Y:S01]  /*1b120*/  IMAD.WIDE.U32 R88, R89, -0x2daee0ad, RZ ;  /* 0xd2511f5359587825 */ /* 0x000fe200078e00ff */
[----:B------:R-:W-:Y:S02]  /*1b130*/  LOP3.LUT R100, R91, R100, R129, 0x96, !PT ;  /* 0x000000645b647212 */ /* 0x000fe400078e9681 */
[----:B------:R-:W-:Y:S02]  /*1b140*/  MOV R4, R128 ;  /* 0x0000008000047202 */ /* 0x000fe40000000f00 */
[----:B------:R-:W-:Y:S01]  /*1b150*/  LOP3.LUT R101, R101, R122, R89, 0x96, !PT ;  /* 0x0000007a65657212 */ /* 0x000fe200078e9659 */
[----:B------:R-:W-:Y:S01]  /*1b160*/  IMAD.MOV.U32 R89, RZ, RZ, R150 ;  /* 0x000000ffff597224 */ /* 0x000fe200078e0096 */
[----:B------:R-:W-:Y:S01]  /*1b170*/  MOV R150, R88 ;  /* 0x0000005800967202 */ /* 0x000fe20000000f00 */
[----:B------:R-:W-:-:S07]  /*1b180*/  IMAD.MOV.U32 R88, RZ, RZ, RZ ;  /* 0x000000ffff587224 */ /* 0x000fce00078e00ff */
.L_x_488:
[----:B------:R-:W-:Y:S05]  /*1b190*/  BSYNC.RECONVERGENT B1 ;  /* 0x0000000000017941 */ /* 0x000fea0003800200 */
.L_x_487:
[----:B------:R-:W-:Y:S01]  /*1b1a0*/  I2FP.F32.U32 R89, R89 ;  /* 0x0000005900597245 */ /* 0x000fe20000201000 */
[----:B------:R-:W-:Y:S01]  /*1b1b0*/  BSSY.RECONVERGENT B1, `(.L_x_492) ;  /* 0x0000063000017945 */ /* 0x000fe20003800200 */
[----:B------:R-:W-:Y:S01]  /*1b1c0*/  SHF.L.U32 R91, R84, 0x10, RZ ;  /* 0x00000010545b7819 */ /* 0x000fe200000006ff */
[----:B------:R-:W-:Y:S01]  /*1b1d0*/  HFMA2 R128, -RZ, RZ, 0, 1.1920928955078125e-07 ;  /* 0x00000002ff807431 */ /* 0x000fe200000001ff */
[----:B------:R-:W-:Y:S01]  /*1b1e0*/  @P2 PRMT R84, R80, 0x7632, R84 ;  /* 0x0000763250542816 */ /* 0x000fe20000000054 */
[----:B------:R-:W-:Y:S02]  /*1b1f0*/  FFMA.FTZ R89, R89, R138, 1.1641532182693481445e-10 ;  /* 0x2f00000059597423 */ /* 0x000fe4000001008a */
[----:B------:R-:W-:-:S03]  /*1b200*/  FMUL.FTZ R91, R91, R154 ;  /* 0x0000009a5b5b7220 */ /* 0x000fc60000410000 */
[----:B------:R-:W-:Y:S01]  /*1b210*/  FSETP.GTU.FTZ.AND P3, PT, R89, R140, PT ;  /* 0x0000008c5900720b */ /* 0x000fe20003f7c000 */
[----:B------:R-:W-:Y:S02]  /*1b220*/  @P2 IMAD.U32 R89, R84, 0x10000, RZ ;  /* 0x0001000054592824 */ /* 0x000fe400078e00ff */
[----:B------:R-:W-:Y:S01]  /*1b230*/  IMAD.MOV.U32 R84, RZ, RZ, R4 ;  /* 0x000000ffff547224 */ /* 0x000fe200078e0004 */
[----:B------:R-:W-:Y:S02]  /*1b240*/  FSEL R122, R91, RZ, !P3 ;  /* 0x000000ff5b7a7208 */ /* 0x000fe40005800000 */
        /* <DEDUP_REMOVED lines=14> */
.L_x_494:
        /* <DEDUP_REMOVED lines=13> */
.L_x_496:
[----:B------:R-:W-:Y:S05]  /*1b400*/  BSYNC.RECONVERGENT B2 ;  /* 0x0000000000027941 */ /* 0x000fea0003800200 */
.L_x_495:
        /* <DEDUP_REMOVED lines=28> */
[----:B------:R-:W-:Y:S01]  /*1b5d0*/  IADD3 R101, PT, PT, R143, -0x56f99767, RZ ;  /* 0xa90668998f657810 */ /* 0x000fe20007ffe0ff */
        /* <DEDUP_REMOVED lines=11> */
[----:B------:R-:W-:Y:S01]  /*1b690*/  IADD3 R101, PT, PT, R143, 0x1fd5c5a3, RZ ;  /* 0x1fd5c5a38f657810 */ /* 0x000fe20007ffe0ff */
[----:B------:R-:W-:-:S04]  /*1b6a0*/  IMAD.WIDE.U32 R88, R99, -0x326172a9, RZ ;  /* 0xcd9e8d5763587825 */ /* 0x000fc800078e00ff */
[----:B------:R-:W-:-:S04]  /*1b6b0*/  IMAD.WIDE.U32 R134, R134, -0x2daee0ad, RZ ;  /* 0xd2511f5386867825 */ /* 0x000fc800078e00ff */
[----:B------:R-:W-:Y:S01]  /*1b6c0*/  VIADD R99, R142, 0x5384540f ;  /* 0x5384540f8e637836 */ /* 0x000fe20000000000 */
[----:B------:R-:W-:-:S04]  /*1b6d0*/  LOP3.LUT R101, R101, R128, R135, 0x96, !PT ;  /* 0x0000008065657212 */ /* 0x000fc800078e9687 */
[----:B------:R-:W-:Y:S01]  /*1b6e0*/  LOP3.LUT R99, R99, R100, R89, 0x96, !PT ;  /* 0x0000006463637212 */ /* 0x000fe200078e9659 */
[----:B------:R-:W-:Y:S01]  /*1b6f0*/  IMAD.WIDE.U32 R100, R101, -0x326172a9, RZ ;  /* 0xcd9e8d5765647825 */ /* 0x000fe200078e00ff */
[----:B------:R-:W-:-:S03]  /*1b700*/  IADD3 R89, PT, PT, R142, -0xe443238, RZ ;  /* 0xf1bbcdc88e597810 */ /* 0x000fc60007ffe0ff */
[----:B------:R-:W-:Y:S01]  /*1b710*/  IMAD.WIDE.U32 R128, R99, -0x2daee0ad, RZ ;  /* 0xd2511f5363807825 */ /* 0x000fe200078e00ff */
[----:B------:R-:W-:Y:S02]  /*1b720*/  LOP3.LUT R89, R89, R88, R101, 0x96, !PT ;  /* 0x0000005859597212 */ /* 0x000fe400078e9665 */
[C---:B------:R-:W-:Y:S01]  /*1b730*/  IADD3 R101, PT, PT, R143.reuse, -0x695add53, RZ ;  /* 0x96a522ad8f657810 */ /* 0x040fe20007ffe0ff */
[----:B------:R-:W-:Y:S02]  /*1b740*/  VIADD R99, R143, 0xdb3d7428 ;  /* 0xdb3d74288f637836 */ /* 0x000fe40000000000 */
[----:B------:R-:W-:-:S03]  /*1b750*/  IMAD.WIDE.U32 R88, R89, -0x2daee0ad, RZ ;  /* 0xd2511f5359587825 */ /* 0x000fc600078e00ff */
[----:B------:R-:W-:Y:S01]  /*1b760*/  LOP3.LUT R134, R99, R134, R129, 0x96, !PT ;  /* 0x0000008663867212 */ /* 0x000fe200078e9681 */
[----:B------:R-:W-:Y:S01]  /*1b770*/  VIADD R99, R142, 0x8ff34781 ;  /* 0x8ff347818e637836 */ /* 0x000fe20000000000 */
[----:B------:R-:W-:Y:S01]  /*1b780*/  LOP3.LUT R101, R101, R128, R89, 0x96, !PT ;  /* 0x0000008065657212 */ /* 0x000fe200078e9659 */
[----:B------:R-:W-:Y:S02]  /*1b790*/  HFMA2 R128, -RZ, RZ, 0, 0 ;  /* 0x00000000ff807431 */ /* 0x000fe400000001ff */
[----:B------:R-:W-:Y:S02]  /*1b7a0*/  IMAD.MOV.U32 R150, RZ, RZ, R88 ;  /* 0x000000ffff967224 */ /* 0x000fe400078e0058 */
[----:B------:R-:W-:-:S04]  /*1b7b0*/  IMAD.WIDE.U32 R134, R134, -0x326172a9, RZ ;  /* 0xcd9e8d5786867825 */ /* 0x000fc800078e00ff */
[----:B------:R-:W-:Y:S01]  /*1b7c0*/  IMAD.MOV.U32 R4, RZ, RZ, R134 ;  /* 0x000000ffff047224 */ /* 0x000fe200078e0086 */
[----:B------:R-:W-:-:S07]  /*1b7d0*/  LOP3.LUT R100, R99, R100, R135, 0x96, !PT ;  /* 0x0000006463647212 */ /* 0x000fce00078e9687 */
.L_x_493:
[----:B------:R-:W-:Y:S05]  /*1b7e0*/  BSYNC.RECONVERGENT B1 ;  /* 0x0000000000017941 */ /* 0x000fea0003800200 */
.L_x_492:
        /* <DEDUP_REMOVED lines=9> */
[----:B------:R-:W-:Y:S02]  /*1b880*/  PLOP3.LUT P4, PT, P3, PT, PT, 0x8, 0x80 ;  /* 0x000000000080781c */ /* 0x000fe40001f8e170 */
[----:B------:R-:W-:Y:S01]  /*1b890*/  ISETP.NE.AND P3, PT, R128, 0x1, PT ;  /* 0x000000018000780c */ /* 0x000fe20003f65270 */
[----:B------:R-:W-:Y:S01]  /*1b8a0*/  @P2 FADD.FTZ R123, R84, R123 ;  /* 0x0000007b547b2221 */ /* 0x000fe20000010000 */
[----:B------:R-:W-:Y:S02]  /*1b8b0*/  PRMT R99, R85, 0x7632, R99 ;  /* 0x0000763255637816 */ /* 0x000fe40000000063 */
[----:B------:R-:W-:Y:S02]  /*1b8c0*/  MOV R85, R4 ;  /* 0x0000000400557202 */ /* 0x000fe40000000f00 */
[----:B------:R-:W-:-:S02]  /*1b8d0*/  F2FP.BF16.F32.PACK_AB R152, RZ, R123 ;  /* 0x0000007bff98723e */ /* 0x000fc400000010ff */
[----:B------:R-:W-:-:S05]  /*1b8e0*/  P2R R147, PR, RZ, 0x10 ;  /* 0x00000010ff937803 */ /* 0x000fca0000000000 */
[----:B------:R-:W-:Y:S05]  /*1b8f0*/  @!P3 BRA `(.L_x_498) ;  /* 0x00000004004cb947 */ /* 0x000fea0003800000 */
        /* <DEDUP_REMOVED lines=8> */
.L_x_499:
        /* <DEDUP_REMOVED lines=8> */
[----:B------:R-:W-:Y:S02]  /*1ba00*/  @!P3 IADD3 R4, PT, PT, R3, 0x1, RZ ;  /* 0x000000010304b810 */ /* 0x000fe40007ffe0ff */
[----:B------:R-:W-:Y:S02]  /*1ba10*/  @!P3 MOV R102, RZ ;  /* 0x000000ff0066b202 */ /* 0x000fe40000000f00 */
[----:B------:R-:W-:-:S13]  /*1ba20*/  ISETP.NE.AND P4, PT, R106, RZ, !P3 ;  /* 0x000000ff6a00720c */ /* 0x000fda0005f85270 */
[----:B------:R-:W-:-:S04]  /*1ba30*/  @P4 IMAD.MOV R4, RZ, RZ, R3 ;  /* 0x000000ffff044224 */ /* 0x000fc800078e0203 */
[----:B------:R-:W-:-:S07]  /*1ba40*/  @!P3 IMAD.MOV.U32 R3, RZ, RZ, R4 ;  /* 0x000000ffff03b224 */ /* 0x000fce00078e0004 */
.L_x_501:
[----:B------:R-:W-:Y:S05]  /*1ba50*/  BSYNC.RECONVERGENT B2 ;  /* 0x0000000000027941 */ /* 0x000fea0003800200 */
.L_x_500:
        /* <DEDUP_REMOVED lines=61> */
.L_x_498:
[----:B------:R-:W-:Y:S05]  /*1be30*/  BSYNC.RECONVERGENT B1 ;  /* 0x0000000000017941 */ /* 0x000fea0003800200 */
.L_x_497:
[----:B------:R-:W-:Y:S01]  /*1be40*/  I2FP.F32.U32 R85, R85 ;  /* 0x0000005500557245 */ /* 0x000fe20000201000 */
[----:B------:R-:W-:Y:S01]  /*1be50*/  BSSY.RECONVERGENT B1, `(.L_x_502) ;  /* 0x0000063000017945 */ /* 0x000fe20003800200 */
[----:B------:R-:W-:Y:S02]  /*1be60*/  SHF.L.U32 R99, R99, 0x10, RZ ;  /* 0x0000001063637819 */ /* 0x000fe400000006ff */
[----:B------:R-:W-:Y:S01]  /*1be70*/  @P2 PRMT R84, R81, 0x7632, R84 ;  /* 0x0000763251542816 */ /* 0x000fe20000000054 */
[----:B------:R-:W-:Y:S02]  /*1be80*/  FFMA.FTZ R85, R85, R138, 1.1641532182693481445e-10 ;  /* 0x2f00000055557423 */ /* 0x000fe4000001008a */
[----:B------:R-:W-:Y:S02]  /*1be90*/  FMUL.FTZ R99, R99, R154 ;  /* 0x0000009a63637220 */ /* 0x000fe40000410000 */
[----:B------:R-:W-:Y:S01]  /*1bea0*/  @P2 IMAD.U32 R89, R84, 0x10000, RZ ;  /* 0x0001000054592824 */ /* 0x000fe200078e00ff */
[----:B------:R-:W-:Y:S01]  /*1beb0*/  FSETP.GTU.FTZ.AND P3, PT, R85, R140, PT ;  /* 0x0000008c5500720b */ /* 0x000fe20003f7c000 */
[----:B------:R-:W-:-:S03]  /*1bec0*/  IMAD.MOV.U32 R85, RZ, RZ, R4 ;  /* 0x000000ffff557224 */ /* 0x000fc600078e0004 */
[----:B------:R-:W-:Y:S01]  /*1bed0*/  FSEL R128, R99, RZ, !P3 ;  /* 0x000000ff63807208 */ /* 0x000fe20005800000 */
[----:B------:R-:W-:Y:S01]  /*1bee0*/  HFMA2 R99, -RZ, RZ, 0, 1.1920928955078125e-07 ;  /* 0x00000002ff637431 */ /* 0x000fe200000001ff */
        /* <DEDUP_REMOVED lines=14> */
.L_x_504:
        /* <DEDUP_REMOVED lines=13> */
.L_x_506:
[----:B------:R-:W-:Y:S05]  /*1c0a0*/  BSYNC.RECONVERGENT B2 ;  /* 0x0000000000027941 */ /* 0x000fea0003800200 */
.L_x_505:
        /* <DEDUP_REMOVED lines=61> */
.L_x_503:
[----:B------:R-:W-:Y:S05]  /*1c480*/  BSYNC.RECONVERGENT B1 ;  /* 0x0000000000017941 */ /* 0x000fea0003800200 */
.L_x_502:
[----:B------:R-:W-:Y:S01]  /*1c490*/  I2FP.F32.U32 R85, R85 ;  /* 0x0000005500557245 */ /* 0x000fe20000201000 */
[----:B------:R-:W-:Y:S01]  /*1c4a0*/  IMAD.U32 R89, R86, 0x10000, RZ ;  /* 0x0001000056597824 */ /* 0x000fe200078e00ff */
[----:B------:R-:W-:Y:S01]  /*1c4b0*/  @P2 SHF.L.U32 R84, R82, 0x10, RZ ;  /* 0x0000001052542819 */ /* 0x000fe200000006ff */
[----:B------:R-:W-:Y:S01]  /*1c4c0*/  BSSY.RECONVERGENT B1, `(.L_x_507) ;  /* 0x0000061000017945 */ /* 0x000fe20003800200 */
[----:B------:R-:W-:Y:S01]  /*1c4d0*/  PRMT R86, R86, 0x7632, R86 ;  /* 0x0000763256567816 */ /* 0x000fe20000000056 */
[----:B------:R-:W-:Y:S01]  /*1c4e0*/  FFMA.FTZ R85, R85, R138, 1.1641532182693481445e-10 ;  /* 0x2f00000055557423 */ /* 0x000fe2000001008a */
[----:B------:R-:W-:Y:S01]  /*1c4f0*/  FMUL.FTZ R89, R89, R154 ;  /* 0x0000009a59597220 */ /* 0x000fe20000410000 */
[----:B------:R-:W-:-:S03]  /*1c500*/  IMAD.MOV.U32 R88, RZ, RZ, 0x2 ;  /* 0x00000002ff587424 */ /* 0x000fc600078e00ff */
[----:B------:R-:W-:Y:S02]  /*1c510*/  FSETP.GTU.FTZ.AND P3, PT, R85, R140, PT ;  /* 0x0000008c5500720b */ /* 0x000fe40003f7c000 */
[----:B------:R-:W-:Y:S02]  /*1c520*/  MOV R85, R4 ;  /* 0x0000000400557202 */ /* 0x000fe40000000f00 */
        /* <DEDUP_REMOVED lines=15> */
.L_x_509:
        /* <DEDUP_REMOVED lines=13> */
.L_x_511:
[----:B------:R-:W-:Y:S05]  /*1c6f0*/  BSYNC.RECONVERGENT B2 ;  /* 0x0000000000027941 */ /* 0x000fea0003800200 */
.L_x_510:
        /* <DEDUP_REMOVED lines=13> */
[----:B------:R-:W-:-:S04]  /*1c7d0*/  LOP3.LUT R99, R99, R134, R101, 0x96, !PT ;  /* 0x0000008663637212 */ /* 0x000fc800078e9665 */
[----:B------:R-:W-:Y:S01]  /*1c7e0*/  LOP3.LUT R134, R85, R84, R89, 0x96, !PT ;  /* 0x0000005455867212 */ /* 0x000fe200078e9659 */
[----:B------:R-:W-:Y:S01]  /*1c7f0*/  IMAD.WIDE.U32 R84, R99, -0x326172a9, RZ ;  /* 0xcd9e8d5763547825 */ /* 0x000fe200078e00ff */
[----:B------:R-:W-:-:S03]  /*1c800*/  IADD3 R89, PT, PT, R142, -0x255992d5, RZ ;  /* 0xdaa66d2b8e597810 */ /* 0x000fc60007ffe0ff */
        /* <DEDUP_REMOVED lines=44> */
.L_x_508:
[----:B------:R-:W-:Y:S05]  /*1cad0*/  BSYNC.RECONVERGENT B1 ;  /* 0x0000000000017941 */ /* 0x000fea0003800200 */
.L_x_507:
[----:B------:R-:W-:Y:S01]  /*1cae0*/  I2FP.F32.U32 R85, R85 ;  /* 0x0000005500557245 */ /* 0x000fe20000201000 */
[----:B------:R-:W-:Y:S01]  /*1caf0*/  BSSY.RECONVERGENT B1, `(.L_x_512) ;  /* 0x0000062000017945 */ /* 0x000fe20003800200 */
[----:B------:R-:W-:Y:S01]  /*1cb00*/  SHF.L.U32 R89, R86, 0x10, RZ ;  /* 0x0000001056597819 */ /* 0x000fe200000006ff */
[----:B------:R-:W-:Y:S01]  /*1cb10*/  HFMA2 R86, -RZ, RZ, 0, 1.1920928955078125e-07 ;  /* 0x00000002ff567431 */ /* 0x000fe200000001ff */
[----:B------:R-:W-:Y:S01]  /*1cb20*/  ISETP.NE.AND P4, PT, R88, 0x1, PT ;  /* 0x000000015800780c */ /* 0x000fe20003f85270 */
[----:B------:R-:W-:Y:S01]  /*1cb30*/  FFMA.FTZ R85, R85, R138, 1.1641532182693481445e-10 ;  /* 0x2f00000055557423 */ /* 0x000fe2000001008a */
[----:B------:R-:W-:Y:S01]  /*1cb40*/  @P2 PRMT R84, R82, 0x7632, R84 ;  /* 0x0000763252542816 */ /* 0x000fe20000000054 */
[----:B------:R-:W-:-:S03]  /*1cb50*/  FMUL.FTZ R89, R89, R154 ;  /* 0x0000009a59597220 */ /* 0x000fc60000410000 */
[----:B------:R-:W-:Y:S01]  /*1cb60*/  FSETP.GTU.FTZ.AND P3, PT, R85, R140, PT ;  /* 0x0000008c5500720b */ /* 0x000fe20003f7c000 */
[----:B------:R-:W-:Y:S02]  /*1cb70*/  @P2 IMAD.U32 R99, R84, 0x10000, RZ ;  /* 0x0001000054632824 */ /* 0x000fe400078e00ff */
[----:B------:R-:W-:Y:S01]  /*1cb80*/  IMAD.MOV.U32 R85, RZ, RZ, R4 ;  /* 0x000000ffff557224 */ /* 0x000fe200078e0004 */
        /* <DEDUP_REMOVED lines=13> */
.L_x_514:
        /* <DEDUP_REMOVED lines=13> */
.L_x_516:
[----:B------:R-:W-:Y:S05]  /*1cd30*/  BSYNC.RECONVERGENT B2 ;  /* 0x0000000000027941 */ /* 0x000fea0003800200 */
.L_x_515:
        /* <DEDUP_REMOVED lines=61> */
.L_x_513:
[----:B------:R-:W-:Y:S05]  /*1d110*/  BSYNC.RECONVERGENT B1 ;  /* 0x0000000000017941 */ /* 0x000fea0003800200 */
.L_x_512:
        /* <DEDUP_REMOVED lines=9> */
[----:B------:R-:W-:-:S02]  /*1d1b0*/  FSETP.GTU.FTZ.AND P4, PT, R85, R140, PT ;  /* 0x0000008c5500720b */ /* 0x000fc40003f9c000 */
[----:B------:R-:W-:Y:S02]  /*1d1c0*/  MOV R85, R4 ;  /* 0x0000000400557202 */ /* 0x000fe40000000f00 */
        /* <DEDUP_REMOVED lines=13> */
.L_x_519:
        /* <DEDUP_REMOVED lines=13> */
.L_x_521:
[----:B------:R-:W-:Y:S05]  /*1d370*/  BSYNC.RECONVERGENT B2 ;  /* 0x0000000000027941 */ /* 0x000fea0003800200 */
.L_x_520:
        /* <DEDUP_REMOVED lines=50> */
[----:B------:R-:W-:Y:S01]  /*1d6a0*/  IADD3 R87, PT, PT, R142, -0x700cb87f, RZ ;  /* 0x8ff347818e577810 */ /* 0x000fe20007ffe0ff */
[----:B------:R-:W-:Y:S01]  /*1d6b0*/  IMAD.MOV.U32 R99, RZ, RZ, RZ ;  /* 0x000000ffff637224 */ /* 0x000fe200078e00ff */
        /* <DEDUP_REMOVED lines=8> */
[----:B------:R-:W-:-:S07]  /*1d740*/  MOV R150, R84 ;  /* 0x0000005400967202 */ /* 0x000fce0000000f00 */
.L_x_518:
[----:B------:R-:W-:Y:S05]  /*1d750*/  BSYNC.RECONVERGENT B1 ;  /* 0x0000000000017941 */ /* 0x000fea0003800200 */
.L_x_517:
[----:B------:R-:W-:Y:S02]  /*1d760*/  I2FP.F32.U32 R85, R85 ;  /* 0x0000005500557245 */ /* 0x000fe40000201000 */
[----:B------:R-:W-:Y:S02]  /*1d770*/  SHF.L.U32 R157, R157, 0x10, RZ ;  /* 0x000000109d9d7819 */ /* 0x000fe400000006ff */
[----:B------:R-:W-:Y:S01]  /*1d780*/  @P2 PRMT R84, R83, 0x7632, R84 ;  /* 0x0000763253542816 */ /* 0x000fe20000000054 */
[----:B------:R-:W-:Y:S01]  /*1d790*/  FFMA.FTZ R85, R85, R138, 1.1641532182693481445e-10 ;  /* 0x2f00000055557423 */ /* 0x000fe2000001008a */
[----:B------:R-:W-:Y:S01]  /*1d7a0*/  PRMT R86, R155, 0x5410, R156 ;  /* 0x000054109b567816 */ /* 0x000fe2000000009c */
[----:B------:R-:W-:Y:S02]  /*1d7b0*/  FMUL.FTZ R157, R157, R154 ;  /* 0x0000009a9d9d7220 */ /* 0x000fe40000410000 */
[----:B------:R-:W-:Y:S01]  /*1d7c0*/  @P2 IMAD.U32 R87, R84, 0x10000, RZ ;  /* 0x0001000054572824 */ /* 0x000fe200078e00ff */
[----:B------:R-:W-:-:S02]  /*1d7d0*/  FSETP.GTU.FTZ.AND P5, PT, R85, R140, PT ;  /* 0x0000008c5500720b */ /* 0x000fc40003fbc000 */
[----:B------:R-:W-:Y:S02]  /*1d7e0*/  MOV R140, R150 ;  /* 0x00000096008c7202 */ /* 0x000fe40000000f00 */
[----:B------:R-:W-:Y:S02]  /*1d7f0*/  FSEL R138, R157, RZ, !P5 ;  /* 0x000000ff9d8a7208 */ /* 0x000fe40006800000 */
[----:B------:R-:W-:Y:S02]  /*1d800*/  PLOP3.LUT P5, PT, P5, PT, PT, 0x8, 0x80 ;  /* 0x000000000080781c */ /* 0x000fe40002fae170 */
[----:B------:R-:W-:Y:S01]  /*1d810*/  PRMT R85, R152, 0x5410, R149 ;  /* 0x0000541098557816 */ /* 0x000fe20000000095 */
[----:B------:R-:W-:Y:S01]  /*1d820*/  @P2 FADD.FTZ R138, R87, R138 ;  /* 0x0000008a578a2221 */ /* 0x000fe20000010000 */
[----:B------:R-:W-:-:S04]  /*1d830*/  PRMT R84, R90, 0x5410, R91 ;  /* 0x000054105a547816 */ /* 0x000fc8000000005b */
[----:B------:R-:W-:-:S04]  /*1d840*/  F2FP.BF16.F32.PACK_AB R87, RZ, R138 ;  /* 0x0000008aff57723e */ /* 0x000fc800000010ff */
[----:B------:R-:W-:-:S07]  /*1d850*/  PRMT R87, R153, 0x5410, R87 ;  /* 0x0000541099577816 */ /* 0x000fce0000000057 */
.L_x_481:
[----:B------:R-:W0:Y:S01]  /*1d860*/  LDC.64 R90, c[0x0][0x3a8] ;  /* 0x0000ea00ff5a7b82 */ /* 0x000e220000000a00 */
[----:B------:R-:W-:Y:S02]  /*1d870*/  ISETP.NE.AND P6, PT, R151, RZ, PT ;  /* 0x000000ff9700720c */ /* 0x000fe40003fc5270 */
[----:B------:R-:W-:Y:S02]  /*1d880*/  SEL R151, RZ, 0x1000000, !P5 ;  /* 0x01000000ff977807 */ /* 0x000fe40006800000 */
[----:B------:R-:W-:Y:S02]  /*1d890*/  SEL R150, RZ, 0x10000, !P4 ;  /* 0x00010000ff967807 */ /* 0x000fe40006000000 */
[----:B------:R-:W-:Y:S01]  /*1d8a0*/  SEL R149, RZ, 0x100, !P3 ;  /* 0x00000100ff957807 */ /* 0x000fe20005800000 */
[----:B------:R-:W1:Y:S01]  /*1d8b0*/  LDC.64 R88, c[0x0][0x3b0] ;  /* 0x0000ec00ff587b82 */ /* 0x000e620000000a00 */
[----:B------:R-:W-:Y:S02]  /*1d8c0*/  ISETP.NE.AND P5, PT, R146, RZ, PT ;  /* 0x000000ff9200720c */ /* 0x000fe40003fa5270 */
[----:B------:R-:W-:-:S02]  /*1d8d0*/  ISETP.NE.AND P4, PT, R147, RZ, PT ;  /* 0x000000ff9300720c */ /* 0x000fc40003f85270 */
[----:B------:R-:W-:Y:S02]  /*1d8e0*/  ISETP.NE.AND P3, PT, R148, RZ, PT ;  /* 0x000000ff9400720c */ /* 0x000fe40003f65270 */
[----:B------:R-:W-:Y:S02]  /*1d8f0*/  ISETP.NE.AND P2, PT, R145, RZ, PT ;  /* 0x000000ff9100720c */ /* 0x000fe40003f45270 */
[----:B------:R-:W-:Y:S02]  /*1d900*/  SEL R147, RZ, 0x1000000, !P3 ;  /* 0x01000000ff937807 */ /* 0x000fe40005800000 */
[----:B------:R-:W-:Y:S02]  /*1d910*/  SEL R146, RZ, 0x10000, !P4 ;  /* 0x00010000ff927807 */ /* 0x000fe40006000000 */
[----:B------:R-:W-:Y:S02]  /*1d920*/  SEL R145, RZ, 0x100, !P5 ;  /* 0x00000100ff917807 */ /* 0x000fe40006800000 */
[----:B------:R-:W-:Y:S01]  /*1d930*/  LOP3.LUT R149, R149, R151, R150, 0xfe, !PT ;  /* 0x0000009795957212 */ /* 0x000fe200078efe96 */
[----:B0-----:R-:W-:Y:S01]  /*1d940*/  IMAD.WIDE.U32 R90, R144, 0x10, R90 ;  /* 0x00000010905a7825 */ /* 0x001fe200078e005a */
[----:B------:R-:W-:-:S02]  /*1d950*/  LOP3.LUT R145, R145, R147, R146, 0xfe, !PT ;  /* 0x0000009391917212 */ /* 0x000fc400078efe92 */
[----:B------:R-:W-:Y:S02]  /*1d960*/  SEL R148, RZ, 0x1, !P6 ;  /* 0x00000001ff947807 */ /* 0x000fe40007000000 */
[----:B------:R-:W-:Y:S01]  /*1d970*/  SEL R146, RZ, 0x1, !P2 ;  /* 0x00000001ff927807 */ /* 0x000fe20005000000 */
[----:B------:R2:W-:Y:S01]  /*1d980*/  STG.E.128 desc[UR6][R90.64], R84 ;  /* 0x000000545a007986 */ /* 0x0005e2000c101d06 */
[----:B------:R-:W-:Y:S01]  /*1d990*/  LOP3.LUT R147, R149, R148, RZ, 0xfc, !PT ;  /* 0x0000009495937212 */ /* 0x000fe200078efcff */
[----:B-1----:R-:W-:Y:S01]  /*1d9a0*/  IMAD.WIDE.U32 R88, R144, 0x8, R88 ;  /* 0x0000000890587825 */ /* 0x002fe200078e0058 */
[----:B------:R-:W-:-:S05]  /*1d9b0*/  LOP3.LUT R146, R145, R146, RZ, 0xfc, !PT ;  /* 0x0000009291927212 */ /* 0x000fca00078efcff */
[----:B------:R2:W-:Y:S01]  /*1d9c0*/  STG.E.64 desc[UR6][R88.64], R146 ;  /* 0x0000009258007986 */ /* 0x0005e2000c101b06 */
[----:B------:R-:W-:Y:S05]  /*1d9d0*/  @!P1 BRA `(.L_x_399) ;  /* 0x0000000000509947 */ /* 0x000fea0003800000 */
[----:B--2---:R-:W-:Y:S01]  /*1d9e0*/  IMAD.U32 R87, R114, 0x10000, RZ ;  /* 0x0001000072577824 */ /* 0x004fe200078e00ff */
        /* <DEDUP_REMOVED lines=19> */
.L_x_399:
[----:B------:R-:W-:Y:S05]  /*1db20*/  BSYNC.RECONVERGENT B0 ;  /* 0x0000000000007941 */ /* 0x000fea0003800200 */
.L_x_398:
[----:B0123--:R-:W-:Y:S01]  /*1db30*/  FADD.FTZ R84, RZ, R0 ;  /* 0x00000000ff547221 */ /* 0x00ffe20000010000 */
[C---:B------:R-:W-:Y:S01]  /*1db40*/  ISETP.GE.U32.AND P1, PT, R105.reuse, 0x20, PT ;  /* 0x000000206900780c */ /* 0x040fe20003f26070 */
[----:B------:R-:W0:Y:S01]  /*1db50*/  S2R R86, SR_TID.X ;  /* 0x0000000000567919 */ /* 0x000e220000002100 */
[----:B------:R-:W-:Y:S01]  /*1db60*/  ISETP.GT.U32.AND P2, PT, R105, 0x3f, PT ;  /* 0x0000003f6900780c */ /* 0x000fe20003f44070 */
[----:B------:R-:W-:Y:S01]  /*1db70*/  FADD.FTZ R85, R119, R84 ;  /* 0x0000005477557221 */ /* 0x000fe20000010000 */
[----:B------:R-:W-:Y:S01]  /*1db80*/  ISETP.GT.U32.AND P3, PT, R105, 0x5f, PT ;  /* 0x0000005f6900780c */ /* 0x000fe20003f64070 */
[----:B------:R-:W-:Y:S02]  /*1db90*/  UMOV UR13, 0xffffffff ;  /* 0xffffffff000d7882 */ /* 0x000fe40000000000 */
[----:B------:R-:W-:-:S04]  /*1dba0*/  FADD.FTZ R84, R118, R85 ;  /* 0x0000005576547221 */ /* 0x000fc80000010000 */
[----:B------:R-:W-:-:S04]  /*1dbb0*/  FADD.FTZ R85, R125, R84 ;  /* 0x000000547d557221 */ /* 0x000fc80000010000 */
[----:B------:R-:W-:-:S04]  /*1dbc0*/  FADD.FTZ R85, R124, R85 ;  /* 0x000000557c557221 */ /* 0x000fc80000010000 */
[----:B------:R-:W-:-:S04]  /*1dbd0*/  FADD.FTZ R84, R130, R85 ;  /* 0x0000005582547221 */ /* 0x000fc80000010000 */
[----:B------:R-:W-:-:S04]  /*1dbe0*/  FADD.FTZ R85, R131, R84 ;  /* 0x0000005483557221 */ /* 0x000fc80000010000 */
[----:B------:R-:W-:-:S05]  /*1dbf0*/  FADD.FTZ R85, R136, R85 ;  /* 0x0000005588557221 */ /* 0x000fca0000010000 */
[----:B------:R-:W-:Y:S02]  /*1dc00*/  FSEL R85, R85, RZ, P1 ;  /* 0x000000ff55557208 */ /* 0x000fe40000800000 */
[----:B0-----:R-:W-:-:S03]  /*1dc10*/  LOP3.LUT P4, RZ, R86, 0x1f, RZ, 0xc0, !PT ;  /* 0x0000001f56ff7812 */ /* 0x001fc6000788c0ff */
        /* <DEDUP_REMOVED lines=87> */
.L_x_541:
[----:B-1----:R-:W-:Y:S01]  /*1e190*/  FADD.FTZ R145, R90, R91 ;  /* 0x0000005b5a917221 */ /* 0x002fe20000010000 */
[----:B0-----:R-:W-:Y:S01]  /*1e1a0*/  FMUL.FTZ R90, R89, R89 ;  /* 0x00000059595a7220 */ /* 0x001fe20000410000 */
[----:B------:R-:W-:Y:S01]  /*1e1b0*/  ISETP.NE.AND P2, PT, RZ, UR10, PT ;  /* 0x0000000aff007c0c */ /* 0x000fe2000bf45270 */
[----:B------:R-:W0:Y:S01]  /*1e1c0*/  @!P4 LDC.64 R86, c[0x0][0x3c0] ;  /* 0x0000f000ff56cb82 */ /* 0x000e220000000a00 */
[----:B------:R-:W-:Y:S01]  /*1e1d0*/  FFMA.FTZ R88, R145, R88, UR11 ;  /* 0x0000000b91587e23 */ /* 0x000fe20008010058 */
[----:B------:R-:W-:Y:S01]  /*1e1e0*/  BSSY.RECONVERGENT B0, `(.L_x_523) ;  /* 0x000005a000007945 */ /* 0x000fe20003800200 */
[----:B------:R-:W-:Y:S02]  /*1e1f0*/  FSEL R91, R90, RZ, P2 ;  /* 0x000000ff5a5b7208 */ /* 0x000fe40001000000 */
[----:B------:R-:W-:-:S03]  /*1e200*/  FSEL R149, R89, RZ, !P2 ;  /* 0x000000ff59957208 */ /* 0x000fc60005000000 */
[----:B------:R-:W1:Y:S01]  /*1e210*/  @!P4 LDC.64 R84, c[0x0][0x3c8] ;  /* 0x0000f200ff54cb82 */ /* 0x000e620000000a00 */
[----:B------:R-:W-:-:S04]  /*1e220*/  FADD.FTZ R88, R88, R91 ;  /* 0x0000005b58587221 */ /* 0x000fc80000010000 */
        /* <DEDUP_REMOVED lines=10> */
[----:B------:R-:W-:Y:S02]  /*1e2d0*/  IMAD.U32 R84, R51, 0x10000, RZ ;  /* 0x0001000033547824 */ /* 0x000fe400078e00ff */
[----:B------:R-:W-:Y:S01]  /*1e2e0*/  FMUL.FTZ R85, R148, R85 ;  /* 0x0000005594557220 */ /* 0x000fe20000410000 */
[----:B------:R-:W-:Y:S01]  /*1e2f0*/  IMAD.U32 R87, R59, 0x10000, RZ ;  /* 0x000100003b577824 */ /* 0x000fe200078e00ff */
[----:B------:R-:W-:Y:S01]  /*1e300*/  SHF.L.U32 R86, R17, 0x10, RZ ;  /* 0x0000001011567819 */ /* 0x000fe200000006ff */
[----:B------:R-:W-:Y:S02]  /*1e310*/  IMAD.U32 R88, R18, 0x10000, RZ ;  /* 0x0001000012587824 */ /* 0x000fe400078e00ff */
[----:B------:R-:W-:Y:S01]  /*1e320*/  FMUL.FTZ R91, R148, R89 ;  /* 0x00000059945b7220 */ /* 0x000fe20000410000 */
[C---:B------:R-:W-:Y:S01]  /*1e330*/  FFMA.FTZ R156, R85.reuse, R156, R84 ;  /* 0x0000009c559c7223 */ /* 0x040fe20000010054 */
[----:B------:R-:W-:Y:S01]  /*1e340*/  FFMA.FTZ R150, R85, R150, R87 ;  /* 0x0000009655967223 */ /* 0x000fe20000010057 */
[--C-:B------:R-:W-:Y:S01]  /*1e350*/  FADD.FTZ R85, R124, -R149.reuse ;  /* 0x800000957c557221 */ /* 0x100fe20000010000 */
[----:B------:R-:W-:Y:S01]  /*1e360*/  FADD.FTZ R89, R130, -R149 ;  /* 0x8000009582597221 */ /* 0x000fe20000010000 */
[----:B------:R-:W-:Y:S01]  /*1e370*/  FFMA.FTZ R87, R91, R86, R88 ;  /* 0x000000565b577223 */ /* 0x000fe20000010058 */
[----:B------:R-:W-:Y:S01]  /*1e380*/  SHF.L.U32 R84, R30, 0x10, RZ ;  /* 0x000000101e547819 */ /* 0x000fe200000006ff */
[----:B------:R-:W-:Y:S01]  /*1e390*/  IMAD.U32 R86, R50, 0x10000, RZ ;  /* 0x0001000032567824 */ /* 0x000fe200078e00ff */
[----:B------:R-:W-:Y:S01]  /*1e3a0*/  SHF.L.U32 R88, R34, 0x10, RZ ;  /* 0x0000001022587819 */ /* 0x000fe200000006ff */
[----:B------:R-:W-:Y:S01]  /*1e3b0*/  IMAD.U32 R151, R58, 0x10000, RZ ;  /* 0x000100003a977824 */ /* 0x000fe200078e00ff */
[----:B------:R-:W-:Y:S01]  /*1e3c0*/  SHF.L.U32 R145, R13, 0x10, RZ ;  /* 0x000000100d917819 */ /* 0x000fe200000006ff */
[----:B------:R-:W-:Y:S01]  /*1e3d0*/  FMUL.FTZ R85, R148, R85 ;  /* 0x0000005594557220 */ /* 0x000fe20000410000 */
[----:B------:R-:W-:-:S02]  /*1e3e0*/  IMAD.U32 R147, R14, 0x10000, RZ ;  /* 0x000100000e937824 */ /* 0x000fc400078e00ff */
[----:B------:R-:W-:Y:S01]  /*1e3f0*/  FMUL.FTZ R90, R148, R89 ;  /* 0x00000059945a7220 */ /* 0x000fe20000410000 */
[----:B------:R-:W-:Y:S01]  /*1e400*/  SHF.L.U32 R144, R19, 0x10, RZ ;  /* 0x0000001013907819 */ /* 0x000fe200000006ff */
[----:B------:R-:W-:Y:S02]  /*1e410*/  IMAD.U32 R146, R20, 0x10000, RZ ;  /* 0x0001000014927824 */ /* 0x000fe400078e00ff */
[C---:B------:R-:W-:Y:S01]  /*1e420*/  FFMA.FTZ R153, R85.reuse, R84, R86 ;  /* 0x0000005455997223 */ /* 0x040fe20000010056 */
[----:B------:R-:W-:Y:S01]  /*1e430*/  FFMA.FTZ R151, R85, R88, R151 ;  /* 0x0000005855977223 */ /* 0x000fe20000010097 */
[----:B------:R-:W-:Y:S01]  /*1e440*/  FFMA.FTZ R86, R90, R145, R147 ;  /* 0x000000915a567223 */ /* 0x000fe20000010093 */
[----:B------:R-:W-:Y:S01]  /*1e450*/  FADD.FTZ R85, R118, -R149 ;  /* 0x8000009576557221 */ /* 0x000fe20000010000 */
[----:B------:R-:W-:Y:S01]  /*1e460*/  SHF.L.U32 R145, R15, 0x10, RZ ;  /* 0x000000100f917819 */ /* 0x000fe200000006ff */
[----:B------:R-:W-:Y:S02]  /*1e470*/  IMAD.U32 R147, R16, 0x10000, RZ ;  /* 0x0001000010937824 */ /* 0x000fe400078e00ff */
[----:B------:R-:W-:Y:S01]  /*1e480*/  FFMA.FTZ R91, R91, R144, R146 ;  /* 0x000000905b5b7223 */ /* 0x000fe20000010092 */
[----:B------:R-:W-:Y:S01]  /*1e490*/  SHF.L.U32 R84, R29, 0x10, RZ ;  /* 0x000000101d547819 */ /* 0x000fe200000006ff */
[----:B------:R-:W-:Y:S01]  /*1e4a0*/  IMAD.U32 R88, R49, 0x10000, RZ ;  /* 0x0001000031587824 */ /* 0x000fe200078e00ff */
[----:B------:R-:W-:Y:S01]  /*1e4b0*/  SHF.L.U32 R144, R33, 0x10, RZ ;  /* 0x0000001021907819 */ /* 0x000fe200000006ff */
[----:B------:R-:W-:Y:S01]  /*1e4c0*/  FMUL.FTZ R85, R148, R85 ;  /* 0x0000005594557220 */ /* 0x000fe20000410000 */
[----:B------:R-:W-:-:S02]  /*1e4d0*/  IMAD.U32 R89, R57, 0x10000, RZ ;  /* 0x0001000039597824 */ /* 0x000fc400078e00ff */
[----:B------:R-:W-:Y:S01]  /*1e4e0*/  FFMA.FTZ R90, R90, R145, R147 ;  /* 0x000000915a5a7223 */ /* 0x000fe20000010093 */
[----:B------:R-:W-:Y:S01]  /*1e4f0*/  FADD.FTZ R145, R125, -R149 ;  /* 0x800000957d917221 */ /* 0x000fe20000010000 */
[C---:B------:R-:W-:Y:S01]  /*1e500*/  FFMA.FTZ R84, R85.reuse, R84, R88 ;  /* 0x0000005455547223 */ /* 0x040fe20000010058 */
[----:B------:R-:W-:Y:S01]  /*1e510*/  FFMA.FTZ R88, R85, R144, R89 ;  /* 0x0000009055587223 */ /* 0x000fe20000010059 */
[----:B------:R-:W-:Y:S01]  /*1e520*/  SHF.L.U32 R144, R9, 0x10, RZ ;  /* 0x0000001009907819 */ /* 0x000fe200000006ff */
[----:B------:R-:W-:Y:S02]  /*1e530*/  IMAD.U32 R146, R10, 0x10000, RZ ;  /* 0x000100000a927824 */ /* 0x000fe400078e00ff */
[----:B------:R-:W-:Y:S01]  /*1e540*/  FMUL.FTZ R89, R148, R145 ;  /* 0x0000009194597220 */ /* 0x000fe20000410000 */
[----:B------:R-:W-:Y:S01]  /*1e550*/  SHF.L.U32 R152, R11, 0x10, RZ ;  /* 0x000000100b987819 */ /* 0x000fe200000006ff */
[----:B------:R-:W-:Y:S02]  /*1e560*/  IMAD.U32 R147, R12, 0x10000, RZ ;  /* 0x000100000c937824 */ /* 0x000fe400078e00ff */
[----:B------:R-:W-:Y:S01]  /*1e570*/  FADD.FTZ R145, R0, -R149 ;  /* 0x8000009500917221 */ /* 0x000fe20000010000 */
[C---:B------:R-:W-:Y:S01]  /*1e580*/  FFMA.FTZ R85, R89.reuse, R144, R146 ;  /* 0x0000009059557223 */ /* 0x040fe20000010092 */
[----:B------:R-:W-:Y:S01]  /*1e590*/  SHF.L.U32 R154, R28, 0x10, RZ ;  /* 0x000000101c9a7819 */ /* 0x000fe200000006ff */
[----:B------:R-:W-:Y:S01]  /*1e5a0*/  FFMA.FTZ R89, R89, R152, R147 ;  /* 0x0000009859597223 */ /* 0x000fe20000010093 */
[----:B------:R-:W-:Y:S01]  /*1e5b0*/  SHF.L.U32 R152, R32, 0x10, RZ ;  /* 0x0000001020987819 */ /* 0x000fe200000006ff */
[----:B------:R-:W-:-:S02]  /*1e5c0*/  IMAD.U32 R147, R56, 0x10000, RZ ;  /* 0x0001000038937824 */ /* 0x000fc400078e00ff */
[----:B------:R-:W-:Y:S01]  /*1e5d0*/  FMUL.FTZ R145, R148, R145 ;  /* 0x0000009194917220 */ /* 0x000fe20000410000 */
[----:B------:R-:W-:Y:S02]  /*1e5e0*/  IMAD.U32 R144, R48, 0x10000, RZ ;  /* 0x0001000030907824 */ /* 0x000fe400078e00ff */
[----:B------:R-:W-:Y:S01]  /*1e5f0*/  FADD.FTZ R155, R119, -R149 ;  /* 0x80000095779b7221 */ /* 0x000fe20000010000 */
[----:B------:R-:W-:Y:S01]  /*1e600*/  SHF.L.U32 R158, R5, 0x10, RZ ;  /* 0x00000010059e7819 */ /* 0x000fe200000006ff */
[C---:B------:R-:W-:Y:S01]  /*1e610*/  FFMA.FTZ R152, R145.reuse, R152, R147 ;  /* 0x0000009891987223 */ /* 0x040fe20000010093 */
[----:B------:R-:W-:Y:S01]  /*1e620*/  FFMA.FTZ R154, R145, R154, R144 ;  /* 0x0000009a919a7223 */ /* 0x000fe20000010090 */
[----:B------:R-:W0:Y:S01]  /*1e630*/  LDC.64 R146, c[0x0][0x428] ;  /* 0x00010a00ff927b82 */ /* 0x000e220000000a00 */
[----:B------:R-:W-:Y:S01]  /*1e640*/  FMUL.FTZ R155, R148, R155 ;  /* 0x0000009b949b7220 */ /* 0x000fe20000410000 */
[----:B------:R-:W-:Y:S01]  /*1e650*/  IMAD.U32 R160, R6, 0x10000, RZ ;  /* 0x0001000006a07824 */ /* 0x000fe200078e00ff */
[----:B------:R-:W-:Y:S01]  /*1e660*/  SHF.L.U32 R162, R7, 0x10, RZ ;  /* 0x0000001007a27819 */ /* 0x000fe200000006ff */
[----:B------:R-:W-:Y:S01]  /*1e670*/  IMAD.U32 R159, R8, 0x10000, RZ ;  /* 0x00010000089f7824 */ /* 0x000fe200078e00ff */
[----:B------:R-:W-:Y:S01]  /*1e680*/  F2FP.BF16.F32.PACK_AB R85, R85, R84 ;  /* 0x000000545555723e */ /* 0x000fe200000010ff */
[----:B------:R-:W-:Y:S01]  /*1e690*/  FFMA.FTZ R157, R155, R158, R160 ;  /* 0x0000009e9b9d7223 */ /* 0x000fe200000100a0 */
[----:B------:R-:W-:Y:S01]  /*1e6a0*/  F2FP.BF16.F32.PACK_AB R87, R87, R156 ;  /* 0x0000009c5757723e */ /* 0x000fe200000010ff */
[----:B------:R-:W1:Y:S01]  /*1e6b0*/  LDC.64 R144, c[0x0][0x430] ;  /* 0x00010c00ff907b82 */ /* 0x000e620000000a00 */
[----:B------:R-:W-:Y:S01]  /*1e6c0*/  FFMA.FTZ R159, R155, R162, R159 ;  /* 0x000000a29b9f7223 */ /* 0x000fe2000001009f */
[----:B------:R-:W-:-:S02]  /*1e6d0*/  F2FP.BF16.F32.PACK_AB R86, R86, R153 ;  /* 0x000000995656723e */ /* 0x000fc400000010ff */
[----:B------:R-:W-:Y:S02]  /*1e6e0*/  F2FP.BF16.F32.PACK_AB R84, R157, R154 ;  /* 0x0000009a9d54723e */ /* 0x000fe400000010ff */
[----:B------:R-:W-:Y:S02]  /*1e6f0*/  F2FP.BF16.F32.PACK_AB R89, R89, R88 ;  /* 0x000000585959723e */ /* 0x000fe400000010ff */
[----:B------:R-:W-:Y:S02]  /*1e700*/  F2FP.BF16.F32.PACK_AB R91, R91, R150 ;  /* 0x000000965b5b723e */ /* 0x000fe400000010ff */
[----:B------:R-:W-:Y:S02]  /*1e710*/  F2FP.BF16.F32.PACK_AB R90, R90, R151 ;  /* 0x000000975a5a723e */ /* 0x000fe400000010ff */
[----:B------:R-:W-:Y:S01]  /*1e720*/  F2FP.BF16.F32.PACK_AB R88, R159, R152 ;  /* 0x000000989f58723e */ /* 0x000fe200000010ff */
[----:B0-----:R-:W-:-:S05]  /*1e730*/  IMAD.WIDE.U32 R146, R139, 0x10, R146 ;  /* 0x000000108b927825 */ /* 0x001fca00078e0092 */
[----:B------:R2:W-:Y:S01]  /*1e740*/  STG.E.128 desc[UR6][R146.64], R84 ;  /* 0x0000005492007986 */ /* 0x0005e2000c101d06 */
[C---:B-1----:R-:W-:Y:S01]  /*1e750*/  IMAD.WIDE.U32 R144, R139.reuse, 0x10, R144 ;  /* 0x000000108b907825 */ /* 0x042fe200078e0090 */
[----:B------:R-:W-:-:S04]  /*1e760*/  IADD3 R139, PT, PT, R139, 0x20, RZ ;  /* 0x000000208b8b7810 */ /* 0x000fc80007ffe0ff */
[----:B------:R2:W-:Y:S03]  /*1e770*/  STG.E.128 desc[UR6][R144.64], R88 ;  /* 0x0000005890007986 */ /* 0x0005e6000c101d06 */
.L_x_524:
[----:B------:R-:W-:Y:S05]  /*1e780*/  BSYNC.RECONVERGENT B0 ;  /* 0x0000000000007941 */ /* 0x000fea0003800200 */
.L_x_523:
[----:B------:R-:W-:Y:S01]  /*1e790*/  ISETP.NE.AND P1, PT, R141, RZ, PT ;  /* 0x000000ff8d00720c */ /* 0x000fe20003f25270 */
[----:B------:R-:W-:-:S12]  /*1e7a0*/  BSSY.RECONVERGENT B0, `(.L_x_525) ;  /* 0x0000053000007945 */ /* 0x000fd80003800200 */
[----:B------:R-:W-:Y:S05]  /*1e7b0*/  @!P1 BRA `(.L_x_526) ;  /* 0x0000000400449947 */ /* 0x000fea0003800000 */
[--C-:B0-2---:R-:W-:Y:S01]  /*1e7c0*/  FADD.FTZ R85, R133, -R149.reuse ;  /* 0x8000009585557221 */ /* 0x105fe20000010000 */
[----:B------:R-:W-:Y:S01]  /*1e7d0*/  SHF.L.U32 R84, R47, 0x10, RZ ;  /* 0x000000102f547819 */ /* 0x000fe200000006ff */
[----:B------:R-:W-:Y:S01]  /*1e7e0*/  IMAD.U32 R154, R39, 0x10000, RZ ;  /* 0x00010000279a7824 */ /* 0x000fe200078e00ff */
[----:B------:R-:W-:Y:S01]  /*1e7f0*/  SHF.L.U32 R87, R55, 0x10, RZ ;  /* 0x0000001037577819 */ /* 0x000fe200000006ff */
[----:B------:R-:W-:Y:S02]  /*1e800*/  IMAD.U32 R150, R43, 0x10000, RZ ;  /* 0x000100002b967824 */ /* 0x000fe400078e00ff */
[----:B------:R-:W-:Y:S01]  /*1e810*/  FMUL.FTZ R85, R148, R85 ;  /* 0x0000005594557220 */ /* 0x000fe20000410000 */
[----:B------:R-:W-:Y:S01]  /*1e820*/  FADD.FTZ R89, R137, -R149 ;  /* 0x8000009589597221 */ /* 0x000fe20000010000 */
[----:B------:R-:W-:Y:S01]  /*1e830*/  SHF.L.U32 R144, R96, 0x10, RZ ;  /* 0x0000001060907819 */ /* 0x000fe200000006ff */
[----:B------:R-:W-:Y:S02]  /*1e840*/  IMAD.U32 R90, R95, 0x10000, RZ ;  /* 0x000100005f5a7824 */ /* 0x000fe400078e00ff */
[C---:B------:R-:W-:Y:S01]  /*1e850*/  FFMA.FTZ R154, R85.reuse, R154, R84 ;  /* 0x0000009a559a7223 */ /* 0x040fe20000010054 */
[----:B------:R-:W-:Y:S01]  /*1e860*/  FFMA.FTZ R150, R85, R150, R87 ;  /* 0x0000009655967223 */ /* 0x000fe20000010057 */
[----:B------:R-:W-:Y:S01]  /*1e870*/  SHF.L.U32 R91, R98, 0x10, RZ ;  /* 0x00000010625b7819 */ /* 0x000fe200000006ff */
[----:B------:R-:W-:Y:S01]  /*1e880*/  FADD.FTZ R85, R127, -R149 ;  /* 0x800000957f557221 */ /* 0x000fe20000010000 */
[----:B------:R-:W-:-:S02]  /*1e890*/  IMAD.U32 R146, R97, 0x10000, RZ ;  /* 0x0001000061927824 */ /* 0x000fc400078e00ff */
[----:B------:R-:W-:Y:S01]  /*1e8a0*/  FMUL.FTZ R89, R148, R89 ;  /* 0x0000005994597220 */ /* 0x000fe20000410000 */
[----:B------:R-:W-:Y:S01]  /*1e8b0*/  SHF.L.U32 R86, R46, 0x10, RZ ;  /* 0x000000102e567819 */ /* 0x000fe200000006ff */
[----:B------:R-:W-:Y:S02]  /*1e8c0*/  IMAD.U32 R84, R38, 0x10000, RZ ;  /* 0x0001000026547824 */ /* 0x000fe400078e00ff */
[----:B------:R-:W-:Y:S01]  /*1e8d0*/  FMUL.FTZ R85, R148, R85 ;  /* 0x0000005594557220 */ /* 0x000fe20000410000 */
[----:B------:R-:W-:Y:S01]  /*1e8e0*/  SHF.L.U32 R141, R54, 0x10, RZ ;  /* 0x00000010368d7819 */ /* 0x000fe200000006ff */
[C---:B------:R-:W-:Y:S01]  /*1e8f0*/  FFMA.FTZ R87, R89.reuse, R90, R144 ;  /* 0x0000005a59577223 */ /* 0x040fe20000010090 */
[----:B------:R-:W-:Y:S01]  /*1e900*/  FFMA.FTZ R91, R89, R146, R91 ;  /* 0x00000092595b7223 */ /* 0x000fe2000001005b */
[----:B------:R-:W-:Y:S02]  /*1e910*/  IMAD.U32 R88, R42, 0x10000, RZ ;  /* 0x000100002a587824 */ /* 0x000fe400078e00ff */
[----:B------:R-:W-:Y:S01]  /*1e920*/  FADD.FTZ R89, R132, -R149 ;  /* 0x8000009584597221 */ /* 0x000fe20000010000 */
[C---:B------:R-:W-:Y:S01]  /*1e930*/  FFMA.FTZ R153, R85.reuse, R84, R86 ;  /* 0x0000005455997223 */ /* 0x040fe20000010056 */
[----:B------:R-:W-:Y:S01]  /*1e940*/  SHF.L.U32 R84, R92, 0x10, RZ ;  /* 0x000000105c547819 */ /* 0x000fe200000006ff */
[----:B------:R-:W-:Y:S01]  /*1e950*/  FFMA.FTZ R141, R85, R88, R141 ;  /* 0x00000058558d7223 */ /* 0x000fe2000001008d */
[----:B------:R-:W-:-:S02]  /*1e960*/  IMAD.U32 R86, R27, 0x10000, RZ ;  /* 0x000100001b567824 */ /* 0x000fc400078e00ff */
[----:B------:R-:W-:Y:S01]  /*1e970*/  FMUL.FTZ R89, R148, R89 ;  /* 0x0000005994597220 */ /* 0x000fe20000410000 */
[----:B------:R-:W-:Y:S01]  /*1e980*/  SHF.L.U32 R144, R94, 0x10, RZ ;  /* 0x000000105e907819 */ /* 0x000fe200000006ff */
[----:B------:R-:W-:Y:S02]  /*1e990*/  IMAD.U32 R90, R93, 0x10000, RZ ;  /* 0x000100005d5a7824 */ /* 0x000fe400078e00ff */
[----:B------:R-:W-:Y:S01]  /*1e9a0*/  FADD.FTZ R85, R121, -R149 ;  /* 0x8000009579557221 */ /* 0x000fe20000010000 */
[----:B------:R-:W-:Y:S01]  /*1e9b0*/  FFMA.FTZ R86, R89, R86, R84 ;  /* 0x0000005659567223 */ /* 0x000fe20000010054 */
[----:B------:R-:W-:Y:S01]  /*1e9c0*/  SHF.L.U32 R88, R45, 0x10, RZ ;  /* 0x000000102d587819 */ /* 0x000fe200000006ff */
[----:B------:R-:W-:Y:S02]  /*1e9d0*/  IMAD.U32 R84, R37, 0x10000, RZ ;  /* 0x0001000025547824 */ /* 0x000fe400078e00ff */
[----:B------:R-:W-:Y:S01]  /*1e9e0*/  FMUL.FTZ R85, R148, R85 ;  /* 0x0000005594557220 */ /* 0x000fe20000410000 */
[----:B------:R-:W-:Y:S01]  /*1e9f0*/  FFMA.FTZ R90, R89, R90, R144 ;  /* 0x0000005a595a7223 */ /* 0x000fe20000010090 */
[----:B------:R-:W-:Y:S01]  /*1ea00*/  SHF.L.U32 R146, R53, 0x10, RZ ;  /* 0x0000001035927819 */ /* 0x000fe200000006ff */
[C---:B------:R-:W-:Y:S01]  /*1ea10*/  IMAD.U32 R144, R41.reuse, 0x10000, RZ ;  /* 0x0001000029907824 */ /* 0x040fe200078e00ff */
[----:B------:R-:W-:Y:S01]  /*1ea20*/  PRMT R145, R41, 0x7632, R145 ;  /* 0x0000763229917816 */ /* 0x000fe20000000091 */
[----:B------:R-:W-:Y:S01]  /*1ea30*/  FADD.FTZ R89, R126, -R149 ;  /* 0x800000957e597221 */ /* 0x000fe20000010000 */
[----:B------:R-:W-:Y:S01]  /*1ea40*/  PRMT R152, R53, 0x7632, R152 ;  /* 0x0000763235987816 */ /* 0x000fe20000000098 */
[C---:B------:R-:W-:Y:S01]  /*1ea50*/  FFMA.FTZ R84, R85.reuse, R84, R88 ;  /* 0x0000005455547223 */ /* 0x040fe20000010058 */
[----:B------:R-:W-:Y:S01]  /*1ea60*/  FFMA.FTZ R88, R85, R144, R146 ;  /* 0x0000009055587223 */ /* 0x000fe20000010092 */
[----:B------:R-:W-:Y:S01]  /*1ea70*/  IMAD.U32 R146, R145, 0x10000, RZ ;  /* 0x0001000091927824 */ /* 0x000fe200078e00ff */
[----:B------:R-:W-:Y:S01]  /*1ea80*/  SHF.L.U32 R152, R152, 0x10, RZ ;  /* 0x0000001098987819 */ /* 0x000fe200000006ff */
[----:B------:R-:W-:Y:S01]  /*1ea90*/  FMUL.FTZ R85, R148, R89 ;  /* 0x0000005994557220 */ /* 0x000fe20000410000 */
[----:B------:R-:W-:Y:S01]  /*1eaa0*/  SHF.L.U32 R147, R26, 0x10, RZ ;  /* 0x000000101a937819 */ /* 0x000fe200000006ff */
[----:B------:R-:W-:-:S02]  /*1eab0*/  IMAD.U32 R144, R25, 0x10000, RZ ;  /* 0x0001000019907824 */ /* 0x000fc400078e00ff */
[----:B------:R-:W-:Y:S01]  /*1eac0*/  FADD.FTZ R145, R116, -R149 ;  /* 0x8000009574917221 */ /* 0x000fe20000010000 */
[C---:B------:R-:W-:Y:S01]  /*1ead0*/  FFMA.FTZ R89, R85.reuse, R146, R152 ;  /* 0x0000009255597223 */ /* 0x040fe20000010098 */
[----:B------:R-:W-:Y:S02]  /*1eae0*/  IMAD.U32 R146, R40, 0x10000, RZ ;  /* 0x0001000028927824 */ /* 0x000fe400078e00ff */
[----:B------:R-:W-:Y:S01]  /*1eaf0*/  FFMA.FTZ R85, R85, R144, R147 ;  /* 0x0000009055557223 */ /* 0x000fe20000010093 */
[----:B------:R-:W-:Y:S01]  /*1eb00*/  SHF.L.U32 R151, R52, 0x10, RZ ;  /* 0x0000001034977819 */ /* 0x000fe200000006ff */
[----:B------:R-:W-:Y:S01]  /*1eb10*/  FMUL.FTZ R145, R148, R145 ;  /* 0x0000009194917220 */ /* 0x000fe20000410000 */
[----:B------:R-:W-:Y:S01]  /*1eb20*/  SHF.L.U32 R144, R44, 0x10, RZ ;  /* 0x000000102c907819 */ /* 0x000fe200000006ff */
[----:B------:R-:W-:Y:S02]  /*1eb30*/  IMAD.U32 R152, R36, 0x10000, RZ ;  /* 0x0001000024987824 */ /* 0x000fe400078e00ff */
[----:B------:R-:W-:Y:S01]  /*1eb40*/  FADD.FTZ R155, R120, -R149 ;  /* 0x80000095789b7221 */ /* 0x000fe20000010000 */
[C---:B------:R-:W-:Y:S01]  /*1eb50*/  FFMA.FTZ R151, R145.reuse, R146, R151 ;  /* 0x0000009291977223 */ /* 0x040fe20000010097 */
[----:B------:R-:W-:Y:S01]  /*1eb60*/  SHF.L.U32 R158, R22, 0x10, RZ ;  /* 0x00000010169e7819 */ /* 0x000fe200000006ff */
        /* <DEDUP_REMOVED lines=19> */
[----:B-1----:R-:W-:-:S04]  /*1eca0*/  IMAD.WIDE.U32 R144, R139, 0x10, R144 ;  /* 0x000000108b907825 */ /* 0x002fc800078e0090 */
[----:B------:R-:W-:Y:S01]  /*1ecb0*/  VIADD R139, R139, 0x20 ;  /* 0x000000208b8b7836 */ /* 0x000fe20000000000 */
[----:B------:R3:W-:Y:S06]  /*1ecc0*/  STG.E.128 desc[UR6][R144.64], R88 ;  /* 0x0000005890007986 */ /* 0x0007ec000c101d06 */
.L_x_526:
[----:B------:R-:W-:Y:S05]  /*1ecd0*/  BSYNC.RECONVERGENT B0 ;  /* 0x0000000000007941 */ /* 0x000fea0003800200 */
.L_x_525:
[----:B------:R-:W-:Y:S04]  /*1ece0*/  BSSY.RECONVERGENT B0, `(.L_x_527) ;  /* 0x0000060000007945 */ /* 0x000fe80003800200 */
[----:B------:R-:W-:Y:S05]  /*1ecf0*/  @!P0 BRA `(.L_x_528) ;  /* 0x0000000400788947 */ /* 0x000fea0003800000 */
[----:B0-23--:R-:W-:Y:S01]  /*1ed00*/  PRMT R84, R60, 0x7632, R84 ;  /* 0x000076323c547816 */ /* 0x00dfe20000000054 */
[--C-:B------:R-:W-:Y:S01]  /*1ed10*/  FADD.FTZ R85, R122, -R149.reuse ;  /* 0x800000957a557221 */ /* 0x100fe20000010000 */
[----:B------:R-:W-:Y:S01]  /*1ed20*/  PRMT R86, R68, 0x7632, R86 ;  /* 0x0000763244567816 */ /* 0x000fe20000000056 */
[----:B------:R-:W-:Y:S01]  /*1ed30*/  FADD.FTZ R87, R128, -R149 ;  /* 0x8000009580577221 */ /* 0x000fe20000010000 */
[----:B------:R-:W-:Y:S01]  /*1ed40*/  PRMT R88, R64, 0x7632, R88 ;  /* 0x0000763240587816 */ /* 0x000fe20000000058 */
[----:B------:R-:W-:Y:S01]  /*1ed50*/  FMUL.FTZ R85, R148, R85 ;  /* 0x0000005594557220 */ /* 0x000fe20000410000 */
[----:B------:R-:W-:Y:S01]  /*1ed60*/  PRMT R141, R72, 0x7632, R141 ;  /* 0x00007632488d7816 */ /* 0x000fe2000000008d */
[----:B------:R-:W-:Y:S01]  /*1ed70*/  IMAD.U32 R86, R86, 0x10000, RZ ;  /* 0x0001000056567824 */ /* 0x000fe200078e00ff */
[----:B------:R-:W-:Y:S01]  /*1ed80*/  PRMT R89, R61, 0x7632, R89 ;  /* 0x000076323d597816 */ /* 0x000fe20000000059 */
[----:B------:R-:W-:Y:S01]  /*1ed90*/  FMUL.FTZ R150, R148, R87 ;  /* 0x0000005794967220 */ /* 0x000fe20000410000 */
[----:B------:R-:W-:Y:S01]  /*1eda0*/  PRMT R91, R69, 0x7632, R91 ;  /* 0x00007632455b7816 */ /* 0x000fe2000000005b */
[----:B------:R-:W-:Y:S01]  /*1edb0*/  IMAD.U32 R141, R141, 0x10000, RZ ;  /* 0x000100008d8d7824 */ /* 0x000fe200078e00ff */
[----:B------:R-:W-:Y:S01]  /*1edc0*/  SHF.L.U32 R84, R84, 0x10, RZ ;  /* 0x0000001054547819 */ /* 0x000fe200000006ff */
[----:B------:R-:W-:Y:S01]  /*1edd0*/  FADD.FTZ R87, R117, -R149 ;  /* 0x8000009575577221 */ /* 0x000fe20000010000 */
[----:B------:R-:W-:Y:S01]  /*1ede0*/  SHF.L.U32 R88, R88, 0x10, RZ ;  /* 0x0000001058587819 */ /* 0x000fe200000006ff */
[----:B------:R-:W-:Y:S01]  /*1edf0*/  IMAD.U32 R91, R91, 0x10000, RZ ;  /* 0x000100005b5b7824 */ /* 0x000fe200078e00ff */
[----:B------:R-:W-:Y:S01]  /*1ee00*/  SHF.L.U32 R89, R89, 0x10, RZ ;  /* 0x0000001059597819 */ /* 0x000fe200000006ff */
[C-C-:B------:R-:W-:Y:S01]  /*1ee10*/  FFMA.FTZ R84, R85.reuse, R84, R86.reuse ;  /* 0x0000005455547223 */ /* 0x140fe20000010056 */
[----:B------:R-:W-:Y:S01]  /*1ee20*/  PRMT R86, R62, 0x7632, R86 ;  /* 0x000076323e567816 */ /* 0x000fe20000000056 */
[----:B------:R-:W-:Y:S01]  /*1ee30*/  FFMA.FTZ R141, R85, R88, R141 ;  /* 0x00000058558d7223 */ /* 0x000fe2000001008d */
[----:B------:R-:W-:Y:S01]  /*1ee40*/  PRMT R88, R70, 0x7632, R88 ;  /* 0x0000763246587816 */ /* 0x000fe20000000058 */
[----:B------:R-:W-:Y:S01]  /*1ee50*/  FFMA.FTZ R85, R150, R89, R91 ;  /* 0x0000005996557223 */ /* 0x000fe2000001005b */
[----:B------:R-:W-:Y:S01]  /*1ee60*/  FADD.FTZ R89, R134, -R149 ;  /* 0x8000009586597221 */ /* 0x000fe20000010000 */
[----:B------:R-:W-:Y:S01]  /*1ee70*/  PRMT R90, R66, 0x7632, R90 ;  /* 0x00007632425a7816 */ /* 0x000fe2000000005a */
[----:B------:R-:W-:Y:S01]  /*1ee80*/  FMUL.FTZ R152, R148, R87 ;  /* 0x0000005794987220 */ /* 0x000fe20000410000 */
[----:B------:R-:W-:Y:S01]  /*1ee90*/  PRMT R153, R74, 0x7632, R153 ;  /* 0x000076324a997816 */ /* 0x000fe20000000099 */
[----:B------:R-:W-:Y:S01]  /*1eea0*/  FMUL.FTZ R151, R148, R89 ;  /* 0x0000005994977220 */ /* 0x000fe20000410000 */
[----:B------:R-:W-:Y:S01]  /*1eeb0*/  SHF.L.U32 R145, R60, 0x10, RZ ;  /* 0x000000103c917819 */ /* 0x000fe200000006ff */
[----:B------:R-:W-:Y:S01]  /*1eec0*/  IMAD.U32 R89, R68, 0x10000, RZ ;  /* 0x0001000044597824 */ /* 0x000fe200078e00ff */
[----:B------:R-:W-:Y:S01]  /*1eed0*/  PRMT R91, R65, 0x7632, R91 ;  /* 0x00007632415b7816 */ /* 0x000fe2000000005b */
[----:B------:R-:W-:Y:S01]  /*1eee0*/  IMAD.U32 R86, R86, 0x10000, RZ ;  /* 0x0001000056567824 */ /* 0x000fe200078e00ff */
[----:B------:R-:W-:Y:S01]  /*1eef0*/  PRMT R147, R73, 0x7632, R147 ;  /* 0x0000763249937816 */ /* 0x000fe20000000093 */
[----:B------:R-:W-:Y:S01]  /*1ef00*/  IMAD.U32 R90, R90, 0x10000, RZ ;  /* 0x000100005a5a7824 */ /* 0x000fe200078e00ff */
[----:B------:R-:W-:Y:S01]  /*1ef10*/  SHF.L.U32 R88, R88, 0x10, RZ ;  /* 0x0000001058587819 */ /* 0x000fe200000006ff */
[----:B------:R-:W-:Y:S01]  /*1ef20*/  IMAD.U32 R91, R91, 0x10000, RZ ;  /* 0x000100005b5b7824 */ /* 0x000fe200078e00ff */
[----:B------:R-:W-:Y:S01]  /*1ef30*/  SHF.L.U32 R153, R153, 0x10, RZ ;  /* 0x0000001099997819 */ /* 0x000fe200000006ff */
[----:B------:R-:W-:Y:S01]  /*1ef40*/  FFMA.FTZ R145, R152, R145, R89 ;  /* 0x0000009198917223 */ /* 0x000fe20000010059 */
[----:B------:R-:W-:Y:S01]  /*1ef50*/  SHF.L.U32 R147, R147, 0x10, RZ ;  /* 0x0000001093937819 */ /* 0x000fe200000006ff */
[----:B------:R-:W-:Y:S01]  /*1ef60*/  FADD.FTZ R89, R138, -R149 ;  /* 0x800000958a597221 */ /* 0x000fe20000010000 */
[C-C-:B------:R-:W-:Y:S01]  /*1ef70*/  FFMA.FTZ R86, R151.reuse, R86, R88.reuse ;  /* 0x0000005697567223 */ /* 0x140fe20000010058 */
[----:B------:R-:W-:Y:S01]  /*1ef80*/  FFMA.FTZ R151, R151, R90, R153 ;  /* 0x0000005a97977223 */ /* 0x000fe20000010099 */
[----:B------:R-:W-:Y:S01]  /*1ef90*/  PRMT R88, R63, 0x7632, R88 ;  /* 0x000076323f587816 */ /* 0x000fe20000000058 */
[----:B------:R-:W-:Y:S01]  /*1efa0*/  FFMA.FTZ R150, R150, R91, R147 ;  /* 0x0000005b96967223 */ /* 0x000fe20000010093 */
[----:B------:R-:W-:Y:S01]  /*1efb0*/  PRMT R90, R71, 0x7632, R90 ;  /* 0x00007632475a7816 */ /* 0x000fe2000000005a */
[----:B------:R-:W-:Y:S01]  /*1efc0*/  FMUL.FTZ R153, R148, R89 ;  /* 0x0000005994997220 */ /* 0x000fe20000410000 */
[----:B------:R-:W-:Y:S01]  /*1efd0*/  PRMT R144, R67, 0x7632, R144 ;  /* 0x0000763243907816 */ /* 0x000fe20000000090 */
[----:B------:R-:W-:Y:S01]  /*1efe0*/  IMAD.U32 R88, R88, 0x10000, RZ ;  /* 0x0001000058587824 */ /* 0x000fe200078e00ff */
[----:B------:R-:W-:Y:S01]  /*1eff0*/  PRMT R91, R75, 0x7632, R91 ;  /* 0x000076324b5b7816 */ /* 0x000fe2000000005b */
[----:B------:R-:W-:Y:S01]  /*1f000*/  IMAD.U32 R90, R90, 0x10000, RZ ;  /* 0x000100005a5a7824 */ /* 0x000fe200078e00ff */
[----:B------:R-:W-:Y:S01]  /*1f010*/  SHF.L.U32 R87, R64, 0x10, RZ ;  /* 0x0000001040577819 */ /* 0x000fe200000006ff */
[----:B------:R-:W-:Y:S01]  /*1f020*/  IMAD.U32 R155, R73, 0x10000, RZ ;  /* 0x00010000499b7824 */ /* 0x000fe200078e00ff */
[----:B------:R-:W-:Y:S01]  /*1f030*/  SHF.L.U32 R89, R72, 0x10, RZ ;  /* 0x0000001048597819 */ /* 0x000fe200000006ff */
[----:B------:R-:W-:Y:S01]  /*1f040*/  IMAD.U32 R91, R91, 0x10000, RZ ;  /* 0x000100005b5b7824 */ /* 0x000fe200078e00ff */
[----:B------:R-:W-:Y:S01]  /*1f050*/  SHF.L.U32 R144, R144, 0x10, RZ ;  /* 0x0000001090907819 */ /* 0x000fe200000006ff */
[----:B------:R-:W-:Y:S01]  /*1f060*/  IMAD.U32 R157, R75, 0x10000, RZ ;  /* 0x000100004b9d7824 */ /* 0x000fe200078e00ff */
[----:B------:R-:W-:Y:S01]  /*1f070*/  SHF.L.U32 R154, R66, 0x10, RZ ;  /* 0x00000010429a7819 */ /* 0x000fe200000006ff */
[----:B------:R-:W-:Y:S01]  /*1f080*/  FFMA.FTZ R152, R152, R87, R89 ;  /* 0x0000005798987223 */ /* 0x000fe20000010059 */
[----:B------:R-:W-:Y:S01]  /*1f090*/  FADD.FTZ R89, R123, -R149 ;  /* 0x800000957b597221 */ /* 0x000fe20000010000 */
[C---:B------:R-:W-:Y:S01]  /*1f0a0*/  FFMA.FTZ R87, R153.reuse, R88, R90 ;  /* 0x0000005899577223 */ /* 0x040fe2000001005a */
[----:B------:R-:W-:Y:S01]  /*1f0b0*/  FFMA.FTZ R153, R153, R144, R91 ;  /* 0x0000009099997223 */ /* 0x000fe2000001005b */
[----:B------:R-:W-:Y:S01]  /*1f0c0*/  SHF.L.U32 R144, R61, 0x10, RZ ;  /* 0x000000103d907819 */ /* 0x000fe200000006ff */
[----:B------:R-:W-:Y:S01]  /*1f0d0*/  IMAD.U32 R88, R69, 0x10000, RZ ;  /* 0x0001000045587824 */ /* 0x000fe200078e00ff */
[----:B------:R-:W-:Y:S01]  /*1f0e0*/  SHF.L.U32 R90, R65, 0x10, RZ ;  /* 0x00000010415a7819 */ /* 0x000fe200000006ff */
[----:B------:R-:W-:Y:S01]  /*1f0f0*/  FMUL.FTZ R89, R148, R89 ;  /* 0x0000005994597220 */ /* 0x000fe20000410000 */
[--C-:B------:R-:W-:Y:S01]  /*1f100*/  FADD.FTZ R91, R129, -R149.reuse ;  /* 0x80000095815b7221 */ /* 0x100fe20000010000 */
[----:B------:R-:W-:Y:S01]  /*1f110*/  FADD.FTZ R149, R135, -R149 ;  /* 0x8000009587957221 */ /* 0x000fe20000010000 */
[----:B------:R-:W-:Y:S01]  /*1f120*/  SHF.L.U32 R146, R63, 0x10, RZ ;  /* 0x000000103f927819 */ /* 0x000fe200000006ff */
[C---:B------:R-:W-:Y:S01]  /*1f130*/  FFMA.FTZ R144, R89.reuse, R144, R88 ;  /* 0x0000009059907223 */ /* 0x040fe20000010058 */
[----:B------:R-:W-:Y:S01]  /*1f140*/  FFMA.FTZ R155, R89, R90, R155 ;  /* 0x0000005a599b7223 */ /* 0x000fe2000001009b */
[----:B------:R-:W-:Y:S01]  /*1f150*/  SHF.L.U32 R88, R62, 0x10, RZ ;  /* 0x000000103e587819 */ /* 0x000fe200000006ff */
[----:B------:R-:W-:Y:S01]  /*1f160*/  FMUL.FTZ R91, R148, R91 ;  /* 0x0000005b945b7220 */ /* 0x000fe20000410000 */
[----:B------:R-:W-:-:S02]  /*1f170*/  IMAD.U32 R90, R70, 0x10000, RZ ;  /* 0x00010000465a7824 */ /* 0x000fc400078e00ff */
[----:B------:R-:W-:Y:S01]  /*1f180*/  FMUL.FTZ R149, R148, R149 ;  /* 0x0000009594957220 */ /* 0x000fe20000410000 */
[----:B------:R-:W-:Y:S01]  /*1f190*/  IMAD.U32 R89, R74, 0x10000, RZ ;  /* 0x000100004a597824 */ /* 0x000fe200078e00ff */
[----:B------:R-:W-:Y:S01]  /*1f1a0*/  SHF.L.U32 R156, R67, 0x10, RZ ;  /* 0x00000010439c7819 */ /* 0x000fe200000006ff */
[----:B------:R-:W-:Y:S01]  /*1f1b0*/  FFMA.FTZ R147, R91, R88, R90 ;  /* 0x000000585b937223 */ /* 0x000fe2000001005a */
[----:B------:R-:W-:Y:S02]  /*1f1c0*/  IMAD.U32 R148, R71, 0x10000, RZ ;  /* 0x0001000047947824 */ /* 0x000fe400078e00ff */
[----:B------:R-:W-:Y:S01]  /*1f1d0*/  FFMA.FTZ R154, R91, R154, R89 ;  /* 0x0000009a5b9a7223 */ /* 0x000fe20000010059 */
[----:B------:R-:W-:Y:S01]  /*1f1e0*/  F2FP.BF16.F32.PACK_AB R85, R85, R144 ;  /* 0x000000905555723e */ /* 0x000fe200000010ff */
[----:B------:R-:W0:Y:S01]  /*1f1f0*/  LDC.64 R90, c[0x0][0x428] ;  /* 0x00010a00ff5a7b82 */ /* 0x000e220000000a00 */
[C---:B------:R-:W-:Y:S01]  /*1f200*/  FFMA.FTZ R148, R149.reuse, R146, R148 ;  /* 0x0000009295947223 */ /* 0x040fe20000010094 */
[----:B------:R-:W-:Y:S01]  /*1f210*/  FFMA.FTZ R156, R149, R156, R157 ;  /* 0x0000009c959c7223 */ /* 0x000fe2000001009d */
[----:B------:R-:W-:-:S02]  /*1f220*/  F2FP.BF16.F32.PACK_AB R86, R86, R147 ;  /* 0x000000935656723e */ /* 0x000fc400000010ff */
[----:B------:R-:W-:Y:S02]  /*1f230*/  F2FP.BF16.F32.PACK_AB R84, R84, R145 ;  /* 0x000000915454723e */ /* 0x000fe400000010ff */
[----:B------:R-:W-:Y:S01]  /*1f240*/  F2FP.BF16.F32.PACK_AB R87, R87, R148 ;  /* 0x000000945757723e */ /* 0x000fe200000010ff */
[----:B------:R-:W1:Y:S01]  /*1f250*/  LDC.64 R88, c[0x0][0x430] ;  /* 0x00010c00ff587b82 */ /* 0x000e620000000a00 */
[----:B0-----:R-:W-:Y:S01]  /*1f260*/  IMAD.WIDE.U32 R144, R139, 0x10, R90 ;  /* 0x000000108b907825 */ /* 0x001fe200078e005a */
[----:B------:R-:W-:Y:S02]  /*1f270*/  F2FP.BF16.F32.PACK_AB R91, R153, R156 ;  /* 0x0000009c995b723e */ /* 0x000fe400000010ff */
[----:B------:R-:W-:Y:S02]  /*1f280*/  F2FP.BF16.F32.PACK_AB R90, R151, R154 ;  /* 0x0000009a975a723e */ /* 0x000fe400000010ff */
[----:B------:R4:W-:Y:S01]  /*1f290*/  STG.E.128 desc[UR6][R144.64], R84 ;  /* 0x0000005490007986 */ /* 0x0009e2000c101d06 */
[----:B-1----:R-:W-:Y:S01]  /*1f2a0*/  IMAD.WIDE.U32 R146, R139, 0x10, R88 ;  /* 0x000000108b927825 */ /* 0x002fe200078e0058 */
[----:B------:R-:W-:-:S02]  /*1f2b0*/  F2FP.BF16.F32.PACK_AB R89, R150, R155 ;  /* 0x0000009b9659723e */ /* 0x000fc400000010ff */
[----:B------:R-:W-:-:S05]  /*1f2c0*/  F2FP.BF16.F32.PACK_AB R88, R141, R152 ;  /* 0x000000988d58723e */ /* 0x000fca00000010ff */
[----:B------:R4:W-:Y:S02]  /*1f2d0*/  STG.E.128 desc[UR6][R146.64], R88 ;  /* 0x0000005892007986 */ /* 0x0009e4000c101d06 */
.L_x_528:
[----:B------:R-:W-:Y:S05]  /*1f2e0*/  BSYNC.RECONVERGENT B0 ;  /* 0x0000000000007941 */ /* 0x000fea0003800200 */
.L_x_527:
[----:B0-234-:R-:W0:Y:S02]  /*1f2f0*/  LDC.64 R84, c[0x0][0x380] ;  /* 0x0000e000ff547b82 */ /* 0x01de240000000a00 */
[----:B0-----:R-:W-:-:S04]  /*1f300*/  LEA R104, R84, R104, 0x2 ;  /* 0x0000006854687211 */ /* 0x001fc800078e10ff */
[----:B------:R-:W-:-:S13]  /*1f310*/  ISETP.GE.AND P0, PT, R104, R85, PT ;  /* 0x000000556800720c */ /* 0x000fda0003f06270 */
[----:B------:R-:W-:Y:S05]  /*1f320*/  @!P0 BRA `(.L_x_529) ;  /* 0xfffffe2000948947 */ /* 0x000fea000383ffff */
[----:B------:R-:W-:Y:S05]  /*1f330*/  EXIT ;  /* 0x000000000000794d */ /* 0x000fea0003800000 */
.L_x_522:
[----:B------:R-:W-:Y:S01]  /*1f340*/  HFMA2 R146, -RZ, RZ, 0, 5.9604644775390625e-08 ;  /* 0x00000001ff927431 */ /* 0x000fe200000001ff */
[----:B------:R-:W-:Y:S01]  /*1f350*/  BSSY B0, `(.L_x_530) ;  /* 0x0000007000007945 */ /* 0x000fe20003800000 */
[----:B------:R-:W-:Y:S01]  /*1f360*/  IMAD.MOV.U32 R147, RZ, RZ, R85 ;  /* 0x000000ffff937224 */ /* 0x000fe200078e0055 */
[----:B------:R-:W-:Y:S01]  /*1f370*/  MOV R144, 0xffffffff ;  /* 0xffffffff00907802 */ /* 0x000fe20000000f00 */
[----:B------:R-:W-:-:S07]  /*1f380*/  IMAD.MOV.U32 R149, RZ, RZ, 0x1f ;  /* 0x0000001fff957424 */ /* 0x000fce00078e00ff */
[----:B------:R-:W-:Y:S05]  /*1f390*/  WARPSYNC.COLLECTIVE R144, `(.L_x_531) ;  /* 0x0000000090087348 */ /* 0x000fea0003c00000 */
[----:B------:R0:W1:Y:S02]  /*1f3a0*/  SHFL.BFLY P5, R145, R147, R146, R149 ;  /* 0x0c00009293917389 */ /* 0x00006400000a0095 */
[----:B01----:R-:W-:Y:S05]  /*1f3b0*/  ENDCOLLECTIVE ;  /* 0x000000000000791b */ /* 0x003fea0003800000 */
.L_x_531:
[----:B------:R-:W-:Y:S05]  /*1f3c0*/  BSYNC B0 ;  /* 0x0000000000007941 */ /* 0x000fea0003800000 */
.L_x_530:
[----:B------:R-:W-:Y:S02]  /*1f3d0*/  IMAD.MOV.U32 R84, RZ, RZ, R145 ;  /* 0x000000ffff547224 */ /* 0x000fe400078e0091 */
[----:B------:R-:W-:Y:S02]  /*1f3e0*/  HFMA2 R149, -RZ, RZ, 0, 1.847743988037109375e-06 ;  /* 0x0000001fff957431 */ /* 0x000fe400000001ff */
[----:B------:R-:W-:Y:S01]  /*1f3f0*/  IMAD.MOV.U32 R146, RZ, RZ, 0x2 ;  /* 0x00000002ff927424 */ /* 0x000fe200078e00ff */
[----:B------:R-:W0:Y:S01]  /*1f400*/  LDC R88, c[0x0][0x400] ;  /* 0x00010000ff587b82 */ /* 0x000e220000000800 */
[----:B------:R-:W-:Y:S01]  /*1f410*/  FADD.FTZ R86, R85, R84 ;  /* 0x0000005455567221 */ /* 0x000fe20000010000 */
[----:B------:R-:W-:-:S04]  /*1f420*/  IMAD.MOV.U32 R144, RZ, RZ, -0x1 ;  /* 0xffffffffff907424 */ /* 0x000fc800078e00ff */
[----:B------:R-:W-:-:S07]  /*1f430*/  MOV R147, R86 ;  /* 0x0000005600937202 */ /* 0x000fce0000000f00 */
[----:B0-----:R-:W-:Y:S05]  /*1f440*/  WARPSYNC.COLLECTIVE R144, `(.L_x_532) ;  /* 0x0000000090087348 */ /* 0x001fea0003c00000 */
[----:B------:R1:W2:Y:S02]  /*1f450*/  SHFL.BFLY P5, R145, R147, R146, R149 ;  /* 0x0c00009293917389 */ /* 0x0002a400000a0095 */
[----:B012---:R-:W-:Y:S05]  /*1f460*/  ENDCOLLECTIVE ;  /* 0x000000000000791b */ /* 0x007fea0003800000 */
.L_x_532:
[----:B------:R-:W-:Y:S01]  /*1f470*/  HFMA2 R146, -RZ, RZ, 0, 2.384185791015625e-07 ;  /* 0x00000004ff927431 */ /* 0x000fe200000001ff */
[----:B------:R-:W-:-:S05]  /*1f480*/  MOV R87, R145 ;  /* 0x0000009100577202 */ /* 0x000fca0000000f00 */
[----:B------:R-:W-:-:S04]  /*1f490*/  FADD.FTZ R87, R86, R87 ;  /* 0x0000005756577221 */ /* 0x000fc80000010000 */
[----:B------:R-:W-:-:S07]  /*1f4a0*/  IMAD.MOV.U32 R147, RZ, RZ, R87 ;  /* 0x000000ffff937224 */ /* 0x000fce00078e0057 */
[----:B------:R-:W-:Y:S05]  /*1f4b0*/  WARPSYNC.COLLECTIVE R144, `(.L_x_533) ;  /* 0x0000000090087348 */ /* 0x000fea0003c00000 */
[----:B------:R0:W1:Y:S02]  /*1f4c0*/  SHFL.BFLY P5, R145, R147, R146, R149 ;  /* 0x0c00009293917389 */ /* 0x00006400000a0095 */
[----:B01----:R-:W-:Y:S05]  /*1f4d0*/  ENDCOLLECTIVE ;  /* 0x000000000000791b */ /* 0x003fea0003800000 */
.L_x_533:
[----:B------:R-:W-:Y:S02]  /*1f4e0*/  IMAD.MOV.U32 R146, RZ, RZ, 0x8 ;  /* 0x00000008ff927424 */ /* 0x000fe400078e00ff */
[----:B------:R-:W-:-:S04]  /*1f4f0*/  IMAD.MOV.U32 R84, RZ, RZ, R145 ;  /* 0x000000ffff547224 */ /* 0x000fc800078e0091 */
[----:B------:R-:W-:-:S05]  /*1f500*/  FADD.FTZ R90, R87, R84 ;  /* 0x00000054575a7221 */ /* 0x000fca0000010000 */
[----:B------:R-:W-:-:S07]  /*1f510*/  MOV R147, R90 ;  /* 0x0000005a00937202 */ /* 0x000fce0000000f00 */
[----:B------:R-:W-:Y:S05]  /*1f520*/  WARPSYNC.COLLECTIVE R144, `(.L_x_534) ;  /* 0x0000000090087348 */ /* 0x000fea0003c00000 */
[----:B------:R0:W1:Y:S02]  /*1f530*/  SHFL.BFLY P5, R145, R147, R146, R149 ;  /* 0x0c00009293917389 */ /* 0x00006400000a0095 */
[----:B01----:R-:W-:Y:S05]  /*1f540*/  ENDCOLLECTIVE ;  /* 0x000000000000791b */ /* 0x003fea0003800000 */
.L_x_534:
[----:B------:R-:W-:Y:S01]  /*1f550*/  HFMA2 R146, -RZ, RZ, 0, 9.5367431640625e-07 ;  /* 0x00000010ff927431 */ /* 0x000fe200000001ff */
[----:B------:R-:W-:-:S05]  /*1f560*/  MOV R89, R145 ;  /* 0x0000009100597202 */ /* 0x000fca0000000f00 */
[----:B------:R-:W-:-:S04]  /*1f570*/  FADD.FTZ R91, R90, R89 ;  /* 0x000000595a5b7221 */ /* 0x000fc80000010000 */
[----:B------:R-:W-:-:S07]  /*1f580*/  IMAD.MOV.U32 R147, RZ, RZ, R91 ;  /* 0x000000ffff937224 */ /* 0x000fce00078e005b */
[----:B------:R-:W-:Y:S05]  /*1f590*/  WARPSYNC.COLLECTIVE R144, `(.L_x_535) ;  /* 0x0000000090087348 */ /* 0x000fea0003c00000 */
[----:B------:R0:W1:Y:S02]  /*1f5a0*/  SHFL.BFLY P5, R145, R147, R146, R149 ;  /* 0x0c00009293917389 */ /* 0x00006400000a0095 */
[----:B01----:R-:W-:Y:S05]  /*1f5b0*/  ENDCOLLECTIVE ;  /* 0x000000000000791b */ /* 0x003fea0003800000 */
.L_x_535:
[----:B------:R-:W-:Y:S02]  /*1f5c0*/  IMAD.MOV.U32 R146, RZ, RZ, 0x1 ;  /* 0x00000001ff927424 */ /* 0x000fe400078e00ff */
[----:B------:R-:W-:-:S04]  /*1f5d0*/  IMAD.MOV.U32 R84, RZ, RZ, R145 ;  /* 0x000000ffff547224 */ /* 0x000fc800078e0091 */
        /* <DEDUP_REMOVED lines=50> */
[----:B------:R-:W-:-:S05]  /*1f900*/  @P3 FFMA.FTZ R84, R86, R86, R85 ;  /* 0x0000005656543223 */ /* 0x000fca0000010055 */
[----:B------:R-:W-:-:S07]  /*1f910*/  MOV R147, R84 ;  /* 0x0000005400937202 */ /* 0x000fce0000000f00 */
[----:B------:R-:W-:Y:S05]  /*1f920*/  WARPSYNC.COLLECTIVE R144, `(.L_x_536) ;  /* 0x0000000090087348 */ /* 0x000fea0003c00000 */
[----:B------:R0:W1:Y:S02]  /*1f930*/  SHFL.BFLY P5, R145, R147, R146, R149 ;  /* 0x0c00009293917389 */ /* 0x00006400000a0095 */
[----:B01----:R-:W-:Y:S05]  /*1f940*/  ENDCOLLECTIVE ;  /* 0x000000000000791b */ /* 0x003fea0003800000 */
.L_x_536:
[----:B------:R-:W-:Y:S01]  /*1f950*/  HFMA2 R146, -RZ, RZ, 0, 1.1920928955078125e-07 ;  /* 0x00000002ff927431 */ /* 0x000fe200000001ff */
[----:B------:R-:W-:-:S05]  /*1f960*/  MOV R85, R145 ;  /* 0x0000009100557202 */ /* 0x000fca0000000f00 */
[----:B------:R-:W-:-:S04]  /*1f970*/  FADD.FTZ R85, R84, R85 ;  /* 0x0000005554557221 */ /* 0x000fc80000010000 */
[----:B------:R-:W-:-:S07]  /*1f980*/  IMAD.MOV.U32 R147, RZ, RZ, R85 ;  /* 0x000000ffff937224 */ /* 0x000fce00078e0055 */
[----:B------:R-:W-:Y:S05]  /*1f990*/  WARPSYNC.COLLECTIVE R144, `(.L_x_537) ;  /* 0x0000000090087348 */ /* 0x000fea0003c00000 */
[----:B------:R0:W1:Y:S02]  /*1f9a0*/  SHFL.BFLY P5, R145, R147, R146, R149 ;  /* 0x0c00009293917389 */ /* 0x00006400000a0095 */
[----:B01----:R-:W-:Y:S05]  /*1f9b0*/  ENDCOLLECTIVE ;  /* 0x000000000000791b */ /* 0x003fea0003800000 */
.L_x_537:
[----:B------:R-:W-:Y:S02]  /*1f9c0*/  IMAD.MOV.U32 R146, RZ, RZ, 0x4 ;  /* 0x00000004ff927424 */ /* 0x000fe400078e00ff */
[----:B------:R-:W-:-:S04]  /*1f9d0*/  IMAD.MOV.U32 R86, RZ, RZ, R145 ;  /* 0x000000ffff567224 */ /* 0x000fc800078e0091 */
[----:B------:R-:W-:-:S05]  /*1f9e0*/  FADD.FTZ R86, R85, R86 ;  /* 0x0000005655567221 */ /* 0x000fca0000010000 */
[----:B------:R-:W-:-:S07]  /*1f9f0*/  MOV R147, R86 ;  /* 0x0000005600937202 */ /* 0x000fce0000000f00 */
[----:B------:R-:W-:Y:S05]  /*1fa00*/  WARPSYNC.COLLECTIVE R144, `(.L_x_538) ;  /* 0x0000000090087348 */ /* 0x000fea0003c00000 */
[----:B------:R0:W1:Y:S02]  /*1fa10*/  SHFL.BFLY P5, R145, R147, R146, R149 ;  /* 0x0c00009293917389 */ /* 0x00006400000a0095 */
[----:B01----:R-:W-:Y:S05]  /*1fa20*/  ENDCOLLECTIVE ;  /* 0x000000000000791b */ /* 0x003fea0003800000 */
.L_x_538:
[----:B------:R-:W-:Y:S01]  /*1fa30*/  HFMA2 R146, -RZ, RZ, 0, 4.76837158203125e-07 ;  /* 0x00000008ff927431 */ /* 0x000fe200000001ff */
[----:B------:R-:W-:-:S05]  /*1fa40*/  MOV R87, R145 ;  /* 0x0000009100577202 */ /* 0x000fca0000000f00 */
[----:B------:R-:W-:-:S04]  /*1fa50*/  FADD.FTZ R87, R86, R87 ;  /* 0x0000005756577221 */ /* 0x000fc80000010000 */
[----:B------:R-:W-:-:S07]  /*1fa60*/  IMAD.MOV.U32 R147, RZ, RZ, R87 ;  /* 0x000000ffff937224 */ /* 0x000fce00078e0057 */
[----:B------:R-:W-:Y:S05]  /*1fa70*/  WARPSYNC.COLLECTIVE R144, `(.L_x_539) ;  /* 0x0000000090087348 */ /* 0x000fea0003c00000 */
[----:B------:R0:W1:Y:S02]  /*1fa80*/  SHFL.BFLY P5, R145, R147, R146, R149 ;  /* 0x0c00009293917389 */ /* 0x00006400000a0095 */
[----:B01----:R-:W-:Y:S05]  /*1fa90*/  ENDCOLLECTIVE ;  /* 0x000000000000791b */ /* 0x003fea0003800000 */
.L_x_539:
[----:B------:R-:W-:Y:S02]  /*1faa0*/  IMAD.MOV.U32 R146, RZ, RZ, 0x10 ;  /* 0x00000010ff927424 */ /* 0x000fe400078e00ff */
[----:B------:R-:W-:-:S04]  /*1fab0*/  IMAD.MOV.U32 R90, RZ, RZ, R145 ;  /* 0x000000ffff5a7224 */ /* 0x000fc800078e0091 */
[----:B------:R-:W-:-:S05]  /*1fac0*/  FADD.FTZ R90, R87, R90 ;  /* 0x0000005a575a7221 */ /* 0x000fca0000010000 */
[----:B------:R-:W-:-:S07]  /*1fad0*/  MOV R147, R90 ;  /* 0x0000005a00937202 */ /* 0x000fce0000000f00 */
[----:B------:R-:W-:Y:S05]  /*1fae0*/  WARPSYNC.COLLECTIVE R144, `(.L_x_540) ;  /* 0x0000000090087348 */ /* 0x000fea0003c00000 */
[----:B------:R0:W1:Y:S02]  /*1faf0*/  SHFL.BFLY P5, R145, R147, R146, R149 ;  /* 0x0c00009293917389 */ /* 0x00006400000a0095 */
[----:B01----:R-:W-:Y:S05]  /*1fb00*/  ENDCOLLECTIVE ;  /* 0x000000000000791b */ /* 0x003fea0003800000 */
.L_x_540:
[----:B------:R-:W-:Y:S01]  /*1fb10*/  MOV R91, R145 ;  /* 0x00000091005b7202 */ /* 0x000fe20000000f00 */
[----:B------:R-:W-:Y:S06]  /*1fb20*/  BRA `(.L_x_541) ;  /* 0xffffffe400987947 */ /* 0x000fec000383ffff */
.L_x_542:
        /* <DEDUP_REMOVED lines=13> */
.L_x_17349:


//--------------------- .text._ZN10layer_norm31ln_parallel_residual_fwd_kernelINS_13Kernel_traitsI13__nv_bfloat16S2_S2_S2_fjLj768ELj1ELj4ELj1ELj16ENS_18Kernel_traits_baseILj768ES2_S2_S2_S2_fjLj128EEEEELb1ELb0ELb1EEEvNS_9FwdParamsE --------------------------
	.section	.text._ZN10layer_norm31ln_parallel_residual_fwd_kernelINS_13Kernel_traitsI13__nv_bfloat16S2_S2_S2_fjLj768ELj1ELj4ELj1ELj16ENS_18Kernel_traits_baseILj768ES2_S2_S2_S2_fjLj128EEEEELb1ELb0ELb1EEEvNS_9FwdParamsE,"ax",@progbits
	.align	128
        .global         _ZN10layer_norm31ln_parallel_residual_fwd_kernelINS_13Kernel_traitsI13__nv_bfloat16S2_S2_S2_fjLj768ELj1ELj4ELj1ELj16ENS_18Kernel_traits_baseILj768ES2_S2_S2_S2_fjLj128EEEEELb1ELb0ELb1EEEvNS_9FwdParamsE
        .type           _ZN10layer_norm31ln_parallel_residual_fwd_kernelINS_13Kernel_traitsI13__nv_bfloat16S2_S2_S2_fjLj768ELj1ELj4ELj1ELj16ENS_18Kernel_traits_baseILj768ES2_S2_S2_S2_fjLj128EEEEELb1ELb0ELb1EEEvNS_9FwdParamsE,@function
        .size           _ZN10layer_norm31ln_parallel_residual_fwd_kernelINS_13Kernel_traitsI13__nv_bfloat16S2_S2_S2_fjLj768ELj1ELj4ELj1ELj16ENS_18Kernel_traits_baseILj768ES2_S2_S2_S2_fjLj128EEEEELb1ELb0ELb1EEEvNS_9FwdParamsE,(.L_x_17350 - _ZN10layer_norm31ln_parallel_residual_fwd_kernelINS_13Kernel_traitsI13__nv_bfloat16S2_S2_S2_fjLj768ELj1ELj4ELj1ELj16ENS_18Kernel_traits_baseILj768ES2_S2_S2_S2_fjLj128EEEEELb1ELb0ELb1EEEvNS_9FwdParamsE)
        .other          _ZN10layer_norm31ln_parallel_residual_fwd_kernelINS_13Kernel_traitsI13__nv_bfloat16S2_S2_S2_fjLj768ELj1ELj4ELj1ELj16ENS_18Kernel_traits_baseILj768ES2_S2_S2_S2_fjLj128EEEEELb1ELb0ELb1EEEvNS_9FwdParamsE,@"STO_CUDA_ENTRY STV_DEFAULT"
_ZN10layer_norm31ln_parallel_residual_fwd_kernelINS_13Kernel_traitsI13__nv_bfloat16S2_S2_S2_fjLj768ELj1ELj4ELj1ELj16ENS_18Kernel_traits_baseILj768ES2_S2_S2_S2_fjLj128EEEEELb1ELb0ELb1EEEvNS_9FwdParamsE:
.text._ZN10layer_norm31ln_parallel_residual_fwd_kernelINS_13Kernel_traitsI13__nv_bfloat16S2_S2_S2_fjLj768ELj1ELj4ELj1ELj16ENS_18Kernel_traits_baseILj768ES2_S2_S2_S2_fjLj128EEEEELb1ELb0ELb1EEEvNS_9FwdParamsE:
[----:B------:R-:W-:Y:S01]  /*0000*/  LDC R1, c[0x0][0x37c] ;  /* 0x0000df00ff017b82 */ /* 0x000fe20000000800 */
[----:B------:R-:W0:Y:S07]  /*0010*/  LDCU.U8 UR4, c[0x0][0x464] ;  /* 0x00008c80ff0477ac */ /* 0x000e2e0008000000 */
[----:B------:R-:W1:Y:S01]  /*0020*/  LDC R102, c[0x0][0x458] ;  /* 0x00011600ff667b82 */ /* 0x000e620000000800 */
[----:B------:R-:W2:Y:S01]  /*0030*/  LDCU.64 UR6, c[0x0][0x450] ;  /* 0x00008a00ff0677ac */ /* 0x000ea20008000a00 */
[----:B------:R-:W3:Y:S06]  /*0040*/  LDCU.64 UR8, c[0x0][0x358] ;  /* 0x00006b00ff0877ac */ /* 0x000eec0008000a00 */
[----:B------:R-:W4:Y:S01]  /*0050*/  LDC R103, c[0x0][0x45c] ;  /* 0x00011700ff677b82 */ /* 0x000f220000000800 */
[----:B------:R-:W5:Y:S01]  /*0060*/  S2R R6, SR_TID.X ;  /* 0x0000000000067919 */ /* 0x000f620000002100 */
[----:B------:R-:W4:Y:S01]  /*0070*/  LDCU.64 UR10, c[0x0][0x438] ;  /* 0x00008700ff0a77ac */ /* 0x000f220008000a00 */
[----:B0-----:R-:W-:Y:S01]  /*0080*/  ISETP.NE.AND P0, PT, RZ, UR4, PT ;  /* 0x00000004ff007c0c */ /* 0x001fe2000bf05270 */
[----:B--2---:R-:W-:-:S02]  /*0090*/  IMAD.U32 R2, RZ, RZ, UR6 ;  /* 0x00000006ff027e24 */ /* 0x004fc4000f8e00ff */
[----:B------:R-:W-:-:S10]  /*00a0*/  IMAD.U32 R3, RZ, RZ, UR7 ;  /* 0x00000007ff037e24 */ /* 0x000fd4000f8e00ff */
[----:B---3--:R-:W2:Y:S01]  /*00b0*/  @P0 LDG.E.64 R2, desc[UR8][R2.64] ;  /* 0x0000000802020981 */ /* 0x008ea2000c1e1b00 */
[----:B-1----:R-:W-:Y:S01]  /*00c0*/  @P0 MOV R4, R102 ;  /* 0x0000006600040202 */ /* 0x002fe20000000f00 */
[----:B----4-:R-:W-:Y:S01]  /*00d0*/  @P0 IMAD.MOV.U32 R5, RZ, RZ, R103 ;  /* 0x000000ffff050224 */ /* 0x010fe200078e0067 */
[----:B------:R-:W0:Y:S05]  /*00e0*/  @P0 LDC R9, c[0x0][0x460] ;  /* 0x00011800ff090b82 */ /* 0x000e2a0000000800 */
[----:B------:R-:W0:Y:S01]  /*00f0*/  @P0 LDG.E.64 R4, desc[UR8][R4.64] ;  /* 0x0000000804040981 */ /* 0x000e22000c1e1b00 */
[----:B------:R-:W-:Y:S02]  /*0100*/  UISETP.NE.U32.AND UP0, UPT, UR10, URZ, UPT ;  /* 0x000000ff0a00728c */ /* 0x000fe4000bf05070 */
[----:B------:R-:W1:Y:S01]  /*0110*/  S2UR UR5, SR_CTAID.X ;  /* 0x00000000000579c3 */ /* 0x000e620000002500 */
[----:B-----5:R-:W-:Y:S01]  /*0120*/  LOP3.LUT R39, R6, 0x1f, RZ, 0xc0, !PT ;  /* 0x0000001f06277812 */ /* 0x020fe200078ec0ff */
[----:B------:R-:W-:-:S06]  /*0130*/  UISETP.NE.AND.EX UP0, UPT, UR11, URZ, UPT, UP0 ;  /* 0x000000ff0b00728c */ /* 0x000fcc000bf05300 */
[----:B------:R-:W3:Y:S01]  /*0140*/  LDC R7, c[0x0][0x360] ;  /* 0x0000d800ff077b82 */ /* 0x000ee20000000800 */
[----:B-1----:R-:W-:Y:S02]  /*0150*/  USHF.L.U32 UR4, UR5, 0x2, URZ ;  /* 0x0000000205047899 */ /* 0x002fe400080006ff */
[--C-:B---3--:R-:W-:Y:S01]  /*0160*/  IMAD R0, R7, UR5, R6.reuse ;  /* 0x0000000507007c24 */ /* 0x108fe2000f8e0206 */
[----:B--2---:R-:W-:Y:S02]  /*0170*/  @P0 R2UR UR6, R2 ;  /* 0x00000000020602ca */ /* 0x004fe400000e0000 */
[----:B------:R-:W-:Y:S02]  /*0180*/  @P0 R2UR UR7, R3 ;  /* 0x00000000030702ca */ /* 0x000fe400000e0000 */
[----:B------:R-:W-:Y:S02]  /*0190*/  SHF.R.U32.HI R2, RZ, 0x5, R6 ;  /* 0x00000005ff027819 */ /* 0x000fe40000011606 */
[----:B0-----:R-:W-:-:S02]  /*01a0*/  @P0 IADD3 R102, P1, PT, R4, R9, RZ ;  /* 0x0000000904660210 */ /* 0x001fc40007f3e0ff */
[----:B------:R-:W-:-:S03]  /*01b0*/  LOP3.LUT R2, R2, UR4, RZ, 0xfc, !PT ;  /* 0x0000000402027c12 */ /* 0x000fc6000f8efcff */
[----:B------:R-:W-:Y:S02]  /*01c0*/  @P0 IMAD.X R103, RZ, RZ, R5, P1 ;  /* 0x000000ffff670224 */ /* 0x000fe400008e0605 */
[----:B------:R-:W-:Y:S02]  /*01d0*/  MOV R29, UR6 ;  /* 0x00000006001d7c02 */ /* 0x000fe40008000f00 */
[----:B------:R-:W-:Y:S01]  /*01e0*/  IMAD.U32 R38, RZ, RZ, UR7 ;  /* 0x00000007ff267e24 */ /* 0x000fe2000f8e00ff */
[----:B------:R-:W-:Y:S01]  /*01f0*/  MOV R28, UR7 ;  /* 0x00000007001c7c02 */ /* 0x000fe20008000f00 */
[----:B------:R-:W-:Y:S01]  /*0200*/  IMAD.U32 R3, RZ, RZ, UR6 ;  /* 0x00000006ff037e24 */ /* 0x000fe2000f8e00ff */
[----:B------:R-:W-:Y:S01]  /*0210*/  MOV R25, UR7 ;  /* 0x0000000700197c02 */ /* 0x000fe20008000f00 */
[----:B------:R-:W-:Y:S01]  /*0220*/  IMAD.U32 R26, RZ, RZ, UR6 ;  /* 0x00000006ff1a7e24 */ /* 0x000fe2000f8e00ff */
[----:B------:R-:W-:Y:S01]  /*0230*/  MOV R4, UR7 ;  /* 0x0000000700047c02 */ /* 0x000fe20008000f00 */
[----:B------:R-:W-:Y:S01]  /*0240*/  IMAD.U32 R27, RZ, RZ, UR7 ;  /* 0x00000007ff1b7e24 */ /* 0x000fe2000f8e00ff */
[----:B------:R-:W-:Y:S01]  /*0250*/  MOV R21, UR6 ;  /* 0x0000000600157c02 */ /* 0x000fe20008000f00 */
[----:B------:R-:W-:Y:S01]  /*0260*/  IMAD.U32 R24, RZ, RZ, UR6 ;  /* 0x00000006ff187e24 */ /* 0x000fe2000f8e00ff */
[----:B------:R-:W-:Y:S01]  /*0270*/  IADD3 R29, PT, PT, R29, -0x61c88647, RZ ;  /* 0x9e3779b91d1d7810 */ /* 0x000fe20007ffe0ff */
[----:B------:R-:W-:Y:S01]  /*0280*/  IMAD.U32 R23, RZ, RZ, UR7 ;  /* 0x00000007ff177e24 */ /* 0x000fe2000f8e00ff */
[----:B------:R-:W-:Y:S01]  /*0290*/  IADD3 R28, PT, PT, R28, 0x76cf5d0a, RZ ;  /* 0x76cf5d0a1c1c7810 */ /* 0x000fe20007ffe0ff */
[----:B------:R-:W-:Y:S01]  /*02a0*/  IMAD.U32 R22, RZ, RZ, UR6 ;  /* 0x00000006ff167e24 */ /* 0x000fe2000f8e00ff */
[----:B------:R-:W-:Y:S01]  /*02b0*/  IADD3 R25, PT, PT, R25, -0x126145ec, RZ ;  /* 0xed9eba1419197810 */ /* 0x000fe20007ffe0ff */
[----:B------:R-:W-:Y:S01]  /*02c0*/  IMAD.U32 R7, RZ, RZ, UR7 ;  /* 0x00000007ff077e24 */ /* 0x000fe2000f8e00ff */
[----:B------:R-:W-:Y:S01]  /*02d0*/  IADD3 R4, PT, PT, R4, 0x646e171e, RZ ;  /* 0x646e171e04047810 */ /* 0x000fe20007ffe0ff */
[----:B------:R-:W-:Y:S01]  /*02e0*/  IMAD.U32 R20, RZ, RZ, UR7 ;  /* 0x00000007ff147e24 */ /* 0x000fe2000f8e00ff */
[----:B------:R-:W-:Y:S01]  /*02f0*/  IADD3 R21, PT, PT, R21, -0xe443238, RZ ;  /* 0xf1bbcdc815157810 */ /* 0x000fe20007ffe0ff */
[----:B------:R-:W-:Y:S01]  /*0300*/  IMAD.U32 R100, RZ, RZ, UR7 ;  /* 0x00000007ff647e24 */ /* 0x000fe2000f8e00ff */
[--C-:B------:R-:W-:Y:S01]  /*0310*/  SHF.R.U64 R5, R102, 0x2, R103.reuse ;  /* 0x0000000266057819 */ /* 0x100fe20000001267 */
[----:B------:R-:W-:Y:S01]  /*0320*/  VIADD R38, R38, 0xbb67ae85 ;  /* 0xbb67ae8526267836 */ /* 0x000fe20000000000 */
[----:B------:R-:W-:Y:S01]  /*0330*/  SHF.R.U32.HI R6, RZ, 0x2, R103 ;  /* 0x00000002ff067819 */ /* 0x000fe20000011667 */
[----:B------:R-:W-:Y:S01]  /*0340*/  VIADD R3, R3, 0x3c6ef372 ;  /* 0x3c6ef37203037836 */ /* 0x000fe20000000000 */
[----:B------:R-:W-:Y:S01]  /*0350*/  UIADD3 UR13, UPT, UPT, UR6, -0x700cb87f, URZ ;  /* 0x8ff34781060d7890 */ /* 0x000fe2000fffe0ff */
[----:B------:R-:W-:-:S02]  /*0360*/  VIADD R26, R26, 0xdaa66d2b ;  /* 0xdaa66d2b1a1a7836 */ /* 0x000fc40000000000 */
[----:B------:R-:W-:Y:S02]  /*0370*/  VIADD R27, R27, 0x32370b8f ;  /* 0x32370b8f1b1b7836 */ /* 0x000fe40000000000 */
[----:B------:R-:W-:Y:S02]  /*0380*/  VIADD R24, R24, 0x1715609d ;  /* 0x1715609d18187836 */ /* 0x000fe40000000000 */
[----:B------:R-:W-:Y:S02]  /*0390*/  VIADD R23, R23, 0xa9066899 ;  /* 0xa906689917177836 */ /* 0x000fe40000000000 */
[----:B------:R-:W-:Y:S02]  /*03a0*/  VIADD R22, R22, 0x5384540f ;  /* 0x5384540f16167836 */ /* 0x000fe40000000000 */
[----:B------:R-:W-:Y:S02]  /*03b0*/  VIADD R7, R7, 0x1fd5c5a3 ;  /* 0x1fd5c5a307077836 */ /* 0x000fe40000000000 */
[----:B------:R-:W-:-:S02]  /*03c0*/  VIADD R20, R20, 0xdb3d7428 ;  /* 0xdb3d742814147836 */ /* 0x000fc40000000000 */
[----:B------:R-:W-:Y:S01]  /*03d0*/  VIADD R100, R100, 0x96a522ad ;  /* 0x96a522ad64647836 */ /* 0x000fe20000000000 */
[----:B------:R-:W-:Y:S06]  /*03e0*/  BRA.U UP0, `(.L_x_543) ;  /* 0x0000000100c47547 */ /* 0x000fec000b800000 */
[----:B------:R-:W0:Y:S02]  /*03f0*/  LDCU.64 UR4, c[0x0][0x440] ;  /* 0x00008800ff0477ac */ /* 0x000e240008000a00 */
[----:B0-----:R-:W-:-:S04]  /*0400*/  UISETP.NE.U32.AND UP0, UPT, UR4, URZ, UPT ;  /* 0x000000ff0400728c */ /* 0x001fc8000bf05070 */
[----:B------:R-:W-:-:S09]  /*0410*/  UISETP.NE.AND.EX UP0, UPT, UR5, URZ, UPT, UP0 ;  /* 0x000000ff0500728c */ /* 0x000fd2000bf05300 */
[----:B------:R-:W-:Y:S05]  /*0420*/  BRA.U UP0, `(.L_x_544) ;  /* 0x00000001005c7547 */ /* 0x000fea000b800000 */
[----:B------:R-:W0:Y:S08]  /*0430*/  LDC.64 R8, c[0x0][0x3d0] ;  /* 0x0000f400ff087b82 */ /* 0x000e300000000a00 */
[----:B------:R-:W1:Y:S01]  /*0440*/  LDC.64 R10, c[0x0][0x3d8] ;  /* 0x0000f600ff0a7b82 */ /* 0x000e620000000a00 */
[----:B0-----:R-:W-:-:S05]  /*0450*/  IMAD.WIDE.U32 R8, R39, 0x10, R8 ;  /* 0x0000001027087825 */ /* 0x001fca00078e0008 */
[----:B------:R0:W5:Y:S01]  /*0460*/  LDG.E.128 R112, desc[UR8][R8.64] ;  /* 0x0000000808707981 */ /* 0x000162000c1e1d00 */
[----:B-1----:R-:W-:-:S03]  /*0470*/  IMAD.WIDE.U32 R10, R39, 0x10, R10 ;  /* 0x00000010270a7825 */ /* 0x002fc600078e000a */
[----:B------:R0:W5:Y:S04]  /*0480*/  LDG.E.128 R68, desc[UR8][R8.64+0x200] ;  /* 0x0002000808447981 */ /* 0x000168000c1e1d00 */
[----:B------:R0:W5:Y:S04]  /*0490*/  LDG.E.128 R64, desc[UR8][R8.64+0x400] ;  /* 0x0004000808407981 */ /* 0x000168000c1e1d00 */
[----:B------:R0:W5:Y:S04]  /*04a0*/  LDG.E.128 R60, desc[UR8][R10.64] ;  /* 0x000000080a3c7981 */ /* 0x000168000c1e1d00 */
[----:B------:R0:W5:Y:S04]  /*04b0*/  LDG.E.128 R56, desc[UR8][R10.64+0x200] ;  /* 0x000200080a387981 */ /* 0x000168000c1e1d00 */
[----:B------:R0:W5:Y:S01]  /*04c0*/  LDG.E.128 R52, desc[UR8][R10.64+0x400] ;  /* 0x000400080a347981 */ /* 0x000162000c1e1d00 */
        /* <DEDUP_REMOVED lines=8> */
[----:B------:R-:W-:Y:S02]  /*0550*/  CS2R R46, SRZ ;  /* 0x00000000002e7805 */ /* 0x000fe4000001ff00 */
[----:B------:R-:W-:Y:S02]  /*0560*/  CS2R R44, SRZ ;  /* 0x00000000002c7805 */ /* 0x000fe4000001ff00 */
[----:B------:R-:W-:Y:S02]  /*0570*/  CS2R R42, SRZ ;  /* 0x00000000002a7805 */ /* 0x000fe4000001ff00 */
[----:B------:R-:W-:Y:S01]  /*0580*/  CS2R R40, SRZ ;  /* 0x0000000000287805 */ /* 0x000fe2000001ff00 */
[----:B0-----:R-:W-:Y:S06]  /*0590*/  BRA `(.L_x_545) ;  /* 0x00000004002c7947 */ /* 0x001fec0003800000 */
.L_x_544:
[----:B------:R-:W0:Y:S08]  /*05a0*/  LDC.64 R10, c[0x0][0x3d0] ;  /* 0x0000f400ff0a7b82 */ /* 0x000e300000000a00 */
[----:B------:R-:W1:Y:S08]  /*05b0*/  LDC.64 R12, c[0x0][0x3d8] ;  /* 0x0000f600ff0c7b82 */ /* 0x000e700000000a00 */
[----:B------:R-:W2:Y:S01]  /*05c0*/  LDC.64 R8, c[0x0][0x440] ;  /* 0x00011000ff087b82 */ /* 0x000ea20000000a00 */
[----:B0-----:R-:W-:-:S05]  /*05d0*/  IMAD.WIDE.U32 R10, R39, 0x10, R10 ;  /* 0x00000010270a7825 */ /* 0x001fca00078e000a */
[----:B------:R0:W5:Y:S01]  /*05e0*/  LDG.E.128 R112, desc[UR8][R10.64] ;  /* 0x000000080a707981 */ /* 0x000162000c1e1d00 */
[----:B-1----:R-:W-:-:S03]  /*05f0*/  IMAD.WIDE.U32 R12, R39, 0x10, R12 ;  /* 0x00000010270c7825 */ /* 0x002fc600078e000c */
[----:B------:R0:W5:Y:S04]  /*0600*/  LDG.E.128 R68, desc[UR8][R10.64+0x200] ;  /* 0x000200080a447981 */ /* 0x000168000c1e1d00 */
[----:B------:R0:W5:Y:S01]  /*0610*/  LDG.E.128 R64, desc[UR8][R10.64+0x400] ;  /* 0x000400080a407981 */ /* 0x000162000c1e1d00 */
[----:B--2---:R-:W-:-:S03]  /*0620*/  IMAD.WIDE.U32 R8, R39, 0x10, R8 ;  /* 0x0000001027087825 */ /* 0x004fc600078e0008 */
[----:B------:R0:W5:Y:S04]  /*0630*/  LDG.E.128 R60, desc[UR8][R12.64] ;  /* 0x000000080c3c7981 */ /* 0x000168000c1e1d00 */
        /* <DEDUP_REMOVED lines=10> */
[----:B------:R-:W-:Y:S01]  /*06e0*/  CS2R R126, SRZ ;  /* 0x00000000007e7805 */ /* 0x000fe2000001ff00 */
[----:B0-----:R-:W-:Y:S06]  /*06f0*/  BRA `(.L_x_545) ;  /* 0x0000000000d47947 */ /* 0x001fec0003800000 */
.L_x_543:
[----:B------:R-:W0:Y:S01]  /*0700*/  LDCU.64 UR4, c[0x0][0x440] ;  /* 0x00008800ff0477ac */ /* 0x000e220008000a00 */
[----:B------:R-:W1:Y:S08]  /*0710*/  LDC.64 R30, c[0x0][0x438] ;  /* 0x00010e00ff1e7b82 */ /* 0x000e700000000a00 */
[----:B------:R-:W2:Y:S08]  /*0720*/  LDC.64 R8, c[0x0][0x3d0] ;  /* 0x0000f400ff087b82 */ /* 0x000eb00000000a00 */
[----:B------:R-:W3:Y:S01]  /*0730*/  LDC.64 R10, c[0x0][0x3d8] ;  /* 0x0000f600ff0a7b82 */ /* 0x000ee20000000a00 */
[----:B0-----:R-:W-:-:S04]  /*0740*/  ISETP.NE.U32.AND P0, PT, RZ, UR4, PT ;  /* 0x00000004ff007c0c */ /* 0x001fc8000bf05070 */
[----:B------:R-:W-:Y:S01]  /*0750*/  ISETP.NE.AND.EX P0, PT, RZ, UR5, PT, P0 ;  /* 0x00000005ff007c0c */ /* 0x000fe2000bf05300 */
[----:B-1----:R-:W-:-:S05]  /*0760*/  IMAD.WIDE.U32 R30, R39, 0x10, R30 ;  /* 0x00000010271e7825 */ /* 0x002fca00078e001e */
[----:B------:R-:W4:Y:S01]  /*0770*/  LDG.E.128 R16, desc[UR8][R30.64] ;  /* 0x000000081e107981 */ /* 0x000f22000c1e1d00 */
[----:B--2---:R-:W-:-:S03]  /*0780*/  IMAD.WIDE.U32 R32, R39, 0x10, R8 ;  /* 0x0000001027207825 */ /* 0x004fc600078e0008 */
[----:B------:R-:W2:Y:S03]  /*0790*/  LDG.E.128 R12, desc[UR8][R30.64+0x200] ;  /* 0x000200081e0c7981 */ /* 0x000ea6000c1e1d00 */
[----:B------:R-:W0:Y:S01]  /*07a0*/  @P0 LDC.64 R36, c[0x0][0x440] ;  /* 0x00011000ff240b82 */ /* 0x000e220000000a00 */
[----:B------:R1:W5:Y:S01]  /*07b0*/  LDG.E.128 R112, desc[UR8][R32.64] ;  /* 0x0000000820707981 */ /* 0x000362000c1e1d00 */
[----:B---3--:R-:W-:-:S03]  /*07c0*/  IMAD.WIDE.U32 R34, R39, 0x10, R10 ;  /* 0x0000001027227825 */ /* 0x008fc600078e000a */
[----:B------:R1:W5:Y:S04]  /*07d0*/  LDG.E.128 R68, desc[UR8][R32.64+0x200] ;  /* 0x0002000820447981 */ /* 0x000368000c1e1d00 */
[----:B------:R-:W3:Y:S04]  /*07e0*/  LDG.E.128 R8, desc[UR8][R30.64+0x400] ;  /* 0x000400081e087981 */ /* 0x000ee8000c1e1d00 */
[----:B------:R1:W5:Y:S04]  /*07f0*/  LDG.E.128 R60, desc[UR8][R34.64] ;  /* 0x00000008223c7981 */ /* 0x000368000c1e1d00 */
[----:B------:R1:W5:Y:S04]  /*0800*/  LDG.E.128 R56, desc[UR8][R34.64+0x200] ;  /* 0x0002000822387981 */ /* 0x000368000c1e1d00 */
[----:B------:R1:W5:Y:S01]  /*0810*/  LDG.E.128 R64, desc[UR8][R32.64+0x400] ;  /* 0x0004000820407981 */ /* 0x000362000c1e1d00 */
[----:B0-----:R-:W-:-:S03]  /*0820*/  @P0 IMAD.WIDE.U32 R36, R39, 0x10, R36 ;  /* 0x0000001027240825 */ /* 0x001fc600078e0024 */
[----:B------:R1:W5:Y:S04]  /*0830*/  LDG.E.128 R52, desc[UR8][R34.64+0x400] ;  /* 0x0004000822347981 */ /* 0x000368000c1e1d00 */
[----:B------:R1:W5:Y:S04]  /*0840*/  @P0 LDG.E.128 R40, desc[UR8][R36.64] ;  /* 0x0000000824280981 */ /* 0x000368000c1e1d00 */
[----:B------:R1:W5:Y:S04]  /*0850*/  @P0 LDG.E.128 R44, desc[UR8][R36.64+0x200] ;  /* 0x00020008242c0981 */ /* 0x000368000c1e1d00 */
[----:B------:R1:W5:Y:S01]  /*0860*/  @P0 LDG.E.128 R48, desc[UR8][R36.64+0x400] ;  /* 0x0004000824300981 */ /* 0x000362000c1e1d00 */
[----:B----4-:R-:W-:Y:S01]  /*0870*/  @P0 MOV R126, R16 ;  /* 0x00000010007e0202 */ /* 0x010fe20000000f00 */
[----:B------:R-:W-:Y:S01]  /*0880*/  @P0 IMAD.MOV.U32 R127, RZ, RZ, R17 ;  /* 0x000000ffff7f0224 */ /* 0x000fe200078e0011 */
[----:B------:R-:W-:Y:S01]  /*0890*/  @P0 MOV R129, R19 ;  /* 0x0000001300810202 */ /* 0x000fe20000000f00 */
[----:B------:R-:W-:Y:S01]  /*08a0*/  @P0 IMAD.MOV.U32 R128, RZ, RZ, R18 ;  /* 0x000000ffff800224 */ /* 0x000fe200078e0012 */
[----:B--2---:R-:W-:Y:S01]  /*08b0*/  @P0 MOV R131, R13 ;  /* 0x0000000d00830202 */ /* 0x004fe20000000f00 */
[----:B------:R-:W-:Y:S01]  /*08c0*/  @P0 IMAD.MOV.U32 R130, RZ, RZ, R12 ;  /* 0x000000ffff820224 */ /* 0x000fe200078e000c */
[----:B------:R-:W-:Y:S01]  /*08d0*/  @!P0 MOV R128, R18 ;  /* 0x0000001200808202 */ /* 0x000fe20000000f00 */
[----:B------:R-:W-:Y:S01]  /*08e0*/  @P0 IMAD.MOV.U32 R132, RZ, RZ, R14 ;  /* 0x000000ffff840224 */ /* 0x000fe200078e000e */
[----:B------:R-:W-:Y:S01]  /*08f0*/  @!P0 MOV R130, R12 ;  /* 0x0000000c00828202 */ /* 0x000fe20000000f00 */
[----:B------:R-:W-:Y:S01]  /*0900*/  @P0 IMAD.MOV.U32 R133, RZ, RZ, R15 ;  /* 0x000000ffff850224 */ /* 0x000fe200078e000f */
[----:B------:R-:W-:Y:S01]  /*0910*/  @!P0 MOV R133, R15 ;  /* 0x0000000f00858202 */ /* 0x000fe20000000f00 */
[----:B------:R-:W-:-:S02]  /*0920*/  @!P0 IMAD.MOV.U32 R126, RZ, RZ, R16 ;  /* 0x000000ffff7e8224 */ /* 0x000fc400078e0010 */
[----:B------:R-:W-:Y:S02]  /*0930*/  @!P0 IMAD.MOV.U32 R127, RZ, RZ, R17 ;  /* 0x000000ffff7f8224 */ /* 0x000fe400078e0011 */
[----:B------:R-:W-:Y:S01]  /*0940*/  @!P0 IMAD.MOV.U32 R129, RZ, RZ, R19 ;  /* 0x000000ffff818224 */ /* 0x000fe200078e0013 */
[----:B---3--:R-:W-:Y:S01]  /*0950*/  @P0 MOV R124, R10 ;  /* 0x0000000a007c0202 */ /* 0x008fe20000000f00 */
[----:B------:R-:W-:Y:S02]  /*0960*/  @P0 IMAD.MOV.U32 R122, RZ, RZ, R8 ;  /* 0x000000ffff7a0224 */ /* 0x000fe400078e0008 */
[----:B------:R-:W-:Y:S01]  /*0970*/  @P0 IMAD.MOV.U32 R123, RZ, RZ, R9 ;  /* 0x000000ffff7b0224 */ /* 0x000fe200078e0009 */
[----:B------:R-:W-:Y:S01]  /*0980*/  @!P0 MOV R123, R9 ;  /* 0x00000009007b8202 */ /* 0x000fe20000000f00 */
[----:B------:R-:W-:Y:S02]  /*0990*/  @P0 IMAD.MOV.U32 R125, RZ, RZ, R11 ;  /* 0x000000ffff7d0224 */ /* 0x000fe400078e000b */
[----:B------:R-:W-:-:S02]  /*09a0*/  @!P0 IMAD.MOV.U32 R131, RZ, RZ, R13 ;  /* 0x000000ffff838224 */ /* 0x000fc400078e000d */
[----:B------:R-:W-:Y:S02]  /*09b0*/  @!P0 IMAD.MOV.U32 R132, RZ, RZ, R14 ;  /* 0x000000ffff848224 */ /* 0x000fe400078e000e */
[----:B------:R-:W-:Y:S02]  /*09c0*/  @!P0 IMAD.MOV.U32 R122, RZ, RZ, R8 ;  /* 0x000000ffff7a8224 */ /* 0x000fe400078e0008 */
[----:B------:R-:W-:Y:S02]  /*09d0*/  @!P0 IMAD.MOV.U32 R124, RZ, RZ, R10 ;  /* 0x000000ffff7c8224 */ /* 0x000fe400078e000a */
[----:B------:R-:W-:Y:S01]  /*09e0*/  @!P0 IMAD.MOV.U32 R125, RZ, RZ, R11 ;  /* 0x000000ffff7d8224 */ /* 0x000fe200078e000b */
[----:B------:R-:W-:Y:S02]  /*09f0*/  @!P0 CS2R R42, SRZ ;  /* 0x00000000002a8805 */ /* 0x000fe4000001ff00 */
[----:B------:R-:W-:Y:S02]  /*0a00*/  @!P0 CS2R R40, SRZ ;  /* 0x0000000000288805 */ /* 0x000fe4000001ff00 */
[----:B------:R-:W-:-:S02]  /*0a10*/  @!P0 CS2R R46, SRZ ;  /* 0x00000000002e8805 */ /* 0x000fc4000001ff00 */
[----:B------:R-:W-:Y:S02]  /*0a20*/  @!P0 CS2R R44, SRZ ;  /* 0x00000000002c8805 */ /* 0x000fe4000001ff00 */
[----:B------:R-:W-:Y:S02]  /*0a30*/  @!P0 CS2R R50, SRZ ;  /* 0x0000000000328805 */ /* 0x000fe4000001ff00 */
[----:B-1----:R-:W-:-:S07]  /*0a40*/  @!P0 CS2R R48, SRZ ;  /* 0x0000000000308805 */ /* 0x002fce000001ff00 */
.L_x_545:
[----:B------:R-:W0:Y:S02]  /*0a50*/  LDCU UR4, c[0x0][0x384] ;  /* 0x00007080ff0477ac */ /* 0x000e240008000800 */
[----:B0-----:R-:W-:-:S13]  /*0a60*/  ISETP.GE.AND P0, PT, R2, UR4, PT ;  /* 0x0000000402007c0c */ /* 0x001fda000bf06270 */
[----:B------:R-:W-:Y:S05]  /*0a70*/  @P0 EXIT ;  /* 0x000000000000094d */ /* 0x000fea0003800000 */
[----:B------:R-:W-:Y:S01]  /*0a80*/  IMAD.HI.U32 R9, R0, -0x326172a9, RZ ;  /* 0xcd9e8d5700097827 */ /* 0x000fe200078e00ff */
[----:B------:R-:W-:Y:S01]  /*0a90*/  MOV R14, UR6 ;  /* 0x00000006000e7c02 */ /* 0x000fe20008000f00 */
[----:B------:R-:W0:Y:S01]  /*0aa0*/  LDCU.64 UR4, c[0x0][0x398] ;  /* 0x00007300ff0477ac */ /* 0x000e220008000a00 */
[----:B------:R-:W-:Y:S01]  /*0ab0*/  LOP3.LUT R102, R102, 0x3, RZ, 0xc0, !PT ;  /* 0x0000000366667812 */ /* 0x000fe200078ec0ff */
[----:B------:R-:W-:Y:S01]  /*0ac0*/  IMAD.HI.U32 R8, R5, -0x2daee0ad, RZ ;  /* 0xd2511f5305087827 */ /* 0x000fe200078e00ff */
[----:B------:R-:W-:Y:S01]  /*0ad0*/  LOP3.LUT R9, R6, UR6, R9, 0x96, !PT ;  /* 0x0000000606097c12 */ /* 0x000fe2000f8e9609 */
[----:B------:R-:W1:Y:S01]  /*0ae0*/  LDCU UR14, c[0x0][0x404] ;  /* 0x00008080ff0e77ac */ /* 0x000e620008000800 */
[----:B-----5:R-:W-:Y:S01]  /*0af0*/  PRMT R165, R47, 0x7632, R165 ;  /* 0x000076322fa57816 */ /* 0x020fe200000000a5 */
[----:B------:R-:W-:Y:S01]  /*0b00*/  IMAD R13, R5, -0x2daee0ad, RZ ;  /* 0xd2511f53050d7824 */ /* 0x000fe200078e02ff */
[----:B------:R-:W-:Y:S01]  /*0b10*/  LOP3.LUT R8, R8, UR7, RZ, 0x3c, !PT ;  /* 0x0000000708087c12 */ /* 0x000fe2000f8e3cff */
[----:B------:R-:W-:Y:S01]  /*0b20*/  IMAD.HI.U32 R12, R9, -0x2daee0ad, RZ ;  /* 0xd2511f53090c7827 */ /* 0x000fe200078e00ff */
[----:B------:R-:W-:Y:S01]  /*0b30*/  PRMT R164, R59, 0x7632, R164 ;  /* 0x000076323ba47816 */ /* 0x000fe200000000a4 */
[----:B------:R-:W2:Y:S01]  /*0b40*/  LDCU UR15, c[0x0][0x408] ;  /* 0x00008100ff0f77ac */ /* 0x000ea20008000800 */
[----:B------:R-:W-:Y:S01]  /*0b50*/  PRMT R163, R133, 0x7632, R163 ;  /* 0x0000763285a37816 */ /* 0x000fe200000000a3 */
[----:B------:R-:W-:Y:S01]  /*0b60*/  IMAD R11, R0, -0x326172a9, RZ ;  /* 0xcd9e8d57000b7824 */ /* 0x000fe200078e02ff */
[----:B------:R-:W-:Y:S01]  /*0b70*/  LOP3.LUT R12, R38, R13, R12, 0x96, !PT ;  /* 0x0000000d260c7212 */ /* 0x000fe200078e960c */
[----:B------:R-:W-:Y:S01]  /*0b80*/  IMAD.HI.U32 R10, R8, -0x326172a9, RZ ;  /* 0xcd9e8d57080a7827 */ /* 0x000fe200078e00ff */
[----:B------:R-:W-:Y:S01]  /*0b90*/  PRMT R162, R71, 0x7632, R162 ;  /* 0x0000763247a27816 */ /* 0x000fe200000000a2 */
[----:B------:R-:W3:Y:S01]  /*0ba0*/  LDCU UR12, c[0x0][0x448] ;  /* 0x00008900ff0c77ac */ /* 0x000ee20008000800 */
[----:B------:R-:W-:Y:S01]  /*0bb0*/  PRMT R161, R46, 0x7632, R161 ;  /* 0x000076322ea17816 */ /* 0x000fe200000000a1 */
[----:B------:R-:W-:Y:S01]  /*0bc0*/  IMAD R13, R9, -0x2daee0ad, RZ ;  /* 0xd2511f53090d7824 */ /* 0x000fe200078e02ff */
[----:B------:R-:W-:Y:S01]  /*0bd0*/  LOP3.LUT R10, R29, R11, R10, 0x96, !PT ;  /* 0x0000000b1d0a7212 */ /* 0x000fe200078e960a */
[----:B------:R-:W-:Y:S01]  /*0be0*/  IMAD R9, R8, -0x326172a9, RZ ;  /* 0xcd9e8d5708097824 */ /* 0x000fe200078e02ff */
[----:B0-----:R-:W-:Y:S01]  /*0bf0*/  UISETP.NE.U32.AND UP0, UPT, UR4, URZ, UPT ;  /* 0x000000ff0400728c */ /* 0x001fe2000bf05070 */
[----:B------:R-:W-:Y:S01]  /*0c00*/  IMAD.HI.U32 R8, R12, -0x326172a9, RZ ;  /* 0xcd9e8d570c087827 */ /* 0x000fe200078e00ff */
[----:B------:R-:W-:Y:S01]  /*0c10*/  PRMT R160, R58, 0x7632, R160 ;  /* 0x000076323aa07816 */ /* 0x000fe200000000a0 */
[----:B------:R-:W0:Y:S01]  /*0c20*/  LDCU UR4, c[0x0][0x388] ;  /* 0x00007100ff0477ac */ /* 0x000e220008000800 */
[----:B------:R-:W-:Y:S01]  /*0c30*/  PRMT R159, R132, 0x7632, R159 ;  /* 0x00007632849f7816 */ /* 0x000fe2000000009f */
[----:B------:R-:W-:Y:S01]  /*0c40*/  IMAD.HI.U32 R11, R10, -0x2daee0ad, RZ ;  /* 0xd2511f530a0b7827 */ /* 0x000fe200078e00ff */
[----:B------:R-:W-:Y:S01]  /*0c50*/  LOP3.LUT R8, R3, R9, R8, 0x96, !PT ;  /* 0x0000000903087212 */ /* 0x000fe200078e9608 */
[----:B------:R-:W-:Y:S01]  /*0c60*/  UISETP.NE.AND.EX UP0, UPT, UR5, URZ, UPT, UP0 ;  /* 0x000000ff0500728c */ /* 0x000fe2000bf05300 */
[----:B------:R-:W-:Y:S01]  /*0c70*/  PRMT R158, R70, 0x7632, R158 ;  /* 0x00007632469e7816 */ /* 0x000fe2000000009e */
[----:B------:R-:W-:Y:S01]  /*0c80*/  IMAD R12, R12, -0x326172a9, RZ ;  /* 0xcd9e8d570c0c7824 */ /* 0x000fe200078e02ff */
[----:B------:R-:W-:Y:S01]  /*0c90*/  LOP3.LUT R11, R28, R13, R11, 0x96, !PT ;  /* 0x0000000d1c0b7212 */ /* 0x000fe200078e960b */
[----:B------:R-:W-:Y:S01]  /*0ca0*/  IMAD R13, R10, -0x2daee0ad, RZ ;  /* 0xd2511f530a0d7824 */ /* 0x000fe200078e02ff */
[----:B------:R-:W-:Y:S01]  /*0cb0*/  PRMT R157, R45, 0x7632, R157 ;  /* 0x000076322d9d7816 */ /* 0x000fe2000000009d */
[C---:B------:R-:W-:Y:S01]  /*0cc0*/  IMAD.HI.U32 R10, R8.reuse, -0x2daee0ad, RZ ;  /* 0xd2511f53080a7827 */ /* 0x040fe200078e00ff */
[----:B------:R-:W-:Y:S01]  /*0cd0*/  PRMT R156, R57, 0x7632, R156 ;  /* 0x00007632399c7816 */ /* 0x000fe2000000009c */
[----:B------:R-:W4:Y:S01]  /*0ce0*/  LDCU.U8 UR5, c[0x0][0x410] ;  /* 0x00008200ff0577ac */ /* 0x000f220008000000 */
[----:B------:R-:W-:Y:S01]  /*0cf0*/  PRMT R155, R131, 0x7632, R155 ;  /* 0x00007632839b7816 */ /* 0x000fe2000000009b */
[----:B------:R-:W-:Y:S01]  /*0d00*/  IMAD.HI.U32 R9, R11, -0x326172a9, RZ ;  /* 0xcd9e8d570b097827 */ /* 0x000fe200078e00ff */
[----:B------:R-:W-:Y:S01]  /*0d10*/  LOP3.LUT R10, R27, R13, R10, 0x96, !PT ;  /* 0x0000000d1b0a7212 */ /* 0x000fe200078e960a */
[----:B------:R-:W0:Y:S01]  /*0d20*/  LDCU.64 UR10, c[0x0][0x3a0] ;  /* 0x00007400ff0a77ac */ /* 0x000e220008000a00 */
[----:B------:R-:W-:Y:S01]  /*0d30*/  PRMT R154, R69, 0x7632, R154 ;  /* 0x00007632459a7816 */ /* 0x000fe2000000009a */
[----:B------:R-:W-:Y:S01]  /*0d40*/  IMAD R13, R8, -0x2daee0ad, RZ ;  /* 0xd2511f53080d7824 */ /* 0x000fe200078e02ff */
[----:B------:R-:W-:Y:S01]  /*0d50*/  LOP3.LUT R9, R26, R12, R9, 0x96, !PT ;  /* 0x0000000c1a097212 */ /* 0x000fe200078e9609 */
[----:B------:R-:W-:Y:S01]  /*0d60*/  VIADD R12, R14, 0x78dde6e4 ;  /* 0x78dde6e40e0c7836 */ /* 0x000fe20000000000 */
[----:B------:R-:W-:Y:S01]  /*0d70*/  PRMT R153, R44, 0x7632, R153 ;  /* 0x000076322c997816 */ /* 0x000fe20000000099 */
[----:B------:R-:W-:Y:S01]  /*0d80*/  IMAD R11, R11, -0x326172a9, RZ ;  /* 0xcd9e8d570b0b7824 */ /* 0x000fe200078e02ff */
[----:B------:R-:W-:Y:S01]  /*0d90*/  PRMT R152, R56, 0x7632, R152 ;  /* 0x0000763238987816 */ /* 0x000fe20000000098 */
[----:B------:R-:W-:Y:S01]  /*0da0*/  IMAD.HI.U32 R8, R10, -0x326172a9, RZ ;  /* 0xcd9e8d570a087827 */ /* 0x000fe200078e00ff */
[----:B------:R-:W-:-:S02]  /*0db0*/  PRMT R151, R130, 0x7632, R151 ;  /* 0x0000763282977816 */ /* 0x000fc40000000097 */
[----:B------:R-:W-:Y:S01]  /*0dc0*/  PRMT R150, R68, 0x7632, R150 ;  /* 0x0000763244967816 */ /* 0x000fe20000000096 */
[----:B------:R-:W-:Y:S01]  /*0dd0*/  IMAD.HI.U32 R14, R9, -0x2daee0ad, RZ ;  /* 0xd2511f53090e7827 */ /* 0x000fe200078e00ff */
[----:B------:R-:W-:Y:S02]  /*0de0*/  LOP3.LUT R8, R12, R11, R8, 0x96, !PT ;  /* 0x0000000b0c087212 */ /* 0x000fe400078e9608 */
[----:B------:R-:W-:Y:S01]  /*0df0*/  PRMT R149, R43, 0x7632, R149 ;  /* 0x000076322b957816 */ /* 0x000fe20000000095 */
[----:B------:R-:W-:Y:S01]  /*0e00*/  IMAD R11, R9, -0x2daee0ad, RZ ;  /* 0xd2511f53090b7824 */ /* 0x000fe200078e02ff */
[----:B------:R-:W-:Y:S01]  /*0e10*/  LOP3.LUT R13, R25, R13, R14, 0x96, !PT ;  /* 0x0000000d190d7212 */ /* 0x000fe200078e960e */
[----:B------:R-:W-:Y:S01]  /*0e20*/  IMAD.HI.U32 R12, R8, -0x2daee0ad, RZ ;  /* 0xd2511f53080c7827 */ /* 0x000fe200078e00ff */
[----:B------:R-:W-:Y:S02]  /*0e30*/  PRMT R148, R63, 0x7632, R148 ;  /* 0x000076323f947816 */ /* 0x000fe40000000094 */
[----:B------:R-:W-:Y:S01]  /*0e40*/  PRMT R147, R129, 0x7632, R147 ;  /* 0x0000763281937816 */ /* 0x000fe20000000093 */
[----:B------:R-:W-:Y:S01]  /*0e50*/  IMAD R10, R10, -0x326172a9, RZ ;  /* 0xcd9e8d570a0a7824 */ /* 0x000fe200078e02ff */
[----:B------:R-:W-:Y:S01]  /*0e60*/  LOP3.LUT R11, R23, R11, R12, 0x96, !PT ;  /* 0x0000000b170b7212 */ /* 0x000fe200078e960c */
[----:B------:R-:W-:Y:S01]  /*0e70*/  IMAD.HI.U32 R9, R13, -0x326172a9, RZ ;  /* 0xcd9e8d570d097827 */ /* 0x000fe200078e00ff */
[----:B------:R-:W-:-:S02]  /*0e80*/  PRMT R146, R115, 0x7632, R146 ;  /* 0x0000763273927816 */ /* 0x000fc40000000092 */
[----:B------:R-:W-:Y:S01]  /*0e90*/  PRMT R145, R42, 0x7632, R145 ;  /* 0x000076322a917816 */ /* 0x000fe20000000091 */
[----:B------:R-:W-:Y:S01]  /*0ea0*/  IMAD.U32 R14, RZ, RZ, UR6 ;  /* 0x00000006ff0e7e24 */ /* 0x000fe2000f8e00ff */
[----:B------:R-:W-:Y:S01]  /*0eb0*/  LOP3.LUT R9, R24, R10, R9, 0x96, !PT ;  /* 0x0000000a18097212 */ /* 0x000fe200078e9609 */
[----:B------:R-:W-:Y:S01]  /*0ec0*/  IMAD R12, R8, -0x2daee0ad, RZ ;  /* 0xd2511f53080c7824 */ /* 0x000fe200078e02ff */
[----:B------:R-:W-:Y:S01]  /*0ed0*/  PRMT R144, R62, 0x7632, R144 ;  /* 0x000076323e907816 */ /* 0x000fe20000000090 */
[----:B------:R-:W-:Y:S01]  /*0ee0*/  IMAD R13, R13, -0x326172a9, RZ ;  /* 0xcd9e8d570d0d7824 */ /* 0x000fe200078e02ff */
[----:B------:R-:W-:Y:S01]  /*0ef0*/  IADD3 R10, PT, PT, R14, -0x4ab325aa, RZ ;  /* 0xb54cda560e0a7810 */ /* 0x000fe20007ffe0ff */
        /* <DEDUP_REMOVED lines=16> */
[----:B------:R-:W-:Y:S01]  /*1000*/  IMAD R10, R8, -0x2daee0ad, RZ ;  /* 0xd2511f53080a7824 */ /* 0x000fe200078e02ff */
[----:B------:R-:W-:Y:S01]  /*1010*/  LOP3.LUT R9, R22, R11, R9, 0x96, !PT ;  /* 0x0000000b16097212 */ /* 0x000fe200078e9609 */
[----:B------:R-:W-:Y:S01]  /*1020*/  IMAD R12, R12, -0x326172a9, RZ ;  /* 0xcd9e8d570c0c7824 */ /* 0x000fe200078e02ff */
[----:B------:R-:W-:Y:S01]  /*1030*/  PLOP3.LUT P0, PT, PT, PT, UP0, 0x80, 0x8 ;  /* 0x000000000008781c */ /* 0x000fe20003f0f008 */
        /* <DEDUP_REMOVED lines=11> */
[----:B------:R-:W-:-:S03]  /*10f0*/  LOP3.LUT R100, R100, R9, R7, 0x96, !PT ;  /* 0x0000000964647212 */ /* 0x000fc600078e9607 */
[----:B------:R-:W-:Y:S01]  /*1100*/  IMAD.MOV.U32 R7, RZ, RZ, RZ ;  /* 0x000000ffff077224 */ /* 0x000fe200078e00ff */
[----:B------:R-:W-:Y:S01]  /*1110*/  LOP3.LUT R101, R12, UR13, R101, 0x96, !PT ;  /* 0x0000000d0c657c12 */ /* 0x000fe2000f8e9665 */
[----:B------:R-:W-:Y:S02]  /*1120*/  IMAD R91, R8, -0x2daee0ad, RZ ;  /* 0xd2511f53085b7824 */ /* 0x000fe400078e02ff */
[----:B01234-:R-:W-:-:S07]  /*1130*/  IMAD R110, R10, -0x326172a9, RZ ;  /* 0xcd9e8d570a6e7824 */ /* 0x01ffce00078e02ff */
.L_x_916:
[----:B-1----:R-:W0:Y:S01]  /*1140*/  S2R R22, SR_TID.X ;  /* 0x0000000000167919 */ /* 0x002e220000002100 */
[----:B------:R-:W1:Y:S01]  /*1150*/  LDC.64 R108, c[0x0][0x390] ;  /* 0x0000e400ff6c7b82 */ /* 0x000e620000000a00 */
[----:B------:R-:W-:Y:S01]  /*1160*/  IMAD R8, R2, UR4, RZ ;  /* 0x0000000402087c24 */ /* 0x000fe2000f8e02ff */
[----:B------:R-:W-:-:S04]  /*1170*/  ISETP.NE.U32.AND P1, PT, RZ, UR10, PT ;  /* 0x0000000aff007c0c */ /* 0x000fc8000bf25070 */
[----:B------:R-:W-:Y:S02]  /*1180*/  SHF.R.S32.HI R17, RZ, 0x1f, R8 ;  /* 0x0000001fff117819 */ /* 0x000fe40000011408 */
[----:B------:R-:W2:Y:S01]  /*1190*/  @P0 LDC.64 R18, c[0x0][0x398] ;  /* 0x0000e600ff120b82 */ /* 0x000ea20000000a00 */
[----:B------:R-:W-:Y:S02]  /*11a0*/  ISETP.NE.AND.EX P1, PT, RZ, UR11, PT, P1 ;  /* 0x0000000bff007c0c */ /* 0x000fe4000bf25310 */
[----:B------:R-:W-:-:S05]  /*11b0*/  LEA.HI R8, R17, R8, RZ, 0x3 ;  /* 0x0000000811087211 */ /* 0x000fca00078f18ff */
[----:B------:R-:W3:Y:S08]  /*11c0*/  LDC.64 R92, c[0x0][0x398] ;  /* 0x0000e600ff5c7b82 */ /* 0x000ef00000000a00 */
[----:B------:R-:W4:Y:S01]  /*11d0*/  @P1 LDC.64 R20, c[0x0][0x3a0] ;  /* 0x0000e800ff141b82 */ /* 0x000f220000000a00 */
[----:B0-----:R-:W-:-:S04]  /*11e0*/  LOP3.LUT R22, R22, 0x1f, RZ, 0xc0, !PT ;  /* 0x0000001f16167812 */ /* 0x001fc800078ec0ff */
[----:B------:R-:W-:-:S05]  /*11f0*/  LEA.HI.SX32 R8, R8, R22, 0x1d ;  /* 0x0000001608087211 */ /* 0x000fca00078feaff */
[----:B-1----:R-:W-:-:S04]  /*1200*/  IMAD.WIDE.U32 R72, R8, 0x10, R108 ;  /* 0x0000001008487825 */ /* 0x002fc800078e006c */
[C---:B--2---:R-:W-:Y:S02]  /*1210*/  @P0 IMAD.WIDE.U32 R18, R8.reuse, 0x10, R18 ;  /* 0x0000001008120825 */ /* 0x044fe400078e0012 */
[----:B------:R-:W5:Y:S01]  /*1220*/  LDG.E.128 R72, desc[UR8][R72.64] ;  /* 0x0000000848487981 */ /* 0x000f62000c1e1d00 */
[----:B------:R-:W-:Y:S01]  /*1230*/  MOV R22, UR7 ;  /* 0x0000000700167c02 */ /* 0x000fe20008000f00 */
[----:B----4-:R-:W-:Y:S02]  /*1240*/  @P1 IMAD.WIDE.U32 R20, R8, 0x10, R20 ;  /* 0x0000001008141825 */ /* 0x010fe400078e0014 */
[----:B------:R0:W5:Y:S01]  /*1250*/  @P0 LDG.E.128 R36, desc[UR8][R18.64] ;  /* 0x0000000812240981 */ /* 0x000162000c1e1d00 */
[----:B---3--:R-:W-:Y:S01]  /*1260*/  ISETP.NE.U32.AND P0, PT, R92, RZ, PT ;  /* 0x000000ff5c00720c */ /* 0x008fe20003f05070 */
[----:B------:R-:W-:Y:S01]  /*1270*/  IMAD.U32 R23, RZ, RZ, UR7 ;  /* 0x00000007ff177e24 */ /* 0x000fe2000f8e00ff */
[----:B------:R-:W-:Y:S01]  /*1280*/  MOV R25, UR6 ;  /* 0x0000000600197c02 */ /* 0x000fe20008000f00 */
[----:B------:R-:W-:Y:S01]  /*1290*/  IMAD.U32 R24, RZ, RZ, UR7 ;  /* 0x00000007ff187e24 */ /* 0x000fe2000f8e00ff */
[----:B------:R-:W-:Y:S01]  /*12a0*/  ISETP.NE.AND.EX P0, PT, R93, RZ, PT, P0 ;  /* 0x000000ff5d00720c */ /* 0x000fe20003f05300 */
[----:B------:R-:W-:Y:S01]  /*12b0*/  IMAD.U32 R26, RZ, RZ, UR6 ;  /* 0x00000006ff1a7e24 */ /* 0x000fe2000f8e00ff */
[----:B------:R-:W-:Y:S01]  /*12c0*/  MOV R28, UR6 ;  /* 0x00000006001c7c02 */ /* 0x000fe20008000f00 */
[----:B------:R-:W-:Y:S01]  /*12d0*/  IMAD.U32 R27, RZ, RZ, UR7 ;  /* 0x00000007ff1b7e24 */ /* 0x000fe2000f8e00ff */
[----:B------:R-:W-:Y:S01]  /*12e0*/  MOV R31, UR6 ;  /* 0x00000006001f7c02 */ /* 0x000fe20008000f00 */
[----:B------:R-:W-:Y:S01]  /*12f0*/  IMAD.U32 R17, RZ, RZ, UR7 ;  /* 0x00000007ff117e24 */ /* 0x000fe2000f8e00ff */
[----:B------:R1:W5:Y:S01]  /*1300*/  @P1 LDG.E.128 R32, desc[UR8][R20.64] ;  /* 0x0000000814201981 */ /* 0x000362000c1e1d00 */
[----:B------:R-:W-:-:S02]  /*1310*/  IMAD.U32 R29, RZ, RZ, UR7 ;  /* 0x00000007ff1d7e24 */ /* 0x000fc4000f8e00ff */
[----:B------:R-:W-:Y:S02]  /*1320*/  IMAD.U32 R30, RZ, RZ, UR6 ;  /* 0x00000006ff1e7e24 */ /* 0x000fe4000f8e00ff */
[----:B------:R-:W-:Y:S02]  /*1330*/  IMAD.U32 R76, RZ, RZ, UR7 ;  /* 0x00000007ff4c7e24 */ /* 0x000fe4000f8e00ff */
[----:B0-----:R-:W-:Y:S02]  /*1340*/  VIADD R19, R22, 0x1fd5c5a3 ;  /* 0x1fd5c5a316137836 */ /* 0x001fe40000000000 */
[----:B------:R-:W-:Y:S01]  /*1350*/  VIADD R22, R25, 0x9e3779b9 ;  /* 0x9e3779b919167836 */ /* 0x000fe20000000000 */
[----:B-1----:R-:W-:Y:S01]  /*1360*/  IADD3 R21, PT, PT, R24, -0x4498517b, RZ ;  /* 0xbb67ae8518157810 */ /* 0x002fe20007ffe0ff */
[----:B------:R-:W-:Y:S01]  /*1370*/  VIADD R20, R23, 0xdb3d7428 ;  /* 0xdb3d742817147836 */ /* 0x000fe20000000000 */
[----:B------:R-:W-:Y:S01]  /*1380*/  IADD3 R24, PT, PT, R27, 0x32370b8f, RZ ;  /* 0x32370b8f1b187810 */ /* 0x000fe20007ffe0ff */
[----:B------:R-:W-:Y:S01]  /*1390*/  VIADD R23, R26, 0xf1bbcdc8 ;  /* 0xf1bbcdc81a177836 */ /* 0x000fe20000000000 */
[----:B------:R-:W-:Y:S01]  /*13a0*/  IADD3 R18, PT, PT, R17, -0x695add53, RZ ;  /* 0x96a522ad11127810 */ /* 0x000fe20007ffe0ff */
[----:B------:R-:W-:Y:S01]  /*13b0*/  VIADD R25, R28, 0xdaa66d2b ;  /* 0xdaa66d2b1c197836 */ /* 0x000fe20000000000 */
[----:B------:R-:W-:Y:S01]  /*13c0*/  IADD3 R27, PT, PT, R30, 0x1715609d, RZ ;  /* 0x1715609d1e1b7810 */ /* 0x000fe20007ffe0ff */
[----:B------:R-:W-:-:S02]  /*13d0*/  VIADD R26, R29, 0xed9eba14 ;  /* 0xed9eba141d1a7836 */ /* 0x000fc40000000000 */
[----:B------:R-:W-:Y:S02]  /*13e0*/  IMAD.MOV.U32 R121, RZ, RZ, 0x2f800000 ;  /* 0x2f800000ff797424 */ /* 0x000fe400078e00ff */
[----:B------:R-:W-:Y:S02]  /*13f0*/  VIADD R28, R31, 0x5384540f ;  /* 0x5384540f1f1c7836 */ /* 0x000fe40000000000 */
[----:B------:R-:W-:Y:S01]  /*1400*/  VIADD R29, R76, 0x76cf5d0a ;  /* 0x76cf5d0a4c1d7836 */ /* 0x000fe20000000000 */
[----:B------:R-:W-:Y:S06]  /*1410*/  @P0 BRA `(.L_x_546) ;  /* 0x0000002c00100947 */ /* 0x000fec0003800000 */
[----:B------:R-:W-:Y:S01]  /*1420*/  ISETP.NE.AND P0, PT, R102, 0x1, PT ;  /* 0x000000016600780c */ /* 0x000fe20003f05270 */
[----:B------:R-:W-:Y:S01]  /*1430*/  BSSY.RECONVERGENT B0, `(.L_x_547) ;  /* 0x000004c000007945 */ /* 0x000fe20003800200 */
[----:B------:R-:W-:Y:S02]  /*1440*/  HFMA2 R78, -RZ, RZ, 0, 1.1920928955078125e-07 ;  /* 0x00000002ff4e7431 */ /* 0x000fe400000001ff */
[----:B------:R-:W-:Y:S02]  /*1450*/  IMAD.MOV.U32 R17, RZ, RZ, R110 ;  /* 0x000000ffff117224 */ /* 0x000fe400078e006e */
        /* <DEDUP_REMOVED lines=12> */
.L_x_549:
        /* <DEDUP_REMOVED lines=13> */
.L_x_551:
[----:B------:R-:W-:Y:S05]  /*15f0*/  BSYNC.RECONVERGENT B1 ;  /* 0x0000000000017941 */ /* 0x000fea0003800200 */
.L_x_550:
[----:B------:R-:W-:Y:S01]  /*1600*/  IMAD.WIDE.U32 R80, R0, -0x326172a9, RZ ;  /* 0xcd9e8d5700507825 */ /* 0x000fe200078e00ff */
[----:B------:R-:W-:-:S03]  /*1610*/  LOP3.LUT R76, R7, UR7, R31, 0x96, !PT ;  /* 0x00000007074c7c12 */ /* 0x000fc6000f8e961f */
[----:B------:R-:W-:Y:S01]  /*1620*/  IMAD.U32 R17, RZ, RZ, UR6 ;  /* 0x00000006ff117e24 */ /* 0x000fe2000f8e00ff */
[----:B------:R-:W-:Y:S01]  /*1630*/  LOP3.LUT R78, R6, UR6, R81, 0x96, !PT ;  /* 0x00000006064e7c12 */ /* 0x000fe2000f8e9651 */
        /* <DEDUP_REMOVED lines=17> */
[----:B------:R-:W-:Y:S01]  /*1750*/  IMAD.WIDE.U32 R76, R77, -0x326172a9, RZ ;  /* 0xcd9e8d574d4c7825 */ /* 0x000fe200078e00ff */
[----:B------:R-:W-:-:S03]  /*1760*/  MOV R17, UR7 ;  /* 0x0000000700117c02 */ /* 0x000fc60008000f00 */
[----:B------:R-:W-:Y:S01]  /*1770*/  IMAD.WIDE.U32 R78, R78, -0x2daee0ad, RZ ;  /* 0xd2511f534e4e7825 */ /* 0x000fe200078e00ff */
[----:B------:R-:W-:-:S03]  /*1780*/  LOP3.LUT R31, R27, R80, R77, 0x96, !PT ;  /* 0x000000501b1f7212 */ /* 0x000fc600078e964d */
[----:B------:R-:W-:-:S05]  /*1790*/  VIADD R17, R17, 0xa9066899 ;  /* 0xa906689911117836 */ /* 0x000fca0000000000 */
[----:B------:R-:W-:Y:S01]  /*17a0*/  LOP3.LUT R80, R17, R30, R79, 0x96, !PT ;  /* 0x0000001e11507212 */ /* 0x000fe200078e964f */
[----:B------:R-:W-:Y:S02]  /*17b0*/  IMAD.U32 R17, RZ, RZ, UR6 ;  /* 0x00000006ff117e24 */ /* 0x000fe4000f8e00ff */
[----:B------:R-:W-:-:S03]  /*17c0*/  IMAD.WIDE.U32 R30, R31, -0x2daee0ad, RZ ;  /* 0xd2511f531f1e7825 */ /* 0x000fc600078e00ff */
[----:B------:R-:W-:Y:S01]  /*17d0*/  IADD3 R17, PT, PT, R17, -0x4ab325aa, RZ ;  /* 0xb54cda5611117810 */ /* 0x000fe20007ffe0ff */
[----:B------:R-:W-:Y:S01]  /*17e0*/  IMAD.WIDE.U32 R80, R80, -0x326172a9, RZ ;  /* 0xcd9e8d5750507825 */ /* 0x000fe200078e00ff */
[----:B------:R-:W-:-:S04]  /*17f0*/  LOP3.LUT R77, R4, R78, R31, 0x96, !PT ;  /* 0x0000004e044d7212 */ /* 0x000fc800078e961f */
[----:B------:R-:W-:Y:S01]  /*1800*/  LOP3.LUT R78, R17, R76, R81, 0x96, !PT ;  /* 0x0000004c114e7212 */ /* 0x000fe200078e9651 */
[----:B------:R-:W-:-:S04]  /*1810*/  IMAD.WIDE.U32 R76, R77, -0x326172a9, RZ ;  /* 0xcd9e8d574d4c7825 */ /* 0x000fc800078e00ff */
[----:B------:R-:W-:Y:S01]  /*1820*/  IMAD.WIDE.U32 R78, R78, -0x2daee0ad, RZ ;  /* 0xd2511f534e4e7825 */ /* 0x000fe200078e00ff */
[----:B------:R-:W-:-:S03]  /*1830*/  LOP3.LUT R100, R28, R80, R77, 0x96, !PT ;  /* 0x000000501c647212 */ /* 0x000fc600078e964d */
[----:B------:R-:W-:Y:S01]  /*1840*/  IMAD.MOV.U32 R17, RZ, RZ, R91 ;  /* 0x000000ffff117224 */ /* 0x000fe200078e005b */
[----:B------:R-:W-:Y:S01]  /*1850*/  LOP3.LUT R30, R19, R30, R79, 0x96, !PT ;  /* 0x0000001e131e7212 */ /* 0x000fe200078e964f */
[----:B------:R-:W-:-:S04]  /*1860*/  IMAD.WIDE.U32 R100, R100, -0x2daee0ad, RZ ;  /* 0xd2511f5364647825 */ /* 0x000fc800078e00ff */
[----:B------:R-:W-:Y:S01]  /*1870*/  IMAD.WIDE.U32 R30, R30, -0x326172a9, RZ ;  /* 0xcd9e8d571e1e7825 */ /* 0x000fe200078e00ff */
[----:B------:R-:W-:-:S03]  /*1880*/  LOP3.LUT R110, R20, R78, R101, 0x96, !PT ;  /* 0x0000004e146e7212 */ /* 0x000fc600078e9665 */
[----:B------:R-:W-:Y:S01]  /*1890*/  IMAD.MOV.U32 R78, RZ, RZ, RZ ;  /* 0x000000ffff4e7224 */ /* 0x000fe200078e00ff */
[----:B------:R-:W-:Y:S01]  /*18a0*/  LOP3.LUT R84, R23, R76, R31, 0x96, !PT ;  /* 0x0000004c17547212 */ /* 0x000fe200078e961f */
[----:B------:R-:W-:-:S04]  /*18b0*/  IMAD.WIDE.U32 R110, R110, -0x326172a9, RZ ;  /* 0xcd9e8d576e6e7825 */ /* 0x000fc800078e00ff */
[----:B------:R-:W-:Y:S01]  /*18c0*/  IMAD.WIDE.U32 R84, R84, -0x2daee0ad, RZ ;  /* 0xd2511f5354547825 */ /* 0x000fe200078e00ff */
[----:B------:R-:W-:-:S04]  /*18d0*/  LOP3.LUT R101, R30, UR13, R111, 0x96, !PT ;  /* 0x0000000d1e657c12 */ /* 0x000fc8000f8e966f */
[----:B------:R-:W-:-:S07]  /*18e0*/  LOP3.LUT R100, R18, R100, R85, 0x96, !PT ;  /* 0x0000006412647212 */ /* 0x000fce00078e9655 */
.L_x_548:
[----:B------:R-:W-:Y:S05]  /*18f0*/  BSYNC.RECONVERGENT B0 ;  /* 0x0000000000007941 */ /* 0x000fea0003800200 */
.L_x_547:
[----:B------:R-:W-:Y:S01]  /*1900*/  I2FP.F32.U32 R76, R17 ;  /* 0x00000011004c7245 */ /* 0x000fe20000201000 */
[----:B------:R-:W-:Y:S01]  /*1910*/  IMAD.U32 R30, RZ, RZ, UR15 ;  /* 0x0000000fff1e7e24 */ /* 0x000fe2000f8e00ff */
[----:B-----5:R-:W-:Y:S01]  /*1920*/  SHF.L.U32 R17, R72, 0x10, RZ ;  /* 0x0000001048117819 */ /* 0x020fe200000006ff */
[----:B------:R-:W-:Y:S01]  /*1930*/  IMAD.U32 R31, RZ, RZ, UR14 ;  /* 0x0000000eff1f7e24 */ /* 0x000fe2000f8e00ff */
[----:B------:R-:W-:Y:S01]  /*1940*/  ISETP.NE.AND P2, PT, R78, 0x1, PT ;  /* 0x000000014e00780c */ /* 0x000fe20003f45270 */
[----:B------:R-:W-:Y:S01]  /*1950*/  FFMA.FTZ R76, R76, R121, 1.1641532182693481445e-10 ;  /* 0x2f0000004c4c7423 */ /* 0x000fe20000010079 */
[----:B------:R-:W-:Y:S01]  /*1960*/  BSSY.RECONVERGENT B0, `(.L_x_552) ;  /* 0x0000053000007945 */ /* 0x000fe20003800200 */
[----:B------:R-:W-:Y:S01]  /*1970*/  FMUL.FTZ R17, R17, R30 ;  /* 0x0000001e11117220 */ /* 0x000fe20000410000 */
[----:B------:R-:W-:Y:S01]  /*1980*/  PRMT R72, R72, 0x7632, R72 ;  /* 0x0000763248487816 */ /* 0x000fe20000000048 */
[----:B------:R-:W-:Y:S01]  /*1990*/  IMAD.MOV.U32 R80, RZ, RZ, 0x2 ;  /* 0x00000002ff507424 */ /* 0x000fe200078e00ff */
[----:B------:R-:W-:Y:S01]  /*19a0*/  FSETP.GTU.FTZ.AND P0, PT, R76, R31, PT ;  /* 0x0000001f4c00720b */ /* 0x000fe20003f1c000 */
[----:B------:R-:W-:Y:S01]  /*19b0*/  IMAD.MOV.U32 R77, RZ, RZ, R110 ;  /* 0x000000ffff4d7224 */ /* 0x000fe200078e006e */
[----:B------:R-:W-:-:S02]  /*19c0*/  @P1 SHF.L.U32 R76, R32, 0x10, RZ ;  /* 0x00000010204c1819 */ /* 0x000fc400000006ff */
        /* <DEDUP_REMOVED lines=14> */
.L_x_554:
        /* <DEDUP_REMOVED lines=13> */
.L_x_556:
[----:B------:R-:W-:Y:S05]  /*1b80*/  BSYNC.RECONVERGENT B1 ;  /* 0x0000000000017941 */ /* 0x000fea0003800200 */
.L_x_555:
        /* <DEDUP_REMOVED lines=15> */
[----:B------:R-:W-:-:S03]  /*1c80*/  LOP3.LUT R79, R25, R88, R77, 0x96, !PT ;  /* 0x00000058194f7212 */ /* 0x000fc600078e964d */
[----:B------:R-:W-:Y:S01]  /*1c90*/  IMAD.U32 R77, RZ, RZ, UR6 ;  /* 0x00000006ff4d7e24 */ /* 0x000fe2000f8e00ff */
[----:B------:R-:W-:Y:S01]  /*1ca0*/  LOP3.LUT R88, R24, R78, R81, 0x96, !PT ;  /* 0x0000004e18587212 */ /* 0x000fe200078e9651 */
[----:B------:R-:W-:-:S03]  /*1cb0*/  IMAD.WIDE.U32 R78, R79, -0x2daee0ad, RZ ;  /* 0xd2511f534f4e7825 */ /* 0x000fc600078e00ff */
[----:B------:R-:W-:Y:S01]  /*1cc0*/  IADD3 R77, PT, PT, R77, 0x78dde6e4, RZ ;  /* 0x78dde6e44d4d7810 */ /* 0x000fe20007ffe0ff */
[----:B------:R-:W-:Y:S01]  /*1cd0*/  IMAD.WIDE.U32 R88, R88, -0x326172a9, RZ ;  /* 0xcd9e8d5758587825 */ /* 0x000fe200078e00ff */
[----:B------:R-:W-:-:S04]  /*1ce0*/  LOP3.LUT R81, R26, R80, R79, 0x96, !PT ;  /* 0x000000501a517212 */ /* 0x000fc800078e964f */
[----:B------:R-:W-:Y:S01]  /*1cf0*/  LOP3.LUT R80, R77, R76, R89, 0x96, !PT ;  /* 0x0000004c4d507212 */ /* 0x000fe200078e9659 */
[----:B------:R-:W-:-:S04]  /*1d00*/  IMAD.WIDE.U32 R76, R81, -0x326172a9, RZ ;  /* 0xcd9e8d57514c7825 */ /* 0x000fc800078e00ff */
[----:B------:R-:W-:Y:S01]  /*1d10*/  IMAD.WIDE.U32 R80, R80, -0x2daee0ad, RZ ;  /* 0xd2511f5350507825 */ /* 0x000fe200078e00ff */
[----:B------:R-:W-:Y:S02]  /*1d20*/  LOP3.LUT R79, R27, R88, R77, 0x96, !PT ;  /* 0x000000581b4f7212 */ /* 0x000fe400078e964d */
[----:B------:R-:W-:Y:S02]  /*1d30*/  MOV R77, UR6 ;  /* 0x00000006004d7c02 */ /* 0x000fe40008000f00 */
[----:B------:R-:W-:Y:S01]  /*1d40*/  LOP3.LUT R85, R85, R78, R81, 0x96, !PT ;  /* 0x0000004e55557212 */ /* 0x000fe200078e9651 */
[----:B------:R-:W-:-:S04]  /*1d50*/  IMAD.WIDE.U32 R78, R79, -0x2daee0ad, RZ ;  /* 0xd2511f534f4e7825 */ /* 0x000fc800078e00ff */
[----:B------:R-:W-:Y:S01]  /*1d60*/  IMAD.WIDE.U32 R88, R85, -0x326172a9, RZ ;  /* 0xcd9e8d5755587825 */ /* 0x000fe200078e00ff */
[----:B------:R-:W-:-:S03]  /*1d70*/  LOP3.LUT R81, R4, R80, R79, 0x96, !PT ;  /* 0x0000005004517212 */ /* 0x000fc600078e964f */
[----:B------:R-:W-:-:S05]  /*1d80*/  VIADD R77, R77, 0xb54cda56 ;  /* 0xb54cda564d4d7836 */ /* 0x000fca0000000000 */
        /* <DEDUP_REMOVED lines=13> */
[----:B------:R-:W-:Y:S01]  /*1e60*/  LOP3.LUT R100, R18, R100, R77, 0x96, !PT ;  /* 0x0000006412647212 */ /* 0x000fe200078e964d */
[----:B------:R-:W-:Y:S01]  /*1e70*/  IMAD.MOV.U32 R77, RZ, RZ, R84 ;  /* 0x000000ffff4d7224 */ /* 0x000fe200078e0054 */
[----:B------:R-:W-:-:S07]  /*1e80*/  MOV R84, R76 ;  /* 0x0000004c00547202 */ /* 0x000fce0000000f00 */
.L_x_553:
[----:B------:R-:W-:Y:S05]  /*1e90*/  BSYNC.RECONVERGENT B0 ;  /* 0x0000000000007941 */ /* 0x000fea0003800200 */
.L_x_552:
[----:B------:R-:W-:Y:S01]  /*1ea0*/  I2FP.F32.U32 R76, R77 ;  /* 0x0000004d004c7245 */ /* 0x000fe20000201000 */
[----:B------:R-:W-:Y:S01]  /*1eb0*/  IMAD.U32 R77, R72, 0x10000, RZ ;  /* 0x00010000484d7824 */ /* 0x000fe200078e00ff */
[----:B------:R-:W-:Y:S01]  /*1ec0*/  ISETP.NE.AND P2, PT, R80, 0x1, PT ;  /* 0x000000015000780c */ /* 0x000fe20003f45270 */
[----:B------:R-:W-:Y:S01]  /*1ed0*/  BSSY.RECONVERGENT B0, `(.L_x_557) ;  /* 0x0000054000007945 */ /* 0x000fe20003800200 */
[----:B------:R-:W-:Y:S01]  /*1ee0*/  @P1 PRMT R72, R32, 0x7632, R72 ;  /* 0x0000763220481816 */ /* 0x000fe20000000048 */
[----:B------:R-:W-:Y:S01]  /*1ef0*/  FFMA.FTZ R76, R76, R121, 1.1641532182693481445e-10 ;  /* 0x2f0000004c4c7423 */ /* 0x000fe20000010079 */
[----:B------:R-:W-:Y:S01]  /*1f00*/  FMUL.FTZ R77, R77, R30 ;  /* 0x0000001e4d4d7220 */ /* 0x000fe20000410000 */
[----:B------:R-:W-:Y:S01]  /*1f10*/  IMAD.MOV.U32 R81, RZ, RZ, 0x2 ;  /* 0x00000002ff517424 */ /* 0x000fe200078e00ff */
[----:B------:R-:W-:Y:S02]  /*1f20*/  @P1 SHF.L.U32 R79, R72, 0x10, RZ ;  /* 0x00000010484f1819 */ /* 0x000fe400000006ff */
[----:B------:R-:W-:-:S04]  /*1f30*/  FSETP.GTU.FTZ.AND P0, PT, R76, R31, PT ;  /* 0x0000001f4c00720b */ /* 0x000fc80003f1c000 */
        /* <DEDUP_REMOVED lines=15> */
.L_x_559:
        /* <DEDUP_REMOVED lines=13> */
.L_x_561:
[----:B------:R-:W-:Y:S05]  /*2100*/  BSYNC.RECONVERGENT B1 ;  /* 0x0000000000017941 */ /* 0x000fea0003800200 */
.L_x_560:
[----:B------:R-:W-:Y:S01]  /*2110*/  IMAD.WIDE.U32 R90, R0, -0x326172a9, RZ ;  /* 0xcd9e8d57005a7825 */ /* 0x000fe200078e00ff */
[----:B------:R-:W-:-:S03]  /*2120*/  LOP3.LUT R78, R7, UR7, R81, 0x96, !PT ;  /* 0x00000007074e7c12 */ /* 0x000fc6000f8e9651 */
[----:B------:R-:W-:Y:S01]  /*2130*/  IMAD.U32 R77, RZ, RZ, UR6 ;  /* 0x00000006ff4d7e24 */ /* 0x000fe2000f8e00ff */
[----:B------:R-:W-:Y:S01]  /*2140*/  LOP3.LUT R88, R6, UR6, R91, 0x96, !PT ;  /* 0x0000000606587c12 */ /* 0x000fe2000f8e965b */
[----:B------:R-:W-:-:S03]  /*2150*/  IMAD.WIDE.U32 R78, R78, -0x326172a9, RZ ;  /* 0xcd9e8d574e4e7825 */ /* 0x000fc600078e00ff */
[----:B------:R-:W-:Y:S01]  /*2160*/  IADD3 R77, PT, PT, R77, 0x78dde6e4, RZ ;  /* 0x78dde6e44d4d7810 */ /* 0x000fe20007ffe0ff */
        /* <DEDUP_REMOVED lines=16> */
[----:B------:R-:W-:-:S04]  /*2270*/  IMAD.WIDE.U32 R78, R79, -0x326172a9, RZ ;  /* 0xcd9e8d574f4e7825 */ /* 0x000fc800078e00ff */
[----:B------:R-:W-:-:S04]  /*2280*/  IMAD.WIDE.U32 R88, R77, -0x2daee0ad, RZ ;  /* 0xd2511f534d587825 */ /* 0x000fc800078e00ff */
[----:B------:R-:W-:Y:S01]  /*2290*/  VIADD R77, R81, 0xa9066899 ;  /* 0xa9066899514d7836 */ /* 0x000fe20000000000 */
[----:B------:R-:W-:Y:S02]  /*22a0*/  LOP3.LUT R81, R27, R90, R79, 0x96, !PT ;  /* 0x0000005a1b517212 */ /* 0x000fe400078e964f */
[----:B------:R-:W-:Y:S02]  /*22b0*/  MOV R79, UR6 ;  /* 0x00000006004f7c02 */ /* 0x000fe40008000f00 */
[----:B------:R-:W-:Y:S01]  /*22c0*/  LOP3.LUT R77, R77, R80, R89, 0x96, !PT ;  /* 0x000000504d4d7212 */ /* 0x000fe200078e9659 */
[----:B------:R-:W-:-:S04]  /*22d0*/  IMAD.WIDE.U32 R80, R81, -0x2daee0ad, RZ ;  /* 0xd2511f5351507825 */ /* 0x000fc800078e00ff */
[----:B------:R-:W-:-:S04]  /*22e0*/  IMAD.WIDE.U32 R90, R77, -0x326172a9, RZ ;  /* 0xcd9e8d574d5a7825 */ /* 0x000fc800078e00ff */
[----:B------:R-:W-:Y:S01]  /*22f0*/  VIADD R77, R79, 0xb54cda56 ;  /* 0xb54cda564f4d7836 */ /* 0x000fe20000000000 */
        /* <DEDUP_REMOVED lines=9> */
[----:B------:R-:W-:-:S04]  /*2390*/  LOP3.LUT R110, R20, R88, R101, 0x96, !PT ;  /* 0x00000058146e7212 */ /* 0x000fc800078e9665 */
[----:B------:R-:W-:Y:S01]  /*23a0*/  LOP3.LUT R78, R23, R78, R81, 0x96, !PT ;  /* 0x0000004e174e7212 */ /* 0x000fe200078e9651 */
[----:B------:R-:W-:-:S04]  /*23b0*/  IMAD.WIDE.U32 R110, R110, -0x326172a9, RZ ;  /* 0xcd9e8d576e6e7825 */ /* 0x000fc800078e00ff */
[----:B------:R-:W-:Y:S01]  /*23c0*/  IMAD.WIDE.U32 R78, R78, -0x2daee0ad, RZ ;  /* 0xd2511f534e4e7825 */ /* 0x000fe200078e00ff */
[----:B------:R-:W-:-:S03]  /*23d0*/  LOP3.LUT R101, R80, UR13, R111, 0x96, !PT ;  /* 0x0000000d50657c12 */ /* 0x000fc6000f8e966f */
[----:B------:R-:W-:Y:S01]  /*23e0*/  IMAD.MOV.U32 R81, RZ, RZ, RZ ;  /* 0x000000ffff517224 */ /* 0x000fe200078e00ff */
[----:B------:R-:W-:Y:S02]  /*23f0*/  LOP3.LUT R100, R18, R100, R79, 0x96, !PT ;  /* 0x0000006412647212 */ /* 0x000fe400078e964f */
[----:B------:R-:W-:-:S07]  /*2400*/  MOV R84, R78 ;  /* 0x0000004e00547202 */ /* 0x000fce0000000f00 */
.L_x_558:
[----:B------:R-:W-:Y:S05]  /*2410*/  BSYNC.RECONVERGENT B0 ;  /* 0x0000000000007941 */ /* 0x000fea0003800200 */
.L_x_557:
[----:B------:R-:W-:Y:S01]  /*2420*/  I2FP.F32.U32 R78, R77 ;  /* 0x0000004d004e7245 */ /* 0x000fe20000201000 */
[----:B------:R-:W-:Y:S01]  /*2430*/  IMAD.U32 R77, R73, 0x10000, RZ ;  /* 0x00010000494d7824 */ /* 0x000fe200078e00ff */
[----:B------:R-:W-:Y:S01]  /*2440*/  ISETP.NE.AND P2, PT, R81, 0x1, PT ;  /* 0x000000015100780c */ /* 0x000fe20003f45270 */
[----:B------:R-:W-:Y:S01]  /*2450*/  BSSY.RECONVERGENT B0, `(.L_x_562) ;  /* 0x0000054000007945 */ /* 0x000fe20003800200 */
[----:B------:R-:W-:Y:S01]  /*2460*/  PRMT R73, R73, 0x7632, R73 ;  /* 0x0000763249497816 */ /* 0x000fe20000000049 */
[----:B------:R-:W-:Y:S01]  /*2470*/  FFMA.FTZ R78, R78, R121, 1.1641532182693481445e-10 ;  /* 0x2f0000004e4e7423 */ /* 0x000fe20000010079 */
[----:B------:R-:W-:Y:S01]  /*2480*/  FMUL.FTZ R77, R77, R30 ;  /* 0x0000001e4d4d7220 */ /* 0x000fe20000410000 */
[----:B------:R-:W-:Y:S02]  /*2490*/  IMAD.MOV.U32 R80, RZ, RZ, 0x2 ;  /* 0x00000002ff507424 */ /* 0x000fe400078e00ff */
[----:B------:R-:W-:Y:S01]  /*24a0*/  IMAD.MOV.U32 R79, RZ, RZ, R110 ;  /* 0x000000ffff4f7224 */ /* 0x000fe200078e006e */
[----:B------:R-:W-:-:S02]  /*24b0*/  FSETP.GTU.FTZ.AND P0, PT, R78, R31, PT ;  /* 0x0000001f4e00720b */ /* 0x000fc40003f1c000 */
[----:B------:R-:W-:Y:S02]  /*24c0*/  @P1 SHF.L.U32 R78, R33, 0x10, RZ ;  /* 0x00000010214e1819 */ /* 0x000fe400000006ff */
        /* <DEDUP_REMOVED lines=14> */
.L_x_564:
        /* <DEDUP_REMOVED lines=13> */
.L_x_566:
[----:B------:R-:W-:Y:S05]  /*2680*/  BSYNC.RECONVERGENT B1 ;  /* 0x0000000000017941 */ /* 0x000fea0003800200 */
.L_x_565:
        /* <DEDUP_REMOVED lines=45> */
[----:B------:R-:W-:Y:S01]  /*2960*/  LOP3.LUT R100, R18, R100, R79, 0x96, !PT ;  /* 0x0000006412647212 */ /* 0x000fe200078e964f */
[----:B------:R-:W-:Y:S01]  /*2970*/  IMAD.MOV.U32 R79, RZ, RZ, R84 ;  /* 0x000000ffff4f7224 */ /* 0x000fe200078e0054 */
[----:B------:R-:W-:-:S07]  /*2980*/  MOV R84, R78 ;  /* 0x0000004e00547202 */ /* 0x000fce0000000f00 */
.L_x_563:
[----:B------:R-:W-:Y:S05]  /*2990*/  BSYNC.RECONVERGENT B0 ;  /* 0x0000000000007941 */ /* 0x000fea0003800200 */
.L_x_562:
        /* <DEDUP_REMOVED lines=24> */
.L_x_569:
        /* <DEDUP_REMOVED lines=13> */
.L_x_571:
[----:B------:R-:W-:Y:S05]  /*2bf0*/  BSYNC.RECONVERGENT B1 ;  /* 0x0000000000017941 */ /* 0x000fea0003800200 */
.L_x_570:
[----:B------:R-:W-:Y:S01]  /*2c00*/  IMAD.WIDE.U32 R96, R0, -0x326172a9, RZ ;  /* 0xcd9e8d5700607825 */ /* 0x000fe200078e00ff */
[----:B------:R-:W-:-:S03]  /*2c10*/  LOP3.LUT R80, R7, UR7, R91, 0x96, !PT ;  /* 0x0000000707507c12 */ /* 0x000fc6000f8e965b */
[----:B------:R-:W-:Y:S01]  /*2c20*/  IMAD.U32 R79, RZ, RZ, UR6 ;  /* 0x00000006ff4f7e24 */ /* 0x000fe2000f8e00ff */
[----:B------:R-:W-:Y:S01]  /*2c30*/  LOP3.LUT R94, R6, UR6, R97, 0x96, !PT ;  /* 0x00000006065e7c12 */ /* 0x000fe2000f8e9661 */
[----:B------:R-:W-:-:S03]  /*2c40*/  IMAD.WIDE.U32 R80, R80, -0x326172a9, RZ ;  /* 0xcd9e8d5750507825 */ /* 0x000fc600078e00ff */
[----:B------:R-:W-:Y:S01]  /*2c50*/  IADD3 R79, PT, PT, R79, 0x78dde6e4, RZ ;  /* 0x78dde6e44f4f7810 */ /* 0x000fe20007ffe0ff */
[----:B------:R-:W-:Y:S01]  /*2c60*/  IMAD.WIDE.U32 R94, R94, -0x2daee0ad, RZ ;  /* 0xd2511f535e5e7825 */ /* 0x000fe200078e00ff */
[----:B------:R-:W-:-:S03]  /*2c70*/  LOP3.LUT R91, R22, R96, R81, 0x96, !PT ;  /* 0x00000060165b7212 */ /* 0x000fc600078e9651 */
[----:B------:R-:W-:Y:S01]  /*2c80*/  IMAD.U32 R82, RZ, RZ, UR7 ;  /* 0x00000007ff527e24 */ /* 0x000fe2000f8e00ff */
        /* <DEDUP_REMOVED lines=16> */
[----:B------:R-:W-:Y:S01]  /*2d90*/  MOV R81, UR6 ;  /* 0x0000000600517c02 */ /* 0x000fe20008000f00 */
[----:B------:R-:W-:Y:S02]  /*2da0*/  VIADD R79, R82, 0xa9066899 ;  /* 0xa9066899524f7836 */ /* 0x000fe40000000000 */
[----:B------:R-:W-:-:S03]  /*2db0*/  IMAD.MOV.U32 R82, RZ, RZ, RZ ;  /* 0x000000ffff527224 */ /* 0x000fc600078e00ff */
        /* <DEDUP_REMOVED lines=17> */
[----:B------:R-:W-:-:S04]  /*2ed0*/  LOP3.LUT R101, R90, UR13, R111, 0x96, !PT ;  /* 0x0000000d5a657c12 */ /* 0x000fc8000f8e966f */
[----:B------:R-:W-:Y:S02]  /*2ee0*/  LOP3.LUT R100, R18, R100, R81, 0x96, !PT ;  /* 0x0000006412647212 */ /* 0x000fe400078e9651 */
[----:B------:R-:W-:-:S07]  /*2ef0*/  MOV R84, R80 ;  /* 0x0000005000547202 */ /* 0x000fce0000000f00 */
.L_x_568:
[----:B------:R-:W-:Y:S05]  /*2f00*/  BSYNC.RECONVERGENT B0 ;  /* 0x0000000000007941 */ /* 0x000fea0003800200 */
.L_x_567:
        /* <DEDUP_REMOVED lines=24> */
.L_x_574:
        /* <DEDUP_REMOVED lines=8> */
[----:B------:R-:W-:Y:S02]  /*3110*/  @!P0 VIADD R80, R7, 0x1 ;  /* 0x0000000107508836 */ /* 0x000fe40000000000 */
[----:B------:R-:W-:Y:S01]  /*3120*/  @!P0 IMAD.MOV.U32 R6, RZ, RZ, RZ ;  /* 0x000000ffff068224 */ /* 0x000fe200078e00ff */
[----:B------:R-:W-:-:S13]  /*3130*/  ISETP.NE.AND P4, PT, R0, RZ, !P0 ;  /* 0x000000ff0000720c */ /* 0x000fda0004785270 */
[----:B------:R-:W-:-:S05]  /*3140*/  @P4 IMAD.MOV R80, RZ, RZ, R7 ;  /* 0x000000ffff504224 */ /* 0x000fca00078e0207 */
[----:B------:R-:W-:-:S07]  /*3150*/  @!P0 MOV R7, R80 ;  /* 0x0000005000078202 */ /* 0x000fce0000000f00 */
.L_x_576:
[----:B------:R-:W-:Y:S05]  /*3160*/  BSYNC.RECONVERGENT B1 ;  /* 0x0000000000017941 */ /* 0x000fea0003800200 */
.L_x_575:
[----:B------:R-:W-:Y:S01]  /*3170*/  IMAD.WIDE.U32 R96, R0, -0x326172a9, RZ ;  /* 0xcd9e8d5700607825 */ /* 0x000fe200078e00ff */
[----:B------:R-:W-:-:S04]  /*3180*/  LOP3.LUT R80, R7, UR7, R91, 0x96, !PT ;  /* 0x0000000707507c12 */ /* 0x000fc8000f8e965b */
[----:B------:R-:W-:Y:S01]  /*3190*/  LOP3.LUT R94, R6, UR6, R97, 0x96, !PT ;  /* 0x00000006065e7c12 */ /* 0x000fe2000f8e9661 */
        /* <DEDUP_REMOVED lines=18> */
[----:B------:R-:W-:Y:S02]  /*32c0*/  IMAD.U32 R97, RZ, RZ, UR7 ;  /* 0x00000007ff617e24 */ /* 0x000fe4000f8e00ff */
[----:B------:R-:W-:-:S04]  /*32d0*/  IMAD.WIDE.U32 R80, R95, -0x326172a9, RZ ;  /* 0xcd9e8d575f507825 */ /* 0x000fc800078e00ff */
[----:B------:R-:W-:Y:S01]  /*32e0*/  IMAD.WIDE.U32 R94, R94, -0x2daee0ad, RZ ;  /* 0xd2511f535e5e7825 */ /* 0x000fe200078e00ff */
[----:B------:R-:W-:Y:S02]  /*32f0*/  LOP3.LUT R91, R27, R96, R81, 0x96, !PT ;  /* 0x000000601b5b7212 */ /* 0x000fe400078e9651 */
[----:B------:R-:W-:Y:S01]  /*3300*/  MOV R81, UR6 ;  /* 0x0000000600517c02 */ /* 0x000fe20008000f00 */
[----:B------:R-:W-:-:S04]  /*3310*/  VIADD R97, R97, 0xa9066899 ;  /* 0xa906689961617836 */ /* 0x000fc80000000000 */
        /* <DEDUP_REMOVED lines=21> */
.L_x_573:
[----:B------:R-:W-:Y:S05]  /*3470*/  BSYNC.RECONVERGENT B0 ;  /* 0x0000000000007941 */ /* 0x000fea0003800200 */
.L_x_572:
        /* <DEDUP_REMOVED lines=24> */
.L_x_579:
        /* <DEDUP_REMOVED lines=13> */
.L_x_581:
[----:B------:R-:W-:Y:S05]  /*36d0*/  BSYNC.RECONVERGENT B1 ;  /* 0x0000000000017941 */ /* 0x000fea0003800200 */
.L_x_580:
        /* <DEDUP_REMOVED lines=26> */
[----:B------:R-:W-:-:S04]  /*3880*/  MOV R82, UR6 ;  /* 0x0000000600527c02 */ /* 0x000fc80008000f00 */
        /* <DEDUP_REMOVED lines=21> */
.L_x_578:
[----:B------:R-:W-:Y:S05]  /*39e0*/  BSYNC.RECONVERGENT B0 ;  /* 0x0000000000007941 */ /* 0x000fea0003800200 */
.L_x_577:
[----:B------:R-:W-:Y:S01]  /*39f0*/  I2FP.F32.U32 R82, R81 ;  /* 0x0000005100527245 */ /* 0x000fe20000201000 */
[----:B------:R-:W-:Y:S01]  /*3a00*/  IMAD.U32 R81, R75, 0x10000, RZ ;  /* 0x000100004b517824 */ /* 0x000fe200078e00ff */
[----:B------:R-:W-:Y:S01]  /*3a10*/  ISETP.NE.AND P5, PT, R94, 0x1, PT ;  /* 0x000000015e00780c */ /* 0x000fe20003fa5270 */
[----:B------:R-:W-:Y:S01]  /*3a20*/  BSSY.RECONVERGENT B0, `(.L_x_582) ;  /* 0x0000053000007945 */ /* 0x000fe20003800200 */
[----:B------:R-:W-:Y:S01]  /*3a30*/  @P1 SHF.L.U32 R90, R35, 0x10, RZ ;  /* 0x00000010235a1819 */ /* 0x000fe200000006ff */
[----:B------:R-:W-:Y:S01]  /*3a40*/  FFMA.FTZ R82, R82, R121, 1.1641532182693481445e-10 ;  /* 0x2f00000052527423 */ /* 0x000fe20000010079 */
[----:B------:R-:W-:Y:S01]  /*3a50*/  FMUL.FTZ R81, R81, R30 ;  /* 0x0000001e51517220 */ /* 0x000fe20000410000 */
[----:B------:R-:W-:Y:S02]  /*3a60*/  IMAD.MOV.U32 R95, RZ, RZ, 0x2 ;  /* 0x00000002ff5f7424 */ /* 0x000fe400078e00ff */
[----:B------:R-:W-:Y:S01]  /*3a70*/  IMAD.MOV.U32 R91, RZ, RZ, R110 ;  /* 0x000000ffff5b7224 */ /* 0x000fe200078e006e */
[----:B------:R-:W-:-:S02]  /*3a80*/  FSETP.GTU.FTZ.AND P4, PT, R82, R31, PT ;  /* 0x0000001f5200720b */ /* 0x000fc40003f9c000 */
[----:B------:R-:W-:Y:S02]  /*3a90*/  PRMT R82, R75, 0x7632, R82 ;  /* 0x000076324b527816 */ /* 0x000fe40000000052 */
        /* <DEDUP_REMOVED lines=13> */
.L_x_584:
        /* <DEDUP_REMOVED lines=13> */
.L_x_586:
[----:B------:R-:W-:Y:S05]  /*3c40*/  BSYNC.RECONVERGENT B1 ;  /* 0x0000000000017941 */ /* 0x000fea0003800200 */
.L_x_585:
        /* <DEDUP_REMOVED lines=15> */
[----:B------:R-:W-:Y:S02]  /*3d40*/  IMAD.U32 R97, RZ, RZ, UR6 ;  /* 0x00000006ff617e24 */ /* 0x000fe4000f8e00ff */
        /* <DEDUP_REMOVED lines=8> */
[----:B------:R-:W-:-:S03]  /*3dd0*/  LOP3.LUT R95, R27, R98, R91, 0x96, !PT ;  /* 0x000000621b5f7212 */ /* 0x000fc600078e965b */
[----:B------:R-:W-:-:S05]  /*3de0*/  VIADD R99, R99, 0xa9066899 ;  /* 0xa906689963637836 */ /* 0x000fca0000000000 */
[----:B------:R-:W-:Y:S01]  /*3df0*/  LOP3.LUT R98, R99, R94, R97, 0x96, !PT ;  /* 0x0000005e63627212 */ /* 0x000fe200078e9661 */
[----:B------:R-:W-:Y:S01]  /*3e00*/  IMAD.WIDE.U32 R94, R95, -0x2daee0ad, RZ ;  /* 0xd2511f535f5e7825 */ /* 0x000fe200078e00ff */
[----:B------:R-:W-:-:S03]  /*3e10*/  MOV R97, UR6 ;  /* 0x0000000600617c02 */ /* 0x000fc60008000f00 */
        /* <DEDUP_REMOVED lines=19> */
.L_x_583:
[----:B------:R-:W-:Y:S05]  /*3f50*/  BSYNC.RECONVERGENT B0 ;  /* 0x0000000000007941 */ /* 0x000fea0003800200 */
.L_x_582:
        /* <DEDUP_REMOVED lines=8> */
[----:B------:R-:W-:-:S02]  /*3fe0*/  FSETP.GTU.FTZ.AND P5, PT, R90, R31, PT ;  /* 0x0000001f5a00720b */ /* 0x000fc40003fbc000 */
[----:B------:R-:W-:Y:S02]  /*3ff0*/  PRMT R72, R87, 0x5410, R72 ;  /* 0x0000541057487816 */ /* 0x000fe40000000048 */
[----:B------:R-:W-:Y:S02]  /*4000*/  FSEL R82, R91, RZ, !P5 ;  /* 0x000000ff5b527208 */ /* 0x000fe40006800000 */
[----:B------:R-:W-:-:S03]  /*4010*/  PLOP3.LUT P5, PT, P5, PT, PT, 0x8, 0x80 ;  /* 0x000000000080781c */ /* 0x000fc60002fae170 */
[----:B------:R-:W-:-:S05]  /*4020*/  @P1 FADD.FTZ R82, R82, R97 ;  /* 0x0000006152521221 */ /* 0x000fca0000010000 */
[----:B------:R-:W-:-:S04]  /*4030*/  F2FP.BF16.F32.PACK_AB R90, RZ, R82 ;  /* 0x00000052ff5a723e */ /* 0x000fc800000010ff */
[----:B------:R-:W-:Y:S01]  /*4040*/  PRMT R75, R75, 0x5410, R90 ;  /* 0x000054104b4b7816 */ /* 0x000fe2000000005a */
[----:B------:R-:W-:Y:S06]  /*4050*/  BRA `(.L_x_587) ;  /* 0x0000005000607947 */ /* 0x000fec0003800000 */
.L_x_546:
[----:B------:R-:W-:Y:S01]  /*4060*/  ISETP.NE.AND P0, PT, R102, 0x1, PT ;  /* 0x000000016600780c */ /* 0x000fe20003f05270 */
[----:B------:R-:W-:Y:S01]  /*4070*/  IMAD.U32 R82, RZ, RZ, UR7 ;  /* 0x00000007ff527e24 */ /* 0x000fe2000f8e00ff */
[----:B------:R-:W-:Y:S01]  /*4080*/  MOV R16, UR6 ;  /* 0x0000000600107c02 */ /* 0x000fe20008000f00 */
[----:B------:R-:W-:Y:S01]  /*4090*/  IMAD.U32 R89, RZ, RZ, UR6 ;  /* 0x00000006ff597e24 */ /* 0x000fe2000f8e00ff */
[----:B------:R-:W-:Y:S01]  /*40a0*/  BSSY.RECONVERGENT B0, `(.L_x_588) ;  /* 0x0000049000007945 */ /* 0x000fe20003800200 */
[----:B------:R-:W-:Y:S01]  /*40b0*/  IMAD.MOV.U32 R12, RZ, RZ, 0x2 ;  /* 0x00000002ff0c7424 */ /* 0x000fe200078e00ff */
[----:B------:R-:W-:Y:S01]  /*40c0*/  MOV R84, R91 ;  /* 0x0000005b00547202 */ /* 0x000fe20000000f00 */
[----:B------:R-:W-:Y:S01]  /*40d0*/  IMAD.MOV.U32 R9, RZ, RZ, R110 ;  /* 0x000000ffff097224 */ /* 0x000fe200078e006e */
[----:B------:R-:W-:Y:S01]  /*40e0*/  IADD3 R16, PT, PT, R16, -0x4ab325aa, RZ ;  /* 0xb54cda5610107810 */ /* 0x000fe20007ffe0ff */
[----:B------:R-:W-:Y:S02]  /*40f0*/  VIADD R82, R82, 0xa9066899 ;  /* 0xa906689952527836 */ /* 0x000fe40000000000 */
[----:B------:R-:W-:-:S02]  /*4100*/  VIADD R89, R89, 0x78dde6e4 ;  /* 0x78dde6e459597836 */ /* 0x000fc40000000000 */
[----:B------:R-:W-:Y:S05]  /*4110*/  @!P0 BRA `(.L_x_589) ;  /* 0x0000000400048947 */ /* 0x000fea0003800000 */
[----:B------:R-:W-:-:S13]  /*4120*/  ISETP.NE.AND P0, PT, R102, 0x3, PT ;  /* 0x000000036600780c */ /* 0x000fda0003f05270 */
[----:B------:R-:W-:Y:S05]  /*4130*/  @!P0 BRA `(.L_x_590) ;  /* 0x0000000000208947 */ /* 0x000fea0003800000 */
[----:B------:R-:W-:-:S13]  /*4140*/  ISETP.NE.AND P0, PT, R102, 0x2, PT ;  /* 0x000000026600780c */ /* 0x000fda0003f05270 */
[----:B------:R-:W-:Y:S01]  /*4150*/  @!P0 IMAD.MOV.U32 R12, RZ, RZ, 0x3 ;  /* 0x00000003ff0c8424 */ /* 0x000fe200078e00ff */
[----:B------:R-:W-:Y:S01]  /*4160*/  @!P0 MOV R9, R100 ;  /* 0x0000006400098202 */ /* 0x000fe20000000f00 */
[--C-:B------:R-:W-:Y:S01]  /*4170*/  @!P0 IMAD.MOV.U32 R84, RZ, RZ, R91.reuse ;  /* 0x000000ffff548224 */ /* 0x100fe200078e005b */
[----:B------:R-:W-:Y:S01]  /*4180*/  @P0 MOV R9, R101 ;  /* 0x0000006500090202 */ /* 0x000fe20000000f00 */
[----:B------:R-:W-:Y:S02]  /*4190*/  @P0 VIADD R12, R102, 0x1 ;  /* 0x00000001660c0836 */ /* 0x000fe40000000000 */
[----:B------:R-:W-:Y:S01]  /*41a0*/  @P0 IMAD.MOV.U32 R84, RZ, RZ, R91 ;  /* 0x000000ffff540224 */ /* 0x000fe200078e005b */
[----:B------:R-:W-:Y:S06]  /*41b0*/  BRA `(.L_x_589) ;  /* 0x0000000000dc7947 */ /* 0x000fec0003800000 */
.L_x_590:
        /* <DEDUP_REMOVED lines=13> */
.L_x_592:
[----:B------:R-:W-:Y:S05]  /*4290*/  BSYNC.RECONVERGENT B1 ;  /* 0x0000000000017941 */ /* 0x000fea0003800200 */
.L_x_591:
[----:B------:R-:W-:Y:S01]  /*42a0*/  IMAD.WIDE.U32 R30, R0, -0x326172a9, RZ ;  /* 0xcd9e8d57001e7825 */ /* 0x000fe200078e00ff */
[----:B------:R-:W-:-:S03]  /*42b0*/  LOP3.LUT R12, R7, UR7, R11, 0x96, !PT ;  /* 0x00000007070c7c12 */ /* 0x000fc6000f8e960b */
[----:B------:R-:W-:Y:S01]  /*42c0*/  IMAD.MOV.U32 R9, RZ, RZ, R91 ;  /* 0x000000ffff097224 */ /* 0x000fe200078e005b */
        /* <DEDUP_REMOVED lines=34> */
[----:B------:R-:W-:Y:S02]  /*44f0*/  HFMA2 R12, -RZ, RZ, 0, 0 ;  /* 0x00000000ff0c7431 */ /* 0x000fe400000001ff */
[----:B------:R-:W-:Y:S01]  /*4500*/  IMAD.WIDE.U32 R84, R84, -0x2daee0ad, RZ ;  /* 0xd2511f5354547825 */ /* 0x000fe200078e00ff */
[----:B------:R-:W-:-:S04]  /*4510*/  LOP3.LUT R101, R10, UR13, R111, 0x96, !PT ;  /* 0x0000000d0a657c12 */ /* 0x000fc8000f8e966f */
[----:B------:R-:W-:-:S07]  /*4520*/  LOP3.LUT R100, R18, R100, R85, 0x96, !PT ;  /* 0x0000006412647212 */ /* 0x000fce00078e9655 */
.L_x_589:
[----:B------:R-:W-:Y:S05]  /*4530*/  BSYNC.RECONVERGENT B0 ;  /* 0x0000000000007941 */ /* 0x000fea0003800200 */
.L_x_588:
[----:B------:R-:W-:Y:S01]  /*4540*/  I2FP.F32.U32 R10, R9 ;  /* 0x00000009000a7245 */ /* 0x000fe20000201000 */
[----:B------:R-:W-:Y:S01]  /*4550*/  IMAD.U32 R31, RZ, RZ, UR14 ;  /* 0x0000000eff1f7e24 */ /* 0x000fe2000f8e00ff */
[----:B------:R-:W-:Y:S01]  /*4560*/  ISETP.NE.AND P2, PT, R12, 0x1, PT ;  /* 0x000000010c00780c */ /* 0x000fe20003f45270 */
[----:B-----5:R-:W-:Y:S01]  /*4570*/  IMAD.U32 R9, R72, 0x10000, RZ ;  /* 0x0001000048097824 */ /* 0x020fe200078e00ff */
[----:B------:R-:W-:Y:S01]  /*4580*/  MOV R30, UR15 ;  /* 0x0000000f001e7c02 */ /* 0x000fe20008000f00 */
[----:B------:R-:W-:Y:S01]  /*4590*/  FFMA.FTZ R10, R10, R121, 1.1641532182693481445e-10 ;  /* 0x2f0000000a0a7423 */ /* 0x000fe20000010079 */
[----:B------:R-:W-:Y:S01]  /*45a0*/  BSSY.RECONVERGENT B0, `(.L_x_593) ;  /* 0x000004a000007945 */ /* 0x000fe20003800200 */
[----:B------:R-:W-:Y:S01]  /*45b0*/  PRMT R78, R72, 0x7632, R78 ;  /* 0x00007632484e7816 */ /* 0x000fe2000000004e */
[----:B------:R-:W-:Y:S02]  /*45c0*/  IMAD.MOV.U32 R13, RZ, RZ, 0x2 ;  /* 0x00000002ff0d7424 */ /* 0x000fe400078e00ff */
[----:B------:R-:W-:Y:S01]  /*45d0*/  FMUL.FTZ R9, R9, R30 ;  /* 0x0000001e09097220 */ /* 0x000fe20000410000 */
[----:B------:R-:W-:Y:S01]  /*45e0*/  FSETP.GTU.FTZ.AND P0, PT, R10, R31, PT ;  /* 0x0000001f0a00720b */ /* 0x000fe20003f1c000 */
[----:B------:R-:W-:-:S03]  /*45f0*/  IMAD.MOV.U32 R11, RZ, RZ, R110 ;  /* 0x000000ffff0b7224 */ /* 0x000fc600078e006e */
[----:B------:R-:W-:Y:S02]  /*4600*/  PLOP3.LUT P3, PT, P0, PT, PT, 0x8, 0x80 ;  /* 0x000000000080781c */ /* 0x000fe4000076e170 */
[----:B------:R-:W-:Y:S02]  /*4610*/  FSEL R9, R9, RZ, !P0 ;  /* 0x000000ff09097208 */ /* 0x000fe40004000000 */
[----:B------:R-:W-:Y:S01]  /*4620*/  P2R R83, PR, RZ, 0x8 ;  /* 0x00000008ff537803 */ /* 0x000fe20000000000 */
[----:B------:R-:W-:Y:S08]  /*4630*/  @!P2 BRA `(.L_x_594) ;  /* 0x000000040000a947 */ /* 0x000ff00003800000 */
        /* <DEDUP_REMOVED lines=8> */
.L_x_595:
        /* <DEDUP_REMOVED lines=13> */
.L_x_597:
[----:B------:R-:W-:Y:S05]  /*4790*/  BSYNC.RECONVERGENT B1 ;  /* 0x0000000000017941 */ /* 0x000fea0003800200 */
.L_x_596:
        /* <DEDUP_REMOVED lines=42> */
.L_x_594:
[----:B------:R-:W-:Y:S05]  /*4a40*/  BSYNC.RECONVERGENT B0 ;  /* 0x0000000000007941 */ /* 0x000fea0003800200 */
.L_x_593:
[----:B------:R-:W-:Y:S01]  /*4a50*/  I2FP.F32.U32 R10, R11 ;  /* 0x0000000b000a7245 */ /* 0x000fe20000201000 */
[----:B------:R-:W-:Y:S01]  /*4a60*/  IMAD.U32 R11, R36, 0x10000, RZ ;  /* 0x00010000240b7824 */ /* 0x000fe200078e00ff */
[----:B------:R-:W-:Y:S01]  /*4a70*/  ISETP.NE.AND P2, PT, R13, 0x1, PT ;  /* 0x000000010d00780c */ /* 0x000fe20003f45270 */
[----:B------:R-:W-:Y:S01]  /*4a80*/  BSSY.RECONVERGENT B0, `(.L_x_598) ;  /* 0x000004e000007945 */ /* 0x000fe20003800200 */
[----:B------:R-:W-:Y:S01]  /*4a90*/  @P1 SHF.L.U32 R12, R32, 0x10, RZ ;  /* 0x00000010200c1819 */ /* 0x000fe200000006ff */
[----:B------:R-:W-:Y:S01]  /*4aa0*/  FFMA.FTZ R10, R10, R121, 1.1641532182693481445e-10 ;  /* 0x2f0000000a0a7423 */ /* 0x000fe20000010079 */
[----:B------:R-:W-:Y:S01]  /*4ab0*/  FMUL.FTZ R11, R11, R30 ;  /* 0x0000001e0b0b7220 */ /* 0x000fe20000410000 */
[----:B------:R-:W-:-:S03]  /*4ac0*/  IMAD.MOV.U32 R14, RZ, RZ, 0x2 ;  /* 0x00000002ff0e7424 */ /* 0x000fc600078e00ff */
[----:B------:R-:W-:-:S04]  /*4ad0*/  FSETP.GTU.FTZ.AND P0, PT, R10, R31, PT ;  /* 0x0000001f0a00720b */ /* 0x000fc80003f1c000 */
[----:B------:R-:W-:Y:S02]  /*4ae0*/  FSEL R10, R11, RZ, !P0 ;  /* 0x000000ff0b0a7208 */ /* 0x000fe40004000000 */
[----:B------:R-:W-:-:S03]  /*4af0*/  MOV R11, R110 ;  /* 0x0000006e000b7202 */ /* 0x000fc60000000f00 */
[----:B------:R-:W-:-:S04]  /*4b00*/  FADD.FTZ R9, R9, R10 ;  /* 0x0000000a09097221 */ /* 0x000fc80000010000 */
[--C-:B------:R-:W-:Y:S01]  /*4b10*/  @P1 FADD.FTZ R17, R12, R9.reuse ;  /* 0x000000090c111221 */ /* 0x100fe20000010000 */
[----:B------:R-:W-:Y:S01]  /*4b20*/  @!P1 IMAD.MOV.U32 R17, RZ, RZ, R9 ;  /* 0x000000ffff119224 */ /* 0x000fe200078e0009 */
[----:B------:R-:W-:-:S04]  /*4b30*/  SEL R9, RZ, 0x1, P0 ;  /* 0x00000001ff097807 */ /* 0x000fc80000000000 */
        /* <DEDUP_REMOVED lines=10> */
.L_x_600:
        /* <DEDUP_REMOVED lines=13> */
.L_x_602:
[----:B------:R-:W-:Y:S05]  /*4cb0*/  BSYNC.RECONVERGENT B1 ;  /* 0x0000000000017941 */ /* 0x000fea0003800200 */
.L_x_601:
        /* <DEDUP_REMOVED lines=39> */
[----:B------:R-:W-:Y:S02]  /*4f30*/  LOP3.LUT R100, R18, R100, R11, 0x96, !PT ;  /* 0x0000006412647212 */ /* 0x000fe400078e960b */
[----:B------:R-:W-:Y:S01]  /*4f40*/  MOV R11, R84 ;  /* 0x00000054000b7202 */ /* 0x000fe20000000f00 */
[----:B------:R-:W-:-:S07]  /*4f50*/  IMAD.MOV.U32 R84, RZ, RZ, R10 ;  /* 0x000000ffff547224 */ /* 0x000fce00078e000a */
.L_x_599:
[----:B------:R-:W-:Y:S05]  /*4f60*/  BSYNC.RECONVERGENT B0 ;  /* 0x0000000000007941 */ /* 0x000fea0003800200 */
.L_x_598:
[----:B------:R-:W-:Y:S01]  /*4f70*/  I2FP.F32.U32 R10, R11 ;  /* 0x0000000b000a7245 */ /* 0x000fe20000201000 */
[----:B------:R-:W-:Y:S01]  /*4f80*/  BSSY.RECONVERGENT B0, `(.L_x_603) ;  /* 0x000004c000007945 */ /* 0x000fe20003800200 */
[----:B------:R-:W-:Y:S01]  /*4f90*/  ISETP.NE.AND P2, PT, R14, 0x1, PT ;  /* 0x000000010e00780c */ /* 0x000fe20003f45270 */
[----:B------:R-:W-:Y:S01]  /*4fa0*/  IMAD.MOV.U32 R15, RZ, RZ, 0x2 ;  /* 0x00000002ff0f7424 */ /* 0x000fe200078e00ff */
[----:B------:R-:W-:Y:S01]  /*4fb0*/  SHF.L.U32 R11, R78, 0x10, RZ ;  /* 0x000000104e0b7819 */ /* 0x000fe200000006ff */
[----:B------:R-:W-:Y:S01]  /*4fc0*/  FFMA.FTZ R10, R10, R121, 1.1641532182693481445e-10 ;  /* 0x2f0000000a0a7423 */ /* 0x000fe20000010079 */
[----:B------:R-:W-:-:S03]  /*4fd0*/  IMAD.MOV.U32 R12, RZ, RZ, R110 ;  /* 0x000000ffff0c7224 */ /* 0x000fc600078e006e */
[----:B------:R-:W-:Y:S01]  /*4fe0*/  FMUL.FTZ R11, R11, R30 ;  /* 0x0000001e0b0b7220 */ /* 0x000fe20000410000 */
        /* <DEDUP_REMOVED lines=13> */
.L_x_605:
        /* <DEDUP_REMOVED lines=13> */
.L_x_607:
[----:B------:R-:W-:Y:S05]  /*5190*/  BSYNC.RECONVERGENT B1 ;  /* 0x0000000000017941 */ /* 0x000fea0003800200 */
.L_x_606:
        /* <DEDUP_REMOVED lines=38> */
[----:B------:R-:W-:-:S03]  /*5400*/  LOP3.LUT R101, R12, UR13, R111, 0x96, !PT ;  /* 0x0000000d0c657c12 */ /* 0x000fc6000f8e966f */
[----:B------:R-:W-:Y:S01]  /*5410*/  IMAD.MOV.U32 R12, RZ, RZ, R84 ;  /* 0x000000ffff0c7224 */ /* 0x000fe200078e0054 */
[----:B------:R-:W-:Y:S02]  /*5420*/  LOP3.LUT R100, R18, R100, R11, 0x96, !PT ;  /* 0x0000006412647212 */ /* 0x000fe400078e960b */
[----:B------:R-:W-:-:S07]  /*5430*/  MOV R84, R10 ;  /* 0x0000000a00547202 */ /* 0x000fce0000000f00 */
.L_x_604:
[----:B------:R-:W-:Y:S05]  /*5440*/  BSYNC.RECONVERGENT B0 ;  /* 0x0000000000007941 */ /* 0x000fea0003800200 */
.L_x_603:
[----:B------:R-:W-:Y:S01]  /*5450*/  I2FP.F32.U32 R10, R12 ;  /* 0x0000000c000a7245 */ /* 0x000fe20000201000 */
[----:B------:R-:W-:Y:S01]  /*5460*/  BSSY.RECONVERGENT B0, `(.L_x_608) ;  /* 0x0000052000007945 */ /* 0x000fe20003800200 */
[----:B------:R-:W-:Y:S01]  /*5470*/  PRMT R11, R36, 0x7632, R11 ;  /* 0x00007632240b7816 */ /* 0x000fe2000000000b */
[----:B------:R-:W-:Y:S01]  /*5480*/  IMAD.MOV.U32 R14, RZ, RZ, 0x2 ;  /* 0x00000002ff0e7424 */ /* 0x000fe200078e00ff */
[----:B------:R-:W-:Y:S01]  /*5490*/  ISETP.NE.AND P2, PT, R15, 0x1, PT ;  /* 0x000000010f00780c */ /* 0x000fe20003f45270 */
[----:B------:R-:W-:Y:S02]  /*54a0*/  FFMA.FTZ R10, R10, R121, 1.1641532182693481445e-10 ;  /* 0x2f0000000a0a7423 */ /* 0x000fe40000010079 */
[----:B------:R-:W-:-:S03]  /*54b0*/  IMAD.U32 R11, R11, 0x10000, RZ ;  /* 0x000100000b0b7824 */ /* 0x000fc600078e00ff */
[----:B------:R-:W-:Y:S01]  /*54c0*/  FSETP.GTU.FTZ.AND P0, PT, R10, R31, PT ;  /* 0x0000001f0a00720b */ /* 0x000fe20003f1c000 */
[----:B------:R-:W-:Y:S01]  /*54d0*/  FMUL.FTZ R11, R11, R30 ;  /* 0x0000001e0b0b7220 */ /* 0x000fe20000410000 */
[----:B------:R-:W-:-:S04]  /*54e0*/  @P1 PRMT R10, R32, 0x7632, R10 ;  /* 0x00007632200a1816 */ /* 0x000fc8000000000a */
[----:B------:R-:W-:Y:S02]  /*54f0*/  FSEL R13, R11, RZ, !P0 ;  /* 0x000000ff0b0d7208 */ /* 0x000fe40004000000 */
[----:B------:R-:W-:Y:S02]  /*5500*/  @P1 SHF.L.U32 R11, R10, 0x10, RZ ;  /* 0x000000100a0b1819 */ /* 0x000fe400000006ff */
[----:B------:R-:W-:Y:S01]  /*5510*/  SEL R10, RZ, 0x1, P0 ;  /* 0x00000001ff0a7807 */ /* 0x000fe20000000000 */
        /* <DEDUP_REMOVED lines=14> */
.L_x_610:
        /* <DEDUP_REMOVED lines=13> */
.L_x_612:
[----:B------:R-:W-:Y:S05]  /*56d0*/  BSYNC.RECONVERGENT B1 ;  /* 0x0000000000017941 */ /* 0x000fea0003800200 */
.L_x_611:
[----:B------:R-:W-:Y:S01]  /*56e0*/  IMAD.WIDE.U32 R80, R0, -0x326172a9, RZ ;  /* 0xcd9e8d5700507825 */ /* 0x000fe200078e00ff */
[----:B------:R-:W-:Y:S02]  /*56f0*/  LOP3.LUT R12, R7, UR7, R15, 0x96, !PT ;  /* 0x00000007070c7c12 */ /* 0x000fe4000f8e960f */
[----:B------:R-:W-:Y:S02]  /*5700*/  MOV R11, R84 ;  /* 0x00000054000b7202 */ /* 0x000fe40000000f00 */
        /* <DEDUP_REMOVED lines=36> */
[----:B------:R-:W-:Y:S01]  /*5950*/  IMAD.MOV.U32 R84, RZ, RZ, R12 ;  /* 0x000000ffff547224 */ /* 0x000fe200078e000c */
[----:B------:R-:W-:Y:S01]  /*5960*/  LOP3.LUT R100, R18, R100, R13, 0x96, !PT ;  /* 0x0000006412647212 */ /* 0x000fe200078e960d */
[----:B------:R-:W-:-:S07]  /*5970*/  IMAD.MOV.U32 R14, RZ, RZ, RZ ;  /* 0x000000ffff0e7224 */ /* 0x000fce00078e00ff */
.L_x_609:
[----:B------:R-:W-:Y:S05]  /*5980*/  BSYNC.RECONVERGENT B0 ;  /* 0x0000000000007941 */ /* 0x000fea0003800200 */
.L_x_608:
        /* <DEDUP_REMOVED lines=22> */
.L_x_615:
        /* <DEDUP_REMOVED lines=13> */
.L_x_617:
[----:B------:R-:W-:Y:S05]  /*5bc0*/  BSYNC.RECONVERGENT B1 ;  /* 0x0000000000017941 */ /* 0x000fea0003800200 */
.L_x_616:
        /* <DEDUP_REMOVED lines=42> */
.L_x_614:
[----:B------:R-:W-:Y:S05]  /*5e70*/  BSYNC.RECONVERGENT B0 ;  /* 0x0000000000007941 */ /* 0x000fea0003800200 */
.L_x_613:
        /* <DEDUP_REMOVED lines=25> */
.L_x_620:
        /* <DEDUP_REMOVED lines=13> */
.L_x_622:
[----:B------:R-:W-:Y:S05]  /*60e0*/  BSYNC.RECONVERGENT B1 ;  /* 0x0000000000017941 */ /* 0x000fea0003800200 */
.L_x_621:
        /* <DEDUP_REMOVED lines=42> */
.L_x_619:
[----:B------:R-:W-:Y:S05]  /*6390*/  BSYNC.RECONVERGENT B0 ;  /* 0x0000000000007941 */ /* 0x000fea0003800200 */
.L_x_618:
[----:B------:R-:W-:Y:S01]  /*63a0*/  ISETP.NE.AND P3, PT, R78, 0x1, PT ;  /* 0x000000014e00780c */ /* 0x000fe20003f65270 */
[----:B------:R-:W-:Y:S01]  /*63b0*/  BSSY.RECONVERGENT B0, `(.L_x_623) ;  /* 0x000004b000007945 */ /* 0x000fe20003800200 */
[----:B------:R-:W-:Y:S01]  /*63c0*/  I2FP.F32.U32 R12, R13 ;  /* 0x0000000d000c7245 */ /* 0x000fe20000201000 */
[----:B------:R-:W-:Y:S01]  /*63d0*/  IMAD.MOV.U32 R79, RZ, RZ, 0x2 ;  /* 0x00000002ff4f7424 */ /* 0x000fe200078e00ff */
[----:B------:R-:W-:Y:S01]  /*63e0*/  SHF.L.U32 R13, R88, 0x10, RZ ;  /* 0x00000010580d7819 */ /* 0x000fe200000006ff */
[----:B------:R-:W-:Y:S02]  /*63f0*/  IMAD.MOV.U32 R14, RZ, RZ, R110 ;  /* 0x000000ffff0e7224 */ /* 0x000fe400078e006e */
[----:B------:R-:W-:Y:S02]  /*6400*/  FFMA.FTZ R12, R12, R121, 1.1641532182693481445e-10 ;  /* 0x2f0000000c0c7423 */ /* 0x000fe40000010079 */
[----:B------:R-:W-:-:S03]  /*6410*/  FMUL.FTZ R13, R13, R30 ;  /* 0x0000001e0d0d7220 */ /* 0x000fc60000410000 */
[----:B------:R-:W-:-:S04]  /*6420*/  FSETP.GTU.FTZ.AND P0, PT, R12, R31, PT ;  /* 0x0000001f0c00720b */ /* 0x000fc80003f1c000 */
[----:B------:R-:W-:Y:S02]  /*6430*/  PLOP3.LUT P2, PT, P0, PT, PT, 0x8, 0x80 ;  /* 0x000000000080781c */ /* 0x000fe4000074e170 */
[----:B------:R-:W-:Y:S01]  /*6440*/  FSEL R88, R13, RZ, !P0 ;  /* 0x000000ff0d587208 */ /* 0x000fe20004000000 */
[----:B------:R-:W-:Y:S10]  /*6450*/  @!P3 BRA `(.L_x_624) ;  /* 0x000000040000b947 */ /* 0x000ff40003800000 */
        /* <DEDUP_REMOVED lines=8> */
.L_x_625:
        /* <DEDUP_REMOVED lines=13> */
.L_x_627:
[----:B------:R-:W-:Y:S05]  /*65b0*/  BSYNC.RECONVERGENT B1 ;  /* 0x0000000000017941 */ /* 0x000fea0003800200 */
.L_x_626:
        /* <DEDUP_REMOVED lines=42> */
.L_x_624:
[----:B------:R-:W-:Y:S05]  /*6860*/  BSYNC.RECONVERGENT B0 ;  /* 0x0000000000007941 */ /* 0x000fea0003800200 */
.L_x_623:
        /* <DEDUP_REMOVED lines=27> */
.L_x_630:
        /* <DEDUP_REMOVED lines=13> */
.L_x_632:
[----:B------:R-:W-:Y:S05]  /*6af0*/  BSYNC.RECONVERGENT B1 ;  /* 0x0000000000017941 */ /* 0x000fea0003800200 */
.L_x_631:
        /* <DEDUP_REMOVED lines=42> */
.L_x_629:
[----:B------:R-:W-:Y:S05]  /*6da0*/  BSYNC.RECONVERGENT B0 ;  /* 0x0000000000007941 */ /* 0x000fea0003800200 */
.L_x_628:
[----:B------:R-:W-:Y:S01]  /*6db0*/  I2FP.F32.U32 R14, R13 ;  /* 0x0000000d000e7245 */ /* 0x000fe20000201000 */
[----:B------:R-:W-:Y:S01]  /*6dc0*/  BSSY.RECONVERGENT B0, `(.L_x_633) ;  /* 0x000004c000007945 */ /* 0x000fe20003800200 */
[----:B------:R-:W-:Y:S01]  /*6dd0*/  ISETP.NE.AND P0, PT, R80, 0x1, PT ;  /* 0x000000015000780c */ /* 0x000fe20003f05270 */
[----:B------:R-:W-:Y:S01]  /*6de0*/  IMAD.MOV.U32 R81, RZ, RZ, 0x2 ;  /* 0x00000002ff517424 */ /* 0x000fe200078e00ff */
[----:B------:R-:W-:Y:S01]  /*6df0*/  SHF.L.U32 R13, R74, 0x10, RZ ;  /* 0x000000104a0d7819 */ /* 0x000fe200000006ff */
        /* <DEDUP_REMOVED lines=16> */
.L_x_635:
        /* <DEDUP_REMOVED lines=13> */
.L_x_637:
[----:B------:R-:W-:Y:S05]  /*6fd0*/  BSYNC.RECONVERGENT B1 ;  /* 0x0000000000017941 */ /* 0x000fea0003800200 */
.L_x_636:
        /* <DEDUP_REMOVED lines=42> */
.L_x_634:
[----:B------:R-:W-:Y:S05]  /*7280*/  BSYNC.RECONVERGENT B0 ;  /* 0x0000000000007941 */ /* 0x000fea0003800200 */
.L_x_633:
        /* <DEDUP_REMOVED lines=9> */
[----:B------:R-:W-:-:S03]  /*7320*/  MOV R15, R110 ;  /* 0x0000006e000f7202 */ /* 0x000fc60000000f00 */
[----:B------:R-:W-:Y:S01]  /*7330*/  FADD.FTZ R14, R13, R14 ;  /* 0x0000000e0d0e7221 */ /* 0x000fe20000010000 */
[----:B------:R-:W-:Y:S02]  /*7340*/  SEL R13, RZ, 0x1, P0 ;  /* 0x00000001ff0d7807 */ /* 0x000fe40000000000 */
[----:B------:R-:W-:Y:S01]  /*7350*/  ISETP.NE.AND P0, PT, R81, 0x1, PT ;  /* 0x000000015100780c */ /* 0x000fe20003f05270 */
[--C-:B------:R-:W-:Y:S01]  /*7360*/  @P1 FADD.FTZ R79, R79, R14.reuse ;  /* 0x0000000e4f4f1221 */ /* 0x100fe20000010000 */
[----:B------:R-:W-:-:S05]  /*7370*/  @!P1 IMAD.MOV.U32 R79, RZ, RZ, R14 ;  /* 0x000000ffff4f9224 */ /* 0x000fca00078e000e */
[----:B------:R-:W-:-:S06]  /*7380*/  F2FP.BF16.F32.PACK_AB R74, RZ, R79 ;  /* 0x0000004fff4a723e */ /* 0x000fcc00000010ff */
        /* <DEDUP_REMOVED lines=9> */
.L_x_640:
        /* <DEDUP_REMOVED lines=13> */
.L_x_642:
[----:B------:R-:W-:Y:S05]  /*74f0*/  BSYNC.RECONVERGENT B1 ;  /* 0x0000000000017941 */ /* 0x000fea0003800200 */
.L_x_641:
        /* <DEDUP_REMOVED lines=42> */
.L_x_639:
[----:B------:R-:W-:Y:S05]  /*77a0*/  BSYNC.RECONVERGENT B0 ;  /* 0x0000000000007941 */ /* 0x000fea0003800200 */
.L_x_638:
        /* <DEDUP_REMOVED lines=20> */
.L_x_645:
        /* <DEDUP_REMOVED lines=13> */
.L_x_647:
[----:B------:R-:W-:Y:S05]  /*79c0*/  BSYNC.RECONVERGENT B1 ;  /* 0x0000000000017941 */ /* 0x000fea0003800200 */
.L_x_646:
        /* <DEDUP_REMOVED lines=42> */
.L_x_644:
[----:B------:R-:W-:Y:S05]  /*7c70*/  BSYNC.RECONVERGENT B0 ;  /* 0x0000000000007941 */ /* 0x000fea0003800200 */
.L_x_643:
[----:B------:R-:W-:Y:S01]  /*7c80*/  I2FP.F32.U32 R14, R80 ;  /* 0x00000050000e7245 */ /* 0x000fe20000201000 */
[----:B------:R-:W-:Y:S01]  /*7c90*/  BSSY.RECONVERGENT B0, `(.L_x_648) ;  /* 0x0000052000007945 */ /* 0x000fe20003800200 */
[----:B------:R-:W-:-:S03]  /*7ca0*/  PRMT R15, R38, 0x7632, R15 ;  /* 0x00007632260f7816 */ /* 0x000fc6000000000f */
[----:B------:R-:W-:Y:S02]  /*7cb0*/  FFMA.FTZ R14, R14, R121, 1.1641532182693481445e-10 ;  /* 0x2f0000000e0e7423 */ /* 0x000fe40000010079 */
[----:B------:R-:W-:-:S03]  /*7cc0*/  IMAD.U32 R15, R15, 0x10000, RZ ;  /* 0x000100000f0f7824 */ /* 0x000fc600078e00ff */
[----:B------:R-:W-:Y:S01]  /*7cd0*/  FSETP.GTU.FTZ.AND P4, PT, R14, R31, PT ;  /* 0x0000001f0e00720b */ /* 0x000fe20003f9c000 */
[----:B------:R-:W-:-:S03]  /*7ce0*/  FMUL.FTZ R15, R15, R30 ;  /* 0x0000001e0f0f7220 */ /* 0x000fc60000410000 */
[----:B------:R-:W-:Y:S02]  /*7cf0*/  SEL R14, RZ, 0x1, P4 ;  /* 0x00000001ff0e7807 */ /* 0x000fe40002000000 */
[----:B------:R-:W-:Y:S02]  /*7d00*/  FSEL R81, R15, RZ, !P4 ;  /* 0x000000ff0f517208 */ /* 0x000fe40006000000 */
[----:B------:R-:W-:Y:S02]  /*7d10*/  @P1 PRMT R15, R34, 0x7632, R15 ;  /* 0x00007632220f1816 */ /* 0x000fe4000000000f */
[----:B------:R-:W-:Y:S01]  /*7d20*/  ISETP.NE.AND P4, PT, R91, 0x1, PT ;  /* 0x000000015b00780c */ /* 0x000fe20003f85270 */
[----:B------:R-:W-:Y:S01]  /*7d30*/  FADD.FTZ R96, R96, R81 ;  /* 0x0000005160607221 */ /* 0x000fe20000010000 */
[----:B------:R-:W-:Y:S01]  /*7d40*/  @P1 SHF.L.U32 R15, R15, 0x10, RZ ;  /* 0x000000100f0f1819 */ /* 0x000fe200000006ff */
[----:B------:R-:W-:-:S04]  /*7d50*/  IMAD.MOV.U32 R81, RZ, RZ, 0x2 ;  /* 0x00000002ff517424 */ /* 0x000fc800078e00ff */
        /* <DEDUP_REMOVED lines=13> */
.L_x_650:
        /* <DEDUP_REMOVED lines=13> */
.L_x_652:
[----:B------:R-:W-:Y:S05]  /*7f00*/  BSYNC.RECONVERGENT B1 ;  /* 0x0000000000017941 */ /* 0x000fea0003800200 */
.L_x_651:
[----:B------:R-:W-:Y:S01]  /*7f10*/  IMAD.WIDE.U32 R100, R0, -0x326172a9, RZ ;  /* 0xcd9e8d5700647825 */ /* 0x000fe200078e00ff */
[----:B------:R-:W-:Y:S02]  /*7f20*/  LOP3.LUT R94, R7, UR7, R97, 0x96, !PT ;  /* 0x00000007075e7c12 */ /* 0x000fe4000f8e9661 */
[----:B------:R-:W-:Y:S01]  /*7f30*/  MOV R15, R84 ;  /* 0x00000054000f7202 */ /* 0x000fe20000000f00 */
[----:B------:R-:W-:Y:S01]  /*7f40*/  IMAD.MOV.U32 R81, RZ, RZ, RZ ;  /* 0x000000ffff517224 */ /* 0x000fe200078e00ff */
        /* <DEDUP_REMOVED lines=37> */
[----:B------:R-:W-:-:S07]  /*81a0*/  LOP3.LUT R100, R18, R100, R95, 0x96, !PT ;  /* 0x0000006412647212 */ /* 0x000fce00078e965f */
.L_x_649:
[----:B------:R-:W-:Y:S05]  /*81b0*/  BSYNC.RECONVERGENT B0 ;  /* 0x0000000000007941 */ /* 0x000fea0003800200 */
.L_x_648:
        /* <DEDUP_REMOVED lines=21> */
.L_x_655:
        /* <DEDUP_REMOVED lines=13> */
.L_x_657:
[----:B------:R-:W-:Y:S05]  /*83e0*/  BSYNC.RECONVERGENT B1 ;  /* 0x0000000000017941 */ /* 0x000fea0003800200 */
.L_x_656:
        /* <DEDUP_REMOVED lines=42> */
.L_x_654:
[----:B------:R-:W-:Y:S05]  /*8690*/  BSYNC.RECONVERGENT B0 ;  /* 0x0000000000007941 */ /* 0x000fea0003800200 */
.L_x_653:
[----:B------:R-:W-:Y:S01]  /*86a0*/  I2FP.F32.U32 R94, R75 ;  /* 0x0000004b005e7245 */ /* 0x000fe20000201000 */
[----:B------:R-:W-:Y:S01]  /*86b0*/  IMAD.U32 R75, R39, 0x10000, RZ ;  /* 0x00010000274b7824 */ /* 0x000fe200078e00ff */
[----:B------:R-:W-:Y:S01]  /*86c0*/  @P1 SHF.L.U32 R98, R35, 0x10, RZ ;  /* 0x0000001023621819 */ /* 0x000fe200000006ff */
[----:B------:R-:W-:Y:S01]  /*86d0*/  BSSY.RECONVERGENT B0, `(.L_x_658) ;  /* 0x000004f000007945 */ /* 0x000fe20003800200 */
[----:B------:R-:W-:Y:S01]  /*86e0*/  MOV R95, R110 ;  /* 0x0000006e005f7202 */ /* 0x000fe20000000f00 */
[----:B------:R-:W-:Y:S01]  /*86f0*/  FFMA.FTZ R94, R94, R121, 1.1641532182693481445e-10 ;  /* 0x2f0000005e5e7423 */ /* 0x000fe20000010079 */
[----:B------:R-:W-:-:S04]  /*8700*/  FMUL.FTZ R75, R75, R30 ;  /* 0x0000001e4b4b7220 */ /* 0x000fc80000410000 */
[----:B------:R-:W-:-:S04]  /*8710*/  FSETP.GTU.FTZ.AND P5, PT, R94, R31, PT ;  /* 0x0000001f5e00720b */ /* 0x000fc80003fbc000 */
[----:B------:R-:W-:Y:S02]  /*8720*/  FSEL R96, R75, RZ, !P5 ;  /* 0x000000ff4b607208 */ /* 0x000fe40006800000 */
[----:B------:R-:W-:Y:S02]  /*8730*/  SEL R94, RZ, 0x1, P5 ;  /* 0x00000001ff5e7807 */ /* 0x000fe40002800000 */
[----:B------:R-:W-:Y:S01]  /*8740*/  ISETP.NE.AND P5, PT, R97, 0x1, PT ;  /* 0x000000016100780c */ /* 0x000fe20003fa5270 */
[----:B------:R-:W-:-:S04]  /*8750*/  FADD.FTZ R15, R15, R96 ;  /* 0x000000600f0f7221 */ /* 0x000fc80000010000 */
[--C-:B------:R-:W-:Y:S01]  /*8760*/  @P1 FADD.FTZ R81, R98, R15.reuse ;  /* 0x0000000f62511221 */ /* 0x100fe20000010000 */
[--C-:B------:R-:W-:Y:S01]  /*8770*/  @!P1 IMAD.MOV.U32 R81, RZ, RZ, R15.reuse ;  /* 0x000000ffff519224 */ /* 0x100fe200078e000f */
[----:B------:R-:W-:Y:S01]  /*8780*/  PRMT R15, R94, 0x7610, R15 ;  /* 0x000076105e0f7816 */ /* 0x000fe2000000000f */
[----:B------:R-:W-:-:S03]  /*8790*/  IMAD.MOV.U32 R98, RZ, RZ, 0x2 ;  /* 0x00000002ff627424 */ /* 0x000fc600078e00ff */
        /* <DEDUP_REMOVED lines=10> */
.L_x_660:
        /* <DEDUP_REMOVED lines=13> */
.L_x_662:
[----:B------:R-:W-:Y:S05]  /*8910*/  BSYNC.RECONVERGENT B1 ;  /* 0x0000000000017941 */ /* 0x000fea0003800200 */
.L_x_661:
        /* <DEDUP_REMOVED lines=42> */
.L_x_659:
[----:B------:R-:W-:Y:S05]  /*8bc0*/  BSYNC.RECONVERGENT B0 ;  /* 0x0000000000007941 */ /* 0x000fea0003800200 */
.L_x_658:
        /* <DEDUP_REMOVED lines=20> */
.L_x_665:
[----:B------:R-:W-:Y:S01]  /*8d10*/  VIADD R5, R5, 0x1 ;  /* 0x0000000105057836 */ /* 0x000fe20000000000 */
[----:B------:R-:W-:Y:S03]  /*8d20*/  BSSY.RECONVERGENT B1, `(.L_x_666) ;  /* 0x000000e000017945 */ /* 0x000fe60003800200 */
[C---:B------:R-:W-:Y:S01]  /*8d30*/  IMAD.WIDE.U32 R94, R5.reuse, -0x2daee0ad, RZ ;  /* 0xd2511f53055e7825 */ /* 0x040fe200078e00ff */
[----:B------:R-:W-:-:S13]  /*8d40*/  ISETP.NE.AND P6, PT, R5, RZ, PT ;  /* 0x000000ff0500720c */ /* 0x000fda0003fc5270 */
[----:B------:R-:W-:Y:S05]  /*8d50*/  @P6 BRA `(.L_x_667) ;  /* 0x0000000000286947 */ /* 0x000fea0003800000 */
[----:B------:R-:W-:Y:S01]  /*8d60*/  VIADD R6, R6, 0x1 ;  /* 0x0000000106067836 */ /* 0x000fe20000000000 */
[----:B------:R-:W-:-:S04]  /*8d70*/  P2R R96, PR, RZ, 0x1 ;  /* 0x00000001ff607803 */ /* 0x000fc80000000000 */
[----:B------:R-:W-:-:S13]  /*8d80*/  ISETP.NE.AND P6, PT, R6, RZ, PT ;  /* 0x000000ff0600720c */ /* 0x000fda0003fc5270 */
[----:B------:R-:W-:Y:S01]  /*8d90*/  @!P6 IADD3 R0, PT, PT, R0, 0x1, RZ ;  /* 0x000000010000e810 */ /* 0x000fe20007ffe0ff */
[----:B------:R-:W-:Y:S01]  /*8da0*/  @!P6 VIADD R97, R7, 0x1 ;  /* 0x000000010761e836 */ /* 0x000fe20000000000 */
[----:B------:R-:W-:Y:S02]  /*8db0*/  @!P6 MOV R6, RZ ;  /* 0x000000ff0006e202 */ /* 0x000fe40000000f00 */
[----:B------:R-:W-:-:S13]  /*8dc0*/  ISETP.NE.AND P0, PT, R0, RZ, !P6 ;  /* 0x000000ff0000720c */ /* 0x000fda0007705270 */
[----:B------:R-:W-:Y:S01]  /*8dd0*/  @P0 IMAD.MOV R97, RZ, RZ, R7 ;  /* 0x000000ffff610224 */ /* 0x000fe200078e0207 */
[----:B------:R-:W-:-:S03]  /*8de0*/  ISETP.NE.AND P0, PT, R96, RZ, PT ;  /* 0x000000ff6000720c */ /* 0x000fc60003f05270 */
[----:B------:R-:W-:-:S10]  /*8df0*/  @!P6 IMAD.MOV.U32 R7, RZ, RZ, R97 ;  /* 0x000000ffff07e224 */ /* 0x000fd400078e0061 */
.L_x_667:
[----:B------:R-:W-:Y:S05]  /*8e00*/  BSYNC.RECONVERGENT B1 ;  /* 0x0000000000017941 */ /* 0x000fea0003800200 */
.L_x_666:
        /* <DEDUP_REMOVED lines=40> */
[----:B------:R-:W-:Y:S01]  /*9090*/  IMAD.MOV.U32 R95, RZ, RZ, RZ ;  /* 0x000000ffff5f7224 */ /* 0x000fe200078e00ff */
[----:B------:R-:W-:-:S07]  /*90a0*/  MOV R84, R94 ;  /* 0x0000005e00547202 */ /* 0x000fce0000000f00 */
.L_x_664:
[----:B------:R-:W-:Y:S05]  /*90b0*/  BSYNC.RECONVERGENT B0 ;  /* 0x0000000000007941 */ /* 0x000fea0003800200 */
.L_x_663:
[----:B------:R-:W-:Y:S02]  /*90c0*/  I2FP.F32.U32 R16, R96 ;  /* 0x0000006000107245 */ /* 0x000fe40000201000 */
[----:B------:R-:W-:Y:S02]  /*90d0*/  PRMT R82, R39, 0x7632, R82 ;  /* 0x0000763227527816 */ /* 0x000fe40000000052 */
[----:B------:R-:W-:Y:S01]  /*90e0*/  PRMT R74, R74, 0x5410, R90 ;  /* 0x000054104a4a7816 */ /* 0x000fe2000000005a */
[----:B------:R-:W-:Y:S01]  /*90f0*/  FFMA.FTZ R16, R16, R121, 1.1641532182693481445e-10 ;  /* 0x2f00000010107423 */ /* 0x000fe20000010079 */
[----:B------:R-:W-:Y:S01]  /*9100*/  PRMT R73, R73, 0x5410, R88 ;  /* 0x0000541049497816 */ /* 0x000fe20000000058 */
[----:B------:R-:W-:Y:S01]  /*9110*/  IMAD.U32 R89, R82, 0x10000, RZ ;  /* 0x0001000052597824 */ /* 0x000fe200078e00ff */
[----:B------:R-:W-:Y:S02]  /*9120*/  @P1 PRMT R82, R35, 0x7632, R82 ;  /* 0x0000763223521816 */ /* 0x000fe40000000052 */
[----:B------:R-:W-:Y:S01]  /*9130*/  FSETP.GTU.FTZ.AND P6, PT, R16, R31, PT ;  /* 0x0000001f1000720b */ /* 0x000fe20003fdc000 */
[----:B------:R-:W-:Y:S01]  /*9140*/  FMUL.FTZ R89, R89, R30 ;  /* 0x0000001e59597220 */ /* 0x000fe20000410000 */
[----:B------:R-:W-:-:S02]  /*9150*/  @P1 SHF.L.U32 R82, R82, 0x10, RZ ;  /* 0x0000001052521819 */ /* 0x000fc400000006ff */
[----:B------:R-:W-:Y:S02]  /*9160*/  SEL R16, RZ, 0x1, P6 ;  /* 0x00000001ff107807 */ /* 0x000fe40003000000 */
[----:B------:R-:W-:Y:S02]  /*9170*/  FSEL R94, R89, RZ, !P6 ;  /* 0x000000ff595e7208 */ /* 0x000fe40007000000 */
[----:B------:R-:W-:-:S03]  /*9180*/  PRMT R72, R72, 0x5410, R87 ;  /* 0x0000541048487816 */ /* 0x000fc60000000057 */
[----:B------:R-:W-:-:S04]  /*9190*/  FADD.FTZ R91, R91, R94 ;  /* 0x0000005e5b5b7221 */ /* 0x000fc80000010000 */
[----:B------:R-:W-:Y:S01]  /*91a0*/  @P1 FADD.FTZ R82, R91, R82 ;  /* 0x000000525b521221 */ /* 0x000fe20000010000 */
[----:B------:R-:W-:-:S05]  /*91b0*/  @!P1 IMAD.MOV.U32 R82, RZ, RZ, R91 ;  /* 0x000000ffff529224 */ /* 0x000fca00078e005b */
[----:B------:R-:W-:-:S04]  /*91c0*/  F2FP.BF16.F32.PACK_AB R89, RZ, R82 ;  /* 0x00000052ff59723e */ /* 0x000fc800000010ff */
[----:B------:R-:W-:-:S07]  /*91d0*/  PRMT R75, R75, 0x5410, R89 ;  /* 0x000054104b4b7816 */ /* 0x000fce0000000059 */
.L_x_587:
[----:B------:R-:W0:Y:S01]  /*91e0*/  LDC.64 R118, c[0x0][0x3a8] ;  /* 0x0000ea00ff767b82 */ /* 0x000e220000000a00 */
[----:B------:R-:W-:Y:S02]  /*91f0*/  SEL R90, RZ, 0x100, !P0 ;  /* 0x00000100ff5a7807 */ /* 0x000fe40004000000 */
[----:B------:R-:W-:Y:S02]  /*9200*/  ISETP.NE.U32.AND P0, PT, R92, RZ, PT ;  /* 0x000000ff5c00720c */ /* 0x000fe40003f05070 */
[----:B------:R-:W-:Y:S02]  /*9210*/  SEL R89, RZ, 0x10000, !P4 ;  /* 0x00010000ff597807 */ /* 0x000fe40006000000 */
[----:B------:R-:W-:Y:S01]  /*9220*/  ISETP.NE.AND.EX P0, PT, R93, RZ, PT, P0 ;  /* 0x000000ff5d00720c */ /* 0x000fe20003f05300 */
[----:B------:R-:W1:Y:S01]  /*9230*/  LDC.64 R116, c[0x0][0x3b0] ;  /* 0x0000ec00ff747b82 */ /* 0x000e620000000a00 */
[----:B------:R-:W-:Y:S02]  /*9240*/  ISETP.NE.AND P4, PT, R86, RZ, PT ;  /* 0x000000ff5600720c */ /* 0x000fe40003f85270 */
[----:B------:R-:W-:-:S02]  /*9250*/  SEL R91, RZ, 0x1000000, !P5 ;  /* 0x01000000ff5b7807 */ /* 0x000fc40006800000 */
        /* <DEDUP_REMOVED lines=9> */
[----:B------:R0:W-:Y:S01]  /*92f0*/  STG.E.128 desc[UR8][R86.64], R72 ;  /* 0x0000004856007986 */ /* 0x0001e2000c101d08 */
[----:B------:R-:W-:Y:S01]  /*9300*/  SEL R85, RZ, 0x1, !P3 ;  /* 0x00000001ff557807 */ /* 0x000fe20005800000 */
[----:B0-----:R-:W0:Y:S01]  /*9310*/  @P1 LDC.64 R74, c[0x0][0x3a0] ;  /* 0x0000e800ff4a1b82 */ /* 0x001e220000000a00 */
[----:B------:R-:W-:Y:S01]  /*9320*/  LOP3.LUT R72, R83, R88, RZ, 0xfc, !PT ;  /* 0x0000005853487212 */ /* 0x000fe200078efcff */
[----:B-1----:R-:W-:Y:S01]  /*9330*/  IMAD.WIDE.U32 R88, R8, 0x8, R116 ;  /* 0x0000000808587825 */ /* 0x002fe200078e0074 */
[----:B------:R-:W-:-:S03]  /*9340*/  LOP3.LUT R73, R90, R85, RZ, 0xfc, !PT ;  /* 0x000000555a497212 */ /* 0x000fc600078efcff */
[----:B------:R-:W-:Y:S02]  /*9350*/  VIADD R83, R8, 0x20 ;  /* 0x0000002008537836 */ /* 0x000fe40000000000 */
[----:B------:R-:W1:Y:S01]  /*9360*/  @P0 LDC.64 R86, c[0x0][0x398] ;  /* 0x0000e600ff560b82 */ /* 0x000e620000000a00 */
[----:B------:R2:W-:Y:S02]  /*9370*/  STG.E.64 desc[UR8][R88.64], R72 ;  /* 0x0000004858007986 */ /* 0x0005e4000c101b08 */
[----:B--2---:R-:W-:-:S04]  /*9380*/  IMAD.WIDE.U32 R72, R83, 0x10, R108 ;  /* 0x0000001053487825 */ /* 0x004fc800078e006c */
[----:B0-----:R-:W-:-:S04]  /*9390*/  @P1 IMAD.WIDE.U32 R74, R83, 0x10, R74 ;  /* 0x00000010534a1825 */ /* 0x001fc800078e004a */
[----:B-1----:R-:W-:Y:S01]  /*93a0*/  @P0 IMAD.WIDE.U32 R86, R83, 0x10, R86 ;  /* 0x0000001053560825 */ /* 0x002fe200078e0056 */
[----:B------:R-:W-:Y:S06]  /*93b0*/  @!P0 BRA `(.L_x_668) ;  /* 0x0000000000508947 */ /* 0x000fec0003800000 */
[----:B------:R-:W-:Y:S01]  /*93c0*/  SHF.L.U32 R88, R15, 0x10, RZ ;  /* 0x000000100f587819 */ /* 0x000fe200000006ff */
[----:B------:R-:W0:Y:S01]  /*93d0*/  LDC.64 R96, c[0x0][0x3b8] ;  /* 0x0000ee00ff607b82 */ /* 0x000e220000000a00 */
[----:B------:R-:W-:Y:S02]  /*93e0*/  LOP3.LUT R85, R16, 0xffff, RZ, 0xc0, !PT ;  /* 0x0000ffff10557812 */ /* 0x000fe400078ec0ff */
[----:B------:R-:W-:Y:S02]  /*93f0*/  LOP3.LUT R88, R88, 0xff0000, RZ, 0xc0, !PT ;  /* 0x00ff000058587812 */ /* 0x000fe400078ec0ff */
[----:B------:R-:W-:Y:S02]  /*9400*/  LOP3.LUT R90, R11, 0xff, RZ, 0xc0, !PT ;  /* 0x000000ff0b5a7812 */ /* 0x000fe400078ec0ff */
[----:B------:R-:W-:Y:S02]  /*9410*/  PRMT R94, R88, 0x4210, R85 ;  /* 0x00004210585e7816 */ /* 0x000fe40000000055 */
[----:B------:R-:W-:Y:S01]  /*9420*/  PRMT R85, R14, 0x7104, RZ ;  /* 0x000071040e557816 */ /* 0x000fe200000000ff */
[----:B------:R-:W-:Y:S01]  /*9430*/  IMAD.WIDE.U32 R90, R90, 0x10000, RZ ;  /* 0x000100005a5a7825 */ /* 0x000fe200078e00ff */
[----:B------:R-:W-:-:S02]  /*9440*/  LOP3.LUT R88, R12, 0xff, RZ, 0xc0, !PT ;  /* 0x000000ff0c587812 */ /* 0x000fc400078ec0ff */
[----:B------:R-:W-:Y:S02]  /*9450*/  LOP3.LUT R92, R10, 0xff, RZ, 0xc0, !PT ;  /* 0x000000ff0a5c7812 */ /* 0x000fe400078ec0ff */
[----:B------:R-:W-:Y:S01]  /*9460*/  LOP3.LUT R94, R94, 0xff00, R85, 0xf8, !PT ;  /* 0x0000ff005e5e7812 */ /* 0x000fe200078ef855 */
[----:B------:R-:W-:-:S03]  /*9470*/  IMAD.WIDE.U32 R88, R88, 0x1000000, RZ ;  /* 0x0100000058587825 */ /* 0x000fc600078e00ff */
[----:B------:R-:W-:Y:S01]  /*9480*/  LOP3.LUT R85, R94, 0xff, R13, 0xf8, !PT ;  /* 0x000000ff5e557812 */ /* 0x000fe200078ef80d */
[----:B------:R-:W-:-:S03]  /*9490*/  IMAD.WIDE.U32 R92, R92, 0x100, RZ ;  /* 0x000001005c5c7825 */ /* 0x000fc600078e00ff */
[----:B------:R-:W-:Y:S02]  /*94a0*/  LOP3.LUT R85, R91, R85, R89, 0xfe, !PT ;  /* 0x000000555b557212 */ /* 0x000fe400078efe59 */
[----:B------:R-:W-:Y:S02]  /*94b0*/  LOP3.LUT R88, R92, R88, R90, 0xfe, !PT ;  /* 0x000000585c587212 */ /* 0x000fe400078efe5a */
[----:B------:R-:W-:Y:S02]  /*94c0*/  LOP3.LUT R93, R85, R93, RZ, 0xfc, !PT ;  /* 0x0000005d555d7212 */ /* 0x000fe400078efcff */
[----:B------:R-:W-:Y:S01]  /*94d0*/  LOP3.LUT R92, R88, 0xff, R9, 0xf8, !PT ;  /* 0x000000ff585c7812 */ /* 0x000fe200078ef809 */
[----:B0-----:R-:W-:-:S05]  /*94e0*/  IMAD.WIDE.U32 R88, R8, 0x8, R96 ;  /* 0x0000000808587825 */ /* 0x001fca00078e0060 */
[----:B------:R0:W-:Y:S02]  /*94f0*/  STG.E.64 desc[UR8][R88.64], R92 ;  /* 0x0000005c58007986 */ /* 0x0001e4000c101b08 */
.L_x_668:
[----:B------:R1:W5:Y:S04]  /*9500*/  @P1 LDG.E.128 R32, desc[UR8][R74.64] ;  /* 0x000000084a201981 */ /* 0x000368000c1e1d00 */
[----:B------:R1:W5:Y:S04]  /*9510*/  @P0 LDG.E.128 R36, desc[UR8][R86.64] ;  /* 0x0000000856240981 */ /* 0x000368000c1e1d00 */
[----:B------:R-:W5:Y:S01]  /*9520*/  LDG.E.128 R72, desc[UR8][R72.64] ;  /* 0x0000000848487981 */ /* 0x000f62000c1e1d00 */
[----:B------:R-:W-:Y:S05]  /*9530*/  @!P0 BRA `(.L_x_669) ;  /* 0x0000005400d88947 */ /* 0x000fea0003800000 */
        /* <DEDUP_REMOVED lines=16> */
.L_x_672:
        /* <DEDUP_REMOVED lines=13> */
.L_x_674:
[----:B------:R-:W-:Y:S05]  /*9710*/  BSYNC.RECONVERGENT B1 ;  /* 0x0000000000017941 */ /* 0x000fea0003800200 */
.L_x_673:
[----:B-1----:R-:W-:Y:S01]  /*9720*/  IMAD.WIDE.U32 R86, R0, -0x326172a9, RZ ;  /* 0xcd9e8d5700567825 */ /* 0x002fe200078e00ff */
        /* <DEDUP_REMOVED lines=46> */
.L_x_671:
[----:B------:R-:W-:Y:S05]  /*9a10*/  BSYNC.RECONVERGENT B0 ;  /* 0x0000000000007941 */ /* 0x000fea0003800200 */
.L_x_670:
[----:B------:R-:W-:Y:S01]  /*9a20*/  I2FP.F32.U32 R10, R9 ;  /* 0x00000009000a7245 */ /* 0x000fe20000201000 */
[----:B-----5:R-:W-:Y:S01]  /*9a30*/  IMAD.U32 R9, R72, 0x10000, RZ ;  /* 0x0001000048097824 */ /* 0x020fe200078e00ff */
        /* <DEDUP_REMOVED lines=8> */
[----:B------:R-:W-:Y:S02]  /*9ac0*/  PLOP3.LUT P4, PT, P2, PT, PT, 0x8, 0x80 ;  /* 0x000000000080781c */ /* 0x000fe4000178e170 */
[----:B------:R-:W-:Y:S02]  /*9ad0*/  FSEL R9, R9, RZ, !P2 ;  /* 0x000000ff09097208 */ /* 0x000fe40005000000 */
[----:B0-----:R-:W-:Y:S01]  /*9ae0*/  P2R R93, PR, RZ, 0x10 ;  /* 0x00000010ff5d7803 */ /* 0x001fe20000000000 */
        /* <DEDUP_REMOVED lines=9> */
.L_x_677:
        /* <DEDUP_REMOVED lines=13> */
.L_x_679:
[----:B------:R-:W-:Y:S05]  /*9c50*/  BSYNC.RECONVERGENT B1 ;  /* 0x0000000000017941 */ /* 0x000fea0003800200 */
.L_x_678:
        /* <DEDUP_REMOVED lines=25> */
[----:B------:R-:W-:-:S03]  /*9df0*/  LOP3.LUT R13, R27, R84, R11, 0x96, !PT ;  /* 0x000000541b0d7212 */ /* 0x000fc600078e960b */
[----:B------:R-:W-:Y:S01]  /*9e00*/  IMAD.U32 R11, RZ, RZ, UR6 ;  /* 0x00000006ff0b7e24 */ /* 0x000fe2000f8e00ff */
        /* <DEDUP_REMOVED lines=19> */
[----:B------:R-:W-:Y:S01]  /*9f40*/  MOV R11, R94 ;  /* 0x0000005e000b7202 */ /* 0x000fe20000000f00 */
[----:B------:R-:W-:-:S07]  /*9f50*/  IMAD.MOV.U32 R94, RZ, RZ, R10 ;  /* 0x000000ffff5e7224 */ /* 0x000fce00078e000a */
.L_x_676:
[----:B------:R-:W-:Y:S05]  /*9f60*/  BSYNC.RECONVERGENT B0 ;  /* 0x0000000000007941 */ /* 0x000fea0003800200 */
.L_x_675:
[----:B------:R-:W-:Y:S01]  /*9f70*/  I2FP.F32.U32 R10, R11 ;  /* 0x0000000b000a7245 */ /* 0x000fe20000201000 */
[----:B------:R-:W-:Y:S01]  /*9f80*/  @P1 IMAD.U32 R84, R32, 0x10000, RZ ;  /* 0x0001000020541824 */ /* 0x000fe200078e00ff */
[----:B------:R-:W-:Y:S01]  /*9f90*/  SHF.L.U32 R11, R36, 0x10, RZ ;  /* 0x00000010240b7819 */ /* 0x000fe200000006ff */
[----:B------:R-:W-:Y:S01]  /*9fa0*/  BSSY.RECONVERGENT B0, `(.L_x_680) ;  /* 0x0000054000007945 */ /* 0x000fe20003800200 */
[----:B------:R-:W-:Y:S01]  /*9fb0*/  ISETP.NE.AND P3, PT, R13, 0x1, PT ;  /* 0x000000010d00780c */ /* 0x000fe20003f65270 */
[----:B------:R-:W-:Y:S01]  /*9fc0*/  FFMA.FTZ R10, R10, R121, 1.1641532182693481445e-10 ;  /* 0x2f0000000a0a7423 */ /* 0x000fe20000010079 */
[----:B------:R-:W-:Y:S02]  /*9fd0*/  HFMA2 R14, -RZ, RZ, 0, 1.1920928955078125e-07 ;  /* 0x00000002ff0e7431 */ /* 0x000fe400000001ff */
[----:B------:R-:W-:Y:S02]  /*9fe0*/  FMUL.FTZ R11, R11, R30 ;  /* 0x0000001e0b0b7220 */ /* 0x000fe40000410000 */
[----:B------:R-:W-:-:S04]  /*9ff0*/  FSETP.GTU.FTZ.AND P2, PT, R10, R31, PT ;  /* 0x0000001f0a00720b */ /* 0x000fc80003f5c000 */
[----:B------:R-:W-:Y:S01]  /*a000*/  FSEL R10, R11, RZ, !P2 ;  /* 0x000000ff0b0a7208 */ /* 0x000fe20005000000 */
[----:B------:R-:W-:-:S04]  /*a010*/  IMAD.MOV.U32 R11, RZ, RZ, R110 ;  /* 0x000000ffff0b7224 */ /* 0x000fc800078e006e */
        /* <DEDUP_REMOVED lines=14> */
.L_x_682:
        /* <DEDUP_REMOVED lines=13> */
.L_x_684:
[----:B------:R-:W-:Y:S05]  /*a1d0*/  BSYNC.RECONVERGENT B1 ;  /* 0x0000000000017941 */ /* 0x000fea0003800200 */
.L_x_683:
[----:B-1----:R-:W-:Y:S01]  /*a1e0*/  IMAD.WIDE.U32 R86, R0, -0x326172a9, RZ ;  /* 0xcd9e8d5700567825 */ /* 0x002fe200078e00ff */
[----:B------:R-:W-:Y:S02]  /*a1f0*/  LOP3.LUT R10, R7, UR7, R13, 0x96, !PT ;  /* 0x00000007070a7c12 */ /* 0x000fe4000f8e960d */
[----:B------:R-:W-:Y:S02]  /*a200*/  MOV R85, UR7 ;  /* 0x0000000700557c02 */ /* 0x000fe40008000f00 */
        /* <DEDUP_REMOVED lines=23> */
[----:B------:R-:W-:Y:S01]  /*a380*/  IMAD.U32 R11, RZ, RZ, UR6 ;  /* 0x00000006ff0b7e24 */ /* 0x000fe2000f8e00ff */
[----:B------:R-:W-:Y:S01]  /*a390*/  LOP3.LUT R85, R85, R12, R15, 0x96, !PT ;  /* 0x0000000c55557212 */ /* 0x000fe200078e960f */
[----:B------:R-:W-:-:S03]  /*a3a0*/  IMAD.WIDE.U32 R12, R13, -0x2daee0ad, RZ ;  /* 0xd2511f530d0c7825 */ /* 0x000fc600078e00ff */
[----:B------:R-:W-:Y:S01]  /*a3b0*/  IADD3 R11, PT, PT, R11, -0x4ab325aa, RZ ;  /* 0xb54cda560b0b7810 */ /* 0x000fe20007ffe0ff */
        /* <DEDUP_REMOVED lines=10> */
[----:B------:R-:W-:Y:S01]  /*a460*/  HFMA2 R14, -RZ, RZ, 0, 0 ;  /* 0x00000000ff0e7431 */ /* 0x000fe200000001ff */
[----:B------:R-:W-:Y:S01]  /*a470*/  LOP3.LUT R10, R23, R10, R13, 0x96, !PT ;  /* 0x0000000a170a7212 */ /* 0x000fe200078e960d */
[----:B------:R-:W-:-:S04]  /*a480*/  IMAD.WIDE.U32 R110, R110, -0x326172a9, RZ ;  /* 0xcd9e8d576e6e7825 */ /* 0x000fc800078e00ff */
[----:B------:R-:W-:Y:S01]  /*a490*/  IMAD.WIDE.U32 R10, R10, -0x2daee0ad, RZ ;  /* 0xd2511f530a0a7825 */ /* 0x000fe200078e00ff */
[----:B------:R-:W-:-:S04]  /*a4a0*/  LOP3.LUT R101, R12, UR13, R111, 0x96, !PT ;  /* 0x0000000d0c657c12 */ /* 0x000fc8000f8e966f */
[----:B------:R-:W-:Y:S01]  /*a4b0*/  LOP3.LUT R100, R18, R100, R11, 0x96, !PT ;  /* 0x0000006412647212 */ /* 0x000fe200078e960b */
[----:B------:R-:W-:Y:S02]  /*a4c0*/  IMAD.MOV.U32 R11, RZ, RZ, R94 ;  /* 0x000000ffff0b7224 */ /* 0x000fe400078e005e */
[----:B------:R-:W-:-:S07]  /*a4d0*/  IMAD.MOV.U32 R94, RZ, RZ, R10 ;  /* 0x000000ffff5e7224 */ /* 0x000fce00078e000a */
.L_x_681:
[----:B------:R-:W-:Y:S05]  /*a4e0*/  BSYNC.RECONVERGENT B0 ;  /* 0x0000000000007941 */ /* 0x000fea0003800200 */
.L_x_680:
        /* <DEDUP_REMOVED lines=21> */
.L_x_687:
        /* <DEDUP_REMOVED lines=13> */
.L_x_689:
[----:B------:R-:W-:Y:S05]  /*a710*/  BSYNC.RECONVERGENT B1 ;  /* 0x0000000000017941 */ /* 0x000fea0003800200 */
.L_x_688:
[----:B-1----:R-:W-:Y:S01]  /*a720*/  IMAD.WIDE.U32 R86, R0, -0x326172a9, RZ ;  /* 0xcd9e8d5700567825 */ /* 0x002fe200078e00ff */
[----:B------:R-:W-:-:S03]  /*a730*/  LOP3.LUT R10, R7, UR7, R13, 0x96, !PT ;  /* 0x00000007070a7c12 */ /* 0x000fc6000f8e960d */
[----:B------:R-:W-:Y:S01]  /*a740*/  IMAD.U32 R85, RZ, RZ, UR7 ;  /* 0x00000007ff557e24 */ /* 0x000fe2000f8e00ff */
[----:B------:R-:W-:Y:S01]  /*a750*/  LOP3.LUT R14, R6, UR6, R87, 0x96, !PT ;  /* 0x00000006060e7c12 */ /* 0x000fe2000f8e9657 */
        /* <DEDUP_REMOVED lines=39> */
[----:B------:R-:W-:Y:S02]  /*a9d0*/  LOP3.LUT R101, R12, UR13, R111, 0x96, !PT ;  /* 0x0000000d0c657c12 */ /* 0x000fe4000f8e966f */
[----:B------:R-:W-:Y:S01]  /*a9e0*/  MOV R12, R94 ;  /* 0x0000005e000c7202 */ /* 0x000fe20000000f00 */
[----:B------:R-:W-:Y:S01]  /*a9f0*/  IMAD.MOV.U32 R94, RZ, RZ, R10 ;  /* 0x000000ffff5e7224 */ /* 0x000fe200078e000a */
[----:B------:R-:W-:Y:S01]  /*aa00*/  LOP3.LUT R100, R18, R100, R11, 0x96, !PT ;  /* 0x0000006412647212 */ /* 0x000fe200078e960b */
[----:B------:R-:W-:-:S07]  /*aa10*/  IMAD.MOV.U32 R13, RZ, RZ, RZ ;  /* 0x000000ffff0d7224 */ /* 0x000fce00078e00ff */
.L_x_686:
[----:B------:R-:W-:Y:S05]  /*aa20*/  BSYNC.RECONVERGENT B0 ;  /* 0x0000000000007941 */ /* 0x000fea0003800200 */
.L_x_685:
[----:B------:R-:W-:Y:S01]  /*aa30*/  I2FP.F32.U32 R10, R12 ;  /* 0x0000000c000a7245 */ /* 0x000fe20000201000 */
[----:B------:R-:W-:Y:S01]  /*aa40*/  BSSY.RECONVERGENT B0, `(.L_x_690) ;  /* 0x0000058000007945 */ /* 0x000fe20003800200 */
[----:B------:R-:W-:Y:S01]  /*aa50*/  PRMT R11, R36, 0x7632, R11 ;  /* 0x00007632240b7816 */ /* 0x000fe2000000000b */
[----:B------:R-:W-:Y:S01]  /*aa60*/  HFMA2 R14, -RZ, RZ, 0, 1.1920928955078125e-07 ;  /* 0x00000002ff0e7431 */ /* 0x000fe200000001ff */
[----:B------:R-:W-:Y:S01]  /*aa70*/  ISETP.NE.AND P3, PT, R13, 0x1, PT ;  /* 0x000000010d00780c */ /* 0x000fe20003f65270 */
[----:B------:R-:W-:Y:S01]  /*aa80*/  FFMA.FTZ R10, R10, R121, 1.1641532182693481445e-10 ;  /* 0x2f0000000a0a7423 */ /* 0x000fe20000010079 */
[----:B------:R-:W-:-:S04]  /*aa90*/  SHF.L.U32 R11, R11, 0x10, RZ ;  /* 0x000000100b0b7819 */ /* 0x000fc800000006ff */
[----:B------:R-:W-:Y:S01]  /*aaa0*/  FSETP.GTU.FTZ.AND P2, PT, R10, R31, PT ;  /* 0x0000001f0a00720b */ /* 0x000fe20003f5c000 */
[----:B------:R-:W-:Y:S01]  /*aab0*/  FMUL.FTZ R11, R11, R30 ;  /* 0x0000001e0b0b7220 */ /* 0x000fe20000410000 */
[----:B------:R-:W-:-:S04]  /*aac0*/  @P1 PRMT R10, R32, 0x7632, R10 ;  /* 0x00007632200a1816 */ /* 0x000fc8000000000a */
[----:B------:R-:W-:Y:S01]  /*aad0*/  FSEL R11, R11, RZ, !P2 ;  /* 0x000000ff0b0b7208 */ /* 0x000fe20005000000 */
[----:B------:R-:W-:Y:S01]  /*aae0*/  @P1 IMAD.U32 R85, R10, 0x10000, RZ ;  /* 0x000100000a551824 */ /* 0x000fe200078e00ff */
[----:B------:R-:W-:-:S03]  /*aaf0*/  SEL R10, RZ, 0x1, P2 ;  /* 0x00000001ff0a7807 */ /* 0x000fc60001000000 */
[----:B------:R-:W-:Y:S01]  /*ab00*/  FADD.FTZ R16, R16, R11 ;  /* 0x0000000b10107221 */ /* 0x000fe20000010000 */
[----:B------:R-:W-:-:S03]  /*ab10*/  IMAD.MOV.U32 R11, RZ, RZ, R110 ;  /* 0x000000ffff0b7224 */ /* 0x000fc600078e006e */
        /* <DEDUP_REMOVED lines=12> */
.L_x_692:
        /* <DEDUP_REMOVED lines=13> */
.L_x_694:
[----:B------:R-:W-:Y:S05]  /*acb0*/  BSYNC.RECONVERGENT B1 ;  /* 0x0000000000017941 */ /* 0x000fea0003800200 */
.L_x_693:
[----:B------:R-:W-:Y:S01]  /*acc0*/  IMAD.WIDE.U32 R88, R0, -0x326172a9, RZ ;  /* 0xcd9e8d5700587825 */ /* 0x000fe200078e00ff */
[----:B------:R-:W-:-:S03]  /*acd0*/  LOP3.LUT R12, R7, UR7, R15, 0x96, !PT ;  /* 0x00000007070c7c12 */ /* 0x000fc6000f8e960f */
[----:B------:R-:W-:Y:S01]  /*ace0*/  IMAD.U32 R11, RZ, RZ, UR6 ;  /* 0x00000006ff0b7e24 */ /* 0x000fe2000f8e00ff */
[----:B-1----:R-:W-:Y:S01]  /*acf0*/  LOP3.LUT R86, R6, UR6, R89, 0x96, !PT ;  /* 0x0000000606567c12 */ /* 0x002fe2000f8e9659 */
        /* <DEDUP_REMOVED lines=19> */
[----:B------:R-:W-:-:S04]  /*ae30*/  IMAD.WIDE.U32 R86, R11, -0x2daee0ad, RZ ;  /* 0xd2511f530b567825 */ /* 0x000fc800078e00ff */
[----:B------:R-:W-:Y:S01]  /*ae40*/  VIADD R11, R15, 0xa9066899 ;  /* 0xa90668990f0b7836 */ /* 0x000fe20000000000 */
[----:B------:R-:W-:Y:S01]  /*ae50*/  LOP3.LUT R15, R27, R88, R13, 0x96, !PT ;  /* 0x000000581b0f7212 */ /* 0x000fe200078e960d */
[----:B------:R-:W-:-:S03]  /*ae60*/  IMAD.U32 R13, RZ, RZ, UR6 ;  /* 0x00000006ff0d7e24 */ /* 0x000fc6000f8e00ff */
[----:B------:R-:W-:Y:S01]  /*ae70*/  LOP3.LUT R11, R11, R14, R87, 0x96, !PT ;  /* 0x0000000e0b0b7212 */ /* 0x000fe200078e9657 */
[----:B------:R-:W-:-:S04]  /*ae80*/  IMAD.WIDE.U32 R14, R15, -0x2daee0ad, RZ ;  /* 0xd2511f530f0e7825 */ /* 0x000fc800078e00ff */
[----:B------:R-:W-:Y:S01]  /*ae90*/  IMAD.WIDE.U32 R88, R11, -0x326172a9, RZ ;  /* 0xcd9e8d570b587825 */ /* 0x000fe200078e00ff */
[----:B------:R-:W-:Y:S02]  /*aea0*/  IADD3 R11, PT, PT, R13, -0x4ab325aa, RZ ;  /* 0xb54cda560d0b7810 */ /* 0x000fe40007ffe0ff */
[----:B------:R-:W-:Y:S02]  /*aeb0*/  LOP3.LUT R13, R4, R86, R15, 0x96, !PT ;  /* 0x00000056040d7212 */ /* 0x000fe400078e960f */
[----:B------:R-:W-:-:S03]  /*aec0*/  LOP3.LUT R11, R11, R12, R89, 0x96, !PT ;  /* 0x0000000c0b0b7212 */ /* 0x000fc600078e9659 */
        /* <DEDUP_REMOVED lines=12> */
[----:B------:R-:W-:Y:S02]  /*af90*/  HFMA2 R14, -RZ, RZ, 0, 0 ;  /* 0x00000000ff0e7431 */ /* 0x000fe400000001ff */
[----:B------:R-:W-:Y:S01]  /*afa0*/  IMAD.MOV.U32 R94, RZ, RZ, R12 ;  /* 0x000000ffff5e7224 */ /* 0x000fe200078e000c */
[----:B------:R-:W-:-:S07]  /*afb0*/  LOP3.LUT R100, R18, R100, R13, 0x96, !PT ;  /* 0x0000006412647212 */ /* 0x000fce00078e960d */
.L_x_691:
[----:B------:R-:W-:Y:S05]  /*afc0*/  BSYNC.RECONVERGENT B0 ;  /* 0x0000000000007941 */ /* 0x000fea0003800200 */
.L_x_690:
        /* <DEDUP_REMOVED lines=22> */
.L_x_697:
        /* <DEDUP_REMOVED lines=13> */
.L_x_699:
[----:B------:R-:W-:Y:S05]  /*b200*/  BSYNC.RECONVERGENT B1 ;  /* 0x0000000000017941 */ /* 0x000fea0003800200 */
.L_x_698:
[----:B------:R-:W-:Y:S01]  /*b210*/  IMAD.WIDE.U32 R88, R0, -0x326172a9, RZ ;  /* 0xcd9e8d5700587825 */ /* 0x000fe200078e00ff */
[----:B------:R-:W-:-:S04]  /*b220*/  LOP3.LUT R12, R7, UR7, R15, 0x96, !PT ;  /* 0x00000007070c7c12 */ /* 0x000fc8000f8e960f */
[----:B-1----:R-:W-:Y:S01]  /*b230*/  LOP3.LUT R86, R6, UR6, R89, 0x96, !PT ;  /* 0x0000000606567c12 */ /* 0x002fe2000f8e9659 */
        /* <DEDUP_REMOVED lines=45> */
.L_x_696:
[----:B------:R-:W-:Y:S05]  /*b510*/  BSYNC.RECONVERGENT B0 ;  /* 0x0000000000007941 */ /* 0x000fea0003800200 */
.L_x_695:
[----:B------:R-:W-:Y:S01]  /*b520*/  I2FP.F32.U32 R12, R13 ;  /* 0x0000000d000c7245 */ /* 0x000fe20000201000 */
[----:B-1----:R-:W-:Y:S01]  /*b530*/  @P1 IMAD.U32 R86, R33, 0x10000, RZ ;  /* 0x0001000021561824 */ /* 0x002fe200078e00ff */
        /* <DEDUP_REMOVED lines=23> */
.L_x_702:
        /* <DEDUP_REMOVED lines=13> */
.L_x_704:
[----:B------:R-:W-:Y:S05]  /*b780*/  BSYNC.RECONVERGENT B1 ;  /* 0x0000000000017941 */ /* 0x000fea0003800200 */
.L_x_703:
[----:B------:R-:W-:Y:S01]  /*b790*/  IMAD.WIDE.U32 R98, R0, -0x326172a9, RZ ;  /* 0xcd9e8d5700627825 */ /* 0x000fe200078e00ff */
        /* <DEDUP_REMOVED lines=43> */
[----:B------:R-:W-:Y:S01]  /*ba50*/  HFMA2 R14, -RZ, RZ, 0, 0 ;  /* 0x00000000ff0e7431 */ /* 0x000fe200000001ff */
[----:B------:R-:W-:Y:S01]  /*ba60*/  LOP3.LUT R100, R18, R100, R13, 0x96, !PT ;  /* 0x0000006412647212 */ /* 0x000fe200078e960d */
[----:B------:R-:W-:Y:S02]  /*ba70*/  IMAD.MOV.U32 R13, RZ, RZ, R94 ;  /* 0x000000ffff0d7224 */ /* 0x000fe400078e005e */
[----:B------:R-:W-:-:S07]  /*ba80*/  IMAD.MOV.U32 R94, RZ, RZ, R12 ;  /* 0x000000ffff5e7224 */ /* 0x000fce00078e000c */
.L_x_701:
[----:B------:R-:W-:Y:S05]  /*ba90*/  BSYNC.RECONVERGENT B0 ;  /* 0x0000000000007941 */ /* 0x000fea0003800200 */
.L_x_700:
        /* <DEDUP_REMOVED lines=21> */
.L_x_707:
        /* <DEDUP_REMOVED lines=13> */
.L_x_709:
[----:B------:R-:W-:Y:S05]  /*bcc0*/  BSYNC.RECONVERGENT B1 ;  /* 0x0000000000017941 */ /* 0x000fea0003800200 */
.L_x_708:
[----:B------:R-:W-:Y:S01]  /*bcd0*/  IMAD.WIDE.U32 R98, R0, -0x326172a9, RZ ;  /* 0xcd9e8d5700627825 */ /* 0x000fe200078e00ff */
        /* <DEDUP_REMOVED lines=47> */
.L_x_706:
[----:B------:R-:W-:Y:S05]  /*bfd0*/  BSYNC.RECONVERGENT B0 ;  /* 0x0000000000007941 */ /* 0x000fea0003800200 */
.L_x_705:
        /* <DEDUP_REMOVED lines=8> */
[----:B------:R-:W-:-:S04]  /*c060*/  @P1 PRMT R12, R33, 0x7632, R12 ;  /* 0x00007632210c1816 */ /* 0x000fc8000000000c */
[----:B------:R-:W-:Y:S01]  /*c070*/  FSEL R14, R13, RZ, !P2 ;  /* 0x000000ff0d0e7208 */ /* 0x000fe20005000000 */
[----:B------:R-:W-:Y:S02]  /*c080*/  @P1 IMAD.U32 R12, R12, 0x10000, RZ ;  /* 0x000100000c0c1824 */ /* 0x000fe400078e00ff */
[----:B------:R-:W-:Y:S02]  /*c090*/  IMAD.MOV.U32 R13, RZ, RZ, R110 ;  /* 0x000000ffff0d7224 */ /* 0x000fe400078e006e */
[----:B------:R-:W-:-:S04]  /*c0a0*/  FADD.FTZ R73, R73, R14 ;  /* 0x0000000e49497221 */ /* 0x000fc80000010000 */
[----:B------:R-:W-:Y:S01]  /*c0b0*/  @P1 FADD.FTZ R87, R73, R12 ;  /* 0x0000000c49571221 */ /* 0x000fe20000010000 */
[----:B------:R-:W-:Y:S01]  /*c0c0*/  SEL R12, RZ, 0x1, P2 ;  /* 0x00000001ff0c7807 */ /* 0x000fe20001000000 */
[----:B------:R-:W-:Y:S01]  /*c0d0*/  @!P1 IMAD.MOV.U32 R87, RZ, RZ, R73 ;  /* 0x000000ffff579224 */ /* 0x000fe200078e0049 */
[----:B------:R-:W-:-:S04]  /*c0e0*/  ISETP.NE.AND P2, PT, R15, 0x1, PT ;  /* 0x000000010f00780c */ /* 0x000fc80003f45270 */
[----:B------:R-:W-:-:S09]  /*c0f0*/  F2FP.BF16.F32.PACK_AB R73, RZ, R87 ;  /* 0x00000057ff49723e */ /* 0x000fd200000010ff */
        /* <DEDUP_REMOVED lines=9> */
.L_x_712:
        /* <DEDUP_REMOVED lines=13> */
.L_x_714:
[----:B------:R-:W-:Y:S05]  /*c260*/  BSYNC.RECONVERGENT B1 ;  /* 0x0000000000017941 */ /* 0x000fea0003800200 */
.L_x_713:
        /* <DEDUP_REMOVED lines=48> */
.L_x_711:
[----:B------:R-:W-:Y:S05]  /*c570*/  BSYNC.RECONVERGENT B0 ;  /* 0x0000000000007941 */ /* 0x000fea0003800200 */
.L_x_710:
        /* <DEDUP_REMOVED lines=21> */
.L_x_717:
        /* <DEDUP_REMOVED lines=13> */
.L_x_719:
[----:B------:R-:W-:Y:S05]  /*c7a0*/  BSYNC.RECONVERGENT B1 ;  /* 0x0000000000017941 */ /* 0x000fea0003800200 */
.L_x_718:
[----:B------:R-:W-:Y:S01]  /*c7b0*/  IMAD.WIDE.U32 R100, R0, -0x326172a9, RZ ;  /* 0xcd9e8d5700647825 */ /* 0x000fe200078e00ff */
[----:B------:R-:W-:-:S03]  /*c7c0*/  LOP3.LUT R14, R7, UR7, R99, 0x96, !PT ;  /* 0x00000007070e7c12 */ /* 0x000fc6000f8e9663 */
        /* <DEDUP_REMOVED lines=44> */
[----:B------:R-:W-:Y:S01]  /*ca90*/  MOV R15, R94 ;  /* 0x0000005e000f7202 */ /* 0x000fe20000000f00 */
[----:B------:R-:W-:-:S07]  /*caa0*/  IMAD.MOV.U32 R94, RZ, RZ, R14 ;  /* 0x000000ffff5e7224 */ /* 0x000fce00078e000e */
.L_x_716:
[----:B------:R-:W-:Y:S05]  /*cab0*/  BSYNC.RECONVERGENT B0 ;  /* 0x0000000000007941 */ /* 0x000fea0003800200 */
.L_x_715:
        /* <DEDUP_REMOVED lines=8> */
[----:B------:R-:W-:Y:S01]  /*cb40*/  FSEL R74, R15, RZ, !P3 ;  /* 0x000000ff0f4a7208 */ /* 0x000fe20005800000 */
[----:B------:R-:W-:Y:S01]  /*cb50*/  IMAD.MOV.U32 R15, RZ, RZ, R110 ;  /* 0x000000ffff0f7224 */ /* 0x000fe200078e006e */
[----:B------:R-:W-:Y:S02]  /*cb60*/  SEL R14, RZ, 0x1, P3 ;  /* 0x00000001ff0e7807 */ /* 0x000fe40001800000 */
[----:B------:R-:W-:Y:S01]  /*cb70*/  ISETP.NE.AND P3, PT, R90, 0x1, PT ;  /* 0x000000015a00780c */ /* 0x000fe20003f65270 */
[----:B------:R-:W-:-:S04]  /*cb80*/  FADD.FTZ R13, R13, R74 ;  /* 0x0000004a0d0d7221 */ /* 0x000fc80000010000 */
        /* <DEDUP_REMOVED lines=13> */
.L_x_722:
[----:B------:R-:W-:Y:S01]  /*cc60*/  IADD3 R5, PT, PT, R5, 0x1, RZ ;  /* 0x0000000105057810 */ /* 0x000fe20007ffe0ff */
[----:B------:R-:W-:Y:S03]  /*cc70*/  BSSY.RECONVERGENT B1, `(.L_x_723) ;  /* 0x000000b000017945 */ /* 0x000fe60003800200 */
[----:B------:R-:W-:-:S13]  /*cc80*/  ISETP.NE.AND P3, PT, R5, RZ, PT ;  /* 0x000000ff0500720c */ /* 0x000fda0003f65270 */
        /* <DEDUP_REMOVED lines=9> */
.L_x_724:
[----:B------:R-:W-:Y:S05]  /*cd20*/  BSYNC.RECONVERGENT B1 ;  /* 0x0000000000017941 */ /* 0x000fea0003800200 */
.L_x_723:
[----:B------:R-:W-:-:S04]  /*cd30*/  IMAD.WIDE.U32 R98, R0, -0x326172a9, RZ ;  /* 0xcd9e8d5700627825 */ /* 0x000fc800078e00ff */
[----:B------:R-:W-:Y:S02]  /*cd40*/  HFMA2 R92, -RZ, RZ, 0, 0 ;  /* 0x00000000ff5c7431 */ /* 0x000fe400000001ff */
[----:B------:R-:W-:Y:S01]  /*cd50*/  IMAD.WIDE.U32 R100, R5, -0x2daee0ad, RZ ;  /* 0xd2511f5305647825 */ /* 0x000fe200078e00ff */
[----:B------:R-:W-:-:S04]  /*cd60*/  LOP3.LUT R14, R6, UR6, R99, 0x96, !PT ;  /* 0x00000006060e7c12 */ /* 0x000fc8000f8e9663 */
[----:B------:R-:W-:Y:S01]  /*cd70*/  LOP3.LUT R101, R7, UR7, R101, 0x96, !PT ;  /* 0x0000000707657c12 */ /* 0x000fe2000f8e9665 */
[----:B------:R-:W-:-:S05]  /*cd80*/  IMAD.WIDE.U32 R14, R14, -0x2daee0ad, RZ ;  /* 0xd2511f530e0e7825 */ /* 0x000fca00078e00ff */
[----:B------:R-:W-:Y:S01]  /*cd90*/  LOP3.LUT R99, R21, R100, R15, 0x96, !PT ;  /* 0x0000006415637212 */ /* 0x000fe200078e960f */
        /* <DEDUP_REMOVED lines=8> */
[----:B------:R-:W-:-:S04]  /*ce20*/  IMAD.WIDE.U32 R100, R101, -0x326172a9, RZ ;  /* 0xcd9e8d5765647825 */ /* 0x000fc800078e00ff */
[----:B------:R-:W-:Y:S01]  /*ce30*/  IMAD.U32 R15, RZ, RZ, UR6 ;  /* 0x00000006ff0f7e24 */ /* 0x000fe2000f8e00ff */
[----:B------:R-:W-:Y:S01]  /*ce40*/  LOP3.LUT R101, R25, R98, R101, 0x96, !PT ;  /* 0x0000006219657212 */ /* 0x000fe200078e9665 */
[----:B------:R-:W-:-:S04]  /*ce50*/  IMAD.WIDE.U32 R98, R99, -0x326172a9, RZ ;  /* 0xcd9e8d5763627825 */ /* 0x000fc800078e00ff */
[----:B------:R-:W-:-:S05]  /*ce60*/  VIADD R15, R15, 0x78dde6e4 ;  /* 0x78dde6e40f0f7836 */ /* 0x000fca0000000000 */
[----:B------:R-:W-:Y:S01]  /*ce70*/  LOP3.LUT R15, R15, R100, R99, 0x96, !PT ;  /* 0x000000640f0f7212 */ /* 0x000fe200078e9663 */
[----:B------:R-:W-:Y:S01]  /*ce80*/  IMAD.WIDE.U32 R100, R101, -0x2daee0ad, RZ ;  /* 0xd2511f5365647825 */ /* 0x000fe200078e00ff */
[----:B------:R-:W-:-:S04]  /*ce90*/  MOV R99, UR7 ;  /* 0x0000000700637c02 */ /* 0x000fc80008000f00 */
[----:B------:R-:W-:Y:S01]  /*cea0*/  LOP3.LUT R101, R26, R14, R101, 0x96, !PT ;  /* 0x0000000e1a657212 */ /* 0x000fe200078e9665 */
[----:B------:R-:W-:Y:S02]  /*ceb0*/  VIADD R99, R99, 0xa9066899 ;  /* 0xa906689963637836 */ /* 0x000fe40000000000 */
[----:B------:R-:W-:-:S05]  /*cec0*/  IMAD.WIDE.U32 R14, R15, -0x2daee0ad, RZ ;  /* 0xd2511f530f0e7825 */ /* 0x000fca00078e00ff */
[----:B------:R-:W-:Y:S01]  /*ced0*/  LOP3.LUT R99, R99, R100, R15, 0x96, !PT ;  /* 0x0000006463637212 */ /* 0x000fe200078e960f */
[----:B------:R-:W-:-:S04]  /*cee0*/  IMAD.WIDE.U32 R100, R101, -0x326172a9, RZ ;  /* 0xcd9e8d5765647825 */ /* 0x000fc800078e00ff */
[----:B------:R-:W-:Y:S01]  /*cef0*/  IMAD.U32 R15, RZ, RZ, UR6 ;  /* 0x00000006ff0f7e24 */ /* 0x000fe2000f8e00ff */
[----:B------:R-:W-:Y:S01]  /*cf00*/  LOP3.LUT R101, R27, R98, R101, 0x96, !PT ;  /* 0x000000621b657212 */ /* 0x000fe200078e9665 */
[----:B------:R-:W-:-:S03]  /*cf10*/  IMAD.WIDE.U32 R98, R99, -0x326172a9, RZ ;  /* 0xcd9e8d5763627825 */ /* 0x000fc600078e00ff */
[----:B------:R-:W-:-:S04]  /*cf20*/  IADD3 R15, PT, PT, R15, -0x4ab325aa, RZ ;  /* 0xb54cda560f0f7810 */ /* 0x000fc80007ffe0ff */
[----:B------:R-:W-:Y:S01]  /*cf30*/  LOP3.LUT R102, R15, R100, R99, 0x96, !PT ;  /* 0x000000640f667212 */ /* 0x000fe200078e9663 */
[----:B------:R-:W-:-:S04]  /*cf40*/  IMAD.WIDE.U32 R100, R101, -0x2daee0ad, RZ ;  /* 0xd2511f5365647825 */ /* 0x000fc800078e00ff */
[----:B------:R-:W-:Y:S01]  /*cf50*/  IMAD.WIDE.U32 R102, R102, -0x2daee0ad, RZ ;  /* 0xd2511f5366667825 */ /* 0x000fe200078e00ff */
[----:B------:R-:W-:-:S05]  /*cf60*/  LOP3.LUT R14, R4, R14, R101, 0x96, !PT ;  /* 0x0000000e040e7212 */ /* 0x000fca00078e9665 */
[----:B------:R-:W-:-:S05]  /*cf70*/  IMAD.WIDE.U32 R14, R14, -0x326172a9, RZ ;  /* 0xcd9e8d570e0e7825 */ /* 0x000fca00078e00ff */
[----:B------:R-:W-:Y:S02]  /*cf80*/  LOP3.LUT R101, R28, R98, R15, 0x96, !PT ;  /* 0x000000621c657212 */ /* 0x000fe400078e960f */
[----:B------:R-:W-:-:S03]  /*cf90*/  LOP3.LUT R98, R19, R100, R103, 0x96, !PT ;  /* 0x0000006413627212 */ /* 0x000fc600078e9667 */
[----:B------:R-:W-:-:S04]  /*cfa0*/  IMAD.WIDE.U32 R100, R101, -0x2daee0ad, RZ ;  /* 0xd2511f5365647825 */ /* 0x000fc800078e00ff */
[----:B------:R-:W-:Y:S01]  /*cfb0*/  IMAD.WIDE.U32 R98, R98, -0x326172a9, RZ ;  /* 0xcd9e8d5762627825 */ /* 0x000fe200078e00ff */
[----:B------:R-:W-:-:S04]  /*cfc0*/  LOP3.LUT R110, R20, R102, R101, 0x96, !PT ;  /* 0x00000066146e7212 */ /* 0x000fc800078e9665 */
[----:B------:R-:W-:Y:S01]  /*cfd0*/  LOP3.LUT R14, R23, R14, R99, 0x96, !PT ;  /* 0x0000000e170e7212 */ /* 0x000fe200078e9663 */
[----:B------:R-:W-:-:S04]  /*cfe0*/  IMAD.WIDE.U32 R110, R110, -0x326172a9, RZ ;  /* 0xcd9e8d576e6e7825 */ /* 0x000fc800078e00ff */
[----:B------:R-:W-:Y:S01]  /*cff0*/  IMAD.WIDE.U32 R14, R14, -0x2daee0ad, RZ ;  /* 0xd2511f530e0e7825 */ /* 0x000fe200078e00ff */
[----:B------:R-:W-:-:S04]  /*d000*/  LOP3.LUT R101, R98, UR13, R111, 0x96, !PT ;  /* 0x0000000d62657c12 */ /* 0x000fc8000f8e966f */
[----:B------:R-:W-:Y:S01]  /*d010*/  LOP3.LUT R100, R18, R100, R15, 0x96, !PT ;  /* 0x0000006412647212 */ /* 0x000fe200078e960f */
[----:B------:R-:W-:Y:S02]  /*d020*/  IMAD.MOV.U32 R15, RZ, RZ, R94 ;  /* 0x000000ffff0f7224 */ /* 0x000fe400078e005e */
[----:B------:R-:W-:-:S07]  /*d030*/  IMAD.MOV.U32 R94, RZ, RZ, R14 ;  /* 0x000000ffff5e7224 */ /* 0x000fce00078e000e */
.L_x_721:
[----:B------:R-:W-:Y:S05]  /*d040*/  BSYNC.RECONVERGENT B0 ;  /* 0x0000000000007941 */ /* 0x000fea0003800200 */
.L_x_720:
        /* <DEDUP_REMOVED lines=20> */
.L_x_727:
[----:B------:R-:W-:Y:S01]  /*d190*/  VIADD R5, R5, 0x1 ;  /* 0x0000000105057836 */ /* 0x000fe20000000000 */
[----:B------:R-:W-:Y:S04]  /*d1a0*/  BSSY.RECONVERGENT B1, `(.L_x_728) ;  /* 0x000000b000017945 */ /* 0x000fe80003800200 */
        /* <DEDUP_REMOVED lines=10> */
.L_x_729:
[----:B------:R-:W-:Y:S05]  /*d250*/  BSYNC.RECONVERGENT B1 ;  /* 0x0000000000017941 */ /* 0x000fea0003800200 */
.L_x_728:
[----:B------:R-:W-:-:S04]  /*d260*/  IMAD.WIDE.U32 R98, R0, -0x326172a9, RZ ;  /* 0xcd9e8d5700627825 */ /* 0x000fc800078e00ff */
[----:B------:R-:W-:Y:S01]  /*d270*/  IMAD.WIDE.U32 R100, R5, -0x2daee0ad, RZ ;  /* 0xd2511f5305647825 */ /* 0x000fe200078e00ff */
[----:B------:R-:W-:-:S03]  /*d280*/  LOP3.LUT R14, R6, UR6, R99, 0x96, !PT ;  /* 0x00000006060e7c12 */ /* 0x000fc6000f8e9663 */
[----:B------:R-:W-:Y:S01]  /*d290*/  IMAD.MOV.U32 R90, RZ, RZ, RZ ;  /* 0x000000ffff5a7224 */ /* 0x000fe200078e00ff */
        /* <DEDUP_REMOVED lines=24> */
[----:B------:R-:W-:Y:S01]  /*d420*/  IMAD.U32 R15, RZ, RZ, UR6 ;  /* 0x00000006ff0f7e24 */ /* 0x000fe2000f8e00ff */
[----:B------:R-:W-:Y:S01]  /*d430*/  LOP3.LUT R101, R27, R98, R101, 0x96, !PT ;  /* 0x000000621b657212 */ /* 0x000fe200078e9665 */
[----:B------:R-:W-:-:S04]  /*d440*/  IMAD.WIDE.U32 R98, R99, -0x326172a9, RZ ;  /* 0xcd9e8d5763627825 */ /* 0x000fc800078e00ff */
[----:B------:R-:W-:-:S05]  /*d450*/  VIADD R15, R15, 0xb54cda56 ;  /* 0xb54cda560f0f7836 */ /* 0x000fca0000000000 */
        /* <DEDUP_REMOVED lines=17> */
.L_x_726:
[----:B------:R-:W-:Y:S05]  /*d570*/  BSYNC.RECONVERGENT B0 ;  /* 0x0000000000007941 */ /* 0x000fea0003800200 */
.L_x_725:
[----:B------:R-:W-:Y:S01]  /*d580*/  I2FP.F32.U32 R14, R15 ;  /* 0x0000000f000e7245 */ /* 0x000fe20000201000 */
[----:B------:R-:W-:Y:S01]  /*d590*/  BSSY.RECONVERGENT B0, `(.L_x_730) ;  /* 0x0000058000007945 */ /* 0x000fe20003800200 */
[----:B------:R-:W-:Y:S01]  /*d5a0*/  PRMT R15, R38, 0x7632, R15 ;  /* 0x00007632260f7816 */ /* 0x000fe2000000000f */
[----:B------:R-:W-:Y:S01]  /*d5b0*/  HFMA2 R99, -RZ, RZ, 0, 1.1920928955078125e-07 ;  /* 0x00000002ff637431 */ /* 0x000fe200000001ff */
[----:B------:R-:W-:Y:S01]  /*d5c0*/  @P1 PRMT R92, R34, 0x7632, R92 ;  /* 0x00007632225c1816 */ /* 0x000fe2000000005c */
[----:B------:R-:W-:Y:S01]  /*d5d0*/  FFMA.FTZ R14, R14, R121, 1.1641532182693481445e-10 ;  /* 0x2f0000000e0e7423 */ /* 0x000fe20000010079 */
[----:B------:R-:W-:-:S03]  /*d5e0*/  SHF.L.U32 R15, R15, 0x10, RZ ;  /* 0x000000100f0f7819 */ /* 0x000fc600000006ff */
[----:B------:R-:W-:Y:S01]  /*d5f0*/  @P1 IMAD.U32 R92, R92, 0x10000, RZ ;  /* 0x000100005c5c1824 */ /* 0x000fe200078e00ff */
[----:B------:R-:W-:Y:S01]  /*d600*/  FSETP.GTU.FTZ.AND P4, PT, R14, R31, PT ;  /* 0x0000001f0e00720b */ /* 0x000fe20003f9c000 */
[----:B------:R-:W-:-:S03]  /*d610*/  FMUL.FTZ R15, R15, R30 ;  /* 0x0000001e0f0f7220 */ /* 0x000fc60000410000 */
[----:B------:R-:W-:Y:S02]  /*d620*/  SEL R14, RZ, 0x1, P4 ;  /* 0x00000001ff0e7807 */ /* 0x000fe40002000000 */
[----:B------:R-:W-:Y:S02]  /*d630*/  FSEL R98, R15, RZ, !P4 ;  /* 0x000000ff0f627208 */ /* 0x000fe40006000000 */
        /* <DEDUP_REMOVED lines=15> */
.L_x_732:
        /* <DEDUP_REMOVED lines=13> */
.L_x_734:
[----:B------:R-:W-:Y:S05]  /*d800*/  BSYNC.RECONVERGENT B1 ;  /* 0x0000000000017941 */ /* 0x000fea0003800200 */
.L_x_733:
[----:B------:R-:W-:Y:S01]  /*d810*/  LOP3.LUT R102, R7, UR7, R105, 0x96, !PT ;  /* 0x0000000707667c12 */ /* 0x000fe2000f8e9669 */
[----:B------:R-:W-:Y:S01]  /*d820*/  IMAD.WIDE.U32 R100, R0, -0x326172a9, RZ ;  /* 0xcd9e8d5700647825 */ /* 0x000fe200078e00ff */
[----:B------:R-:W-:-:S03]  /*d830*/  MOV R99, UR7 ;  /* 0x0000000700637c02 */ /* 0x000fc60008000f00 */
[----:B------:R-:W-:Y:S01]  /*d840*/  IMAD.WIDE.U32 R102, R102, -0x326172a9, RZ ;  /* 0xcd9e8d5766667825 */ /* 0x000fe200078e00ff */
[----:B------:R-:W-:-:S03]  /*d850*/  LOP3.LUT R106, R6, UR6, R101, 0x96, !PT ;  /* 0x00000006066a7c12 */ /* 0x000fc6000f8e9665 */
[----:B------:R-:W-:Y:S01]  /*d860*/  IMAD.U32 R15, RZ, RZ, UR6 ;  /* 0x00000006ff0f7e24 */ /* 0x000fe2000f8e00ff */
        /* <DEDUP_REMOVED lines=22> */
[----:B------:R-:W-:-:S03]  /*d9d0*/  IMAD.WIDE.U32 R102, R103, -0x2daee0ad, RZ ;  /* 0xd2511f5367667825 */ /* 0x000fc600078e00ff */
[----:B------:R-:W-:Y:S02]  /*d9e0*/  IADD3 R15, PT, PT, R15, -0x4ab325aa, RZ ;  /* 0xb54cda560f0f7810 */ /* 0x000fe40007ffe0ff */
[----:B------:R-:W-:Y:S01]  /*d9f0*/  LOP3.LUT R105, R4, R100, R103, 0x96, !PT ;  /* 0x0000006404697212 */ /* 0x000fe200078e9667 */
[----:B------:R-:W-:-:S04]  /*da00*/  IMAD.WIDE.U32 R100, R99, -0x326172a9, RZ ;  /* 0xcd9e8d5763647825 */ /* 0x000fc800078e00ff */
[----:B------:R-:W-:Y:S01]  /*da10*/  HFMA2 R99, -RZ, RZ, 0, 0 ;  /* 0x00000000ff637431 */ /* 0x000fe200000001ff */
        /* <DEDUP_REMOVED lines=10> */
[----:B------:R-:W-:-:S05]  /*dac0*/  IMAD.WIDE.U32 R110, R110, -0x326172a9, RZ ;  /* 0xcd9e8d576e6e7825 */ /* 0x000fca00078e00ff */
[----:B------:R-:W-:Y:S01]  /*dad0*/  LOP3.LUT R101, R102, UR13, R111, 0x96, !PT ;  /* 0x0000000d66657c12 */ /* 0x000fe2000f8e966f */
[----:B------:R-:W-:-:S04]  /*dae0*/  IMAD.WIDE.U32 R102, R103, -0x2daee0ad, RZ ;  /* 0xd2511f5367667825 */ /* 0x000fc800078e00ff */
[----:B------:R-:W-:Y:S01]  /*daf0*/  IMAD.MOV.U32 R94, RZ, RZ, R102 ;  /* 0x000000ffff5e7224 */ /* 0x000fe200078e0066 */
[----:B------:R-:W-:-:S07]  /*db00*/  LOP3.LUT R100, R18, R100, R103, 0x96, !PT ;  /* 0x0000006412647212 */ /* 0x000fce00078e9667 */
.L_x_731:
[----:B------:R-:W-:Y:S05]  /*db10*/  BSYNC.RECONVERGENT B0 ;  /* 0x0000000000007941 */ /* 0x000fea0003800200 */
.L_x_730:
        /* <DEDUP_REMOVED lines=21> */
.L_x_737:
        /* <DEDUP_REMOVED lines=13> */
.L_x_739:
[----:B------:R-:W-:Y:S05]  /*dd40*/  BSYNC.RECONVERGENT B1 ;  /* 0x0000000000017941 */ /* 0x000fea0003800200 */
.L_x_738:
[----:B------:R-:W-:Y:S01]  /*dd50*/  LOP3.LUT R102, R7, UR7, R105, 0x96, !PT ;  /* 0x0000000707667c12 */ /* 0x000fe2000f8e9669 */
[----:B------:R-:W-:Y:S01]  /*dd60*/  IMAD.WIDE.U32 R100, R0, -0x326172a9, RZ ;  /* 0xcd9e8d5700647825 */ /* 0x000fe200078e00ff */
[----:B------:R-:W-:-:S03]  /*dd70*/  MOV R75, UR6 ;  /* 0x00000006004b7c02 */ /* 0x000fc60008000f00 */
[----:B------:R-:W-:Y:S01]  /*dd80*/  IMAD.WIDE.U32 R102, R102, -0x326172a9, RZ ;  /* 0xcd9e8d5766667825 */ /* 0x000fe200078e00ff */
[----:B------:R-:W-:-:S03]  /*dd90*/  LOP3.LUT R106, R6, UR6, R101, 0x96, !PT ;  /* 0x00000006066a7c12 */ /* 0x000fc6000f8e9665 */
[----:B------:R-:W-:Y:S01]  /*dda0*/  VIADD R75, R75, 0x78dde6e4 ;  /* 0x78dde6e44b4b7836 */ /* 0x000fe20000000000 */
        /* <DEDUP_REMOVED lines=23> */
[----:B------:R-:W-:Y:S01]  /*df20*/  VIADD R75, R75, 0xb54cda56 ;  /* 0xb54cda564b4b7836 */ /* 0x000fe20000000000 */
[----:B------:R-:W-:Y:S01]  /*df30*/  LOP3.LUT R105, R4, R100, R103, 0x96, !PT ;  /* 0x0000006404697212 */ /* 0x000fe200078e9667 */
[----:B------:R-:W-:-:S05]  /*df40*/  IMAD.WIDE.U32 R100, R99, -0x326172a9, RZ ;  /* 0xcd9e8d5763647825 */ /* 0x000fca00078e00ff */
[----:B------:R-:W-:Y:S01]  /*df50*/  LOP3.LUT R75, R75, R104, R101, 0x96, !PT ;  /* 0x000000684b4b7212 */ /* 0x000fe200078e9665 */
[----:B------:R-:W-:-:S04]  /*df60*/  IMAD.WIDE.U32 R104, R105, -0x326172a9, RZ ;  /* 0xcd9e8d5769687825 */ /* 0x000fc800078e00ff */
[----:B------:R-:W-:Y:S01]  /*df70*/  IMAD.WIDE.U32 R106, R75, -0x2daee0ad, RZ ;  /* 0xd2511f534b6a7825 */ /* 0x000fe200078e00ff */
[----:B------:R-:W-:Y:S02]  /*df80*/  LOP3.LUT R100, R28, R100, R105, 0x96, !PT ;  /* 0x000000641c647212 */ /* 0x000fe400078e9669 */
[----:B------:R-:W-:Y:S02]  /*df90*/  MOV R75, R94 ;  /* 0x0000005e004b7202 */ /* 0x000fe40000000f00 */
        /* <DEDUP_REMOVED lines=9> */
[----:B------:R-:W-:Y:S01]  /*e030*/  LOP3.LUT R100, R18, R100, R103, 0x96, !PT ;  /* 0x0000006412647212 */ /* 0x000fe200078e9667 */
[----:B------:R-:W-:-:S07]  /*e040*/  IMAD.MOV.U32 R102, RZ, RZ, RZ ;  /* 0x000000ffff667224 */ /* 0x000fce00078e00ff */
.L_x_736:
[----:B------:R-:W-:Y:S05]  /*e050*/  BSYNC.RECONVERGENT B0 ;  /* 0x0000000000007941 */ /* 0x000fea0003800200 */
.L_x_735:
[----:B------:R-:W-:Y:S01]  /*e060*/  I2FP.F32.U32 R90, R75 ;  /* 0x0000004b005a7245 */ /* 0x000fe20000201000 */
[----:B------:R-:W-:Y:S01]  /*e070*/  BSSY.RECONVERGENT B0, `(.L_x_740) ;  /* 0x0000058000007945 */ /* 0x000fe20003800200 */
[----:B------:R-:W-:Y:S01]  /*e080*/  SHF.L.U32 R75, R39, 0x10, RZ ;  /* 0x00000010274b7819 */ /* 0x000fe200000006ff */
[----:B------:R-:W-:Y:S02]  /*e090*/  HFMA2 R103, -RZ, RZ, 0, 1.1920928955078125e-07 ;  /* 0x00000002ff677431 */ /* 0x000fe400000001ff */
[----:B------:R-:W-:Y:S02]  /*e0a0*/  IMAD.MOV.U32 R99, RZ, RZ, R110 ;  /* 0x000000ffff637224 */ /* 0x000fe400078e006e */
[----:B------:R-:W-:Y:S01]  /*e0b0*/  FFMA.FTZ R90, R90, R121, 1.1641532182693481445e-10 ;  /* 0x2f0000005a5a7423 */ /* 0x000fe20000010079 */
[----:B------:R-:W-:-:S04]  /*e0c0*/  FMUL.FTZ R75, R75, R30 ;  /* 0x0000001e4b4b7220 */ /* 0x000fc80000410000 */
[----:B------:R-:W-:-:S04]  /*e0d0*/  FSETP.GTU.FTZ.AND P5, PT, R90, R31, PT ;  /* 0x0000001f5a00720b */ /* 0x000fc80003fbc000 */
[----:B------:R-:W-:Y:S02]  /*e0e0*/  FSEL R90, R75, RZ, !P5 ;  /* 0x000000ff4b5a7208 */ /* 0x000fe40006800000 */
[----:B------:R-:W-:Y:S02]  /*e0f0*/  SEL R75, RZ, 0x1, P5 ;  /* 0x00000001ff4b7807 */ /* 0x000fe40002800000 */
[----:B------:R-:W-:Y:S01]  /*e100*/  ISETP.NE.AND P5, PT, R102, 0x1, PT ;  /* 0x000000016600780c */ /* 0x000fe20003fa5270 */
[----:B------:R-:W-:Y:S01]  /*e110*/  FADD.FTZ R15, R15, R90 ;  /* 0x0000005a0f0f7221 */ /* 0x000fe20000010000 */
[----:B------:R-:W-:-:S04]  /*e120*/  @P1 IMAD.U32 R90, R35, 0x10000, RZ ;  /* 0x00010000235a1824 */ /* 0x000fc800078e00ff */
[--C-:B------:R-:W-:Y:S01]  /*e130*/  @P1 FADD.FTZ R90, R90, R15.reuse ;  /* 0x0000000f5a5a1221 */ /* 0x100fe20000010000 */
[--C-:B------:R-:W-:Y:S01]  /*e140*/  @!P1 IMAD.MOV.U32 R90, RZ, RZ, R15.reuse ;  /* 0x000000ffff5a9224 */ /* 0x100fe200078e000f */
[----:B------:R-:W-:-:S04]  /*e150*/  PRMT R15, R75, 0x7610, R15 ;  /* 0x000076104b0f7816 */ /* 0x000fc8000000000f */
        /* <DEDUP_REMOVED lines=10> */
.L_x_742:
        /* <DEDUP_REMOVED lines=13> */
.L_x_744:
[----:B------:R-:W-:Y:S05]  /*e2d0*/  BSYNC.RECONVERGENT B1 ;  /* 0x0000000000017941 */ /* 0x000fea0003800200 */
.L_x_743:
[----:B------:R-:W-:Y:S01]  /*e2e0*/  LOP3.LUT R100, R7, UR7, R105, 0x96, !PT ;  /* 0x0000000707647c12 */ /* 0x000fe2000f8e9669 */
[----:B------:R-:W-:-:S04]  /*e2f0*/  IMAD.WIDE.U32 R102, R0, -0x326172a9, RZ ;  /* 0xcd9e8d5700667825 */ /* 0x000fc800078e00ff */
        /* <DEDUP_REMOVED lines=21> */
[----:B------:R-:W-:Y:S01]  /*e450*/  IMAD.WIDE.U32 R102, R99, -0x2daee0ad, RZ ;  /* 0xd2511f5363667825 */ /* 0x000fe200078e00ff */
[----:B------:R-:W-:-:S03]  /*e460*/  MOV R105, UR7 ;  /* 0x0000000700697c02 */ /* 0x000fc60008000f00 */
[----:B------:R-:W-:Y:S02]  /*e470*/  IMAD.U32 R99, RZ, RZ, UR6 ;  /* 0x00000006ff637e24 */ /* 0x000fe4000f8e00ff */
[----:B------:R-:W-:-:S03]  /*e480*/  VIADD R105, R105, 0xa9066899 ;  /* 0xa906689969697836 */ /* 0x000fc60000000000 */
[----:B------:R-:W-:Y:S02]  /*e490*/  IADD3 R99, PT, PT, R99, -0x4ab325aa, RZ ;  /* 0xb54cda5663637810 */ /* 0x000fe40007ffe0ff */
        /* <DEDUP_REMOVED lines=14> */
[----:B------:R-:W-:Y:S01]  /*e580*/  IMAD.MOV.U32 R110, RZ, RZ, R102 ;  /* 0x000000ffff6e7224 */ /* 0x000fe200078e0066 */
[----:B------:R-:W-:Y:S01]  /*e590*/  LOP3.LUT R101, R104, UR13, R103, 0x96, !PT ;  /* 0x0000000d68657c12 */ /* 0x000fe2000f8e9667 */
[----:B------:R-:W-:-:S04]  /*e5a0*/  IMAD.WIDE.U32 R102, R99, -0x2daee0ad, RZ ;  /* 0xd2511f5363667825 */ /* 0x000fc800078e00ff */
[----:B------:R-:W-:Y:S01]  /*e5b0*/  IMAD.MOV.U32 R99, RZ, RZ, R94 ;  /* 0x000000ffff637224 */ /* 0x000fe200078e005e */
[----:B------:R-:W-:Y:S01]  /*e5c0*/  LOP3.LUT R100, R18, R100, R103, 0x96, !PT ;  /* 0x0000006412647212 */ /* 0x000fe200078e9667 */
[----:B------:R-:W-:Y:S01]  /*e5d0*/  IMAD.MOV.U32 R103, RZ, RZ, RZ ;  /* 0x000000ffff677224 */ /* 0x000fe200078e00ff */
[----:B------:R-:W-:-:S07]  /*e5e0*/  MOV R94, R102 ;  /* 0x00000066005e7202 */ /* 0x000fce0000000f00 */
.L_x_741:
[----:B------:R-:W-:Y:S05]  /*e5f0*/  BSYNC.RECONVERGENT B0 ;  /* 0x0000000000007941 */ /* 0x000fea0003800200 */
.L_x_740:
[----:B------:R-:W-:Y:S01]  /*e600*/  I2FP.F32.U32 R102, R99 ;  /* 0x0000006300667245 */ /* 0x000fe20000201000 */
[----:B------:R-:W-:Y:S01]  /*e610*/  IMAD.U32 R99, R92, 0x10000, RZ ;  /* 0x000100005c637824 */ /* 0x000fe200078e00ff */
[----:B------:R-:W-:Y:S01]  /*e620*/  ISETP.NE.AND P6, PT, R103, 0x1, PT ;  /* 0x000000016700780c */ /* 0x000fe20003fc5270 */
[----:B------:R-:W-:Y:S02]  /*e630*/  BSSY.RECONVERGENT B0, `(.L_x_745) ;  /* 0x0000052000007945 */ /* 0x000fe40003800200 */
[----:B------:R-:W-:Y:S01]  /*e640*/  FFMA.FTZ R102, R102, R121, 1.1641532182693481445e-10 ;  /* 0x2f00000066667423 */ /* 0x000fe20000010079 */
[----:B------:R-:W-:Y:S01]  /*e650*/  FMUL.FTZ R92, R99, R30 ;  /* 0x0000001e635c7220 */ /* 0x000fe20000410000 */
[----:B------:R-:W-:-:S03]  /*e660*/  IMAD.MOV.U32 R99, RZ, RZ, R110 ;  /* 0x000000ffff637224 */ /* 0x000fc600078e006e */
[----:B------:R-:W-:Y:S01]  /*e670*/  FSETP.GTU.FTZ.AND P5, PT, R102, R31, PT ;  /* 0x0000001f6600720b */ /* 0x000fe20003fbc000 */
[----:B------:R-:W-:-:S03]  /*e680*/  HFMA2 R102, -RZ, RZ, 0, 1.1920928955078125e-07 ;  /* 0x00000002ff667431 */ /* 0x000fc600000001ff */
        /* <DEDUP_REMOVED lines=11> */
.L_x_747:
        /* <DEDUP_REMOVED lines=8> */
[----:B------:R-:W-:Y:S01]  /*e7c0*/  @!P6 VIADD R0, R0, 0x1 ;  /* 0x000000010000e836 */ /* 0x000fe20000000000 */
[----:B------:R-:W-:Y:S02]  /*e7d0*/  @!P6 IADD3 R100, PT, PT, R7, 0x1, RZ ;  /* 0x000000010764e810 */ /* 0x000fe40007ffe0ff */
[----:B------:R-:W-:Y:S02]  /*e7e0*/  @!P6 MOV R6, RZ ;  /* 0x000000ff0006e202 */ /* 0x000fe40000000f00 */
[----:B------:R-:W-:-:S13]  /*e7f0*/  ISETP.NE.AND P0, PT, R0, RZ, !P6 ;  /* 0x000000ff0000720c */ /* 0x000fda0007705270 */
[----:B------:R-:W-:Y:S01]  /*e800*/  @P0 IMAD.MOV R100, RZ, RZ, R7 ;  /* 0x000000ffff640224 */ /* 0x000fe200078e0207 */
[----:B------:R-:W-:-:S03]  /*e810*/  ISETP.NE.AND P0, PT, R99, RZ, PT ;  /* 0x000000ff6300720c */ /* 0x000fc60003f05270 */
[----:B------:R-:W-:-:S10]  /*e820*/  @!P6 IMAD.MOV.U32 R7, RZ, RZ, R100 ;  /* 0x000000ffff07e224 */ /* 0x000fd400078e0064 */
.L_x_749:
[----:B------:R-:W-:Y:S05]  /*e830*/  BSYNC.RECONVERGENT B1 ;  /* 0x0000000000017941 */ /* 0x000fea0003800200 */
.L_x_748:
        /* <DEDUP_REMOVED lines=46> */
[----:B------:R-:W-:Y:S01]  /*eb20*/  MOV R94, R102 ;  /* 0x00000066005e7202 */ /* 0x000fe20000000f00 */
[----:B------:R-:W-:Y:S01]  /*eb30*/  IMAD.MOV.U32 R102, RZ, RZ, RZ ;  /* 0x000000ffff667224 */ /* 0x000fe200078e00ff */
[----:B------:R-:W-:-:S07]  /*eb40*/  LOP3.LUT R100, R18, R100, R103, 0x96, !PT ;  /* 0x0000006412647212 */ /* 0x000fce00078e9667 */
.L_x_746:
[----:B------:R-:W-:Y:S05]  /*eb50*/  BSYNC.RECONVERGENT B0 ;  /* 0x0000000000007941 */ /* 0x000fea0003800200 */
.L_x_745:
[----:B------:R-:W-:Y:S02]  /*eb60*/  I2FP.F32.U32 R104, R99 ;  /* 0x0000006300687245 */ /* 0x000fe40000201000 */
[----:B------:R-:W-:Y:S02]  /*eb70*/  PRMT R99, R39, 0x7632, R99 ;  /* 0x0000763227637816 */ /* 0x000fe40000000063 */
[----:B------:R-:W-:Y:S01]  /*eb80*/  PRMT R73, R16, 0x5410, R73 ;  /* 0x0000541010497816 */ /* 0x000fe20000000049 */
[----:B------:R-:W-:Y:S01]  /*eb90*/  FFMA.FTZ R104, R104, R121, 1.1641532182693481445e-10 ;  /* 0x2f00000068687423 */ /* 0x000fe20000010079 */
[----:B------:R-:W-:Y:S01]  /*eba0*/  PRMT R74, R74, 0x5410, R98 ;  /* 0x000054104a4a7816 */ /* 0x000fe20000000062 */
[----:B------:R-:W-:Y:S01]  /*ebb0*/  IMAD.U32 R99, R99, 0x10000, RZ ;  /* 0x0001000063637824 */ /* 0x000fe200078e00ff */
[----:B------:R-:W-:Y:S02]  /*ebc0*/  PRMT R72, R72, 0x5410, R97 ;  /* 0x0000541048487816 */ /* 0x000fe40000000061 */
[----:B------:R-:W-:Y:S01]  /*ebd0*/  FSETP.GTU.FTZ.AND P6, PT, R104, R31, PT ;  /* 0x0000001f6800720b */ /* 0x000fe20003fdc000 */
[----:B------:R-:W-:-:S05]  /*ebe0*/  FMUL.FTZ R99, R99, R30 ;  /* 0x0000001e63637220 */ /* 0x000fca0000410000 */
[----:B------:R-:W-:Y:S02]  /*ebf0*/  FSEL R103, R99, RZ, !P6 ;  /* 0x000000ff63677208 */ /* 0x000fe40007000000 */
[----:B------:R-:W-:-:S03]  /*ec00*/  SEL R99, RZ, 0x1, P6 ;  /* 0x00000001ff637807 */ /* 0x000fc60003000000 */
[----:B------:R-:W-:Y:S01]  /*ec10*/  FADD.FTZ R103, R92, R103 ;  /* 0x000000675c677221 */ /* 0x000fe20000010000 */
[----:B------:R-:W-:Y:S02]  /*ec20*/  @P1 PRMT R92, R35, 0x7632, R92 ;  /* 0x00007632235c1816 */ /* 0x000fe4000000005c */
[----:B------:R-:W-:Y:S02]  /*ec30*/  PRMT R16, R99, 0x7610, R16 ;  /* 0x0000761063107816 */ /* 0x000fe40000000010 */
[----:B------:R-:W-:-:S05]  /*ec40*/  @P1 SHF.L.U32 R92, R92, 0x10, RZ ;  /* 0x000000105c5c1819 */ /* 0x000fca00000006ff */
[----:B------:R-:W-:Y:S01]  /*ec50*/  @P1 FADD.FTZ R92, R103, R92 ;  /* 0x0000005c675c1221 */ /* 0x000fe20000010000 */
[----:B------:R-:W-:-:S05]  /*ec60*/  @!P1 IMAD.MOV.U32 R92, RZ, RZ, R103 ;  /* 0x000000ffff5c9224 */ /* 0x000fca00078e0067 */
[----:B------:R-:W-:-:S04]  /*ec70*/  F2FP.BF16.F32.PACK_AB R103, RZ, R92 ;  /* 0x0000005cff67723e */ /* 0x000fc800000010ff */
[----:B------:R-:W-:Y:S01]  /*ec80*/  PRMT R75, R75, 0x5410, R103 ;  /* 0x000054104b4b7816 */ /* 0x000fe20000000067 */
[----:B------:R-:W-:Y:S06]  /*ec90*/  BRA `(.L_x_750) ;  /* 0x0000002c00107947 */ /* 0x000fec0003800000 */
.L_x_669:
[----:B------:R-:W-:Y:S01]  /*eca0*/  ISETP.NE.AND P2, PT, R95, 0x1, PT ;  /* 0x000000015f00780c */ /* 0x000fe20003f45270 */
[----:B------:R-:W-:Y:S01]  /*ecb0*/  BSSY.RECONVERGENT B0, `(.L_x_751) ;  /* 0x000004c000007945 */ /* 0x000fe20003800200 */
[----:B-1----:R-:W-:Y:S01]  /*ecc0*/  IMAD.MOV.U32 R86, RZ, RZ, 0x2 ;  /* 0x00000002ff567424 */ /* 0x002fe200078e00ff */
        /* <DEDUP_REMOVED lines=13> */
.L_x_753:
        /* <DEDUP_REMOVED lines=13> */
.L_x_755:
[----:B------:R-:W-:Y:S05]  /*ee70*/  BSYNC.RECONVERGENT B1 ;  /* 0x0000000000017941 */ /* 0x000fea0003800200 */
.L_x_754:
[----:B0-----:R-:W-:Y:S01]  /*ee80*/  IMAD.WIDE.U32 R92, R0, -0x326172a9, RZ ;  /* 0xcd9e8d57005c7825 */ /* 0x001fe200078e00ff */
        /* <DEDUP_REMOVED lines=22> */
[----:B------:R-:W-:Y:S01]  /*eff0*/  IADD3 R85, PT, PT, R85, -0x56f99767, RZ ;  /* 0xa906689955557810 */ /* 0x000fe20007ffe0ff */
        /* <DEDUP_REMOVED lines=10> */
[----:B------:R-:W-:-:S03]  /*f0a0*/  MOV R85, R84 ;  /* 0x0000005400557202 */ /* 0x000fc60000000f00 */
        /* <DEDUP_REMOVED lines=11> */
[----:B------:R-:W-:-:S07]  /*f160*/  LOP3.LUT R100, R18, R100, R95, 0x96, !PT ;  /* 0x0000006412647212 */ /* 0x000fce00078e965f */
.L_x_752:
[----:B------:R-:W-:Y:S05]  /*f170*/  BSYNC.RECONVERGENT B0 ;  /* 0x0000000000007941 */ /* 0x000fea0003800200 */
.L_x_751:
[----:B------:R-:W-:Y:S01]  /*f180*/  I2FP.F32.U32 R84, R85 ;  /* 0x0000005500547245 */ /* 0x000fe20000201000 */
[----:B-----5:R-:W-:Y:S01]  /*f190*/  IMAD.U32 R85, R72, 0x10000, RZ ;  /* 0x0001000048557824 */ /* 0x020fe200078e00ff */
[----:B------:R-:W-:Y:S01]  /*f1a0*/  ISETP.NE.AND P3, PT, R86, 0x1, PT ;  /* 0x000000015600780c */ /* 0x000fe20003f65270 */
[----:B------:R-:W-:Y:S01]  /*f1b0*/  BSSY.RECONVERGENT B0, `(.L_x_756) ;  /* 0x0000054000007945 */ /* 0x000fe20003800200 */
[----:B------:R-:W-:Y:S01]  /*f1c0*/  @P1 SHF.L.U32 R87, R32, 0x10, RZ ;  /* 0x0000001020571819 */ /* 0x000fe200000006ff */
[----:B------:R-:W-:Y:S01]  /*f1d0*/  FFMA.FTZ R84, R84, R121, 1.1641532182693481445e-10 ;  /* 0x2f00000054547423 */ /* 0x000fe20000010079 */
[----:B------:R-:W-:Y:S01]  /*f1e0*/  FMUL.FTZ R85, R85, R30 ;  /* 0x0000001e55557220 */ /* 0x000fe20000410000 */
[----:B------:R-:W-:Y:S01]  /*f1f0*/  PRMT R72, R72, 0x7632, R72 ;  /* 0x0000763248487816 */ /* 0x000fe20000000048 */
[----:B0-----:R-:W-:Y:S02]  /*f200*/  IMAD.MOV.U32 R88, RZ, RZ, 0x2 ;  /* 0x00000002ff587424 */ /* 0x001fe400078e00ff */
        /* <DEDUP_REMOVED lines=16> */
.L_x_758:
[----:B------:R-:W-:Y:S01]  /*f310*/  VIADD R5, R5, 0x1 ;  /* 0x0000000105057836 */ /* 0x000fe20000000000 */
[----:B------:R-:W-:Y:S04]  /*f320*/  BSSY.RECONVERGENT B1, `(.L_x_759) ;  /* 0x000000b000017945 */ /* 0x000fe80003800200 */
        /* <DEDUP_REMOVED lines=10> */
.L_x_760:
[----:B------:R-:W-:Y:S05]  /*f3d0*/  BSYNC.RECONVERGENT B1 ;  /* 0x0000000000017941 */ /* 0x000fea0003800200 */
.L_x_759:
[----:B------:R-:W-:-:S04]  /*f3e0*/  IMAD.WIDE.U32 R88, R0, -0x326172a9, RZ ;  /* 0xcd9e8d5700587825 */ /* 0x000fc800078e00ff */
        /* <DEDUP_REMOVED lines=22> */
[----:B------:R-:W-:Y:S01]  /*f550*/  IMAD.WIDE.U32 R86, R85, -0x2daee0ad, RZ ;  /* 0xd2511f5355567825 */ /* 0x000fe200078e00ff */
[----:B------:R-:W-:-:S03]  /*f560*/  MOV R85, UR6 ;  /* 0x0000000600557c02 */ /* 0x000fc60008000f00 */
[----:B------:R-:W-:-:S04]  /*f570*/  IMAD.WIDE.U32 R90, R90, -0x326172a9, RZ ;  /* 0xcd9e8d575a5a7825 */ /* 0x000fc800078e00ff */
[----:B------:R-:W-:Y:S01]  /*f580*/  VIADD R89, R89, 0xa9066899 ;  /* 0xa906689959597836 */ /* 0x000fe20000000000 */
[----:B------:R-:W-:Y:S01]  /*f590*/  LOP3.LUT R88, R27, R88, R91, 0x96, !PT ;  /* 0x000000581b587212 */ /* 0x000fe200078e965b */
[----:B------:R-:W-:-:S03]  /*f5a0*/  VIADD R85, R85, 0xb54cda56 ;  /* 0xb54cda5655557836 */ /* 0x000fc60000000000 */
        /* <DEDUP_REMOVED lines=20> */
.L_x_757:
[----:B------:R-:W-:Y:S05]  /*f6f0*/  BSYNC.RECONVERGENT B0 ;  /* 0x0000000000007941 */ /* 0x000fea0003800200 */
.L_x_756:
        /* <DEDUP_REMOVED lines=8> */
[----:B------:R-:W-:Y:S01]  /*f780*/  @P1 SHF.L.U32 R72, R72, 0x10, RZ ;  /* 0x0000001048481819 */ /* 0x000fe200000006ff */
[----:B------:R-:W-:Y:S01]  /*f790*/  IMAD.MOV.U32 R87, RZ, RZ, R110 ;  /* 0x000000ffff577224 */ /* 0x000fe200078e006e */
[----:B------:R-:W-:-:S04]  /*f7a0*/  FSETP.GTU.FTZ.AND P2, PT, R86, R31, PT ;  /* 0x0000001f5600720b */ /* 0x000fc80003f5c000 */
        /* <DEDUP_REMOVED lines=14> */
.L_x_763:
        /* <DEDUP_REMOVED lines=12> */
.L_x_765:
[----:B------:R-:W-:Y:S05]  /*f950*/  BSYNC.RECONVERGENT B1 ;  /* 0x0000000000017941 */ /* 0x000fea0003800200 */
.L_x_764:
[----:B------:R-:W-:-:S04]  /*f960*/  IMAD.WIDE.U32 R88, R0, -0x326172a9, RZ ;  /* 0xcd9e8d5700587825 */ /* 0x000fc800078e00ff */
        /* <DEDUP_REMOVED lines=19> */
[----:B------:R-:W-:-:S03]  /*faa0*/  IMAD.WIDE.U32 R100, R100, -0x2daee0ad, RZ ;  /* 0xd2511f5364647825 */ /* 0x000fc600078e00ff */
[----:B------:R-:W-:Y:S01]  /*fab0*/  LOP3.LUT R87, R87, R98, R89, 0x96, !PT ;  /* 0x0000006257577212 */ /* 0x000fe200078e9659 */
[----:B------:R-:W-:Y:S01]  /*fac0*/  IMAD.U32 R89, RZ, RZ, UR7 ;  /* 0x00000007ff597e24 */ /* 0x000fe2000f8e00ff */
[----:B------:R-:W-:-:S03]  /*fad0*/  LOP3.LUT R98, R26, R86, R101, 0x96, !PT ;  /* 0x000000561a627212 */ /* 0x000fc600078e9665 */
[----:B------:R-:W-:Y:S02]  /*fae0*/  VIADD R89, R89, 0xa9066899 ;  /* 0xa906689959597836 */ /* 0x000fe40000000000 */
[----:B------:R-:W-:-:S04]  /*faf0*/  IMAD.WIDE.U32 R86, R87, -0x2daee0ad, RZ ;  /* 0xd2511f5357567825 */ /* 0x000fc800078e00ff */
[----:B------:R-:W-:Y:S01]  /*fb00*/  IMAD.WIDE.U32 R98, R98, -0x326172a9, RZ ;  /* 0xcd9e8d5762627825 */ /* 0x000fe200078e00ff */
[----:B------:R-:W-:Y:S02]  /*fb10*/  LOP3.LUT R100, R89, R100, R87, 0x96, !PT ;  /* 0x0000006459647212 */ /* 0x000fe400078e9657 */
[----:B------:R-:W-:Y:S02]  /*fb20*/  MOV R87, UR6 ;  /* 0x0000000600577c02 */ /* 0x000fe40008000f00 */
        /* <DEDUP_REMOVED lines=18> */
[----:B------:R-:W-:Y:S02]  /*fc50*/  LOP3.LUT R101, R88, UR13, R111, 0x96, !PT ;  /* 0x0000000d58657c12 */ /* 0x000fe4000f8e966f */
[----:B------:R-:W-:-:S07]  /*fc60*/  MOV R94, R86 ;  /* 0x00000056005e7202 */ /* 0x000fce0000000f00 */
.L_x_762:
[----:B------:R-:W-:Y:S05]  /*fc70*/  BSYNC.RECONVERGENT B0 ;  /* 0x0000000000007941 */ /* 0x000fea0003800200 */
.L_x_761:
        /* <DEDUP_REMOVED lines=25> */
.L_x_768:
        /* <DEDUP_REMOVED lines=13> */
.L_x_770:
[----:B------:R-:W-:Y:S05]  /*fee0*/  BSYNC.RECONVERGENT B1 ;  /* 0x0000000000017941 */ /* 0x000fea0003800200 */
.L_x_769:
[----:B------:R-:W-:Y:S01]  /*fef0*/  LOP3.LUT R100, R7, UR7, R103, 0x96, !PT ;  /* 0x0000000707647c12 */ /* 0x000fe2000f8e9667 */
[----:B------:R-:W-:-:S04]  /*ff00*/  IMAD.WIDE.U32 R88, R0, -0x326172a9, RZ ;  /* 0xcd9e8d5700587825 */ /* 0x000fc800078e00ff */
[----:B------:R-:W-:Y:S01]  /*ff10*/  IMAD.WIDE.U32 R100, R100, -0x326172a9, RZ ;  /* 0xcd9e8d5764647825 */ /* 0x000fe200078e00ff */
[----:B------:R-:W-:-:S03]  /*ff20*/  LOP3.LUT R104, R6, UR6, R89, 0x96, !PT ;  /* 0x0000000606687c12 */ /* 0x000fc6000f8e9659 */
[----:B------:R-:W-:Y:S01]  /*ff30*/  IMAD.U32 R87, RZ, RZ, UR6 ;  /* 0x00000006ff577e24 */ /* 0x000fe2000f8e00ff */
[----:B------:R-:W-:Y:S01]  /*ff40*/  LOP3.LUT R88, R22, R88, R101, 0x96, !PT ;  /* 0x0000005816587212 */ /* 0x000fe200078e9665 */
        /* <DEDUP_REMOVED lines=22> */
[----:B------:R-:W-:-:S04]  /*100b0*/  IMAD.WIDE.U32 R100, R101, -0x2daee0ad, RZ ;  /* 0xd2511f5365647825 */ /* 0x000fc800078e00ff */
[----:B------:R-:W-:Y:S01]  /*100c0*/  VIADD R87, R87, 0xb54cda56 ;  /* 0xb54cda5657577836 */ /* 0x000fe20000000000 */
[----:B------:R-:W-:Y:S01]  /*100d0*/  LOP3.LUT R88, R4, R88, R101, 0x96, !PT ;  /* 0x0000005804587212 */ /* 0x000fe200078e9665 */
[----:B------:R-:W-:-:S04]  /*100e0*/  IMAD.WIDE.U32 R104, R99, -0x326172a9, RZ ;  /* 0xcd9e8d5763687825 */ /* 0x000fc800078e00ff */
[----:B------:R-:W-:Y:S01]  /*100f0*/  IMAD.WIDE.U32 R88, R88, -0x326172a9, RZ ;  /* 0xcd9e8d5758587825 */ /* 0x000fe200078e00ff */
[----:B------:R-:W-:-:S03]  /*10100*/  LOP3.LUT R102, R87, R102, R105, 0x96, !PT ;  /* 0x0000006657667212 */ /* 0x000fc600078e9669 */
[----:B------:R-:W-:Y:S01]  /*10110*/  IMAD.MOV.U32 R87, RZ, RZ, R94 ;  /* 0x000000ffff577224 */ /* 0x000fe200078e005e */
[----:B------:R-:W-:Y:S01]  /*10120*/  LOP3.LUT R101, R28, R104, R89, 0x96, !PT ;  /* 0x000000681c657212 */ /* 0x000fe200078e9659 */
[----:B------:R-:W-:-:S04]  /*10130*/  IMAD.WIDE.U32 R102, R102, -0x2daee0ad, RZ ;  /* 0xd2511f5366667825 */ /* 0x000fc800078e00ff */
[----:B------:R-:W-:Y:S01]  /*10140*/  IMAD.MOV.U32 R99, RZ, RZ, RZ ;  /* 0x000000ffff637224 */ /* 0x000fe200078e00ff */
[----:B------:R-:W-:Y:S01]  /*10150*/  LOP3.LUT R103, R19, R100, R103, 0x96, !PT ;  /* 0x0000006413677212 */ /* 0x000fe200078e9667 */
[----:B------:R-:W-:-:S05]  /*10160*/  IMAD.WIDE.U32 R100, R101, -0x2daee0ad, RZ ;  /* 0xd2511f5365647825 */ /* 0x000fca00078e00ff */
[----:B------:R-:W-:Y:S01]  /*10170*/  LOP3.LUT R110, R20, R102, R101, 0x96, !PT ;  /* 0x00000066146e7212 */ /* 0x000fe200078e9665 */
[----:B------:R-:W-:-:S04]  /*10180*/  IMAD.WIDE.U32 R102, R103, -0x326172a9, RZ ;  /* 0xcd9e8d5767667825 */ /* 0x000fc800078e00ff */
[----:B------:R-:W-:Y:S01]  /*10190*/  IMAD.WIDE.U32 R110, R110, -0x326172a9, RZ ;  /* 0xcd9e8d576e6e7825 */ /* 0x000fe200078e00ff */
[----:B------:R-:W-:-:S04]  /*101a0*/  LOP3.LUT R88, R23, R88, R103, 0x96, !PT ;  /* 0x0000005817587212 */ /* 0x000fc800078e9667 */
[----:B------:R-:W-:Y:S01]  /*101b0*/  LOP3.LUT R101, R102, UR13, R111, 0x96, !PT ;  /* 0x0000000d66657c12 */ /* 0x000fe2000f8e966f */
[----:B------:R-:W-:-:S05]  /*101c0*/  IMAD.WIDE.U32 R88, R88, -0x2daee0ad, RZ ;  /* 0xd2511f5358587825 */ /* 0x000fca00078e00ff */
[----:B------:R-:W-:Y:S02]  /*101d0*/  LOP3.LUT R100, R18, R100, R89, 0x96, !PT ;  /* 0x0000006412647212 */ /* 0x000fe400078e9659 */
[----:B------:R-:W-:-:S07]  /*101e0*/  MOV R94, R88 ;  /* 0x00000058005e7202 */ /* 0x000fce0000000f00 */
.L_x_767:
[----:B------:R-:W-:Y:S05]  /*101f0*/  BSYNC.RECONVERGENT B0 ;  /* 0x0000000000007941 */ /* 0x000fea0003800200 */
.L_x_766:
[----:B------:R-:W-:Y:S01]  /*10200*/  I2FP.F32.U32 R88, R87 ;  /* 0x0000005700587245 */ /* 0x000fe20000201000 */
[----:B------:R-:W-:Y:S01]  /*10210*/  IMAD.U32 R73, R73, 0x10000, RZ ;  /* 0x0001000049497824 */ /* 0x000fe200078e00ff */
[----:B------:R-:W-:Y:S01]  /*10220*/  @P1 PRMT R87, R33, 0x7632, R87 ;  /* 0x0000763221571816 */ /* 0x000fe20000000057 */
[----:B------:R-:W-:Y:S01]  /*10230*/  BSSY.RECONVERGENT B0, `(.L_x_771) ;  /* 0x0000054000007945 */ /* 0x000fe20003800200 */
[----:B------:R-:W-:Y:S01]  /*10240*/  ISETP.NE.AND P2, PT, R99, 0x1, PT ;  /* 0x000000016300780c */ /* 0x000fe20003f45270 */
        /* <DEDUP_REMOVED lines=20> */
.L_x_773:
        /* <DEDUP_REMOVED lines=13> */
.L_x_775:
[----:B------:R-:W-:Y:S05]  /*10460*/  BSYNC.RECONVERGENT B1 ;  /* 0x0000000000017941 */ /* 0x000fea0003800200 */
.L_x_774:
        /* <DEDUP_REMOVED lines=10> */
[----:B------:R-:W-:Y:S01]  /*10510*/  IMAD.MOV.U32 R92, RZ, RZ, RZ ;  /* 0x000000ffff5c7224 */ /* 0x000fe200078e00ff */
        /* <DEDUP_REMOVED lines=34> */
[----:B------:R-:W-:Y:S01]  /*10740*/  LOP3.LUT R100, R18, R100, R89, 0x96, !PT ;  /* 0x0000006412647212 */ /* 0x000fe200078e9659 */
[----:B------:R-:W-:Y:S01]  /*10750*/  IMAD.MOV.U32 R89, RZ, RZ, R94 ;  /* 0x000000ffff597224 */ /* 0x000fe200078e005e */
[----:B------:R-:W-:-:S07]  /*10760*/  MOV R94, R88 ;  /* 0x00000058005e7202 */ /* 0x000fce0000000f00 */
.L_x_772:
[----:B------:R-:W-:Y:S05]  /*10770*/  BSYNC.RECONVERGENT B0 ;  /* 0x0000000000007941 */ /* 0x000fea0003800200 */
.L_x_771:
[----:B------:R-:W-:Y:S01]  /*10780*/  I2FP.F32.U32 R88, R89 ;  /* 0x0000005900587245 */ /* 0x000fe20000201000 */
[----:B------:R-:W-:Y:S01]  /*10790*/  IMAD.U32 R89, R74, 0x10000, RZ ;  /* 0x000100004a597824 */ /* 0x000fe200078e00ff */
[----:B------:R-:W-:Y:S01]  /*107a0*/  ISETP.NE.AND P3, PT, R92, 0x1, PT ;  /* 0x000000015c00780c */ /* 0x000fe20003f65270 */
[----:B------:R-:W-:Y:S01]  /*107b0*/  BSSY.RECONVERGENT B0, `(.L_x_776) ;  /* 0x0000053000007945 */ /* 0x000fe20003800200 */
[----:B------:R-:W-:Y:S02]  /*107c0*/  IMAD.MOV.U32 R102, RZ, RZ, 0x2 ;  /* 0x00000002ff667424 */ /* 0x000fe400078e00ff */
[----:B------:R-:W-:Y:S01]  /*107d0*/  FFMA.FTZ R88, R88, R121, 1.1641532182693481445e-10 ;  /* 0x2f00000058587423 */ /* 0x000fe20000010079 */
[----:B------:R-:W-:Y:S01]  /*107e0*/  FMUL.FTZ R89, R89, R30 ;  /* 0x0000001e59597220 */ /* 0x000fe20000410000 */
[----:B------:R-:W-:-:S03]  /*107f0*/  IMAD.MOV.U32 R90, RZ, RZ, R110 ;  /* 0x000000ffff5a7224 */ /* 0x000fc600078e006e */
[----:B------:R-:W-:-:S04]  /*10800*/  FSETP.GTU.FTZ.AND P2, PT, R88, R31, PT ;  /* 0x0000001f5800720b */ /* 0x000fc80003f5c000 */
[----:B------:R-:W-:Y:S02]  /*10810*/  FSEL R88, R89, RZ, !P2 ;  /* 0x000000ff59587208 */ /* 0x000fe40005000000 */
[----:B------:R-:W-:Y:S02]  /*10820*/  @P1 SHF.L.U32 R89, R34, 0x10, RZ ;  /* 0x0000001022591819 */ /* 0x000fe400000006ff */
[----:B------:R-:W-:-:S03]  /*10830*/  PLOP3.LUT P2, PT, P2, PT, PT, 0x8, 0x80 ;  /* 0x000000000080781c */ /* 0x000fc6000174e170 */
[----:B------:R-:W-:Y:S01]  /*10840*/  @P1 FADD.FTZ R88, R89, R88 ;  /* 0x0000005859581221 */ /* 0x000fe20000010000 */
[----:B------:R-:W-:-:S04]  /*10850*/  PRMT R89, R74, 0x7632, R89 ;  /* 0x000076324a597816 */ /* 0x000fc80000000059 */
        /* <DEDUP_REMOVED lines=10> */
.L_x_778:
        /* <DEDUP_REMOVED lines=13> */
.L_x_780:
[----:B------:R-:W-:Y:S05]  /*109d0*/  BSYNC.RECONVERGENT B1 ;  /* 0x0000000000017941 */ /* 0x000fea0003800200 */
.L_x_779:
        /* <DEDUP_REMOVED lines=24> */
[----:B------:R-:W-:Y:S02]  /*10b60*/  IMAD.U32 R105, RZ, RZ, UR7 ;  /* 0x00000007ff697e24 */ /* 0x000fe4000f8e00ff */
[----:B------:R-:W-:Y:S01]  /*10b70*/  IMAD.WIDE.U32 R100, R99, -0x2daee0ad, RZ ;  /* 0xd2511f5363647825 */ /* 0x000fe200078e00ff */
[----:B------:R-:W-:-:S03]  /*10b80*/  MOV R99, UR6 ;  /* 0x0000000600637c02 */ /* 0x000fc60008000f00 */
[----:B------:R-:W-:Y:S02]  /*10b90*/  VIADD R105, R105, 0xa9066899 ;  /* 0xa906689969697836 */ /* 0x000fe40000000000 */
[----:B------:R-:W-:-:S03]  /*10ba0*/  VIADD R99, R99, 0xb54cda56 ;  /* 0xb54cda5663637836 */ /* 0x000fc60000000000 */
[----:B------:R-:W-:Y:S01]  /*10bb0*/  LOP3.LUT R101, R105, R102, R101, 0x96, !PT ;  /* 0x0000006669657212 */ /* 0x000fe200078e9665 */
[----:B------:R-:W-:-:S05]  /*10bc0*/  IMAD.WIDE.U32 R102, R103, -0x2daee0ad, RZ ;  /* 0xd2511f5367667825 */ /* 0x000fca00078e00ff */
[----:B------:R-:W-:Y:S01]  /*10bd0*/  LOP3.LUT R105, R4, R100, R103, 0x96, !PT ;  /* 0x0000006404697212 */ /* 0x000fe200078e9667 */
[----:B------:R-:W-:-:S05]  /*10be0*/  IMAD.WIDE.U32 R100, R101, -0x326172a9, RZ ;  /* 0xcd9e8d5765647825 */ /* 0x000fca00078e00ff */
        /* <DEDUP_REMOVED lines=10> */
[----:B------:R-:W-:Y:S01]  /*10c90*/  LOP3.LUT R101, R102, UR13, R111, 0x96, !PT ;  /* 0x0000000d66657c12 */ /* 0x000fe2000f8e966f */
[----:B------:R-:W-:-:S03]  /*10ca0*/  IMAD.WIDE.U32 R102, R103, -0x2daee0ad, RZ ;  /* 0xd2511f5367667825 */ /* 0x000fc600078e00ff */
[----:B------:R-:W-:Y:S01]  /*10cb0*/  MOV R94, R102 ;  /* 0x00000066005e7202 */ /* 0x000fe20000000f00 */
[----:B------:R-:W-:Y:S01]  /*10cc0*/  IMAD.MOV.U32 R102, RZ, RZ, RZ ;  /* 0x000000ffff667224 */ /* 0x000fe200078e00ff */
[----:B------:R-:W-:-:S07]  /*10cd0*/  LOP3.LUT R100, R18, R100, R103, 0x96, !PT ;  /* 0x0000006412647212 */ /* 0x000fce00078e9667 */
.L_x_777:
[----:B------:R-:W-:Y:S05]  /*10ce0*/  BSYNC.RECONVERGENT B0 ;  /* 0x0000000000007941 */ /* 0x000fea0003800200 */
.L_x_776:
        /* <DEDUP_REMOVED lines=9> */
[----:B------:R-:W-:Y:S01]  /*10d80*/  FSETP.GTU.FTZ.AND P3, PT, R90, R31, PT ;  /* 0x0000001f5a00720b */ /* 0x000fe20003f7c000 */
[----:B------:R-:W-:-:S03]  /*10d90*/  IMAD.MOV.U32 R90, RZ, RZ, R110 ;  /* 0x000000ffff5a7224 */ /* 0x000fc600078e006e */
        /* <DEDUP_REMOVED lines=13> */
.L_x_783:
        /* <DEDUP_REMOVED lines=13> */
.L_x_785:
[----:B------:R-:W-:Y:S05]  /*10f40*/  BSYNC.RECONVERGENT B1 ;  /* 0x0000000000017941 */ /* 0x000fea0003800200 */
.L_x_784:
[----:B------:R-:W-:Y:S01]  /*10f50*/  LOP3.LUT R100, R7, UR7, R105, 0x96, !PT ;  /* 0x0000000707647c12 */ /* 0x000fe2000f8e9669 */
[----:B------:R-:W-:-:S04]  /*10f60*/  IMAD.WIDE.U32 R102, R0, -0x326172a9, RZ ;  /* 0xcd9e8d5700667825 */ /* 0x000fc800078e00ff */
[----:B------:R-:W-:Y:S01]  /*10f70*/  IMAD.WIDE.U32 R100, R100, -0x326172a9, RZ ;  /* 0xcd9e8d5764647825 */ /* 0x000fe200078e00ff */
[----:B------:R-:W-:-:S04]  /*10f80*/  LOP3.LUT R106, R6, UR6, R103, 0x96, !PT ;  /* 0x00000006066a7c12 */ /* 0x000fc8000f8e9667 */
        /* <DEDUP_REMOVED lines=15> */
[----:B------:R-:W-:-:S04]  /*11080*/  IADD3 R101, PT, PT, R101, 0x78dde6e4, RZ ;  /* 0x78dde6e465657810 */ /* 0x000fc80007ffe0ff */
[----:B------:R-:W-:Y:S01]  /*11090*/  LOP3.LUT R101, R101, R104, R103, 0x96, !PT ;  /* 0x0000006865657212 */ /* 0x000fe200078e9667 */
[----:B------:R-:W-:-:S05]  /*110a0*/  IMAD.WIDE.U32 R104, R105, -0x326172a9, RZ ;  /* 0xcd9e8d5769687825 */ /* 0x000fca00078e00ff */
[----:B------:R-:W-:Y:S01]  /*110b0*/  LOP3.LUT R90, R27, R102, R105, 0x96, !PT ;  /* 0x000000661b5a7212 */ /* 0x000fe200078e9669 */
[----:B------:R-:W-:Y:S02]  /*110c0*/  IMAD.U32 R105, RZ, RZ, UR7 ;  /* 0x00000007ff697e24 */ /* 0x000fe4000f8e00ff */
[----:B------:R-:W-:-:S04]  /*110d0*/  IMAD.WIDE.U32 R102, R101, -0x2daee0ad, RZ ;  /* 0xd2511f5365667825 */ /* 0x000fc800078e00ff */
[----:B------:R-:W-:-:S05]  /*110e0*/  VIADD R105, R105, 0xa9066899 ;  /* 0xa906689969697836 */ /* 0x000fca0000000000 */
[----:B------:R-:W-:Y:S01]  /*110f0*/  LOP3.LUT R105, R105, R100, R103, 0x96, !PT ;  /* 0x0000006469697212 */ /* 0x000fe200078e9667 */
[----:B------:R-:W-:-:S04]  /*11100*/  IMAD.WIDE.U32 R100, R90, -0x2daee0ad, RZ ;  /* 0xd2511f535a647825 */ /* 0x000fc800078e00ff */
[----:B------:R-:W-:Y:S01]  /*11110*/  IMAD.WIDE.U32 R106, R105, -0x326172a9, RZ ;  /* 0xcd9e8d57696a7825 */ /* 0x000fe200078e00ff */
[----:B------:R-:W-:Y:S02]  /*11120*/  LOP3.LUT R102, R4, R102, R101, 0x96, !PT ;  /* 0x0000006604667212 */ /* 0x000fe400078e9665 */
[----:B------:R-:W-:-:S03]  /*11130*/  MOV R101, UR6 ;  /* 0x0000000600657c02 */ /* 0x000fc60008000f00 */
[----:B------:R-:W-:-:S04]  /*11140*/  IMAD.WIDE.U32 R102, R102, -0x326172a9, RZ ;  /* 0xcd9e8d5766667825 */ /* 0x000fc800078e00ff */
[----:B------:R-:W-:-:S05]  /*11150*/  VIADD R101, R101, 0xb54cda56 ;  /* 0xb54cda5665657836 */ /* 0x000fca0000000000 */
[----:B------:R-:W-:Y:S02]  /*11160*/  LOP3.LUT R104, R101, R104, R107, 0x96, !PT ;  /* 0x0000006865687212 */ /* 0x000fe400078e966b */
[----:B------:R-:W-:-:S03]  /*11170*/  LOP3.LUT R101, R28, R106, R103, 0x96, !PT ;  /* 0x0000006a1c657212 */ /* 0x000fc600078e9667 */
[----:B------:R-:W-:-:S05]  /*11180*/  IMAD.WIDE.U32 R104, R104, -0x2daee0ad, RZ ;  /* 0xd2511f5368687825 */ /* 0x000fca00078e00ff */
        /* <DEDUP_REMOVED lines=8> */
[----:B------:R-:W-:Y:S01]  /*11210*/  IMAD.WIDE.U32 R102, R90, -0x2daee0ad, RZ ;  /* 0xd2511f535a667825 */ /* 0x000fe200078e00ff */
[----:B------:R-:W-:-:S03]  /*11220*/  MOV R90, R94 ;  /* 0x0000005e005a7202 */ /* 0x000fc60000000f00 */
[----:B------:R-:W-:Y:S01]  /*11230*/  IMAD.MOV.U32 R94, RZ, RZ, R102 ;  /* 0x000000ffff5e7224 */ /* 0x000fe200078e0066 */
[----:B------:R-:W-:Y:S01]  /*11240*/  LOP3.LUT R100, R18, R100, R103, 0x96, !PT ;  /* 0x0000006412647212 */ /* 0x000fe200078e9667 */
[----:B------:R-:W-:-:S07]  /*11250*/  IMAD.MOV.U32 R103, RZ, RZ, RZ ;  /* 0x000000ffff677224 */ /* 0x000fce00078e00ff */
.L_x_782:
[----:B------:R-:W-:Y:S05]  /*11260*/  BSYNC.RECONVERGENT B0 ;  /* 0x0000000000007941 */ /* 0x000fea0003800200 */
.L_x_781:
[----:B------:R-:W-:Y:S01]  /*11270*/  I2FP.F32.U32 R90, R90 ;  /* 0x0000005a005a7245 */ /* 0x000fe20000201000 */
[----:B------:R-:W-:Y:S01]  /*11280*/  BSSY.RECONVERGENT B0, `(.L_x_786) ;  /* 0x0000056000007945 */ /* 0x000fe20003800200 */
[----:B------:R-:W-:Y:S01]  /*11290*/  SHF.L.U32 R105, R75, 0x10, RZ ;  /* 0x000000104b697819 */ /* 0x000fe200000006ff */
[----:B------:R-:W-:Y:S01]  /*112a0*/  IMAD.MOV.U32 R102, RZ, RZ, 0x2 ;  /* 0x00000002ff667424 */ /* 0x000fe200078e00ff */
[----:B------:R-:W-:Y:S01]  /*112b0*/  ISETP.NE.AND P5, PT, R103, 0x1, PT ;  /* 0x000000016700780c */ /* 0x000fe20003fa5270 */
[----:B------:R-:W-:Y:S01]  /*112c0*/  FFMA.FTZ R90, R90, R121, 1.1641532182693481445e-10 ;  /* 0x2f0000005a5a7423 */ /* 0x000fe20000010079 */
[----:B------:R-:W-:Y:S01]  /*112d0*/  PRMT R92, R75, 0x7632, R92 ;  /* 0x000076324b5c7816 */ /* 0x000fe2000000005c */
[----:B------:R-:W-:Y:S01]  /*112e0*/  FMUL.FTZ R105, R105, R30 ;  /* 0x0000001e69697220 */ /* 0x000fe20000410000 */
[----:B------:R-:W-:Y:S02]  /*112f0*/  MOV R104, R110 ;  /* 0x0000006e00687202 */ /* 0x000fe40000000f00 */
[----:B------:R-:W-:-:S04]  /*11300*/  FSETP.GTU.FTZ.AND P4, PT, R90, R31, PT ;  /* 0x0000001f5a00720b */ /* 0x000fc80003f9c000 */
[----:B------:R-:W-:Y:S01]  /*11310*/  FSEL R90, R105, RZ, !P4 ;  /* 0x000000ff695a7208 */ /* 0x000fe20006000000 */
[----:B------:R-:W-:Y:S01]  /*11320*/  @P1 IMAD.U32 R105, R35, 0x10000, RZ ;  /* 0x0001000023691824 */ /* 0x000fe200078e00ff */
        /* <DEDUP_REMOVED lines=12> */
.L_x_788:
        /* <DEDUP_REMOVED lines=13> */
.L_x_790:
[----:B------:R-:W-:Y:S05]  /*114c0*/  BSYNC.RECONVERGENT B1 ;  /* 0x0000000000017941 */ /* 0x000fea0003800200 */
.L_x_789:
        /* <DEDUP_REMOVED lines=18> */
[----:B------:R-:W-:-:S05]  /*115f0*/  MOV R101, UR6 ;  /* 0x0000000600657c02 */ /* 0x000fca0008000f00 */
[----:B------:R-:W-:-:S05]  /*11600*/  VIADD R101, R101, 0x78dde6e4 ;  /* 0x78dde6e465657836 */ /* 0x000fca0000000000 */
[----:B------:R-:W-:Y:S01]  /*11610*/  LOP3.LUT R103, R101, R104, R103, 0x96, !PT ;  /* 0x0000006865677212 */ /* 0x000fe200078e9667 */
[----:B------:R-:W-:-:S05]  /*11620*/  IMAD.WIDE.U32 R104, R105, -0x326172a9, RZ ;  /* 0xcd9e8d5769687825 */ /* 0x000fca00078e00ff */
[----:B------:R-:W-:Y:S01]  /*11630*/  LOP3.LUT R101, R27, R102, R105, 0x96, !PT ;  /* 0x000000661b657212 */ /* 0x000fe200078e9669 */
[----:B------:R-:W-:Y:S02]  /*11640*/  IMAD.U32 R105, RZ, RZ, UR7 ;  /* 0x00000007ff697e24 */ /* 0x000fe4000f8e00ff */
[----:B------:R-:W-:-:S03]  /*11650*/  IMAD.WIDE.U32 R102, R103, -0x2daee0ad, RZ ;  /* 0xd2511f5367667825 */ /* 0x000fc600078e00ff */
[----:B------:R-:W-:-:S04]  /*11660*/  IADD3 R105, PT, PT, R105, -0x56f99767, RZ ;  /* 0xa906689969697810 */ /* 0x000fc80007ffe0ff */
[----:B------:R-:W-:Y:S01]  /*11670*/  LOP3.LUT R106, R105, R100, R103, 0x96, !PT ;  /* 0x00000064696a7212 */ /* 0x000fe200078e9667 */
[----:B------:R-:W-:-:S04]  /*11680*/  IMAD.WIDE.U32 R100, R101, -0x2daee0ad, RZ ;  /* 0xd2511f5365647825 */ /* 0x000fc800078e00ff */
[----:B------:R-:W-:Y:S01]  /*11690*/  IMAD.WIDE.U32 R106, R106, -0x326172a9, RZ ;  /* 0xcd9e8d576a6a7825 */ /* 0x000fe200078e00ff */
[----:B------:R-:W-:-:S03]  /*116a0*/  LOP3.LUT R102, R4, R102, R101, 0x96, !PT ;  /* 0x0000006604667212 */ /* 0x000fc600078e9665 */
[----:B------:R-:W-:Y:S02]  /*116b0*/  IMAD.U32 R101, RZ, RZ, UR6 ;  /* 0x00000006ff657e24 */ /* 0x000fe4000f8e00ff */
        /* <DEDUP_REMOVED lines=10> */
[----:B------:R-:W-:-:S05]  /*11760*/  IMAD.WIDE.U32 R102, R103, -0x326172a9, RZ ;  /* 0xcd9e8d5767667825 */ /* 0x000fca00078e00ff */
[----:B------:R-:W-:Y:S01]  /*11770*/  LOP3.LUT R101, R104, UR13, R103, 0x96, !PT ;  /* 0x0000000d68657c12 */ /* 0x000fe2000f8e9667 */
[----:B------:R-:W-:Y:S01]  /*11780*/  IMAD.MOV.U32 R104, RZ, RZ, R94 ;  /* 0x000000ffff687224 */ /* 0x000fe200078e005e */
[----:B------:R-:W-:Y:S01]  /*11790*/  MOV R110, R102 ;  /* 0x00000066006e7202 */ /* 0x000fe20000000f00 */
[----:B------:R-:W-:-:S04]  /*117a0*/  IMAD.WIDE.U32 R102, R105, -0x2daee0ad, RZ ;  /* 0xd2511f5369667825 */ /* 0x000fc800078e00ff */
[----:B------:R-:W-:Y:S02]  /*117b0*/  IMAD.MOV.U32 R94, RZ, RZ, R102 ;  /* 0x000000ffff5e7224 */ /* 0x000fe400078e0066 */
[----:B------:R-:W-:Y:S01]  /*117c0*/  HFMA2 R102, -RZ, RZ, 0, 0 ;  /* 0x00000000ff667431 */ /* 0x000fe200000001ff */
[----:B------:R-:W-:-:S07]  /*117d0*/  LOP3.LUT R100, R18, R100, R103, 0x96, !PT ;  /* 0x0000006412647212 */ /* 0x000fce00078e9667 */
.L_x_787:
[----:B------:R-:W-:Y:S05]  /*117e0*/  BSYNC.RECONVERGENT B0 ;  /* 0x0000000000007941 */ /* 0x000fea0003800200 */
.L_x_786:
[----:B------:R-:W-:Y:S01]  /*117f0*/  I2FP.F32.U32 R104, R104 ;  /* 0x0000006800687245 */ /* 0x000fe20000201000 */
[----:B------:R-:W-:Y:S01]  /*11800*/  IMAD.U32 R103, R92, 0x10000, RZ ;  /* 0x000100005c677824 */ /* 0x000fe200078e00ff */
[----:B------:R-:W-:Y:S02]  /*11810*/  @P1 PRMT R92, R35, 0x7632, R92 ;  /* 0x00007632235c1816 */ /* 0x000fe4000000005c */
[----:B------:R-:W-:Y:S01]  /*11820*/  PRMT R74, R74, 0x5410, R99 ;  /* 0x000054104a4a7816 */ /* 0x000fe20000000063 */
[----:B------:R-:W-:Y:S01]  /*11830*/  FFMA.FTZ R104, R104, R121, 1.1641532182693481445e-10 ;  /* 0x2f00000068687423 */ /* 0x000fe20000010079 */
[----:B------:R-:W-:Y:S01]  /*11840*/  FMUL.FTZ R103, R103, R30 ;  /* 0x0000001e67677220 */ /* 0x000fe20000410000 */
[----:B------:R-:W-:Y:S01]  /*11850*/  @P1 IMAD.U32 R105, R92, 0x10000, RZ ;  /* 0x000100005c691824 */ /* 0x000fe200078e00ff */
[----:B------:R-:W-:Y:S02]  /*11860*/  PRMT R73, R98, 0x5410, R73 ;  /* 0x0000541062497816 */ /* 0x000fe40000000049 */
[----:B------:R-:W-:-:S02]  /*11870*/  FSETP.GTU.FTZ.AND P5, PT, R104, R31, PT ;  /* 0x0000001f6800720b */ /* 0x000fc40003fbc000 */
[----:B------:R-:W-:Y:S02]  /*11880*/  PRMT R72, R97, 0x5410, R72 ;  /* 0x0000541061487816 */ /* 0x000fe40000000048 */
[----:B------:R-:W-:Y:S02]  /*11890*/  FSEL R92, R103, RZ, !P5 ;  /* 0x000000ff675c7208 */ /* 0x000fe40006800000 */
[----:B------:R-:W-:-:S03]  /*118a0*/  PLOP3.LUT P5, PT, P5, PT, PT, 0x8, 0x80 ;  /* 0x000000000080781c */ /* 0x000fc60002fae170 */
[----:B------:R-:W-:-:S05]  /*118b0*/  @P1 FADD.FTZ R92, R92, R105 ;  /* 0x000000695c5c1221 */ /* 0x000fca0000010000 */
[----:B------:R-:W-:-:S04]  /*118c0*/  F2FP.BF16.F32.PACK_AB R103, RZ, R92 ;  /* 0x0000005cff67723e */ /* 0x000fc800000010ff */
[----:B------:R-:W-:-:S07]  /*118d0*/  PRMT R75, R75, 0x5410, R103 ;  /* 0x000054104b4b7816 */ /* 0x000fce0000000067 */
.L_x_750:
[----:B------:R-:W-:Y:S02]  /*118e0*/  ISETP.NE.AND P6, PT, R93, RZ, PT ;  /* 0x000000ff5d00720c */ /* 0x000fe40003fc5270 */
[----:B------:R-:W-:Y:S02]  /*118f0*/  SEL R93, RZ, 0x1000000, !P5 ;  /* 0x01000000ff5d7807 */ /* 0x000fe40006800000 */
[----:B------:R-:W-:Y:S02]  /*11900*/  ISETP.NE.AND P5, PT, R91, RZ, PT ;  /* 0x000000ff5b00720c */ /* 0x000fe40003fa5270 */
[----:B------:R-:W-:Y:S02]  /*11910*/  SEL R91, RZ, 0x10000, !P4 ;  /* 0x00010000ff5b7807 */ /* 0x000fe40006000000 */
[----:B------:R-:W-:Y:S02]  /*11920*/  SEL R104, RZ, 0x100, !P3 ;  /* 0x00000100ff687807 */ /* 0x000fe40005800000 */
[----:B------:R-:W-:-:S02]  /*11930*/  ISETP.NE.AND P4, PT, R95, RZ, PT ;  /* 0x000000ff5f00720c */ /* 0x000fc40003f85270 */
[----:B------:R-:W-:Y:S01]  /*11940*/  ISETP.NE.AND P3, PT, R96, RZ, PT ;  /* 0x000000ff6000720c */ /* 0x000fe20003f65270 */
[----:B------:R-:W-:Y:S01]  /*11950*/  IMAD.WIDE.U32 R96, R83, 0x10, R118 ;  /* 0x0000001053607825 */ /* 0x000fe200078e0076 */
[----:B------:R-:W-:Y:S02]  /*11960*/  LOP3.LUT R104, R104, R93, R91, 0xfe, !PT ;  /* 0x0000005d68687212 */ /* 0x000fe400078efe5b */
[----:B------:R-:W-:Y:S02]  /*11970*/  SEL R93, RZ, 0x1000000, !P3 ;  /* 0x01000000ff5d7807 */ /* 0x000fe40005800000 */
[----:B------:R-:W-:Y:S01]  /*11980*/  SEL R98, RZ, 0x10000, !P4 ;  /* 0x00010000ff627807 */ /* 0x000fe20006000000 */
[----:B------:R0:W-:Y:S01]  /*11990*/  STG.E.128 desc[UR8][R96.64], R72 ;  /* 0x0000004860007986 */ /* 0x0001e2000c101d08 */
[----:B------:R-:W-:-:S04]  /*119a0*/  SEL R91, RZ, 0x100, !P5 ;  /* 0x00000100ff5b7807 */ /* 0x000fc80006800000 */
[----:B------:R-:W-:Y:S02]  /*119b0*/  LOP3.LUT R91, R91, R93, R98, 0xfe, !PT ;  /* 0x0000005d5b5b7212 */ /* 0x000fe400078efe62 */
[----:B------:R-:W-:Y:S02]  /*119c0*/  SEL R93, RZ, 0x1, !P2 ;  /* 0x00000001ff5d7807 */ /* 0x000fe40005000000 */
[----:B------:R-:W-:Y:S02]  /*119d0*/  SEL R98, RZ, 0x1, !P6 ;  /* 0x00000001ff627807 */ /* 0x000fe40007000000 */
[----:B0-----:R-:W-:Y:S01]  /*119e0*/  LOP3.LUT R75, R104, R93, RZ, 0xfc, !PT ;  /* 0x0000005d684b7212 */ /* 0x001fe200078efcff */
[----:B------:R-:W-:Y:S01]  /*119f0*/  IMAD.WIDE.U32 R96, R83, 0x8, R116 ;  /* 0x0000000853607825 */ /* 0x000fe200078e0074 */
[----:B------:R-:W-:Y:S01]  /*11a00*/  LOP3.LUT R74, R91, R98, RZ, 0xfc, !PT ;  /* 0x000000625b4a7212 */ /* 0x000fe200078efcff */
[----:B------:R-:W0:Y:S04]  /*11a10*/  @P0 LDC.64 R72, c[0x0][0x398] ;  /* 0x0000e600ff480b82 */ /* 0x000e280000000a00 */
[----:B------:R1:W-:Y:S01]  /*11a20*/  STG.E.64 desc[UR8][R96.64], R74 ;  /* 0x0000004a60007986 */ /* 0x0003e2000c101b08 */
[----:B------:R-:W-:Y:S05]  /*11a30*/  @!P0 BRA `(.L_x_791) ;  /* 0x0000000000508947 */ /* 0x000fea0003800000 */
[----:B-1----:R-:W-:Y:S01]  /*11a40*/  SHF.L.U32 R74, R15, 0x10, RZ ;  /* 0x000000100f4a7819 */ /* 0x002fe200000006ff */
[----:B------:R-:W1:Y:S01]  /*11a50*/  LDC.64 R104, c[0x0][0x3b8] ;  /* 0x0000ee00ff687b82 */ /* 0x000e620000000a00 */
[----:B------:R-:W-:Y:S02]  /*11a60*/  LOP3.LUT R96, R11, 0xff, RZ, 0xc0, !PT ;  /* 0x000000ff0b607812 */ /* 0x000fe400078ec0ff */
[----:B------:R-:W-:Y:S02]  /*11a70*/  LOP3.LUT R75, R74, 0xff0000, RZ, 0xc0, !PT ;  /* 0x00ff00004a4b7812 */ /* 0x000fe400078ec0ff */
[----:B------:R-:W-:Y:S01]  /*11a80*/  LOP3.LUT R74, R16, 0xffff, RZ, 0xc0, !PT ;  /* 0x0000ffff104a7812 */ /* 0x000fe200078ec0ff */
[----:B------:R-:W-:Y:S01]  /*11a90*/  IMAD.WIDE.U32 R96, R96, 0x10000, RZ ;  /* 0x0001000060607825 */ /* 0x000fe200078e00ff */
[----:B------:R-:W-:Y:S02]  /*11aa0*/  LOP3.LUT R98, R10, 0xff, RZ, 0xc0, !PT ;  /* 0x000000ff0a627812 */ /* 0x000fe400078ec0ff */
[----:B------:R-:W-:-:S02]  /*11ab0*/  PRMT R74, R75, 0x4210, R74 ;  /* 0x000042104b4a7816 */ /* 0x000fc4000000004a */
[----:B------:R-:W-:Y:S01]  /*11ac0*/  PRMT R75, R14, 0x7104, RZ ;  /* 0x000071040e4b7816 */ /* 0x000fe200000000ff */
[----:B------:R-:W-:-:S03]  /*11ad0*/  IMAD.WIDE.U32 R98, R98, 0x100, RZ ;  /* 0x0000010062627825 */ /* 0x000fc600078e00ff */
[----:B------:R-:W-:Y:S02]  /*11ae0*/  LOP3.LUT R74, R74, 0xff00, R75, 0xf8, !PT ;  /* 0x0000ff004a4a7812 */ /* 0x000fe400078ef84b */
[----:B------:R-:W-:Y:S02]  /*11af0*/  LOP3.LUT R75, R12, 0xff, RZ, 0xc0, !PT ;  /* 0x000000ff0c4b7812 */ /* 0x000fe400078ec0ff */
[----:B------:R-:W-:-:S03]  /*11b00*/  LOP3.LUT R91, R74, 0xff, R13, 0xf8, !PT ;  /* 0x000000ff4a5b7812 */ /* 0x000fc600078ef80d */
[----:B------:R-:W-:-:S03]  /*11b10*/  IMAD.WIDE.U32 R74, R75, 0x1000000, RZ ;  /* 0x010000004b4a7825 */ /* 0x000fc600078e00ff */
[----:B------:R-:W-:Y:S02]  /*11b20*/  LOP3.LUT R74, R98, R74, R96, 0xfe, !PT ;  /* 0x0000004a624a7212 */ /* 0x000fe400078efe60 */
[----:B------:R-:W-:Y:S02]  /*11b30*/  LOP3.LUT R91, R97, R91, R75, 0xfe, !PT ;  /* 0x0000005b615b7212 */ /* 0x000fe400078efe4b */
[----:B------:R-:W-:Y:S01]  /*11b40*/  LOP3.LUT R98, R74, 0xff, R9, 0xf8, !PT ;  /* 0x000000ff4a627812 */ /* 0x000fe200078ef809 */
[----:B-1----:R-:W-:Y:S01]  /*11b50*/  IMAD.WIDE.U32 R74, R83, 0x8, R104 ;  /* 0x00000008534a7825 */ /* 0x002fe200078e0068 */
[----:B------:R-:W-:-:S05]  /*11b60*/  LOP3.LUT R99, R91, R99, RZ, 0xfc, !PT ;  /* 0x000000635b637212 */ /* 0x000fca00078efcff */
[----:B------:R2:W-:Y:S02]  /*11b70*/  STG.E.64 desc[UR8][R74.64], R98 ;  /* 0x000000624a007986 */ /* 0x0005e4000c101b08 */
.L_x_791:
[----:B-12---:R-:W1:Y:S01]  /*11b80*/  @P1 LDC.64 R74, c[0x0][0x3a0] ;  /* 0x0000e800ff4a1b82 */ /* 0x006e620000000a00 */
[----:B------:R-:W-:-:S04]  /*11b90*/  VIADD R93, R8, 0x40 ;  /* 0x00000040085d7836 */ /* 0x000fc80000000000 */
[----:B0-----:R-:W-:-:S05]  /*11ba0*/  @P0 IMAD.WIDE.U32 R72, R93, 0x10, R72 ;  /* 0x000000105d480825 */ /* 0x001fca00078e0048 */
[----:B------:R0:W5:Y:S02]  /*11bb0*/  @P0 LDG.E.128 R36, desc[UR8][R72.64] ;  /* 0x0000000848240981 */ /* 0x000164000c1e1d00 */
[----:B0-----:R-:W-:-:S04]  /*11bc0*/  IMAD.WIDE.U32 R72, R93, 0x10, R108 ;  /* 0x000000105d487825 */ /* 0x001fc800078e006c */
[----:B-1----:R-:W-:-:S05]  /*11bd0*/  @P1 IMAD.WIDE.U32 R74, R93, 0x10, R74 ;  /* 0x000000105d4a1825 */ /* 0x002fca00078e004a */
[----:B------:R0:W5:Y:S04]  /*11be0*/  @P1 LDG.E.128 R32, desc[UR8][R74.64] ;  /* 0x000000084a201981 */ /* 0x000168000c1e1d00 */
[----:B------:R-:W5:Y:S01]  /*11bf0*/  LDG.E.128 R72, desc[UR8][R72.64] ;  /* 0x0000000848487981 */ /* 0x000f62000c1e1d00 */
[----:B0-----:R-:W-:Y:S05]  /*11c00*/  @!P0 BRA `(.L_x_792) ;  /* 0x0000005400e08947 */ /* 0x001fea0003800000 */
        /* <DEDUP_REMOVED lines=16> */
.L_x_795:
        /* <DEDUP_REMOVED lines=13> */
.L_x_797:
[----:B------:R-:W-:Y:S05]  /*11de0*/  BSYNC.RECONVERGENT B1 ;  /* 0x0000000000017941 */ /* 0x000fea0003800200 */
.L_x_796:
        /* <DEDUP_REMOVED lines=24> */
[----:B------:R-:W-:Y:S02]  /*11f70*/  IADD3 R9, PT, PT, R13, -0x56f99767, RZ ;  /* 0xa90668990d097810 */ /* 0x000fe40007ffe0ff */
[----:B------:R-:W-:Y:S01]  /*11f80*/  LOP3.LUT R13, R27, R96, R11, 0x96, !PT ;  /* 0x000000601b0d7212 */ /* 0x000fe200078e960b */
[----:B------:R-:W-:Y:S01]  /*11f90*/  IMAD.U32 R11, RZ, RZ, UR6 ;  /* 0x00000006ff0b7e24 */ /* 0x000fe2000f8e00ff */
[----:B------:R-:W-:-:S03]  /*11fa0*/  LOP3.LUT R9, R9, R12, R15, 0x96, !PT ;  /* 0x0000000c09097212 */ /* 0x000fc600078e960f */
        /* <DEDUP_REMOVED lines=20> */
.L_x_794:
[----:B------:R-:W-:Y:S05]  /*120f0*/  BSYNC.RECONVERGENT B0 ;  /* 0x0000000000007941 */ /* 0x000fea0003800200 */
.L_x_793:
[----:B------:R-:W-:Y:S01]  /*12100*/  I2FP.F32.U32 R10, R9 ;  /* 0x00000009000a7245 */ /* 0x000fe20000201000 */
[----:B------:R-:W-:Y:S01]  /*12110*/  BSSY.RECONVERGENT B0, `(.L_x_798) ;  /* 0x0000053000007945 */ /* 0x000fe20003800200 */
[----:B------:R-:W-:Y:S01]  /*12120*/  ISETP.NE.AND P3, PT, R12, 0x1, PT ;  /* 0x000000010c00780c */ /* 0x000fe20003f65270 */
[----:B------:R-:W-:Y:S01]  /*12130*/  IMAD.MOV.U32 R13, RZ, RZ, 0x2 ;  /* 0x00000002ff0d7424 */ /* 0x000fe200078e00ff */
[----:B-----5:R-:W-:Y:S01]  /*12140*/  SHF.L.U32 R9, R72, 0x10, RZ ;  /* 0x0000001048097819 */ /* 0x020fe200000006ff */
        /* <DEDUP_REMOVED lines=17> */
.L_x_800:
        /* <DEDUP_REMOVED lines=13> */
.L_x_802:
[----:B------:R-:W-:Y:S05]  /*12330*/  BSYNC.RECONVERGENT B1 ;  /* 0x0000000000017941 */ /* 0x000fea0003800200 */
.L_x_801:
        /* <DEDUP_REMOVED lines=48> */
.L_x_799:
[----:B------:R-:W-:Y:S05]  /*12640*/  BSYNC.RECONVERGENT B0 ;  /* 0x0000000000007941 */ /* 0x000fea0003800200 */
.L_x_798:
        /* <DEDUP_REMOVED lines=25> */
.L_x_805:
        /* <DEDUP_REMOVED lines=12> */
.L_x_807:
[----:B------:R-:W-:Y:S05]  /*128a0*/  BSYNC.RECONVERGENT B1 ;  /* 0x0000000000017941 */ /* 0x000fea0003800200 */
.L_x_806:
[----:B------:R-:W-:-:S04]  /*128b0*/  IMAD.WIDE.U32 R12, R0, -0x326172a9, RZ ;  /* 0xcd9e8d57000c7825 */ /* 0x000fc800078e00ff */
        /* <DEDUP_REMOVED lines=19> */
[----:B------:R-:W-:Y:S01]  /*129f0*/  LOP3.LUT R11, R11, R14, R13, 0x96, !PT ;  /* 0x0000000e0b0b7212 */ /* 0x000fe200078e960d */
[----:B------:R-:W-:Y:S01]  /*12a00*/  IMAD.U32 R13, RZ, RZ, UR7 ;  /* 0x00000007ff0d7e24 */ /* 0x000fe2000f8e00ff */
[----:B------:R-:W-:-:S03]  /*12a10*/  LOP3.LUT R14, R26, R10, R97, 0x96, !PT ;  /* 0x0000000a1a0e7212 */ /* 0x000fc600078e9661 */
[----:B------:R-:W-:Y:S01]  /*12a20*/  IMAD.WIDE.U32 R10, R11, -0x2daee0ad, RZ ;  /* 0xd2511f530b0a7825 */ /* 0x000fe200078e00ff */
[----:B------:R-:W-:-:S03]  /*12a30*/  IADD3 R13, PT, PT, R13, -0x56f99767, RZ ;  /* 0xa90668990d0d7810 */ /* 0x000fc60007ffe0ff */
[----:B------:R-:W-:Y:S01]  /*12a40*/  IMAD.WIDE.U32 R14, R14, -0x326172a9, RZ ;  /* 0xcd9e8d570e0e7825 */ /* 0x000fe200078e00ff */
[----:B------:R-:W-:-:S03]  /*12a50*/  LOP3.LUT R96, R13, R96, R11, 0x96, !PT ;  /* 0x000000600d607212 */ /* 0x000fc600078e960b */
[----:B------:R-:W-:Y:S01]  /*12a60*/  IMAD.U32 R11, RZ, RZ, UR6 ;  /* 0x00000006ff0b7e24 */ /* 0x000fe2000f8e00ff */
        /* <DEDUP_REMOVED lines=18> */
[----:B------:R-:W-:Y:S01]  /*12b90*/  MOV R11, R91 ;  /* 0x0000005b000b7202 */ /* 0x000fe20000000f00 */
[----:B------:R-:W-:Y:S01]  /*12ba0*/  IMAD.MOV.U32 R91, RZ, RZ, R10 ;  /* 0x000000ffff5b7224 */ /* 0x000fe200078e000a */
[----:B------:R-:W-:-:S07]  /*12bb0*/  LOP3.LUT R101, R12, UR13, R111, 0x96, !PT ;  /* 0x0000000d0c657c12 */ /* 0x000fce000f8e966f */
.L_x_804:
[----:B------:R-:W-:Y:S05]  /*12bc0*/  BSYNC.RECONVERGENT B0 ;  /* 0x0000000000007941 */ /* 0x000fea0003800200 */
.L_x_803:
        /* <DEDUP_REMOVED lines=21> */
.L_x_810:
        /* <DEDUP_REMOVED lines=12> */
.L_x_812:
[----:B------:R-:W-:Y:S05]  /*12de0*/  BSYNC.RECONVERGENT B1 ;  /* 0x0000000000017941 */ /* 0x000fea0003800200 */
.L_x_811:
        /* <DEDUP_REMOVED lines=49> */
.L_x_809:
[----:B------:R-:W-:Y:S05]  /*13100*/  BSYNC.RECONVERGENT B0 ;  /* 0x0000000000007941 */ /* 0x000fea0003800200 */
.L_x_808:
        /* <DEDUP_REMOVED lines=27> */
.L_x_815:
        /* <DEDUP_REMOVED lines=12> */
.L_x_817:
[----:B------:R-:W-:Y:S05]  /*13380*/  BSYNC.RECONVERGENT B1 ;  /* 0x0000000000017941 */ /* 0x000fea0003800200 */
.L_x_816:
[----:B------:R-:W-:Y:S01]  /*13390*/  IMAD.WIDE.U32 R14, R0, -0x326172a9, RZ ;  /* 0xcd9e8d57000e7825 */ /* 0x000fe200078e00ff */
[----:B------:R-:W-:-:S03]  /*133a0*/  MOV R11, UR6 ;  /* 0x00000006000b7c02 */ /* 0x000fc60008000f00 */
[----:B------:R-:W-:Y:S01]  /*133b0*/  IMAD.WIDE.U32 R98, R5, -0x2daee0ad, RZ ;  /* 0xd2511f5305627825 */ /* 0x000fe200078e00ff */
[----:B------:R-:W-:-:S03]  /*133c0*/  LOP3.LUT R12, R6, UR6, R15, 0x96, !PT ;  /* 0x00000006060c7c12 */ /* 0x000fc6000f8e960f */
[----:B------:R-:W-:Y:S01]  /*133d0*/  VIADD R11, R11, 0x78dde6e4 ;  /* 0x78dde6e40b0b7836 */ /* 0x000fe20000000000 */
        /* <DEDUP_REMOVED lines=19> */
[----:B------:R-:W-:Y:S01]  /*13510*/  IADD3 R15, PT, PT, R15, -0x56f99767, RZ ;  /* 0xa90668990f0f7810 */ /* 0x000fe20007ffe0ff */
[----:B------:R-:W-:-:S03]  /*13520*/  IMAD.U32 R11, RZ, RZ, UR6 ;  /* 0x00000006ff0b7e24 */ /* 0x000fc6000f8e00ff */
[----:B------:R-:W-:Y:S01]  /*13530*/  LOP3.LUT R15, R15, R98, R13, 0x96, !PT ;  /* 0x000000620f0f7212 */ /* 0x000fe200078e960d */
[----:B------:R-:W-:-:S04]  /*13540*/  IMAD.WIDE.U32 R98, R99, -0x326172a9, RZ ;  /* 0xcd9e8d5763627825 */ /* 0x000fc800078e00ff */
[----:B------:R-:W-:Y:S01]  /*13550*/  VIADD R11, R11, 0xb54cda56 ;  /* 0xb54cda560b0b7836 */ /* 0x000fe20000000000 */
[----:B------:R-:W-:Y:S01]  /*13560*/  LOP3.LUT R100, R27, R14, R99, 0x96, !PT ;  /* 0x0000000e1b647212 */ /* 0x000fe200078e9663 */
[----:B------:R-:W-:-:S04]  /*13570*/  IMAD.WIDE.U32 R14, R15, -0x326172a9, RZ ;  /* 0xcd9e8d570f0e7825 */ /* 0x000fc800078e00ff */
[----:B------:R-:W-:Y:S01]  /*13580*/  IMAD.WIDE.U32 R100, R100, -0x2daee0ad, RZ ;  /* 0xd2511f5364647825 */ /* 0x000fe200078e00ff */
[----:B------:R-:W-:Y:S02]  /*13590*/  LOP3.LUT R98, R11, R98, R15, 0x96, !PT ;  /* 0x000000620b627212 */ /* 0x000fe400078e960f */
[----:B------:R-:W-:Y:S02]  /*135a0*/  MOV R11, R91 ;  /* 0x0000005b000b7202 */ /* 0x000fe40000000f00 */
[----:B------:R-:W-:Y:S01]  /*135b0*/  LOP3.LUT R12, R4, R12, R101, 0x96, !PT ;  /* 0x0000000c040c7212 */ /* 0x000fe200078e9665 */
[----:B------:R-:W-:-:S04]  /*135c0*/  IMAD.WIDE.U32 R98, R98, -0x2daee0ad, RZ ;  /* 0xd2511f5362627825 */ /* 0x000fc800078e00ff */
        /* <DEDUP_REMOVED lines=13> */
.L_x_814:
[----:B------:R-:W-:Y:S05]  /*136a0*/  BSYNC.RECONVERGENT B0 ;  /* 0x0000000000007941 */ /* 0x000fea0003800200 */
.L_x_813:
        /* <DEDUP_REMOVED lines=22> */
.L_x_820:
        /* <DEDUP_REMOVED lines=13> */
.L_x_822:
[----:B------:R-:W-:Y:S05]  /*138e0*/  BSYNC.RECONVERGENT B1 ;  /* 0x0000000000017941 */ /* 0x000fea0003800200 */
.L_x_821:
        /* <DEDUP_REMOVED lines=25> */
[----:B------:R-:W-:-:S05]  /*13a80*/  IMAD.WIDE.U32 R12, R13, -0x2daee0ad, RZ ;  /* 0xd2511f530d0c7825 */ /* 0x000fca00078e00ff */
        /* <DEDUP_REMOVED lines=22> */
.L_x_819:
[----:B------:R-:W-:Y:S05]  /*13bf0*/  BSYNC.RECONVERGENT B0 ;  /* 0x0000000000007941 */ /* 0x000fea0003800200 */
.L_x_818:
[----:B------:R-:W-:Y:S01]  /*13c00*/  I2FP.F32.U32 R12, R13 ;  /* 0x0000000d000c7245 */ /* 0x000fe20000201000 */
[----:B------:R-:W-:Y:S01]  /*13c10*/  IMAD.U32 R13, R37, 0x10000, RZ ;  /* 0x00010000250d7824 */ /* 0x000fe200078e00ff */
[----:B------:R-:W-:Y:S01]  /*13c20*/  @P1 SHF.L.U32 R72, R33, 0x10, RZ ;  /* 0x0000001021481819 */ /* 0x000fe200000006ff */
[----:B------:R-:W-:Y:S01]  /*13c30*/  BSSY.RECONVERGENT B0, `(.L_x_823) ;  /* 0x0000054000007945 */ /* 0x000fe20003800200 */
[----:B------:R-:W-:Y:S02]  /*13c40*/  IMAD.MOV.U32 R15, RZ, RZ, 0x2 ;  /* 0x00000002ff0f7424 */ /* 0x000fe400078e00ff */
[----:B------:R-:W-:-:S05]  /*13c50*/  FFMA.FTZ R12, R12, R121, 1.1641532182693481445e-10 ;  /* 0x2f0000000c0c7423 */ /* 0x000fca0000010079 */
[----:B------:R-:W-:Y:S01]  /*13c60*/  FSETP.GTU.FTZ.AND P2, PT, R12, R31, PT ;  /* 0x0000001f0c00720b */ /* 0x000fe20003f5c000 */
[----:B------:R-:W-:Y:S01]  /*13c70*/  FMUL.FTZ R12, R13, R30 ;  /* 0x0000001e0d0c7220 */ /* 0x000fe20000410000 */
[----:B------:R-:W-:-:S04]  /*13c80*/  MOV R13, R110 ;  /* 0x0000006e000d7202 */ /* 0x000fc80000000f00 */
[----:B------:R-:W-:-:S05]  /*13c90*/  FSEL R12, R12, RZ, !P2 ;  /* 0x000000ff0c0c7208 */ /* 0x000fca0005000000 */
[----:B------:R-:W-:-:S04]  /*13ca0*/  FADD.FTZ R11, R11, R12 ;  /* 0x0000000c0b0b7221 */ /* 0x000fc80000010000 */
[--C-:B------:R-:W-:Y:S01]  /*13cb0*/  @P1 FADD.FTZ R72, R72, R11.reuse ;  /* 0x0000000b48481221 */ /* 0x100fe20000010000 */
[----:B------:R-:W-:Y:S01]  /*13cc0*/  @!P1 IMAD.MOV.U32 R72, RZ, RZ, R11 ;  /* 0x000000ffff489224 */ /* 0x000fe200078e000b */
[----:B------:R-:W-:Y:S02]  /*13cd0*/  SEL R11, RZ, 0x1, P2 ;  /* 0x00000001ff0b7807 */ /* 0x000fe40001000000 */
[----:B------:R-:W-:Y:S02]  /*13ce0*/  ISETP.NE.AND P2, PT, R14, 0x1, PT ;  /* 0x000000010e00780c */ /* 0x000fe40003f45270 */
[----:B------:R-:W-:-:S11]  /*13cf0*/  F2FP.BF16.F32.PACK_AB R16, RZ, R72 ;  /* 0x00000048ff10723e */ /* 0x000fd600000010ff */
        /* <DEDUP_REMOVED lines=9> */
.L_x_825:
        /* <DEDUP_REMOVED lines=13> */
.L_x_827:
[----:B------:R-:W-:Y:S05]  /*13e60*/  BSYNC.RECONVERGENT B1 ;  /* 0x0000000000017941 */ /* 0x000fea0003800200 */
.L_x_826:
[----:B------:R-:W-:Y:S01]  /*13e70*/  LOP3.LUT R14, R7, UR7, R99, 0x96, !PT ;  /* 0x00000007070e7c12 */ /* 0x000fe2000f8e9663 */
[----:B------:R-:W-:-:S04]  /*13e80*/  IMAD.WIDE.U32 R12, R0, -0x326172a9, RZ ;  /* 0xcd9e8d57000c7825 */ /* 0x000fc800078e00ff */
[----:B------:R-:W-:Y:S01]  /*13e90*/  IMAD.WIDE.U32 R14, R14, -0x326172a9, RZ ;  /* 0xcd9e8d570e0e7825 */ /* 0x000fe200078e00ff */
[----:B------:R-:W-:-:S03]  /*13ea0*/  LOP3.LUT R100, R6, UR6, R13, 0x96, !PT ;  /* 0x0000000606647c12 */ /* 0x000fc6000f8e960d */
        /* <DEDUP_REMOVED lines=21> */
[----:B------:R-:W-:-:S05]  /*14000*/  IMAD.WIDE.U32 R12, R13, -0x2daee0ad, RZ ;  /* 0xd2511f530d0c7825 */ /* 0x000fca00078e00ff */
[----:B------:R-:W-:Y:S01]  /*14010*/  LOP3.LUT R95, R95, R14, R13, 0x96, !PT ;  /* 0x0000000e5f5f7212 */ /* 0x000fe200078e960d */
[----:B------:R-:W-:Y:S02]  /*14020*/  IMAD.U32 R13, RZ, RZ, UR6 ;  /* 0x00000006ff0d7e24 */ /* 0x000fe4000f8e00ff */
[----:B------:R-:W-:-:S04]  /*14030*/  IMAD.WIDE.U32 R14, R15, -0x2daee0ad, RZ ;  /* 0xd2511f530f0e7825 */ /* 0x000fc800078e00ff */
[----:B------:R-:W-:Y:S01]  /*14040*/  VIADD R13, R13, 0xb54cda56 ;  /* 0xb54cda560d0d7836 */ /* 0x000fe20000000000 */
        /* <DEDUP_REMOVED lines=18> */
.L_x_824:
[----:B------:R-:W-:Y:S05]  /*14170*/  BSYNC.RECONVERGENT B0 ;  /* 0x0000000000007941 */ /* 0x000fea0003800200 */
.L_x_823:
[----:B------:R-:W-:Y:S01]  /*14180*/  I2FP.F32.U32 R12, R13 ;  /* 0x0000000d000c7245 */ /* 0x000fe20000201000 */
[----:B------:R-:W-:Y:S01]  /*14190*/  BSSY.RECONVERGENT B0, `(.L_x_828) ;  /* 0x0000052000007945 */ /* 0x000fe20003800200 */
[----:B------:R-:W-:Y:S01]  /*141a0*/  SHF.L.U32 R73, R73, 0x10, RZ ;  /* 0x0000001049497819 */ /* 0x000fe200000006ff */
[----:B------:R-:W-:Y:S01]  /*141b0*/  IMAD.MOV.U32 R14, RZ, RZ, 0x2 ;  /* 0x00000002ff0e7424 */ /* 0x000fe200078e00ff */
[----:B------:R-:W-:Y:S01]  /*141c0*/  ISETP.NE.AND P2, PT, R15, 0x1, PT ;  /* 0x000000010f00780c */ /* 0x000fe20003f45270 */
[----:B------:R-:W-:Y:S01]  /*141d0*/  FFMA.FTZ R12, R12, R121, 1.1641532182693481445e-10 ;  /* 0x2f0000000c0c7423 */ /* 0x000fe20000010079 */
[----:B------:R-:W-:Y:S02]  /*141e0*/  IMAD.MOV.U32 R13, RZ, RZ, R110 ;  /* 0x000000ffff0d7224 */ /* 0x000fe400078e006e */
[----:B------:R-:W-:Y:S02]  /*141f0*/  FMUL.FTZ R73, R73, R30 ;  /* 0x0000001e49497220 */ /* 0x000fe40000410000 */
        /* <DEDUP_REMOVED lines=13> */
.L_x_830:
        /* <DEDUP_REMOVED lines=13> */
.L_x_832:
[----:B------:R-:W-:Y:S05]  /*143a0*/  BSYNC.RECONVERGENT B1 ;  /* 0x0000000000017941 */ /* 0x000fea0003800200 */
.L_x_831:
        /* <DEDUP_REMOVED lines=48> */
.L_x_829:
[----:B------:R-:W-:Y:S05]  /*146b0*/  BSYNC.RECONVERGENT B0 ;  /* 0x0000000000007941 */ /* 0x000fea0003800200 */
.L_x_828:
[----:B------:R-:W-:Y:S01]  /*146c0*/  I2FP.F32.U32 R12, R13 ;  /* 0x0000000d000c7245 */ /* 0x000fe20000201000 */
[----:B------:R-:W-:Y:S01]  /*146d0*/  BSSY.RECONVERGENT B0, `(.L_x_833) ;  /* 0x0000058000007945 */ /* 0x000fe20003800200 */
[----:B------:R-:W-:Y:S01]  /*146e0*/  PRMT R13, R37, 0x7632, R13 ;  /* 0x00007632250d7816 */ /* 0x000fe2000000000d */
[----:B------:R-:W-:Y:S02]  /*146f0*/  IMAD.MOV.U32 R15, RZ, RZ, 0x2 ;  /* 0x00000002ff0f7424 */ /* 0x000fe400078e00ff */
[----:B------:R-:W-:Y:S02]  /*14700*/  FFMA.FTZ R12, R12, R121, 1.1641532182693481445e-10 ;  /* 0x2f0000000c0c7423 */ /* 0x000fe40000010079 */
[----:B------:R-:W-:-:S03]  /*14710*/  IMAD.U32 R13, R13, 0x10000, RZ ;  /* 0x000100000d0d7824 */ /* 0x000fc600078e00ff */
[----:B------:R-:W-:Y:S01]  /*14720*/  FSETP.GTU.FTZ.AND P2, PT, R12, R31, PT ;  /* 0x0000001f0c00720b */ /* 0x000fe20003f5c000 */
[----:B------:R-:W-:-:S05]  /*14730*/  FMUL.FTZ R13, R13, R30 ;  /* 0x0000001e0d0d7220 */ /* 0x000fca0000410000 */
[----:B------:R-:W-:Y:S02]  /*14740*/  FSEL R12, R13, RZ, !P2 ;  /* 0x000000ff0d0c7208 */ /* 0x000fe40005000000 */
[----:B------:R-:W-:-:S03]  /*14750*/  @P1 PRMT R13, R33, 0x7632, R13 ;  /* 0x00007632210d1816 */ /* 0x000fc6000000000d */
[----:B------:R-:W-:Y:S01]  /*14760*/  FADD.FTZ R12, R73, R12 ;  /* 0x0000000c490c7221 */ /* 0x000fe20000010000 */
[----:B------:R-:W-:-:S05]  /*14770*/  @P1 SHF.L.U32 R13, R13, 0x10, RZ ;  /* 0x000000100d0d1819 */ /* 0x000fca00000006ff */
[----:B------:R-:W-:Y:S01]  /*14780*/  @P1 FADD.FTZ R73, R12, R13 ;  /* 0x0000000d0c491221 */ /* 0x000fe20000010000 */
[----:B------:R-:W-:Y:S01]  /*14790*/  @!P1 IMAD.MOV.U32 R73, RZ, RZ, R12 ;  /* 0x000000ffff499224 */ /* 0x000fe200078e000c */
[----:B------:R-:W-:Y:S02]  /*147a0*/  SEL R12, RZ, 0x1, P2 ;  /* 0x00000001ff0c7807 */ /* 0x000fe40001000000 */
[----:B------:R-:W-:Y:S02]  /*147b0*/  ISETP.NE.AND P2, PT, R14, 0x1, PT ;  /* 0x000000010e00780c */ /* 0x000fe40003f45270 */
[----:B------:R-:W-:Y:S02]  /*147c0*/  F2FP.BF16.F32.PACK_AB R98, RZ, R73 ;  /* 0x00000049ff62723e */ /* 0x000fe400000010ff */
[----:B------:R-:W-:-:S09]  /*147d0*/  MOV R13, R110 ;  /* 0x0000006e000d7202 */ /* 0x000fd20000000f00 */
        /* <DEDUP_REMOVED lines=9> */
.L_x_835:
        /* <DEDUP_REMOVED lines=13> */
.L_x_837:
[----:B------:R-:W-:Y:S05]  /*14940*/  BSYNC.RECONVERGENT B1 ;  /* 0x0000000000017941 */ /* 0x000fea0003800200 */
.L_x_836:
        /* <DEDUP_REMOVED lines=43> */
[----:B------:R-:W-:Y:S01]  /*14c00*/  LOP3.LUT R101, R102, UR13, R111, 0x96, !PT ;  /* 0x0000000d66657c12 */ /* 0x000fe2000f8e966f */
[----:B------:R-:W-:-:S04]  /*14c10*/  IMAD.WIDE.U32 R14, R14, -0x2daee0ad, RZ ;  /* 0xd2511f530e0e7825 */ /* 0x000fc800078e00ff */
[----:B------:R-:W-:Y:S01]  /*14c20*/  IMAD.MOV.U32 R91, RZ, RZ, R14 ;  /* 0x000000ffff5b7224 */ /* 0x000fe200078e000e */
[----:B------:R-:W-:Y:S01]  /*14c30*/  LOP3.LUT R100, R18, R100, R15, 0x96, !PT ;  /* 0x0000006412647212 */ /* 0x000fe200078e960f */
[----:B------:R-:W-:-:S07]  /*14c40*/  IMAD.MOV.U32 R15, RZ, RZ, RZ ;  /* 0x000000ffff0f7224 */ /* 0x000fce00078e00ff */
.L_x_834:
[----:B------:R-:W-:Y:S05]  /*14c50*/  BSYNC.RECONVERGENT B0 ;  /* 0x0000000000007941 */ /* 0x000fea0003800200 */
.L_x_833:
        /* <DEDUP_REMOVED lines=21> */
.L_x_840:
        /* <DEDUP_REMOVED lines=13> */
.L_x_842:
[----:B------:R-:W-:Y:S05]  /*14e80*/  BSYNC.RECONVERGENT B1 ;  /* 0x0000000000017941 */ /* 0x000fea0003800200 */
.L_x_841:
        /* <DEDUP_REMOVED lines=45> */
[----:B------:R-:W-:Y:S01]  /*15160*/  IMAD.MOV.U32 R102, RZ, RZ, RZ ;  /* 0x000000ffff667224 */ /* 0x000fe200078e00ff */
[----:B------:R-:W-:Y:S02]  /*15170*/  LOP3.LUT R100, R18, R100, R15, 0x96, !PT ;  /* 0x0000006412647212 */ /* 0x000fe400078e960f */
[----:B------:R-:W-:-:S07]  /*15180*/  MOV R91, R14 ;  /* 0x0000000e005b7202 */ /* 0x000fce0000000f00 */
.L_x_839:
[----:B------:R-:W-:Y:S05]  /*15190*/  BSYNC.RECONVERGENT B0 ;  /* 0x0000000000007941 */ /* 0x000fea0003800200 */
.L_x_838:
[----:B------:R-:W-:Y:S01]  /*151a0*/  I2FP.F32.U32 R14, R74 ;  /* 0x0000004a000e7245 */ /* 0x000fe20000201000 */
[----:B------:R-:W-:Y:S01]  /*151b0*/  IMAD.U32 R15, R38, 0x10000, RZ ;  /* 0x00010000260f7824 */ /* 0x000fe200078e00ff */
        /* <DEDUP_REMOVED lines=9> */
[----:B------:R-:W-:Y:S02]  /*15250*/  @P1 SHF.L.U32 R74, R34, 0x10, RZ ;  /* 0x00000010224a1819 */ /* 0x000fe400000006ff */
[----:B------:R-:W-:-:S03]  /*15260*/  MOV R15, R110 ;  /* 0x0000006e000f7202 */ /* 0x000fc60000000f00 */
        /* <DEDUP_REMOVED lines=13> */
.L_x_845:
        /* <DEDUP_REMOVED lines=13> */
.L_x_847:
[----:B------:R-:W-:Y:S05]  /*15410*/  BSYNC.RECONVERGENT B1 ;  /* 0x0000000000017941 */ /* 0x000fea0003800200 */
.L_x_846:
        /* <DEDUP_REMOVED lines=41> */
[----:B------:R-:W-:-:S03]  /*156b0*/  LOP3.LUT R14, R23, R14, R103, 0x96, !PT ;  /* 0x0000000e170e7212 */ /* 0x000fc600078e9667 */
[----:B------:R-:W-:Y:S01]  /*156c0*/  IMAD.MOV.U32 R103, RZ, RZ, RZ ;  /* 0x000000ffff677224 */ /* 0x000fe200078e00ff */
[----:B------:R-:W-:Y:S01]  /*156d0*/  LOP3.LUT R101, R102, UR13, R111, 0x96, !PT ;  /* 0x0000000d66657c12 */ /* 0x000fe2000f8e966f */
[----:B------:R-:W-:-:S05]  /*156e0*/  IMAD.WIDE.U32 R14, R14, -0x2daee0ad, RZ ;  /* 0xd2511f530e0e7825 */ /* 0x000fca00078e00ff */
[----:B------:R-:W-:Y:S02]  /*156f0*/  LOP3.LUT R100, R18, R100, R15, 0x96, !PT ;  /* 0x0000006412647212 */ /* 0x000fe400078e960f */
[----:B------:R-:W-:Y:S01]  /*15700*/  MOV R15, R91 ;  /* 0x0000005b000f7202 */ /* 0x000fe20000000f00 */
[----:B------:R-:W-:-:S07]  /*15710*/  IMAD.MOV.U32 R91, RZ, RZ, R14 ;  /* 0x000000ffff5b7224 */ /* 0x000fce00078e000e */
.L_x_844:
[----:B------:R-:W-:Y:S05]  /*15720*/  BSYNC.RECONVERGENT B0 ;  /* 0x0000000000007941 */ /* 0x000fea0003800200 */
.L_x_843:
        /* <DEDUP_REMOVED lines=20> */
.L_x_850:
        /* <DEDUP_REMOVED lines=13> */
.L_x_852:
[----:B------:R-:W-:Y:S05]  /*15940*/  BSYNC.RECONVERGENT B1 ;  /* 0x0000000000017941 */ /* 0x000fea0003800200 */
.L_x_851:
        /* <DEDUP_REMOVED lines=45> */
[----:B------:R-:W-:Y:S01]  /*15c20*/  LOP3.LUT R100, R18, R100, R15, 0x96, !PT ;  /* 0x0000006412647212 */ /* 0x000fe200078e960f */
[----:B------:R-:W-:Y:S01]  /*15c30*/  IMAD.MOV.U32 R15, RZ, RZ, R91 ;  /* 0x000000ffff0f7224 */ /* 0x000fe200078e005b */
[----:B------:R-:W-:-:S07]  /*15c40*/  MOV R91, R14 ;  /* 0x0000000e005b7202 */ /* 0x000fce0000000f00 */
.L_x_849:
[----:B------:R-:W-:Y:S05]  /*15c50*/  BSYNC.RECONVERGENT B0 ;  /* 0x0000000000007941 */ /* 0x000fea0003800200 */
.L_x_848:
        /* <DEDUP_REMOVED lines=12> */
[----:B------:R-:W-:Y:S02]  /*15d20*/  @P1 SHF.L.U32 R104, R15, 0x10, RZ ;  /* 0x000000100f681819 */ /* 0x000fe400000006ff */
[----:B------:R-:W-:-:S03]  /*15d30*/  MOV R15, R110 ;  /* 0x0000006e000f7202 */ /* 0x000fc60000000f00 */
[----:B------:R-:W-:Y:S01]  /*15d40*/  @P1 FADD.FTZ R107, R99, R104 ;  /* 0x00000068636b1221 */ /* 0x000fe20000010000 */
[----:B------:R-:W-:Y:S02]  /*15d50*/  @!P1 IMAD.MOV.U32 R107, RZ, RZ, R99 ;  /* 0x000000ffff6b9224 */ /* 0x000fe400078e0063 */
        /* <DEDUP_REMOVED lines=11> */
.L_x_855:
        /* <DEDUP_REMOVED lines=13> */
.L_x_857:
[----:B------:R-:W-:Y:S05]  /*15ee0*/  BSYNC.RECONVERGENT B1 ;  /* 0x0000000000017941 */ /* 0x000fea0003800200 */
.L_x_856:
        /* <DEDUP_REMOVED lines=26> */
[----:B------:R-:W-:-:S03]  /*16090*/  IMAD.WIDE.U32 R104, R104, -0x2daee0ad, RZ ;  /* 0xd2511f5368687825 */ /* 0x000fc600078e00ff */
[----:B------:R-:W-:Y:S01]  /*160a0*/  LOP3.LUT R101, R15, R108, R101, 0x96, !PT ;  /* 0x0000006c0f657212 */ /* 0x000fe200078e9665 */
[----:B------:R-:W-:Y:S01]  /*160b0*/  IMAD.U32 R15, RZ, RZ, UR6 ;  /* 0x00000006ff0f7e24 */ /* 0x000fe2000f8e00ff */
[----:B------:R-:W-:-:S03]  /*160c0*/  LOP3.LUT R103, R4, R100, R105, 0x96, !PT ;  /* 0x0000006404677212 */ /* 0x000fc600078e9669 */
[----:B------:R-:W-:Y:S02]  /*160d0*/  VIADD R15, R15, 0xb54cda56 ;  /* 0xb54cda560f0f7836 */ /* 0x000fe40000000000 */
        /* <DEDUP_REMOVED lines=11> */
[----:B------:R-:W-:Y:S02]  /*16190*/  LOP3.LUT R101, R100, UR13, R103, 0x96, !PT ;  /* 0x0000000d64657c12 */ /* 0x000fe4000f8e9667 */
[----:B------:R-:W-:Y:S01]  /*161a0*/  MOV R110, R102 ;  /* 0x00000066006e7202 */ /* 0x000fe20000000f00 */
[----:B------:R-:W-:-:S04]  /*161b0*/  IMAD.WIDE.U32 R102, R15, -0x2daee0ad, RZ ;  /* 0xd2511f530f667825 */ /* 0x000fc800078e00ff */
[----:B------:R-:W-:Y:S01]  /*161c0*/  IMAD.MOV.U32 R15, RZ, RZ, R91 ;  /* 0x000000ffff0f7224 */ /* 0x000fe200078e005b */
[----:B------:R-:W-:Y:S01]  /*161d0*/  LOP3.LUT R100, R18, R104, R103, 0x96, !PT ;  /* 0x0000006812647212 */ /* 0x000fe200078e9667 */
[----:B------:R-:W-:Y:S02]  /*161e0*/  HFMA2 R104, -RZ, RZ, 0, 0 ;  /* 0x00000000ff687431 */ /* 0x000fe400000001ff */
[----:B------:R-:W-:-:S07]  /*161f0*/  IMAD.MOV.U32 R91, RZ, RZ, R102 ;  /* 0x000000ffff5b7224 */ /* 0x000fce00078e0066 */
.L_x_854:
[----:B------:R-:W-:Y:S05]  /*16200*/  BSYNC.RECONVERGENT B0 ;  /* 0x0000000000007941 */ /* 0x000fea0003800200 */
.L_x_853:
[----:B------:R-:W-:Y:S01]  /*16210*/  I2FP.F32.U32 R102, R15 ;  /* 0x0000000f00667245 */ /* 0x000fe20000201000 */
[C---:B------:R-:W-:Y:S01]  /*16220*/  IMAD.U32 R15, R75.reuse, 0x10000, RZ ;  /* 0x000100004b0f7824 */ /* 0x040fe200078e00ff */
[----:B------:R-:W-:Y:S01]  /*16230*/  ISETP.NE.AND P5, PT, R104, 0x1, PT ;  /* 0x000000016800780c */ /* 0x000fe20003fa5270 */
[----:B------:R-:W-:Y:S01]  /*16240*/  BSSY.RECONVERGENT B0, `(.L_x_858) ;  /* 0x0000051000007945 */ /* 0x000fe20003800200 */
[----:B------:R-:W-:Y:S01]  /*16250*/  PRMT R75, R75, 0x7632, R75 ;  /* 0x000076324b4b7816 */ /* 0x000fe2000000004b */
[----:B------:R-:W-:Y:S01]  /*16260*/  FFMA.FTZ R102, R102, R121, 1.1641532182693481445e-10 ;  /* 0x2f00000066667423 */ /* 0x000fe20000010079 */
[----:B------:R-:W-:Y:S01]  /*16270*/  FMUL.FTZ R15, R15, R30 ;  /* 0x0000001e0f0f7220 */ /* 0x000fe20000410000 */
[----:B------:R-:W-:-:S03]  /*16280*/  MOV R103, R110 ;  /* 0x0000006e00677202 */ /* 0x000fc60000000f00 */
[----:B------:R-:W-:Y:S01]  /*16290*/  FSETP.GTU.FTZ.AND P4, PT, R102, R31, PT ;  /* 0x0000001f6600720b */ /* 0x000fe20003f9c000 */
[----:B------:R-:W-:-:S03]  /*162a0*/  IMAD.MOV.U32 R102, RZ, RZ, 0x2 ;  /* 0x00000002ff667424 */ /* 0x000fc600078e00ff */
        /* <DEDUP_REMOVED lines=11> */
.L_x_860:
        /* <DEDUP_REMOVED lines=12> */
.L_x_862:
[----:B------:R-:W-:Y:S05]  /*16420*/  BSYNC.RECONVERGENT B1 ;  /* 0x0000000000017941 */ /* 0x000fea0003800200 */
.L_x_861:
        /* <DEDUP_REMOVED lines=15> */
[----:B------:R-:W-:Y:S02]  /*16520*/  LOP3.LUT R104, R24, R104, R103, 0x96, !PT ;  /* 0x0000006818687212 */ /* 0x000fe400078e9667 */
[----:B------:R-:W-:-:S03]  /*16530*/  MOV R103, UR6 ;  /* 0x0000000600677c02 */ /* 0x000fc60008000f00 */
[----:B------:R-:W-:-:S04]  /*16540*/  IMAD.WIDE.U32 R104, R104, -0x326172a9, RZ ;  /* 0xcd9e8d5768687825 */ /* 0x000fc800078e00ff */
[----:B------:R-:W-:-:S05]  /*16550*/  VIADD R103, R103, 0x78dde6e4 ;  /* 0x78dde6e467677836 */ /* 0x000fca0000000000 */
        /* <DEDUP_REMOVED lines=13> */
[----:B------:R-:W-:-:S05]  /*16630*/  IMAD.WIDE.U32 R100, R101, -0x2daee0ad, RZ ;  /* 0xd2511f5365647825 */ /* 0x000fca00078e00ff */
[----:B------:R-:W-:-:S05]  /*16640*/  LOP3.LUT R102, R4, R102, R101, 0x96, !PT ;  /* 0x0000006604667212 */ /* 0x000fca00078e9665 */
        /* <DEDUP_REMOVED lines=11> */
[----:B------:R-:W-:-:S05]  /*16700*/  IMAD.WIDE.U32 R102, R105, -0x2daee0ad, RZ ;  /* 0xd2511f5369667825 */ /* 0x000fca00078e00ff */
[----:B------:R-:W-:Y:S01]  /*16710*/  LOP3.LUT R100, R18, R100, R103, 0x96, !PT ;  /* 0x0000006412647212 */ /* 0x000fe200078e9667 */
[----:B------:R-:W-:Y:S02]  /*16720*/  IMAD.MOV.U32 R103, RZ, RZ, R91 ;  /* 0x000000ffff677224 */ /* 0x000fe400078e005b */
[----:B------:R-:W-:Y:S02]  /*16730*/  IMAD.MOV.U32 R91, RZ, RZ, R102 ;  /* 0x000000ffff5b7224 */ /* 0x000fe400078e0066 */
[----:B------:R-:W-:-:S07]  /*16740*/  HFMA2 R102, -RZ, RZ, 0, 0 ;  /* 0x00000000ff667431 */ /* 0x000fce00000001ff */
.L_x_859:
[----:B------:R-:W-:Y:S05]  /*16750*/  BSYNC.RECONVERGENT B0 ;  /* 0x0000000000007941 */ /* 0x000fea0003800200 */
.L_x_858:
[----:B------:R-:W-:Y:S01]  /*16760*/  I2FP.F32.U32 R104, R103 ;  /* 0x0000006700687245 */ /* 0x000fe20000201000 */
[----:B------:R-:W-:Y:S01]  /*16770*/  IMAD.U32 R103, R39, 0x10000, RZ ;  /* 0x0001000027677824 */ /* 0x000fe200078e00ff */
[----:B------:R-:W-:Y:S01]  /*16780*/  BSSY.RECONVERGENT B0, `(.L_x_863) ;  /* 0x0000057000007945 */ /* 0x000fe20003800200 */
[----:B------:R-:W-:Y:S02]  /*16790*/  @P1 IMAD.U32 R108, R35, 0x10000, RZ ;  /* 0x00010000236c1824 */ /* 0x000fe400078e00ff */
[----:B------:R-:W-:Y:S01]  /*167a0*/  FFMA.FTZ R104, R104, R121, 1.1641532182693481445e-10 ;  /* 0x2f00000068687423 */ /* 0x000fe20000010079 */
[----:B------:R-:W-:-:S04]  /*167b0*/  FMUL.FTZ R103, R103, R30 ;  /* 0x0000001e67677220 */ /* 0x000fc80000410000 */
[----:B------:R-:W-:-:S04]  /*167c0*/  FSETP.GTU.FTZ.AND P5, PT, R104, R31, PT ;  /* 0x0000001f6800720b */ /* 0x000fc80003fbc000 */
[----:B------:R-:W-:Y:S02]  /*167d0*/  FSEL R104, R103, RZ, !P5 ;  /* 0x000000ff67687208 */ /* 0x000fe40006800000 */
[----:B------:R-:W-:Y:S02]  /*167e0*/  SEL R103, RZ, 0x1, P5 ;  /* 0x00000001ff677807 */ /* 0x000fe40002800000 */
[----:B------:R-:W-:Y:S01]  /*167f0*/  ISETP.NE.AND P5, PT, R102, 0x1, PT ;  /* 0x000000016600780c */ /* 0x000fe20003fa5270 */
[----:B------:R-:W-:Y:S01]  /*16800*/  FADD.FTZ R15, R15, R104 ;  /* 0x000000680f0f7221 */ /* 0x000fe20000010000 */
[----:B------:R-:W-:-:S03]  /*16810*/  IMAD.MOV.U32 R104, RZ, RZ, 0x2 ;  /* 0x00000002ff687424 */ /* 0x000fc600078e00ff */
[--C-:B------:R-:W-:Y:S01]  /*16820*/  @P1 FADD.FTZ R108, R108, R15.reuse ;  /* 0x0000000f6c6c1221 */ /* 0x100fe20000010000 */
[----:B------:R-:W-:Y:S02]  /*16830*/  @!P1 MOV R108, R15 ;  /* 0x0000000f006c9202 */ /* 0x000fe40000000f00 */
[----:B------:R-:W-:Y:S01]  /*16840*/  PRMT R15, R103, 0x7610, R15 ;  /* 0x00007610670f7816 */ /* 0x000fe2000000000f */
[----:B------:R-:W-:Y:S01]  /*16850*/  IMAD.MOV.U32 R103, RZ, RZ, R110 ;  /* 0x000000ffff677224 */ /* 0x000fe200078e006e */
        /* <DEDUP_REMOVED lines=10> */
.L_x_865:
        /* <DEDUP_REMOVED lines=13> */
.L_x_867:
[----:B------:R-:W-:Y:S05]  /*169d0*/  BSYNC.RECONVERGENT B1 ;  /* 0x0000000000017941 */ /* 0x000fea0003800200 */
.L_x_866:
[----:B------:R-:W-:Y:S01]  /*169e0*/  LOP3.LUT R104, R7, UR7, R103, 0x96, !PT ;  /* 0x0000000707687c12 */ /* 0x000fe2000f8e9667 */
[----:B------:R-:W-:-:S04]  /*169f0*/  IMAD.WIDE.U32 R100, R0, -0x326172a9, RZ ;  /* 0xcd9e8d5700647825 */ /* 0x000fc800078e00ff */
[----:B------:R-:W-:Y:S01]  /*16a00*/  IMAD.WIDE.U32 R104, R104, -0x326172a9, RZ ;  /* 0xcd9e8d5768687825 */ /* 0x000fe200078e00ff */
[----:B------:R-:W-:-:S04]  /*16a10*/  LOP3.LUT R101, R6, UR6, R101, 0x96, !PT ;  /* 0x0000000606657c12 */ /* 0x000fc8000f8e9665 */
[----:B------:R-:W-:Y:S01]  /*16a20*/  LOP3.LUT R103, R22, R100, R105, 0x96, !PT ;  /* 0x0000006416677212 */ /* 0x000fe200078e9669 */
[----:B------:R-:W-:-:S05]  /*16a30*/  IMAD.WIDE.U32 R100, R101, -0x2daee0ad, RZ ;  /* 0xd2511f5365647825 */ /* 0x000fca00078e00ff */
[----:B------:R-:W-:Y:S01]  /*16a40*/  LOP3.LUT R101, R21, R102, R101, 0x96, !PT ;  /* 0x0000006615657212 */ /* 0x000fe200078e9665 */
[----:B------:R-:W-:-:S05]  /*16a50*/  IMAD.WIDE.U32 R102, R103, -0x2daee0ad, RZ ;  /* 0xd2511f5367667825 */ /* 0x000fca00078e00ff */
[----:B------:R-:W-:Y:S01]  /*16a60*/  LOP3.LUT R103, R29, R100, R103, 0x96, !PT ;  /* 0x000000641d677212 */ /* 0x000fe200078e9667 */
[----:B------:R-:W-:-:S05]  /*16a70*/  IMAD.WIDE.U32 R100, R101, -0x326172a9, RZ ;  /* 0xcd9e8d5765647825 */ /* 0x000fca00078e00ff */
[----:B------:R-:W-:-:S05]  /*16a80*/  LOP3.LUT R104, R3, R104, R101, 0x96, !PT ;  /* 0x0000006803687212 */ /* 0x000fca00078e9665 */
[----:B------:R-:W-:-:S05]  /*16a90*/  IMAD.WIDE.U32 R104, R104, -0x2daee0ad, RZ ;  /* 0xd2511f5368687825 */ /* 0x000fca00078e00ff */
[----:B------:R-:W-:Y:S01]  /*16aa0*/  LOP3.LUT R101, R24, R102, R105, 0x96, !PT ;  /* 0x0000006618657212 */ /* 0x000fe200078e9669 */
[----:B------:R-:W-:-:S04]  /*16ab0*/  IMAD.WIDE.U32 R102, R103, -0x326172a9, RZ ;  /* 0xcd9e8d5767667825 */ /* 0x000fc800078e00ff */
[----:B------:R-:W-:Y:S01]  /*16ac0*/  IMAD.U32 R105, RZ, RZ, UR6 ;  /* 0x00000006ff697e24 */ /* 0x000fe2000f8e00ff */
[----:B------:R-:W-:Y:S01]  /*16ad0*/  LOP3.LUT R103, R25, R100, R103, 0x96, !PT ;  /* 0x0000006419677212 */ /* 0x000fe200078e9667 */
[----:B------:R-:W-:-:S03]  /*16ae0*/  IMAD.WIDE.U32 R100, R101, -0x326172a9, RZ ;  /* 0xcd9e8d5765647825 */ /* 0x000fc600078e00ff */
[----:B------:R-:W-:-:S04]  /*16af0*/  IADD3 R105, PT, PT, R105, 0x78dde6e4, RZ ;  /* 0x78dde6e469697810 */ /* 0x000fc80007ffe0ff */
        /* <DEDUP_REMOVED lines=27> */
[----:B------:R-:W-:Y:S01]  /*16cb0*/  IMAD.MOV.U32 R104, RZ, RZ, RZ ;  /* 0x000000ffff687224 */ /* 0x000fe200078e00ff */
[----:B------:R-:W-:Y:S02]  /*16cc0*/  LOP3.LUT R100, R18, R100, R103, 0x96, !PT ;  /* 0x0000006412647212 */ /* 0x000fe400078e9667 */
[----:B------:R-:W-:Y:S01]  /*16cd0*/  MOV R103, R91 ;  /* 0x0000005b00677202 */ /* 0x000fe20000000f00 */
[----:B------:R-:W-:-:S07]  /*16ce0*/  IMAD.MOV.U32 R91, RZ, RZ, R102 ;  /* 0x000000ffff5b7224 */ /* 0x000fce00078e0066 */
.L_x_864:
[----:B------:R-:W-:Y:S05]  /*16cf0*/  BSYNC.RECONVERGENT B0 ;  /* 0x0000000000007941 */ /* 0x000fea0003800200 */
.L_x_863:
[----:B------:R-:W-:Y:S01]  /*16d00*/  I2FP.F32.U32 R102, R103 ;  /* 0x0000006700667245 */ /* 0x000fe20000201000 */
[----:B------:R-:W-:Y:S01]  /*16d10*/  BSSY.RECONVERGENT B0, `(.L_x_868) ;  /* 0x0000053000007945 */ /* 0x000fe20003800200 */
[----:B------:R-:W-:Y:S01]  /*16d20*/  ISETP.NE.AND P6, PT, R104, 0x1, PT ;  /* 0x000000016800780c */ /* 0x000fe20003fc5270 */
[----:B------:R-:W-:Y:S01]  /*16d30*/  IMAD.MOV.U32 R103, RZ, RZ, R110 ;  /* 0x000000ffff677224 */ /* 0x000fe200078e006e */
[----:B------:R-:W-:Y:S01]  /*16d40*/  SHF.L.U32 R75, R75, 0x10, RZ ;  /* 0x000000104b4b7819 */ /* 0x000fe200000006ff */
[----:B------:R-:W-:-:S04]  /*16d50*/  FFMA.FTZ R102, R102, R121, 1.1641532182693481445e-10 ;  /* 0x2f00000066667423 */ /* 0x000fc80000010079 */
[----:B------:R-:W-:Y:S01]  /*16d60*/  FMUL.FTZ R75, R75, R30 ;  /* 0x0000001e4b4b7220 */ /* 0x000fe20000410000 */
        /* <DEDUP_REMOVED lines=13> */
.L_x_870:
        /* <DEDUP_REMOVED lines=12> */
[----:B------:R-:W-:Y:S01]  /*16f00*/  @P0 IMAD.MOV R103, RZ, RZ, R7 ;  /* 0x000000ffff670224 */ /* 0x000fe200078e0207 */
[----:B------:R-:W-:-:S04]  /*16f10*/  ISETP.NE.AND P0, PT, R102, RZ, PT ;  /* 0x000000ff6600720c */ /* 0x000fc80003f05270 */
[----:B------:R-:W-:-:S09]  /*16f20*/  @!P6 MOV R7, R103 ;  /* 0x000000670007e202 */ /* 0x000fd20000000f00 */
.L_x_872:
[----:B------:R-:W-:Y:S05]  /*16f30*/  BSYNC.RECONVERGENT B1 ;  /* 0x0000000000017941 */ /* 0x000fea0003800200 */
.L_x_871:
[----:B------:R-:W-:Y:S01]  /*16f40*/  LOP3.LUT R104, R7, UR7, R101, 0x96, !PT ;  /* 0x0000000707687c12 */ /* 0x000fe2000f8e9665 */
[----:B------:R-:W-:-:S04]  /*16f50*/  IMAD.WIDE.U32 R102, R0, -0x326172a9, RZ ;  /* 0xcd9e8d5700667825 */ /* 0x000fc800078e00ff */
[----:B------:R-:W-:Y:S01]  /*16f60*/  IMAD.WIDE.U32 R104, R104, -0x326172a9, RZ ;  /* 0xcd9e8d5768687825 */ /* 0x000fe200078e00ff */
[----:B------:R-:W-:-:S04]  /*16f70*/  LOP3.LUT R103, R6, UR6, R103, 0x96, !PT ;  /* 0x0000000606677c12 */ /* 0x000fc8000f8e9667 */
[----:B------:R-:W-:Y:S01]  /*16f80*/  LOP3.LUT R101, R22, R102, R105, 0x96, !PT ;  /* 0x0000006616657212 */ /* 0x000fe200078e9669 */
[----:B------:R-:W-:-:S05]  /*16f90*/  IMAD.WIDE.U32 R102, R103, -0x2daee0ad, RZ ;  /* 0xd2511f5367667825 */ /* 0x000fca00078e00ff */
[----:B------:R-:W-:Y:S01]  /*16fa0*/  LOP3.LUT R103, R21, R100, R103, 0x96, !PT ;  /* 0x0000006415677212 */ /* 0x000fe200078e9667 */
[----:B------:R-:W-:-:S04]  /*16fb0*/  IMAD.WIDE.U32 R100, R101, -0x2daee0ad, RZ ;  /* 0xd2511f5365647825 */ /* 0x000fc800078e00ff */
[----:B------:R-:W-:Y:S01]  /*16fc0*/  IMAD.U32 R21, RZ, RZ, UR6 ;  /* 0x00000006ff157e24 */ /* 0x000fe2000f8e00ff */
[----:B------:R-:W-:Y:S01]  /*16fd0*/  LOP3.LUT R105, R29, R102, R101, 0x96, !PT ;  /* 0x000000661d697212 */ /* 0x000fe200078e9665 */
[----:B------:R-:W-:-:S03]  /*16fe0*/  IMAD.WIDE.U32 R102, R103, -0x326172a9, RZ ;  /* 0xcd9e8d5767667825 */ /* 0x000fc600078e00ff */
[----:B------:R-:W-:Y:S02]  /*16ff0*/  IADD3 R21, PT, PT, R21, 0x78dde6e4, RZ ;  /* 0x78dde6e415157810 */ /* 0x000fe40007ffe0ff */
        /* <DEDUP_REMOVED lines=10> */
[----:B------:R-:W-:Y:S01]  /*170a0*/  IMAD.U32 R21, RZ, RZ, UR7 ;  /* 0x00000007ff157e24 */ /* 0x000fe2000f8e00ff */
[----:B------:R-:W-:Y:S01]  /*170b0*/  LOP3.LUT R25, R27, R100, R103, 0x96, !PT ;  /* 0x000000641b197212 */ /* 0x000fe200078e9667 */
[----:B------:R-:W-:-:S04]  /*170c0*/  IMAD.WIDE.U32 R26, R26, -0x2daee0ad, RZ ;  /* 0xd2511f531a1a7825 */ /* 0x000fc800078e00ff */
[----:B------:R-:W-:Y:S02]  /*170d0*/  VIADD R21, R21, 0xa9066899 ;  /* 0xa906689915157836 */ /* 0x000fe40000000000 */
[----:B------:R-:W-:-:S03]  /*170e0*/  IMAD.MOV.U32 R103, RZ, RZ, R91 ;  /* 0x000000ffff677224 */ /* 0x000fc600078e005b */
[----:B------:R-:W-:Y:S01]  /*170f0*/  LOP3.LUT R21, R21, R24, R27, 0x96, !PT ;  /* 0x0000001815157212 */ /* 0x000fe200078e961b */
[----:B------:R-:W-:-:S05]  /*17100*/  IMAD.WIDE.U32 R24, R25, -0x2daee0ad, RZ ;  /* 0xd2511f5319187825 */ /* 0x000fca00078e00ff */
[----:B------:R-:W-:Y:S01]  /*17110*/  LOP3.LUT R100, R4, R26, R25, 0x96, !PT ;  /* 0x0000001a04647212 */ /* 0x000fe200078e9619 */
[----:B------:R-:W-:Y:S01]  /*17120*/  IMAD.WIDE.U32 R26, R21, -0x326172a9, RZ ;  /* 0xcd9e8d57151a7825 */ /* 0x000fe200078e00ff */
[----:B------:R-:W-:-:S03]  /*17130*/  MOV R25, UR6 ;  /* 0x0000000600197c02 */ /* 0x000fc60008000f00 */
[----:B------:R-:W-:-:S04]  /*17140*/  IMAD.WIDE.U32 R100, R100, -0x326172a9, RZ ;  /* 0xcd9e8d5764647825 */ /* 0x000fc800078e00ff */
[----:B------:R-:W-:Y:S01]  /*17150*/  VIADD R25, R25, 0xb54cda56 ;  /* 0xb54cda5619197836 */ /* 0x000fe20000000000 */
[----:B------:R-:W-:-:S04]  /*17160*/  LOP3.LUT R28, R28, R26, R101, 0x96, !PT ;  /* 0x0000001a1c1c7212 */ /* 0x000fc800078e9665 */
[----:B------:R-:W-:Y:S01]  /*17170*/  LOP3.LUT R25, R25, R102, R27, 0x96, !PT ;  /* 0x0000006619197212 */ /* 0x000fe200078e961b */
[----:B------:R-:W-:-:S04]  /*17180*/  IMAD.MOV.U32 R102, RZ, RZ, RZ ;  /* 0x000000ffff667224 */ /* 0x000fc800078e00ff */
        /* <DEDUP_REMOVED lines=11> */
.L_x_869:
[----:B------:R-:W-:Y:S05]  /*17240*/  BSYNC.RECONVERGENT B0 ;  /* 0x0000000000007941 */ /* 0x000fea0003800200 */
.L_x_868:
[----:B------:R-:W-:Y:S02]  /*17250*/  I2FP.F32.U32 R18, R103 ;  /* 0x0000006700127245 */ /* 0x000fe40000201000 */
[----:B------:R-:W-:Y:S02]  /*17260*/  PRMT R19, R39, 0x7632, R19 ;  /* 0x0000763227137816 */ /* 0x000fe40000000013 */
[----:B------:R-:W-:Y:S01]  /*17270*/  @P1 PRMT R20, R35, 0x7632, R20 ;  /* 0x0000763223141816 */ /* 0x000fe20000000014 */
[----:B------:R-:W-:Y:S01]  /*17280*/  FFMA.FTZ R18, R18, R121, 1.1641532182693481445e-10 ;  /* 0x2f00000012127423 */ /* 0x000fe20000010079 */
[----:B------:R-:W-:Y:S01]  /*17290*/  PRMT R21, R16, 0x5410, R98 ;  /* 0x0000541010157816 */ /* 0x000fe20000000062 */
[----:B------:R-:W-:Y:S01]  /*172a0*/  IMAD.U32 R19, R19, 0x10000, RZ ;  /* 0x0001000013137824 */ /* 0x000fe200078e00ff */
[----:B------:R-:W-:Y:S02]  /*172b0*/  @P1 SHF.L.U32 R20, R20, 0x10, RZ ;  /* 0x0000001014141819 */ /* 0x000fe400000006ff */
[----:B------:R-:W-:Y:S01]  /*172c0*/  FSETP.GTU.FTZ.AND P6, PT, R18, R31, PT ;  /* 0x0000001f1200720b */ /* 0x000fe20003fdc000 */
[----:B------:R-:W-:Y:S01]  /*172d0*/  FMUL.FTZ R19, R19, R30 ;  /* 0x0000001e13137220 */ /* 0x000fe20000410000 */
[----:B------:R-:W-:-:S04]  /*172e0*/  PRMT R22, R74, 0x5410, R99 ;  /* 0x000054104a167816 */ /* 0x000fc80000000063 */
[----:B------:R-:W-:-:S05]  /*172f0*/  FSEL R18, R19, RZ, !P6 ;  /* 0x000000ff13127208 */ /* 0x000fca0007000000 */
[----:B------:R-:W-:Y:S01]  /*17300*/  FADD.FTZ R75, R75, R18 ;  /* 0x000000124b4b7221 */ /* 0x000fe20000010000 */
[----:B------:R-:W-:-:S03]  /*17310*/  SEL R18, RZ, 0x1, P6 ;  /* 0x00000001ff127807 */ /* 0x000fc60003000000 */
[----:B------:R-:W-:Y:S01]  /*17320*/  @P1 FADD.FTZ R28, R75, R20 ;  /* 0x000000144b1c1221 */ /* 0x000fe20000010000 */
[----:B------:R-:W-:Y:S01]  /*17330*/  @!P1 IMAD.MOV.U32 R28, RZ, RZ, R75 ;  /* 0x000000ffff1c9224 */ /* 0x000fe200078e004b */
[----:B------:R-:W-:Y:S02]  /*17340*/  PRMT R16, R18, 0x7610, R16 ;  /* 0x0000761012107816 */ /* 0x000fe40000000010 */
[----:B------:R-:W-:Y:S02]  /*17350*/  PRMT R20, R116, 0x5410, R97 ;  /* 0x0000541074147816 */ /* 0x000fe40000000061 */
[----:B------:R-:W-:-:S04]  /*17360*/  F2FP.BF16.F32.PACK_AB R23, RZ, R28 ;  /* 0x0000001cff17723e */ /* 0x000fc800000010ff */
[----:B------:R-:W-:Y:S01]  /*17370*/  PRMT R23, R106, 0x5410, R23 ;  /* 0x000054106a177816 */ /* 0x000fe20000000017 */
[----:B------:R-:W-:Y:S06]  /*17380*/  BRA `(.L_x_873) ;  /* 0x0000002c00187947 */ /* 0x000fec0003800000 */
.L_x_792:
        /* <DEDUP_REMOVED lines=12> */
[----:B------:R-:W-:Y:S01]  /*17450*/  @P2 IADD3 R96, PT, PT, R102, 0x1, RZ ;  /* 0x0000000166602810 */ /* 0x000fe20007ffe0ff */
[----:B------:R-:W-:Y:S02]  /*17460*/  @P2 IMAD.MOV.U32 R91, RZ, RZ, R94 ;  /* 0x000000ffff5b2224 */ /* 0x000fe400078e005e */
[----:B------:R-:W-:Y:S01]  /*17470*/  @P2 IMAD.MOV.U32 R95, RZ, RZ, R101 ;  /* 0x000000ffff5f2224 */ /* 0x000fe200078e0065 */
[----:B------:R-:W-:Y:S06]  /*17480*/  BRA `(.L_x_875) ;  /* 0x0000000000f87947 */ /* 0x000fec0003800000 */
.L_x_876:
        /* <DEDUP_REMOVED lines=13> */
.L_x_878:
[----:B------:R-:W-:Y:S05]  /*17560*/  BSYNC.RECONVERGENT B1 ;  /* 0x0000000000017941 */ /* 0x000fea0003800200 */
.L_x_877:
        /* <DEDUP_REMOVED lines=43> */
[----:B------:R-:W-:Y:S01]  /*17820*/  LOP3.LUT R101, R98, UR13, R111, 0x96, !PT ;  /* 0x0000000d62657c12 */ /* 0x000fe2000f8e966f */
[----:B------:R-:W-:-:S03]  /*17830*/  IMAD.WIDE.U32 R96, R96, -0x2daee0ad, RZ ;  /* 0xd2511f5360607825 */ /* 0x000fc600078e00ff */
[----:B------:R-:W-:Y:S01]  /*17840*/  MOV R91, R96 ;  /* 0x00000060005b7202 */ /* 0x000fe20000000f00 */
[----:B------:R-:W-:Y:S01]  /*17850*/  IMAD.MOV.U32 R96, RZ, RZ, RZ ;  /* 0x000000ffff607224 */ /* 0x000fe200078e00ff */
[----:B------:R-:W-:-:S07]  /*17860*/  LOP3.LUT R100, R18, R100, R97, 0x96, !PT ;  /* 0x0000006412647212 */ /* 0x000fce00078e9661 */
.L_x_875:
[----:B------:R-:W-:Y:S05]  /*17870*/  BSYNC.RECONVERGENT B0 ;  /* 0x0000000000007941 */ /* 0x000fea0003800200 */
.L_x_874:
[----:B------:R-:W-:Y:S01]  /*17880*/  I2FP.F32.U32 R94, R95 ;  /* 0x0000005f005e7245 */ /* 0x000fe20000201000 */
[----:B------:R-:W-:Y:S01]  /*17890*/  BSSY.RECONVERGENT B0, `(.L_x_879) ;  /* 0x0000056000007945 */ /* 0x000fe20003800200 */
[----:B-----5:R-:W-:Y:S01]  /*178a0*/  SHF.L.U32 R95, R72, 0x10, RZ ;  /* 0x00000010485f7819 */ /* 0x020fe200000006ff */
[----:B------:R-:W-:Y:S01]  /*178b0*/  IMAD.MOV.U32 R98, RZ, RZ, 0x2 ;  /* 0x00000002ff627424 */ /* 0x000fe200078e00ff */
[----:B------:R-:W-:Y:S01]  /*178c0*/  ISETP.NE.AND P3, PT, R96, 0x1, PT ;  /* 0x000000016000780c */ /* 0x000fe20003f65270 */
[----:B------:R-:W-:Y:S01]  /*178d0*/  FFMA.FTZ R94, R94, R121, 1.1641532182693481445e-10 ;  /* 0x2f0000005e5e7423 */ /* 0x000fe20000010079 */
[----:B------:R-:W-:Y:S01]  /*178e0*/  PRMT R72, R72, 0x7632, R72 ;  /* 0x0000763248487816 */ /* 0x000fe20000000048 */
[----:B------:R-:W-:-:S03]  /*178f0*/  FMUL.FTZ R95, R95, R30 ;  /* 0x0000001e5f5f7220 */ /* 0x000fc60000410000 */
[----:B------:R-:W-:-:S04]  /*17900*/  FSETP.GTU.FTZ.AND P2, PT, R94, R31, PT ;  /* 0x0000001f5e00720b */ /* 0x000fc80003f5c000 */
[----:B------:R-:W-:Y:S01]  /*17910*/  FSEL R94, R95, RZ, !P2 ;  /* 0x000000ff5f5e7208 */ /* 0x000fe20005000000 */
[----:B------:R-:W-:Y:S01]  /*17920*/  @P1 IMAD.U32 R95, R32, 0x10000, RZ ;  /* 0x00010000205f1824 */ /* 0x000fe200078e00ff */
[----:B------:R-:W-:-:S03]  /*17930*/  PLOP3.LUT P2, PT, P2, PT, PT, 0x8, 0x80 ;  /* 0x000000000080781c */ /* 0x000fc6000174e170 */
[----:B------:R-:W-:Y:S01]  /*17940*/  @P1 FADD.FTZ R94, R95, R94 ;  /* 0x0000005e5f5e1221 */ /* 0x000fe20000010000 */
[----:B------:R-:W-:Y:S02]  /*17950*/  P2R R120, PR, RZ, 0x4 ;  /* 0x00000004ff787803 */ /* 0x000fe40000000000 */
[----:B------:R-:W-:Y:S02]  /*17960*/  MOV R95, R110 ;  /* 0x0000006e005f7202 */ /* 0x000fe40000000f00 */
        /* <DEDUP_REMOVED lines=10> */
.L_x_881:
        /* <DEDUP_REMOVED lines=13> */
.L_x_883:
[----:B------:R-:W-:Y:S05]  /*17ae0*/  BSYNC.RECONVERGENT B1 ;  /* 0x0000000000017941 */ /* 0x000fea0003800200 */
.L_x_882:
        /* <DEDUP_REMOVED lines=33> */
[----:B------:R-:W-:-:S04]  /*17d00*/  LOP3.LUT R95, R95, R100, R103, 0x96, !PT ;  /* 0x000000645f5f7212 */ /* 0x000fc800078e9667 */
        /* <DEDUP_REMOVED lines=14> */
.L_x_880:
[----:B------:R-:W-:Y:S05]  /*17df0*/  BSYNC.RECONVERGENT B0 ;  /* 0x0000000000007941 */ /* 0x000fea0003800200 */
.L_x_879:
        /* <DEDUP_REMOVED lines=9> */
[----:B------:R-:W-:Y:S01]  /*17e90*/  @P1 IMAD.U32 R97, R72, 0x10000, RZ ;  /* 0x0001000048611824 */ /* 0x000fe200078e00ff */
[----:B------:R-:W-:Y:S02]  /*17ea0*/  MOV R72, R110 ;  /* 0x0000006e00487202 */ /* 0x000fe40000000f00 */
        /* <DEDUP_REMOVED lines=14> */
.L_x_886:
        /* <DEDUP_REMOVED lines=13> */
.L_x_888:
[----:B------:R-:W-:Y:S05]  /*18060*/  BSYNC.RECONVERGENT B1 ;  /* 0x0000000000017941 */ /* 0x000fea0003800200 */
.L_x_887:
[----:B------:R-:W-:Y:S01]  /*18070*/  LOP3.LUT R100, R7, UR7, R103, 0x96, !PT ;  /* 0x0000000707647c12 */ /* 0x000fe2000f8e9667 */
[----:B------:R-:W-:Y:S01]  /*18080*/  IMAD.WIDE.U32 R98, R0, -0x326172a9, RZ ;  /* 0xcd9e8d5700627825 */ /* 0x000fe200078e00ff */
[----:B------:R-:W-:Y:S02]  /*18090*/  MOV R95, UR6 ;  /* 0x00000006005f7c02 */ /* 0x000fe40008000f00 */
[----:B------:R-:W-:Y:S01]  /*180a0*/  MOV R72, R91 ;  /* 0x0000005b00487202 */ /* 0x000fe20000000f00 */
        /* <DEDUP_REMOVED lines=44> */
.L_x_885:
[----:B------:R-:W-:Y:S05]  /*18370*/  BSYNC.RECONVERGENT B0 ;  /* 0x0000000000007941 */ /* 0x000fea0003800200 */
.L_x_884:
[----:B------:R-:W-:Y:S01]  /*18380*/  I2FP.F32.U32 R72, R72 ;  /* 0x0000004800487245 */ /* 0x000fe20000201000 */
[----:B------:R-:W-:Y:S01]  /*18390*/  BSSY.RECONVERGENT B0, `(.L_x_889) ;  /* 0x0000056000007945 */ /* 0x000fe20003800200 */
[----:B------:R-:W-:Y:S01]  /*183a0*/  SHF.L.U32 R95, R73, 0x10, RZ ;  /* 0x00000010495f7819 */ /* 0x000fe200000006ff */
        /* <DEDUP_REMOVED lines=22> */
.L_x_891:
        /* <DEDUP_REMOVED lines=13> */
.L_x_893:
[----:B------:R-:W-:Y:S05]  /*185e0*/  BSYNC.RECONVERGENT B1 ;  /* 0x0000000000017941 */ /* 0x000fea0003800200 */
.L_x_892:
        /* <DEDUP_REMOVED lines=48> */
.L_x_890:
[----:B------:R-:W-:Y:S05]  /*188f0*/  BSYNC.RECONVERGENT B0 ;  /* 0x0000000000007941 */ /* 0x000fea0003800200 */
.L_x_889:
        /* <DEDUP_REMOVED lines=25> */
.L_x_896:
        /* <DEDUP_REMOVED lines=13> */
.L_x_898:
[----:B------:R-:W-:Y:S05]  /*18b60*/  BSYNC.RECONVERGENT B1 ;  /* 0x0000000000017941 */ /* 0x000fea0003800200 */
.L_x_897:
        /* <DEDUP_REMOVED lines=44> */
[----:B------:R-:W-:Y:S01]  /*18e30*/  IMAD.WIDE.U32 R102, R103, -0x2daee0ad, RZ ;  /* 0xd2511f5367667825 */ /* 0x000fe200078e00ff */
[----:B------:R-:W-:-:S03]  /*18e40*/  MOV R110, R104 ;  /* 0x00000068006e7202 */ /* 0x000fc60000000f00 */
[----:B------:R-:W-:Y:S02]  /*18e50*/  HFMA2 R104, -RZ, RZ, 0, 0 ;  /* 0x00000000ff687431 */ /* 0x000fe400000001ff */
[----:B------:R-:W-:Y:S01]  /*18e60*/  IMAD.MOV.U32 R91, RZ, RZ, R102 ;  /* 0x000000ffff5b7224 */ /* 0x000fe200078e0066 */
[----:B------:R-:W-:-:S07]  /*18e70*/  LOP3.LUT R100, R18, R100, R103, 0x96, !PT ;  /* 0x0000006412647212 */ /* 0x000fce00078e9667 */
.L_x_895:
[----:B------:R-:W-:Y:S05]  /*18e80*/  BSYNC.RECONVERGENT B0 ;  /* 0x0000000000007941 */ /* 0x000fea0003800200 */
.L_x_894:
[----:B------:R-:W-:Y:S01]  /*18e90*/  I2FP.F32.U32 R102, R95 ;  /* 0x0000005f00667245 */ /* 0x000fe20000201000 */
[----:B------:R-:W-:Y:S01]  /*18ea0*/  IMAD.U32 R95, R74, 0x10000, RZ ;  /* 0x000100004a5f7824 */ /* 0x000fe200078e00ff */
[----:B------:R-:W-:Y:S01]  /*18eb0*/  ISETP.NE.AND P3, PT, R104, 0x1, PT ;  /* 0x000000016800780c */ /* 0x000fe20003f65270 */
[----:B------:R-:W-:Y:S01]  /*18ec0*/  BSSY.RECONVERGENT B0, `(.L_x_899) ;  /* 0x0000054000007945 */ /* 0x000fe20003800200 */
[----:B------:R-:W-:Y:S01]  /*18ed0*/  PRMT R107, R74, 0x7632, R107 ;  /* 0x000076324a6b7816 */ /* 0x000fe2000000006b */
[----:B------:R-:W-:Y:S01]  /*18ee0*/  FFMA.FTZ R102, R102, R121, 1.1641532182693481445e-10 ;  /* 0x2f00000066667423 */ /* 0x000fe20000010079 */
[----:B------:R-:W-:Y:S01]  /*18ef0*/  FMUL.FTZ R95, R95, R30 ;  /* 0x0000001e5f5f7220 */ /* 0x000fe20000410000 */
[----:B------:R-:W-:-:S03]  /*18f00*/  IMAD.MOV.U32 R103, RZ, RZ, R110 ;  /* 0x000000ffff677224 */ /* 0x000fc600078e006e */
[----:B------:R-:W-:Y:S01]  /*18f10*/  FSETP.GTU.FTZ.AND P2, PT, R102, R31, PT ;  /* 0x0000001f6600720b */ /* 0x000fe20003f5c000 */
[----:B------:R-:W-:-:S03]  /*18f20*/  @P1 IMAD.U32 R102, R34, 0x10000, RZ ;  /* 0x0001000022661824 */ /* 0x000fc600078e00ff */
[----:B------:R-:W-:Y:S02]  /*18f30*/  FSEL R95, R95, RZ, !P2 ;  /* 0x000000ff5f5f7208 */ /* 0x000fe40005000000 */
[----:B------:R-:W-:-:S03]  /*18f40*/  PLOP3.LUT P2, PT, P2, PT, PT, 0x8, 0x80 ;  /* 0x000000000080781c */ /* 0x000fc6000174e170 */
[----:B------:R-:W-:Y:S01]  /*18f50*/  @P1 FADD.FTZ R95, R102, R95 ;  /* 0x0000005f665f1221 */ /* 0x000fe20000010000 */
[----:B------:R-:W-:-:S04]  /*18f60*/  HFMA2 R102, -RZ, RZ, 0, 1.1920928955078125e-07 ;  /* 0x00000002ff667431 */ /* 0x000fc800000001ff */
        /* <DEDUP_REMOVED lines=10> */
.L_x_901:
        /* <DEDUP_REMOVED lines=13> */
.L_x_903:
[----:B------:R-:W-:Y:S05]  /*190e0*/  BSYNC.RECONVERGENT B1 ;  /* 0x0000000000017941 */ /* 0x000fea0003800200 */
.L_x_902:
        /* <DEDUP_REMOVED lines=44> */
[----:B------:R-:W-:-:S05]  /*193b0*/  IMAD.WIDE.U32 R102, R105, -0x2daee0ad, RZ ;  /* 0xd2511f5369667825 */ /* 0x000fca00078e00ff */
[----:B------:R-:W-:Y:S01]  /*193c0*/  LOP3.LUT R100, R18, R100, R103, 0x96, !PT ;  /* 0x0000006412647212 */ /* 0x000fe200078e9667 */
[----:B------:R-:W-:Y:S01]  /*193d0*/  IMAD.MOV.U32 R103, RZ, RZ, R91 ;  /* 0x000000ffff677224 */ /* 0x000fe200078e005b */
[----:B------:R-:W-:Y:S01]  /*193e0*/  MOV R91, R102 ;  /* 0x00000066005b7202 */ /* 0x000fe20000000f00 */
[----:B------:R-:W-:-:S07]  /*193f0*/  IMAD.MOV.U32 R102, RZ, RZ, RZ ;  /* 0x000000ffff667224 */ /* 0x000fce00078e00ff */
.L_x_900:
[----:B------:R-:W-:Y:S05]  /*19400*/  BSYNC.RECONVERGENT B0 ;  /* 0x0000000000007941 */ /* 0x000fea0003800200 */
.L_x_899:
[----:B------:R-:W-:Y:S01]  /*19410*/  I2FP.F32.U32 R108, R103 ;  /* 0x00000067006c7245 */ /* 0x000fe20000201000 */
[----:B------:R-:W-:Y:S01]  /*19420*/  IMAD.U32 R107, R107, 0x10000, RZ ;  /* 0x000100006b6b7824 */ /* 0x000fe200078e00ff */
[----:B------:R-:W-:Y:S01]  /*19430*/  ISETP.NE.AND P4, PT, R102, 0x1, PT ;  /* 0x000000016600780c */ /* 0x000fe20003f85270 */
[----:B------:R-:W-:Y:S01]  /*19440*/  BSSY.RECONVERGENT B0, `(.L_x_904) ;  /* 0x0000054000007945 */ /* 0x000fe20003800200 */
[----:B------:R-:W-:Y:S01]  /*19450*/  @P1 PRMT R104, R34, 0x7632, R104 ;  /* 0x0000763222681816 */ /* 0x000fe20000000068 */
[----:B------:R-:W-:Y:S01]  /*19460*/  FFMA.FTZ R108, R108, R121, 1.1641532182693481445e-10 ;  /* 0x2f0000006c6c7423 */ /* 0x000fe20000010079 */
[----:B------:R-:W-:Y:S01]  /*19470*/  FMUL.FTZ R107, R107, R30 ;  /* 0x0000001e6b6b7220 */ /* 0x000fe20000410000 */
[----:B------:R-:W-:Y:S01]  /*19480*/  IMAD.MOV.U32 R103, RZ, RZ, R110 ;  /* 0x000000ffff677224 */ /* 0x000fe200078e006e */
[----:B------:R-:W-:Y:S02]  /*19490*/  @P1 SHF.L.U32 R104, R104, 0x10, RZ ;  /* 0x0000001068681819 */ /* 0x000fe400000006ff */
[----:B------:R-:W-:-:S04]  /*194a0*/  FSETP.GTU.FTZ.AND P3, PT, R108, R31, PT ;  /* 0x0000001f6c00720b */ /* 0x000fc80003f7c000 */
[----:B------:R-:W-:Y:S02]  /*194b0*/  FSEL R107, R107, RZ, !P3 ;  /* 0x000000ff6b6b7208 */ /* 0x000fe40005800000 */
[----:B------:R-:W-:-:S03]  /*194c0*/  PLOP3.LUT P3, PT, P3, PT, PT, 0x8, 0x80 ;  /* 0x000000000080781c */ /* 0x000fc60001f6e170 */
[----:B------:R-:W-:Y:S01]  /*194d0*/  @P1 FADD.FTZ R107, R107, R104 ;  /* 0x000000686b6b1221 */ /* 0x000fe20000010000 */
[----:B------:R-:W-:-:S04]  /*194e0*/  IMAD.MOV.U32 R104, RZ, RZ, 0x2 ;  /* 0x00000002ff687424 */ /* 0x000fc800078e00ff */
        /* <DEDUP_REMOVED lines=10> */
.L_x_906:
        /* <DEDUP_REMOVED lines=13> */
.L_x_908:
[----:B------:R-:W-:Y:S05]  /*19660*/  BSYNC.RECONVERGENT B1 ;  /* 0x0000000000017941 */ /* 0x000fea0003800200 */
.L_x_907:
        /* <DEDUP_REMOVED lines=45> */
[----:B------:R-:W-:Y:S01]  /*19940*/  HFMA2 R104, -RZ, RZ, 0, 0 ;  /* 0x00000000ff687431 */ /* 0x000fe200000001ff */
[----:B------:R-:W-:Y:S02]  /*19950*/  LOP3.LUT R100, R18, R100, R103, 0x96, !PT ;  /* 0x0000006412647212 */ /* 0x000fe400078e9667 */
[----:B------:R-:W-:Y:S01]  /*19960*/  MOV R103, R91 ;  /* 0x0000005b00677202 */ /* 0x000fe20000000f00 */
[----:B------:R-:W-:-:S07]  /*19970*/  IMAD.MOV.U32 R91, RZ, RZ, R102 ;  /* 0x000000ffff5b7224 */ /* 0x000fce00078e0066 */
.L_x_905:
[----:B------:R-:W-:Y:S05]  /*19980*/  BSYNC.RECONVERGENT B0 ;  /* 0x0000000000007941 */ /* 0x000fea0003800200 */
.L_x_904:
[----:B------:R-:W-:Y:S01]  /*19990*/  I2FP.F32.U32 R102, R103 ;  /* 0x0000006700667245 */ /* 0x000fe20000201000 */
[C---:B------:R-:W-:Y:S01]  /*199a0*/  IMAD.U32 R103, R75.reuse, 0x10000, RZ ;  /* 0x000100004b677824 */ /* 0x040fe200078e00ff */
[----:B------:R-:W-:Y:S01]  /*199b0*/  ISETP.NE.AND P5, PT, R104, 0x1, PT ;  /* 0x000000016800780c */ /* 0x000fe20003fa5270 */
[----:B------:R-:W-:Y:S01]  /*199c0*/  BSSY.RECONVERGENT B0, `(.L_x_909) ;  /* 0x0000053000007945 */ /* 0x000fe20003800200 */
[----:B------:R-:W-:Y:S01]  /*199d0*/  PRMT R116, R75, 0x7632, R116 ;  /* 0x000076324b747816 */ /* 0x000fe20000000074 */
[----:B------:R-:W-:Y:S01]  /*199e0*/  FFMA.FTZ R102, R102, R121, 1.1641532182693481445e-10 ;  /* 0x2f00000066667423 */ /* 0x000fe20000010079 */
[----:B------:R-:W-:-:S04]  /*199f0*/  FMUL.FTZ R103, R103, R30 ;  /* 0x0000001e67677220 */ /* 0x000fc80000410000 */
[----:B------:R-:W-:Y:S02]  /*19a00*/  FSETP.GTU.FTZ.AND P4, PT, R102, R31, PT ;  /* 0x0000001f6600720b */ /* 0x000fe40003f9c000 */
[----:B------:R-:W-:Y:S02]  /*19a10*/  @P1 SHF.L.U32 R102, R35, 0x10, RZ ;  /* 0x0000001023661819 */ /* 0x000fe400000006ff */
[----:B------:R-:W-:Y:S02]  /*19a20*/  FSEL R108, R103, RZ, !P4 ;  /* 0x000000ff676c7208 */ /* 0x000fe40006000000 */
[----:B------:R-:W-:Y:S02]  /*19a30*/  PLOP3.LUT P4, PT, P4, PT, PT, 0x8, 0x80 ;  /* 0x000000000080781c */ /* 0x000fe4000278e170 */
[----:B------:R-:W-:Y:S01]  /*19a40*/  MOV R103, R110 ;  /* 0x0000006e00677202 */ /* 0x000fe20000000f00 */
        /* <DEDUP_REMOVED lines=12> */
.L_x_911:
        /* <DEDUP_REMOVED lines=13> */
.L_x_913:
[----:B------:R-:W-:Y:S05]  /*19be0*/  BSYNC.RECONVERGENT B1 ;  /* 0x0000000000017941 */ /* 0x000fea0003800200 */
.L_x_912:
[----:B------:R-:W-:Y:S01]  /*19bf0*/  LOP3.LUT R104, R7, UR7, R101, 0x96, !PT ;  /* 0x0000000707687c12 */ /* 0x000fe2000f8e9665 */
[----:B------:R-:W-:-:S04]  /*19c00*/  IMAD.WIDE.U32 R102, R0, -0x326172a9, RZ ;  /* 0xcd9e8d5700667825 */ /* 0x000fc800078e00ff */
[----:B------:R-:W-:Y:S01]  /*19c10*/  IMAD.WIDE.U32 R104, R104, -0x326172a9, RZ ;  /* 0xcd9e8d5768687825 */ /* 0x000fe200078e00ff */
[----:B------:R-:W-:-:S04]  /*19c20*/  LOP3.LUT R103, R6, UR6, R103, 0x96, !PT ;  /* 0x0000000606677c12 */ /* 0x000fc8000f8e9667 */
        /* <DEDUP_REMOVED lines=17> */
[----:B------:R-:W-:Y:S01]  /*19d40*/  IMAD.WIDE.U32 R102, R102, -0x326172a9, RZ ;  /* 0xcd9e8d5766667825 */ /* 0x000fe200078e00ff */
[----:B------:R-:W-:-:S04]  /*19d50*/  MOV R21, UR7 ;  /* 0x0000000700157c02 */ /* 0x000fc80008000f00 */
[----:B------:R-:W-:Y:S01]  /*19d60*/  LOP3.LUT R100, R27, R100, R103, 0x96, !PT ;  /* 0x000000641b647212 */ /* 0x000fe200078e9667 */
[----:B------:R-:W-:Y:S01]  /*19d70*/  VIADD R21, R21, 0xa9066899 ;  /* 0xa906689915157836 */ /* 0x000fe20000000000 */
[----:B------:R-:W-:Y:S01]  /*19d80*/  MOV R103, R91 ;  /* 0x0000005b00677202 */ /* 0x000fe20000000f00 */
[----:B------:R-:W-:-:S04]  /*19d90*/  IMAD.WIDE.U32 R26, R26, -0x2daee0ad, RZ ;  /* 0xd2511f531a1a7825 */ /* 0x000fc800078e00ff */
[----:B------:R-:W-:Y:S01]  /*19da0*/  IMAD.WIDE.U32 R100, R100, -0x2daee0ad, RZ ;  /* 0xd2511f5364647825 */ /* 0x000fe200078e00ff */
[----:B------:R-:W-:Y:S02]  /*19db0*/  LOP3.LUT R24, R21, R24, R27, 0x96, !PT ;  /* 0x0000001815187212 */ /* 0x000fe400078e961b */
[----:B------:R-:W-:Y:S02]  /*19dc0*/  MOV R21, UR6 ;  /* 0x0000000600157c02 */ /* 0x000fe40008000f00 */
[----:B------:R-:W-:Y:S01]  /*19dd0*/  LOP3.LUT R101, R4, R26, R101, 0x96, !PT ;  /* 0x0000001a04657212 */ /* 0x000fe200078e9665 */
[----:B------:R-:W-:-:S04]  /*19de0*/  IMAD.WIDE.U32 R24, R24, -0x326172a9, RZ ;  /* 0xcd9e8d5718187825 */ /* 0x000fc800078e00ff */
[----:B------:R-:W-:-:S05]  /*19df0*/  VIADD R21, R21, 0xb54cda56 ;  /* 0xb54cda5615157836 */ /* 0x000fca0000000000 */
[----:B------:R-:W-:Y:S01]  /*19e00*/  LOP3.LUT R21, R21, R102, R25, 0x96, !PT ;  /* 0x0000006615157212 */ /* 0x000fe200078e9619 */
[----:B------:R-:W-:-:S04]  /*19e10*/  HFMA2 R102, -RZ, RZ, 0, 0 ;  /* 0x00000000ff667431 */ /* 0x000fc800000001ff */
        /* <DEDUP_REMOVED lines=9> */
[----:B------:R-:W-:Y:S01]  /*19eb0*/  IMAD.WIDE.U32 R110, R110, -0x326172a9, RZ ;  /* 0xcd9e8d576e6e7825 */ /* 0x000fe200078e00ff */
[----:B------:R-:W-:-:S03]  /*19ec0*/  LOP3.LUT R100, R18, R100, R21, 0x96, !PT ;  /* 0x0000006412647212 */ /* 0x000fc600078e9615 */
[----:B------:R-:W-:Y:S01]  /*19ed0*/  IMAD.MOV.U32 R91, RZ, RZ, R20 ;  /* 0x000000ffff5b7224 */ /* 0x000fe200078e0014 */
[----:B------:R-:W-:-:S07]  /*19ee0*/  LOP3.LUT R101, R24, UR13, R111, 0x96, !PT ;  /* 0x0000000d18657c12 */ /* 0x000fce000f8e966f */
.L_x_910:
[----:B------:R-:W-:Y:S05]  /*19ef0*/  BSYNC.RECONVERGENT B0 ;  /* 0x0000000000007941 */ /* 0x000fea0003800200 */
.L_x_909:
        /* <DEDUP_REMOVED lines=14> */
[----:B------:R-:W-:-:S07]  /*19fe0*/  PRMT R23, R75, 0x5410, R23 ;  /* 0x000054104b177816 */ /* 0x000fce0000000017 */
.L_x_873:
[----:B------:R-:W-:Y:S01]  /*19ff0*/  FADD.FTZ R19, RZ, R17 ;  /* 0x00000011ff137221 */ /* 0x000fe20000010000 */
[----:B------:R-:W0:Y:S01]  /*1a000*/  LDC.64 R104, c[0x0][0x3a8] ;  /* 0x0000ea00ff687b82 */ /* 0x000e220000000a00 */
[----:B------:R-:W-:Y:S01]  /*1a010*/  SEL R25, RZ, 0x1000000, !P5 ;  /* 0x01000000ff197807 */ /* 0x000fe20006800000 */
[----:B------:R-:W1:Y:S01]  /*1a020*/  S2R R31, SR_TID.X ;  /* 0x00000000001f7919 */ /* 0x000e620000002100 */
[----:B------:R-:W-:Y:S01]  /*1a030*/  FADD.FTZ R18, R19, R76 ;  /* 0x0000004c13127221 */ /* 0x000fe20000010000 */
[----:B------:R-:W-:Y:S02]  /*1a040*/  SEL R24, RZ, 0x10000, !P4 ;  /* 0x00010000ff187807 */ /* 0x000fe40006000000 */
[----:B------:R-:W-:Y:S01]  /*1a050*/  SEL R75, RZ, 0x100, !P3 ;  /* 0x00000100ff4b7807 */ /* 0x000fe20005800000 */
[----:B------:R-:W-:Y:S01]  /*1a060*/  FADD.FTZ R19, R18, R77 ;  /* 0x0000004d12137221 */ /* 0x000fe20000010000 */
[----:B------:R-:W2:Y:S01]  /*1a070*/  LDC.64 R98, c[0x0][0x3b0] ;  /* 0x0000ec00ff627b82 */ /* 0x000ea20000000a00 */
[----:B------:R-:W-:-:S02]  /*1a080*/  ISETP.NE.AND P6, PT, R119, RZ, PT ;  /* 0x000000ff7700720c */ /* 0x000fc40003fc5270 */
[----:B------:R-:W-:Y:S01]  /*1a090*/  FADD.FTZ R18, R19, R78 ;  /* 0x0000004e13127221 */ /* 0x000fe20000010000 */
[----:B------:R-:W-:Y:S02]  /*1a0a0*/  ISETP.NE.AND P5, PT, R118, RZ, PT ;  /* 0x000000ff7600720c */ /* 0x000fe40003fa5270 */
[----:B------:R-:W-:Y:S01]  /*1a0b0*/  ISETP.NE.AND P4, PT, R117, RZ, PT ;  /* 0x000000ff7500720c */ /* 0x000fe20003f85270 */
[----:B------:R-:W-:Y:S01]  /*1a0c0*/  FADD.FTZ R19, R18, R79 ;  /* 0x0000004f12137221 */ /* 0x000fe20000010000 */
[----:B------:R-:W-:Y:S02]  /*1a0d0*/  LOP3.LUT R75, R75, R25, R24, 0xfe, !PT ;  /* 0x000000194b4b7212 */ /* 0x000fe400078efe18 */
[----:B------:R-:W-:Y:S01]  /*1a0e0*/  SEL R24, RZ, 0x1000000, !P4 ;  /* 0x01000000ff187807 */ /* 0x000fe20006000000 */
[----:B------:R-:W-:Y:S01]  /*1a0f0*/  FADD.FTZ R18, R19, R80 ;  /* 0x0000005013127221 */ /* 0x000fe20000010000 */
[----:B------:R-:W-:Y:S02]  /*1a100*/  SEL R25, RZ, 0x10000, !P5 ;  /* 0x00010000ff197807 */ /* 0x000fe40006800000 */
[----:B------:R-:W-:Y:S01]  /*1a110*/  ISETP.NE.AND P1, PT, R120, RZ, PT ;  /* 0x000000ff7800720c */ /* 0x000fe20003f25270 */
[----:B------:R-:W-:-:S03]  /*1a120*/  FADD.FTZ R19, R18, R81 ;  /* 0x0000005112137221 */ /* 0x000fc60000010000 */
[----:B------:R-:W-:Y:S01]  /*1a130*/  SEL R29, RZ, 0x1, !P1 ;  /* 0x00000001ff1d7807 */ /* 0x000fe20004800000 */
[----:B------:R-:W-:-:S04]  /*1a140*/  FADD.FTZ R19, R19, R82 ;  /* 0x0000005213137221 */ /* 0x000fc80000010000 */
[----:B------:R-:W-:Y:S01]  /*1a150*/  FADD.FTZ R18, R19, R84 ;  /* 0x0000005413127221 */ /* 0x000fe20000010000 */
[----:B-1----:R-:W-:-:S03]  /*1a160*/  LOP3.LUT P1, RZ, R31, 0x1f, RZ, 0xc0, !PT ;  /* 0x0000001f1fff7812 */ /* 0x002fc6000782c0ff */
[----:B------:R-:W-:-:S04]  /*1a170*/  FADD.FTZ R19, R18, R85 ;  /* 0x0000005512137221 */ /* 0x000fc80000010000 */
[----:B------:R-:W-:-:S04]  /*1a180*/  FADD.FTZ R18, R19, R86 ;  /* 0x0000005613127221 */ /* 0x000fc80000010000 */
[----:B------:R-:W-:-:S04]  /*1a190*/  FADD.FTZ R19, R18, R87 ;  /* 0x0000005712137221 */ /* 0x000fc80000010000 */
[----:B------:R-:W-:-:S04]  /*1a1a0*/  FADD.FTZ R18, R19, R88 ;  /* 0x0000005813127221 */ /* 0x000fc80000010000 */
[----:B------:R-:W-:Y:S01]  /*1a1b0*/  FADD.FTZ R19, R18, R89 ;  /* 0x0000005912137221 */ /* 0x000fe20000010000 */
[----:B------:R-:W-:-:S03]  /*1a1c0*/  SEL R18, RZ, 0x100, !P6 ;  /* 0x00000100ff127807 */ /* 0x000fc60007000000 */
[----:B------:R-:W-:Y:S01]  /*1a1d0*/  FADD.FTZ R19, R19, R90 ;  /* 0x0000005a13137221 */ /* 0x000fe20000010000 */
[----:B------:R-:W-:Y:S02]  /*1a1e0*/  LOP3.LUT R18, R18, R24, R25, 0xfe, !PT ;  /* 0x0000001812127212 */ /* 0x000fe400078efe19 */
[----:B------:R-:W-:Y:S01]  /*1a1f0*/  SEL R24, RZ, 0x1, !P2 ;  /* 0x00000001ff187807 */ /* 0x000fe20005000000 */
[----:B------:R-:W-:Y:S01]  /*1a200*/  FADD.FTZ R19, R19, R92 ;  /* 0x0000005c13137221 */ /* 0x000fe20000010000 */
[----:B------:R-:W-:-:S03]  /*1a210*/  LOP3.LUT R18, R18, R29, RZ, 0xfc, !PT ;  /* 0x0000001d12127212 */ /* 0x000fc600078efcff */
[----:B------:R-:W-:-:S04]  /*1a220*/  FADD.FTZ R19, R19, R94 ;  /* 0x0000005e13137221 */ /* 0x000fc80000010000 */
[----:B------:R-:W-:Y:S01]  /*1a230*/  FADD.FTZ R27, R19, R96 ;  /* 0x00000060131b7221 */ /* 0x000fe20000010000 */
[----:B------:R-:W-:Y:S01]  /*1a240*/  LOP3.LUT R19, R75, R24, RZ, 0xfc, !PT ;  /* 0x000000184b137212 */ /* 0x000fe200078efcff */
[----:B0-----:R-:W-:-:S04]  /*1a250*/  IMAD.WIDE.U32 R24, R93, 0x10, R104 ;  /* 0x000000105d187825 */ /* 0x001fc800078e0068 */
[----:B------:R-:W-:Y:S01]  /*1a260*/  FADD.FTZ R30, R27, R72 ;  /* 0x000000481b1e7221 */ /* 0x000fe20000010000 */
[----:B--2---:R-:W-:Y:S01]  /*1a270*/  IMAD.WIDE.U32 R26, R93, 0x8, R98 ;  /* 0x000000085d1a7825 */ /* 0x004fe200078e0062 */
[----:B------:R0:W-:Y:S03]  /*1a280*/  STG.E.128 desc[UR8][R24.64], R20 ;  /* 0x0000001418007986 */ /* 0x0001e6000c101d08 */
[----:B------:R-:W-:Y:S01]  /*1a290*/  FADD.FTZ R30, R30, R73 ;  /* 0x000000491e1e7221 */ /* 0x000fe20000010000 */
[----:B------:R0:W-:Y:S03]  /*1a2a0*/  STG.E.64 desc[UR8][R26.64], R18 ;  /* 0x000000121a007986 */ /* 0x0001e6000c101b08 */
[----:B------:R-:W-:-:S04]  /*1a2b0*/  FADD.FTZ R30, R30, R95 ;  /* 0x0000005f1e1e7221 */ /* 0x000fc80000010000 */
[----:B------:R-:W-:-:S04]  /*1a2c0*/  FADD.FTZ R29, R30, R107 ;  /* 0x0000006b1e1d7221 */ /* 0x000fc80000010000 */
[----:B------:R-:W-:Y:S01]  /*1a2d0*/  FADD.FTZ R29, R29, R108 ;  /* 0x0000006c1d1d7221 */ /* 0x000fe20000010000 */
[----:B------:R-:W-:Y:S06]  /*1a2e0*/  @!P0 BRA `(.L_x_914) ;  /* 0x0000000000508947 */ /* 0x000fec0003800000 */
[----:B0-----:R-:W-:Y:S01]  /*1a2f0*/  IMAD.U32 R19, R15, 0x10000, RZ ;  /* 0x000100000f137824 */ /* 0x001fe200078e00ff */
[----:B------:R-:W0:Y:S01]  /*1a300*/  LDC.64 R24, c[0x0][0x3b8] ;  /* 0x0000ee00ff187b82 */ /* 0x000e220000000a00 */
[----:B------:R-:W-:Y:S02]  /*1a310*/  LOP3.LUT R18, R16, 0xffff, RZ, 0xc0, !PT ;  /* 0x0000ffff10127812 */ /* 0x000fe400078ec0ff */
[----:B------:R-:W-:Y:S02]  /*1a320*/  PRMT R21, R14, 0x7104, RZ ;  /* 0x000071040e157816 */ /* 0x000fe400000000ff */
[----:B------:R-:W-:Y:S02]  /*1a330*/  LOP3.LUT R19, R19, 0xff0000, RZ, 0xc0, !PT ;  /* 0x00ff000013137812 */ /* 0x000fe400078ec0ff */
[----:B------:R-:W-:Y:S02]  /*1a340*/  LOP3.LUT R20, R11, 0xff, RZ, 0xc0, !PT ;  /* 0x000000ff0b147812 */ /* 0x000fe400078ec0ff */
[----:B------:R-:W-:-:S02]  /*1a350*/  PRMT R18, R19, 0x4210, R18 ;  /* 0x0000421013127816 */ /* 0x000fc40000000012 */
[----:B------:R-:W-:Y:S02]  /*1a360*/  LOP3.LUT R19, R12, 0xff, RZ, 0xc0, !PT ;  /* 0x000000ff0c137812 */ /* 0x000fe400078ec0ff */
[----:B------:R-:W-:Y:S02]  /*1a370*/  LOP3.LUT R22, R10, 0xff, RZ, 0xc0, !PT ;  /* 0x000000ff0a167812 */ /* 0x000fe400078ec0ff */
[----:B------:R-:W-:Y:S01]  /*1a380*/  LOP3.LUT R26, R18, 0xff00, R21, 0xf8, !PT ;  /* 0x0000ff00121a7812 */ /* 0x000fe200078ef815 */
[----:B------:R-:W-:-:S03]  /*1a390*/  IMAD.WIDE.U32 R18, R19, 0x1000000, RZ ;  /* 0x0100000013127825 */ /* 0x000fc600078e00ff */
[----:B------:R-:W-:Y:S01]  /*1a3a0*/  LOP3.LUT R27, R26, 0xff, R13, 0xf8, !PT ;  /* 0x000000ff1a1b7812 */ /* 0x000fe200078ef80d */
[----:B------:R-:W-:-:S04]  /*1a3b0*/  IMAD.WIDE.U32 R20, R20, 0x10000, RZ ;  /* 0x0001000014147825 */ /* 0x000fc800078e00ff */
[----:B------:R-:W-:Y:S01]  /*1a3c0*/  IMAD.WIDE.U32 R22, R22, 0x100, RZ ;  /* 0x0000010016167825 */ /* 0x000fe200078e00ff */
[----:B------:R-:W-:Y:S02]  /*1a3d0*/  LOP3.LUT R27, R21, R27, R19, 0xfe, !PT ;  /* 0x0000001b151b7212 */ /* 0x000fe400078efe13 */
[----:B------:R-:W-:Y:S01]  /*1a3e0*/  LOP3.LUT R18, R22, R18, R20, 0xfe, !PT ;  /* 0x0000001216127212 */ /* 0x000fe200078efe14 */
[----:B0-----:R-:W-:Y:S01]  /*1a3f0*/  IMAD.WIDE.U32 R20, R93, 0x8, R24 ;  /* 0x000000085d147825 */ /* 0x001fe200078e0018 */
[----:B------:R-:W-:Y:S02]  /*1a400*/  LOP3.LUT R19, R27, R23, RZ, 0xfc, !PT ;  /* 0x000000171b137212 */ /* 0x000fe400078efcff */
[----:B------:R-:W-:-:S05]  /*1a410*/  LOP3.LUT R18, R18, 0xff, R9, 0xf8, !PT ;  /* 0x000000ff12127812 */ /* 0x000fca00078ef809 */
[----:B------:R1:W-:Y:S02]  /*1a420*/  STG.E.64 desc[UR8][R20.64], R18 ;  /* 0x0000001214007986 */ /* 0x0003e4000c101b08 */
.L_x_914:
[----:B------:R-:W-:Y:S01]  /*1a430*/  UMOV UR16, 0xffffffff ;  /* 0xffffffff00107882 */ /* 0x000fe20000000000 */
[----:B------:R-:W-:Y:S02]  /*1a440*/  FADD.FTZ R29, R29, R28 ;  /* 0x0000001c1d1d7221 */ /* 0x000fe40000010000 */
[----:B------:R-:W-:Y:S05]  /*1a450*/  BRA.DIV UR16, `(.L_x_915) ;  /* 0x0000001610387947 */ /* 0x000fea000b800000 */
[----:B01----:R-:W0:Y:S02]  /*1a460*/  SHFL.BFLY PT, R18, R29, 0x1, 0x1f ;  /* 0x0c201f001d127f89 */ /* 0x003e2400000e0000 */
        /* <DEDUP_REMOVED lines=68> */
.L_x_928:
[C---:B------:R-:W-:Y:S01]  /*1a8b0*/  FMUL.FTZ R18, R21.reuse, R21 ;  /* 0x0000001515127220 */ /* 0x040fe20000410000 */
[----:B------:R-:W-:Y:S01]  /*1a8c0*/  ISETP.NE.AND P2, PT, RZ, UR5, PT ;  /* 0x00000005ff007c0c */ /* 0x000fe2000bf45270 */
[----:B01----:R-:W-:Y:S01]  /*1a8d0*/  FADD.FTZ R22, R22, R27 ;  /* 0x0000001b16167221 */ /* 0x003fe20000010000 */
[----:B------:R-:W-:Y:S01]  /*1a8e0*/  SHF.L.U32 R23, R60, 0x10, RZ ;  /* 0x000000103c177819 */ /* 0x000fe200000006ff */
[----:B------:R-:W-:Y:S01]  /*1a8f0*/  IMAD.U32 R25, R40, 0x10000, RZ ;  /* 0x0001000028197824 */ /* 0x000fe200078e00ff */
[----:B------:R-:W-:Y:S01]  /*1a900*/  FSEL R18, R18, RZ, P2 ;  /* 0x000000ff12127208 */ /* 0x000fe20001000000 */
[----:B------:R-:W-:Y:S01]  /*1a910*/  FFMA.FTZ R19, R22, R19, UR12 ;  /* 0x0000000c16137e23 */ /* 0x000fe20008010013 */
[----:B------:R-:W-:Y:S01]  /*1a920*/  FSEL R99, R21, RZ, !P2 ;  /* 0x000000ff15637208 */ /* 0x000fe20005000000 */
[----:B------:R-:W-:Y:S01]  /*1a930*/  IMAD.U32 R27, R135, 0x10000, RZ ;  /* 0x00010000871b7824 */ /* 0x000fe200078e00ff */
[----:B------:R-:W-:Y:S01]  /*1a940*/  SHF.L.U32 R29, R136, 0x10, RZ ;  /* 0x00000010881d7819 */ /* 0x000fe200000006ff */
[----:B------:R-:W-:Y:S01]  /*1a950*/  FADD.FTZ R18, R19, R18 ;  /* 0x0000001213127221 */ /* 0x000fe20000010000 */
[----:B------:R-:W-:-:S02]  /*1a960*/  IMAD.U32 R19, R126, 0x10000, RZ ;  /* 0x000100007e137824 */ /* 0x000fc400078e00ff */
[C---:B------:R-:W-:Y:S01]  /*1a970*/  FADD.FTZ R20, -R99.reuse, R17 ;  /* 0x0000001163147221 */ /* 0x040fe20000010100 */
[----:B------:R-:W-:Y:S01]  /*1a980*/  SHF.L.U32 R17, R112, 0x10, RZ ;  /* 0x0000001070117819 */ /* 0x000fe200000006ff */
[----:B------:R0:W1:Y:S01]  /*1a990*/  MUFU.RSQ R97, R18 ;  /* 0x0000001200617308 */ /* 0x0000620000001400 */
[----:B------:R-:W-:Y:S01]  /*1a9a0*/  FADD.FTZ R76, -R99, R76 ;  /* 0x0000004c634c7221 */ /* 0x000fe20000010100 */
[----:B------:R-:W-:Y:S01]  /*1a9b0*/  SHF.L.U32 R31, R113, 0x10, RZ ;  /* 0x00000010711f7819 */ /* 0x000fe200000006ff */
[----:B------:R-:W-:Y:S02]  /*1a9c0*/  IMAD.U32 R22, R137, 0x10000, RZ ;  /* 0x0001000089167824 */ /* 0x000fe400078e00ff */
[----:B------:R-:W-:Y:S01]  /*1a9d0*/  FADD.FTZ R78, -R99, R78 ;  /* 0x0000004e634e7221 */ /* 0x000fe20000010100 */
[----:B------:R-:W-:Y:S01]  /*1a9e0*/  IMAD.U32 R75, R127, 0x10000, RZ ;  /* 0x000100007f4b7824 */ /* 0x000fe200078e00ff */
[----:B------:R-:W-:Y:S01]  /*1a9f0*/  SHF.L.U32 R74, R114, 0x10, RZ ;  /* 0x00000010724a7819 */ /* 0x000fe200000006ff */
[C---:B------:R-:W-:Y:S01]  /*1aa00*/  FADD.FTZ R80, -R99.reuse, R80 ;  /* 0x0000005063507221 */ /* 0x040fe20000010100 */
[C---:B------:R-:W-:Y:S01]  /*1aa10*/  FADD.FTZ R96, -R99.reuse, R96 ;  /* 0x0000006063607221 */ /* 0x040fe20000010100 */
[----:B0-----:R-:W-:Y:S01]  /*1aa20*/  FADD.FTZ R18, -R99, R77 ;  /* 0x0000004d63127221 */ /* 0x001fe20000010100 */
[----:B------:R-:W-:Y:S01]  /*1aa30*/  SHF.L.U32 R77, R138, 0x10, RZ ;  /* 0x000000108a4d7819 */ /* 0x000fe200000006ff */
[----:B------:R-:W-:-:S02]  /*1aa40*/  IMAD.U32 R104, R43, 0x10000, RZ ;  /* 0x000100002b687824 */ /* 0x000fc400078e00ff */
[C---:B------:R-:W-:Y:S01]  /*1aa50*/  FADD.FTZ R82, -R99.reuse, R82 ;  /* 0x0000005263527221 */ /* 0x040fe20000010100 */
[C---:B------:R-:W-:Y:S01]  /*1aa60*/  FADD.FTZ R84, -R99.reuse, R84 ;  /* 0x0000005463547221 */ /* 0x040fe20000010100 */
[----:B------:R-:W-:Y:S01]  /*1aa70*/  SHF.L.U32 R105, R148, 0x10, RZ ;  /* 0x0000001094697819 */ /* 0x000fe200000006ff */
[----:B------:R-:W-:Y:S01]  /*1aa80*/  FADD.FTZ R28, -R99, R28 ;  /* 0x0000001c631c7221 */ /* 0x000fe20000010100 */
[----:B------:R-:W-:Y:S01]  /*1aa90*/  PRMT R103, R67, 0x7632, R103 ;  /* 0x0000763243677816 */ /* 0x000fe20000000067 */
[C---:B-1----:R-:W-:Y:S01]  /*1aaa0*/  FMUL.FTZ R26, R97.reuse, R20 ;  /* 0x00000014611a7220 */ /* 0x042fe20000410000 */
[C---:B------:R-:W-:Y:S01]  /*1aab0*/  FMUL.FTZ R30, R97.reuse, R18 ;  /* 0x00000012611e7220 */ /* 0x040fe20000410000 */
[C---:B------:R-:W-:Y:S01]  /*1aac0*/  FMUL.FTZ R76, R97.reuse, R76 ;  /* 0x0000004c614c7220 */ /* 0x040fe20000410000 */
[----:B------:R-:W-:Y:S01]  /*1aad0*/  FMUL.FTZ R78, R97, R78 ;  /* 0x0000004e614e7220 */ /* 0x000fe20000410000 */
[----:B------:R-:W-:Y:S01]  /*1aae0*/  FFMA.FTZ R20, R26, R17, R19 ;  /* 0x000000111a147223 */ /* 0x000fe20000010013 */
[----:B------:R-:W-:Y:S01]  /*1aaf0*/  SHF.L.U32 R17, R134, 0x10, RZ ;  /* 0x0000001086117819 */ /* 0x000fe200000006ff */
[----:B------:R-:W0:Y:S01]  /*1ab00*/  @!P1 LDC.64 R18, c[0x0][0x3c0] ;  /* 0x0000f000ff129b82 */ /* 0x000e220000000a00 */
[----:B------:R-:W-:Y:S01]  /*1ab10*/  FFMA.FTZ R26, R26, R23, R25 ;  /* 0x000000171a1a7223 */ /* 0x000fe20000010019 */
[----:B------:R-:W-:Y:S01]  /*1ab20*/  FFMA.FTZ R24, R30, R31, R75 ;  /* 0x0000001f1e187223 */ /* 0x000fe2000001004b */
[----:B------:R-:W-:Y:S01]  /*1ab30*/  SHF.L.U32 R31, R140, 0x10, RZ ;  /* 0x000000108c1f7819 */ /* 0x000fe200000006ff */
[C---:B------:R-:W-:Y:S01]  /*1ab40*/  FFMA.FTZ R25, R76.reuse, R17, R27 ;  /* 0x000000114c197223 */ /* 0x040fe2000001001b */
[----:B------:R-:W-:Y:S01]  /*1ab50*/  FFMA.FTZ R27, R76, R29, R22 ;  /* 0x0000001d4c1b7223 */ /* 0x000fe20000010016 */
[----:B------:R-:W-:Y:S01]  /*1ab60*/  IMAD.U32 R29, R139, 0x10000, RZ ;  /* 0x000100008b1d7824 */ /* 0x000fe200078e00ff */
[----:B------:R-:W-:Y:S01]  /*1ab70*/  SHF.L.U32 R17, R61, 0x10, RZ ;  /* 0x000000103d117819 */ /* 0x000fe200000006ff */
[----:B------:R-:W-:-:S02]  /*1ab80*/  IMAD.U32 R22, R141, 0x10000, RZ ;  /* 0x000100008d167824 */ /* 0x000fc400078e00ff */
[----:B------:R-:W-:Y:S01]  /*1ab90*/  FMUL.FTZ R80, R97, R80 ;  /* 0x0000005061507220 */ /* 0x000fe20000410000 */
[C---:B------:R-:W-:Y:S01]  /*1aba0*/  FFMA.FTZ R77, R78.reuse, R77, R29 ;  /* 0x0000004d4e4d7223 */ /* 0x040fe2000001001d */
[----:B------:R-:W-:Y:S02]  /*1abb0*/  IMAD.U32 R23, R41, 0x10000, RZ ;  /* 0x0001000029177824 */ /* 0x000fe400078e00ff */
[----:B------:R-:W-:Y:S01]  /*1abc0*/  FFMA.FTZ R29, R78, R31, R22 ;  /* 0x0000001f4e1d7223 */ /* 0x000fe20000010016 */
[----:B------:R-:W-:Y:S01]  /*1abd0*/  FADD.FTZ R22, -R99, R79 ;  /* 0x0000004f63167221 */ /* 0x000fe20000010100 */
[----:B------:R-:W-:Y:S02]  /*1abe0*/  IMAD.U32 R76, R128, 0x10000, RZ ;  /* 0x00010000804c7824 */ /* 0x000fe400078e00ff */
[----:B------:R-:W-:Y:S01]  /*1abf0*/  FFMA.FTZ R30, R30, R17, R23 ;  /* 0x000000111e1e7223 */ /* 0x000fe20000010017 */
[----:B------:R-:W-:Y:S01]  /*1ac00*/  SHF.L.U32 R78, R62, 0x10, RZ ;  /* 0x000000103e4e7819 */ /* 0x000fe200000006ff */
[C---:B------:R-:W-:Y:S01]  /*1ac10*/  FMUL.FTZ R31, R97.reuse, R22 ;  /* 0x00000016611f7220 */ /* 0x040fe20000410000 */
[----:B------:R-:W-:Y:S01]  /*1ac20*/  IMAD.U32 R17, R42, 0x10000, RZ ;  /* 0x000100002a117824 */ /* 0x000fe200078e00ff */
[----:B------:R-:W-:Y:S01]  /*1ac30*/  SHF.L.U32 R79, R142, 0x10, RZ ;  /* 0x000000108e4f7819 */ /* 0x000fe200000006ff */
[----:B------:R-:W-:Y:S01]  /*1ac40*/  FMUL.FTZ R96, R97, R96 ;  /* 0x0000006061607220 */ /* 0x000fe20000410000 */
[C---:B------:R-:W-:Y:S01]  /*1ac50*/  FFMA.FTZ R22, R31.reuse, R74, R76 ;  /* 0x0000004a1f167223 */ /* 0x040fe2000001004c */
[----:B------:R-:W-:Y:S01]  /*1ac60*/  FFMA.FTZ R31, R31, R78, R17 ;  /* 0x0000004e1f1f7223 */ /* 0x000fe20000010011 */
[----:B------:R-:W-:Y:S01]  /*1ac70*/  IMAD.U32 R17, R143, 0x10000, RZ ;  /* 0x000100008f117824 */ /* 0x000fe200078e00ff */
[----:B------:R-:W-:Y:S01]  /*1ac80*/  SHF.L.U32 R75, R144, 0x10, RZ ;  /* 0x00000010904b7819 */ /* 0x000fe200000006ff */
[----:B0-----:R-:W-:Y:S01]  /*1ac90*/  @!P1 IMAD.WIDE R18, R2, 0x4, R18 ;  /* 0x0000000402129825 */ /* 0x001fe200078e0212 */
[----:B------:R-:W-:-:S03]  /*1aca0*/  PRMT R23, R52, 0x7632, R23 ;  /* 0x0000763234177816 */ /* 0x000fc60000000017 */
[--C-:B------:R-:W-:Y:S01]  /*1acb0*/  FFMA.FTZ R79, R80, R79, R17.reuse ;  /* 0x0000004f504f7223 */ /* 0x100fe20000010011 */
[----:B------:R-:W-:Y:S01]  /*1acc0*/  PRMT R17, R64, 0x7632, R17 ;  /* 0x0000763240117816 */ /* 0x000fe20000000011 */
[----:B------:R-:W-:Y:S01]  /*1acd0*/  IMAD.U32 R74, R145, 0x10000, RZ ;  /* 0x00010000914a7824 */ /* 0x000fe200078e00ff */
[----:B------:R0:W-:Y:S01]  /*1ace0*/  @!P1 STG.E desc[UR8][R18.64], R21 ;  /* 0x0000001512009986 */ /* 0x0001e2000c101908 */
[----:B------:R-:W-:Y:S01]  /*1acf0*/  PRMT R76, R48, 0x7632, R76 ;  /* 0x00007632304c7816 */ /* 0x000fe2000000004c */
[----:B------:R-:W-:Y:S01]  /*1ad00*/  FMUL.FTZ R82, R97, R82 ;  /* 0x0000005261527220 */ /* 0x000fe20000410000 */
[----:B------:R-:W-:Y:S01]  /*1ad10*/  SHF.L.U32 R17, R17, 0x10, RZ ;  /* 0x0000001011117819 */ /* 0x000fe200000006ff */
[----:B------:R-:W-:Y:S01]  /*1ad20*/  FFMA.FTZ R75, R80, R75, R74 ;  /* 0x0000004b504b7223 */ /* 0x000fe2000001004a */
[----:B------:R-:W-:Y:S01]  /*1ad30*/  SHF.L.U32 R23, R23, 0x10, RZ ;  /* 0x0000001017177819 */ /* 0x000fe200000006ff */
[----:B------:R-:W-:Y:S02]  /*1ad40*/  IMAD.U32 R76, R76, 0x10000, RZ ;  /* 0x000100004c4c7824 */ /* 0x000fe400078e00ff */
[----:B------:R-:W-:Y:S01]  /*1ad50*/  FADD.FTZ R74, -R99, R81 ;  /* 0x00000051634a7221 */ /* 0x000fe20000010100 */
[----:B------:R-:W-:Y:S01]  /*1ad60*/  SHF.L.U32 R81, R63, 0x10, RZ ;  /* 0x000000103f517819 */ /* 0x000fe200000006ff */
[----:B------:R-:W-:-:S02]  /*1ad70*/  IMAD.U32 R78, R149, 0x10000, RZ ;  /* 0x00010000954e7824 */ /* 0x000fc400078e00ff */
[----:B------:R-:W-:Y:S01]  /*1ad80*/  FFMA.FTZ R76, R96, R23, R76 ;  /* 0x00000017604c7223 */ /* 0x000fe2000001004c */
[----:B------:R-:W-:Y:S01]  /*1ad90*/  IMAD.U32 R23, R129, 0x10000, RZ ;  /* 0x0001000081177824 */ /* 0x000fe200078e00ff */
[----:B0-----:R-:W0:Y:S01]  /*1ada0*/  @!P1 LDC.64 R18, c[0x0][0x3c8] ;  /* 0x0000f200ff129b82 */ /* 0x001e220000000a00 */
[----:B------:R-:W-:Y:S01]  /*1adb0*/  PRMT R21, R122, 0x7632, R21 ;  /* 0x000076327a157816 */ /* 0x000fe20000000015 */
[----:B------:R-:W-:Y:S01]  /*1adc0*/  FMUL.FTZ R74, R97, R74 ;  /* 0x0000004a614a7220 */ /* 0x000fe20000410000 */
[----:B------:R-:W-:Y:S01]  /*1add0*/  F2FP.BF16.F32.PACK_AB R22, R79, R22 ;  /* 0x000000164f16723e */ /* 0x000fe200000010ff */
[----:B------:R-:W-:Y:S01]  /*1ade0*/  IMAD.U32 R79, R130, 0x10000, RZ ;  /* 0x00010000824f7824 */ /* 0x000fe200078e00ff */
[----:B------:R-:W-:Y:S01]  /*1adf0*/  F2FP.BF16.F32.PACK_AB R20, R25, R20 ;  /* 0x000000141914723e */ /* 0x000fe200000010ff */
[----:B------:R-:W-:Y:S02]  /*1ae00*/  IMAD.U32 R21, R21, 0x10000, RZ ;  /* 0x0001000015157824 */ /* 0x000fe400078e00ff */
[----:B------:R-:W-:Y:S01]  /*1ae10*/  FFMA.FTZ R104, R74, R81, R104 ;  /* 0x000000514a687223 */ /* 0x000fe20000010068 */
[----:B------:R-:W-:-:S02]  /*1ae20*/  IMAD.U32 R81, R147, 0x10000, RZ ;  /* 0x0001000093517824 */ /* 0x000fc400078e00ff */
[----:B------:R-:W-:Y:S01]  /*1ae30*/  FMUL.FTZ R84, R97, R84 ;  /* 0x0000005461547220 */ /* 0x000fe20000410000 */
[----:B------:R-:W-:Y:S01]  /*1ae40*/  FFMA.FTZ R17, R96, R17, R21 ;  /* 0x0000001160117223 */ /* 0x000fe20000010015 */
[----:B------:R-:W-:Y:S01]  /*1ae50*/  SHF.L.U32 R21, R115, 0x10, RZ ;  /* 0x0000001073157819 */ /* 0x000fe200000006ff */
[--C-:B------:R-:W-:Y:S01]  /*1ae60*/  FFMA.FTZ R105, R82, R105, R78.reuse ;  /* 0x0000006952697223 */ /* 0x100fe2000001004e */
[----:B------:R-:W-:Y:S01]  /*1ae70*/  PRMT R78, R124, 0x7632, R78 ;  /* 0x000076327c4e7816 */ /* 0x000fe2000000004e */
[----:B------:R-:W-:Y:S01]  /*1ae80*/  IMAD.U32 R103, R103, 0x10000, RZ ;  /* 0x0001000067677824 */ /* 0x000fe200078e00ff */
[----:B------:R-:W-:Y:S01]  /*1ae90*/  PRMT R80, R54, 0x7632, R80 ;  /* 0x0000763236507816 */ /* 0x000fe20000000050 */
[----:B------:R-:W-:Y:S01]  /*1aea0*/  FFMA.FTZ R23, R74, R21, R23 ;  /* 0x000000154a177223 */ /* 0x000fe20000010017 */
[----:B------:R-:W-:Y:S01]  /*1aeb0*/  SHF.L.U32 R21, R146, 0x10, RZ ;  /* 0x0000001092157819 */ /* 0x000fe200000006ff */
[----:B------:R-:W-:Y:S01]  /*1aec0*/  FMUL.FTZ R28, R97, R28 ;  /* 0x0000001c611c7220 */ /* 0x000fe20000410000 */
[----:B------:R-:W-:Y:S01]  /*1aed0*/  FADD.FTZ R86, -R99, R86 ;  /* 0x0000005663567221 */ /* 0x000fe20000010100 */
[----:B------:R-:W-:Y:S01]  /*1aee0*/  SHF.L.U32 R109, R69, 0x10, RZ ;  /* 0x00000010456d7819 */ /* 0x000fe200000006ff */
[----:B------:R-:W-:Y:S01]  /*1aef0*/  FADD.FTZ R90, -R99, R90 ;  /* 0x0000005a635a7221 */ /* 0x000fe20000010100 */
[----:B------:R-:W-:Y:S01]  /*1af00*/  FFMA.FTZ R74, R82, R21, R81 ;  /* 0x00000015524a7223 */ /* 0x000fe20000010051 */
[----:B------:R-:W-:Y:S01]  /*1af10*/  F2FP.BF16.F32.PACK_AB R21, R77, R24 ;  /* 0x000000184d15723e */ /* 0x000fe200000010ff */
[----:B0-----:R-:W-:Y:S01]  /*1af20*/  @!P1 IMAD.WIDE R18, R2, 0x4, R18 ;  /* 0x0000000402129825 */ /* 0x001fe200078e0212 */
[----:B------:R-:W-:-:S03]  /*1af30*/  SHF.L.U32 R77, R68, 0x10, RZ ;  /* 0x00000010444d7819 */ /* 0x000fc600000006ff */
[----:B------:R-:W-:Y:S01]  /*1af40*/  FMUL.FTZ R86, R97, R86 ;  /* 0x0000005661567220 */ /* 0x000fe20000410000 */
[----:B------:R-:W-:Y:S01]  /*1af50*/  F2FP.BF16.F32.PACK_AB R23, R74, R23 ;  /* 0x000000174a17723e */ /* 0x000fe200000010ff */
[----:B------:R-:W-:Y:S01]  /*1af60*/  IMAD.U32 R74, R44, 0x10000, RZ ;  /* 0x000100002c4a7824 */ /* 0x000fe200078e00ff */
[----:B------:R0:W-:Y:S01]  /*1af70*/  @!P1 STG.E desc[UR8][R18.64], R97 ;  /* 0x0000006112009986 */ /* 0x0001e2000c101908 */
[----:B------:R-:W-:Y:S01]  /*1af80*/  SHF.L.U32 R81, R56, 0x10, RZ ;  /* 0x0000001038517819 */ /* 0x000fe200000006ff */
[C---:B------:R-:W-:Y:S01]  /*1af90*/  FFMA.FTZ R98, R84.reuse, R77, R79 ;  /* 0x0000004d54627223 */ /* 0x040fe2000001004f */
[----:B------:R-:W-:Y:S01]  /*1afa0*/  PRMT R77, R65, 0x7632, R77 ;  /* 0x00007632414d7816 */ /* 0x000fe2000000004d */
[----:B------:R-:W-:Y:S01]  /*1afb0*/  FMUL.FTZ R90, R97, R90 ;  /* 0x0000005a615a7220 */ /* 0x000fe20000410000 */
[----:B------:R-:W-:Y:S01]  /*1afc0*/  PRMT R79, R123, 0x7632, R79 ;  /* 0x000076327b4f7816 */ /* 0x000fe2000000004f */
[----:B------:R-:W-:Y:S01]  /*1afd0*/  FFMA.FTZ R74, R84, R81, R74 ;  /* 0x00000051544a7223 */ /* 0x000fe2000001004a */
[----:B------:R-:W-:Y:S01]  /*1afe0*/  PRMT R81, R53, 0x7632, R81 ;  /* 0x0000763235517816 */ /* 0x000fe20000000051 */
[----:B------:R-:W-:Y:S01]  /*1aff0*/  FADD.FTZ R92, -R99, R92 ;  /* 0x0000005c635c7221 */ /* 0x000fe20000010100 */
[----:B------:R-:W-:Y:S01]  /*1b000*/  PRMT R84, R49, 0x7632, R84 ;  /* 0x0000763231547816 */ /* 0x000fe20000000054 */
[----:B------:R-:W-:Y:S01]  /*1b010*/  IMAD.U32 R79, R79, 0x10000, RZ ;  /* 0x000100004f4f7824 */ /* 0x000fe200078e00ff */
[----:B------:R-:W-:Y:S01]  /*1b020*/  PRMT R82, R66, 0x7632, R82 ;  /* 0x0000763242527816 */ /* 0x000fe20000000052 */
[----:B0-----:R-:W0:Y:S01]  /*1b030*/  LDC.64 R18, c[0x0][0x428] ;  /* 0x00010a00ff127b82 */ /* 0x001e220000000a00 */
[----:B------:R-:W-:Y:S01]  /*1b040*/  SHF.L.U32 R77, R77, 0x10, RZ ;  /* 0x000000104d4d7819 */ /* 0x000fe200000006ff */
[----:B------:R-:W-:Y:S01]  /*1b050*/  FMUL.FTZ R92, R97, R92 ;  /* 0x0000005c615c7220 */ /* 0x000fe20000410000 */
[----:B------:R-:W-:Y:S01]  /*1b060*/  SHF.L.U32 R81, R81, 0x10, RZ ;  /* 0x0000001051517819 */ /* 0x000fe200000006ff */
[----:B------:R-:W-:Y:S01]  /*1b070*/  IMAD.U32 R116, R165, 0x10000, RZ ;  /* 0x00010000a5747824 */ /* 0x000fe200078e00ff */
[----:B------:R-:W-:Y:S01]  /*1b080*/  SHF.L.U32 R117, R70, 0x10, RZ ;  /* 0x0000001046757819 */ /* 0x000fe200000006ff */
[----:B------:R-:W-:Y:S01]  /*1b090*/  FADD.FTZ R94, -R99, R94 ;  /* 0x0000005e635e7221 */ /* 0x000fe20000010100 */
[----:B------:R-:W-:Y:S01]  /*1b0a0*/  SHF.L.U32 R119, R71, 0x10, RZ ;  /* 0x0000001047777819 */ /* 0x000fe200000006ff */
[----:B------:R-:W-:Y:S01]  /*1b0b0*/  FADD.FTZ R72, -R99, R72 ;  /* 0x0000004863487221 */ /* 0x000fe20000010100 */
[----:B------:R-:W-:Y:S01]  /*1b0c0*/  SHF.L.U32 R111, R59, 0x10, RZ ;  /* 0x000000103b6f7819 */ /* 0x000fe200000006ff */
[----:B------:R-:W-:Y:S01]  /*1b0d0*/  FADD.FTZ R108, -R99, R108 ;  /* 0x0000006c636c7221 */ /* 0x000fe20000010100 */
[----:B0-----:R-:W-:-:S05]  /*1b0e0*/  IMAD.WIDE.U32 R24, R8, 0x10, R18 ;  /* 0x0000001008187825 */ /* 0x001fca00078e0012 */
[----:B------:R0:W-:Y:S02]  /*1b0f0*/  STG.E.128 desc[UR8][R24.64], R20 ;  /* 0x0000001418007986 */ /* 0x0001e4000c101d08 */
[C---:B0-----:R-:W-:Y:S01]  /*1b100*/  FADD.FTZ R20, -R99.reuse, R73 ;  /* 0x0000004963147221 */ /* 0x041fe20000010100 */
[----:B------:R-:W-:Y:S01]  /*1b110*/  IMAD.U32 R23, R78, 0x10000, RZ ;  /* 0x000100004e177824 */ /* 0x000fe200078e00ff */
[----:B------:R-:W-:Y:S01]  /*1b120*/  PRMT R78, R50, 0x7632, R78 ;  /* 0x00007632324e7816 */ /* 0x000fe2000000004e */
[----:B------:R-:W-:Y:S01]  /*1b130*/  FADD.FTZ R24, -R99, R107 ;  /* 0x0000006b63187221 */ /* 0x000fe20000010100 */
[C---:B------:R-:W-:Y:S01]  /*1b140*/  FMUL.FTZ R20, R97.reuse, R20 ;  /* 0x0000001461147220 */ /* 0x040fe20000410000 */
[----:B------:R-:W-:Y:S01]  /*1b150*/  IMAD.U32 R22, R84, 0x10000, RZ ;  /* 0x0001000054167824 */ /* 0x000fe200078e00ff */
[----:B------:R-:W-:Y:S01]  /*1b160*/  SHF.L.U32 R21, R82, 0x10, RZ ;  /* 0x0000001052157819 */ /* 0x000fe200000006ff */
[----:B------:R-:W-:Y:S01]  /*1b170*/  FMUL.FTZ R24, R97, R24 ;  /* 0x0000001861187220 */ /* 0x000fe20000410000 */
[----:B------:R-:W-:Y:S01]  /*1b180*/  SHF.L.U32 R25, R80, 0x10, RZ ;  /* 0x0000001050197819 */ /* 0x000fe200000006ff */
[----:B------:R-:W-:Y:S01]  /*1b190*/  FFMA.FTZ R73, R20, R77, R79 ;  /* 0x0000004d14497223 */ /* 0x000fe2000001004f */
[----:B------:R-:W-:-:S02]  /*1b1a0*/  IMAD.U32 R78, R78, 0x10000, RZ ;  /* 0x000100004e4e7824 */ /* 0x000fc400078e00ff */
[----:B------:R-:W-:Y:S01]  /*1b1b0*/  FFMA.FTZ R77, R20, R81, R22 ;  /* 0x00000051144d7223 */ /* 0x000fe20000010016 */
[----:B------:R-:W-:Y:S01]  /*1b1c0*/  FADD.FTZ R20, -R99, R85 ;  /* 0x0000005563147221 */ /* 0x000fe20000010100 */
[C---:B------:R-:W-:Y:S01]  /*1b1d0*/  FFMA.FTZ R96, R24.reuse, R21, R23 ;  /* 0x0000001518607223 */ /* 0x040fe20000010017 */
[----:B------:R-:W-:Y:S01]  /*1b1e0*/  FFMA.FTZ R78, R24, R25, R78 ;  /* 0x00000019184e7223 */ /* 0x000fe2000001004e */
[----:B------:R-:W-:Y:S01]  /*1b1f0*/  SHF.L.U32 R21, R150, 0x10, RZ ;  /* 0x0000001096157819 */ /* 0x000fe200000006ff */
[----:B------:R-:W-:Y:S01]  /*1b200*/  IMAD.U32 R23, R151, 0x10000, RZ ;  /* 0x0001000097177824 */ /* 0x000fe200078e00ff */
[----:B------:R-:W-:Y:S01]  /*1b210*/  PRMT R25, R125, 0x7632, R25 ;  /* 0x000076327d197816 */ /* 0x000fe20000000019 */
[----:B------:R-:W-:Y:S01]  /*1b220*/  FMUL.FTZ R20, R97, R20 ;  /* 0x0000001461147220 */ /* 0x000fe20000410000 */
[----:B------:R-:W-:Y:S01]  /*1b230*/  PRMT R79, R55, 0x7632, R79 ;  /* 0x00007632374f7816 */ /* 0x000fe2000000004f */
[----:B------:R-:W-:Y:S01]  /*1b240*/  FADD.FTZ R80, -R99, R89 ;  /* 0x0000005963507221 */ /* 0x000fe20000010100 */
[----:B------:R-:W-:Y:S01]  /*1b250*/  PRMT R22, R51, 0x7632, R22 ;  /* 0x0000763233167816 */ /* 0x000fe20000000016 */
[----:B------:R-:W-:Y:S01]  /*1b260*/  FFMA.FTZ R24, R20, R21, R23 ;  /* 0x0000001514187223 */ /* 0x000fe20000010017 */
[----:B------:R-:W-:Y:S01]  /*1b270*/  SHF.L.U32 R25, R25, 0x10, RZ ;  /* 0x0000001019197819 */ /* 0x000fe200000006ff */
[----:B------:R-:W-:Y:S01]  /*1b280*/  IMAD.U32 R79, R79, 0x10000, RZ ;  /* 0x000100004f4f7824 */ /* 0x000fe200078e00ff */
[----:B------:R-:W-:Y:S01]  /*1b290*/  SHF.L.U32 R22, R22, 0x10, RZ ;  /* 0x0000001016167819 */ /* 0x000fe200000006ff */
[----:B------:R-:W-:Y:S01]  /*1b2a0*/  IMAD.U32 R23, R153, 0x10000, RZ ;  /* 0x0001000099177824 */ /* 0x000fe200078e00ff */
[----:B------:R-:W-:Y:S01]  /*1b2b0*/  SHF.L.U32 R21, R152, 0x10, RZ ;  /* 0x0000001098157819 */ /* 0x000fe200000006ff */
[----:B------:R-:W-:Y:S01]  /*1b2c0*/  FFMA.FTZ R103, R28, R103, R25 ;  /* 0x000000671c677223 */ /* 0x000fe20000010019 */
[----:B------:R-:W-:-:S02]  /*1b2d0*/  IMAD.U32 R25, R131, 0x10000, RZ ;  /* 0x0001000083197824 */ /* 0x000fc400078e00ff */
[----:B------:R-:W-:Y:S01]  /*1b2e0*/  FFMA.FTZ R79, R28, R79, R22 ;  /* 0x0000004f1c4f7223 */ /* 0x000fe20000010016 */
[----:B------:R-:W-:Y:S01]  /*1b2f0*/  FADD.FTZ R22, -R99, R88 ;  /* 0x0000005863167221 */ /* 0x000fe20000010100 */
[----:B------:R-:W-:Y:S01]  /*1b300*/  FFMA.FTZ R28, R20, R21, R23 ;  /* 0x00000015141c7223 */ /* 0x000fe20000010017 */
[----:B------:R-:W-:Y:S01]  /*1b310*/  SHF.L.U32 R21, R57, 0x10, RZ ;  /* 0x0000001039157819 */ /* 0x000fe200000006ff */
[----:B------:R-:W-:Y:S02]  /*1b320*/  IMAD.U32 R23, R45, 0x10000, RZ ;  /* 0x000100002d177824 */ /* 0x000fe400078e00ff */
[----:B------:R-:W-:Y:S01]  /*1b330*/  FADD.FTZ R20, -R99, R87 ;  /* 0x0000005763147221 */ /* 0x000fe20000010100 */
[C---:B------:R-:W-:Y:S01]  /*1b340*/  FMUL.FTZ R22, R97.reuse, R22 ;  /* 0x0000001661167220 */ /* 0x040fe20000410000 */
[C---:B------:R-:W-:Y:S01]  /*1b350*/  FFMA.FTZ R109, R86.reuse, R109, R25 ;  /* 0x0000006d566d7223 */ /* 0x040fe20000010019 */
[----:B------:R-:W-:Y:S01]  /*1b360*/  FFMA.FTZ R106, R86, R21, R23 ;  /* 0x00000015566a7223 */ /* 0x000fe20000010017 */
[----:B------:R-:W-:Y:S01]  /*1b370*/  SHF.L.U32 R21, R156, 0x10, RZ ;  /* 0x000000109c157819 */ /* 0x000fe200000006ff */
[----:B------:R-:W-:Y:S01]  /*1b380*/  FMUL.FTZ R20, R97, R20 ;  /* 0x0000001461147220 */ /* 0x000fe20000410000 */
[----:B------:R-:W-:Y:S01]  /*1b390*/  IMAD.U32 R23, R157, 0x10000, RZ ;  /* 0x000100009d177824 */ /* 0x000fe200078e00ff */
[----:B------:R-:W-:Y:S01]  /*1b3a0*/  SHF.L.U32 R25, R154, 0x10, RZ ;  /* 0x000000109a197819 */ /* 0x000fe200000006ff */
[----:B------:R-:W-:-:S02]  /*1b3b0*/  IMAD.U32 R81, R155, 0x10000, RZ ;  /* 0x000100009b517824 */ /* 0x000fc400078e00ff */
[----:B------:R-:W-:Y:S01]  /*1b3c0*/  FMUL.FTZ R80, R97, R80 ;  /* 0x0000005061507220 */ /* 0x000fe20000410000 */
[----:B------:R-:W-:Y:S01]  /*1b3d0*/  FFMA.FTZ R88, R20, R21, R23 ;  /* 0x0000001514587223 */ /* 0x000fe20000010017 */
[----:B------:R-:W-:Y:S02]  /*1b3e0*/  IMAD.U32 R21, R132, 0x10000, RZ ;  /* 0x0001000084157824 */ /* 0x000fe400078e00ff */
[----:B------:R-:W-:Y:S01]  /*1b3f0*/  FFMA.FTZ R25, R20, R25, R81 ;  /* 0x0000001914197223 */ /* 0x000fe20000010051 */
[----:B------:R-:W-:Y:S01]  /*1b400*/  IMAD.U32 R23, R159, 0x10000, RZ ;  /* 0x000100009f177824 */ /* 0x000fe200078e00ff */
[----:B------:R-:W-:Y:S01]  /*1b410*/  SHF.L.U32 R107, R58, 0x10, RZ ;  /* 0x000000103a6b7819 */ /* 0x000fe200000006ff */
[----:B------:R-:W-:Y:S01]  /*1b420*/  FFMA.FTZ R117, R22, R117, R21 ;  /* 0x0000007516757223 */ /* 0x000fe20000010015 */
[----:B------:R-:W-:Y:S01]  /*1b430*/  SHF.L.U32 R21, R158, 0x10, RZ ;  /* 0x000000109e157819 */ /* 0x000fe200000006ff */
[----:B------:R-:W-:Y:S01]  /*1b440*/  IMAD.U32 R20, R46, 0x10000, RZ ;  /* 0x000100002e147824 */ /* 0x000fe200078e00ff */
[----:B------:R-:W-:Y:S01]  /*1b450*/  SHF.L.U32 R89, R160, 0x10, RZ ;  /* 0x00000010a0597819 */ /* 0x000fe200000006ff */
[----:B------:R-:W0:Y:S01]  /*1b460*/  LDC.64 R86, c[0x0][0x430] ;  /* 0x00010c00ff567b82 */ /* 0x000e220000000a00 */
[----:B------:R-:W-:Y:S01]  /*1b470*/  SHF.L.U32 R81, R164, 0x10, RZ ;  /* 0x00000010a4517819 */ /* 0x000fe200000006ff */
[----:B------:R-:W-:Y:S01]  /*1b480*/  FFMA.FTZ R118, R80, R21, R23 ;  /* 0x0000001550767223 */ /* 0x000fe20000010017 */
[----:B------:R-:W-:-:S02]  /*1b490*/  IMAD.U32 R21, R133, 0x10000, RZ ;  /* 0x0001000085157824 */ /* 0x000fc400078e00ff */
[----:B------:R-:W-:Y:S01]  /*1b4a0*/  FFMA.FTZ R107, R22, R107, R20 ;  /* 0x0000006b166b7223 */ /* 0x000fe20000010014 */
[----:B------:R-:W-:Y:S02]  /*1b4b0*/  IMAD.U32 R20, R161, 0x10000, RZ ;  /* 0x00010000a1147824 */ /* 0x000fe400078e00ff */
[----:B------:R-:W-:Y:S01]  /*1b4c0*/  FFMA.FTZ R116, R92, R81, R116 ;  /* 0x000000515c747223 */ /* 0x000fe20000010074 */
[----:B------:R-:W-:Y:S01]  /*1b4d0*/  FFMA.FTZ R119, R90, R119, R21 ;  /* 0x000000775a777223 */ /* 0x000fe20000010015 */
[----:B------:R-:W-:Y:S01]  /*1b4e0*/  SHF.L.U32 R21, R162, 0x10, RZ ;  /* 0x00000010a2157819 */ /* 0x000fe200000006ff */
[----:B------:R-:W-:Y:S01]  /*1b4f0*/  FFMA.FTZ R89, R80, R89, R20 ;  /* 0x0000005950597223 */ /* 0x000fe20000010014 */
[----:B------:R-:W-:Y:S01]  /*1b500*/  IMAD.U32 R23, R163, 0x10000, RZ ;  /* 0x00010000a3177824 */ /* 0x000fe200078e00ff */
[----:B------:R-:W-:Y:S01]  /*1b510*/  SHF.L.U32 R81, R52, 0x10, RZ ;  /* 0x0000001034517819 */ /* 0x000fe200000006ff */
[----:B------:R-:W-:Y:S01]  /*1b520*/  IMAD.U32 R20, R47, 0x10000, RZ ;  /* 0x000100002f147824 */ /* 0x000fe200078e00ff */
[----:B------:R-:W-:Y:S01]  /*1b530*/  F2FP.BF16.F32.PACK_AB R25, R25, R109 ;  /* 0x0000006d1919723e */ /* 0x000fe200000010ff */
[----:B------:R-:W-:Y:S01]  /*1b540*/  FFMA.FTZ R120, R92, R21, R23 ;  /* 0x000000155c787223 */ /* 0x000fe20000010017 */
[----:B------:R-:W-:Y:S01]  /*1b550*/  SHF.L.U32 R21, R64, 0x10, RZ ;  /* 0x0000001040157819 */ /* 0x000fe200000006ff */
[----:B------:R-:W-:Y:S01]  /*1b560*/  FFMA.FTZ R111, R90, R111, R20 ;  /* 0x0000006f5a6f7223 */ /* 0x000fe20000010014 */
[----:B------:R-:W-:Y:S01]  /*1b570*/  FMUL.FTZ R90, R97, R94 ;  /* 0x0000005e615a7220 */ /* 0x000fe20000410000 */
[----:B------:R-:W-:-:S02]  /*1b580*/  IMAD.U32 R23, R122, 0x10000, RZ ;  /* 0x000100007a177824 */ /* 0x000fc400078e00ff */
[----:B------:R-:W-:Y:S01]  /*1b590*/  FMUL.FTZ R92, R97, R72 ;  /* 0x00000048615c7220 */ /* 0x000fe20000410000 */
[----:B------:R-:W-:Y:S01]  /*1b5a0*/  IMAD.U32 R20, R48, 0x10000, RZ ;  /* 0x0001000030147824 */ /* 0x000fe200078e00ff */
[----:B------:R-:W-:Y:S01]  /*1b5b0*/  F2FP.BF16.F32.PACK_AB R24, R24, R98 ;  /* 0x000000621818723e */ /* 0x000fe200000010ff */
[C---:B------:R-:W-:Y:S01]  /*1b5c0*/  FFMA.FTZ R94, R90.reuse, R21, R23 ;  /* 0x000000155a5e7223 */ /* 0x040fe20000010017 */
[----:B------:R-:W-:Y:S01]  /*1b5d0*/  SHF.L.U32 R21, R65, 0x10, RZ ;  /* 0x0000001041157819 */ /* 0x000fe200000006ff */
[----:B------:R-:W-:Y:S01]  /*1b5e0*/  FFMA.FTZ R90, R90, R81, R20 ;  /* 0x000000515a5a7223 */ /* 0x000fe20000010014 */
[----:B------:R-:W-:Y:S01]  /*1b5f0*/  IMAD.U32 R23, R123, 0x10000, RZ ;  /* 0x000100007b177824 */ /* 0x000fe200078e00ff */
[----:B------:R-:W-:Y:S01]  /*1b600*/  SHF.L.U32 R81, R53, 0x10, RZ ;  /* 0x0000001035517819 */ /* 0x000fe200000006ff */
[----:B------:R-:W-:Y:S01]  /*1b610*/  IMAD.U32 R20, R49, 0x10000, RZ ;  /* 0x0001000031147824 */ /* 0x000fe200078e00ff */
[----:B------:R-:W-:Y:S01]  /*1b620*/  F2FP.BF16.F32.PACK_AB R28, R28, R74 ;  /* 0x0000004a1c1c723e */ /* 0x000fe200000010ff */
[----:B------:R-:W-:Y:S01]  /*1b630*/  FFMA.FTZ R72, R92, R21, R23 ;  /* 0x000000155c487223 */ /* 0x000fe20000010017 */
[----:B------:R-:W-:-:S02]  /*1b640*/  IMAD.U32 R21, R124, 0x10000, RZ ;  /* 0x000100007c157824 */ /* 0x000fc400078e00ff */
[----:B------:R-:W-:Y:S01]  /*1b650*/  FFMA.FTZ R92, R92, R81, R20 ;  /* 0x000000515c5c7223 */ /* 0x000fe20000010014 */
[----:B------:R-:W-:Y:S01]  /*1b660*/  FADD.FTZ R20, -R99, R95 ;  /* 0x0000005f63147221 */ /* 0x000fe20000010100 */
[----:B------:R-:W-:Y:S01]  /*1b670*/  SHF.L.U32 R99, R66, 0x10, RZ ;  /* 0x0000001042637819 */ /* 0x000fe200000006ff */
[----:B------:R-:W-:Y:S01]  /*1b680*/  IMAD.U32 R22, R50, 0x10000, RZ ;  /* 0x0001000032167824 */ /* 0x000fe200078e00ff */
[----:B------:R-:W-:Y:S01]  /*1b690*/  SHF.L.U32 R95, R54, 0x10, RZ ;  /* 0x00000010365f7819 */ /* 0x000fe200000006ff */
[C---:B------:R-:W-:Y:S01]  /*1b6a0*/  FMUL.FTZ R20, R97.reuse, R20 ;  /* 0x0000001461147220 */ /* 0x040fe20000410000 */
[----:B------:R-:W-:Y:S01]  /*1b6b0*/  FMUL.FTZ R97, R97, R108 ;  /* 0x0000006c61617220 */ /* 0x000fe20000410000 */
[----:B------:R-:W-:Y:S01]  /*1b6c0*/  SHF.L.U32 R108, R67, 0x10, RZ ;  /* 0x00000010436c7819 */ /* 0x000fe200000006ff */
[----:B0-----:R-:W-:-:S04]  /*1b6d0*/  IMAD.WIDE.U32 R84, R8, 0x10, R86 ;  /* 0x0000001008547825 */ /* 0x001fc800078e0056 */
[C---:B------:R-:W-:Y:S01]  /*1b6e0*/  FFMA.FTZ R99, R20.reuse, R99, R21 ;  /* 0x0000006314637223 */ /* 0x040fe20000010015 */
[----:B------:R-:W-:Y:S01]  /*1b6f0*/  FFMA.FTZ R95, R20, R95, R22 ;  /* 0x0000005f145f7223 */ /* 0x000fe20000010016 */
[----:B------:R-:W-:Y:S01]  /*1b700*/  SHF.L.U32 R22, R55, 0x10, RZ ;  /* 0x0000001037167819 */ /* 0x000fe200000006ff */
[----:B------:R-:W-:Y:S01]  /*1b710*/  IMAD.U32 R20, R125, 0x10000, RZ ;  /* 0x000100007d147824 */ /* 0x000fe200078e00ff */
[----:B------:R-:W-:Y:S01]  /*1b720*/  F2FP.BF16.F32.PACK_AB R23, R105, R104 ;  /* 0x000000686917723e */ /* 0x000fe200000010ff */
[----:B------:R-:W-:Y:S01]  /*1b730*/  IMAD.U32 R21, R51, 0x10000, RZ ;  /* 0x0001000033157824 */ /* 0x000fe200078e00ff */
[----:B------:R-:W-:Y:S01]  /*1b740*/  F2FP.BF16.F32.PACK_AB R73, R73, R72 ;  /* 0x000000484949723e */ /* 0x000fe200000010ff */
[----:B------:R-:W-:Y:S01]  /*1b750*/  FFMA.FTZ R108, R97, R108, R20 ;  /* 0x0000006c616c7223 */ /* 0x000fe20000010014 */
[----:B------:R-:W-:Y:S01]  /*1b760*/  F2FP.BF16.F32.PACK_AB R20, R27, R26 ;  /* 0x0000001a1b14723e */ /* 0x000fe200000010ff */
[----:B------:R-:W-:Y:S01]  /*1b770*/  FFMA.FTZ R97, R97, R22, R21 ;  /* 0x0000001661617223 */ /* 0x000fe20000010015 */
[----:B------:R-:W-:Y:S01]  /*1b780*/  F2FP.BF16.F32.PACK_AB R21, R29, R30 ;  /* 0x0000001e1d15723e */ /* 0x000fe200000010ff */
[----:B------:R-:W-:Y:S01]  /*1b790*/  IMAD.WIDE.U32 R80, R83, 0x10, R18 ;  /* 0x0000001053507825 */ /* 0x000fe200078e0012 */
[----:B------:R-:W-:-:S02]  /*1b7a0*/  F2FP.BF16.F32.PACK_AB R30, R89, R107 ;  /* 0x0000006b591e723e */ /* 0x000fc400000010ff */
[----:B------:R-:W-:Y:S01]  /*1b7b0*/  F2FP.BF16.F32.PACK_AB R29, R88, R106 ;  /* 0x0000006a581d723e */ /* 0x000fe200000010ff */
[----:B------:R-:W-:Y:S01]  /*1b7c0*/  IMAD.WIDE.U32 R82, R83, 0x10, R86 ;  /* 0x0000001053527825 */ /* 0x000fe200078e0056 */
[----:B------:R-:W0:Y:S01]  /*1b7d0*/  LDC.64 R88, c[0x0][0x380] ;  /* 0x0000e000ff587b82 */ /* 0x000e220000000a00 */
[----:B------:R-:W-:Y:S02]  /*1b7e0*/  F2FP.BF16.F32.PACK_AB R22, R75, R31 ;  /* 0x0000001f4b16723e */ /* 0x000fe400000010ff */
[----:B------:R-:W-:Y:S01]  /*1b7f0*/  F2FP.BF16.F32.PACK_AB R27, R120, R119 ;  /* 0x00000077781b723e */ /* 0x000fe200000010ff */
[C---:B------:R-:W-:Y:S01]  /*1b800*/  IMAD.WIDE.U32 R18, R93.reuse, 0x10, R18 ;  /* 0x000000105d127825 */ /* 0x040fe200078e0012 */
[----:B------:R-:W-:Y:S01]  /*1b810*/  F2FP.BF16.F32.PACK_AB R26, R118, R117 ;  /* 0x00000075761a723e */ /* 0x000fe200000010ff */
[----:B------:R1:W-:Y:S01]  /*1b820*/  STG.E.128 desc[UR8][R84.64], R20 ;  /* 0x0000001454007986 */ /* 0x0003e2000c101d08 */
[----:B------:R-:W-:Y:S01]  /*1b830*/  F2FP.BF16.F32.PACK_AB R31, R116, R111 ;  /* 0x0000006f741f723e */ /* 0x000fe200000010ff */
[----:B------:R-:W-:Y:S01]  /*1b840*/  IMAD.WIDE.U32 R86, R93, 0x10, R86 ;  /* 0x000000105d567825 */ /* 0x000fe200078e0056 */
[----:B------:R-:W-:Y:S01]  /*1b850*/  F2FP.BF16.F32.PACK_AB R75, R103, R108 ;  /* 0x0000006c674b723e */ /* 0x000fe200000010ff */
[----:B------:R1:W-:Y:S01]  /*1b860*/  STG.E.128 desc[UR8][R80.64], R24 ;  /* 0x0000001850007986 */ /* 0x0003e2000c101d08 */
[----:B------:R-:W-:-:S02]  /*1b870*/  F2FP.BF16.F32.PACK_AB R74, R96, R99 ;  /* 0x00000063604a723e */ /* 0x000fc400000010ff */
[----:B------:R-:W-:Y:S01]  /*1b880*/  F2FP.BF16.F32.PACK_AB R72, R17, R94 ;  /* 0x0000005e1148723e */ /* 0x000fe200000010ff */
[----:B------:R1:W-:Y:S01]  /*1b890*/  STG.E.128 desc[UR8][R82.64], R28 ;  /* 0x0000001c52007986 */ /* 0x0003e2000c101d08 */
        /* <DEDUP_REMOVED lines=10> */
.L_x_915:
[----:B------:R-:W-:Y:S01]  /*1b940*/  HFMA2 R31, -RZ, RZ, 0, 1.847743988037109375e-06 ;  /* 0x0000001fff1f7431 */ /* 0x000fe200000001ff */
[----:B------:R-:W-:Y:S01]  /*1b950*/  BSSY B0, `(.L_x_917) ;  /* 0x0000006000007945 */ /* 0x000fe20003800000 */
[----:B------:R-:W-:Y:S02]  /*1b960*/  IMAD.MOV.U32 R30, RZ, RZ, 0x1 ;  /* 0x00000001ff1e7424 */ /* 0x000fe400078e00ff */
[----:B0-----:R-:W-:-:S07]  /*1b970*/  IMAD.MOV.U32 R26, RZ, RZ, -0x1 ;  /* 0xffffffffff1a7424 */ /* 0x001fce00078e00ff */
[----:B-1----:R-:W-:Y:S05]  /*1b980*/  WARPSYNC.COLLECTIVE R26, `(.L_x_918) ;  /* 0x000000001a087348 */ /* 0x002fea0003c00000 */
[----:B------:R0:W2:Y:S02]  /*1b990*/  SHFL.BFLY P2, R27, R29, R30, R31 ;  /* 0x0c00001e1d1b7389 */ /* 0x0000a4000004001f */
[----:B012---:R-:W-:Y:S05]  /*1b9a0*/  ENDCOLLECTIVE ;  /* 0x000000000000791b */ /* 0x007fea0003800000 */
.L_x_918:
[----:B------:R-:W-:Y:S05]  /*1b9b0*/  BSYNC B0 ;  /* 0x0000000000007941 */ /* 0x000fea0003800000 */
.L_x_917:
[----:B------:R-:W-:Y:S01]  /*1b9c0*/  MOV R18, R27 ;  /* 0x0000001b00127202 */ /* 0x000fe20000000f00 */
[----:B------:R-:W-:Y:S02]  /*1b9d0*/  HFMA2 R30, -RZ, RZ, 0, 1.1920928955078125e-07 ;  /* 0x00000002ff1e7431 */ /* 0x000fe400000001ff */
[----:B------:R-:W-:Y:S01]  /*1b9e0*/  IMAD.MOV.U32 R31, RZ, RZ, 0x1f ;  /* 0x0000001fff1f7424 */ /* 0x000fe200078e00ff */
[----:B------:R-:W-:Y:S01]  /*1b9f0*/  MOV R26, 0xffffffff ;  /* 0xffffffff001a7802 */ /* 0x000fe20000000f00 */
[----:B------:R-:W-:-:S04]  /*1ba00*/  FADD.FTZ R20, R29, R18 ;  /* 0x000000121d147221 */ /* 0x000fc80000010000 */
[----:B------:R-:W-:-:S07]  /*1ba10*/  IMAD.MOV.U32 R29, RZ, RZ, R20 ;  /* 0x000000ffff1d7224 */ /* 0x000fce00078e0014 */
[----:B------:R-:W-:Y:S05]  /*1ba20*/  WARPSYNC.COLLECTIVE R26, `(.L_x_919) ;  /* 0x000000001a087348 */ /* 0x000fea0003c00000 */
[----:B------:R0:W1:Y:S02]  /*1ba30*/  SHFL.BFLY P2, R27, R29, R30, R31 ;  /* 0x0c00001e1d1b7389 */ /* 0x000064000004001f */
[----:B01----:R-:W-:Y:S05]  /*1ba40*/  ENDCOLLECTIVE ;  /* 0x000000000000791b */ /* 0x003fea0003800000 */
.L_x_919:
[----:B------:R-:W-:Y:S02]  /*1ba50*/  IMAD.MOV.U32 R30, RZ, RZ, 0x4 ;  /* 0x00000004ff1e7424 */ /* 0x000fe400078e00ff */
[----:B------:R-:W-:-:S04]  /*1ba60*/  IMAD.MOV.U32 R19, RZ, RZ, R27 ;  /* 0x000000ffff137224 */ /* 0x000fc800078e001b */
[----:B------:R-:W-:-:S05]  /*1ba70*/  FADD.FTZ R22, R20, R19 ;  /* 0x0000001314167221 */ /* 0x000fca0000010000 */
[----:B------:R-:W-:-:S07]  /*1ba80*/  MOV R29, R22 ;  /* 0x00000016001d7202 */ /* 0x000fce0000000f00 */
[----:B------:R-:W-:Y:S05]  /*1ba90*/  WARPSYNC.COLLECTIVE R26, `(.L_x_920) ;  /* 0x000000001a087348 */ /* 0x000fea0003c00000 */
[----:B------:R0:W1:Y:S02]  /*1baa0*/  SHFL.BFLY P2, R27, R29, R30, R31 ;  /* 0x0c00001e1d1b7389 */ /* 0x000064000004001f */
[----:B01----:R-:W-:Y:S05]  /*1bab0*/  ENDCOLLECTIVE ;  /* 0x000000000000791b */ /* 0x003fea0003800000 */
.L_x_920:
[----:B------:R-:W-:Y:S01]  /*1bac0*/  HFMA2 R30, -RZ, RZ, 0, 4.76837158203125e-07 ;  /* 0x00000008ff1e7431 */ /* 0x000fe200000001ff */
[----:B------:R-:W-:-:S05]  /*1bad0*/  MOV R19, R27 ;  /* 0x0000001b00137202 */ /* 0x000fca0000000f00 */
[----:B------:R-:W-:Y:S02]  /*1bae0*/  FADD.FTZ R23, R22, R19 ;  /* 0x0000001316177221 */ /* 0x000fe40000010000 */
[----:B------:R-:W0:Y:S02]  /*1baf0*/  LDC R19, c[0x0][0x400] ;  /* 0x00010000ff137b82 */ /* 0x000e240000000800 */
[----:B------:R-:W-:-:S07]  /*1bb00*/  IMAD.MOV.U32 R29, RZ, RZ, R23 ;  /* 0x000000ffff1d7224 */ /* 0x000fce00078e0017 */
[----:B0-----:R-:W-:Y:S05]  /*1bb10*/  WARPSYNC.COLLECTIVE R26, `(.L_x_921) ;  /* 0x000000001a087348 */ /* 0x001fea0003c00000 */
[----:B------:R1:W2:Y:S02]  /*1bb20*/  SHFL.BFLY P2, R27, R29, R30, R31 ;  /* 0x0c00001e1d1b7389 */ /* 0x0002a4000004001f */
[----:B012---:R-:W-:Y:S05]  /*1bb30*/  ENDCOLLECTIVE ;  /* 0x000000000000791b */ /* 0x007fea0003800000 */
.L_x_921:
[----:B------:R-:W-:Y:S02]  /*1bb40*/  IMAD.MOV.U32 R30, RZ, RZ, 0x10 ;  /* 0x00000010ff1e7424 */ /* 0x000fe400078e00ff */
[----:B------:R-:W-:-:S04]  /*1bb50*/  IMAD.MOV.U32 R18, RZ, RZ, R27 ;  /* 0x000000ffff127224 */ /* 0x000fc800078e001b */
[----:B------:R-:W-:-:S05]  /*1bb60*/  FADD.FTZ R24, R23, R18 ;  /* 0x0000001217187221 */ /* 0x000fca0000010000 */
[----:B------:R-:W-:-:S07]  /*1bb70*/  MOV R29, R24 ;  /* 0x00000018001d7202 */ /* 0x000fce0000000f00 */
[----:B------:R-:W-:Y:S05]  /*1bb80*/  WARPSYNC.COLLECTIVE R26, `(.L_x_922) ;  /* 0x000000001a087348 */ /* 0x000fea0003c00000 */
[----:B------:R0:W1:Y:S02]  /*1bb90*/  SHFL.BFLY P2, R27, R29, R30, R31 ;  /* 0x0c00001e1d1b7389 */ /* 0x000064000004001f */
[----:B01----:R-:W-:Y:S05]  /*1bba0*/  ENDCOLLECTIVE ;  /* 0x000000000000791b */ /* 0x003fea0003800000 */
.L_x_922:
[----:B------:R-:W-:Y:S01]  /*1bbb0*/  HFMA2 R30, -RZ, RZ, 0, 5.9604644775390625e-08 ;  /* 0x00000001ff1e7431 */ /* 0x000fe200000001ff */
[----:B------:R-:W-:-:S05]  /*1bbc0*/  MOV R21, R27 ;  /* 0x0000001b00157202 */ /* 0x000fca0000000f00 */
        /* <DEDUP_REMOVED lines=49> */
[----:B------:R-:W-:-:S04]  /*1bee0*/  FFMA.FTZ R18, R23, R23, R18 ;  /* 0x0000001717127223 */ /* 0x000fc80000010012 */
[----:B------:R-:W-:-:S07]  /*1bef0*/  IMAD.MOV.U32 R29, RZ, RZ, R18 ;  /* 0x000000ffff1d7224 */ /* 0x000fce00078e0012 */
[----:B------:R-:W-:Y:S05]  /*1bf00*/  WARPSYNC.COLLECTIVE R26, `(.L_x_923) ;  /* 0x000000001a087348 */ /* 0x000fea0003c00000 */
[----:B------:R0:W1:Y:S02]  /*1bf10*/  SHFL.BFLY P2, R27, R29, R30, R31 ;  /* 0x0c00001e1d1b7389 */ /* 0x000064000004001f */
[----:B01----:R-:W-:Y:S05]  /*1bf20*/  ENDCOLLECTIVE ;  /* 0x000000000000791b */ /* 0x003fea0003800000 */
.L_x_923:
[----:B------:R-:W-:Y:S02]  /*1bf30*/  IMAD.MOV.U32 R30, RZ, RZ, 0x2 ;  /* 0x00000002ff1e7424 */ /* 0x000fe400078e00ff */
[----:B------:R-:W-:-:S04]  /*1bf40*/  IMAD.MOV.U32 R23, RZ, RZ, R27 ;  /* 0x000000ffff177224 */ /* 0x000fc800078e001b */
[----:B------:R-:W-:-:S05]  /*1bf50*/  FADD.FTZ R23, R18, R23 ;  /* 0x0000001712177221 */ /* 0x000fca0000010000 */
[----:B------:R-:W-:-:S07]  /*1bf60*/  MOV R29, R23 ;  /* 0x00000017001d7202 */ /* 0x000fce0000000f00 */
[----:B------:R-:W-:Y:S05]  /*1bf70*/  WARPSYNC.COLLECTIVE R26, `(.L_x_924) ;  /* 0x000000001a087348 */ /* 0x000fea0003c00000 */
[----:B------:R0:W1:Y:S02]  /*1bf80*/  SHFL.BFLY P2, R27, R29, R30, R31 ;  /* 0x0c00001e1d1b7389 */ /* 0x000064000004001f */
[----:B01----:R-:W-:Y:S05]  /*1bf90*/  ENDCOLLECTIVE ;  /* 0x000000000000791b */ /* 0x003fea0003800000 */
.L_x_924:
[----:B------:R-:W-:Y:S01]  /*1bfa0*/  HFMA2 R30, -RZ, RZ, 0, 2.384185791015625e-07 ;  /* 0x00000004ff1e7431 */ /* 0x000fe200000001ff */
[----:B------:R-:W-:-:S05]  /*1bfb0*/  MOV R20, R27 ;  /* 0x0000001b00147202 */ /* 0x000fca0000000f00 */
[----:B------:R-:W-:-:S04]  /*1bfc0*/  FADD.FTZ R20, R23, R20 ;  /* 0x0000001417147221 */ /* 0x000fc80000010000 */
[----:B------:R-:W-:-:S07]  /*1bfd0*/  IMAD.MOV.U32 R29, RZ, RZ, R20 ;  /* 0x000000ffff1d7224 */ /* 0x000fce00078e0014 */
[----:B------:R-:W-:Y:S05]  /*1bfe0*/  WARPSYNC.COLLECTIVE R26, `(.L_x_925) ;  /* 0x000000001a087348 */ /* 0x000fea0003c00000 */
[----:B------:R0:W1:Y:S02]  /*1bff0*/  SHFL.BFLY P2, R27, R29, R30, R31 ;  /* 0x0c00001e1d1b7389 */ /* 0x000064000004001f */
[----:B01----:R-:W-:Y:S05]  /*1c000*/  ENDCOLLECTIVE ;  /* 0x000000000000791b */ /* 0x003fea0003800000 */
.L_x_925:
[----:B------:R-:W-:Y:S02]  /*1c010*/  IMAD.MOV.U32 R30, RZ, RZ, 0x8 ;  /* 0x00000008ff1e7424 */ /* 0x000fe400078e00ff */
[----:B------:R-:W-:-:S04]  /*1c020*/  IMAD.MOV.U32 R25, RZ, RZ, R27 ;  /* 0x000000ffff197224 */ /* 0x000fc800078e001b */
[----:B------:R-:W-:-:S05]  /*1c030*/  FADD.FTZ R25, R20, R25 ;  /* 0x0000001914197221 */ /* 0x000fca0000010000 */
[----:B------:R-:W-:-:S07]  /*1c040*/  MOV R29, R25 ;  /* 0x00000019001d7202 */ /* 0x000fce0000000f00 */
[----:B------:R-:W-:Y:S05]  /*1c050*/  WARPSYNC.COLLECTIVE R26, `(.L_x_926) ;  /* 0x000000001a087348 */ /* 0x000fea0003c00000 */
[----:B------:R0:W1:Y:S02]  /*1c060*/  SHFL.BFLY P2, R27, R29, R30, R31 ;  /* 0x0c00001e1d1b7389 */ /* 0x000064000004001f */
[----:B01----:R-:W-:Y:S05]  /*1c070*/  ENDCOLLECTIVE ;  /* 0x000000000000791b */ /* 0x003fea0003800000 */
.L_x_926:
[----:B------:R-:W-:Y:S01]  /*1c080*/  HFMA2 R30, -RZ, RZ, 0, 9.5367431640625e-07 ;  /* 0x00000010ff1e7431 */ /* 0x000fe200000001ff */
[----:B------:R-:W-:-:S05]  /*1c090*/  MOV R22, R27 ;  /* 0x0000001b00167202 */ /* 0x000fca0000000f00 */
[----:B------:R-:W-:-:S04]  /*1c0a0*/  FADD.FTZ R22, R25, R22 ;  /* 0x0000001619167221 */ /* 0x000fc80000010000 */
[----:B------:R-:W-:-:S07]  /*1c0b0*/  IMAD.MOV.U32 R29, RZ, RZ, R22 ;  /* 0x000000ffff1d7224 */ /* 0x000fce00078e0016 */
[----:B------:R-:W-:Y:S05]  /*1c0c0*/  WARPSYNC.COLLECTIVE R26, `(.L_x_927) ;  /* 0x000000001a087348 */ /* 0x000fea0003c00000 */
[----:B------:R0:W1:Y:S02]  /*1c0d0*/  SHFL.BFLY P2, R27, R29, R30, R31 ;  /* 0x0c00001e1d1b7389 */ /* 0x000064000004001f */
[----:B01----:R-:W-:Y:S05]  /*1c0e0*/  ENDCOLLECTIVE ;  /* 0x000000000000791b */ /* 0x003fea0003800000 */
.L_x_927:
[----:B------:R-:W-:Y:S05]  /*1c0f0*/  BRA `(.L_x_928) ;  /* 0xffffffe400ec7947 */ /* 0x000fea000383ffff */
.L_x_929:
        /* <DEDUP_REMOVED lines=16> */
.L_x_17350:


//--------------------- .text._ZN10layer_norm31ln_parallel_residual_fwd_kernelINS_13Kernel_traitsI13__nv_bfloat16S2_S2_S2_fjLj768ELj1ELj4ELj1ELj16ENS_18Kernel_traits_baseILj768ES2_S2_S2_S2_fjLj128EEEEELb1ELb1ELb0EEEvNS_9FwdParamsE --------------------------
	.section	.text._ZN10layer_norm31ln_parallel_residual_fwd_kernelINS_13Kernel_traitsI13__nv_bfloat16S2_S2_S2_fjLj768ELj1ELj4ELj1ELj16ENS_18Kernel_traits_baseILj768ES2_S2_S2_S2_fjLj128EEEEELb1ELb1ELb0EEEvNS_9FwdParamsE,"ax",@progbits
	.align	128
        .global         _ZN10layer_norm31ln_parallel_residual_fwd_kernelINS_13Kernel_traitsI13__nv_bfloat16S2_S2_S2_fjLj768ELj1ELj4ELj1ELj16ENS_18Kernel_traits_baseILj768ES2_S2_S2_S2_fjLj128EEEEELb1ELb1ELb0EEEvNS_9FwdParamsE
        .type           _ZN10layer_norm31ln_parallel_residual_fwd_kernelINS_13Kernel_traitsI13__nv_bfloat16S2_S2_S2_fjLj768ELj1ELj4ELj1ELj16ENS_18Kernel_traits_baseILj768ES2_S2_S2_S2_fjLj128EEEEELb1ELb1ELb0EEEvNS_9FwdParamsE,@function
        .size           _ZN10layer_norm31ln_parallel_residual_fwd_kernelINS_13Kernel_traitsI13__nv_bfloat16S2_S2_S2_fjLj768ELj1ELj4ELj1ELj16ENS_18Kernel_traits_baseILj768ES2_S2_S2_S2_fjLj128EEEEELb1ELb1ELb0EEEvNS_9FwdParamsE,(.L_x_17351 - _ZN10layer_norm31ln_parallel_residual_fwd_kernelINS_13Kernel_traitsI13__nv_bfloat16S2_S2_S2_fjLj768ELj1ELj4ELj1ELj16ENS_18Kernel_traits_baseILj768ES2_S2_S2_S2_fjLj128EEEEELb1ELb1ELb0EEEvNS_9FwdParamsE)
        .other          _ZN10layer_norm31ln_parallel_residual_fwd_kernelINS_13Kernel_traitsI13__nv_bfloat16S2_S2_S2_fjLj768ELj1ELj4ELj1ELj16ENS_18Kernel_traits_baseILj768ES2_S2_S2_S2_fjLj128EEEEELb1ELb1ELb0EEEvNS_9FwdParamsE,@"STO_CUDA_ENTRY STV_DEFAULT"
_ZN10layer_norm31ln_parallel_residual_fwd_kernelINS_13Kernel_traitsI13__nv_bfloat16S2_S2_S2_fjLj768ELj1ELj4ELj1ELj16ENS_18Kernel_traits_baseILj768ES2_S2_S2_S2_fjLj128EEEEELb1ELb1ELb0EEEvNS_9FwdParamsE:
.text._ZN10layer_norm31ln_parallel_residual_fwd_kernelINS_13Kernel_traitsI13__nv_bfloat16S2_S2_S2_fjLj768ELj1ELj4ELj1ELj16ENS_18Kernel_traits_baseILj768ES2_S2_S2_S2_fjLj128EEEEELb1ELb1ELb0EEEvNS_9FwdParamsE:
[----:B------:R-:W-:Y:S01]  /*0000*/  LDC R1, c[0x0][0x37c] ;  /* 0x0000df00ff017b82 */ /* 0x000fe20000000800 */
[----:B------:R-:W0:Y:S07]  /*0010*/  LDCU.U8 UR4, c[0x0][0x464] ;  /* 0x00008c80ff0477ac */ /* 0x000e2e0008000000 */
[----:B------:R-:W1:Y:S01]  /*0020*/  LDC R64, c[0x0][0x458] ;  /* 0x00011600ff407b82 */ /* 0x000e620000000800 */
[----:B------:R-:W2:Y:S01]  /*0030*/  LDCU.64 UR6, c[0x0][0x450] ;  /* 0x00008a00ff0677ac */ /* 0x000ea20008000a00 */
[----:B------:R-:W3:Y:S06]  /*0040*/  LDCU.64 UR8, c[0x0][0x358] ;  /* 0x00006b00ff0877ac */ /* 0x000eec0008000a00 */
[----:B------:R-:W1:Y:S01]  /*0050*/  LDC R65, c[0x0][0x45c] ;  /* 0x00011700ff417b82 */ /* 0x000e620000000800 */
[----:B------:R-:W4:Y:S01]  /*0060*/  S2R R70, SR_TID.X ;  /* 0x0000000000467919 */ /* 0x000f220000002100 */
[----:B------:R-:W5:Y:S06]  /*0070*/  LDCU.64 UR10, c[0x0][0x438] ;  /* 0x00008700ff0a77ac */ /* 0x000f6c0008000a00 */
[----:B------:R-:W4:Y:S01]  /*0080*/  LDC R9, c[0x0][0x388] ;  /* 0x0000e200ff097b82 */ /* 0x000f220000000800 */
[----:B0-----:R-:W-:Y:S01]  /*0090*/  ISETP.NE.AND P0, PT, RZ, UR4, PT ;  /* 0x00000004ff007c0c */ /* 0x001fe2000bf05270 */
[----:B--2---:R-:W-:-:S02]  /*00a0*/  IMAD.U32 R2, RZ, RZ, UR6 ;  /* 0x00000006ff027e24 */ /* 0x004fc4000f8e00ff */
[----:B------:R-:W-:-:S10]  /*00b0*/  IMAD.U32 R3, RZ, RZ, UR7 ;  /* 0x00000007ff037e24 */ /* 0x000fd4000f8e00ff */
[----:B---3--:R-:W2:Y:S01]  /*00c0*/  @P0 LDG.E.64 R2, desc[UR8][R2.64] ;  /* 0x0000000802020981 */ /* 0x008ea2000c1e1b00 */
[----:B------:R-:W0:Y:S03]  /*00d0*/  @P0 LDC R7, c[0x0][0x460] ;  /* 0x00011800ff070b82 */ /* 0x000e260000000800 */
[----:B-1----:R-:W0:Y:S01]  /*00e0*/  @P0 LDG.E.64 R4, desc[UR8][R64.64] ;  /* 0x0000000840040981 */ /* 0x002e22000c1e1b00 */
[----:B-----5:R-:W-:Y:S01]  /*00f0*/  UISETP.NE.U32.AND UP0, UPT, UR10, URZ, UPT ;  /* 0x000000ff0a00728c */ /* 0x020fe2000bf05070 */
[----:B------:R-:W-:Y:S03]  /*0100*/  BSSY.RECONVERGENT B0, `(.L_x_930) ;  /* 0x0000057000007945 */ /* 0x000fe60003800200 */
[----:B------:R-:W1:Y:S01]  /*0110*/  S2UR UR5, SR_CTAID.X ;  /* 0x00000000000579c3 */ /* 0x000e620000002500 */
[----:B------:R-:W-:Y:S01]  /*0120*/  UISETP.NE.AND.EX UP0, UPT, UR11, URZ, UPT, UP0 ;  /* 0x000000ff0b00728c */ /* 0x000fe2000bf05300 */
[----:B----4-:R-:W-:-:S02]  /*0130*/  SHF.R.S32.HI R0, RZ, 0x1f, R9 ;  /* 0x0000001fff007819 */ /* 0x010fc40000011409 */
[----:B------:R-:W-:Y:S02]  /*0140*/  SHF.R.U32.HI R69, RZ, 0x5, R70 ;  /* 0x00000005ff457819 */ /* 0x000fe40000011646 */
[----:B------:R-:W-:Y:S02]  /*0150*/  LEA.HI R0, R0, R9, RZ, 0x3 ;  /* 0x0000000900007211 */ /* 0x000fe400078f18ff */
[----:B------:R-:W3:Y:S01]  /*0160*/  LDC R71, c[0x0][0x360] ;  /* 0x0000d800ff477b82 */ /* 0x000ee20000000800 */
[----:B-1----:R-:W-:-:S06]  /*0170*/  USHF.L.U32 UR4, UR5, 0x2, URZ ;  /* 0x0000000205047899 */ /* 0x002fcc00080006ff */
[----:B------:R-:W-:Y:S01]  /*0180*/  LOP3.LUT R69, R69, UR4, RZ, 0xfc, !PT ;  /* 0x0000000445457c12 */ /* 0x000fe2000f8efcff */
[----:B---3--:R-:W-:Y:S01]  /*0190*/  IMAD R71, R71, UR5, R70 ;  /* 0x0000000547477c24 */ /* 0x008fe2000f8e0246 */
[----:B--2---:R-:W-:Y:S02]  /*01a0*/  @P0 R2UR UR6, R2 ;  /* 0x00000000020602ca */ /* 0x004fe400000e0000 */
[----:B------:R-:W-:Y:S02]  /*01b0*/  @P0 R2UR UR7, R3 ;  /* 0x00000000030702ca */ /* 0x000fe400000e0000 */
[----:B0-----:R-:W-:Y:S02]  /*01c0*/  @P0 IADD3 R64, P1, PT, R4, R7, RZ ;  /* 0x0000000704400210 */ /* 0x001fe40007f3e0ff */
[C---:B------:R-:W-:Y:S02]  /*01d0*/  LOP3.LUT R3, R70.reuse, 0x1f, RZ, 0xc, !PT ;  /* 0x0000001f46037812 */ /* 0x040fe400078e0cff */
[----:B------:R-:W-:Y:S01]  /*01e0*/  LOP3.LUT R70, R70, 0x1f, RZ, 0xc0, !PT ;  /* 0x0000001f46467812 */ /* 0x000fe200078ec0ff */
[----:B------:R-:W-:Y:S01]  /*01f0*/  @P0 IMAD.X R65, RZ, RZ, R5, P1 ;  /* 0x000000ffff410224 */ /* 0x000fe200008e0605 */
[----:B------:R-:W-:-:S03]  /*0200*/  LEA.HI.SX32 R72, R0, R3, 0x1d ;  /* 0x0000000300487211 */ /* 0x000fc600078feaff */
[----:B------:R-:W-:Y:S01]  /*0210*/  UIADD3 UR14, UPT, UPT, UR6, -0x61c88647, URZ ;  /* 0x9e3779b9060e7890 */ /* 0x000fe2000fffe0ff */
[--C-:B------:R-:W-:Y:S01]  /*0220*/  SHF.R.U64 R68, R64, 0x2, R65.reuse ;  /* 0x0000000240447819 */ /* 0x100fe20000001241 */
[----:B------:R-:W-:Y:S01]  /*0230*/  UIADD3 UR15, UPT, UPT, UR7, -0x4498517b, URZ ;  /* 0xbb67ae85070f7890 */ /* 0x000fe2000fffe0ff */
[----:B------:R-:W-:Y:S01]  /*0240*/  SHF.R.U32.HI R67, RZ, 0x2, R65 ;  /* 0x00000002ff437819 */ /* 0x000fe20000011641 */
[----:B------:R-:W-:Y:S02]  /*0250*/  UIADD3 UR16, UPT, UPT, UR6, 0x3c6ef372, URZ ;  /* 0x3c6ef37206107890 */ /* 0x000fe4000fffe0ff */
[----:B------:R-:W-:Y:S02]  /*0260*/  UIADD3 UR17, UPT, UPT, UR7, 0x76cf5d0a, URZ ;  /* 0x76cf5d0a07117890 */ /* 0x000fe4000fffe0ff */
[----:B------:R-:W-:Y:S02]  /*0270*/  UIADD3 UR18, UPT, UPT, UR6, -0x255992d5, URZ ;  /* 0xdaa66d2b06127890 */ /* 0x000fe4000fffe0ff */
[----:B------:R-:W-:-:S02]  /*0280*/  UIADD3 UR19, UPT, UPT, UR7, 0x32370b8f, URZ ;  /* 0x32370b8f07137890 */ /* 0x000fc4000fffe0ff */
[----:B------:R-:W-:Y:S02]  /*0290*/  UIADD3 UR20, UPT, UPT, UR6, 0x78dde6e4, URZ ;  /* 0x78dde6e406147890 */ /* 0x000fe4000fffe0ff */
[----:B------:R-:W-:Y:S02]  /*02a0*/  UIADD3 UR21, UPT, UPT, UR7, -0x126145ec, URZ ;  /* 0xed9eba1407157890 */ /* 0x000fe4000fffe0ff */
[----:B------:R-:W-:Y:S02]  /*02b0*/  UIADD3 UR22, UPT, UPT, UR6, 0x1715609d, URZ ;  /* 0x1715609d06167890 */ /* 0x000fe4000fffe0ff */
[----:B------:R-:W-:Y:S02]  /*02c0*/  UIADD3 UR23, UPT, UPT, UR7, -0x56f99767, URZ ;  /* 0xa906689907177890 */ /* 0x000fe4000fffe0ff */
[----:B------:R-:W-:Y:S02]  /*02d0*/  UIADD3 UR24, UPT, UPT, UR6, -0x4ab325aa, URZ ;  /* 0xb54cda5606187890 */ /* 0x000fe4000fffe0ff */
[----:B------:R-:W-:-:S02]  /*02e0*/  UIADD3 UR25, UPT, UPT, UR7, 0x646e171e, URZ ;  /* 0x646e171e07197890 */ /* 0x000fc4000fffe0ff */
[----:B------:R-:W-:Y:S02]  /*02f0*/  UIADD3 UR26, UPT, UPT, UR6, 0x5384540f, URZ ;  /* 0x5384540f061a7890 */ /* 0x000fe4000fffe0ff */
[----:B------:R-:W-:Y:S02]  /*0300*/  UIADD3 UR27, UPT, UPT, UR7, 0x1fd5c5a3, URZ ;  /* 0x1fd5c5a3071b7890 */ /* 0x000fe4000fffe0ff */
[----:B------:R-:W-:Y:S02]  /*0310*/  UIADD3 UR28, UPT, UPT, UR6, -0xe443238, URZ ;  /* 0xf1bbcdc8061c7890 */ /* 0x000fe4000fffe0ff */
[----:B------:R-:W-:Y:S02]  /*0320*/  UIADD3 UR29, UPT, UPT, UR7, -0x24c28bd8, URZ ;  /* 0xdb3d7428071d7890 */ /* 0x000fe4000fffe0ff */
[----:B------:R-:W-:Y:S02]  /*0330*/  UIADD3 UR30, UPT, UPT, UR6, -0x700cb87f, URZ ;  /* 0x8ff34781061e7890 */ /* 0x000fe4000fffe0ff */
[----:B------:R-:W-:Y:S01]  /*0340*/  UIADD3 UR31, UPT, UPT, UR7, -0x695add53, URZ ;  /* 0x96a522ad071f7890 */ /* 0x000fe2000fffe0ff */
[----:B------:R-:W-:Y:S11]  /*0350*/  BRA.U !UP0, `(.L_x_931) ;  /* 0x0000000108687547 */ /* 0x000ff6000b800000 */
        /* <DEDUP_REMOVED lines=16> */
[----:B------:R-:W-:Y:S01]  /*0460*/  ISETP.GE.U32.AND P2, PT, R72, 0x60, PT ;  /* 0x000000604800780c */ /* 0x000fe20003f46070 */
[----:B------:R-:W-:-:S12]  /*0470*/  @P0 VIADD R11, R11, 0x20 ;  /* 0x000000200b0b0836 */ /* 0x000fd80000000000 */
[----:B----4-:R-:W-:Y:S05]  /*0480*/  @!P2 BRA `(.L_x_932) ;  /* 0x000000000078a947 */ /* 0x010fea0003800000 */
[----:B------:R-:W0:Y:S08]  /*0490*/  LDC.64 R36, c[0x0][0x3d0] ;  /* 0x0000f400ff247b82 */ /* 0x000e300000000a00 */
[----:B------:R-:W1:Y:S01]  /*04a0*/  LDC.64 R32, c[0x0][0x438] ;  /* 0x00010e00ff207b82 */ /* 0x000e620000000a00 */
[----:B0-----:R-:W-:-:S06]  /*04b0*/  IMAD.WIDE.U32 R36, R11, 0x10, R36 ;  /* 0x000000100b247825 */ /* 0x001fcc00078e0024 */
[----:B------:R-:W5:Y:S01]  /*04c0*/  LDG.E.128 R36, desc[UR8][R36.64] ;  /* 0x0000000824247981 */ /* 0x000f62000c1e1d00 */
[----:B-1----:R-:W-:-:S06]  /*04d0*/  IMAD.WIDE.U32 R32, R11, 0x10, R32 ;  /* 0x000000100b207825 */ /* 0x002fcc00078e0020 */
[----:B------:R-:W5:Y:S01]  /*04e0*/  LD.E.128 R32, desc[UR8][R32.64] ;  /* 0x0000000820207980 */ /* 0x000f62000c101d00 */
[----:B------:R-:W-:Y:S05]  /*04f0*/  BRA `(.L_x_932) ;  /* 0x00000000005c7947 */ /* 0x000fea0003800000 */
.L_x_931:
        /* <DEDUP_REMOVED lines=8> */
[----:B0-----:R-:W-:-:S04]  /*0580*/  @P0 IMAD.WIDE.U32 R2, R11, 0x10, R2 ;  /* 0x000000100b020825 */ /* 0x001fc800078e0002 */
[----:B------:R-:W-:Y:S01]  /*0590*/  @P0 VIADD R11, R11, 0x20 ;  /* 0x000000200b0b0836 */ /* 0x000fe20000000000 */
        /* <DEDUP_REMOVED lines=8> */
[----:B------:R-:W-:Y:S01]  /*0620*/  CS2R R48, SRZ ;  /* 0x0000000000307805 */ /* 0x000fe2000001ff00 */
[----:B------:R-:W-:Y:S01]  /*0630*/  @P1 IMAD.MOV.U32 R51, RZ, RZ, RZ ;  /* 0x000000ffff331224 */ /* 0x000fe200078e00ff */
[----:B------:R-:W-:Y:S02]  /*0640*/  @P2 CS2R R34, SRZ ;  /* 0x0000000000222805 */ /* 0x000fe4000001ff00 */
[----:B------:R-:W-:Y:S01]  /*0650*/  @P2 CS2R R32, SRZ ;  /* 0x0000000000202805 */ /* 0x000fe2000001ff00 */
[----:B------:R-:W-:-:S07]  /*0660*/  @P0 IMAD.MOV.U32 R43, RZ, RZ, RZ ;  /* 0x000000ffff2b0224 */ /* 0x000fce00078e00ff */
.L_x_932:
[----:B------:R-:W-:Y:S05]  /*0670*/  BSYNC.RECONVERGENT B0 ;  /* 0x0000000000007941 */ /* 0x000fea0003800200 */
.L_x_930:
[----:B------:R-:W1:Y:S02]  /*0680*/  LDCU UR4, c[0x0][0x384] ;  /* 0x00007080ff0477ac */ /* 0x000e640008000800 */
[----:B-1----:R-:W-:-:S13]  /*0690*/  ISETP.GE.AND P0, PT, R69, UR4, PT ;  /* 0x0000000445007c0c */ /* 0x002fda000bf06270 */
[----:B------:R-:W-:Y:S05]  /*06a0*/  @P0 EXIT ;  /* 0x000000000000094d */ /* 0x000fea0003800000 */
[----:B------:R-:W-:Y:S01]  /*06b0*/  IMAD.HI.U32 R0, R71, -0x326172a9, RZ ;  /* 0xcd9e8d5747007827 */ /* 0x000fe200078e00ff */
[----:B------:R-:W1:Y:S01]  /*06c0*/  LDCU.U8 UR4, c[0x0][0x410] ;  /* 0x00008200ff0477ac */ /* 0x000e620008000000 */
[----:B------:R-:W-:Y:S01]  /*06d0*/  BSSY B0, `(.L_x_933) ;  /* 0x0001973000007945 */ /* 0x000fe20003800000 */
[----:B------:R-:W-:Y:S01]  /*06e0*/  LOP3.LUT R64, R64, 0x3, RZ, 0xc0, !PT ;  /* 0x0000000340407812 */ /* 0x000fe200078ec0ff */
[----:B0-----:R-:W-:Y:S01]  /*06f0*/  IMAD.HI.U32 R2, R68, -0x2daee0ad, RZ ;  /* 0xd2511f5344027827 */ /* 0x001fe200078e00ff */
[----:B------:R-:W-:Y:S01]  /*0700*/  LOP3.LUT R0, R67, UR6, R0, 0x96, !PT ;  /* 0x0000000643007c12 */ /* 0x000fe2000f8e9600 */
[----:B------:R-:W0:Y:S01]  /*0710*/  LDCU UR32, c[0x0][0x388] ;  /* 0x00007100ff2077ac */ /* 0x000e220008000800 */
[----:B-----5:R-:W-:Y:S01]  /*0720*/  PRMT R63, R35, 0x7632, R63 ;  /* 0x00007632233f7816 */ /* 0x020fe2000000003f */
[----:B------:R-:W-:Y:S01]  /*0730*/  IMAD R4, R71, -0x326172a9, RZ ;  /* 0xcd9e8d5747047824 */ /* 0x000fe200078e02ff */
[----:B------:R-:W-:Y:S01]  /*0740*/  LOP3.LUT R2, R2, UR7, RZ, 0x3c, !PT ;  /* 0x0000000702027c12 */ /* 0x000fe2000f8e3cff */
[----:B------:R-:W-:Y:S01]  /*0750*/  IMAD R6, R68, -0x2daee0ad, RZ ;  /* 0xd2511f5344067824 */ /* 0x000fe200078e02ff */
[----:B------:R-:W-:Y:S01]  /*0760*/  PRMT R62, R39, 0x7632, R62 ;  /* 0x00007632273e7816 */ /* 0x000fe2000000003e */
[----:B------:R-:W-:Y:S01]  /*0770*/  IMAD.HI.U32 R5, R0, -0x2daee0ad, RZ ;  /* 0xd2511f5300057827 */ /* 0x000fe200078e00ff */
[----:B------:R-:W-:Y:S01]  /*0780*/  PRMT R61, R34, 0x7632, R61 ;  /* 0x00007632223d7816 */ /* 0x000fe2000000003d */
[----:B------:R-:W2:Y:S01]  /*0790*/  LDCU UR5, c[0x0][0x448] ;  /* 0x00008900ff0577ac */ /* 0x000ea20008000800 */
[----:B------:R-:W-:Y:S01]  /*07a0*/  PRMT R60, R38, 0x7632, R60 ;  /* 0x00007632263c7816 */ /* 0x000fe2000000003c */
[----:B------:R-:W-:Y:S01]  /*07b0*/  IMAD.HI.U32 R3, R2, -0x326172a9, RZ ;  /* 0xcd9e8d5702037827 */ /* 0x000fe200078e00ff */
[----:B------:R-:W-:Y:S01]  /*07c0*/  LOP3.LUT R5, R6, UR15, R5, 0x96, !PT ;  /* 0x0000000f06057c12 */ /* 0x000fe2000f8e9605 */
[----:B------:R-:W3:Y:S01]  /*07d0*/  LDCU.64 UR10, c[0x0][0x398] ;  /* 0x00007300ff0a77ac */ /* 0x000ee20008000a00 */
[----:B------:R-:W-:Y:S01]  /*07e0*/  PRMT R23, R33, 0x7632, R23 ;  /* 0x0000763221177816 */ /* 0x000fe20000000017 */
[----:B------:R-:W-:Y:S01]  /*07f0*/  IMAD R7, R2, -0x326172a9, RZ ;  /* 0xcd9e8d5702077824 */ /* 0x000fe200078e02ff */
[----:B------:R-:W-:Y:S01]  /*0800*/  LOP3.LUT R3, R4, UR14, R3, 0x96, !PT ;  /* 0x0000000e04037c12 */ /* 0x000fe2000f8e9603 */
[----:B------:R-:W-:Y:S01]  /*0810*/  IMAD R9, R0, -0x2daee0ad, RZ ;  /* 0xd2511f5300097824 */ /* 0x000fe200078e02ff */
[----:B------:R-:W-:Y:S01]  /*0820*/  PRMT R22, R37, 0x7632, R22 ;  /* 0x0000763225167816 */ /* 0x000fe20000000016 */
[----:B------:R-:W-:Y:S01]  /*0830*/  IMAD.HI.U32 R0, R5, -0x326172a9, RZ ;  /* 0xcd9e8d5705007827 */ /* 0x000fe200078e00ff */
[----:B------:R-:W-:Y:S01]  /*0840*/  PRMT R21, R32, 0x7632, R21 ;  /* 0x0000763220157816 */ /* 0x000fe20000000015 */
[----:B------:R-:W4:Y:S01]  /*0850*/  LDCU.64 UR12, c[0x0][0x3a0] ;  /* 0x00007400ff0c77ac */ /* 0x000f220008000a00 */
[----:B------:R-:W-:Y:S01]  /*0860*/  PRMT R20, R36, 0x7632, R20 ;  /* 0x0000763224147816 */ /* 0x000fe20000000014 */
[----:B------:R-:W-:Y:S01]  /*0870*/  IMAD.HI.U32 R2, R3, -0x2daee0ad, RZ ;  /* 0xd2511f5303027827 */ /* 0x000fe200078e00ff */
[----:B------:R-:W-:Y:S01]  /*0880*/  LOP3.LUT R0, R7, UR16, R0, 0x96, !PT ;  /* 0x0000001007007c12 */ /* 0x000fe2000f8e9600 */
[----:B-1----:R-:W-:Y:S01]  /*0890*/  UISETP.NE.AND UP1, UPT, UR4, URZ, UPT ;  /* 0x000000ff0400728c */ /* 0x002fe2000bf25270 */
[----:B------:R-:W-:Y:S01]  /*08a0*/  PRMT R19, R43, 0x7632, R19 ;  /* 0x000076322b137816 */ /* 0x000fe20000000013 */
[----:B------:R-:W-:Y:S01]  /*08b0*/  IMAD R4, R5, -0x326172a9, RZ ;  /* 0xcd9e8d5705047824 */ /* 0x000fe200078e02ff */
[----:B------:R-:W-:Y:S01]  /*08c0*/  LOP3.LUT R2, R9, UR17, R2, 0x96, !PT ;  /* 0x0000001109027c12 */ /* 0x000fe2000f8e9602 */
[----:B------:R-:W-:Y:S01]  /*08d0*/  IMAD R6, R3, -0x2daee0ad, RZ ;  /* 0xd2511f5303067824 */ /* 0x000fe200078e02ff */
[----:B------:R-:W-:Y:S01]  /*08e0*/  PRMT R18, R47, 0x7632, R18 ;  /* 0x000076322f127816 */ /* 0x000fe20000000012 */
[----:B------:R-:W-:Y:S01]  /*08f0*/  IMAD.HI.U32 R5, R0, -0x2daee0ad, RZ ;  /* 0xd2511f5300057827 */ /* 0x000fe200078e00ff */
[----:B------:R-:W-:-:S02]  /*0900*/  PRMT R17, R42, 0x7632, R17 ;  /* 0x000076322a117816 */ /* 0x000fc40000000011 */
[----:B------:R-:W-:Y:S01]  /*0910*/  PRMT R16, R46, 0x7632, R16 ;  /* 0x000076322e107816 */ /* 0x000fe20000000010 */
[----:B------:R-:W-:Y:S01]  /*0920*/  IMAD.HI.U32 R3, R2, -0x326172a9, RZ ;  /* 0xcd9e8d5702037827 */ /* 0x000fe200078e00ff */
[----:B------:R-:W-:Y:S02]  /*0930*/  LOP3.LUT R5, R6, UR19, R5, 0x96, !PT ;  /* 0x0000001306057c12 */ /* 0x000fe4000f8e9605 */
        /* <DEDUP_REMOVED lines=16> */
[----:B------:R-:W-:-:S03]  /*0a40*/  PRMT R8, R54, 0x7632, R8 ;  /* 0x0000763236087816 */ /* 0x000fc60000000008 */
[----:B------:R-:W-:Y:S01]  /*0a50*/  IMAD.HI.U32 R3, R2, -0x326172a9, RZ ;  /* 0xcd9e8d5702037827 */ /* 0x000fe200078e00ff */
[----:B------:R-:W-:-:S03]  /*0a60*/  LOP3.LUT R5, R6, UR23, R5, 0x96, !PT ;  /* 0x0000001706057c12 */ /* 0x000fc6000f8e9605 */
[----:B------:R-:W-:Y:S01]  /*0a70*/  IMAD R7, R2, -0x326172a9, RZ ;  /* 0xcd9e8d5702077824 */ /* 0x000fe200078e02ff */
[----:B------:R-:W-:Y:S01]  /*0a80*/  LOP3.LUT R3, R4, UR22, R3, 0x96, !PT ;  /* 0x0000001604037c12 */ /* 0x000fe2000f8e9603 */
[----:B------:R-:W-:Y:S02]  /*0a90*/  IMAD R9, R0, -0x2daee0ad, RZ ;  /* 0xd2511f5300097824 */ /* 0x000fe400078e02ff */
[----:B------:R-:W-:-:S04]  /*0aa0*/  IMAD.HI.U32 R0, R5, -0x326172a9, RZ ;  /* 0xcd9e8d5705007827 */ /* 0x000fc800078e00ff */
[----:B------:R-:W-:Y:S01]  /*0ab0*/  IMAD.HI.U32 R2, R3, -0x2daee0ad, RZ ;  /* 0xd2511f5303027827 */ /* 0x000fe200078e00ff */
[----:B------:R-:W-:-:S03]  /*0ac0*/  LOP3.LUT R0, R7, UR24, R0, 0x96, !PT ;  /* 0x0000001807007c12 */ /* 0x000fc6000f8e9600 */
[----:B------:R-:W-:Y:S01]  /*0ad0*/  IMAD R4, R5, -0x326172a9, RZ ;  /* 0xcd9e8d5705047824 */ /* 0x000fe200078e02ff */
[----:B------:R-:W-:Y:S01]  /*0ae0*/  LOP3.LUT R2, R9, UR25, R2, 0x96, !PT ;  /* 0x0000001909027c12 */ /* 0x000fe2000f8e9602 */
[----:B------:R-:W-:Y:S02]  /*0af0*/  IMAD R6, R3, -0x2daee0ad, RZ ;  /* 0xd2511f5303067824 */ /* 0x000fe400078e02ff */
[----:B------:R-:W-:-:S04]  /*0b00*/  IMAD.HI.U32 R5, R0, -0x2daee0ad, RZ ;  /* 0xd2511f5300057827 */ /* 0x000fc800078e00ff */
[----:B------:R-:W-:Y:S01]  /*0b10*/  IMAD.HI.U32 R3, R2, -0x326172a9, RZ ;  /* 0xcd9e8d5702037827 */ /* 0x000fe200078e00ff */
[----:B------:R-:W-:Y:S02]  /*0b20*/  LOP3.LUT R5, R6, UR27, R5, 0x96, !PT ;  /* 0x0000001b06057c12 */ /* 0x000fe4000f8e9605 */
[----:B------:R-:W-:Y:S01]  /*0b30*/  PRMT R6, R53, 0x7632, R6 ;  /* 0x0000763235067816 */ /* 0x000fe20000000006 */
        /* <DEDUP_REMOVED lines=14> */
[----:B------:R-:W-:Y:S02]  /*0c20*/  LOP3.LUT R66, R3, UR31, R66, 0x96, !PT ;  /* 0x0000001f03427c12 */ /* 0x000fe4000f8e9642 */
[----:B------:R-:W-:Y:S01]  /*0c30*/  MOV R3, RZ ;  /* 0x000000ff00037202 */ /* 0x000fe20000000f00 */
[----:B------:R-:W-:Y:S01]  /*0c40*/  IMAD R105, R0, -0x2daee0ad, RZ ;  /* 0xd2511f5300697824 */ /* 0x000fe200078e02ff */
[----:B------:R-:W-:Y:S01]  /*0c50*/  LOP3.LUT R65, R4, UR30, R65, 0x96, !PT ;  /* 0x0000001e04417c12 */ /* 0x000fe2000f8e9641 */
[----:B------:R-:W-:Y:S01]  /*0c60*/  IMAD R2, R2, -0x326172a9, RZ ;  /* 0xcd9e8d5702027824 */ /* 0x000fe200078e02ff */
[----:B0-234-:R-:W-:-:S07]  /*0c70*/  PRMT R4, R52, 0x7632, R4 ;  /* 0x0000763234047816 */ /* 0x01dfce0000000004 */
.L_x_1315:
        /* <DEDUP_REMOVED lines=37> */
[----:B------:R-:W-:Y:S01]  /*0ed0*/  @P2 IADD3 R84, PT, PT, R64, 0x1, RZ ;  /* 0x0000000140542810 */ /* 0x000fe20007ffe0ff */
[--C-:B------:R-:W-:Y:S02]  /*0ee0*/  @!P2 IMAD.MOV.U32 R108, RZ, RZ, R105.reuse ;  /* 0x000000ffff6ca224 */ /* 0x100fe400078e0069 */
[----:B------:R-:W-:Y:S02]  /*0ef0*/  @!P2 IMAD.MOV.U32 R0, RZ, RZ, R66 ;  /* 0x000000ffff00a224 */ /* 0x000fe400078e0042 */
[----:B------:R-:W-:Y:S02]  /*0f00*/  @P2 IMAD.MOV.U32 R108, RZ, RZ, R105 ;  /* 0x000000ffff6c2224 */ /* 0x000fe400078e0069 */
[----:B------:R-:W-:Y:S01]  /*0f10*/  @P2 IMAD.MOV.U32 R0, RZ, RZ, R65 ;  /* 0x000000ffff002224 */ /* 0x000fe200078e0041 */
[----:B------:R-:W-:Y:S06]  /*0f20*/  BRA `(.L_x_938) ;  /* 0x0000000000e07947 */ /* 0x000fec0003800000 */
.L_x_939:
        /* <DEDUP_REMOVED lines=11> */
[----:B------:R-:W-:-:S04]  /*0fe0*/  @P3 IMAD.MOV R0, RZ, RZ, R3 ;  /* 0x000000ffff003224 */ /* 0x000fc800078e0203 */
[----:B------:R-:W-:-:S07]  /*0ff0*/  @!P2 IMAD.MOV.U32 R3, RZ, RZ, R0 ;  /* 0x000000ffff03a224 */ /* 0x000fce00078e0000 */
.L_x_941:
[----:B------:R-:W-:Y:S05]  /*1000*/  BSYNC.RECONVERGENT B3 ;  /* 0x0000000000037941 */ /* 0x000fea0003800200 */
.L_x_940:
[----:B------:R-:W-:Y:S01]  /*1010*/  IMAD.WIDE.U32 R64, R71, -0x326172a9, RZ ;  /* 0xcd9e8d5747407825 */ /* 0x000fe200078e00ff */
[----:B------:R-:W-:-:S03]  /*1020*/  LOP3.LUT R106, R3, UR7, R111, 0x96, !PT ;  /* 0x00000007036a7c12 */ /* 0x000fc6000f8e966f */
[----:B------:R-:W-:Y:S02]  /*1030*/  HFMA2 R84, -RZ, RZ, 0, 0 ;  /* 0x00000000ff547431 */ /* 0x000fe400000001ff */
[----:B------:R-:W-:Y:S01]  /*1040*/  IMAD.MOV.U32 R0, RZ, RZ, R105 ;  /* 0x000000ffff007224 */ /* 0x000fe200078e0069 */
[----:B------:R-:W-:Y:S01]  /*1050*/  LOP3.LUT R108, R67, UR6, R65, 0x96, !PT ;  /* 0x00000006436c7c12 */ /* 0x000fe2000f8e9641 */
[----:B------:R-:W-:-:S04]  /*1060*/  IMAD.WIDE.U32 R106, R106, -0x326172a9, RZ ;  /* 0xcd9e8d576a6a7825 */ /* 0x000fc800078e00ff */
[----:B------:R-:W-:Y:S01]  /*1070*/  IMAD.WIDE.U32 R108, R108, -0x2daee0ad, RZ ;  /* 0xd2511f536c6c7825 */ /* 0x000fe200078e00ff */
[----:B------:R-:W-:-:S04]  /*1080*/  LOP3.LUT R111, R64, UR14, R107, 0x96, !PT ;  /* 0x0000000e406f7c12 */ /* 0x000fc8000f8e966b */
        /* <DEDUP_REMOVED lines=31> */
[----:B------:R-:W-:-:S03]  /*1280*/  LOP3.LUT R65, R110, UR30, R107, 0x96, !PT ;  /* 0x0000001e6e417c12 */ /* 0x000fc6000f8e966b */
[----:B------:R-:W-:Y:S01]  /*1290*/  IMAD.MOV.U32 R2, RZ, RZ, R106 ;  /* 0x000000ffff027224 */ /* 0x000fe200078e006a */
[----:B------:R-:W-:-:S07]  /*12a0*/  LOP3.LUT R66, R64, UR31, R109, 0x96, !PT ;  /* 0x0000001f40427c12 */ /* 0x000fce000f8e966d */
.L_x_938:
[----:B------:R-:W-:Y:S05]  /*12b0*/  BSYNC.RECONVERGENT B2 ;  /* 0x0000000000027941 */ /* 0x000fea0003800200 */
.L_x_937:
[----:B------:R-:W0:Y:S01]  /*12c0*/  LDC R118, c[0x0][0x408] ;  /* 0x00010200ff767b82 */ /* 0x000e220000000800 */
[----:B------:R-:W-:Y:S01]  /*12d0*/  I2FP.F32.U32 R93, R0 ;  /* 0x00000000005d7245 */ /* 0x000fe20000201000 */
[----:B------:R-:W-:Y:S01]  /*12e0*/  IMAD.MOV.U32 R116, RZ, RZ, 0x2f800000 ;  /* 0x2f800000ff747424 */ /* 0x000fe200078e00ff */
[----:B------:R-:W-:Y:S01]  /*12f0*/  ISETP.NE.AND P3, PT, R84, 0x1, PT ;  /* 0x000000015400780c */ /* 0x000fe20003f65270 */
[----:B-----5:R-:W-:Y:S01]  /*1300*/  IMAD.U32 R105, R56, 0x10000, RZ ;  /* 0x0001000038697824 */ /* 0x020fe200078e00ff */
[----:B------:R-:W-:Y:S01]  /*1310*/  BSSY.RECONVERGENT B2, `(.L_x_942) ;  /* 0x0000050000027945 */ /* 0x000fe20003800200 */
[----:B------:R-:W-:Y:S01]  /*1320*/  FFMA.FTZ R0, R93, R116, 1.1641532182693481445e-10 ;  /* 0x2f0000005d007423 */ /* 0x000fe20000010074 */
[----:B------:R-:W-:Y:S01]  /*1330*/  @P0 IMAD.U32 R93, R28, 0x10000, RZ ;  /* 0x000100001c5d0824 */ /* 0x000fe200078e00ff */
[----:B------:R-:W1:Y:S01]  /*1340*/  LDC R117, c[0x0][0x404] ;  /* 0x00010100ff757b82 */ /* 0x000e620000000800 */
[----:B------:R-:W-:Y:S01]  /*1350*/  HFMA2 R96, -RZ, RZ, 0, 1.1920928955078125e-07 ;  /* 0x00000002ff607431 */ /* 0x000fe200000001ff */
[----:B------:R-:W-:Y:S01]  /*1360*/  PRMT R56, R56, 0x7632, R56 ;  /* 0x0000763238387816 */ /* 0x000fe20000000038 */
[----:B------:R-:W-:-:S02]  /*1370*/  IMAD.MOV.U32 R64, RZ, RZ, R2 ;  /* 0x000000ffff407224 */ /* 0x000fc400078e0002 */
[----:B0-----:R-:W-:Y:S01]  /*1380*/  FMUL.FTZ R105, R105, R118 ;  /* 0x0000007669697220 */ /* 0x001fe20000410000 */
[----:B-1----:R-:W-:-:S04]  /*1390*/  FSETP.GTU.FTZ.AND P2, PT, R0, R117, PT ;  /* 0x000000750000720b */ /* 0x002fc80003f5c000 */
        /* <DEDUP_REMOVED lines=14> */
.L_x_944:
        /* <DEDUP_REMOVED lines=13> */
.L_x_946:
[----:B------:R-:W-:Y:S05]  /*1550*/  BSYNC.RECONVERGENT B3 ;  /* 0x0000000000037941 */ /* 0x000fea0003800200 */
.L_x_945:
[----:B------:R-:W-:Y:S01]  /*1560*/  IMAD.WIDE.U32 R64, R71, -0x326172a9, RZ ;  /* 0xcd9e8d5747407825 */ /* 0x000fe200078e00ff */
[----:B------:R-:W-:-:S03]  /*1570*/  LOP3.LUT R106, R3, UR7, R115, 0x96, !PT ;  /* 0x00000007036a7c12 */ /* 0x000fc6000f8e9673 */
[----:B------:R-:W-:Y:S01]  /*1580*/  HFMA2 R96, -RZ, RZ, 0, 0 ;  /* 0x00000000ff607431 */ /* 0x000fe200000001ff */
        /* <DEDUP_REMOVED lines=37> */
[----:B------:R-:W-:Y:S01]  /*17e0*/  LOP3.LUT R66, R64, UR31, R107, 0x96, !PT ;  /* 0x0000001f40427c12 */ /* 0x000fe2000f8e966b */
[----:B------:R-:W-:Y:S02]  /*17f0*/  IMAD.MOV.U32 R64, RZ, RZ, R108 ;  /* 0x000000ffff407224 */ /* 0x000fe400078e006c */
[----:B------:R-:W-:-:S07]  /*1800*/  IMAD.MOV.U32 R108, RZ, RZ, R106 ;  /* 0x000000ffff6c7224 */ /* 0x000fce00078e006a */
.L_x_943:
[----:B------:R-:W-:Y:S05]  /*1810*/  BSYNC.RECONVERGENT B2 ;  /* 0x0000000000027941 */ /* 0x000fea0003800200 */
.L_x_942:
        /* <DEDUP_REMOVED lines=8> */
[----:B------:R-:W-:Y:S02]  /*18a0*/  FSETP.GTU.FTZ.AND P2, PT, R56, R117, PT ;  /* 0x000000753800720b */ /* 0x000fe40003f5c000 */
        /* <DEDUP_REMOVED lines=10> */
[----:B------:R-:W-:Y:S02]  /*1950*/  @!P2 IMAD.MOV.U32 R64, RZ, RZ, 0x3 ;  /* 0x00000003ff40a424 */ /* 0x000fe400078e00ff */
[----:B------:R-:W-:Y:S01]  /*1960*/  @!P2 IMAD.MOV.U32 R56, RZ, RZ, R66 ;  /* 0x000000ffff38a224 */ /* 0x000fe200078e0042 */
[----:B------:R-:W-:Y:S01]  /*1970*/  @P2 MOV R56, R65 ;  /* 0x0000004100382202 */ /* 0x000fe20000000f00 */
[----:B------:R-:W-:Y:S01]  /*1980*/  @P2 VIADD R64, R96, 0x1 ;  /* 0x0000000160402836 */ /* 0x000fe20000000000 */
[----:B------:R-:W-:Y:S06]  /*1990*/  BRA `(.L_x_948) ;  /* 0x0000000000e47947 */ /* 0x000fec0003800000 */
.L_x_949:
[----:B------:R-:W-:Y:S01]  /*19a0*/  VIADD R68, R68, 0x1 ;  /* 0x0000000144447836 */ /* 0x000fe20000000000 */
[----:B------:R-:W-:Y:S03]  /*19b0*/  BSSY.RECONVERGENT B3, `(.L_x_950) ;  /* 0x000000c000037945 */ /* 0x000fe60003800200 */
[C---:B------:R-:W-:Y:S01]  /*19c0*/  IMAD.WIDE.U32 R114, R68.reuse, -0x2daee0ad, RZ ;  /* 0xd2511f5344727825 */ /* 0x040fe200078e00ff */
        /* <DEDUP_REMOVED lines=8> */
[----:B------:R-:W-:-:S04]  /*1a50*/  @P3 IMAD.MOV R2, RZ, RZ, R3 ;  /* 0x000000ffff023224 */ /* 0x000fc800078e0203 */
[----:B------:R-:W-:-:S07]  /*1a60*/  @!P2 IMAD.MOV.U32 R3, RZ, RZ, R2 ;  /* 0x000000ffff03a224 */ /* 0x000fce00078e0002 */
.L_x_951:
[----:B------:R-:W-:Y:S05]  /*1a70*/  BSYNC.RECONVERGENT B3 ;  /* 0x0000000000037941 */ /* 0x000fea0003800200 */
.L_x_950:
[----:B------:R-:W-:Y:S01]  /*1a80*/  IMAD.WIDE.U32 R64, R71, -0x326172a9, RZ ;  /* 0xcd9e8d5747407825 */ /* 0x000fe200078e00ff */
[----:B------:R-:W-:-:S03]  /*1a90*/  LOP3.LUT R106, R3, UR7, R115, 0x96, !PT ;  /* 0x00000007036a7c12 */ /* 0x000fc6000f8e9673 */
        /* <DEDUP_REMOVED lines=36> */
[----:B------:R-:W-:Y:S02]  /*1ce0*/  LOP3.LUT R65, R114, UR30, R111, 0x96, !PT ;  /* 0x0000001e72417c12 */ /* 0x000fe4000f8e966f */
[----:B------:R-:W-:Y:S01]  /*1cf0*/  MOV R2, R110 ;  /* 0x0000006e00027202 */ /* 0x000fe20000000f00 */
[----:B------:R-:W-:Y:S01]  /*1d00*/  IMAD.MOV.U32 R108, RZ, RZ, R106 ;  /* 0x000000ffff6c7224 */ /* 0x000fe200078e006a */
[----:B------:R-:W-:Y:S01]  /*1d10*/  LOP3.LUT R66, R64, UR31, R107, 0x96, !PT ;  /* 0x0000001f40427c12 */ /* 0x000fe2000f8e966b */
[----:B------:R-:W-:-:S07]  /*1d20*/  IMAD.MOV.U32 R64, RZ, RZ, RZ ;  /* 0x000000ffff407224 */ /* 0x000fce00078e00ff */
.L_x_948:
[----:B------:R-:W-:Y:S05]  /*1d30*/  BSYNC.RECONVERGENT B2 ;  /* 0x0000000000027941 */ /* 0x000fea0003800200 */
.L_x_947:
[----:B------:R-:W-:Y:S01]  /*1d40*/  I2FP.F32.U32 R83, R56 ;  /* 0x0000003800537245 */ /* 0x000fe20000201000 */
[----:B------:R-:W-:Y:S01]  /*1d50*/  BSSY.RECONVERGENT B2, `(.L_x_952) ;  /* 0x0000051000027945 */ /* 0x000fe20003800200 */
[----:B------:R-:W-:Y:S01]  /*1d60*/  SHF.L.U32 R93, R57, 0x10, RZ ;  /* 0x00000010395d7819 */ /* 0x000fe200000006ff */
[----:B------:R-:W-:Y:S01]  /*1d70*/  IMAD.MOV.U32 R96, RZ, RZ, 0x2 ;  /* 0x00000002ff607424 */ /* 0x000fe200078e00ff */
[----:B------:R-:W-:Y:S01]  /*1d80*/  ISETP.NE.AND P3, PT, R64, 0x1, PT ;  /* 0x000000014000780c */ /* 0x000fe20003f65270 */
[----:B------:R-:W-:Y:S02]  /*1d90*/  FFMA.FTZ R56, R83, R116, 1.1641532182693481445e-10 ;  /* 0x2f00000053387423 */ /* 0x000fe40000010074 */
[----:B------:R-:W-:-:S03]  /*1da0*/  FMUL.FTZ R93, R93, R118 ;  /* 0x000000765d5d7220 */ /* 0x000fc60000410000 */
[----:B------:R-:W-:Y:S01]  /*1db0*/  FSETP.GTU.FTZ.AND P2, PT, R56, R117, PT ;  /* 0x000000753800720b */ /* 0x000fe20003f5c000 */
[----:B------:R-:W-:-:S03]  /*1dc0*/  @P0 IMAD.U32 R56, R29, 0x10000, RZ ;  /* 0x000100001d380824 */ /* 0x000fc600078e00ff */
[----:B------:R-:W-:Y:S02]  /*1dd0*/  FSEL R83, R93, RZ, !P2 ;  /* 0x000000ff5d537208 */ /* 0x000fe40005000000 */
[----:B------:R-:W-:Y:S02]  /*1de0*/  PLOP3.LUT P2, PT, P2, PT, PT, 0x8, 0x80 ;  /* 0x000000000080781c */ /* 0x000fe4000174e170 */
[----:B------:R-:W-:Y:S01]  /*1df0*/  PRMT R93, R57, 0x7632, R93 ;  /* 0x00007632395d7816 */ /* 0x000fe2000000005d */
        /* <DEDUP_REMOVED lines=8> */
[----:B------:R-:W-:Y:S01]  /*1e80*/  @!P2 MOV R96, 0x3 ;  /* 0x000000030060a802 */ /* 0x000fe20000000f00 */
[----:B------:R-:W-:Y:S02]  /*1e90*/  @!P2 IMAD.MOV.U32 R57, RZ, RZ, R66 ;  /* 0x000000ffff39a224 */ /* 0x000fe400078e0042 */
[----:B------:R-:W-:Y:S02]  /*1ea0*/  @P2 VIADD R96, R64, 0x1 ;  /* 0x0000000140602836 */ /* 0x000fe40000000000 */
[----:B------:R-:W-:Y:S01]  /*1eb0*/  @P2 IMAD.MOV.U32 R57, RZ, RZ, R65 ;  /* 0x000000ffff392224 */ /* 0x000fe200078e0041 */
[----:B------:R-:W-:Y:S06]  /*1ec0*/  BRA `(.L_x_953) ;  /* 0x0000000000e47947 */ /* 0x000fec0003800000 */
.L_x_954:
[----:B------:R-:W-:Y:S01]  /*1ed0*/  IADD3 R68, PT, PT, R68, 0x1, RZ ;  /* 0x0000000144447810 */ /* 0x000fe20007ffe0ff */
[----:B------:R-:W-:Y:S03]  /*1ee0*/  BSSY.RECONVERGENT B3, `(.L_x_955) ;  /* 0x000000c000037945 */ /* 0x000fe60003800200 */
[C---:B------:R-:W-:Y:S01]  /*1ef0*/  ISETP.NE.AND P2, PT, R68.reuse, RZ, PT ;  /* 0x000000ff4400720c */ /* 0x040fe20003f45270 */
[----:B------:R-:W-:-:S12]  /*1f00*/  IMAD.WIDE.U32 R120, R68, -0x2daee0ad, RZ ;  /* 0xd2511f5344787825 */ /* 0x000fd800078e00ff */
[----:B------:R-:W-:Y:S05]  /*1f10*/  @P2 BRA `(.L_x_956) ;  /* 0x0000000000202947 */ /* 0x000fea0003800000 */
[----:B------:R-:W-:-:S05]  /*1f20*/  VIADD R67, R67, 0x1 ;  /* 0x0000000143437836 */ /* 0x000fca0000000000 */
[----:B------:R-:W-:-:S13]  /*1f30*/  ISETP.NE.AND P2, PT, R67, RZ, PT ;  /* 0x000000ff4300720c */ /* 0x000fda0003f45270 */
[----:B------:R-:W-:Y:S02]  /*1f40*/  @!P2 VIADD R71, R71, 0x1 ;  /* 0x000000014747a836 */ /* 0x000fe40000000000 */
[----:B------:R-:W-:Y:S02]  /*1f50*/  @!P2 VIADD R2, R3, 0x1 ;  /* 0x000000010302a836 */ /* 0x000fe40000000000 */
[----:B------:R-:W-:Y:S01]  /*1f60*/  @!P2 IMAD.MOV.U32 R67, RZ, RZ, RZ ;  /* 0x000000ffff43a224 */ /* 0x000fe200078e00ff */
[----:B------:R-:W-:-:S13]  /*1f70*/  ISETP.NE.AND P3, PT, R71, RZ, !P2 ;  /* 0x000000ff4700720c */ /* 0x000fda0005765270 */
[----:B------:R-:W-:-:S05]  /*1f80*/  @P3 IADD3 R2, PT, PT, R3, RZ, RZ ;  /* 0x000000ff03023210 */ /* 0x000fca0007ffe0ff */
[----:B------:R-:W-:-:S07]  /*1f90*/  @!P2 IMAD.MOV.U32 R3, RZ, RZ, R2 ;  /* 0x000000ffff03a224 */ /* 0x000fce00078e0002 */
.L_x_956:
[----:B------:R-:W-:Y:S05]  /*1fa0*/  BSYNC.RECONVERGENT B3 ;  /* 0x0000000000037941 */ /* 0x000fea0003800200 */
.L_x_955:
[----:B------:R-:W-:Y:S01]  /*1fb0*/  IMAD.WIDE.U32 R64, R71, -0x326172a9, RZ ;  /* 0xcd9e8d5747407825 */ /* 0x000fe200078e00ff */
[----:B------:R-:W-:-:S03]  /*1fc0*/  LOP3.LUT R56, R3, UR7, R121, 0x96, !PT ;  /* 0x0000000703387c12 */ /* 0x000fc6000f8e9679 */
[----:B------:R-:W-:Y:S01]  /*1fd0*/  IMAD.MOV.U32 R96, RZ, RZ, RZ ;  /* 0x000000ffff607224 */ /* 0x000fe200078e00ff */
        /* <DEDUP_REMOVED lines=37> */
[----:B------:R-:W-:Y:S02]  /*2230*/  LOP3.LUT R66, R64, UR31, R57, 0x96, !PT ;  /* 0x0000001f40427c12 */ /* 0x000fe4000f8e9639 */
[----:B------:R-:W-:Y:S01]  /*2240*/  MOV R57, R108 ;  /* 0x0000006c00397202 */ /* 0x000fe20000000f00 */
[----:B------:R-:W-:-:S07]  /*2250*/  IMAD.MOV.U32 R108, RZ, RZ, R56 ;  /* 0x000000ffff6c7224 */ /* 0x000fce00078e0038 */
.L_x_953:
[----:B------:R-:W-:Y:S05]  /*2260*/  BSYNC.RECONVERGENT B2 ;  /* 0x0000000000027941 */ /* 0x000fea0003800200 */
.L_x_952:
        /* <DEDUP_REMOVED lines=24> */
.L_x_959:
        /* <DEDUP_REMOVED lines=11> */
[----:B------:R-:W-:-:S05]  /*24a0*/  @P3 IMAD.MOV R2, RZ, RZ, R3 ;  /* 0x000000ffff023224 */ /* 0x000fca00078e0203 */
[----:B------:R-:W-:-:S07]  /*24b0*/  @!P2 MOV R3, R2 ;  /* 0x000000020003a202 */ /* 0x000fce0000000f00 */
.L_x_961:
[----:B------:R-:W-:Y:S05]  /*24c0*/  BSYNC.RECONVERGENT B3 ;  /* 0x0000000000037941 */ /* 0x000fea0003800200 */
.L_x_960:
        /* <DEDUP_REMOVED lines=40> */
[----:B------:R-:W-:Y:S01]  /*2750*/  IMAD.MOV.U32 R57, RZ, RZ, R108 ;  /* 0x000000ffff397224 */ /* 0x000fe200078e006c */
[----:B------:R-:W-:Y:S01]  /*2760*/  MOV R108, R56 ;  /* 0x00000038006c7202 */ /* 0x000fe20000000f00 */
[----:B------:R-:W-:-:S07]  /*2770*/  IMAD.MOV.U32 R64, RZ, RZ, RZ ;  /* 0x000000ffff407224 */ /* 0x000fce00078e00ff */
.L_x_958:
[----:B------:R-:W-:Y:S05]  /*2780*/  BSYNC.RECONVERGENT B2 ;  /* 0x0000000000027941 */ /* 0x000fea0003800200 */
.L_x_957:
[----:B------:R-:W-:Y:S01]  /*2790*/  I2FP.F32.U32 R57, R57 ;  /* 0x0000003900397245 */ /* 0x000fe20000201000 */
[----:B------:R-:W-:Y:S01]  /*27a0*/  IMAD.U32 R107, R58, 0x10000, RZ ;  /* 0x000100003a6b7824 */ /* 0x000fe200078e00ff */
[----:B------:R-:W-:Y:S01]  /*27b0*/  ISETP.NE.AND P3, PT, R64, 0x1, PT ;  /* 0x000000014000780c */ /* 0x000fe20003f65270 */
[----:B------:R-:W-:Y:S01]  /*27c0*/  BSSY.RECONVERGENT B2, `(.L_x_962) ;  /* 0x000004e000027945 */ /* 0x000fe20003800200 */
[----:B------:R-:W-:Y:S02]  /*27d0*/  HFMA2 R96, -RZ, RZ, 0, 1.1920928955078125e-07 ;  /* 0x00000002ff607431 */ /* 0x000fe400000001ff */
[----:B------:R-:W-:Y:S01]  /*27e0*/  FFMA.FTZ R56, R57, R116, 1.1641532182693481445e-10 ;  /* 0x2f00000039387423 */ /* 0x000fe20000010074 */
[----:B------:R-:W-:Y:S01]  /*27f0*/  FMUL.FTZ R107, R107, R118 ;  /* 0x000000766b6b7220 */ /* 0x000fe20000410000 */
[----:B------:R-:W-:Y:S01]  /*2800*/  @P0 IMAD.U32 R57, R30, 0x10000, RZ ;  /* 0x000100001e390824 */ /* 0x000fe200078e00ff */
[----:B------:R-:W-:Y:S02]  /*2810*/  PRMT R58, R58, 0x7632, R58 ;  /* 0x000076323a3a7816 */ /* 0x000fe4000000003a */
        /* <DEDUP_REMOVED lines=15> */
.L_x_964:
        /* <DEDUP_REMOVED lines=13> */
.L_x_966:
[----:B------:R-:W-:Y:S05]  /*29e0*/  BSYNC.RECONVERGENT B3 ;  /* 0x0000000000037941 */ /* 0x000fea0003800200 */
.L_x_965:
        /* <DEDUP_REMOVED lines=43> */
.L_x_963:
[----:B------:R-:W-:Y:S05]  /*2ca0*/  BSYNC.RECONVERGENT B2 ;  /* 0x0000000000027941 */ /* 0x000fea0003800200 */
.L_x_962:
[----:B------:R-:W-:Y:S01]  /*2cb0*/  I2FP.F32.U32 R57, R57 ;  /* 0x0000003900397245 */ /* 0x000fe20000201000 */
[----:B------:R-:W-:Y:S01]  /*2cc0*/  IMAD.U32 R107, R58, 0x10000, RZ ;  /* 0x000100003a6b7824 */ /* 0x000fe200078e00ff */
[----:B------:R-:W-:Y:S01]  /*2cd0*/  ISETP.NE.AND P4, PT, R96, 0x1, PT ;  /* 0x000000016000780c */ /* 0x000fe20003f85270 */
[----:B------:R-:W-:Y:S01]  /*2ce0*/  @P0 IMAD.U32 R58, R95, 0x10000, RZ ;  /* 0x000100005f3a0824 */ /* 0x000fe200078e00ff */
[----:B------:R-:W-:Y:S01]  /*2cf0*/  BSSY.RECONVERGENT B2, `(.L_x_967) ;  /* 0x000004c000027945 */ /* 0x000fe20003800200 */
[----:B------:R-:W-:Y:S01]  /*2d00*/  FFMA.FTZ R56, R57, R116, 1.1641532182693481445e-10 ;  /* 0x2f00000039387423 */ /* 0x000fe20000010074 */
[----:B------:R-:W-:Y:S01]  /*2d10*/  FMUL.FTZ R107, R107, R118 ;  /* 0x000000766b6b7220 */ /* 0x000fe20000410000 */
[----:B------:R-:W-:-:S03]  /*2d20*/  MOV R57, R2 ;  /* 0x0000000200397202 */ /* 0x000fc60000000f00 */
        /* <DEDUP_REMOVED lines=15> */
.L_x_969:
        /* <DEDUP_REMOVED lines=13> */
.L_x_971:
[----:B------:R-:W-:Y:S05]  /*2ef0*/  BSYNC.RECONVERGENT B3 ;  /* 0x0000000000037941 */ /* 0x000fea0003800200 */
.L_x_970:
        /* <DEDUP_REMOVED lines=39> */
[----:B------:R-:W-:Y:S02]  /*3170*/  MOV R2, R106 ;  /* 0x0000006a00027202 */ /* 0x000fe40000000f00 */
[----:B------:R-:W-:Y:S01]  /*3180*/  LOP3.LUT R66, R64, UR31, R57, 0x96, !PT ;  /* 0x0000001f40427c12 */ /* 0x000fe2000f8e9639 */
[----:B------:R-:W-:Y:S02]  /*3190*/  IMAD.MOV.U32 R57, RZ, RZ, R108 ;  /* 0x000000ffff397224 */ /* 0x000fe400078e006c */
[----:B------:R-:W-:-:S07]  /*31a0*/  IMAD.MOV.U32 R108, RZ, RZ, R56 ;  /* 0x000000ffff6c7224 */ /* 0x000fce00078e0038 */
.L_x_968:
[----:B------:R-:W-:Y:S05]  /*31b0*/  BSYNC.RECONVERGENT B2 ;  /* 0x0000000000027941 */ /* 0x000fea0003800200 */
.L_x_967:
[----:B------:R-:W-:Y:S01]  /*31c0*/  I2FP.F32.U32 R57, R57 ;  /* 0x0000003900397245 */ /* 0x000fe20000201000 */
[----:B------:R-:W-:Y:S01]  /*31d0*/  BSSY.RECONVERGENT B2, `(.L_x_972) ;  /* 0x0000050000027945 */ /* 0x000fe20003800200 */
[----:B------:R-:W-:Y:S01]  /*31e0*/  SHF.L.U32 R107, R59, 0x10, RZ ;  /* 0x000000103b6b7819 */ /* 0x000fe200000006ff */
[----:B------:R-:W-:Y:S01]  /*31f0*/  IMAD.MOV.U32 R64, RZ, RZ, 0x2 ;  /* 0x00000002ff407424 */ /* 0x000fe200078e00ff */
[----:B------:R-:W-:Y:S01]  /*3200*/  ISETP.NE.AND P5, PT, R58, 0x1, PT ;  /* 0x000000013a00780c */ /* 0x000fe20003fa5270 */
[----:B------:R-:W-:Y:S01]  /*3210*/  FFMA.FTZ R56, R57, R116, 1.1641532182693481445e-10 ;  /* 0x2f00000039387423 */ /* 0x000fe20000010074 */
[----:B------:R-:W-:Y:S02]  /*3220*/  @P0 IMAD.U32 R57, R31, 0x10000, RZ ;  /* 0x000100001f390824 */ /* 0x000fe400078e00ff */
[----:B------:R-:W-:Y:S01]  /*3230*/  FMUL.FTZ R107, R107, R118 ;  /* 0x000000766b6b7220 */ /* 0x000fe20000410000 */
        /* <DEDUP_REMOVED lines=16> */
.L_x_974:
        /* <DEDUP_REMOVED lines=13> */
.L_x_976:
[----:B------:R-:W-:Y:S05]  /*3410*/  BSYNC.RECONVERGENT B3 ;  /* 0x0000000000037941 */ /* 0x000fea0003800200 */
.L_x_975:
        /* <DEDUP_REMOVED lines=40> */
[----:B------:R-:W-:Y:S01]  /*36a0*/  IMAD.MOV.U32 R64, RZ, RZ, RZ ;  /* 0x000000ffff407224 */ /* 0x000fe200078e00ff */
[----:B------:R-:W-:Y:S01]  /*36b0*/  MOV R57, R108 ;  /* 0x0000006c00397202 */ /* 0x000fe20000000f00 */
[----:B------:R-:W-:-:S07]  /*36c0*/  IMAD.MOV.U32 R108, RZ, RZ, R56 ;  /* 0x000000ffff6c7224 */ /* 0x000fce00078e0038 */
.L_x_973:
[----:B------:R-:W-:Y:S05]  /*36d0*/  BSYNC.RECONVERGENT B2 ;  /* 0x0000000000027941 */ /* 0x000fea0003800200 */
.L_x_972:
[----:B------:R-:W-:Y:S01]  /*36e0*/  I2FP.F32.U32 R57, R57 ;  /* 0x0000003900397245 */ /* 0x000fe20000201000 */
[----:B------:R-:W-:Y:S01]  /*36f0*/  IMAD.U32 R59, R122, 0x10000, RZ ;  /* 0x000100007a3b7824 */ /* 0x000fe200078e00ff */
[----:B------:R-:W-:Y:S02]  /*3700*/  @P0 SHF.L.U32 R56, R101, 0x10, RZ ;  /* 0x0000001065380819 */ /* 0x000fe400000006ff */
[----:B------:R-:W-:Y:S01]  /*3710*/  PRMT R58, R120, 0x5410, R121 ;  /* 0x00005410783a7816 */ /* 0x000fe20000000079 */
[----:B------:R-:W-:Y:S01]  /*3720*/  FFMA.FTZ R116, R57, R116, 1.1641532182693481445e-10 ;  /* 0x2f00000039747423 */ /* 0x000fe20000010074 */
[----:B------:R-:W-:Y:S01]  /*3730*/  FMUL.FTZ R59, R59, R118 ;  /* 0x000000763b3b7220 */ /* 0x000fe20000410000 */
[----:B------:R-:W-:-:S03]  /*3740*/  PRMT R57, R114, 0x5410, R115 ;  /* 0x0000541072397816 */ /* 0x000fc60000000073 */
        /* <DEDUP_REMOVED lines=8> */
.L_x_936:
[----:B------:R-:W-:Y:S01]  /*37d0*/  ISETP.NE.AND P2, PT, R64, 0x1, PT ;  /* 0x000000014000780c */ /* 0x000fe20003f45270 */
[----:B------:R-:W-:Y:S01]  /*37e0*/  BSSY.RECONVERGENT B2, `(.L_x_978) ;  /* 0x0000047000027945 */ /* 0x000fe20003800200 */
[----:B------:R-:W-:Y:S02]  /*37f0*/  IMAD.MOV.U32 R74, RZ, RZ, 0x2 ;  /* 0x00000002ff4a7424 */ /* 0x000fe400078e00ff */
[----:B------:R-:W-:Y:S02]  /*3800*/  IMAD.MOV.U32 R0, RZ, RZ, R2 ;  /* 0x000000ffff007224 */ /* 0x000fe400078e0002 */
[----:B------:R-:W-:-:S07]  /*3810*/  IMAD.MOV.U32 R108, RZ, RZ, R105 ;  /* 0x000000ffff6c7224 */ /* 0x000fce00078e0069 */
[----:B------:R-:W-:Y:S05]  /*3820*/  @!P2 BRA `(.L_x_979) ;  /* 0x000000040008a947 */ /* 0x000fea0003800000 */
[----:B------:R-:W-:-:S13]  /*3830*/  ISETP.NE.AND P2, PT, R64, 0x3, PT ;  /* 0x000000034000780c */ /* 0x000fda0003f45270 */
[----:B------:R-:W-:Y:S05]  /*3840*/  @!P2 BRA `(.L_x_980) ;  /* 0x000000000020a947 */ /* 0x000fea0003800000 */
[----:B------:R-:W-:-:S13]  /*3850*/  ISETP.NE.AND P2, PT, R64, 0x2, PT ;  /* 0x000000024000780c */ /* 0x000fda0003f45270 */
[----:B------:R-:W-:Y:S01]  /*3860*/  @!P2 MOV R74, 0x3 ;  /* 0x00000003004aa802 */ /* 0x000fe20000000f00 */
[----:B------:R-:W-:Y:S01]  /*3870*/  @!P2 IMAD.MOV.U32 R108, RZ, RZ, R105 ;  /* 0x000000ffff6ca224 */ /* 0x000fe200078e0069 */
[----:B------:R-:W-:Y:S01]  /*3880*/  @P2 MOV R108, R105 ;  /* 0x00000069006c2202 */ /* 0x000fe20000000f00 */
[----:B------:R-:W-:Y:S02]  /*3890*/  @!P2 IMAD.MOV.U32 R0, RZ, RZ, R66 ;  /* 0x000000ffff00a224 */ /* 0x000fe400078e0042 */
[----:B------:R-:W-:Y:S02]  /*38a0*/  @P2 VIADD R74, R64, 0x1 ;  /* 0x00000001404a2836 */ /* 0x000fe40000000000 */
[----:B------:R-:W-:Y:S01]  /*38b0*/  @P2 IMAD.MOV.U32 R0, RZ, RZ, R65 ;  /* 0x000000ffff002224 */ /* 0x000fe200078e0041 */
[----:B------:R-:W-:Y:S06]  /*38c0*/  BRA `(.L_x_979) ;  /* 0x0000000000e07947 */ /* 0x000fec0003800000 */
.L_x_980:
        /* <DEDUP_REMOVED lines=13> */
.L_x_982:
[----:B------:R-:W-:Y:S05]  /*39a0*/  BSYNC.RECONVERGENT B3 ;  /* 0x0000000000037941 */ /* 0x000fea0003800200 */
.L_x_981:
        /* <DEDUP_REMOVED lines=41> */
[----:B------:R-:W-:-:S07]  /*3c40*/  IMAD.MOV.U32 R74, RZ, RZ, RZ ;  /* 0x000000ffff4a7224 */ /* 0x000fce00078e00ff */
.L_x_979:
[----:B------:R-:W-:Y:S05]  /*3c50*/  BSYNC.RECONVERGENT B2 ;  /* 0x0000000000027941 */ /* 0x000fea0003800200 */
.L_x_978:
        /* <DEDUP_REMOVED lines=9> */
[----:B------:R-:W-:Y:S02]  /*3cf0*/  IMAD.MOV.U32 R64, RZ, RZ, R2 ;  /* 0x000000ffff407224 */ /* 0x000fe400078e0002 */
[----:B------:R-:W-:-:S05]  /*3d00*/  FFMA.FTZ R73, R73, R80, 1.1641532182693481445e-10 ;  /* 0x2f00000049497423 */ /* 0x000fca0000010050 */
[----:B0-----:R-:W-:-:S04]  /*3d10*/  FSETP.GTU.FTZ.AND P2, PT, R73, R118, PT ;  /* 0x000000764900720b */ /* 0x001fc80003f5c000 */
        /* <DEDUP_REMOVED lines=13> */
.L_x_985:
        /* <DEDUP_REMOVED lines=13> */
.L_x_987:
[----:B------:R-:W-:Y:S05]  /*3ec0*/  BSYNC.RECONVERGENT B3 ;  /* 0x0000000000037941 */ /* 0x000fea0003800200 */
.L_x_986:
        /* <DEDUP_REMOVED lines=43> */
.L_x_984:
[----:B------:R-:W-:Y:S05]  /*4180*/  BSYNC.RECONVERGENT B2 ;  /* 0x0000000000027941 */ /* 0x000fea0003800200 */
.L_x_983:
        /* <DEDUP_REMOVED lines=9> */
[----:B------:R-:W-:-:S05]  /*4220*/  FSEL R73, R64, RZ, !P2 ;  /* 0x000000ff40497208 */ /* 0x000fca0005000000 */
[----:B------:R-:W-:Y:S01]  /*4230*/  FADD.FTZ R64, R0, R73 ;  /* 0x0000004900407221 */ /* 0x000fe20000010000 */
[----:B------:R-:W-:-:S03]  /*4240*/  SEL R73, RZ, 0x1, P2 ;  /* 0x00000001ff497807 */ /* 0x000fc60001000000 */
[--C-:B------:R-:W-:Y:S01]  /*4250*/  @P0 FADD.FTZ R0, R75, R64.reuse ;  /* 0x000000404b000221 */ /* 0x100fe20000010000 */
[----:B------:R-:W-:Y:S02]  /*4260*/  @!P0 IMAD.MOV.U32 R0, RZ, RZ, R64 ;  /* 0x000000ffff008224 */ /* 0x000fe400078e0040 */
        /* <DEDUP_REMOVED lines=11> */
.L_x_990:
        /* <DEDUP_REMOVED lines=13> */
.L_x_992:
[----:B------:R-:W-:Y:S05]  /*43f0*/  BSYNC.RECONVERGENT B3 ;  /* 0x0000000000037941 */ /* 0x000fea0003800200 */
.L_x_991:
        /* <DEDUP_REMOVED lines=41> */
[----:B------:R-:W-:Y:S02]  /*4690*/  IMAD.MOV.U32 R108, RZ, RZ, R74 ;  /* 0x000000ffff6c7224 */ /* 0x000fe400078e004a */
[----:B------:R-:W-:-:S07]  /*46a0*/  IMAD.MOV.U32 R74, RZ, RZ, RZ ;  /* 0x000000ffff4a7224 */ /* 0x000fce00078e00ff */
.L_x_989:
[----:B------:R-:W-:Y:S05]  /*46b0*/  BSYNC.RECONVERGENT B2 ;  /* 0x0000000000027941 */ /* 0x000fea0003800200 */
.L_x_988:
        /* <DEDUP_REMOVED lines=21> */
.L_x_995:
        /* <DEDUP_REMOVED lines=13> */
.L_x_997:
[----:B------:R-:W-:Y:S05]  /*48e0*/  BSYNC.RECONVERGENT B3 ;  /* 0x0000000000037941 */ /* 0x000fea0003800200 */
.L_x_996:
        /* <DEDUP_REMOVED lines=40> */
[----:B------:R-:W-:Y:S02]  /*4b70*/  HFMA2 R76, -RZ, RZ, 0, 0 ;  /* 0x00000000ff4c7431 */ /* 0x000fe400000001ff */
[----:B------:R-:W-:Y:S02]  /*4b80*/  IMAD.MOV.U32 R64, RZ, RZ, R108 ;  /* 0x000000ffff407224 */ /* 0x000fe400078e006c */
[----:B------:R-:W-:-:S07]  /*4b90*/  IMAD.MOV.U32 R108, RZ, RZ, R74 ;  /* 0x000000ffff6c7224 */ /* 0x000fce00078e004a */
.L_x_994:
[----:B------:R-:W-:Y:S05]  /*4ba0*/  BSYNC.RECONVERGENT B2 ;  /* 0x0000000000027941 */ /* 0x000fea0003800200 */
.L_x_993:
[----:B------:R-:W-:Y:S01]  /*4bb0*/  I2FP.F32.U32 R75, R64 ;  /* 0x00000040004b7245 */ /* 0x000fe20000201000 */
[----:B------:R-:W-:Y:S01]  /*4bc0*/  @P0 IMAD.U32 R83, R83, 0x10000, RZ ;  /* 0x0001000053530824 */ /* 0x000fe200078e00ff */
[----:B------:R-:W-:Y:S01]  /*4bd0*/  PRMT R64, R24, 0x7632, R64 ;  /* 0x0000763218407816 */ /* 0x000fe20000000040 */
[----:B------:R-:W-:Y:S01]  /*4be0*/  BSSY.RECONVERGENT B2, `(.L_x_998) ;  /* 0x0000050000027945 */ /* 0x000fe20003800200 */
[----:B------:R-:W-:Y:S01]  /*4bf0*/  ISETP.NE.AND P3, PT, R76, 0x1, PT ;  /* 0x000000014c00780c */ /* 0x000fe20003f65270 */
[----:B------:R-:W-:Y:S02]  /*4c00*/  FFMA.FTZ R75, R75, R80, 1.1641532182693481445e-10 ;  /* 0x2f0000004b4b7423 */ /* 0x000fe40000010050 */
[----:B------:R-:W-:-:S03]  /*4c10*/  IMAD.U32 R64, R64, 0x10000, RZ ;  /* 0x0001000040407824 */ /* 0x000fc600078e00ff */
[----:B------:R-:W-:Y:S01]  /*4c20*/  FSETP.GTU.FTZ.AND P2, PT, R75, R118, PT ;  /* 0x000000764b00720b */ /* 0x000fe20003f5c000 */
[----:B------:R-:W-:-:S03]  /*4c30*/  FMUL.FTZ R64, R64, R117 ;  /* 0x0000007540407220 */ /* 0x000fc60000410000 */
[----:B------:R-:W-:Y:S02]  /*4c40*/  SEL R74, RZ, 0x1, P2 ;  /* 0x00000001ff4a7807 */ /* 0x000fe40001000000 */
[----:B------:R-:W-:Y:S02]  /*4c50*/  FSEL R75, R64, RZ, !P2 ;  /* 0x000000ff404b7208 */ /* 0x000fe40005000000 */
[----:B------:R-:W-:-:S03]  /*4c60*/  MOV R64, 0x2 ;  /* 0x0000000200407802 */ /* 0x000fc60000000f00 */
[----:B------:R-:W-:-:S04]  /*4c70*/  FADD.FTZ R56, R56, R75 ;  /* 0x0000004b38387221 */ /* 0x000fc80000010000 */
        /* <DEDUP_REMOVED lines=13> */
.L_x_1000:
        /* <DEDUP_REMOVED lines=13> */
.L_x_1002:
[----:B------:R-:W-:Y:S05]  /*4e20*/  BSYNC.RECONVERGENT B3 ;  /* 0x0000000000037941 */ /* 0x000fea0003800200 */
.L_x_1001:
        /* <DEDUP_REMOVED lines=42> */
[----:B------:R-:W-:-:S07]  /*50d0*/  IMAD.MOV.U32 R108, RZ, RZ, R76 ;  /* 0x000000ffff6c7224 */ /* 0x000fce00078e004c */
.L_x_999:
[----:B------:R-:W-:Y:S05]  /*50e0*/  BSYNC.RECONVERGENT B2 ;  /* 0x0000000000027941 */ /* 0x000fea0003800200 */
.L_x_998:
[----:B------:R-:W-:Y:S01]  /*50f0*/  I2FP.F32.U32 R75, R56 ;  /* 0x00000038004b7245 */ /* 0x000fe20000201000 */
[C---:B------:R-:W-:Y:S01]  /*5100*/  IMAD.U32 R56, R57.reuse, 0x10000, RZ ;  /* 0x0001000039387824 */ /* 0x040fe200078e00ff */
[----:B------:R-:W-:Y:S01]  /*5110*/  ISETP.NE.AND P3, PT, R64, 0x1, PT ;  /* 0x000000014000780c */ /* 0x000fe20003f65270 */
[----:B------:R-:W-:Y:S01]  /*5120*/  BSSY.RECONVERGENT B2, `(.L_x_1003) ;  /* 0x000004c000027945 */ /* 0x000fe20003800200 */
[----:B------:R-:W-:Y:S01]  /*5130*/  PRMT R93, R57, 0x7632, R93 ;  /* 0x00007632395d7816 */ /* 0x000fe2000000005d */
[----:B------:R-:W-:Y:S01]  /*5140*/  FFMA.FTZ R75, R75, R80, 1.1641532182693481445e-10 ;  /* 0x2f0000004b4b7423 */ /* 0x000fe20000010050 */
[----:B------:R-:W-:Y:S01]  /*5150*/  FMUL.FTZ R56, R56, R117 ;  /* 0x0000007538387220 */ /* 0x000fe20000410000 */
[----:B------:R-:W-:Y:S02]  /*5160*/  IMAD.MOV.U32 R76, RZ, RZ, 0x2 ;  /* 0x00000002ff4c7424 */ /* 0x000fe400078e00ff */
[----:B------:R-:W-:Y:S01]  /*5170*/  IMAD.MOV.U32 R57, RZ, RZ, R2 ;  /* 0x000000ffff397224 */ /* 0x000fe200078e0002 */
        /* <DEDUP_REMOVED lines=13> */
.L_x_1005:
        /* <DEDUP_REMOVED lines=13> */
.L_x_1007:
[----:B------:R-:W-:Y:S05]  /*5320*/  BSYNC.RECONVERGENT B3 ;  /* 0x0000000000037941 */ /* 0x000fea0003800200 */
.L_x_1006:
        /* <DEDUP_REMOVED lines=43> */
.L_x_1004:
[----:B------:R-:W-:Y:S05]  /*55e0*/  BSYNC.RECONVERGENT B2 ;  /* 0x0000000000027941 */ /* 0x000fea0003800200 */
.L_x_1003:
[----:B------:R-:W-:Y:S01]  /*55f0*/  I2FP.F32.U32 R57, R57 ;  /* 0x0000003900397245 */ /* 0x000fe20000201000 */
[----:B------:R-:W-:Y:S01]  /*5600*/  IMAD.U32 R56, R25, 0x10000, RZ ;  /* 0x0001000019387824 */ /* 0x000fe200078e00ff */
[----:B------:R-:W-:Y:S01]  /*5610*/  ISETP.NE.AND P3, PT, R76, 0x1, PT ;  /* 0x000000014c00780c */ /* 0x000fe20003f65270 */
[----:B------:R-:W-:Y:S01]  /*5620*/  BSSY.RECONVERGENT B2, `(.L_x_1008) ;  /* 0x000004f000027945 */ /* 0x000fe20003800200 */
[----:B------:R-:W-:Y:S01]  /*5630*/  @P0 SHF.L.U32 R64, R29, 0x10, RZ ;  /* 0x000000101d400819 */ /* 0x000fe200000006ff */
[----:B------:R-:W-:Y:S01]  /*5640*/  FFMA.FTZ R57, R57, R80, 1.1641532182693481445e-10 ;  /* 0x2f00000039397423 */ /* 0x000fe20000010050 */
[----:B------:R-:W-:-:S04]  /*5650*/  FMUL.FTZ R56, R56, R117 ;  /* 0x0000007538387220 */ /* 0x000fc80000410000 */
[----:B------:R-:W-:Y:S01]  /*5660*/  FSETP.GTU.FTZ.AND P2, PT, R57, R118, PT ;  /* 0x000000763900720b */ /* 0x000fe20003f5c000 */
[----:B------:R-:W-:-:S03]  /*5670*/  IMAD.MOV.U32 R57, RZ, RZ, R2 ;  /* 0x000000ffff397224 */ /* 0x000fc600078e0002 */
[----:B------:R-:W-:-:S05]  /*5680*/  FSEL R56, R56, RZ, !P2 ;  /* 0x000000ff38387208 */ /* 0x000fca0005000000 */
[----:B------:R-:W-:-:S04]  /*5690*/  FADD.FTZ R75, R75, R56 ;  /* 0x000000384b4b7221 */ /* 0x000fc80000010000 */
[--C-:B------:R-:W-:Y:S01]  /*56a0*/  @P0 FADD.FTZ R83, R64, R75.reuse ;  /* 0x0000004b40530221 */ /* 0x100fe20000010000 */
[----:B------:R-:W-:Y:S01]  /*56b0*/  @!P0 IMAD.MOV.U32 R83, RZ, RZ, R75 ;  /* 0x000000ffff538224 */ /* 0x000fe200078e004b */
[----:B------:R-:W-:Y:S01]  /*56c0*/  SEL R75, RZ, 0x1, P2 ;  /* 0x00000001ff4b7807 */ /* 0x000fe20001000000 */
[----:B------:R-:W-:-:S03]  /*56d0*/  IMAD.MOV.U32 R64, RZ, RZ, 0x2 ;  /* 0x00000002ff407424 */ /* 0x000fc600078e00ff */
        /* <DEDUP_REMOVED lines=10> */
.L_x_1010:
        /* <DEDUP_REMOVED lines=13> */
.L_x_1012:
[----:B------:R-:W-:Y:S05]  /*5850*/  BSYNC.RECONVERGENT B3 ;  /* 0x0000000000037941 */ /* 0x000fea0003800200 */
.L_x_1011:
        /* <DEDUP_REMOVED lines=43> */
.L_x_1009:
[----:B------:R-:W-:Y:S05]  /*5b10*/  BSYNC.RECONVERGENT B2 ;  /* 0x0000000000027941 */ /* 0x000fea0003800200 */
.L_x_1008:
[----:B------:R-:W-:Y:S01]  /*5b20*/  I2FP.F32.U32 R57, R57 ;  /* 0x0000003900397245 */ /* 0x000fe20000201000 */
[----:B------:R-:W-:Y:S01]  /*5b30*/  IMAD.U32 R56, R93, 0x10000, RZ ;  /* 0x000100005d387824 */ /* 0x000fe200078e00ff */
[----:B------:R-:W-:Y:S01]  /*5b40*/  ISETP.NE.AND P2, PT, R64, 0x1, PT ;  /* 0x000000014000780c */ /* 0x000fe20003f45270 */
[----:B------:R-:W-:Y:S01]  /*5b50*/  BSSY.RECONVERGENT B2, `(.L_x_1013) ;  /* 0x000004b000027945 */ /* 0x000fe20003800200 */
[----:B------:R-:W-:Y:S02]  /*5b60*/  HFMA2 R77, -RZ, RZ, 0, 1.1920928955078125e-07 ;  /* 0x00000002ff4d7431 */ /* 0x000fe400000001ff */
[----:B------:R-:W-:Y:S01]  /*5b70*/  FFMA.FTZ R57, R57, R80, 1.1641532182693481445e-10 ;  /* 0x2f00000039397423 */ /* 0x000fe20000010050 */
[----:B------:R-:W-:-:S04]  /*5b80*/  FMUL.FTZ R56, R56, R117 ;  /* 0x0000007538387220 */ /* 0x000fc80000410000 */
[----:B------:R-:W-:Y:S01]  /*5b90*/  FSETP.GTU.FTZ.AND P3, PT, R57, R118, PT ;  /* 0x000000763900720b */ /* 0x000fe20003f7c000 */
[----:B------:R-:W-:-:S03]  /*5ba0*/  IMAD.MOV.U32 R57, RZ, RZ, R2 ;  /* 0x000000ffff397224 */ /* 0x000fc600078e0002 */
        /* <DEDUP_REMOVED lines=12> */
.L_x_1015:
        /* <DEDUP_REMOVED lines=13> */
.L_x_1017:
[----:B------:R-:W-:Y:S05]  /*5d40*/  BSYNC.RECONVERGENT B3 ;  /* 0x0000000000037941 */ /* 0x000fea0003800200 */
.L_x_1016:
        /* <DEDUP_REMOVED lines=38> */
[----:B------:R-:W-:Y:S02]  /*5fb0*/  HFMA2 R77, -RZ, RZ, 0, 0 ;  /* 0x00000000ff4d7431 */ /* 0x000fe400000001ff */
[----:B------:R-:W-:Y:S01]  /*5fc0*/  IMAD.MOV.U32 R2, RZ, RZ, R76 ;  /* 0x000000ffff027224 */ /* 0x000fe200078e004c */
[----:B------:R-:W-:Y:S01]  /*5fd0*/  LOP3.LUT R66, R64, UR31, R57, 0x96, !PT ;  /* 0x0000001f40427c12 */ /* 0x000fe2000f8e9639 */
[----:B------:R-:W-:Y:S02]  /*5fe0*/  IMAD.MOV.U32 R57, RZ, RZ, R108 ;  /* 0x000000ffff397224 */ /* 0x000fe400078e006c */
[----:B------:R-:W-:-:S07]  /*5ff0*/  IMAD.MOV.U32 R108, RZ, RZ, R56 ;  /* 0x000000ffff6c7224 */ /* 0x000fce00078e0038 */
.L_x_1014:
[----:B------:R-:W-:Y:S05]  /*6000*/  BSYNC.RECONVERGENT B2 ;  /* 0x0000000000027941 */ /* 0x000fea0003800200 */
.L_x_1013:
[----:B------:R-:W-:Y:S01]  /*6010*/  I2FP.F32.U32 R57, R57 ;  /* 0x0000003900397245 */ /* 0x000fe20000201000 */
[----:B------:R-:W-:Y:S01]  /*6020*/  BSSY.RECONVERGENT B2, `(.L_x_1018) ;  /* 0x0000052000027945 */ /* 0x000fe20003800200 */
[----:B------:R-:W-:Y:S02]  /*6030*/  PRMT R56, R25, 0x7632, R56 ;  /* 0x0000763219387816 */ /* 0x000fe40000000038 */
[----:B------:R-:W-:Y:S01]  /*6040*/  MOV R64, 0x2 ;  /* 0x0000000200407802 */ /* 0x000fe20000000f00 */
[----:B------:R-:W-:Y:S02]  /*6050*/  FFMA.FTZ R57, R57, R80, 1.1641532182693481445e-10 ;  /* 0x2f00000039397423 */ /* 0x000fe40000010050 */
[----:B------:R-:W-:-:S03]  /*6060*/  IMAD.U32 R56, R56, 0x10000, RZ ;  /* 0x0001000038387824 */ /* 0x000fc600078e00ff */
[----:B------:R-:W-:Y:S01]  /*6070*/  FSETP.GTU.FTZ.AND P2, PT, R57, R118, PT ;  /* 0x000000763900720b */ /* 0x000fe20003f5c000 */
[----:B------:R-:W-:Y:S01]  /*6080*/  FMUL.FTZ R56, R56, R117 ;  /* 0x0000007538387220 */ /* 0x000fe20000410000 */
[----:B------:R-:W-:Y:S02]  /*6090*/  @P0 IMAD.U32 R57, R92, 0x10000, RZ ;  /* 0x000100005c390824 */ /* 0x000fe400078e00ff */
[----:B------:R-:W-:Y:S02]  /*60a0*/  SEL R76, RZ, 0x1, P2 ;  /* 0x00000001ff4c7807 */ /* 0x000fe40001000000 */
[----:B------:R-:W-:Y:S02]  /*60b0*/  FSEL R56, R56, RZ, !P2 ;  /* 0x000000ff38387208 */ /* 0x000fe40005000000 */
[----:B------:R-:W-:-:S03]  /*60c0*/  ISETP.NE.AND P2, PT, R77, 0x1, PT ;  /* 0x000000014d00780c */ /* 0x000fc60003f45270 */
        /* <DEDUP_REMOVED lines=14> */
.L_x_1020:
        /* <DEDUP_REMOVED lines=13> */
.L_x_1022:
[----:B------:R-:W-:Y:S05]  /*6280*/  BSYNC.RECONVERGENT B3 ;  /* 0x0000000000037941 */ /* 0x000fea0003800200 */
.L_x_1021:
        /* <DEDUP_REMOVED lines=43> */
.L_x_1019:
[----:B------:R-:W-:Y:S05]  /*6540*/  BSYNC.RECONVERGENT B2 ;  /* 0x0000000000027941 */ /* 0x000fea0003800200 */
.L_x_1018:
[----:B------:R-:W-:Y:S01]  /*6550*/  I2FP.F32.U32 R57, R57 ;  /* 0x0000003900397245 */ /* 0x000fe20000201000 */
[----:B------:R-:W-:Y:S01]  /*6560*/  IMAD.U32 R56, R58, 0x10000, RZ ;  /* 0x000100003a387824 */ /* 0x000fe200078e00ff */
[----:B------:R-:W-:Y:S01]  /*6570*/  ISETP.NE.AND P3, PT, R64, 0x1, PT ;  /* 0x000000014000780c */ /* 0x000fe20003f65270 */
[----:B------:R-:W-:Y:S01]  /*6580*/  BSSY.RECONVERGENT B2, `(.L_x_1023) ;  /* 0x000004b000027945 */ /* 0x000fe20003800200 */
[----:B------:R-:W-:Y:S01]  /*6590*/  PRMT R58, R58, 0x7632, R58 ;  /* 0x000076323a3a7816 */ /* 0x000fe2000000003a */
[----:B------:R-:W-:Y:S01]  /*65a0*/  FFMA.FTZ R57, R57, R80, 1.1641532182693481445e-10 ;  /* 0x2f00000039397423 */ /* 0x000fe20000010050 */
[----:B------:R-:W-:Y:S01]  /*65b0*/  FMUL.FTZ R56, R56, R117 ;  /* 0x0000007538387220 */ /* 0x000fe20000410000 */
[----:B------:R-:W-:-:S03]  /*65c0*/  IMAD.MOV.U32 R78, RZ, RZ, 0x2 ;  /* 0x00000002ff4e7424 */ /* 0x000fc600078e00ff */
[----:B------:R-:W-:Y:S01]  /*65d0*/  FSETP.GTU.FTZ.AND P2, PT, R57, R118, PT ;  /* 0x000000763900720b */ /* 0x000fe20003f5c000 */
[----:B------:R-:W-:-:S03]  /*65e0*/  IMAD.MOV.U32 R57, RZ, RZ, R2 ;  /* 0x000000ffff397224 */ /* 0x000fc600078e0002 */
[----:B------:R-:W-:Y:S02]  /*65f0*/  FSEL R77, R56, RZ, !P2 ;  /* 0x000000ff384d7208 */ /* 0x000fe40005000000 */
[----:B------:R-:W-:Y:S01]  /*6600*/  PLOP3.LUT P2, PT, P2, PT, PT, 0x8, 0x80 ;  /* 0x000000000080781c */ /* 0x000fe2000174e170 */
[----:B------:R-:W-:-:S12]  /*6610*/  @!P3 BRA `(.L_x_1024) ;  /* 0x000000040004b947 */ /* 0x000fd80003800000 */
        /* <DEDUP_REMOVED lines=8> */
.L_x_1025:
        /* <DEDUP_REMOVED lines=13> */
.L_x_1027:
[----:B------:R-:W-:Y:S05]  /*6770*/  BSYNC.RECONVERGENT B3 ;  /* 0x0000000000037941 */ /* 0x000fea0003800200 */
.L_x_1026:
        /* <DEDUP_REMOVED lines=43> */
.L_x_1024:
[----:B------:R-:W-:Y:S05]  /*6a30*/  BSYNC.RECONVERGENT B2 ;  /* 0x0000000000027941 */ /* 0x000fea0003800200 */
.L_x_1023:
[----:B------:R-:W-:Y:S01]  /*6a40*/  I2FP.F32.U32 R57, R57 ;  /* 0x0000003900397245 */ /* 0x000fe20000201000 */
[----:B------:R-:W-:Y:S01]  /*6a50*/  IMAD.U32 R56, R26, 0x10000, RZ ;  /* 0x000100001a387824 */ /* 0x000fe200078e00ff */
[----:B------:R-:W-:Y:S01]  /*6a60*/  @P0 SHF.L.U32 R92, R30, 0x10, RZ ;  /* 0x000000101e5c0819 */ /* 0x000fe200000006ff */
[----:B------:R-:W-:Y:S01]  /*6a70*/  BSSY.RECONVERGENT B2, `(.L_x_1028) ;  /* 0x0000050000027945 */ /* 0x000fe20003800200 */
[----:B------:R-:W-:Y:S02]  /*6a80*/  IMAD.MOV.U32 R96, RZ, RZ, 0x2 ;  /* 0x00000002ff607424 */ /* 0x000fe400078e00ff */
[----:B------:R-:W-:Y:S01]  /*6a90*/  FFMA.FTZ R57, R57, R80, 1.1641532182693481445e-10 ;  /* 0x2f00000039397423 */ /* 0x000fe20000010050 */
[----:B------:R-:W-:-:S04]  /*6aa0*/  FMUL.FTZ R56, R56, R117 ;  /* 0x0000007538387220 */ /* 0x000fc80000410000 */
[----:B------:R-:W-:Y:S01]  /*6ab0*/  FSETP.GTU.FTZ.AND P3, PT, R57, R118, PT ;  /* 0x000000763900720b */ /* 0x000fe20003f7c000 */
[----:B------:R-:W-:-:S03]  /*6ac0*/  IMAD.MOV.U32 R57, RZ, RZ, R2 ;  /* 0x000000ffff397224 */ /* 0x000fc600078e0002 */
[----:B------:R-:W-:Y:S02]  /*6ad0*/  FSEL R64, R56, RZ, !P3 ;  /* 0x000000ff38407208 */ /* 0x000fe40005800000 */
        /* <DEDUP_REMOVED lines=16> */
.L_x_1030:
        /* <DEDUP_REMOVED lines=13> */
.L_x_1032:
[----:B------:R-:W-:Y:S05]  /*6cb0*/  BSYNC.RECONVERGENT B3 ;  /* 0x0000000000037941 */ /* 0x000fea0003800200 */
.L_x_1031:
        /* <DEDUP_REMOVED lines=43> */
.L_x_1029:
[----:B------:R-:W-:Y:S05]  /*6f70*/  BSYNC.RECONVERGENT B2 ;  /* 0x0000000000027941 */ /* 0x000fea0003800200 */
.L_x_1028:
        /* <DEDUP_REMOVED lines=20> */
.L_x_1035:
        /* <DEDUP_REMOVED lines=13> */
.L_x_1037:
[----:B------:R-:W-:Y:S05]  /*7190*/  BSYNC.RECONVERGENT B3 ;  /* 0x0000000000037941 */ /* 0x000fea0003800200 */
.L_x_1036:
        /* <DEDUP_REMOVED lines=43> */
.L_x_1034:
[----:B------:R-:W-:Y:S05]  /*7450*/  BSYNC.RECONVERGENT B2 ;  /* 0x0000000000027941 */ /* 0x000fea0003800200 */
.L_x_1033:
[----:B------:R-:W-:Y:S01]  /*7460*/  I2FP.F32.U32 R57, R64 ;  /* 0x0000004000397245 */ /* 0x000fe20000201000 */
[----:B------:R-:W-:Y:S01]  /*7470*/  @P0 IMAD.U32 R95, R95, 0x10000, RZ ;  /* 0x000100005f5f0824 */ /* 0x000fe200078e00ff */
[----:B------:R-:W-:Y:S01]  /*7480*/  PRMT R56, R26, 0x7632, R56 ;  /* 0x000076321a387816 */ /* 0x000fe20000000038 */
[----:B------:R-:W-:Y:S01]  /*7490*/  BSSY.RECONVERGENT B2, `(.L_x_1038) ;  /* 0x0000050000027945 */ /* 0x000fe20003800200 */
[----:B------:R-:W-:Y:S01]  /*74a0*/  MOV R64, 0x2 ;  /* 0x0000000200407802 */ /* 0x000fe20000000f00 */
[----:B------:R-:W-:Y:S02]  /*74b0*/  FFMA.FTZ R57, R57, R80, 1.1641532182693481445e-10 ;  /* 0x2f00000039397423 */ /* 0x000fe40000010050 */
[----:B------:R-:W-:-:S03]  /*74c0*/  IMAD.U32 R56, R56, 0x10000, RZ ;  /* 0x0001000038387824 */ /* 0x000fc600078e00ff */
[----:B------:R-:W-:Y:S01]  /*74d0*/  FSETP.GTU.FTZ.AND P4, PT, R57, R118, PT ;  /* 0x000000763900720b */ /* 0x000fe20003f9c000 */
[----:B------:R-:W-:-:S03]  /*74e0*/  FMUL.FTZ R56, R56, R117 ;  /* 0x0000007538387220 */ /* 0x000fc60000410000 */
[----:B------:R-:W-:Y:S02]  /*74f0*/  SEL R78, RZ, 0x1, P4 ;  /* 0x00000001ff4e7807 */ /* 0x000fe40002000000 */
[----:B------:R-:W-:Y:S02]  /*7500*/  FSEL R57, R56, RZ, !P4 ;  /* 0x000000ff38397208 */ /* 0x000fe40006000000 */
[----:B------:R-:W-:-:S03]  /*7510*/  ISETP.NE.AND P4, PT, R79, 0x1, PT ;  /* 0x000000014f00780c */ /* 0x000fc60003f85270 */
[----:B------:R-:W-:Y:S01]  /*7520*/  FADD.FTZ R58, R58, R57 ;  /* 0x000000393a3a7221 */ /* 0x000fe20000010000 */
[----:B------:R-:W-:-:S03]  /*7530*/  IMAD.MOV.U32 R57, RZ, RZ, R2 ;  /* 0x000000ffff397224 */ /* 0x000fc600078e0002 */
        /* <DEDUP_REMOVED lines=12> */
.L_x_1040:
        /* <DEDUP_REMOVED lines=13> */
.L_x_1042:
[----:B------:R-:W-:Y:S05]  /*76d0*/  BSYNC.RECONVERGENT B3 ;  /* 0x0000000000037941 */ /* 0x000fea0003800200 */
.L_x_1041:
        /* <DEDUP_REMOVED lines=43> */
.L_x_1039:
[----:B------:R-:W-:Y:S05]  /*7990*/  BSYNC.RECONVERGENT B2 ;  /* 0x0000000000027941 */ /* 0x000fea0003800200 */
.L_x_1038:
[----:B------:R-:W-:Y:S01]  /*79a0*/  I2FP.F32.U32 R57, R57 ;  /* 0x0000003900397245 */ /* 0x000fe20000201000 */
[C---:B------:R-:W-:Y:S01]  /*79b0*/  IMAD.U32 R56, R59.reuse, 0x10000, RZ ;  /* 0x000100003b387824 */ /* 0x040fe200078e00ff */
[----:B------:R-:W-:Y:S01]  /*79c0*/  ISETP.NE.AND P5, PT, R64, 0x1, PT ;  /* 0x000000014000780c */ /* 0x000fe20003fa5270 */
[----:B------:R-:W-:Y:S01]  /*79d0*/  BSSY.RECONVERGENT B2, `(.L_x_1043) ;  /* 0x000004b000027945 */ /* 0x000fe20003800200 */
[----:B------:R-:W-:Y:S01]  /*79e0*/  PRMT R121, R59, 0x7632, R121 ;  /* 0x000076323b797816 */ /* 0x000fe20000000079 */
[----:B------:R-:W-:Y:S01]  /*79f0*/  FFMA.FTZ R57, R57, R80, 1.1641532182693481445e-10 ;  /* 0x2f00000039397423 */ /* 0x000fe20000010050 */
[----:B------:R-:W-:Y:S01]  /*7a00*/  FMUL.FTZ R56, R56, R117 ;  /* 0x0000007538387220 */ /* 0x000fe20000410000 */
[----:B------:R-:W-:Y:S02]  /*7a10*/  HFMA2 R59, -RZ, RZ, 0, 1.1920928955078125e-07 ;  /* 0x00000002ff3b7431 */ /* 0x000fe400000001ff */
[----:B------:R-:W-:Y:S01]  /*7a20*/  IMAD.MOV.U32 R58, RZ, RZ, R2 ;  /* 0x000000ffff3a7224 */ /* 0x000fe200078e0002 */
        /* <DEDUP_REMOVED lines=12> */
.L_x_1045:
        /* <DEDUP_REMOVED lines=13> */
.L_x_1047:
[----:B------:R-:W-:Y:S05]  /*7bc0*/  BSYNC.RECONVERGENT B3 ;  /* 0x0000000000037941 */ /* 0x000fea0003800200 */
.L_x_1046:
        /* <DEDUP_REMOVED lines=34> */
[----:B------:R-:W-:Y:S01]  /*7df0*/  IMAD.MOV.U32 R59, RZ, RZ, RZ ;  /* 0x000000ffff3b7224 */ /* 0x000fe200078e00ff */
[----:B------:R-:W-:Y:S01]  /*7e00*/  LOP3.LUT R56, R56, UR28, R107, 0x96, !PT ;  /* 0x0000001c38387c12 */ /* 0x000fe2000f8e966b */
[----:B------:R-:W-:-:S04]  /*7e10*/  IMAD.WIDE.U32 R64, R64, -0x326172a9, RZ ;  /* 0xcd9e8d5740407825 */ /* 0x000fc800078e00ff */
[----:B------:R-:W-:Y:S01]  /*7e20*/  IMAD.WIDE.U32 R56, R56, -0x2daee0ad, RZ ;  /* 0xd2511f5338387825 */ /* 0x000fe200078e00ff */
[----:B------:R-:W-:-:S03]  /*7e30*/  LOP3.LUT R65, R106, UR30, R65, 0x96, !PT ;  /* 0x0000001e6a417c12 */ /* 0x000fc6000f8e9641 */
[----:B------:R-:W-:Y:S01]  /*7e40*/  IMAD.MOV.U32 R2, RZ, RZ, R64 ;  /* 0x000000ffff027224 */ /* 0x000fe200078e0040 */
[----:B------:R-:W-:Y:S01]  /*7e50*/  LOP3.LUT R66, R58, UR31, R57, 0x96, !PT ;  /* 0x0000001f3a427c12 */ /* 0x000fe2000f8e9639 */
[----:B------:R-:W-:Y:S01]  /*7e60*/  IMAD.MOV.U32 R58, RZ, RZ, R108 ;  /* 0x000000ffff3a7224 */ /* 0x000fe200078e006c */
[----:B------:R-:W-:-:S07]  /*7e70*/  MOV R108, R56 ;  /* 0x00000038006c7202 */ /* 0x000fce0000000f00 */
.L_x_1044:
[----:B------:R-:W-:Y:S05]  /*7e80*/  BSYNC.RECONVERGENT B2 ;  /* 0x0000000000027941 */ /* 0x000fea0003800200 */
.L_x_1043:
[----:B------:R-:W-:Y:S01]  /*7e90*/  I2FP.F32.U32 R57, R58 ;  /* 0x0000003a00397245 */ /* 0x000fe20000201000 */
[----:B------:R-:W-:Y:S01]  /*7ea0*/  IMAD.U32 R56, R27, 0x10000, RZ ;  /* 0x000100001b387824 */ /* 0x000fe200078e00ff */
[----:B------:R-:W-:Y:S01]  /*7eb0*/  @P0 SHF.L.U32 R96, R31, 0x10, RZ ;  /* 0x000000101f600819 */ /* 0x000fe200000006ff */
[----:B------:R-:W-:Y:S01]  /*7ec0*/  BSSY.RECONVERGENT B2, `(.L_x_1048) ;  /* 0x0000050000027945 */ /* 0x000fe20003800200 */
[----:B------:R-:W-:Y:S02]  /*7ed0*/  IMAD.MOV.U32 R106, RZ, RZ, 0x2 ;  /* 0x00000002ff6a7424 */ /* 0x000fe400078e00ff */
[----:B------:R-:W-:Y:S01]  /*7ee0*/  FFMA.FTZ R57, R57, R80, 1.1641532182693481445e-10 ;  /* 0x2f00000039397423 */ /* 0x000fe20000010050 */
[----:B------:R-:W-:-:S04]  /*7ef0*/  FMUL.FTZ R56, R56, R117 ;  /* 0x0000007538387220 */ /* 0x000fc80000410000 */
[----:B------:R-:W-:Y:S02]  /*7f00*/  FSETP.GTU.FTZ.AND P5, PT, R57, R118, PT ;  /* 0x000000763900720b */ /* 0x000fe40003fbc000 */
[----:B------:R-:W-:Y:S02]  /*7f10*/  MOV R57, R2 ;  /* 0x0000000200397202 */ /* 0x000fe40000000f00 */
        /* <DEDUP_REMOVED lines=17> */
.L_x_1050:
        /* <DEDUP_REMOVED lines=13> */
.L_x_1052:
[----:B------:R-:W-:Y:S05]  /*8100*/  BSYNC.RECONVERGENT B3 ;  /* 0x0000000000037941 */ /* 0x000fea0003800200 */
.L_x_1051:
        /* <DEDUP_REMOVED lines=38> */
[----:B------:R-:W-:Y:S01]  /*8370*/  HFMA2 R106, -RZ, RZ, 0, 0 ;  /* 0x00000000ff6a7431 */ /* 0x000fe200000001ff */
[----:B------:R-:W-:Y:S02]  /*8380*/  MOV R2, R64 ;  /* 0x0000004000027202 */ /* 0x000fe40000000f00 */
[----:B------:R-:W-:Y:S01]  /*8390*/  LOP3.LUT R66, R58, UR31, R57, 0x96, !PT ;  /* 0x0000001f3a427c12 */ /* 0x000fe2000f8e9639 */
[----:B------:R-:W-:Y:S02]  /*83a0*/  IMAD.MOV.U32 R57, RZ, RZ, R108 ;  /* 0x000000ffff397224 */ /* 0x000fe400078e006c */
[----:B------:R-:W-:-:S07]  /*83b0*/  IMAD.MOV.U32 R108, RZ, RZ, R56 ;  /* 0x000000ffff6c7224 */ /* 0x000fce00078e0038 */
.L_x_1049:
[----:B------:R-:W-:Y:S05]  /*83c0*/  BSYNC.RECONVERGENT B2 ;  /* 0x0000000000027941 */ /* 0x000fea0003800200 */
.L_x_1048:
        /* <DEDUP_REMOVED lines=20> */
.L_x_1055:
        /* <DEDUP_REMOVED lines=15> */
.L_x_1057:
[----:B------:R-:W-:Y:S05]  /*8600*/  BSYNC.RECONVERGENT B3 ;  /* 0x0000000000037941 */ /* 0x000fea0003800200 */
.L_x_1056:
        /* <DEDUP_REMOVED lines=37> */
[----:B------:R-:W-:-:S03]  /*8860*/  MOV R2, R64 ;  /* 0x0000004000027202 */ /* 0x000fc60000000f00 */
[----:B------:R-:W-:Y:S01]  /*8870*/  HFMA2 R64, -RZ, RZ, 0, 0 ;  /* 0x00000000ff407431 */ /* 0x000fe200000001ff */
[----:B------:R-:W-:Y:S02]  /*8880*/  LOP3.LUT R65, R106, UR30, R65, 0x96, !PT ;  /* 0x0000001e6a417c12 */ /* 0x000fe4000f8e9641 */
[----:B------:R-:W-:Y:S01]  /*8890*/  LOP3.LUT R66, R58, UR31, R57, 0x96, !PT ;  /* 0x0000001f3a427c12 */ /* 0x000fe2000f8e9639 */
[----:B------:R-:W-:Y:S02]  /*88a0*/  IMAD.MOV.U32 R58, RZ, RZ, R108 ;  /* 0x000000ffff3a7224 */ /* 0x000fe400078e006c */
[----:B------:R-:W-:-:S07]  /*88b0*/  IMAD.MOV.U32 R108, RZ, RZ, R56 ;  /* 0x000000ffff6c7224 */ /* 0x000fce00078e0038 */
.L_x_1054:
[----:B------:R-:W-:Y:S05]  /*88c0*/  BSYNC.RECONVERGENT B2 ;  /* 0x0000000000027941 */ /* 0x000fea0003800200 */
.L_x_1053:
[----:B------:R-:W-:Y:S01]  /*88d0*/  I2FP.F32.U32 R57, R58 ;  /* 0x0000003a00397245 */ /* 0x000fe20000201000 */
[----:B------:R-:W-:Y:S01]  /*88e0*/  @P0 IMAD.U32 R58, R101, 0x10000, RZ ;  /* 0x00010000653a0824 */ /* 0x000fe200078e00ff */
[----:B------:R-:W-:-:S03]  /*88f0*/  PRMT R56, R27, 0x7632, R56 ;  /* 0x000076321b387816 */ /* 0x000fc60000000038 */
[----:B------:R-:W-:Y:S02]  /*8900*/  FFMA.FTZ R57, R57, R80, 1.1641532182693481445e-10 ;  /* 0x2f00000039397423 */ /* 0x000fe40000010050 */
[----:B------:R-:W-:-:S03]  /*8910*/  IMAD.U32 R56, R56, 0x10000, RZ ;  /* 0x0001000038387824 */ /* 0x000fc600078e00ff */
        /* <DEDUP_REMOVED lines=8> */
[----:B------:R-:W-:Y:S02]  /*89a0*/  @!P0 MOV R101, R121 ;  /* 0x0000007900658202 */ /* 0x000fe40000000f00 */
[----:B------:R-:W-:Y:S02]  /*89b0*/  PRMT R58, R119, 0x5410, R120 ;  /* 0x00005410773a7816 */ /* 0x000fe40000000078 */
[----:B------:R-:W-:-:S04]  /*89c0*/  F2FP.BF16.F32.PACK_AB R59, RZ, R101 ;  /* 0x00000065ff3b723e */ /* 0x000fc800000010ff */
[----:B------:R-:W-:-:S07]  /*89d0*/  PRMT R59, R116, 0x5410, R59 ;  /* 0x00005410743b7816 */ /* 0x000fce000000003b */
.L_x_977:
[----:B------:R-:W-:Y:S01]  /*89e0*/  ISETP.NE.AND P6, PT, R105, RZ, PT ;  /* 0x000000ff6900720c */ /* 0x000fe20003fc5270 */
[----:B------:R-:W0:Y:S01]  /*89f0*/  LDC.64 R106, c[0x0][0x3b0] ;  /* 0x0000ec00ff6a7b82 */ /* 0x000e220000000a00 */
[----:B------:R-:W-:Y:S02]  /*8a00*/  ISETP.NE.AND P0, PT, R109, RZ, PT ;  /* 0x000000ff6d00720c */ /* 0x000fe40003f05270 */
[----:B------:R-:W-:Y:S02]  /*8a10*/  SEL R109, RZ, 0x1000000, !P5 ;  /* 0x01000000ff6d7807 */ /* 0x000fe40006800000 */
[----:B------:R-:W-:Y:S02]  /*8a20*/  SEL R105, RZ, 0x10000, !P4 ;  /* 0x00010000ff697807 */ /* 0x000fe40006000000 */
[----:B------:R-:W-:Y:S02]  /*8a30*/  ISETP.NE.AND P5, PT, R110, RZ, PT ;  /* 0x000000ff6e00720c */ /* 0x000fe40003fa5270 */
[----:B------:R-:W-:-:S02]  /*8a40*/  ISETP.NE.AND P4, PT, R111, RZ, PT ;  /* 0x000000ff6f00720c */ /* 0x000fc40003f85270 */
[----:B------:R-:W1:Y:S01]  /*8a50*/  LDC.64 R110, c[0x0][0x3a8] ;  /* 0x0000ea00ff6e7b82 */ /* 0x000e620000000a00 */
[----:B------:R-:W-:Y:S02]  /*8a60*/  SEL R114, RZ, 0x100, !P3 ;  /* 0x00000100ff727807 */ /* 0x000fe40005800000 */
[----:B------:R-:W-:Y:S02]  /*8a70*/  SEL R112, RZ, 0x10000, !P5 ;  /* 0x00010000ff707807 */ /* 0x000fe40006800000 */
[----:B------:R-:W-:Y:S02]  /*8a80*/  LOP3.LUT R114, R114, R109, R105, 0xfe, !PT ;  /* 0x0000006d72727212 */ /* 0x000fe400078efe69 */
[----:B------:R-:W-:Y:S02]  /*8a90*/  SEL R109, RZ, 0x1000000, !P4 ;  /* 0x01000000ff6d7807 */ /* 0x000fe40006000000 */
[----:B------:R-:W-:Y:S02]  /*8aa0*/  SEL R105, RZ, 0x100, !P6 ;  /* 0x00000100ff697807 */ /* 0x000fe40007000000 */
[----:B------:R-:W-:-:S02]  /*8ab0*/  SEL R113, RZ, 0x1, !P2 ;  /* 0x00000001ff717807 */ /* 0x000fc40005000000 */
[----:B------:R-:W-:Y:S01]  /*8ac0*/  LOP3.LUT R105, R105, R109, R112, 0xfe, !PT ;  /* 0x0000006d69697212 */ /* 0x000fe200078efe70 */
        /* <DEDUP_REMOVED lines=28> */
.L_x_1058:
[----:B------:R-:W-:Y:S01]  /*8c90*/  IMAD.MOV.U32 R105, RZ, RZ, R108 ;  /* 0x000000ffff697224 */ /* 0x000fe200078e006c */
[----:B0-----:R-:W-:-:S07]  /*8ca0*/  IADD3 R106, PT, PT, R104, 0x20, RZ ;  /* 0x00000020686a7810 */ /* 0x001fce0007ffe0ff */
.L_x_935:
[----:B------:R-:W-:Y:S05]  /*8cb0*/  BSYNC.RECONVERGENT B1 ;  /* 0x0000000000017941 */ /* 0x000fea0003800200 */
.L_x_934:
[----:B------:R-:W-:Y:S01]  /*8cc0*/  ISETP.GE.U32.AND P0, PT, R72, 0x40, PT ;  /* 0x000000404800780c */ /* 0x000fe20003f06070 */
[----:B------:R-:W-:Y:S03]  /*8cd0*/  BSSY.RECONVERGENT B1, `(.L_x_1059) ;  /* 0x00007fd000017945 */ /* 0x000fe60003800200 */
[----:B-1----:R-:W-:-:S09]  /*8ce0*/  P2R R56, PR, RZ, 0x1 ;  /* 0x00000001ff387803 */ /* 0x002fd20000000000 */
[----:B------:R-:W-:Y:S05]  /*8cf0*/  @!P0 BRA `(.L_x_1060) ;  /* 0x0000007c00e88947 */ /* 0x000fea0003800000 */
        /* <DEDUP_REMOVED lines=18> */
[----:B------:R-:W-:Y:S01]  /*8e20*/  ISETP.NE.AND P2, PT, R64, 0x1, PT ;  /* 0x000000014000780c */ /* 0x000fe20003f45270 */
[----:B------:R-:W-:Y:S01]  /*8e30*/  BSSY.RECONVERGENT B2, `(.L_x_1062) ;  /* 0x0000048000027945 */ /* 0x000fe20003800200 */
[----:B-----5:R-:W-:Y:S01]  /*8e40*/  PRMT R80, R27, 0x7632, R80 ;  /* 0x000076321b507816 */ /* 0x020fe20000000050 */
[----:B------:R-:W-:Y:S01]  /*8e50*/  IMAD.MOV.U32 R74, RZ, RZ, 0x2 ;  /* 0x00000002ff4a7424 */ /* 0x000fe200078e00ff */
[----:B------:R-:W-:Y:S01]  /*8e60*/  MOV R108, R105 ;  /* 0x00000069006c7202 */ /* 0x000fe20000000f00 */
[----:B------:R-:W-:-:S08]  /*8e70*/  IMAD.MOV.U32 R73, RZ, RZ, R2 ;  /* 0x000000ffff497224 */ /* 0x000fd000078e0002 */
        /* <DEDUP_REMOVED lines=11> */
.L_x_1064:
        /* <DEDUP_REMOVED lines=13> */
.L_x_1066:
[----:B------:R-:W-:Y:S05]  /*9000*/  BSYNC.RECONVERGENT B3 ;  /* 0x0000000000037941 */ /* 0x000fea0003800200 */
.L_x_1065:
[----:B------:R-:W-:Y:S01]  /*9010*/  IMAD.WIDE.U32 R64, R71, -0x326172a9, RZ ;  /* 0xcd9e8d5747407825 */ /* 0x000fe200078e00ff */
[----:B------:R-:W-:Y:S02]  /*9020*/  LOP3.LUT R74, R3, UR7, R77, 0x96, !PT ;  /* 0x00000007034a7c12 */ /* 0x000fe4000f8e964d */
[----:B------:R-:W-:Y:S02]  /*9030*/  MOV R73, R105 ;  /* 0x0000006900497202 */ /* 0x000fe40000000f00 */
        /* <DEDUP_REMOVED lines=39> */
.L_x_1063:
[----:B------:R-:W-:Y:S05]  /*92b0*/  BSYNC.RECONVERGENT B2 ;  /* 0x0000000000027941 */ /* 0x000fea0003800200 */
.L_x_1062:
[----:B------:R-:W0:Y:S01]  /*92c0*/  LDC R117, c[0x0][0x404] ;  /* 0x00010100ff757b82 */ /* 0x000e220000000800 */
[----:B------:R-:W-:Y:S01]  /*92d0*/  I2FP.F32.U32 R64, R73 ;  /* 0x0000004900407245 */ /* 0x000fe20000201000 */
[----:B------:R-:W-:Y:S01]  /*92e0*/  IMAD.MOV.U32 R115, RZ, RZ, 0x2f800000 ;  /* 0x2f800000ff737424 */ /* 0x000fe200078e00ff */
[----:B------:R-:W-:Y:S01]  /*92f0*/  ISETP.NE.AND P3, PT, R74, 0x1, PT ;  /* 0x000000014a00780c */ /* 0x000fe20003f65270 */
[----:B------:R-:W-:Y:S01]  /*9300*/  BSSY.RECONVERGENT B2, `(.L_x_1067) ;  /* 0x000004e000027945 */ /* 0x000fe20003800200 */
[----:B------:R-:W-:Y:S01]  /*9310*/  SHF.L.U32 R73, R56, 0x10, RZ ;  /* 0x0000001038497819 */ /* 0x000fe200000006ff */
[----:B------:R-:W-:Y:S01]  /*9320*/  FFMA.FTZ R64, R64, R115, 1.1641532182693481445e-10 ;  /* 0x2f00000040407423 */ /* 0x000fe20000010073 */
[----:B------:R-:W-:Y:S01]  /*9330*/  PRMT R56, R56, 0x7632, R56 ;  /* 0x0000763238387816 */ /* 0x000fe20000000038 */
[----:B------:R-:W1:Y:S01]  /*9340*/  LDC R116, c[0x0][0x408] ;  /* 0x00010200ff747b82 */ /* 0x000e620000000800 */
[----:B------:R-:W-:Y:S02]  /*9350*/  IMAD.MOV.U32 R76, RZ, RZ, 0x2 ;  /* 0x00000002ff4c7424 */ /* 0x000fe400078e00ff */
[----:B0-----:R-:W-:Y:S01]  /*9360*/  FSETP.GTU.FTZ.AND P2, PT, R64, R117, PT ;  /* 0x000000754000720b */ /* 0x001fe20003f5c000 */
[----:B------:R-:W-:-:S03]  /*9370*/  IMAD.MOV.U32 R64, RZ, RZ, R2 ;  /* 0x000000ffff407224 */ /* 0x000fc600078e0002 */
        /* <DEDUP_REMOVED lines=13> */
.L_x_1069:
        /* <DEDUP_REMOVED lines=13> */
.L_x_1071:
[----:B------:R-:W-:Y:S05]  /*9520*/  BSYNC.RECONVERGENT B3 ;  /* 0x0000000000037941 */ /* 0x000fea0003800200 */
.L_x_1070:
        /* <DEDUP_REMOVED lines=43> */
.L_x_1068:
[----:B------:R-:W-:Y:S05]  /*97e0*/  BSYNC.RECONVERGENT B2 ;  /* 0x0000000000027941 */ /* 0x000fea0003800200 */
.L_x_1067:
[----:B------:R-:W-:Y:S01]  /*97f0*/  I2FP.F32.U32 R64, R64 ;  /* 0x0000004000407245 */ /* 0x000fe20000201000 */
[----:B------:R-:W-:Y:S01]  /*9800*/  @P0 IMAD.U32 R74, R28, 0x10000, RZ ;  /* 0x000100001c4a0824 */ /* 0x000fe200078e00ff */
[----:B------:R-:W-:Y:S01]  /*9810*/  SHF.L.U32 R75, R24, 0x10, RZ ;  /* 0x00000010184b7819 */ /* 0x000fe200000006ff */
[----:B------:R-:W-:Y:S01]  /*9820*/  BSSY.RECONVERGENT B2, `(.L_x_1072) ;  /* 0x000004f000027945 */ /* 0x000fe20003800200 */
[----:B------:R-:W-:Y:S01]  /*9830*/  ISETP.NE.AND P3, PT, R76, 0x1, PT ;  /* 0x000000014c00780c */ /* 0x000fe20003f65270 */
[----:B------:R-:W-:Y:S02]  /*9840*/  FFMA.FTZ R64, R64, R115, 1.1641532182693481445e-10 ;  /* 0x2f00000040407423 */ /* 0x000fe40000010073 */
[----:B------:R-:W-:-:S03]  /*9850*/  FMUL.FTZ R75, R75, R116 ;  /* 0x000000744b4b7220 */ /* 0x000fc60000410000 */
[----:B------:R-:W-:-:S04]  /*9860*/  FSETP.GTU.FTZ.AND P2, PT, R64, R117, PT ;  /* 0x000000754000720b */ /* 0x000fc80003f5c000 */
[----:B------:R-:W-:-:S05]  /*9870*/  FSEL R64, R75, RZ, !P2 ;  /* 0x000000ff4b407208 */ /* 0x000fca0005000000 */
[----:B------:R-:W-:Y:S01]  /*9880*/  FADD.FTZ R73, R73, R64 ;  /* 0x0000004049497221 */ /* 0x000fe20000010000 */
[----:B------:R-:W-:-:S03]  /*9890*/  IMAD.MOV.U32 R64, RZ, RZ, R2 ;  /* 0x000000ffff407224 */ /* 0x000fc600078e0002 */
[--C-:B------:R-:W-:Y:S01]  /*98a0*/  @P0 FADD.FTZ R81, R74, R73.reuse ;  /* 0x000000494a510221 */ /* 0x100fe20000010000 */
[----:B------:R-:W-:Y:S02]  /*98b0*/  @!P0 IMAD.MOV.U32 R81, RZ, RZ, R73 ;  /* 0x000000ffff518224 */ /* 0x000fe400078e0049 */
[----:B------:R-:W-:Y:S01]  /*98c0*/  HFMA2 R74, -RZ, RZ, 0, 1.1920928955078125e-07 ;  /* 0x00000002ff4a7431 */ /* 0x000fe200000001ff */
[----:B------:R-:W-:Y:S02]  /*98d0*/  SEL R73, RZ, 0x1, P2 ;  /* 0x00000001ff497807 */ /* 0x000fe40001000000 */
        /* <DEDUP_REMOVED lines=10> */
.L_x_1074:
        /* <DEDUP_REMOVED lines=13> */
.L_x_1076:
[----:B------:R-:W-:Y:S05]  /*9a50*/  BSYNC.RECONVERGENT B3 ;  /* 0x0000000000037941 */ /* 0x000fea0003800200 */
.L_x_1075:
        /* <DEDUP_REMOVED lines=43> */
.L_x_1073:
[----:B------:R-:W-:Y:S05]  /*9d10*/  BSYNC.RECONVERGENT B2 ;  /* 0x0000000000027941 */ /* 0x000fea0003800200 */
.L_x_1072:
        /* <DEDUP_REMOVED lines=21> */
.L_x_1079:
        /* <DEDUP_REMOVED lines=13> */
.L_x_1081:
[----:B------:R-:W-:Y:S05]  /*9f40*/  BSYNC.RECONVERGENT B3 ;  /* 0x0000000000037941 */ /* 0x000fea0003800200 */
.L_x_1080:
        /* <DEDUP_REMOVED lines=43> */
.L_x_1078:
[----:B------:R-:W-:Y:S05]  /*a200*/  BSYNC.RECONVERGENT B2 ;  /* 0x0000000000027941 */ /* 0x000fea0003800200 */
.L_x_1077:
[----:B------:R-:W-:Y:S01]  /*a210*/  I2FP.F32.U32 R64, R64 ;  /* 0x0000004000407245 */ /* 0x000fe20000201000 */
[----:B------:R-:W-:Y:S01]  /*a220*/  BSSY.RECONVERGENT B2, `(.L_x_1082) ;  /* 0x0000052000027945 */ /* 0x000fe20003800200 */
[----:B------:R-:W-:Y:S02]  /*a230*/  PRMT R74, R24, 0x7632, R74 ;  /* 0x00007632184a7816 */ /* 0x000fe4000000004a */
[----:B------:R-:W-:Y:S01]  /*a240*/  ISETP.NE.AND P3, PT, R76, 0x1, PT ;  /* 0x000000014c00780c */ /* 0x000fe20003f65270 */
[----:B------:R-:W-:Y:S01]  /*a250*/  FFMA.FTZ R64, R64, R115, 1.1641532182693481445e-10 ;  /* 0x2f00000040407423 */ /* 0x000fe20000010073 */
[----:B------:R-:W-:Y:S01]  /*a260*/  @P0 SHF.L.U32 R85, R85, 0x10, RZ ;  /* 0x0000001055550819 */ /* 0x000fe200000006ff */
[----:B------:R-:W-:-:S03]  /*a270*/  IMAD.U32 R75, R74, 0x10000, RZ ;  /* 0x000100004a4b7824 */ /* 0x000fc600078e00ff */
[----:B------:R-:W-:Y:S01]  /*a280*/  FSETP.GTU.FTZ.AND P2, PT, R64, R117, PT ;  /* 0x000000754000720b */ /* 0x000fe20003f5c000 */
[----:B------:R-:W-:Y:S01]  /*a290*/  FMUL.FTZ R75, R75, R116 ;  /* 0x000000744b4b7220 */ /* 0x000fe20000410000 */
[----:B------:R-:W-:Y:S02]  /*a2a0*/  IMAD.MOV.U32 R64, RZ, RZ, 0x2 ;  /* 0x00000002ff407424 */ /* 0x000fe400078e00ff */
[----:B------:R-:W-:Y:S02]  /*a2b0*/  SEL R74, RZ, 0x1, P2 ;  /* 0x00000001ff4a7807 */ /* 0x000fe40001000000 */
[----:B------:R-:W-:-:S05]  /*a2c0*/  FSEL R75, R75, RZ, !P2 ;  /* 0x000000ff4b4b7208 */ /* 0x000fca0005000000 */
        /* <DEDUP_REMOVED lines=14> */
.L_x_1084:
        /* <DEDUP_REMOVED lines=13> */
.L_x_1086:
[----:B------:R-:W-:Y:S05]  /*a480*/  BSYNC.RECONVERGENT B3 ;  /* 0x0000000000037941 */ /* 0x000fea0003800200 */
.L_x_1085:
        /* <DEDUP_REMOVED lines=42> */
[----:B------:R-:W-:-:S07]  /*a730*/  HFMA2 R64, -RZ, RZ, 0, 0 ;  /* 0x00000000ff407431 */ /* 0x000fce00000001ff */
.L_x_1083:
[----:B------:R-:W-:Y:S05]  /*a740*/  BSYNC.RECONVERGENT B2 ;  /* 0x0000000000027941 */ /* 0x000fea0003800200 */
.L_x_1082:
        /* <DEDUP_REMOVED lines=22> */
.L_x_1089:
        /* <DEDUP_REMOVED lines=13> */
.L_x_1091:
[----:B------:R-:W-:Y:S05]  /*a980*/  BSYNC.RECONVERGENT B3 ;  /* 0x0000000000037941 */ /* 0x000fea0003800200 */
.L_x_1090:
        /* <DEDUP_REMOVED lines=43> */
.L_x_1088:
[----:B------:R-:W-:Y:S05]  /*ac40*/  BSYNC.RECONVERGENT B2 ;  /* 0x0000000000027941 */ /* 0x000fea0003800200 */
.L_x_1087:
[----:B------:R-:W-:Y:S01]  /*ac50*/  I2FP.F32.U32 R56, R57 ;  /* 0x0000003900387245 */ /* 0x000fe20000201000 */
[----:B------:R-:W-:Y:S01]  /*ac60*/  IMAD.U32 R57, R25, 0x10000, RZ ;  /* 0x0001000019397824 */ /* 0x000fe200078e00ff */
[----:B------:R-:W-:Y:S01]  /*ac70*/  BSSY.RECONVERGENT B2, `(.L_x_1092) ;  /* 0x0000050000027945 */ /* 0x000fe20003800200 */
[----:B------:R-:W-:Y:S02]  /*ac80*/  IMAD.MOV.U32 R77, RZ, RZ, 0x2 ;  /* 0x00000002ff4d7424 */ /* 0x000fe400078e00ff */
[----:B------:R-:W-:Y:S01]  /*ac90*/  FFMA.FTZ R56, R56, R115, 1.1641532182693481445e-10 ;  /* 0x2f00000038387423 */ /* 0x000fe20000010073 */
[----:B------:R-:W-:-:S04]  /*aca0*/  FMUL.FTZ R57, R57, R116 ;  /* 0x0000007439397220 */ /* 0x000fc80000410000 */
[----:B------:R-:W-:-:S04]  /*acb0*/  FSETP.GTU.FTZ.AND P2, PT, R56, R117, PT ;  /* 0x000000753800720b */ /* 0x000fc80003f5c000 */
[----:B------:R-:W-:Y:S01]  /*acc0*/  FSEL R56, R57, RZ, !P2 ;  /* 0x000000ff39387208 */ /* 0x000fe20005000000 */
[----:B------:R-:W-:-:S04]  /*acd0*/  @P0 IMAD.U32 R57, R29, 0x10000, RZ ;  /* 0x000100001d390824 */ /* 0x000fc800078e00ff */
[----:B------:R-:W-:Y:S01]  /*ace0*/  FADD.FTZ R56, R75, R56 ;  /* 0x000000384b387221 */ /* 0x000fe20000010000 */
[----:B------:R-:W-:Y:S02]  /*acf0*/  SEL R75, RZ, 0x1, P2 ;  /* 0x00000001ff4b7807 */ /* 0x000fe40001000000 */
[----:B------:R-:W-:Y:S01]  /*ad00*/  ISETP.NE.AND P2, PT, R76, 0x1, PT ;  /* 0x000000014c00780c */ /* 0x000fe20003f45270 */
[----:B------:R-:W-:Y:S01]  /*ad10*/  @P0 FADD.FTZ R86, R57, R56 ;  /* 0x0000003839560221 */ /* 0x000fe20000010000 */
[----:B------:R-:W-:Y:S01]  /*ad20*/  @!P0 MOV R86, R56 ;  /* 0x0000003800568202 */ /* 0x000fe20000000f00 */
[----:B------:R-:W-:-:S03]  /*ad30*/  IMAD.MOV.U32 R57, RZ, RZ, R2 ;  /* 0x000000ffff397224 */ /* 0x000fc600078e0002 */
        /* <DEDUP_REMOVED lines=10> */
.L_x_1094:
        /* <DEDUP_REMOVED lines=13> */
.L_x_1096:
[----:B------:R-:W-:Y:S05]  /*aeb0*/  BSYNC.RECONVERGENT B3 ;  /* 0x0000000000037941 */ /* 0x000fea0003800200 */
.L_x_1095:
        /* <DEDUP_REMOVED lines=43> */
.L_x_1093:
[----:B------:R-:W-:Y:S05]  /*b170*/  BSYNC.RECONVERGENT B2 ;  /* 0x0000000000027941 */ /* 0x000fea0003800200 */
.L_x_1092:
        /* <DEDUP_REMOVED lines=21> */
.L_x_1099:
        /* <DEDUP_REMOVED lines=13> */
.L_x_1101:
[----:B------:R-:W-:Y:S05]  /*b3a0*/  BSYNC.RECONVERGENT B3 ;  /* 0x0000000000037941 */ /* 0x000fea0003800200 */
.L_x_1100:
        /* <DEDUP_REMOVED lines=43> */
.L_x_1098:
[----:B------:R-:W-:Y:S05]  /*b660*/  BSYNC.RECONVERGENT B2 ;  /* 0x0000000000027941 */ /* 0x000fea0003800200 */
.L_x_1097:
        /* <DEDUP_REMOVED lines=26> */
.L_x_1104:
        /* <DEDUP_REMOVED lines=13> */
.L_x_1106:
[----:B------:R-:W-:Y:S05]  /*b8e0*/  BSYNC.RECONVERGENT B3 ;  /* 0x0000000000037941 */ /* 0x000fea0003800200 */
.L_x_1105:
        /* <DEDUP_REMOVED lines=43> */
.L_x_1103:
[----:B------:R-:W-:Y:S05]  /*bba0*/  BSYNC.RECONVERGENT B2 ;  /* 0x0000000000027941 */ /* 0x000fea0003800200 */
.L_x_1102:
        /* <DEDUP_REMOVED lines=21> */
.L_x_1109:
        /* <DEDUP_REMOVED lines=13> */
.L_x_1111:
[----:B------:R-:W-:Y:S05]  /*bdd0*/  BSYNC.RECONVERGENT B3 ;  /* 0x0000000000037941 */ /* 0x000fea0003800200 */
.L_x_1110:
        /* <DEDUP_REMOVED lines=43> */
.L_x_1108:
[----:B------:R-:W-:Y:S05]  /*c090*/  BSYNC.RECONVERGENT B2 ;  /* 0x0000000000027941 */ /* 0x000fea0003800200 */
.L_x_1107:
        /* <DEDUP_REMOVED lines=26> */
.L_x_1114:
        /* <DEDUP_REMOVED lines=13> */
.L_x_1116:
[----:B------:R-:W-:Y:S05]  /*c310*/  BSYNC.RECONVERGENT B3 ;  /* 0x0000000000037941 */ /* 0x000fea0003800200 */
.L_x_1115:
        /* <DEDUP_REMOVED lines=43> */
.L_x_1113:
[----:B------:R-:W-:Y:S05]  /*c5d0*/  BSYNC.RECONVERGENT B2 ;  /* 0x0000000000027941 */ /* 0x000fea0003800200 */
.L_x_1112:
        /* <DEDUP_REMOVED lines=20> */
.L_x_1119:
        /* <DEDUP_REMOVED lines=13> */
.L_x_1121:
[----:B------:R-:W-:Y:S05]  /*c7f0*/  BSYNC.RECONVERGENT B3 ;  /* 0x0000000000037941 */ /* 0x000fea0003800200 */
.L_x_1120:
        /* <DEDUP_REMOVED lines=43> */
.L_x_1118:
[----:B------:R-:W-:Y:S05]  /*cab0*/  BSYNC.RECONVERGENT B2 ;  /* 0x0000000000027941 */ /* 0x000fea0003800200 */
.L_x_1117:
[----:B------:R-:W-:Y:S01]  /*cac0*/  I2FP.F32.U32 R56, R64 ;  /* 0x0000004000387245 */ /* 0x000fe20000201000 */
[----:B------:R-:W-:Y:S01]  /*cad0*/  @P0 IMAD.U32 R97, R97, 0x10000, RZ ;  /* 0x0001000061610824 */ /* 0x000fe200078e00ff */
[----:B------:R-:W-:Y:S01]  /*cae0*/  PRMT R57, R26, 0x7632, R57 ;  /* 0x000076321a397816 */ /* 0x000fe20000000039 */
[----:B------:R-:W-:Y:S01]  /*caf0*/  BSSY.RECONVERGENT B2, `(.L_x_1122) ;  /* 0x0000050000027945 */ /* 0x000fe20003800200 */
[----:B------:R-:W-:Y:S02]  /*cb00*/  IMAD.MOV.U32 R64, RZ, RZ, 0x2 ;  /* 0x00000002ff407424 */ /* 0x000fe400078e00ff */
[----:B------:R-:W-:Y:S01]  /*cb10*/  FFMA.FTZ R56, R56, R115, 1.1641532182693481445e-10 ;  /* 0x2f00000038387423 */ /* 0x000fe20000010073 */
[----:B------:R-:W-:-:S04]  /*cb20*/  IMAD.U32 R57, R57, 0x10000, RZ ;  /* 0x0001000039397824 */ /* 0x000fc800078e00ff */
[----:B------:R-:W-:Y:S01]  /*cb30*/  FSETP.GTU.FTZ.AND P4, PT, R56, R117, PT ;  /* 0x000000753800720b */ /* 0x000fe20003f9c000 */
[----:B------:R-:W-:-:S03]  /*cb40*/  FMUL.FTZ R57, R57, R116 ;  /* 0x0000007439397220 */ /* 0x000fc60000410000 */
[----:B------:R-:W-:Y:S02]  /*cb50*/  SEL R78, RZ, 0x1, P4 ;  /* 0x00000001ff4e7807 */ /* 0x000fe40002000000 */
[----:B------:R-:W-:Y:S02]  /*cb60*/  FSEL R57, R57, RZ, !P4 ;  /* 0x000000ff39397208 */ /* 0x000fe40006000000 */
[----:B------:R-:W-:-:S03]  /*cb70*/  ISETP.NE.AND P4, PT, R79, 0x1, PT ;  /* 0x000000014f00780c */ /* 0x000fc60003f85270 */
        /* <DEDUP_REMOVED lines=14> */
.L_x_1124:
        /* <DEDUP_REMOVED lines=13> */
.L_x_1126:
[----:B------:R-:W-:Y:S05]  /*cd30*/  BSYNC.RECONVERGENT B3 ;  /* 0x0000000000037941 */ /* 0x000fea0003800200 */
.L_x_1125:
        /* <DEDUP_REMOVED lines=43> */
.L_x_1123:
[----:B------:R-:W-:Y:S05]  /*cff0*/  BSYNC.RECONVERGENT B2 ;  /* 0x0000000000027941 */ /* 0x000fea0003800200 */
.L_x_1122:
[----:B------:R-:W-:Y:S01]  /*d000*/  I2FP.F32.U32 R56, R57 ;  /* 0x0000003900387245 */ /* 0x000fe20000201000 */
[----:B------:R-:W-:Y:S01]  /*d010*/  BSSY.RECONVERGENT B2, `(.L_x_1127) ;  /* 0x000004d000027945 */ /* 0x000fe20003800200 */
[----:B------:R-:W-:Y:S01]  /*d020*/  ISETP.NE.AND P5, PT, R64, 0x1, PT ;  /* 0x000000014000780c */ /* 0x000fe20003fa5270 */
[----:B------:R-:W-:Y:S01]  /*d030*/  IMAD.MOV.U32 R58, RZ, RZ, R2 ;  /* 0x000000ffff3a7224 */ /* 0x000fe200078e0002 */
[C---:B------:R-:W-:Y:S01]  /*d040*/  SHF.L.U32 R57, R59.reuse, 0x10, RZ ;  /* 0x000000103b397819 */ /* 0x040fe200000006ff */
[----:B------:R-:W-:Y:S01]  /*d050*/  FFMA.FTZ R56, R56, R115, 1.1641532182693481445e-10 ;  /* 0x2f00000038387423 */ /* 0x000fe20000010073 */
[----:B------:R-:W-:Y:S01]  /*d060*/  PRMT R121, R59, 0x7632, R121 ;  /* 0x000076323b797816 */ /* 0x000fe20000000079 */
[----:B------:R-:W-:Y:S02]  /*d070*/  IMAD.MOV.U32 R59, RZ, RZ, 0x2 ;  /* 0x00000002ff3b7424 */ /* 0x000fe400078e00ff */
        /* <DEDUP_REMOVED lines=13> */
.L_x_1129:
        /* <DEDUP_REMOVED lines=13> */
.L_x_1131:
[----:B------:R-:W-:Y:S05]  /*d220*/  BSYNC.RECONVERGENT B3 ;  /* 0x0000000000037941 */ /* 0x000fea0003800200 */
.L_x_1130:
        /* <DEDUP_REMOVED lines=43> */
.L_x_1128:
[----:B------:R-:W-:Y:S05]  /*d4e0*/  BSYNC.RECONVERGENT B2 ;  /* 0x0000000000027941 */ /* 0x000fea0003800200 */
.L_x_1127:
[----:B------:R-:W-:Y:S01]  /*d4f0*/  I2FP.F32.U32 R56, R58 ;  /* 0x0000003a00387245 */ /* 0x000fe20000201000 */
[----:B------:R-:W-:Y:S01]  /*d500*/  @P0 IMAD.U32 R98, R31, 0x10000, RZ ;  /* 0x000100001f620824 */ /* 0x000fe200078e00ff */
[----:B------:R-:W-:Y:S01]  /*d510*/  SHF.L.U32 R57, R27, 0x10, RZ ;  /* 0x000000101b397819 */ /* 0x000fe200000006ff */
[----:B------:R-:W-:Y:S02]  /*d520*/  BSSY.RECONVERGENT B2, `(.L_x_1132) ;  /* 0x0000050000027945 */ /* 0x000fe40003800200 */
[----:B------:R-:W-:Y:S02]  /*d530*/  FFMA.FTZ R56, R56, R115, 1.1641532182693481445e-10 ;  /* 0x2f00000038387423 */ /* 0x000fe40000010073 */
[----:B------:R-:W-:-:S03]  /*d540*/  FMUL.FTZ R57, R57, R116 ;  /* 0x0000007439397220 */ /* 0x000fc60000410000 */
[----:B------:R-:W-:-:S04]  /*d550*/  FSETP.GTU.FTZ.AND P5, PT, R56, R117, PT ;  /* 0x000000753800720b */ /* 0x000fc80003fbc000 */
[----:B------:R-:W-:Y:S01]  /*d560*/  FSEL R58, R57, RZ, !P5 ;  /* 0x000000ff393a7208 */ /* 0x000fe20006800000 */
[----:B------:R-:W-:Y:S01]  /*d570*/  IMAD.MOV.U32 R57, RZ, RZ, R2 ;  /* 0x000000ffff397224 */ /* 0x000fe200078e0002 */
[----:B------:R-:W-:Y:S02]  /*d580*/  SEL R56, RZ, 0x1, P5 ;  /* 0x00000001ff387807 */ /* 0x000fe40002800000 */
[----:B------:R-:W-:Y:S01]  /*d590*/  ISETP.NE.AND P5, PT, R59, 0x1, PT ;  /* 0x000000013b00780c */ /* 0x000fe20003fa5270 */
[----:B------:R-:W-:Y:S01]  /*d5a0*/  FADD.FTZ R79, R79, R58 ;  /* 0x0000003a4f4f7221 */ /* 0x000fe20000010000 */
[----:B------:R-:W-:-:S03]  /*d5b0*/  HFMA2 R58, -RZ, RZ, 0, 1.1920928955078125e-07 ;  /* 0x00000002ff3a7431 */ /* 0x000fc600000001ff */
        /* <DEDUP_REMOVED lines=13> */
.L_x_1134:
        /* <DEDUP_REMOVED lines=13> */
.L_x_1136:
[----:B------:R-:W-:Y:S05]  /*d760*/  BSYNC.RECONVERGENT B3 ;  /* 0x0000000000037941 */ /* 0x000fea0003800200 */
.L_x_1135:
        /* <DEDUP_REMOVED lines=43> */
.L_x_1133:
[----:B------:R-:W-:Y:S05]  /*da20*/  BSYNC.RECONVERGENT B2 ;  /* 0x0000000000027941 */ /* 0x000fea0003800200 */
.L_x_1132:
        /* <DEDUP_REMOVED lines=20> */
.L_x_1139:
        /* <DEDUP_REMOVED lines=9> */
[----:B------:R-:W-:Y:S01]  /*dc00*/  @!P6 IADD3 R56, PT, PT, R3, 0x1, RZ ;  /* 0x000000010338e810 */ /* 0x000fe20007ffe0ff */
[----:B------:R-:W-:-:S03]  /*dc10*/  @!P6 IMAD.MOV.U32 R67, RZ, RZ, RZ ;  /* 0x000000ffff43e224 */ /* 0x000fc600078e00ff */
[----:B------:R-:W-:-:S13]  /*dc20*/  ISETP.NE.AND P0, PT, R71, RZ, !P6 ;  /* 0x000000ff4700720c */ /* 0x000fda0007705270 */
[----:B------:R-:W-:Y:S01]  /*dc30*/  @P0 IMAD.MOV R56, RZ, RZ, R3 ;  /* 0x000000ffff380224 */ /* 0x000fe200078e0203 */
[----:B------:R-:W-:-:S04]  /*dc40*/  ISETP.NE.AND P0, PT, R2, RZ, PT ;  /* 0x000000ff0200720c */ /* 0x000fc80003f05270 */
[----:B------:R-:W-:-:S09]  /*dc50*/  @!P6 MOV R3, R56 ;  /* 0x000000380003e202 */ /* 0x000fd20000000f00 */
.L_x_1141:
[----:B------:R-:W-:Y:S05]  /*dc60*/  BSYNC.RECONVERGENT B3 ;  /* 0x0000000000037941 */ /* 0x000fea0003800200 */
.L_x_1140:
        /* <DEDUP_REMOVED lines=43> */
.L_x_1138:
[----:B------:R-:W-:Y:S05]  /*df20*/  BSYNC.RECONVERGENT B2 ;  /* 0x0000000000027941 */ /* 0x000fea0003800200 */
.L_x_1137:
[----:B------:R-:W-:Y:S01]  /*df30*/  I2FP.F32.U32 R56, R57 ;  /* 0x0000003900387245 */ /* 0x000fe20000201000 */
[----:B------:R-:W-:Y:S01]  /*df40*/  IMAD.U32 R57, R80, 0x10000, RZ ;  /* 0x0001000050397824 */ /* 0x000fe200078e00ff */
[----:B------:R-:W-:Y:S02]  /*df50*/  @P0 SHF.L.U32 R102, R102, 0x10, RZ ;  /* 0x0000001066660819 */ /* 0x000fe400000006ff */
[----:B------:R-:W-:Y:S01]  /*df60*/  PRMT R58, R119, 0x5410, R120 ;  /* 0x00005410773a7816 */ /* 0x000fe20000000078 */
[----:B------:R-:W-:Y:S01]  /*df70*/  FFMA.FTZ R56, R56, R115, 1.1641532182693481445e-10 ;  /* 0x2f00000038387423 */ /* 0x000fe20000010073 */
[----:B------:R-:W-:-:S04]  /*df80*/  FMUL.FTZ R57, R57, R116 ;  /* 0x0000007439397220 */ /* 0x000fc80000410000 */
[----:B------:R-:W-:-:S04]  /*df90*/  FSETP.GTU.FTZ.AND P6, PT, R56, R117, PT ;  /* 0x000000753800720b */ /* 0x000fc80003fdc000 */
[----:B------:R-:W-:Y:S02]  /*dfa0*/  FSEL R56, R57, RZ, !P6 ;  /* 0x000000ff39387208 */ /* 0x000fe40007000000 */
[----:B------:R-:W-:Y:S02]  /*dfb0*/  SEL R80, RZ, 0x1, P6 ;  /* 0x00000001ff507807 */ /* 0x000fe40003000000 */
[----:B------:R-:W-:Y:S01]  /*dfc0*/  PRMT R57, R114, 0x5410, R113 ;  /* 0x0000541072397816 */ /* 0x000fe20000000071 */
[----:B------:R-:W-:Y:S01]  /*dfd0*/  FADD.FTZ R121, R121, R56 ;  /* 0x0000003879797221 */ /* 0x000fe20000010000 */
[----:B------:R-:W-:-:S03]  /*dfe0*/  PRMT R56, R111, 0x5410, R112 ;  /* 0x000054106f387816 */ /* 0x000fc60000000070 */
[----:B------:R-:W-:Y:S01]  /*dff0*/  @P0 FADD.FTZ R102, R121, R102 ;  /* 0x0000006679660221 */ /* 0x000fe20000010000 */
[----:B------:R-:W-:-:S05]  /*e000*/  @!P0 IMAD.MOV.U32 R102, RZ, RZ, R121 ;  /* 0x000000ffff668224 */ /* 0x000fca00078e0079 */
[----:B------:R-:W-:-:S04]  /*e010*/  F2FP.BF16.F32.PACK_AB R59, RZ, R102 ;  /* 0x00000066ff3b723e */ /* 0x000fc800000010ff */
[----:B------:R-:W-:Y:S01]  /*e020*/  PRMT R59, R118, 0x5410, R59 ;  /* 0x00005410763b7816 */ /* 0x000fe2000000003b */
[----:B------:R-:W-:Y:S06]  /*e030*/  BRA `(.L_x_1142) ;  /* 0x0000002800647947 */ /* 0x000fec0003800000 */
.L_x_1061:
        /* <DEDUP_REMOVED lines=16> */
.L_x_1145:
        /* <DEDUP_REMOVED lines=13> */
.L_x_1147:
[----:B------:R-:W-:Y:S05]  /*e210*/  BSYNC.RECONVERGENT B3 ;  /* 0x0000000000037941 */ /* 0x000fea0003800200 */
.L_x_1146:
[----:B------:R-:W-:Y:S01]  /*e220*/  IMAD.WIDE.U32 R64, R71, -0x326172a9, RZ ;  /* 0xcd9e8d5747407825 */ /* 0x000fe200078e00ff */
[----:B------:R-:W-:-:S03]  /*e230*/  LOP3.LUT R108, R3, UR7, R113, 0x96, !PT ;  /* 0x00000007036c7c12 */ /* 0x000fc6000f8e9671 */
[----:B------:R-:W-:Y:S01]  /*e240*/  IMAD.MOV.U32 R81, RZ, RZ, R105 ;  /* 0x000000ffff517224 */ /* 0x000fe200078e0069 */
        /* <DEDUP_REMOVED lines=38> */
[----:B------:R-:W-:-:S07]  /*e4b0*/  LOP3.LUT R66, R64, UR31, R109, 0x96, !PT ;  /* 0x0000001f40427c12 */ /* 0x000fce000f8e966d */
.L_x_1144:
[----:B------:R-:W-:Y:S05]  /*e4c0*/  BSYNC.RECONVERGENT B2 ;  /* 0x0000000000027941 */ /* 0x000fea0003800200 */
.L_x_1143:
[----:B------:R-:W0:Y:S01]  /*e4d0*/  LDC R117, c[0x0][0x408] ;  /* 0x00010200ff757b82 */ /* 0x000e220000000800 */
[----:B------:R-:W-:Y:S01]  /*e4e0*/  HFMA2 R115, -RZ, RZ, 0.1171875, 0 ;  /* 0x2f800000ff737431 */ /* 0x000fe200000001ff */
[----:B------:R-:W-:Y:S01]  /*e4f0*/  I2FP.F32.U32 R64, R81 ;  /* 0x0000005100407245 */ /* 0x000fe20000201000 */
[C---:B-----5:R-:W-:Y:S01]  /*e500*/  IMAD.U32 R86, R56.reuse, 0x10000, RZ ;  /* 0x0001000038567824 */ /* 0x060fe200078e00ff */
[----:B------:R-:W-:Y:S01]  /*e510*/  ISETP.NE.AND P3, PT, R91, 0x1, PT ;  /* 0x000000015b00780c */ /* 0x000fe20003f65270 */
[----:B------:R-:W-:Y:S01]  /*e520*/  BSSY.RECONVERGENT B2, `(.L_x_1148) ;  /* 0x0000050000027945 */ /* 0x000fe20003800200 */
[----:B------:R-:W-:Y:S02]  /*e530*/  PRMT R56, R56, 0x7632, R56 ;  /* 0x0000763238387816 */ /* 0x000fe40000000038 */
[----:B------:R-:W1:Y:S01]  /*e540*/  LDC R116, c[0x0][0x404] ;  /* 0x00010100ff747b82 */ /* 0x000e620000000800 */
[----:B------:R-:W-:Y:S01]  /*e550*/  FFMA.FTZ R81, R64, R115, 1.1641532182693481445e-10 ;  /* 0x2f00000040517423 */ /* 0x000fe20000010073 */
[----:B------:R-:W-:-:S02]  /*e560*/  @P0 IMAD.U32 R64, R28, 0x10000, RZ ;  /* 0x000100001c400824 */ /* 0x000fc400078e00ff */
[----:B0-----:R-:W-:Y:S02]  /*e570*/  FMUL.FTZ R86, R86, R117 ;  /* 0x0000007556567220 */ /* 0x001fe40000410000 */
[----:B-1----:R-:W-:-:S04]  /*e580*/  FSETP.GTU.FTZ.AND P2, PT, R81, R116, PT ;  /* 0x000000745100720b */ /* 0x002fc80003f5c000 */
[----:B------:R-:W-:Y:S01]  /*e590*/  FSEL R81, R86, RZ, !P2 ;  /* 0x000000ff56517208 */ /* 0x000fe20005000000 */
[----:B------:R-:W-:Y:S01]  /*e5a0*/  HFMA2 R86, -RZ, RZ, 0, 1.1920928955078125e-07 ;  /* 0x00000002ff567431 */ /* 0x000fe200000001ff */
        /* <DEDUP_REMOVED lines=14> */
.L_x_1150:
        /* <DEDUP_REMOVED lines=13> */
.L_x_1152:
[----:B------:R-:W-:Y:S05]  /*e760*/  BSYNC.RECONVERGENT B3 ;  /* 0x0000000000037941 */ /* 0x000fea0003800200 */
.L_x_1151:
        /* <DEDUP_REMOVED lines=43> */
.L_x_1149:
[----:B------:R-:W-:Y:S05]  /*ea20*/  BSYNC.RECONVERGENT B2 ;  /* 0x0000000000027941 */ /* 0x000fea0003800200 */
.L_x_1148:
[----:B------:R-:W-:Y:S01]  /*ea30*/  I2FP.F32.U32 R64, R64 ;  /* 0x0000004000407245 */ /* 0x000fe20000201000 */
[----:B------:R-:W-:Y:S01]  /*ea40*/  IMAD.U32 R56, R56, 0x10000, RZ ;  /* 0x0001000038387824 */ /* 0x000fe200078e00ff */
[----:B------:R-:W-:Y:S01]  /*ea50*/  ISETP.NE.AND P3, PT, R86, 0x1, PT ;  /* 0x000000015600780c */ /* 0x000fe20003f65270 */
[----:B------:R-:W-:Y:S01]  /*ea60*/  BSSY.RECONVERGENT B2, `(.L_x_1153) ;  /* 0x000004e000027945 */ /* 0x000fe20003800200 */
[----:B------:R-:W-:Y:S02]  /*ea70*/  IMAD.MOV.U32 R98, RZ, RZ, 0x2 ;  /* 0x00000002ff627424 */ /* 0x000fe400078e00ff */
[----:B------:R-:W-:Y:S01]  /*ea80*/  FFMA.FTZ R91, R64, R115, 1.1641532182693481445e-10 ;  /* 0x2f000000405b7423 */ /* 0x000fe20000010073 */
[----:B------:R-:W-:Y:S01]  /*ea90*/  FMUL.FTZ R56, R56, R117 ;  /* 0x0000007538387220 */ /* 0x000fe20000410000 */
[----:B------:R-:W-:-:S03]  /*eaa0*/  @P0 SHF.L.U32 R64, R85, 0x10, RZ ;  /* 0x0000001055400819 */ /* 0x000fc600000006ff */
        /* <DEDUP_REMOVED lines=16> */
.L_x_1155:
        /* <DEDUP_REMOVED lines=13> */
.L_x_1157:
[----:B------:R-:W-:Y:S05]  /*ec80*/  BSYNC.RECONVERGENT B3 ;  /* 0x0000000000037941 */ /* 0x000fea0003800200 */
.L_x_1156:
[----:B------:R-:W-:Y:S01]  /*ec90*/  IMAD.WIDE.U32 R64, R71, -0x326172a9, RZ ;  /* 0xcd9e8d5747407825 */ /* 0x000fe200078e00ff */
[----:B------:R-:W-:Y:S02]  /*eca0*/  LOP3.LUT R118, R3, UR7, R123, 0x96, !PT ;  /* 0x0000000703767c12 */ /* 0x000fe4000f8e967b */
[----:B------:R-:W-:Y:S01]  /*ecb0*/  MOV R56, R108 ;  /* 0x0000006c00387202 */ /* 0x000fe20000000f00 */
        /* <DEDUP_REMOVED lines=39> */
[----:B------:R-:W-:-:S07]  /*ef30*/  IMAD.MOV.U32 R108, RZ, RZ, R118 ;  /* 0x000000ffff6c7224 */ /* 0x000fce00078e0076 */
.L_x_1154:
[----:B------:R-:W-:Y:S05]  /*ef40*/  BSYNC.RECONVERGENT B2 ;  /* 0x0000000000027941 */ /* 0x000fea0003800200 */
.L_x_1153:
        /* <DEDUP_REMOVED lines=10> */
[----:B------:R-:W-:-:S03]  /*eff0*/  PLOP3.LUT P3, PT, P3, PT, PT, 0x8, 0x80 ;  /* 0x000000000080781c */ /* 0x000fc60001f6e170 */
[----:B------:R-:W-:Y:S01]  /*f000*/  @P0 FADD.FTZ R86, R91, R86 ;  /* 0x000000565b560221 */ /* 0x000fe20000010000 */
[----:B------:R-:W-:Y:S02]  /*f010*/  PRMT R91, R57, 0x7632, R91 ;  /* 0x00007632395b7816 */ /* 0x000fe4000000005b */
[----:B------:R-:W-:Y:S02]  /*f020*/  P2R R109, PR, RZ, 0x8 ;  /* 0x00000008ff6d7803 */ /* 0x000fe40000000000 */
[----:B------:R-:W-:Y:S02]  /*f030*/  F2FP.BF16.F32.PACK_AB R113, RZ, R86 ;  /* 0x00000056ff71723e */ /* 0x000fe400000010ff */
[----:B------:R-:W-:Y:S01]  /*f040*/  MOV R57, R2 ;  /* 0x0000000200397202 */ /* 0x000fe20000000f00 */
        /* <DEDUP_REMOVED lines=9> */
.L_x_1160:
        /* <DEDUP_REMOVED lines=13> */
.L_x_1162:
[----:B------:R-:W-:Y:S05]  /*f1b0*/  BSYNC.RECONVERGENT B3 ;  /* 0x0000000000037941 */ /* 0x000fea0003800200 */
.L_x_1161:
        /* <DEDUP_REMOVED lines=43> */
.L_x_1159:
[----:B------:R-:W-:Y:S05]  /*f470*/  BSYNC.RECONVERGENT B2 ;  /* 0x0000000000027941 */ /* 0x000fea0003800200 */
.L_x_1158:
[----:B------:R-:W-:Y:S01]  /*f480*/  I2FP.F32.U32 R56, R57 ;  /* 0x0000003900387245 */ /* 0x000fe20000201000 */
[----:B------:R-:W-:Y:S01]  /*f490*/  IMAD.U32 R64, R91, 0x10000, RZ ;  /* 0x000100005b407824 */ /* 0x000fe200078e00ff */
[----:B------:R-:W-:Y:S01]  /*f4a0*/  BSSY.RECONVERGENT B2, `(.L_x_1163) ;  /* 0x000004f000027945 */ /* 0x000fe20003800200 */
[----:B------:R-:W-:Y:S01]  /*f4b0*/  @P0 IMAD.U32 R90, R90, 0x10000, RZ ;  /* 0x000100005a5a0824 */ /* 0x000fe200078e00ff */
[----:B------:R-:W-:Y:S01]  /*f4c0*/  MOV R98, 0x2 ;  /* 0x0000000200627802 */ /* 0x000fe20000000f00 */
[----:B------:R-:W-:Y:S01]  /*f4d0*/  FFMA.FTZ R57, R56, R115, 1.1641532182693481445e-10 ;  /* 0x2f00000038397423 */ /* 0x000fe20000010073 */
[----:B------:R-:W-:-:S04]  /*f4e0*/  FMUL.FTZ R64, R64, R117 ;  /* 0x0000007540407220 */ /* 0x000fc80000410000 */
[----:B------:R-:W-:Y:S01]  /*f4f0*/  FSETP.GTU.FTZ.AND P2, PT, R57, R116, PT ;  /* 0x000000743900720b */ /* 0x000fe20003f5c000 */
[----:B------:R-:W-:-:S03]  /*f500*/  IMAD.MOV.U32 R57, RZ, RZ, R2 ;  /* 0x000000ffff397224 */ /* 0x000fc600078e0002 */
        /* <DEDUP_REMOVED lines=15> */
.L_x_1165:
        /* <DEDUP_REMOVED lines=13> */
.L_x_1167:
[----:B------:R-:W-:Y:S05]  /*f6d0*/  BSYNC.RECONVERGENT B3 ;  /* 0x0000000000037941 */ /* 0x000fea0003800200 */
.L_x_1166:
        /* <DEDUP_REMOVED lines=43> */
.L_x_1164:
[----:B------:R-:W-:Y:S05]  /*f990*/  BSYNC.RECONVERGENT B2 ;  /* 0x0000000000027941 */ /* 0x000fea0003800200 */
.L_x_1163:
[----:B------:R-:W-:Y:S01]  /*f9a0*/  I2FP.F32.U32 R56, R57 ;  /* 0x0000003900387245 */ /* 0x000fe20000201000 */
[----:B------:R-:W-:Y:S01]  /*f9b0*/  IMAD.U32 R64, R58, 0x10000, RZ ;  /* 0x000100003a407824 */ /* 0x000fe200078e00ff */
[----:B------:R-:W-:Y:S01]  /*f9c0*/  ISETP.NE.AND P3, PT, R98, 0x1, PT ;  /* 0x000000016200780c */ /* 0x000fe20003f65270 */
[----:B------:R-:W-:Y:S01]  /*f9d0*/  BSSY.RECONVERGENT B2, `(.L_x_1168) ;  /* 0x000004e000027945 */ /* 0x000fe20003800200 */
[----:B------:R-:W-:Y:S01]  /*f9e0*/  @P0 SHF.L.U32 R119, R30, 0x10, RZ ;  /* 0x000000101e770819 */ /* 0x000fe200000006ff */
[----:B------:R-:W-:Y:S01]  /*f9f0*/  FFMA.FTZ R57, R56, R115, 1.1641532182693481445e-10 ;  /* 0x2f00000038397423 */ /* 0x000fe20000010073 */
[----:B------:R-:W-:Y:S01]  /*fa00*/  FMUL.FTZ R64, R64, R117 ;  /* 0x0000007540407220 */ /* 0x000fe20000410000 */
[----:B------:R-:W-:-:S03]  /*fa10*/  PRMT R58, R58, 0x7632, R58 ;  /* 0x000076323a3a7816 */ /* 0x000fc6000000003a */
[----:B------:R-:W-:Y:S01]  /*fa20*/  FSETP.GTU.FTZ.AND P2, PT, R57, R116, PT ;  /* 0x000000743900720b */ /* 0x000fe20003f5c000 */
[----:B------:R-:W-:-:S03]  /*fa30*/  IMAD.MOV.U32 R57, RZ, RZ, R2 ;  /* 0x000000ffff397224 */ /* 0x000fc600078e0002 */
[----:B------:R-:W-:Y:S01]  /*fa40*/  FSEL R90, R64, RZ, !P2 ;  /* 0x000000ff405a7208 */ /* 0x000fe20005000000 */
[----:B------:R-:W-:Y:S01]  /*fa50*/  IMAD.MOV.U32 R64, RZ, RZ, 0x2 ;  /* 0x00000002ff407424 */ /* 0x000fe200078e00ff */
        /* <DEDUP_REMOVED lines=12> */
.L_x_1170:
        /* <DEDUP_REMOVED lines=13> */
.L_x_1172:
[----:B------:R-:W-:Y:S05]  /*fbf0*/  BSYNC.RECONVERGENT B3 ;  /* 0x0000000000037941 */ /* 0x000fea0003800200 */
.L_x_1171:
        /* <DEDUP_REMOVED lines=43> */
.L_x_1169:
[----:B------:R-:W-:Y:S05]  /*feb0*/  BSYNC.RECONVERGENT B2 ;  /* 0x0000000000027941 */ /* 0x000fea0003800200 */
.L_x_1168:
[----:B------:R-:W-:Y:S01]  /*fec0*/  I2FP.F32.U32 R56, R57 ;  /* 0x0000003900387245 */ /* 0x000fe20000201000 */
[----:B------:R-:W-:Y:S01]  /*fed0*/  BSSY.RECONVERGENT B2, `(.L_x_1173) ;  /* 0x000004f000027945 */ /* 0x000fe20003800200 */
[----:B------:R-:W-:Y:S01]  /*fee0*/  SHF.L.U32 R58, R58, 0x10, RZ ;  /* 0x000000103a3a7819 */ /* 0x000fe200000006ff */
[----:B------:R-:W-:Y:S01]  /*fef0*/  IMAD.MOV.U32 R122, RZ, RZ, 0x2 ;  /* 0x00000002ff7a7424 */ /* 0x000fe200078e00ff */
[----:B------:R-:W-:Y:S01]  /*ff00*/  ISETP.NE.AND P4, PT, R64, 0x1, PT ;  /* 0x000000014000780c */ /* 0x000fe20003f85270 */
[----:B------:R-:W-:Y:S01]  /*ff10*/  FFMA.FTZ R57, R56, R115, 1.1641532182693481445e-10 ;  /* 0x2f00000038397423 */ /* 0x000fe20000010073 */
[----:B------:R-:W-:Y:S02]  /*ff20*/  @P0 IMAD.U32 R56, R97, 0x10000, RZ ;  /* 0x0001000061380824 */ /* 0x000fe400078e00ff */
[----:B------:R-:W-:Y:S02]  /*ff30*/  FMUL.FTZ R58, R58, R117 ;  /* 0x000000753a3a7220 */ /* 0x000fe40000410000 */
        /* <DEDUP_REMOVED lines=15> */
.L_x_1175:
        /* <DEDUP_REMOVED lines=13> */
.L_x_1177:
[----:B------:R-:W-:Y:S05]  /*10100*/  BSYNC.RECONVERGENT B3 ;  /* 0x0000000000037941 */ /* 0x000fea0003800200 */
.L_x_1176:
        /* <DEDUP_REMOVED lines=43> */
.L_x_1174:
[----:B------:R-:W-:Y:S05]  /*103c0*/  BSYNC.RECONVERGENT B2 ;  /* 0x0000000000027941 */ /* 0x000fea0003800200 */
.L_x_1173:
[----:B------:R-:W-:Y:S01]  /*103d0*/  I2FP.F32.U32 R56, R57 ;  /* 0x0000003900387245 */ /* 0x000fe20000201000 */
[----:B------:R-:W-:Y:S01]  /*103e0*/  IMAD.U32 R58, R59, 0x10000, RZ ;  /* 0x000100003b3a7824 */ /* 0x000fe200078e00ff */
[----:B------:R-:W-:Y:S01]  /*103f0*/  ISETP.NE.AND P5, PT, R122, 0x1, PT ;  /* 0x000000017a00780c */ /* 0x000fe20003fa5270 */
[----:B------:R-:W-:Y:S01]  /*10400*/  @P0 IMAD.U32 R121, R31, 0x10000, RZ ;  /* 0x000100001f790824 */ /* 0x000fe200078e00ff */
[----:B------:R-:W-:Y:S01]  /*10410*/  BSSY.RECONVERGENT B2, `(.L_x_1178) ;  /* 0x000004d000027945 */ /* 0x000fe20003800200 */
[----:B------:R-:W-:Y:S01]  /*10420*/  FFMA.FTZ R57, R56, R115, 1.1641532182693481445e-10 ;  /* 0x2f00000038397423 */ /* 0x000fe20000010073 */
[----:B------:R-:W-:Y:S01]  /*10430*/  FMUL.FTZ R58, R58, R117 ;  /* 0x000000753a3a7220 */ /* 0x000fe20000410000 */
[----:B------:R-:W-:-:S03]  /*10440*/  MOV R64, 0x2 ;  /* 0x0000000200407802 */ /* 0x000fc60000000f00 */
[----:B------:R-:W-:Y:S01]  /*10450*/  FSETP.GTU.FTZ.AND P4, PT, R57, R116, PT ;  /* 0x000000743900720b */ /* 0x000fe20003f9c000 */
[----:B------:R-:W-:-:S03]  /*10460*/  IMAD.MOV.U32 R57, RZ, RZ, R2 ;  /* 0x000000ffff397224 */ /* 0x000fc600078e0002 */
[----:B------:R-:W-:Y:S02]  /*10470*/  FSEL R98, R58, RZ, !P4 ;  /* 0x000000ff3a627208 */ /* 0x000fe40006000000 */
        /* <DEDUP_REMOVED lines=13> */
.L_x_1180:
        /* <DEDUP_REMOVED lines=13> */
.L_x_1182:
[----:B------:R-:W-:Y:S05]  /*10620*/  BSYNC.RECONVERGENT B3 ;  /* 0x0000000000037941 */ /* 0x000fea0003800200 */
.L_x_1181:
        /* <DEDUP_REMOVED lines=43> */
.L_x_1179:
[----:B------:R-:W-:Y:S05]  /*108e0*/  BSYNC.RECONVERGENT B2 ;  /* 0x0000000000027941 */ /* 0x000fea0003800200 */
.L_x_1178:
[----:B------:R-:W-:Y:S01]  /*108f0*/  I2FP.F32.U32 R56, R57 ;  /* 0x0000003900387245 */ /* 0x000fe20000201000 */
[----:B------:R-:W-:Y:S01]  /*10900*/  IMAD.U32 R58, R121, 0x10000, RZ ;  /* 0x00010000793a7824 */ /* 0x000fe200078e00ff */
[----:B------:R-:W-:-:S03]  /*10910*/  @P0 SHF.L.U32 R57, R102, 0x10, RZ ;  /* 0x0000001066390819 */ /* 0x000fc600000006ff */
[----:B------:R-:W-:Y:S01]  /*10920*/  FFMA.FTZ R115, R56, R115, 1.1641532182693481445e-10 ;  /* 0x2f00000038737423 */ /* 0x000fe20000010073 */
[----:B------:R-:W-:Y:S01]  /*10930*/  FMUL.FTZ R58, R58, R117 ;  /* 0x000000753a3a7220 */ /* 0x000fe20000410000 */
[----:B------:R-:W-:-:S03]  /*10940*/  PRMT R56, R111, 0x5410, R112 ;  /* 0x000054106f387816 */ /* 0x000fc60000000070 */
[----:B------:R-:W-:-:S04]  /*10950*/  FSETP.GTU.FTZ.AND P5, PT, R115, R116, PT ;  /* 0x000000747300720b */ /* 0x000fc80003fbc000 */
[----:B------:R-:W-:Y:S02]  /*10960*/  FSEL R102, R58, RZ, !P5 ;  /* 0x000000ff3a667208 */ /* 0x000fe40006800000 */
[----:B------:R-:W-:Y:S02]  /*10970*/  PLOP3.LUT P5, PT, P5, PT, PT, 0x8, 0x80 ;  /* 0x000000000080781c */ /* 0x000fe40002fae170 */
[----:B------:R-:W-:Y:S01]  /*10980*/  PRMT R58, R119, 0x5410, R120 ;  /* 0x00005410773a7816 */ /* 0x000fe20000000078 */
[----:B------:R-:W-:Y:S01]  /*10990*/  @P0 FADD.FTZ R102, R57, R102 ;  /* 0x0000006639660221 */ /* 0x000fe20000010000 */
[----:B------:R-:W-:-:S04]  /*109a0*/  PRMT R57, R113, 0x5410, R114 ;  /* 0x0000541071397816 */ /* 0x000fc80000000072 */
[----:B------:R-:W-:-:S04]  /*109b0*/  F2FP.BF16.F32.PACK_AB R59, RZ, R102 ;  /* 0x00000066ff3b723e */ /* 0x000fc800000010ff */
[----:B------:R-:W-:-:S07]  /*109c0*/  PRMT R59, R118, 0x5410, R59 ;  /* 0x00005410763b7816 */ /* 0x000fce000000003b */
.L_x_1142:
[----:B------:R-:W-:Y:S01]  /*109d0*/  ISETP.NE.AND P6, PT, R105, RZ, PT ;  /* 0x000000ff6900720c */ /* 0x000fe20003fc5270 */
[----:B------:R-:W0:Y:S01]  /*109e0*/  LDC.64 R112, c[0x0][0x3a8] ;  /* 0x0000ea00ff707b82 */ /* 0x000e220000000a00 */
[----:B------:R-:W-:Y:S02]  /*109f0*/  SEL R105, RZ, 0x10000, !P4 ;  /* 0x00010000ff697807 */ /* 0x000fe40006000000 */
[----:B------:R-:W-:Y:S02]  /*10a00*/  ISETP.NE.AND P4, PT, R110, RZ, PT ;  /* 0x000000ff6e00720c */ /* 0x000fe40003f85270 */
[----:B------:R-:W-:Y:S02]  /*10a10*/  ISETP.NE.AND P0, PT, R107, RZ, PT ;  /* 0x000000ff6b00720c */ /* 0x000fe40003f05270 */
[----:B------:R-:W-:Y:S01]  /*10a20*/  SEL R107, RZ, 0x1000000, !P5 ;  /* 0x01000000ff6b7807 */ /* 0x000fe20006800000 */
[----:B------:R-:W1:Y:S01]  /*10a30*/  LDC.64 R110, c[0x0][0x3b0] ;  /* 0x0000ec00ff6e7b82 */ /* 0x000e620000000a00 */
[----:B------:R-:W-:-:S02]  /*10a40*/  SEL R116, RZ, 0x100, !P3 ;  /* 0x00000100ff747807 */ /* 0x000fc40005800000 */
[----:B------:R-:W-:Y:S02]  /*10a50*/  ISETP.NE.AND P5, PT, R109, RZ, PT ;  /* 0x000000ff6d00720c */ /* 0x000fe40003fa5270 */
[----:B------:R-:W-:Y:S02]  /*10a60*/  LOP3.LUT R116, R116, R107, R105, 0xfe, !PT ;  /* 0x0000006b74747212 */ /* 0x000fe400078efe69 */
[----:B------:R-:W-:Y:S02]  /*10a70*/  SEL R107, RZ, 0x1000000, !P4 ;  /* 0x01000000ff6b7807 */ /* 0x000fe40006000000 */
        /* <DEDUP_REMOVED lines=8> */
[----:B------:R0:W-:Y:S01]  /*10b00*/  STG.E.128 desc[UR8][R112.64], R56 ;  /* 0x0000003870007986 */ /* 0x0001e2000c101d08 */
[----:B-1----:R-:W-:-:S05]  /*10b10*/  IMAD.WIDE.U32 R110, R106, 0x8, R110 ;  /* 0x000000086a6e7825 */ /* 0x002fca00078e006e */
        /* <DEDUP_REMOVED lines=22> */
.L_x_1183:
[----:B------:R-:W-:Y:S01]  /*10c80*/  IMAD.MOV.U32 R105, RZ, RZ, R108 ;  /* 0x000000ffff697224 */ /* 0x000fe200078e006c */
[----:B------:R-:W-:-:S07]  /*10c90*/  IADD3 R106, PT, PT, R106, 0x20, RZ ;  /* 0x000000206a6a7810 */ /* 0x000fce0007ffe0ff */
.L_x_1060:
[----:B------:R-:W-:Y:S05]  /*10ca0*/  BSYNC.RECONVERGENT B1 ;  /* 0x0000000000017941 */ /* 0x000fea0003800200 */
.L_x_1059:
[----:B------:R-:W-:Y:S01]  /*10cb0*/  ISETP.GE.U32.AND P0, PT, R72, 0x60, PT ;  /* 0x000000604800780c */ /* 0x000fe20003f06070 */
[----:B------:R-:W-:-:S12]  /*10cc0*/  BSSY.RECONVERGENT B1, `(.L_x_1184) ;  /* 0x0000802000017945 */ /* 0x000fd80003800200 */
[----:B------:R-:W-:Y:S05]  /*10cd0*/  @!P0 BRA `(.L_x_1185) ;  /* 0x0000008000008947 */ /* 0x000fea0003800000 */
[----:B------:R-:W-:Y:S01]  /*10ce0*/  ISETP.NE.U32.AND P1, PT, RZ, UR12, PT ;  /* 0x0000000cff007c0c */ /* 0x000fe2000bf25070 */
[----:B------:R-:W2:Y:S01]  /*10cf0*/  LDC.64 R88, c[0x0][0x390] ;  /* 0x0000e400ff587b82 */ /* 0x000ea20000000a00 */
[----:B------:R-:W-:Y:S02]  /*10d00*/  ISETP.NE.U32.AND P2, PT, RZ, UR10, PT ;  /* 0x0000000aff007c0c */ /* 0x000fe4000bf45070 */
[----:B------:R-:W-:Y:S02]  /*10d10*/  ISETP.NE.AND.EX P1, PT, RZ, UR13, PT, P1 ;  /* 0x0000000dff007c0c */ /* 0x000fe4000bf25310 */
[----:B------:R-:W-:-:S11]  /*10d20*/  ISETP.NE.AND.EX P2, PT, RZ, UR11, PT, P2 ;  /* 0x0000000bff007c0c */ /* 0x000fd6000bf45320 */
[----:B01----:R-:W0:Y:S08]  /*10d30*/  @P1 LDC.64 R56, c[0x0][0x3a0] ;  /* 0x0000e800ff381b82 */ /* 0x003e300000000a00 */
[----:B------:R-:W1:Y:S01]  /*10d40*/  @P2 LDC.64 R58, c[0x0][0x398] ;  /* 0x0000e600ff3a2b82 */ /* 0x000e620000000a00 */
[----:B0-----:R-:W-:-:S04]  /*10d50*/  @P1 IMAD.WIDE.U32 R108, R106, 0x10, R56 ;  /* 0x000000106a6c1825 */ /* 0x001fc800078e0038 */
[C---:B--2---:R-:W-:Y:S01]  /*10d60*/  IMAD.WIDE.U32 R56, R106.reuse, 0x10, R88 ;  /* 0x000000106a387825 */ /* 0x044fe200078e0058 */
[----:B------:R-:W2:Y:S03]  /*10d70*/  @P1 LDG.E.128 R28, desc[UR8][R108.64] ;  /* 0x000000086c1c1981 */ /* 0x000ea6000c1e1d00 */
[----:B-1----:R-:W-:Y:S02]  /*10d80*/  @P2 IMAD.WIDE.U32 R110, R106, 0x10, R58 ;  /* 0x000000106a6e2825 */ /* 0x002fe400078e003a */
[----:B------:R-:W5:Y:S04]  /*10d90*/  LDG.E.128 R56, desc[UR8][R56.64] ;  /* 0x0000000838387981 */ /* 0x000f68000c1e1d00 */
[----:B------:R0:W5:Y:S01]  /*10da0*/  @P2 LDG.E.128 R24, desc[UR8][R110.64] ;  /* 0x000000086e182981 */ /* 0x000162000c1e1d00 */
[----:B--2---:R-:W-:-:S02]  /*10db0*/  PRMT R103, R31, 0x7632, R103 ;  /* 0x000076321f677816 */ /* 0x004fc40000000067 */
        /* <DEDUP_REMOVED lines=8> */
[----:B------:R-:W-:Y:S01]  /*10e40*/  PRMT R88, R24, 0x7632, R88 ;  /* 0x0000763218587816 */ /* 0x000fe20000000058 */
[----:B------:R-:W-:Y:S01]  /*10e50*/  IMAD.MOV.U32 R73, RZ, RZ, R2 ;  /* 0x000000ffff497224 */ /* 0x000fe200078e0002 */
[----:B------:R-:W-:-:S07]  /*10e60*/  MOV R80, R105 ;  /* 0x0000006900507202 */ /* 0x000fce0000000f00 */
        /* <DEDUP_REMOVED lines=11> */
.L_x_1189:
        /* <DEDUP_REMOVED lines=13> */
.L_x_1191:
[----:B------:R-:W-:Y:S05]  /*10ff0*/  BSYNC.RECONVERGENT B3 ;  /* 0x0000000000037941 */ /* 0x000fea0003800200 */
.L_x_1190:
        /* <DEDUP_REMOVED lines=40> */
[----:B------:R-:W-:Y:S01]  /*11280*/  MOV R80, R74 ;  /* 0x0000004a00507202 */ /* 0x000fe20000000f00 */
[----:B------:R-:W-:Y:S01]  /*11290*/  IMAD.MOV.U32 R74, RZ, RZ, RZ ;  /* 0x000000ffff4a7224 */ /* 0x000fe200078e00ff */
[----:B------:R-:W-:-:S07]  /*112a0*/  LOP3.LUT R66, R64, UR31, R75, 0x96, !PT ;  /* 0x0000001f40427c12 */ /* 0x000fce000f8e964b */
.L_x_1188:
[----:B------:R-:W-:Y:S05]  /*112b0*/  BSYNC.RECONVERGENT B2 ;  /* 0x0000000000027941 */ /* 0x000fea0003800200 */
.L_x_1187:
[----:B------:R-:W0:Y:S01]  /*112c0*/  LDC R118, c[0x0][0x404] ;  /* 0x00010100ff767b82 */ /* 0x000e220000000800 */
[----:B------:R-:W-:Y:S01]  /*112d0*/  HFMA2 R116, -RZ, RZ, 0.1171875, 0 ;  /* 0x2f800000ff747431 */ /* 0x000fe200000001ff */
[----:B------:R-:W-:Y:S01]  /*112e0*/  I2FP.F32.U32 R73, R73 ;  /* 0x0000004900497245 */ /* 0x000fe20000201000 */
[----:B------:R-:W-:Y:S01]  /*112f0*/  IMAD.U32 R64, R56, 0x10000, RZ ;  /* 0x0001000038407824 */ /* 0x000fe200078e00ff */
[----:B------:R-:W-:Y:S01]  /*11300*/  ISETP.NE.AND P4, PT, R74, 0x1, PT ;  /* 0x000000014a00780c */ /* 0x000fe20003f85270 */
[----:B------:R-:W-:Y:S01]  /*11310*/  BSSY.RECONVERGENT B2, `(.L_x_1192) ;  /* 0x000004d000027945 */ /* 0x000fe20003800200 */
[----:B------:R-:W-:Y:S01]  /*11320*/  PRMT R56, R56, 0x7632, R56 ;  /* 0x0000763238387816 */ /* 0x000fe20000000038 */
[----:B------:R-:W-:Y:S01]  /*11330*/  IMAD.MOV.U32 R76, RZ, RZ, 0x2 ;  /* 0x00000002ff4c7424 */ /* 0x000fe200078e00ff */
[----:B------:R-:W1:Y:S01]  /*11340*/  LDC R117, c[0x0][0x408] ;  /* 0x00010200ff757b82 */ /* 0x000e620000000800 */
[----:B------:R-:W-:Y:S01]  /*11350*/  MOV R75, R2 ;  /* 0x00000002004b7202 */ /* 0x000fe20000000f00 */
        /* <DEDUP_REMOVED lines=15> */
.L_x_1194:
        /* <DEDUP_REMOVED lines=13> */
.L_x_1196:
[----:B------:R-:W-:Y:S05]  /*11520*/  BSYNC.RECONVERGENT B3 ;  /* 0x0000000000037941 */ /* 0x000fea0003800200 */
.L_x_1195:
        /* <DEDUP_REMOVED lines=43> */
.L_x_1193:
[----:B------:R-:W-:Y:S05]  /*117e0*/  BSYNC.RECONVERGENT B2 ;  /* 0x0000000000027941 */ /* 0x000fea0003800200 */
.L_x_1192:
        /* <DEDUP_REMOVED lines=9> */
[----:B------:R-:W-:-:S05]  /*11880*/  FSEL R64, R64, RZ, !P3 ;  /* 0x000000ff40407208 */ /* 0x000fca0005800000 */
[----:B------:R-:W-:Y:S01]  /*11890*/  FADD.FTZ R73, R73, R64 ;  /* 0x0000004049497221 */ /* 0x000fe20000010000 */
[----:B------:R-:W-:-:S03]  /*118a0*/  IMAD.MOV.U32 R64, RZ, RZ, R2 ;  /* 0x000000ffff407224 */ /* 0x000fc600078e0002 */
[----:B------:R-:W-:Y:S01]  /*118b0*/  @P1 FADD.FTZ R82, R82, R73 ;  /* 0x0000004952521221 */ /* 0x000fe20000010000 */
[----:B------:R-:W-:Y:S02]  /*118c0*/  @!P1 MOV R82, R73 ;  /* 0x0000004900529202 */ /* 0x000fe40000000f00 */
[----:B------:R-:W-:Y:S02]  /*118d0*/  SEL R73, RZ, 0x1, P3 ;  /* 0x00000001ff497807 */ /* 0x000fe40001800000 */
        /* <DEDUP_REMOVED lines=10> */
.L_x_1199:
        /* <DEDUP_REMOVED lines=13> */
.L_x_1201:
[----:B------:R-:W-:Y:S05]  /*11a50*/  BSYNC.RECONVERGENT B3 ;  /* 0x0000000000037941 */ /* 0x000fea0003800200 */
.L_x_1200:
        /* <DEDUP_REMOVED lines=43> */
.L_x_1198:
[----:B------:R-:W-:Y:S05]  /*11d10*/  BSYNC.RECONVERGENT B2 ;  /* 0x0000000000027941 */ /* 0x000fea0003800200 */
.L_x_1197:
        /* <DEDUP_REMOVED lines=21> */
.L_x_1204:
        /* <DEDUP_REMOVED lines=13> */
.L_x_1206:
[----:B------:R-:W-:Y:S05]  /*11f40*/  BSYNC.RECONVERGENT B3 ;  /* 0x0000000000037941 */ /* 0x000fea0003800200 */
.L_x_1205:
        /* <DEDUP_REMOVED lines=43> */
.L_x_1203:
[----:B------:R-:W-:Y:S05]  /*12200*/  BSYNC.RECONVERGENT B2 ;  /* 0x0000000000027941 */ /* 0x000fea0003800200 */
.L_x_1202:
        /* <DEDUP_REMOVED lines=25> */
.L_x_1209:
        /* <DEDUP_REMOVED lines=13> */
.L_x_1211:
[----:B------:R-:W-:Y:S05]  /*12470*/  BSYNC.RECONVERGENT B3 ;  /* 0x0000000000037941 */ /* 0x000fea0003800200 */
.L_x_1210:
        /* <DEDUP_REMOVED lines=42> */
[----:B------:R-:W-:-:S07]  /*12720*/  MOV R80, R76 ;  /* 0x0000004c00507202 */ /* 0x000fce0000000f00 */
.L_x_1208:
[----:B------:R-:W-:Y:S05]  /*12730*/  BSYNC.RECONVERGENT B2 ;  /* 0x0000000000027941 */ /* 0x000fea0003800200 */
.L_x_1207:
[----:B------:R-:W-:Y:S01]  /*12740*/  I2FP.F32.U32 R75, R56 ;  /* 0x00000038004b7245 */ /* 0x000fe20000201000 */
[C---:B------:R-:W-:Y:S01]  /*12750*/  IMAD.U32 R56, R57.reuse, 0x10000, RZ ;  /* 0x0001000039387824 */ /* 0x040fe200078e00ff */
[----:B------:R-:W-:Y:S01]  /*12760*/  BSSY.RECONVERGENT B2, `(.L_x_1212) ;  /* 0x000004d000027945 */ /* 0x000fe20003800200 */
[----:B------:R-:W-:Y:S01]  /*12770*/  HFMA2 R76, -RZ, RZ, 0, 1.1920928955078125e-07 ;  /* 0x00000002ff4c7431 */ /* 0x000fe200000001ff */
[----:B------:R-:W-:Y:S01]  /*12780*/  PRMT R94, R57, 0x7632, R94 ;  /* 0x00007632395e7816 */ /* 0x000fe2000000005e */
[----:B------:R-:W-:Y:S01]  /*12790*/  FFMA.FTZ R75, R75, R116, 1.1641532182693481445e-10 ;  /* 0x2f0000004b4b7423 */ /* 0x000fe20000010074 */
[----:B------:R-:W-:Y:S01]  /*127a0*/  FMUL.FTZ R56, R56, R117 ;  /* 0x0000007538387220 */ /* 0x000fe20000410000 */
[----:B------:R-:W-:-:S03]  /*127b0*/  IMAD.MOV.U32 R57, RZ, RZ, R2 ;  /* 0x000000ffff397224 */ /* 0x000fc600078e0002 */
        /* <DEDUP_REMOVED lines=14> */
.L_x_1214:
        /* <DEDUP_REMOVED lines=13> */
.L_x_1216:
[----:B------:R-:W-:Y:S05]  /*12970*/  BSYNC.RECONVERGENT B3 ;  /* 0x0000000000037941 */ /* 0x000fea0003800200 */
.L_x_1215:
        /* <DEDUP_REMOVED lines=43> */
.L_x_1213:
[----:B------:R-:W-:Y:S05]  /*12c30*/  BSYNC.RECONVERGENT B2 ;  /* 0x0000000000027941 */ /* 0x000fea0003800200 */
.L_x_1212:
        /* <DEDUP_REMOVED lines=26> */
.L_x_1219:
        /* <DEDUP_REMOVED lines=13> */
.L_x_1221:
[----:B------:R-:W-:Y:S05]  /*12eb0*/  BSYNC.RECONVERGENT B3 ;  /* 0x0000000000037941 */ /* 0x000fea0003800200 */
.L_x_1220:
        /* <DEDUP_REMOVED lines=43> */
.L_x_1218:
[----:B------:R-:W-:Y:S05]  /*13170*/  BSYNC.RECONVERGENT B2 ;  /* 0x0000000000027941 */ /* 0x000fea0003800200 */
.L_x_1217:
        /* <DEDUP_REMOVED lines=21> */
.L_x_1224:
        /* <DEDUP_REMOVED lines=13> */
.L_x_1226:
[----:B------:R-:W-:Y:S05]  /*133a0*/  BSYNC.RECONVERGENT B3 ;  /* 0x0000000000037941 */ /* 0x000fea0003800200 */
.L_x_1225:
        /* <DEDUP_REMOVED lines=43> */
.L_x_1223:
[----:B------:R-:W-:Y:S05]  /*13660*/  BSYNC.RECONVERGENT B2 ;  /* 0x0000000000027941 */ /* 0x000fea0003800200 */
.L_x_1222:
        /* <DEDUP_REMOVED lines=26> */
.L_x_1229:
        /* <DEDUP_REMOVED lines=13> */
.L_x_1231:
[----:B------:R-:W-:Y:S05]  /*138e0*/  BSYNC.RECONVERGENT B3 ;  /* 0x0000000000037941 */ /* 0x000fea0003800200 */
.L_x_1230:
        /* <DEDUP_REMOVED lines=43> */
.L_x_1228:
[----:B------:R-:W-:Y:S05]  /*13ba0*/  BSYNC.RECONVERGENT B2 ;  /* 0x0000000000027941 */ /* 0x000fea0003800200 */
.L_x_1227:
[----:B------:R-:W-:Y:S01]  /*13bb0*/  I2FP.F32.U32 R57, R57 ;  /* 0x0000003900397245 */ /* 0x000fe20000201000 */
[----:B------:R-:W-:Y:S01]  /*13bc0*/  BSSY.RECONVERGENT B2, `(.L_x_1232) ;  /* 0x000004e000027945 */ /* 0x000fe20003800200 */
[C---:B------:R-:W-:Y:S01]  /*13bd0*/  SHF.L.U32 R56, R58.reuse, 0x10, RZ ;  /* 0x000000103a387819 */ /* 0x040fe200000006ff */
[----:B------:R-:W-:Y:S01]  /*13be0*/  IMAD.MOV.U32 R78, RZ, RZ, 0x2 ;  /* 0x00000002ff4e7424 */ /* 0x000fe200078e00ff */
[----:B------:R-:W-:Y:S01]  /*13bf0*/  PRMT R58, R58, 0x7632, R58 ;  /* 0x000076323a3a7816 */ /* 0x000fe2000000003a */
        /* <DEDUP_REMOVED lines=17> */
.L_x_1234:
        /* <DEDUP_REMOVED lines=13> */
.L_x_1236:
[----:B------:R-:W-:Y:S05]  /*13de0*/  BSYNC.RECONVERGENT B3 ;  /* 0x0000000000037941 */ /* 0x000fea0003800200 */
.L_x_1235:
        /* <DEDUP_REMOVED lines=43> */
.L_x_1233:
[----:B------:R-:W-:Y:S05]  /*140a0*/  BSYNC.RECONVERGENT B2 ;  /* 0x0000000000027941 */ /* 0x000fea0003800200 */
.L_x_1232:
[----:B------:R-:W-:Y:S01]  /*140b0*/  I2FP.F32.U32 R57, R64 ;  /* 0x0000004000397245 */ /* 0x000fe20000201000 */
[----:B------:R-:W-:Y:S01]  /*140c0*/  @P1 IMAD.U32 R94, R30, 0x10000, RZ ;  /* 0x000100001e5e1824 */ /* 0x000fe200078e00ff */
[----:B------:R-:W-:Y:S01]  /*140d0*/  SHF.L.U32 R56, R26, 0x10, RZ ;  /* 0x000000101a387819 */ /* 0x000fe200000006ff */
[----:B------:R-:W-:Y:S01]  /*140e0*/  BSSY.RECONVERGENT B2, `(.L_x_1237) ;  /* 0x0000050000027945 */ /* 0x000fe20003800200 */
[----:B------:R-:W-:Y:S02]  /*140f0*/  HFMA2 R79, -RZ, RZ, 0, 1.1920928955078125e-07 ;  /* 0x00000002ff4f7431 */ /* 0x000fe400000001ff */
        /* <DEDUP_REMOVED lines=21> */
.L_x_1239:
        /* <DEDUP_REMOVED lines=13> */
.L_x_1241:
[----:B------:R-:W-:Y:S05]  /*14320*/  BSYNC.RECONVERGENT B3 ;  /* 0x0000000000037941 */ /* 0x000fea0003800200 */
.L_x_1240:
        /* <DEDUP_REMOVED lines=43> */
.L_x_1238:
[----:B------:R-:W-:Y:S05]  /*145e0*/  BSYNC.RECONVERGENT B2 ;  /* 0x0000000000027941 */ /* 0x000fea0003800200 */
.L_x_1237:
        /* <DEDUP_REMOVED lines=20> */
.L_x_1244:
        /* <DEDUP_REMOVED lines=13> */
.L_x_1246:
[----:B------:R-:W-:Y:S05]  /*14800*/  BSYNC.RECONVERGENT B3 ;  /* 0x0000000000037941 */ /* 0x000fea0003800200 */
.L_x_1245:
        /* <DEDUP_REMOVED lines=43> */
.L_x_1243:
[----:B------:R-:W-:Y:S05]  /*14ac0*/  BSYNC.RECONVERGENT B2 ;  /* 0x0000000000027941 */ /* 0x000fea0003800200 */
.L_x_1242:
        /* <DEDUP_REMOVED lines=13> */
[----:B------:R-:W-:Y:S01]  /*14ba0*/  @P1 FADD.FTZ R99, R58, R99 ;  /* 0x000000633a631221 */ /* 0x000fe20000010000 */
        /* <DEDUP_REMOVED lines=11> */
.L_x_1249:
        /* <DEDUP_REMOVED lines=13> */
.L_x_1251:
[----:B------:R-:W-:Y:S05]  /*14d30*/  BSYNC.RECONVERGENT B3 ;  /* 0x0000000000037941 */ /* 0x000fea0003800200 */
.L_x_1250:
        /* <DEDUP_REMOVED lines=40> */
[----:B------:R-:W-:Y:S02]  /*14fc0*/  HFMA2 R64, -RZ, RZ, 0, 0 ;  /* 0x00000000ff407431 */ /* 0x000fe400000001ff */
[----:B------:R-:W-:Y:S02]  /*14fd0*/  IMAD.MOV.U32 R57, RZ, RZ, R80 ;  /* 0x000000ffff397224 */ /* 0x000fe400078e0050 */
[----:B------:R-:W-:-:S07]  /*14fe0*/  IMAD.MOV.U32 R80, RZ, RZ, R56 ;  /* 0x000000ffff507224 */ /* 0x000fce00078e0038 */
.L_x_1248:
[----:B------:R-:W-:Y:S05]  /*14ff0*/  BSYNC.RECONVERGENT B2 ;  /* 0x0000000000027941 */ /* 0x000fea0003800200 */
.L_x_1247:
        /* <DEDUP_REMOVED lines=21> */
.L_x_1254:
        /* <DEDUP_REMOVED lines=13> */
.L_x_1256:
[----:B------:R-:W-:Y:S05]  /*15220*/  BSYNC.RECONVERGENT B3 ;  /* 0x0000000000037941 */ /* 0x000fea0003800200 */
.L_x_1255:
        /* <DEDUP_REMOVED lines=43> */
.L_x_1253:
[----:B------:R-:W-:Y:S05]  /*154e0*/  BSYNC.RECONVERGENT B2 ;  /* 0x0000000000027941 */ /* 0x000fea0003800200 */
.L_x_1252:
[----:B------:R-:W-:Y:S01]  /*154f0*/  I2FP.F32.U32 R57, R58 ;  /* 0x0000003a00397245 */ /* 0x000fe20000201000 */
[----:B------:R-:W-:Y:S01]  /*15500*/  IMAD.U32 R56, R27, 0x10000, RZ ;  /* 0x000100001b387824 */ /* 0x000fe200078e00ff */
[----:B------:R-:W-:Y:S01]  /*15510*/  BSSY.RECONVERGENT B2, `(.L_x_1257) ;  /* 0x0000051000027945 */ /* 0x000fe20003800200 */
[----:B------:R-:W-:Y:S02]  /*15520*/  @P1 IMAD.U32 R100, R31, 0x10000, RZ ;  /* 0x000100001f641824 */ /* 0x000fe400078e00ff */
[----:B------:R-:W-:Y:S01]  /*15530*/  FFMA.FTZ R57, R57, R116, 1.1641532182693481445e-10 ;  /* 0x2f00000039397423 */ /* 0x000fe20000010074 */
[----:B------:R-:W-:-:S04]  /*15540*/  FMUL.FTZ R56, R56, R117 ;  /* 0x0000007538387220 */ /* 0x000fc80000410000 */
[----:B------:R-:W-:Y:S01]  /*15550*/  FSETP.GTU.FTZ.AND P5, PT, R57, R118, PT ;  /* 0x000000763900720b */ /* 0x000fe20003fbc000 */
[----:B------:R-:W-:-:S03]  /*15560*/  IMAD.MOV.U32 R57, RZ, RZ, R2 ;  /* 0x000000ffff397224 */ /* 0x000fc600078e0002 */
[----:B------:R-:W-:Y:S02]  /*15570*/  FSEL R58, R56, RZ, !P5 ;  /* 0x000000ff383a7208 */ /* 0x000fe40006800000 */
[----:B------:R-:W-:Y:S02]  /*15580*/  SEL R56, RZ, 0x1, P5 ;  /* 0x00000001ff387807 */ /* 0x000fe40002800000 */
[----:B------:R-:W-:Y:S01]  /*15590*/  ISETP.NE.AND P5, PT, R59, 0x1, PT ;  /* 0x000000013b00780c */ /* 0x000fe20003fa5270 */
[----:B------:R-:W-:Y:S01]  /*155a0*/  FADD.FTZ R79, R79, R58 ;  /* 0x0000003a4f4f7221 */ /* 0x000fe20000010000 */
[----:B------:R-:W-:-:S03]  /*155b0*/  IMAD.MOV.U32 R58, RZ, RZ, 0x2 ;  /* 0x00000002ff3a7424 */ /* 0x000fc600078e00ff */
        /* <DEDUP_REMOVED lines=13> */
.L_x_1259:
        /* <DEDUP_REMOVED lines=13> */
.L_x_1261:
[----:B------:R-:W-:Y:S05]  /*15760*/  BSYNC.RECONVERGENT B3 ;  /* 0x0000000000037941 */ /* 0x000fea0003800200 */
.L_x_1260:
        /* <DEDUP_REMOVED lines=43> */
.L_x_1258:
[----:B------:R-:W-:Y:S05]  /*15a20*/  BSYNC.RECONVERGENT B2 ;  /* 0x0000000000027941 */ /* 0x000fea0003800200 */
.L_x_1257:
        /* <DEDUP_REMOVED lines=20> */
.L_x_1264:
        /* <DEDUP_REMOVED lines=15> */
.L_x_1266:
[----:B------:R-:W-:Y:S05]  /*15c60*/  BSYNC.RECONVERGENT B3 ;  /* 0x0000000000037941 */ /* 0x000fea0003800200 */
.L_x_1265:
        /* <DEDUP_REMOVED lines=36> */
[----:B------:R-:W-:-:S04]  /*15eb0*/  IMAD.WIDE.U32 R64, R64, -0x326172a9, RZ ;  /* 0xcd9e8d5740407825 */ /* 0x000fc800078e00ff */
[----:B------:R-:W-:Y:S01]  /*15ec0*/  IMAD.WIDE.U32 R56, R56, -0x2daee0ad, RZ ;  /* 0xd2511f5338387825 */ /* 0x000fe200078e00ff */
[----:B------:R-:W-:-:S03]  /*15ed0*/  LOP3.LUT R65, R122, UR30, R65, 0x96, !PT ;  /* 0x0000001e7a417c12 */ /* 0x000fc6000f8e9641 */
[----:B------:R-:W-:Y:S01]  /*15ee0*/  IMAD.MOV.U32 R2, RZ, RZ, R64 ;  /* 0x000000ffff027224 */ /* 0x000fe200078e0040 */
[----:B------:R-:W-:Y:S01]  /*15ef0*/  LOP3.LUT R66, R58, UR31, R57, 0x96, !PT ;  /* 0x0000001f3a427c12 */ /* 0x000fe2000f8e9639 */
[----:B------:R-:W-:Y:S02]  /*15f00*/  IMAD.MOV.U32 R80, RZ, RZ, R56 ;  /* 0x000000ffff507224 */ /* 0x000fe400078e0038 */
[----:B------:R-:W-:-:S07]  /*15f10*/  IMAD.MOV.U32 R64, RZ, RZ, RZ ;  /* 0x000000ffff407224 */ /* 0x000fce00078e00ff */
.L_x_1263:
[----:B------:R-:W-:Y:S05]  /*15f20*/  BSYNC.RECONVERGENT B2 ;  /* 0x0000000000027941 */ /* 0x000fea0003800200 */
.L_x_1262:
[----:B------:R-:W-:Y:S02]  /*15f30*/  I2FP.F32.U32 R57, R59 ;  /* 0x0000003b00397245 */ /* 0x000fe40000201000 */
[----:B------:R-:W-:-:S03]  /*15f40*/  PRMT R56, R27, 0x7632, R56 ;  /* 0x000076321b387816 */ /* 0x000fc60000000038 */
[----:B------:R-:W-:Y:S01]  /*15f50*/  FFMA.FTZ R57, R57, R116, 1.1641532182693481445e-10 ;  /* 0x2f00000039397423 */ /* 0x000fe20000010074 */
[----:B------:R-:W-:-:S04]  /*15f60*/  SHF.L.U32 R56, R56, 0x10, RZ ;  /* 0x0000001038387819 */ /* 0x000fc800000006ff */
[----:B------:R-:W-:Y:S01]  /*15f70*/  FSETP.GTU.FTZ.AND P6, PT, R57, R118, PT ;  /* 0x000000763900720b */ /* 0x000fe20003fdc000 */
[----:B------:R-:W-:Y:S01]  /*15f80*/  FMUL.FTZ R56, R56, R117 ;  /* 0x0000007538387220 */ /* 0x000fe20000410000 */
[----:B------:R-:W-:Y:S02]  /*15f90*/  PRMT R57, R115, 0x5410, R105 ;  /* 0x0000541073397816 */ /* 0x000fe40000000069 */
[----:B------:R-:W-:Y:S02]  /*15fa0*/  MOV R105, R80 ;  /* 0x0000005000697202 */ /* 0x000fe40000000f00 */
[----:B------:R-:W-:Y:S01]  /*15fb0*/  FSEL R58, R56, RZ, !P6 ;  /* 0x000000ff383a7208 */ /* 0x000fe20007000000 */
[----:B------:R-:W-:-:S04]  /*15fc0*/  @P1 IMAD.U32 R56, R103, 0x10000, RZ ;  /* 0x0001000067381824 */ /* 0x000fc800078e00ff */
[----:B------:R-:W-:Y:S01]  /*15fd0*/  FADD.FTZ R121, R121, R58 ;  /* 0x0000003a79797221 */ /* 0x000fe20000010000 */
[----:B------:R-:W-:-:S03]  /*15fe0*/  PRMT R58, R119, 0x5410, R120 ;  /* 0x00005410773a7816 */ /* 0x000fc60000000078 */
[----:B------:R-:W-:Y:S01]  /*15ff0*/  @P1 FADD.FTZ R103, R121, R56 ;  /* 0x0000003879671221 */ /* 0x000fe20000010000 */
[----:B------:R-:W-:Y:S01]  /*16000*/  @!P1 IMAD.MOV.U32 R103, RZ, RZ, R121 ;  /* 0x000000ffff679224 */ /* 0x000fe200078e0079 */
[----:B------:R-:W-:-:S04]  /*16010*/  SEL R56, RZ, 0x1, P6 ;  /* 0x00000001ff387807 */ /* 0x000fc80003000000 */
[----:B------:R-:W-:Y:S02]  /*16020*/  F2FP.BF16.F32.PACK_AB R59, RZ, R103 ;  /* 0x00000067ff3b723e */ /* 0x000fe400000010ff */
[----:B------:R-:W-:Y:S02]  /*16030*/  PRMT R80, R56, 0x7610, R80 ;  /* 0x0000761038507816 */ /* 0x000fe40000000050 */
[----:B------:R-:W-:Y:S02]  /*16040*/  PRMT R56, R113, 0x5410, R111 ;  /* 0x0000541071387816 */ /* 0x000fe4000000006f */
[----:B------:R-:W-:Y:S01]  /*16050*/  PRMT R59, R114, 0x5410, R59 ;  /* 0x00005410723b7816 */ /* 0x000fe2000000003b */
[----:B------:R-:W-:Y:S06]  /*16060*/  BRA `(.L_x_1267) ;  /* 0x00000028006c7947 */ /* 0x000fec0003800000 */
.L_x_1186:
        /* <DEDUP_REMOVED lines=16> */
.L_x_1270:
        /* <DEDUP_REMOVED lines=13> */
.L_x_1272:
[----:B------:R-:W-:Y:S05]  /*16240*/  BSYNC.RECONVERGENT B3 ;  /* 0x0000000000037941 */ /* 0x000fea0003800200 */
.L_x_1271:
        /* <DEDUP_REMOVED lines=42> */
.L_x_1269:
[----:B------:R-:W-:Y:S05]  /*164f0*/  BSYNC.RECONVERGENT B2 ;  /* 0x0000000000027941 */ /* 0x000fea0003800200 */
.L_x_1268:
[----:B------:R-:W0:Y:S01]  /*16500*/  LDC R105, c[0x0][0x408] ;  /* 0x00010200ff697b82 */ /* 0x000e220000000800 */
[----:B------:R-:W-:Y:S01]  /*16510*/  I2FP.F32.U32 R64, R82 ;  /* 0x0000005200407245 */ /* 0x000fe20000201000 */
[----:B------:R-:W-:Y:S01]  /*16520*/  IMAD.MOV.U32 R119, RZ, RZ, 0x2f800000 ;  /* 0x2f800000ff777424 */ /* 0x000fe200078e00ff */
[----:B-----5:R-:W-:Y:S01]  /*16530*/  SHF.L.U32 R82, R56, 0x10, RZ ;  /* 0x0000001038527819 */ /* 0x020fe200000006ff */
[----:B------:R-:W-:Y:S01]  /*16540*/  BSSY.RECONVERGENT B2, `(.L_x_1273) ;  /* 0x0000051000027945 */ /* 0x000fe20003800200 */
[----:B------:R-:W-:Y:S01]  /*16550*/  ISETP.NE.AND P4, PT, R88, 0x1, PT ;  /* 0x000000015800780c */ /* 0x000fe20003f85270 */
[----:B------:R-:W-:Y:S01]  /*16560*/  FFMA.FTZ R107, R64, R119, 1.1641532182693481445e-10 ;  /* 0x2f000000406b7423 */ /* 0x000fe20000010077 */
[----:B------:R-:W-:Y:S01]  /*16570*/  PRMT R56, R56, 0x7632, R56 ;  /* 0x0000763238387816 */ /* 0x000fe20000000038 */
[----:B------:R-:W1:Y:S01]  /*16580*/  LDC R118, c[0x0][0x404] ;  /* 0x00010100ff767b82 */ /* 0x000e620000000800 */
[----:B------:R-:W-:Y:S01]  /*16590*/  IMAD.MOV.U32 R94, RZ, RZ, 0x2 ;  /* 0x00000002ff5e7424 */ /* 0x000fe200078e00ff */
[----:B------:R-:W-:Y:S01]  /*165a0*/  MOV R64, R2 ;  /* 0x0000000200407202 */ /* 0x000fe20000000f00 */
[----:B0-----:R-:W-:Y:S01]  /*165b0*/  FMUL.FTZ R82, R82, R105 ;  /* 0x0000006952527220 */ /* 0x001fe20000410000 */
[----:B-1----:R-:W-:Y:S01]  /*165c0*/  FSETP.GTU.FTZ.AND P3, PT, R107, R118, PT ;  /* 0x000000766b00720b */ /* 0x002fe20003f7c000 */
[----:B------:R-:W-:-:S03]  /*165d0*/  @P1 IMAD.U32 R107, R28, 0x10000, RZ ;  /* 0x000100001c6b1824 */ /* 0x000fc600078e00ff */
        /* <DEDUP_REMOVED lines=14> */
.L_x_1275:
        /* <DEDUP_REMOVED lines=13> */
.L_x_1277:
[----:B------:R-:W-:Y:S05]  /*16790*/  BSYNC.RECONVERGENT B3 ;  /* 0x0000000000037941 */ /* 0x000fea0003800200 */
.L_x_1276:
        /* <DEDUP_REMOVED lines=43> */
.L_x_1274:
[----:B------:R-:W-:Y:S05]  /*16a50*/  BSYNC.RECONVERGENT B2 ;  /* 0x0000000000027941 */ /* 0x000fea0003800200 */
.L_x_1273:
[----:B------:R-:W-:Y:S01]  /*16a60*/  I2FP.F32.U32 R64, R64 ;  /* 0x0000004000407245 */ /* 0x000fe20000201000 */
[----:B------:R-:W-:Y:S01]  /*16a70*/  IMAD.U32 R56, R56, 0x10000, RZ ;  /* 0x0001000038387824 */ /* 0x000fe200078e00ff */
[----:B------:R-:W-:Y:S01]  /*16a80*/  ISETP.NE.AND P3, PT, R94, 0x1, PT ;  /* 0x000000015e00780c */ /* 0x000fe20003f65270 */
[----:B------:R-:W-:Y:S01]  /*16a90*/  BSSY.RECONVERGENT B2, `(.L_x_1278) ;  /* 0x000004e000027945 */ /* 0x000fe20003800200 */
[----:B------:R-:W-:Y:S02]  /*16aa0*/  HFMA2 R100, -RZ, RZ, 0, 1.1920928955078125e-07 ;  /* 0x00000002ff647431 */ /* 0x000fe400000001ff */
[----:B------:R-:W-:Y:S01]  /*16ab0*/  FFMA.FTZ R109, R64, R119, 1.1641532182693481445e-10 ;  /* 0x2f000000406d7423 */ /* 0x000fe20000010077 */
[----:B------:R-:W-:Y:S01]  /*16ac0*/  FMUL.FTZ R56, R56, R105 ;  /* 0x0000006938387220 */ /* 0x000fe20000410000 */
[----:B------:R-:W-:-:S03]  /*16ad0*/  @P1 IMAD.U32 R64, R87, 0x10000, RZ ;  /* 0x0001000057401824 */ /* 0x000fc600078e00ff */
        /* <DEDUP_REMOVED lines=16> */
.L_x_1280:
        /* <DEDUP_REMOVED lines=13> */
.L_x_1282:
[----:B------:R-:W-:Y:S05]  /*16cb0*/  BSYNC.RECONVERGENT B3 ;  /* 0x0000000000037941 */ /* 0x000fea0003800200 */
.L_x_1281:
        /* <DEDUP_REMOVED lines=42> */
[----:B------:R-:W-:-:S07]  /*16f60*/  MOV R114, R116 ;  /* 0x0000007400727202 */ /* 0x000fce0000000f00 */
.L_x_1279:
[----:B------:R-:W-:Y:S05]  /*16f70*/  BSYNC.RECONVERGENT B2 ;  /* 0x0000000000027941 */ /* 0x000fea0003800200 */
.L_x_1278:
[----:B------:R-:W-:Y:S01]  /*16f80*/  I2FP.F32.U32 R56, R56 ;  /* 0x0000003800387245 */ /* 0x000fe20000201000 */
[C---:B------:R-:W-:Y:S01]  /*16f90*/  IMAD.U32 R64, R57.reuse, 0x10000, RZ ;  /* 0x0001000039407824 */ /* 0x040fe200078e00ff */
[----:B------:R-:W-:Y:S01]  /*16fa0*/  BSSY.RECONVERGENT B2, `(.L_x_1283) ;  /* 0x0000050000027945 */ /* 0x000fe20003800200 */
[----:B------:R-:W-:Y:S01]  /*16fb0*/  PRMT R94, R57, 0x7632, R94 ;  /* 0x00007632395e7816 */ /* 0x000fe2000000005e */
[----:B------:R-:W-:Y:S02]  /*16fc0*/  IMAD.MOV.U32 R57, RZ, RZ, R2 ;  /* 0x000000ffff397224 */ /* 0x000fe400078e0002 */
[----:B------:R-:W-:Y:S01]  /*16fd0*/  FFMA.FTZ R109, R56, R119, 1.1641532182693481445e-10 ;  /* 0x2f000000386d7423 */ /* 0x000fe20000010077 */
[----:B------:R-:W-:-:S04]  /*16fe0*/  FMUL.FTZ R64, R64, R105 ;  /* 0x0000006940407220 */ /* 0x000fc80000410000 */
[----:B------:R-:W-:Y:S02]  /*16ff0*/  FSETP.GTU.FTZ.AND P3, PT, R109, R118, PT ;  /* 0x000000766d00720b */ /* 0x000fe40003f7c000 */
[----:B------:R-:W-:Y:S02]  /*17000*/  @P1 SHF.L.U32 R109, R29, 0x10, RZ ;  /* 0x000000101d6d1819 */ /* 0x000fe400000006ff */
[----:B------:R-:W-:Y:S01]  /*17010*/  FSEL R88, R64, RZ, !P3 ;  /* 0x000000ff40587208 */ /* 0x000fe20005800000 */
[----:B------:R-:W-:Y:S01]  /*17020*/  IMAD.MOV.U32 R64, RZ, RZ, 0x2 ;  /* 0x00000002ff407424 */ /* 0x000fe200078e00ff */
        /* <DEDUP_REMOVED lines=14> */
.L_x_1285:
        /* <DEDUP_REMOVED lines=13> */
.L_x_1287:
[----:B------:R-:W-:Y:S05]  /*171e0*/  BSYNC.RECONVERGENT B3 ;  /* 0x0000000000037941 */ /* 0x000fea0003800200 */
.L_x_1286:
        /* <DEDUP_REMOVED lines=43> */
.L_x_1284:
[----:B------:R-:W-:Y:S05]  /*174a0*/  BSYNC.RECONVERGENT B2 ;  /* 0x0000000000027941 */ /* 0x000fea0003800200 */
.L_x_1283:
[----:B------:R-:W-:Y:S01]  /*174b0*/  I2FP.F32.U32 R56, R57 ;  /* 0x0000003900387245 */ /* 0x000fe20000201000 */
[----:B------:R-:W-:Y:S01]  /*174c0*/  BSSY.RECONVERGENT B2, `(.L_x_1288) ;  /* 0x0000050000027945 */ /* 0x000fe20003800200 */
[----:B------:R-:W-:Y:S01]  /*174d0*/  SHF.L.U32 R94, R94, 0x10, RZ ;  /* 0x000000105e5e7819 */ /* 0x000fe200000006ff */
[----:B------:R-:W-:Y:S02]  /*174e0*/  IMAD.MOV.U32 R100, RZ, RZ, 0x2 ;  /* 0x00000002ff647424 */ /* 0x000fe400078e00ff */
[----:B------:R-:W-:Y:S01]  /*174f0*/  FFMA.FTZ R57, R56, R119, 1.1641532182693481445e-10 ;  /* 0x2f00000038397423 */ /* 0x000fe20000010077 */
[----:B------:R-:W-:Y:S02]  /*17500*/  @P1 IMAD.U32 R56, R89, 0x10000, RZ ;  /* 0x0001000059381824 */ /* 0x000fe400078e00ff */
[----:B------:R-:W-:Y:S02]  /*17510*/  FMUL.FTZ R94, R94, R105 ;  /* 0x000000695e5e7220 */ /* 0x000fe40000410000 */
[----:B------:R-:W-:-:S02]  /*17520*/  FSETP.GTU.FTZ.AND P3, PT, R57, R118, PT ;  /* 0x000000763900720b */ /* 0x000fc40003f7c000 */
        /* <DEDUP_REMOVED lines=16> */
.L_x_1290:
        /* <DEDUP_REMOVED lines=13> */
.L_x_1292:
[----:B------:R-:W-:Y:S05]  /*17700*/  BSYNC.RECONVERGENT B3 ;  /* 0x0000000000037941 */ /* 0x000fea0003800200 */
.L_x_1291:
        /* <DEDUP_REMOVED lines=43> */
.L_x_1289:
[----:B------:R-:W-:Y:S05]  /*179c0*/  BSYNC.RECONVERGENT B2 ;  /* 0x0000000000027941 */ /* 0x000fea0003800200 */
.L_x_1288:
[----:B------:R-:W-:Y:S01]  /*179d0*/  I2FP.F32.U32 R56, R57 ;  /* 0x0000003900387245 */ /* 0x000fe20000201000 */
[----:B------:R-:W-:Y:S01]  /*179e0*/  IMAD.U32 R64, R58, 0x10000, RZ ;  /* 0x000100003a407824 */ /* 0x000fe200078e00ff */
[----:B------:R-:W-:Y:S01]  /*179f0*/  BSSY.RECONVERGENT B2, `(.L_x_1293) ;  /* 0x0000050000027945 */ /* 0x000fe20003800200 */
[----:B------:R-:W-:Y:S01]  /*17a00*/  @P1 IMAD.U32 R117, R30, 0x10000, RZ ;  /* 0x000100001e751824 */ /* 0x000fe200078e00ff */
[----:B------:R-:W-:Y:S01]  /*17a10*/  PRMT R58, R58, 0x7632, R58 ;  /* 0x000076323a3a7816 */ /* 0x000fe2000000003a */
        /* <DEDUP_REMOVED lines=20> */
.L_x_1295:
        /* <DEDUP_REMOVED lines=13> */
.L_x_1297:
[----:B------:R-:W-:Y:S05]  /*17c30*/  BSYNC.RECONVERGENT B3 ;  /* 0x0000000000037941 */ /* 0x000fea0003800200 */
.L_x_1296:
        /* <DEDUP_REMOVED lines=43> */
.L_x_1294:
[----:B------:R-:W-:Y:S05]  /*17ef0*/  BSYNC.RECONVERGENT B2 ;  /* 0x0000000000027941 */ /* 0x000fea0003800200 */
.L_x_1293:
[----:B------:R-:W-:Y:S01]  /*17f00*/  I2FP.F32.U32 R56, R57 ;  /* 0x0000003900387245 */ /* 0x000fe20000201000 */
[----:B------:R-:W-:Y:S01]  /*17f10*/  IMAD.U32 R58, R58, 0x10000, RZ ;  /* 0x000100003a3a7824 */ /* 0x000fe200078e00ff */
[----:B------:R-:W-:Y:S01]  /*17f20*/  ISETP.NE.AND P4, PT, R64, 0x1, PT ;  /* 0x000000014000780c */ /* 0x000fe20003f85270 */
[----:B------:R-:W-:Y:S02]  /*17f30*/  BSSY.RECONVERGENT B2, `(.L_x_1298) ;  /* 0x000004d000027945 */ /* 0x000fe40003800200 */
[----:B------:R-:W-:Y:S01]  /*17f40*/  FFMA.FTZ R57, R56, R119, 1.1641532182693481445e-10 ;  /* 0x2f00000038397423 */ /* 0x000fe20000010077 */
[----:B------:R-:W-:Y:S01]  /*17f50*/  FMUL.FTZ R58, R58, R105 ;  /* 0x000000693a3a7220 */ /* 0x000fe20000410000 */
[----:B------:R-:W-:-:S03]  /*17f60*/  @P1 SHF.L.U32 R56, R99, 0x10, RZ ;  /* 0x0000001063381819 */ /* 0x000fc600000006ff */
        /* <DEDUP_REMOVED lines=16> */
.L_x_1300:
        /* <DEDUP_REMOVED lines=13> */
.L_x_1302:
[----:B------:R-:W-:Y:S05]  /*18140*/  BSYNC.RECONVERGENT B3 ;  /* 0x0000000000037941 */ /* 0x000fea0003800200 */
.L_x_1301:
        /* <DEDUP_REMOVED lines=43> */
.L_x_1299:
[----:B------:R-:W-:Y:S05]  /*18400*/  BSYNC.RECONVERGENT B2 ;  /* 0x0000000000027941 */ /* 0x000fea0003800200 */
.L_x_1298:
[----:B------:R-:W-:Y:S01]  /*18410*/  I2FP.F32.U32 R56, R57 ;  /* 0x0000003900387245 */ /* 0x000fe20000201000 */
[----:B------:R-:W-:Y:S01]  /*18420*/  @P1 IMAD.U32 R117, R31, 0x10000, RZ ;  /* 0x000100001f751824 */ /* 0x000fe200078e00ff */
[C---:B------:R-:W-:Y:S01]  /*18430*/  SHF.L.U32 R64, R59.reuse, 0x10, RZ ;  /* 0x000000103b407819 */ /* 0x040fe200000006ff */
[----:B------:R-:W-:Y:S01]  /*18440*/  BSSY.RECONVERGENT B2, `(.L_x_1303) ;  /* 0x000004e000027945 */ /* 0x000fe20003800200 */
[----:B------:R-:W-:Y:S01]  /*18450*/  ISETP.NE.AND P5, PT, R58, 0x1, PT ;  /* 0x000000013a00780c */ /* 0x000fe20003fa5270 */
[----:B------:R-:W-:Y:S01]  /*18460*/  FFMA.FTZ R57, R56, R119, 1.1641532182693481445e-10 ;  /* 0x2f00000038397423 */ /* 0x000fe20000010077 */
[----:B------:R-:W-:Y:S01]  /*18470*/  PRMT R122, R59, 0x7632, R122 ;  /* 0x000076323b7a7816 */ /* 0x000fe2000000007a */
[----:B------:R-:W-:-:S03]  /*18480*/  FMUL.FTZ R64, R64, R105 ;  /* 0x0000006940407220 */ /* 0x000fc60000410000 */
[----:B------:R-:W-:Y:S02]  /*18490*/  FSETP.GTU.FTZ.AND P4, PT, R57, R118, PT ;  /* 0x000000763900720b */ /* 0x000fe40003f9c000 */
[----:B------:R-:W-:Y:S02]  /*184a0*/  MOV R57, R2 ;  /* 0x0000000200397202 */ /* 0x000fe40000000f00 */
        /* <DEDUP_REMOVED lines=14> */
.L_x_1305:
        /* <DEDUP_REMOVED lines=13> */
.L_x_1307:
[----:B------:R-:W-:Y:S05]  /*18660*/  BSYNC.RECONVERGENT B3 ;  /* 0x0000000000037941 */ /* 0x000fea0003800200 */
.L_x_1306:
        /* <DEDUP_REMOVED lines=43> */
.L_x_1304:
[----:B------:R-:W-:Y:S05]  /*18920*/  BSYNC.RECONVERGENT B2 ;  /* 0x0000000000027941 */ /* 0x000fea0003800200 */
.L_x_1303:
[----:B------:R-:W-:Y:S01]  /*18930*/  I2FP.F32.U32 R56, R57 ;  /* 0x0000003900387245 */ /* 0x000fe20000201000 */
[----:B------:R-:W-:Y:S01]  /*18940*/  IMAD.U32 R122, R122, 0x10000, RZ ;  /* 0x000100007a7a7824 */ /* 0x000fe200078e00ff */
[----:B------:R-:W-:Y:S02]  /*18950*/  PRMT R58, R120, 0x5410, R121 ;  /* 0x00005410783a7816 */ /* 0x000fe40000000079 */
[----:B------:R-:W-:Y:S01]  /*18960*/  PRMT R57, R116, 0x5410, R115 ;  /* 0x0000541074397816 */ /* 0x000fe20000000073 */
[----:B------:R-:W-:Y:S01]  /*18970*/  FFMA.FTZ R119, R56, R119, 1.1641532182693481445e-10 ;  /* 0x2f00000038777423 */ /* 0x000fe20000010077 */
[----:B------:R-:W-:Y:S01]  /*18980*/  FMUL.FTZ R122, R122, R105 ;  /* 0x000000697a7a7220 */ /* 0x000fe20000410000 */
[----:B------:R-:W-:Y:S01]  /*18990*/  @P1 IMAD.U32 R56, R103, 0x10000, RZ ;  /* 0x0001000067381824 */ /* 0x000fe200078e00ff */
[----:B------:R-:W-:Y:S02]  /*189a0*/  MOV R105, R114 ;  /* 0x0000007200697202 */ /* 0x000fe40000000f00 */
[----:B------:R-:W-:-:S04]  /*189b0*/  FSETP.GTU.FTZ.AND P5, PT, R119, R118, PT ;  /* 0x000000767700720b */ /* 0x000fc80003fbc000 */
[----:B------:R-:W-:Y:S02]  /*189c0*/  FSEL R103, R122, RZ, !P5 ;  /* 0x000000ff7a677208 */ /* 0x000fe40006800000 */
[----:B------:R-:W-:-:S03]  /*189d0*/  PLOP3.LUT P5, PT, P5, PT, PT, 0x8, 0x80 ;  /* 0x000000000080781c */ /* 0x000fc60002fae170 */
[----:B------:R-:W-:Y:S01]  /*189e0*/  @P1 FADD.FTZ R103, R56, R103 ;  /* 0x0000006738671221 */ /* 0x000fe20000010000 */
[----:B------:R-:W-:-:S04]  /*189f0*/  PRMT R56, R111, 0x5410, R113 ;  /* 0x000054106f387816 */ /* 0x000fc80000000071 */
[----:B------:R-:W-:-:S04]  /*18a00*/  F2FP.BF16.F32.PACK_AB R59, RZ, R103 ;  /* 0x00000067ff3b723e */ /* 0x000fc800000010ff */
[----:B------:R-:W-:-:S07]  /*18a10*/  PRMT R59, R117, 0x5410, R59 ;  /* 0x00005410753b7816 */ /* 0x000fce000000003b */
.L_x_1267:
[----:B------:R-:W-:Y:S02]  /*18a20*/  ISETP.NE.AND P6, PT, R112, RZ, PT ;  /* 0x000000ff7000720c */ /* 0x000fe40003fc5270 */
[----:B------:R-:W-:Y:S02]  /*18a30*/  ISETP.NE.AND P1, PT, R107, RZ, PT ;  /* 0x000000ff6b00720c */ /* 0x000fe40003f25270 */
[----:B------:R-:W-:Y:S02]  /*18a40*/  SEL R114, RZ, 0x100, !P3 ;  /* 0x00000100ff727807 */ /* 0x000fe40005800000 */
[----:B------:R-:W-:Y:S02]  /*18a50*/  SEL R112, RZ, 0x1000000, !P5 ;  /* 0x01000000ff707807 */ /* 0x000fe40006800000 */
[----:B------:R-:W-:Y:S02]  /*18a60*/  SEL R107, RZ, 0x10000, !P4 ;  /* 0x00010000ff6b7807 */ /* 0x000fe40006000000 */
[----:B------:R-:W-:-:S02]  /*18a70*/  ISETP.NE.AND P3, PT, R110, RZ, PT ;  /* 0x000000ff6e00720c */ /* 0x000fc40003f65270 */
[----:B------:R-:W-:Y:S01]  /*18a80*/  ISETP.NE.AND P5, PT, R108, RZ, PT ;  /* 0x000000ff6c00720c */ /* 0x000fe20003fa5270 */
[----:B------:R-:W0:Y:S01]  /*18a90*/  LDC.64 R110, c[0x0][0x3a8] ;  /* 0x0000ea00ff6e7b82 */ /* 0x000e220000000a00 */
[----:B------:R-:W-:Y:S02]  /*18aa0*/  ISETP.NE.AND P4, PT, R109, RZ, PT ;  /* 0x000000ff6d00720c */ /* 0x000fe40003f85270 */
[----:B------:R-:W-:Y:S02]  /*18ab0*/  LOP3.LUT R114, R114, R112, R107, 0xfe, !PT ;  /* 0x0000007072727212 */ /* 0x000fe400078efe6b */
[----:B------:R-:W-:Y:S02]  /*18ac0*/  SEL R113, RZ, 0x1000000, !P3 ;  /* 0x01000000ff717807 */ /* 0x000fe40005800000 */
[----:B------:R-:W-:Y:S01]  /*18ad0*/  SEL R112, RZ, 0x10000, !P4 ;  /* 0x00010000ff707807 */ /* 0x000fe20006000000 */
[----:B------:R-:W1:Y:S01]  /*18ae0*/  LDC.64 R108, c[0x0][0x3b0] ;  /* 0x0000ec00ff6c7b82 */ /* 0x000e620000000a00 */
[----:B------:R-:W-:-:S04]  /*18af0*/  SEL R107, RZ, 0x100, !P5 ;  /* 0x00000100ff6b7807 */ /* 0x000fc80006800000 */
[----:B------:R-:W-:Y:S02]  /*18b00*/  LOP3.LUT R107, R107, R113, R112, 0xfe, !PT ;  /* 0x000000716b6b7212 */ /* 0x000fe400078efe70 */
[----:B------:R-:W-:Y:S02]  /*18b10*/  SEL R113, RZ, 0x1, !P6 ;  /* 0x00000001ff717807 */ /* 0x000fe40007000000 */
[----:B------:R-:W-:Y:S02]  /*18b20*/  SEL R112, RZ, 0x1, !P1 ;  /* 0x00000001ff707807 */ /* 0x000fe40004800000 */
[----:B------:R-:W-:Y:S02]  /*18b30*/  LOP3.LUT R113, R114, R113, RZ, 0xfc, !PT ;  /* 0x0000007172717212 */ /* 0x000fe400078efcff */
[----:B------:R-:W-:Y:S01]  /*18b40*/  LOP3.LUT R112, R107, R112, RZ, 0xfc, !PT ;  /* 0x000000706b707212 */ /* 0x000fe200078efcff */
[----:B0-----:R-:W-:-:S05]  /*18b50*/  IMAD.WIDE.U32 R110, R106, 0x10, R110 ;  /* 0x000000106a6e7825 */ /* 0x001fca00078e006e */
[----:B------:R2:W-:Y:S01]  /*18b60*/  STG.E.128 desc[UR8][R110.64], R56 ;  /* 0x000000386e007986 */ /* 0x0005e2000c101d08 */
[----:B-1----:R-:W-:-:S05]  /*18b70*/  IMAD.WIDE.U32 R108, R106, 0x8, R108 ;  /* 0x000000086a6c7825 */ /* 0x002fca00078e006c */
        /* <DEDUP_REMOVED lines=22> */
.L_x_1185:
[----:B------:R-:W-:Y:S05]  /*18ce0*/  BSYNC.RECONVERGENT B1 ;  /* 0x0000000000017941 */ /* 0x000fea0003800200 */
.L_x_1184:
[----:B0123--:R-:W-:Y:S01]  /*18cf0*/  FADD.FTZ R57, RZ, R0 ;  /* 0x00000000ff397221 */ /* 0x00ffe20000010000 */
        /* <DEDUP_REMOVED lines=100> */
.L_x_1327:
        /* <DEDUP_REMOVED lines=19> */
[----:B------:R-:W-:Y:S02]  /*19470*/  IMAD.U32 R59, R52, 0x10000, RZ ;  /* 0x00010000343b7824 */ /* 0x000fe400078e00ff */
[----:B------:R-:W-:Y:S01]  /*19480*/  FADD.FTZ R111, R83, -R109 ;  /* 0x8000006d536f7221 */ /* 0x000fe20000010000 */
[----:B------:R-:W-:Y:S01]  /*19490*/  FMUL.FTZ R56, R108, R57 ;  /* 0x000000396c387220 */ /* 0x000fe20000410000 */
[----:B------:R-:W-:Y:S01]  /*194a0*/  IMAD.U32 R58, R53, 0x10000, RZ ;  /* 0x00010000353a7824 */ /* 0x000fe200078e00ff */
[----:B------:R-:W-:Y:S01]  /*194b0*/  SHF.L.U32 R110, R6, 0x10, RZ ;  /* 0x00000010066e7819 */ /* 0x000fe200000006ff */
[----:B------:R-:W-:Y:S02]  /*194c0*/  IMAD.U32 R106, R49, 0x10000, RZ ;  /* 0x00010000316a7824 */ /* 0x000fe400078e00ff */
[----:B------:R-:W-:Y:S01]  /*194d0*/  FMUL.FTZ R57, R108, R111 ;  /* 0x0000006f6c397220 */ /* 0x000fe20000410000 */
[----:B------:R-:W-:Y:S01]  /*194e0*/  FFMA.FTZ R56, R56, R59, R107 ;  /* 0x0000003b38387223 */ /* 0x000fe2000001006b */
[--C-:B------:R-:W-:Y:S01]  /*194f0*/  FADD.FTZ R59, R93, -R109.reuse ;  /* 0x8000006d5d3b7221 */ /* 0x100fe20000010000 */
[----:B------:R-:W-:Y:S01]  /*19500*/  FADD.FTZ R107, R92, -R109 ;  /* 0x8000006d5c6b7221 */ /* 0x000fe20000010000 */
[----:B------:R-:W-:Y:S01]  /*19510*/  FFMA.FTZ R57, R57, R58, R106 ;  /* 0x0000003a39397223 */ /* 0x000fe2000001006a */
[----:B------:R-:W-:Y:S01]  /*19520*/  IMAD.U32 R58, R7, 0x10000, RZ ;  /* 0x00010000073a7824 */ /* 0x000fe200078e00ff */
[----:B------:R-:W-:Y:S01]  /*19530*/  SHF.L.U32 R112, R50, 0x10, RZ ;  /* 0x0000001032707819 */ /* 0x000fe200000006ff */
[----:B------:R-:W-:-:S02]  /*19540*/  IMAD.U32 R106, R54, 0x10000, RZ ;  /* 0x00010000366a7824 */ /* 0x000fc400078e00ff */
[C---:B------:R-:W-:Y:S01]  /*19550*/  FMUL.FTZ R59, R108.reuse, R59 ;  /* 0x0000003b6c3b7220 */ /* 0x040fe20000410000 */
[----:B------:R-:W-:Y:S01]  /*19560*/  FMUL.FTZ R107, R108, R107 ;  /* 0x0000006b6c6b7220 */ /* 0x000fe20000410000 */
[--C-:B------:R-:W-:Y:S01]  /*19570*/  FADD.FTZ R111, R95, -R109.reuse ;  /* 0x8000006d5f6f7221 */ /* 0x100fe20000010000 */
[----:B------:R-:W-:Y:S02]  /*19580*/  IMAD.U32 R114, R8, 0x10000, RZ ;  /* 0x0001000008727824 */ /* 0x000fe400078e00ff */
[----:B------:R-:W-:Y:S01]  /*19590*/  FFMA.FTZ R110, R59, R110, R58 ;  /* 0x0000006e3b6e7223 */ /* 0x000fe2000001003a */
[----:B------:R-:W-:Y:S02]  /*195a0*/  IMAD.U32 R116, R9, 0x10000, RZ ;  /* 0x0001000009747824 */ /* 0x000fe400078e00ff */
[----:B------:R-:W-:Y:S01]  /*195b0*/  FMUL.FTZ R111, R108, R111 ;  /* 0x0000006f6c6f7220 */ /* 0x000fe20000410000 */
[----:B------:R-:W-:Y:S01]  /*195c0*/  FFMA.FTZ R58, R107, R106, R112 ;  /* 0x0000006a6b3a7223 */ /* 0x000fe20000010070 */
[----:B------:R-:W-:Y:S01]  /*195d0*/  FADD.FTZ R59, R96, -R109 ;  /* 0x8000006d603b7221 */ /* 0x000fe20000010000 */
[----:B------:R-:W0:Y:S01]  /*195e0*/  LDC.64 R106, c[0x0][0x428] ;  /* 0x00010a00ff6a7b82 */ /* 0x000e220000000a00 */
[----:B------:R-:W-:Y:S01]  /*195f0*/  FFMA.FTZ R111, R111, R114, R116 ;  /* 0x000000726f6f7223 */ /* 0x000fe20000010074 */
[----:B------:R-:W-:Y:S01]  /*19600*/  SHF.L.U32 R112, R55, 0x10, RZ ;  /* 0x0000001037707819 */ /* 0x000fe200000006ff */
[----:B------:R-:W-:-:S02]  /*19610*/  IMAD.U32 R114, R51, 0x10000, RZ ;  /* 0x0001000033727824 */ /* 0x000fc400078e00ff */
[----:B------:R-:W-:Y:S01]  /*19620*/  FMUL.FTZ R59, R108, R59 ;  /* 0x0000003b6c3b7220 */ /* 0x000fe20000410000 */
[--C-:B------:R-:W-:Y:S01]  /*19630*/  FADD.FTZ R113, R101, -R109.reuse ;  /* 0x8000006d65717221 */ /* 0x100fe20000010000 */
[----:B------:R-:W-:Y:S02]  /*19640*/  F2FP.BF16.F32.PACK_AB R58, R111, R58 ;  /* 0x0000003a6f3a723e */ /* 0x000fe400000010ff */
[----:B------:R-:W-:Y:S01]  /*19650*/  FFMA.FTZ R115, R59, R112, R114 ;  /* 0x000000703b737223 */ /* 0x000fe20000010072 */
[----:B------:R-:W-:Y:S01]  /*19660*/  SHF.L.U32 R114, R11, 0x10, RZ ;  /* 0x000000100b727819 */ /* 0x000fe200000006ff */
[----:B------:R-:W-:Y:S02]  /*19670*/  IMAD.U32 R112, R10, 0x10000, RZ ;  /* 0x000100000a707824 */ /* 0x000fe400078e00ff */
[----:B------:R-:W-:Y:S01]  /*19680*/  FMUL.FTZ R113, R108, R113 ;  /* 0x000000716c717220 */ /* 0x000fe20000410000 */
[----:B------:R-:W-:Y:S01]  /*19690*/  FADD.FTZ R59, R84, -R109 ;  /* 0x8000006d543b7221 */ /* 0x000fe20000010000 */
[----:B------:R-:W-:-:S02]  /*196a0*/  F2FP.BF16.F32.PACK_AB R57, R110, R57 ;  /* 0x000000396e39723e */ /* 0x000fc400000010ff */
[----:B------:R-:W-:Y:S01]  /*196b0*/  FFMA.FTZ R116, R113, R112, R114 ;  /* 0x0000007071747223 */ /* 0x000fe20000010072 */
[----:B------:R-:W-:Y:S01]  /*196c0*/  FMUL.FTZ R59, R108, R59 ;  /* 0x0000003b6c3b7220 */ /* 0x000fe20000410000 */
[----:B------:R-:W-:Y:S02]  /*196d0*/  IMAD.U32 R112, R4, 0x10000, RZ ;  /* 0x0001000004707824 */ /* 0x000fe400078e00ff */
[----:B------:R-:W-:-:S04]  /*196e0*/  IMAD.U32 R114, R5, 0x10000, RZ ;  /* 0x0001000005727824 */ /* 0x000fc800078e00ff */
[----:B------:R-:W-:Y:S01]  /*196f0*/  FFMA.FTZ R113, R59, R112, R114 ;  /* 0x000000703b717223 */ /* 0x000fe20000010072 */
[----:B------:R-:W-:Y:S01]  /*19700*/  F2FP.BF16.F32.PACK_AB R59, R116, R115 ;  /* 0x00000073743b723e */ /* 0x000fe200000010ff */
[C---:B0-----:R-:W-:Y:S01]  /*19710*/  IMAD.WIDE.U32 R106, R104.reuse, 0x10, R106 ;  /* 0x00000010686a7825 */ /* 0x041fe200078e006a */
[----:B------:R-:W-:Y:S02]  /*19720*/  IADD3 R104, PT, PT, R104, 0x20, RZ ;  /* 0x0000002068687810 */ /* 0x000fe40007ffe0ff */
[----:B------:R-:W-:-:S05]  /*19730*/  F2FP.BF16.F32.PACK_AB R56, R113, R56 ;  /* 0x000000387138723e */ /* 0x000fca00000010ff */
[----:B------:R1:W-:Y:S02]  /*19740*/  STG.E.128 desc[UR8][R106.64], R56 ;  /* 0x000000386a007986 */ /* 0x0003e4000c101d08 */
.L_x_1310:
[----:B------:R-:W-:Y:S05]  /*19750*/  BSYNC.RECONVERGENT B1 ;  /* 0x0000000000017941 */ /* 0x000fea0003800200 */
.L_x_1309:
[----:B------:R-:W-:Y:S01]  /*19760*/  ISETP.GE.U32.AND P2, PT, R72, 0x40, PT ;  /* 0x000000404800780c */ /* 0x000fe20003f46070 */
[----:B------:R-:W-:-:S12]  /*19770*/  BSSY.RECONVERGENT B1, `(.L_x_1311) ;  /* 0x0000032000017945 */ /* 0x000fd80003800200 */
[----:B------:R-:W-:Y:S05]  /*19780*/  @!P2 BRA `(.L_x_1312) ;  /* 0x0000000000c0a947 */ /* 0x000fea0003800000 */
[--C-:B01----:R-:W-:Y:S01]  /*19790*/  FADD.FTZ R57, R81, -R109.reuse ;  /* 0x8000006d51397221 */ /* 0x103fe20000010000 */
[----:B------:R-:W-:Y:S01]  /*197a0*/  FADD.FTZ R111, R86, -R109 ;  /* 0x8000006d566f7221 */ /* 0x000fe20000010000 */
[----:B------:R-:W-:Y:S01]  /*197b0*/  IMAD.U32 R59, R44, 0x10000, RZ ;  /* 0x000100002c3b7824 */ /* 0x000fe200078e00ff */
[----:B------:R-:W-:Y:S01]  /*197c0*/  SHF.L.U32 R58, R45, 0x10, RZ ;  /* 0x000000102d3a7819 */ /* 0x000fe200000006ff */
[----:B------:R-:W-:Y:S02]  /*197d0*/  IMAD.U32 R107, R40, 0x10000, RZ ;  /* 0x00010000286b7824 */ /* 0x000fe400078e00ff */
[C---:B------:R-:W-:Y:S01]  /*197e0*/  FMUL.FTZ R56, R108.reuse, R57 ;  /* 0x000000396c387220 */ /* 0x040fe20000410000 */
[----:B------:R-:W-:Y:S02]  /*197f0*/  IMAD.U32 R106, R41, 0x10000, RZ ;  /* 0x00010000296a7824 */ /* 0x000fe400078e00ff */
[----:B------:R-:W-:Y:S01]  /*19800*/  FMUL.FTZ R57, R108, R111 ;  /* 0x0000006f6c397220 */ /* 0x000fe20000410000 */
[----:B------:R-:W-:-:S02]  /*19810*/  IMAD.U32 R110, R14, 0x10000, RZ ;  /* 0x000100000e6e7824 */ /* 0x000fc400078e00ff */
[----:B------:R-:W-:Y:S01]  /*19820*/  FFMA.FTZ R56, R56, R59, R107 ;  /* 0x0000003b38387223 */ /* 0x000fe2000001006b */
[--C-:B------:R-:W-:Y:S01]  /*19830*/  FADD.FTZ R59, R91, -R109.reuse ;  /* 0x8000006d5b3b7221 */ /* 0x100fe20000010000 */
[--C-:B------:R-:W-:Y:S01]  /*19840*/  FADD.FTZ R107, R90, -R109.reuse ;  /* 0x8000006d5a6b7221 */ /* 0x100fe20000010000 */
[----:B------:R-:W-:Y:S01]  /*19850*/  FFMA.FTZ R57, R57, R58, R106 ;  /* 0x0000003a39397223 */ /* 0x000fe2000001006a */
[----:B------:R-:W-:Y:S01]  /*19860*/  SHF.L.U32 R58, R15, 0x10, RZ ;  /* 0x000000100f3a7819 */ /* 0x000fe200000006ff */
[----:B------:R-:W-:Y:S02]  /*19870*/  IMAD.U32 R106, R46, 0x10000, RZ ;  /* 0x000100002e6a7824 */ /* 0x000fe400078e00ff */
[----:B------:R-:W-:Y:S01]  /*19880*/  FADD.FTZ R111, R97, -R109 ;  /* 0x8000006d616f7221 */ /* 0x000fe20000010000 */
[C---:B------:R-:W-:Y:S01]  /*19890*/  FMUL.FTZ R59, R108.reuse, R59 ;  /* 0x0000003b6c3b7220 */ /* 0x040fe20000410000 */
[----:B------:R-:W-:Y:S01]  /*198a0*/  FMUL.FTZ R107, R108, R107 ;  /* 0x0000006b6c6b7220 */ /* 0x000fe20000410000 */
[----:B------:R-:W-:Y:S01]  /*198b0*/  IMAD.U32 R112, R42, 0x10000, RZ ;  /* 0x000100002a707824 */ /* 0x000fe200078e00ff */
[----:B------:R-:W-:Y:S01]  /*198c0*/  SHF.L.U32 R114, R16, 0x10, RZ ;  /* 0x0000001010727819 */ /* 0x000fe200000006ff */
[----:B------:R-:W-:-:S02]  /*198d0*/  IMAD.U32 R116, R17, 0x10000, RZ ;  /* 0x0001000011747824 */ /* 0x000fc400078e00ff */
[----:B------:R-:W-:Y:S01]  /*198e0*/  FMUL.FTZ R111, R108, R111 ;  /* 0x0000006f6c6f7220 */ /* 0x000fe20000410000 */
[----:B------:R-:W-:Y:S01]  /*198f0*/  FFMA.FTZ R110, R59, R110, R58 ;  /* 0x0000006e3b6e7223 */ /* 0x000fe2000001003a */
[----:B------:R-:W-:Y:S01]  /*19900*/  FFMA.FTZ R58, R107, R106, R112 ;  /* 0x0000006a6b3a7223 */ /* 0x000fe20000010070 */
[--C-:B------:R-:W-:Y:S01]  /*19910*/  FADD.FTZ R59, R98, -R109.reuse ;  /* 0x8000006d623b7221 */ /* 0x100fe20000010000 */
[----:B------:R-:W0:Y:S01]  /*19920*/  LDC.64 R106, c[0x0][0x428] ;  /* 0x00010a00ff6a7b82 */ /* 0x000e220000000a00 */
[----:B------:R-:W-:Y:S01]  /*19930*/  FFMA.FTZ R111, R111, R114, R116 ;  /* 0x000000726f6f7223 */ /* 0x000fe20000010074 */
[----:B------:R-:W-:Y:S01]  /*19940*/  SHF.L.U32 R114, R43, 0x10, RZ ;  /* 0x000000102b727819 */ /* 0x000fe200000006ff */
[----:B------:R-:W-:Y:S02]  /*19950*/  IMAD.U32 R112, R47, 0x10000, RZ ;  /* 0x000100002f707824 */ /* 0x000fe400078e00ff */
[----:B------:R-:W-:Y:S01]  /*19960*/  FMUL.FTZ R59, R108, R59 ;  /* 0x0000003b6c3b7220 */ /* 0x000fe20000410000 */
[----:B------:R-:W-:Y:S01]  /*19970*/  FADD.FTZ R113, R102, -R109 ;  /* 0x8000006d66717221 */ /* 0x000fe20000010000 */
[----:B------:R-:W-:-:S02]  /*19980*/  F2FP.BF16.F32.PACK_AB R58, R111, R58 ;  /* 0x0000003a6f3a723e */ /* 0x000fc400000010ff */
[----:B------:R-:W-:Y:S01]  /*19990*/  FFMA.FTZ R115, R59, R112, R114 ;  /* 0x000000703b737223 */ /* 0x000fe20000010072 */
[----:B------:R-:W-:Y:S02]  /*199a0*/  IMAD.U32 R112, R18, 0x10000, RZ ;  /* 0x0001000012707824 */ /* 0x000fe400078e00ff */
[----:B------:R-:W-:Y:S01]  /*199b0*/  FMUL.FTZ R113, R108, R113 ;  /* 0x000000716c717220 */ /* 0x000fe20000410000 */
[----:B------:R-:W-:Y:S02]  /*199c0*/  IMAD.U32 R114, R19, 0x10000, RZ ;  /* 0x0001000013727824 */ /* 0x000fe400078e00ff */
[----:B------:R-:W-:Y:S01]  /*199d0*/  FADD.FTZ R59, R85, -R109 ;  /* 0x8000006d553b7221 */ /* 0x000fe20000010000 */
[----:B------:R-:W-:Y:S01]  /*199e0*/  F2FP.BF16.F32.PACK_AB R57, R110, R57 ;  /* 0x000000396e39723e */ /* 0x000fe200000010ff */
[----:B------:R-:W-:Y:S01]  /*199f0*/  FFMA.FTZ R116, R113, R112, R114 ;  /* 0x0000007071747223 */ /* 0x000fe20000010072 */
[----:B------:R-:W-:Y:S01]  /*19a00*/  SHF.L.U32 R112, R12, 0x10, RZ ;  /* 0x000000100c707819 */ /* 0x000fe200000006ff */
[----:B------:R-:W-:Y:S01]  /*19a10*/  FMUL.FTZ R59, R108, R59 ;  /* 0x0000003b6c3b7220 */ /* 0x000fe20000410000 */
[----:B------:R-:W-:-:S04]  /*19a20*/  IMAD.U32 R114, R13, 0x10000, RZ ;  /* 0x000100000d727824 */ /* 0x000fc800078e00ff */
[----:B------:R-:W-:Y:S01]  /*19a30*/  FFMA.FTZ R113, R59, R112, R114 ;  /* 0x000000703b717223 */ /* 0x000fe20000010072 */
[----:B------:R-:W-:Y:S01]  /*19a40*/  F2FP.BF16.F32.PACK_AB R59, R116, R115 ;  /* 0x00000073743b723e */ /* 0x000fe200000010ff */
[----:B0-----:R-:W-:-:S03]  /*19a50*/  IMAD.WIDE.U32 R106, R104, 0x10, R106 ;  /* 0x00000010686a7825 */ /* 0x001fc600078e006a */
[----:B------:R-:W-:Y:S01]  /*19a60*/  F2FP.BF16.F32.PACK_AB R56, R113, R56 ;  /* 0x000000387138723e */ /* 0x000fe200000010ff */
[----:B------:R-:W-:-:S04]  /*19a70*/  VIADD R104, R104, 0x20 ;  /* 0x0000002068687836 */ /* 0x000fc80000000000 */
[----:B------:R2:W-:Y:S03]  /*19a80*/  STG.E.128 desc[UR8][R106.64], R56 ;  /* 0x000000386a007986 */ /* 0x0005e6000c101d08 */
.L_x_1312:
[----:B------:R-:W-:Y:S05]  /*19a90*/  BSYNC.RECONVERGENT B1 ;  /* 0x0000000000017941 */ /* 0x000fea0003800200 */
.L_x_1311:
[----:B------:R-:W-:Y:S04]  /*19aa0*/  BSSY.RECONVERGENT B1, `(.L_x_1313) ;  /* 0x0000031000017945 */ /* 0x000fe80003800200 */
[----:B------:R-:W-:Y:S05]  /*19ab0*/  @!P0 BRA `(.L_x_1314) ;  /* 0x0000000000bc8947 */ /* 0x000fea0003800000 */
[--C-:B012---:R-:W-:Y:S01]  /*19ac0*/  FADD.FTZ R57, R82, -R109.reuse ;  /* 0x8000006d52397221 */ /* 0x107fe20000010000 */
[----:B------:R-:W-:Y:S01]  /*19ad0*/  SHF.L.U32 R110, R36, 0x10, RZ ;  /* 0x00000010246e7819 */ /* 0x000fe200000006ff */
[----:B------:R-:W-:Y:S02]  /*19ae0*/  IMAD.U32 R56, R32, 0x10000, RZ ;  /* 0x0001000020387824 */ /* 0x000fe400078e00ff */
[--C-:B------:R-:W-:Y:S01]  /*19af0*/  FADD.FTZ R59, R88, -R109.reuse ;  /* 0x8000006d583b7221 */ /* 0x100fe20000010000 */
[----:B------:R-:W-:Y:S01]  /*19b00*/  FMUL.FTZ R57, R108, R57 ;  /* 0x000000396c397220 */ /* 0x000fe20000410000 */
[--C-:B------:R-:W-:Y:S01]  /*19b10*/  FADD.FTZ R107, R94, -R109.reuse ;  /* 0x8000006d5e6b7221 */ /* 0x100fe20000010000 */
[----:B------:R-:W-:Y:S01]  /*19b20*/  SHF.L.U32 R106, R33, 0x10, RZ ;  /* 0x00000010216a7819 */ /* 0x000fe200000006ff */
[----:B------:R-:W-:Y:S02]  /*19b30*/  IMAD.U32 R58, R37, 0x10000, RZ ;  /* 0x00010000253a7824 */ /* 0x000fe400078e00ff */
[----:B------:R-:W-:Y:S01]  /*19b40*/  FFMA.FTZ R110, R57, R110, R56 ;  /* 0x0000006e396e7223 */ /* 0x000fe20000010038 */
[----:B------:R-:W-:Y:S01]  /*19b50*/  FADD.FTZ R57, R99, -R109 ;  /* 0x8000006d63397221 */ /* 0x000fe20000010000 */
[----:B------:R-:W-:Y:S01]  /*19b60*/  FMUL.FTZ R59, R108, R59 ;  /* 0x0000003b6c3b7220 */ /* 0x000fe20000410000 */
[----:B------:R-:W-:-:S02]  /*19b70*/  IMAD.U32 R112, R38, 0x10000, RZ ;  /* 0x0001000026707824 */ /* 0x000fc400078e00ff */
[C---:B------:R-:W-:Y:S01]  /*19b80*/  FMUL.FTZ R107, R108.reuse, R107 ;  /* 0x0000006b6c6b7220 */ /* 0x040fe20000410000 */
[----:B------:R-:W-:Y:S01]  /*19b90*/  FMUL.FTZ R113, R108, R57 ;  /* 0x000000396c717220 */ /* 0x000fe20000410000 */
[----:B------:R-:W-:Y:S01]  /*19ba0*/  IMAD.U32 R114, R34, 0x10000, RZ ;  /* 0x0001000022727824 */ /* 0x000fe200078e00ff */
[----:B------:R-:W0:Y:S01]  /*19bb0*/  LDC.64 R56, c[0x0][0x428] ;  /* 0x00010a00ff387b82 */ /* 0x000e220000000a00 */
[----:B------:R-:W-:Y:S01]  /*19bc0*/  FFMA.FTZ R111, R59, R58, R106 ;  /* 0x0000003a3b6f7223 */ /* 0x000fe2000001006a */
[----:B------:R-:W-:Y:S01]  /*19bd0*/  SHF.L.U32 R106, R60, 0x10, RZ ;  /* 0x000000103c6a7819 */ /* 0x000fe200000006ff */
[----:B------:R-:W-:Y:S01]  /*19be0*/  FFMA.FTZ R58, R107, R112, R114 ;  /* 0x000000706b3a7223 */ /* 0x000fe20000010072 */
[----:B------:R-:W-:Y:S02]  /*19bf0*/  IMAD.U32 R112, R61, 0x10000, RZ ;  /* 0x000100003d707824 */ /* 0x000fe400078e00ff */
[--C-:B------:R-:W-:Y:S01]  /*19c00*/  FADD.FTZ R59, R100, -R109.reuse ;  /* 0x8000006d643b7221 */ /* 0x100fe20000010000 */
[----:B------:R-:W-:Y:S01]  /*19c10*/  FADD.FTZ R115, R103, -R109 ;  /* 0x8000006d67737221 */ /* 0x000fe20000010000 */
[----:B------:R-:W-:Y:S01]  /*19c20*/  SHF.L.U32 R116, R35, 0x10, RZ ;  /* 0x0000001023747819 */ /* 0x000fe200000006ff */
[----:B------:R-:W-:-:S02]  /*19c30*/  IMAD.U32 R114, R39, 0x10000, RZ ;  /* 0x0001000027727824 */ /* 0x000fc400078e00ff */
[----:B------:R-:W-:Y:S01]  /*19c40*/  FMUL.FTZ R59, R108, R59 ;  /* 0x0000003b6c3b7220 */ /* 0x000fe20000410000 */
[----:B------:R-:W-:Y:S01]  /*19c50*/  FFMA.FTZ R113, R113, R106, R112 ;  /* 0x0000006a71717223 */ /* 0x000fe20000010070 */
[--C-:B------:R-:W-:Y:S01]  /*19c60*/  FADD.FTZ R107, R87, -R109.reuse ;  /* 0x8000006d576b7221 */ /* 0x100fe20000010000 */
[----:B------:R-:W-:Y:S01]  /*19c70*/  FADD.FTZ R109, R89, -R109 ;  /* 0x8000006d596d7221 */ /* 0x000fe20000010000 */
[----:B------:R-:W-:Y:S02]  /*19c80*/  IMAD.U32 R106, R62, 0x10000, RZ ;  /* 0x000100003e6a7824 */ /* 0x000fe400078e00ff */
[C---:B------:R-:W-:Y:S01]  /*19c90*/  FMUL.FTZ R115, R108.reuse, R115 ;  /* 0x000000736c737220 */ /* 0x040fe20000410000 */
[----:B------:R-:W-:Y:S02]  /*19ca0*/  IMAD.U32 R112, R63, 0x10000, RZ ;  /* 0x000100003f707824 */ /* 0x000fe400078e00ff */
[----:B------:R-:W-:Y:S01]  /*19cb0*/  FFMA.FTZ R59, R59, R114, R116 ;  /* 0x000000723b3b7223 */ /* 0x000fe20000010074 */
[C---:B------:R-:W-:Y:S01]  /*19cc0*/  FMUL.FTZ R107, R108.reuse, R107 ;  /* 0x0000006b6c6b7220 */ /* 0x040fe20000410000 */
[----:B------:R-:W-:Y:S01]  /*19cd0*/  FMUL.FTZ R109, R108, R109 ;  /* 0x0000006d6c6d7220 */ /* 0x000fe20000410000 */
[----:B------:R-:W-:Y:S01]  /*19ce0*/  FFMA.FTZ R116, R115, R106, R112 ;  /* 0x0000006a73747223 */ /* 0x000fe20000010070 */
[----:B------:R-:W-:Y:S01]  /*19cf0*/  SHF.L.U32 R106, R20, 0x10, RZ ;  /* 0x00000010146a7819 */ /* 0x000fe200000006ff */
[----:B------:R-:W-:Y:S01]  /*19d00*/  IMAD.U32 R112, R22, 0x10000, RZ ;  /* 0x0001000016707824 */ /* 0x000fe200078e00ff */
[----:B------:R-:W-:Y:S01]  /*19d10*/  SHF.L.U32 R108, R21, 0x10, RZ ;  /* 0x00000010156c7819 */ /* 0x000fe200000006ff */
[----:B------:R-:W-:Y:S01]  /*19d20*/  IMAD.U32 R114, R23, 0x10000, RZ ;  /* 0x0001000017727824 */ /* 0x000fe200078e00ff */
[----:B------:R-:W-:-:S02]  /*19d30*/  F2FP.BF16.F32.PACK_AB R59, R116, R59 ;  /* 0x0000003b743b723e */ /* 0x000fc400000010ff */
[----:B------:R-:W-:Y:S01]  /*19d40*/  F2FP.BF16.F32.PACK_AB R58, R113, R58 ;  /* 0x0000003a713a723e */ /* 0x000fe200000010ff */
[----:B------:R-:W-:Y:S01]  /*19d50*/  FFMA.FTZ R112, R109, R112, R114 ;  /* 0x000000706d707223 */ /* 0x000fe20000010072 */
[----:B------:R-:W-:Y:S01]  /*19d60*/  FFMA.FTZ R109, R107, R106, R108 ;  /* 0x0000006a6b6d7223 */ /* 0x000fe2000001006c */
[----:B0-----:R-:W-:-:S03]  /*19d70*/  IMAD.WIDE.U32 R106, R104, 0x10, R56 ;  /* 0x00000010686a7825 */ /* 0x001fc600078e0038 */
[----:B------:R-:W-:Y:S02]  /*19d80*/  F2FP.BF16.F32.PACK_AB R57, R112, R111 ;  /* 0x0000006f7039723e */ /* 0x000fe400000010ff */
[----:B------:R-:W-:-:S05]  /*19d90*/  F2FP.BF16.F32.PACK_AB R56, R109, R110 ;  /* 0x0000006e6d38723e */ /* 0x000fca00000010ff */
[----:B------:R3:W-:Y:S02]  /*19da0*/  STG.E.128 desc[UR8][R106.64], R56 ;  /* 0x000000386a007986 */ /* 0x0007e4000c101d08 */
.L_x_1314:
[----:B------:R-:W-:Y:S05]  /*19db0*/  BSYNC.RECONVERGENT B1 ;  /* 0x0000000000017941 */ /* 0x000fea0003800200 */
.L_x_1313:
[----:B0123--:R-:W0:Y:S02]  /*19dc0*/  LDC.64 R56, c[0x0][0x380] ;  /* 0x0000e000ff387b82 */ /* 0x00fe240000000a00 */
[----:B0-----:R-:W-:-:S05]  /*19dd0*/  IMAD R69, R56, 0x4, R69 ;  /* 0x0000000438457824 */ /* 0x001fca00078e0245 */
[----:B------:R-:W-:-:S13]  /*19de0*/  ISETP.GE.AND P0, PT, R69, R57, PT ;  /* 0x000000394500720c */ /* 0x000fda0003f06270 */
[----:B------:R-:W-:Y:S05]  /*19df0*/  @!P0 BRA `(.L_x_1315) ;  /* 0xfffffe6c00a08947 */ /* 0x000fea000383ffff */
[----:B------:R-:W-:Y:S05]  /*19e00*/  BSYNC B0 ;  /* 0x0000000000007941 */ /* 0x000fea0003800000 */
.L_x_933:
[----:B------:R-:W-:Y:S05]  /*19e10*/  EXIT ;  /* 0x000000000000794d */ /* 0x000fea0003800000 */
.L_x_1308:
[----:B------:R-:W-:Y:S01]  /*19e20*/  HFMA2 R112, -RZ, RZ, 0, 5.9604644775390625e-08 ;  /* 0x00000001ff707431 */ /* 0x000fe200000001ff */
[----:B------:R-:W-:Y:S01]  /*19e30*/  BSSY B1, `(.L_x_1316) ;  /* 0x0000007000017945 */ /* 0x000fe20003800000 */
[----:B------:R-:W-:Y:S02]  /*19e40*/  IMAD.MOV.U32 R111, RZ, RZ, R56 ;  /* 0x000000ffff6f7224 */ /* 0x000fe400078e0038 */
[----:B------:R-:W-:Y:S02]  /*19e50*/  IMAD.MOV.U32 R113, RZ, RZ, 0x1f ;  /* 0x0000001fff717424 */ /* 0x000fe400078e00ff */
[----:B------:R-:W-:-:S07]  /*19e60*/  IMAD.MOV.U32 R110, RZ, RZ, -0x1 ;  /* 0xffffffffff6e7424 */ /* 0x000fce00078e00ff */
[----:B------:R-:W-:Y:S05]  /*19e70*/  WARPSYNC.COLLECTIVE R110, `(.L_x_1317) ;  /* 0x000000006e087348 */ /* 0x000fea0003c00000 */
[----:B------:R0:W1:Y:S02]  /*19e80*/  SHFL.BFLY P5, R109, R111, R112, R113 ;  /* 0x0c0000706f6d7389 */ /* 0x00006400000a0071 */
[----:B01----:R-:W-:Y:S05]  /*19e90*/  ENDCOLLECTIVE ;  /* 0x000000000000791b */ /* 0x003fea0003800000 */
.L_x_1317:
[----:B------:R-:W-:Y:S05]  /*19ea0*/  BSYNC B1 ;  /* 0x0000000000017941 */ /* 0x000fea0003800000 */
.L_x_1316:
[----:B------:R-:W-:Y:S01]  /*19eb0*/  MOV R57, R109 ;  /* 0x0000006d00397202 */ /* 0x000fe20000000f00 */
[----:B------:R-:W-:Y:S02]  /*19ec0*/  HFMA2 R113, -RZ, RZ, 0, 1.847743988037109375e-06 ;  /* 0x0000001fff717431 */ /* 0x000fe400000001ff */
[----:B------:R-:W-:Y:S02]  /*19ed0*/  IMAD.MOV.U32 R112, RZ, RZ, 0x2 ;  /* 0x00000002ff707424 */ /* 0x000fe400078e00ff */
[----:B------:R-:W-:Y:S02]  /*19ee0*/  IMAD.MOV.U32 R110, RZ, RZ, -0x1 ;  /* 0xffffffffff6e7424 */ /* 0x000fe400078e00ff */
[----:B------:R-:W-:-:S04]  /*19ef0*/  FADD.FTZ R57, R56, R57 ;  /* 0x0000003938397221 */ /* 0x000fc80000010000 */
[----:B------:R-:W-:-:S07]  /*19f00*/  IMAD.MOV.U32 R111, RZ, RZ, R57 ;  /* 0x000000ffff6f7224 */ /* 0x000fce00078e0039 */
[----:B------:R-:W-:Y:S05]  /*19f10*/  WARPSYNC.COLLECTIVE R110, `(.L_x_1318) ;  /* 0x000000006e087348 */ /* 0x000fea0003c00000 */
[----:B------:R0:W1:Y:S02]  /*19f20*/  SHFL.BFLY P5, R109, R111, R112, R113 ;  /* 0x0c0000706f6d7389 */ /* 0x00006400000a0071 */
[----:B01----:R-:W-:Y:S05]  /*19f30*/  ENDCOLLECTIVE ;  /* 0x000000000000791b */ /* 0x003fea0003800000 */
.L_x_1318:
[----:B------:R-:W-:Y:S02]  /*19f40*/  IMAD.MOV.U32 R112, RZ, RZ, 0x4 ;  /* 0x00000004ff707424 */ /* 0x000fe400078e00ff */
[----:B------:R-:W-:-:S04]  /*19f50*/  IMAD.MOV.U32 R58, RZ, RZ, R109 ;  /* 0x000000ffff3a7224 */ /* 0x000fc800078e006d */
[----:B------:R-:W-:-:S05]  /*19f60*/  FADD.FTZ R58, R57, R58 ;  /* 0x0000003a393a7221 */ /* 0x000fca0000010000 */
[----:B------:R-:W-:-:S07]  /*19f70*/  MOV R111, R58 ;  /* 0x0000003a006f7202 */ /* 0x000fce0000000f00 */
[----:B------:R-:W-:Y:S05]  /*19f80*/  WARPSYNC.COLLECTIVE R110, `(.L_x_1319) ;  /* 0x000000006e087348 */ /* 0x000fea0003c00000 */
[----:B------:R0:W1:Y:S02]  /*19f90*/  SHFL.BFLY P5, R109, R111, R112, R113 ;  /* 0x0c0000706f6d7389 */ /* 0x00006400000a0071 */
[----:B01----:R-:W-:Y:S05]  /*19fa0*/  ENDCOLLECTIVE ;  /* 0x000000000000791b */ /* 0x003fea0003800000 */
.L_x_1319:
[----:B------:R-:W-:Y:S02]  /*19fb0*/  IMAD.MOV.U32 R112, RZ, RZ, 0x8 ;  /* 0x00000008ff707424 */ /* 0x000fe400078e00ff */
[----:B------:R-:W-:-:S04]  /*19fc0*/  IMAD.MOV.U32 R59, RZ, RZ, R109 ;  /* 0x000000ffff3b7224 */ /* 0x000fc800078e006d */
[----:B------:R-:W-:-:S05]  /*19fd0*/  FADD.FTZ R59, R58, R59 ;  /* 0x0000003b3a3b7221 */ /* 0x000fca0000010000 */
[----:B------:R-:W-:-:S07]  /*19fe0*/  MOV R111, R59 ;  /* 0x0000003b006f7202 */ /* 0x000fce0000000f00 */
[----:B------:R-:W-:Y:S05]  /*19ff0*/  WARPSYNC.COLLECTIVE R110, `(.L_x_1320) ;  /* 0x000000006e087348 */ /* 0x000fea0003c00000 */
[----:B------:R0:W1:Y:S02]  /*1a000*/  SHFL.BFLY P5, R109, R111, R112, R113 ;  /* 0x0c0000706f6d7389 */ /* 0x00006400000a0071 */
[----:B01----:R-:W-:Y:S05]  /*1a010*/  ENDCOLLECTIVE ;  /* 0x000000000000791b */ /* 0x003fea0003800000 */
.L_x_1320:
[----:B------:R-:W-:Y:S02]  /*1a020*/  IMAD.MOV.U32 R112, RZ, RZ, 0x10 ;  /* 0x00000010ff707424 */ /* 0x000fe400078e00ff */
[----:B------:R-:W-:-:S04]  /*1a030*/  IMAD.MOV.U32 R106, RZ, RZ, R109 ;  /* 0x000000ffff6a7224 */ /* 0x000fc800078e006d */
[----:B------:R-:W-:Y:S02]  /*1a040*/  FADD.FTZ R108, R59, R106 ;  /* 0x0000006a3b6c7221 */ /* 0x000fe40000010000 */
[----:B------:R-:W0:Y:S03]  /*1a050*/  LDC R106, c[0x0][0x400] ;  /* 0x00010000ff6a7b82 */ /* 0x000e260000000800 */
[----:B------:R-:W-:-:S07]  /*1a060*/  MOV R111, R108 ;  /* 0x0000006c006f7202 */ /* 0x000fce0000000f00 */
[----:B0-----:R-:W-:Y:S05]  /*1a070*/  WARPSYNC.COLLECTIVE R110, `(.L_x_1321) ;  /* 0x000000006e087348 */ /* 0x001fea0003c00000 */
[----:B------:R1:W2:Y:S02]  /*1a080*/  SHFL.BFLY P5, R109, R111, R112, R113 ;  /* 0x0c0000706f6d7389 */ /* 0x0002a400000a0071 */
[----:B012---:R-:W-:Y:S05]  /*1a090*/  ENDCOLLECTIVE ;  /* 0x000000000000791b */ /* 0x007fea0003800000 */
.L_x_1321:
        /* <DEDUP_REMOVED lines=57> */
.L_x_1322:
[----:B------:R-:W-:Y:S02]  /*1a430*/  IMAD.MOV.U32 R112, RZ, RZ, 0x2 ;  /* 0x00000002ff707424 */ /* 0x000fe400078e00ff */
[----:B------:R-:W-:-:S04]  /*1a440*/  IMAD.MOV.U32 R57, RZ, RZ, R109 ;  /* 0x000000ffff397224 */ /* 0x000fc800078e006d */
[----:B------:R-:W-:-:S05]  /*1a450*/  FADD.FTZ R57, R56, R57 ;  /* 0x0000003938397221 */ /* 0x000fca0000010000 */
[----:B------:R-:W-:-:S07]  /*1a460*/  MOV R111, R57 ;  /* 0x00000039006f7202 */ /* 0x000fce0000000f00 */
[----:B------:R-:W-:Y:S05]  /*1a470*/  WARPSYNC.COLLECTIVE R110, `(.L_x_1323) ;  /* 0x000000006e087348 */ /* 0x000fea0003c00000 */
[----:B------:R0:W1:Y:S02]  /*1a480*/  SHFL.BFLY P5, R109, R111, R112, R113 ;  /* 0x0c0000706f6d7389 */ /* 0x00006400000a0071 */
[----:B01----:R-:W-:Y:S05]  /*1a490*/  ENDCOLLECTIVE ;  /* 0x000000000000791b */ /* 0x003fea0003800000 */
.L_x_1323:
[----:B------:R-:W-:Y:S02]  /*1a4a0*/  IMAD.MOV.U32 R112, RZ, RZ, 0x4 ;  /* 0x00000004ff707424 */ /* 0x000fe400078e00ff */
[----:B------:R-:W-:-:S04]  /*1a4b0*/  IMAD.MOV.U32 R58, RZ, RZ, R109 ;  /* 0x000000ffff3a7224 */ /* 0x000fc800078e006d */
[----:B------:R-:W-:-:S05]  /*1a4c0*/  FADD.FTZ R58, R57, R58 ;  /* 0x0000003a393a7221 */ /* 0x000fca0000010000 */
[----:B------:R-:W-:-:S07]  /*1a4d0*/  MOV R111, R58 ;  /* 0x0000003a006f7202 */ /* 0x000fce0000000f00 */
[----:B------:R-:W-:Y:S05]  /*1a4e0*/  WARPSYNC.COLLECTIVE R110, `(.L_x_1324) ;  /* 0x000000006e087348 */ /* 0x000fea0003c00000 */
[----:B------:R0:W1:Y:S02]  /*1a4f0*/  SHFL.BFLY P5, R109, R111, R112, R113 ;  /* 0x0c0000706f6d7389 */ /* 0x00006400000a0071 */
[----:B01----:R-:W-:Y:S05]  /*1a500*/  ENDCOLLECTIVE ;  /* 0x000000000000791b */ /* 0x003fea0003800000 */
.L_x_1324:
[----:B------:R-:W-:Y:S02]  /*1a510*/  IMAD.MOV.U32 R112, RZ, RZ, 0x8 ;  /* 0x00000008ff707424 */ /* 0x000fe400078e00ff */
[----:B------:R-:W-:-:S04]  /*1a520*/  IMAD.MOV.U32 R59, RZ, RZ, R109 ;  /* 0x000000ffff3b7224 */ /* 0x000fc800078e006d */
[----:B------:R-:W-:-:S05]  /*1a530*/  FADD.FTZ R59, R58, R59 ;  /* 0x0000003b3a3b7221 */ /* 0x000fca0000010000 */
[----:B------:R-:W-:-:S07]  /*1a540*/  MOV R111, R59 ;  /* 0x0000003b006f7202 */ /* 0x000fce0000000f00 */
[----:B------:R-:W-:Y:S05]  /*1a550*/  WARPSYNC.COLLECTIVE R110, `(.L_x_1325) ;  /* 0x000000006e087348 */ /* 0x000fea0003c00000 */
[----:B------:R0:W1:Y:S02]  /*1a560*/  SHFL.BFLY P5, R109, R111, R112, R113 ;  /* 0x0c0000706f6d7389 */ /* 0x00006400000a0071 */
[----:B01----:R-:W-:Y:S05]  /*1a570*/  ENDCOLLECTIVE ;  /* 0x000000000000791b */ /* 0x003fea0003800000 */
.L_x_1325:
[----:B------:R-:W-:Y:S02]  /*1a580*/  IMAD.MOV.U32 R112, RZ, RZ, 0x10 ;  /* 0x00000010ff707424 */ /* 0x000fe400078e00ff */
[----:B------:R-:W-:-:S04]  /*1a590*/  IMAD.MOV.U32 R108, RZ, RZ, R109 ;  /* 0x000000ffff6c7224 */ /* 0x000fc800078e006d */
[----:B------:R-:W-:-:S05]  /*1a5a0*/  FADD.FTZ R108, R59, R108 ;  /* 0x0000006c3b6c7221 */ /* 0x000fca0000010000 */
[----:B------:R-:W-:-:S07]  /*1a5b0*/  MOV R111, R108 ;  /* 0x0000006c006f7202 */ /* 0x000fce0000000f00 */
[----:B------:R-:W-:Y:S05]  /*1a5c0*/  WARPSYNC.COLLECTIVE R110, `(.L_x_1326) ;  /* 0x000000006e087348 */ /* 0x000fea0003c00000 */
[----:B------:R0:W1:Y:S02]  /*1a5d0*/  SHFL.BFLY P5, R109, R111, R112, R113 ;  /* 0x0c0000706f6d7389 */ /* 0x00006400000a0071 */
[----:B01----:R-:W-:Y:S05]  /*1a5e0*/  ENDCOLLECTIVE ;  /* 0x000000000000791b */ /* 0x003fea0003800000 */
.L_x_1326:
[----:B------:R-:W-:Y:S05]  /*1a5f0*/  BRA `(.L_x_1327) ;  /* 0xffffffec00507947 */ /* 0x000fea000383ffff */
.L_x_1328:
        /* <DEDUP_REMOVED lines=16> */
.L_x_17351:


//--------------------- .text._ZN10layer_norm31ln_parallel_residual_fwd_kernelINS_13Kernel_traitsI13__nv_bfloat16S2_S2_S2_fjLj768ELj1ELj4ELj1ELj16ENS_18Kernel_traits_baseILj768ES2_S2_S2_S2_fjLj128EEEEELb1ELb1ELb1EEEvNS_9FwdParamsE --------------------------
	.section	.text._ZN10layer_norm31ln_parallel_residual_fwd_kernelINS_13Kernel_traitsI13__nv_bfloat16S2_S2_S2_fjLj768ELj1ELj4ELj1ELj16ENS_18Kernel_traits_baseILj768ES2_S2_S2_S2_fjLj128EEEEELb1ELb1ELb1EEEvNS_9FwdParamsE,"ax",@progbits
	.align	128
        .global         _ZN10layer_norm31ln_parallel_residual_fwd_kernelINS_13Kernel_traitsI13__nv_bfloat16S2_S2_S2_fjLj768ELj1ELj4ELj1ELj16ENS_18Kernel_traits_baseILj768ES2_S2_S2_S2_fjLj128EEEEELb1ELb1ELb1EEEvNS_9FwdParamsE
        .type           _ZN10layer_norm31ln_parallel_residual_fwd_kernelINS_13Kernel_traitsI13__nv_bfloat16S2_S2_S2_fjLj768ELj1ELj4ELj1ELj16ENS_18Kernel_traits_baseILj768ES2_S2_S2_S2_fjLj128EEEEELb1ELb1ELb1EEEvNS_9FwdParamsE,@function
        .size           _ZN10layer_norm31ln_parallel_residual_fwd_kernelINS_13Kernel_traitsI13__nv_bfloat16S2_S2_S2_fjLj768ELj1ELj4ELj1ELj16ENS_18Kernel_traits_baseILj768ES2_S2_S2_S2_fjLj128EEEEELb1ELb1ELb1EEEvNS_9FwdParamsE,(.L_x_17352 - _ZN10layer_norm31ln_parallel_residual_fwd_kernelINS_13Kernel_traitsI13__nv_bfloat16S2_S2_S2_fjLj768ELj1ELj4ELj1ELj16ENS_18Kernel_traits_baseILj768ES2_S2_S2_S2_fjLj128EEEEELb1ELb1ELb1EEEvNS_9FwdParamsE)
        .other          _ZN10layer_norm31ln_parallel_residual_fwd_kernelINS_13Kernel_traitsI13__nv_bfloat16S2_S2_S2_fjLj768ELj1ELj4ELj1ELj16ENS_18Kernel_traits_baseILj768ES2_S2_S2_S2_fjLj128EEEEELb1ELb1ELb1EEEvNS_9FwdParamsE,@"STO_CUDA_ENTRY STV_DEFAULT"
_ZN10layer_norm31ln_parallel_residual_fwd_kernelINS_13Kernel_traitsI13__nv_bfloat16S2_S2_S2_fjLj768ELj1ELj4ELj1ELj16ENS_18Kernel_traits_baseILj768ES2_S2_S2_S2_fjLj128EEEEELb1ELb1ELb1EEEvNS_9FwdParamsE:
.text._ZN10layer_norm31ln_parallel_residual_fwd_kernelINS_13Kernel_traitsI13__nv_bfloat16S2_S2_S2_fjLj768ELj1ELj4ELj1ELj16ENS_18Kernel_traits_baseILj768ES2_S2_S2_S2_fjLj128EEEEELb1ELb1ELb1EEEvNS_9FwdParamsE:
[----:B------:R-:W-:Y:S01]  /*0000*/  LDC R1, c[0x0][0x37c] ;  /* 0x0000df00ff017b82 */ /* 0x000fe20000000800 */
[----:B------:R-:W0:Y:S01]  /*0010*/  LDCU.U8 UR4, c[0x0][0x464] ;  /* 0x00008c80ff0477ac */ /* 0x000e220008000000 */
[----:B------:R-:W1:Y:S06]  /*0020*/  S2R R22, SR_TID.X ;  /* 0x0000000000167919 */ /* 0x000e6c0000002100 */
[----:B------:R-:W2:Y:S01]  /*0030*/  LDC R64, c[0x0][0x458] ;  /* 0x00011600ff407b82 */ /* 0x000ea20000000800 */
[----:B------:R-:W3:Y:S01]  /*0040*/  LDCU.64 UR6, c[0x0][0x450] ;  /* 0x00008a00ff0677ac */ /* 0x000ee20008000a00 */
[----:B------:R-:W4:Y:S06]  /*0050*/  LDCU.64 UR8, c[0x0][0x358] ;  /* 0x00006b00ff0877ac */ /* 0x000f2c0008000a00 */
[----:B------:R-:W2:Y:S01]  /*0060*/  LDC R65, c[0x0][0x45c] ;  /* 0x00011700ff417b82 */ /* 0x000ea20000000800 */
[----:B------:R-:W2:Y:S01]  /*0070*/  LDCU UR10, c[0x0][0x384] ;  /* 0x00007080ff0a77ac */ /* 0x000ea20008000800 */
[----:B0-----:R-:W-:Y:S01]  /*0080*/  ISETP.NE.AND P1, PT, RZ, UR4, PT ;  /* 0x00000004ff007c0c */ /* 0x001fe2000bf25270 */
[----:B------:R-:W0:Y:S05]  /*0090*/  LDCU.64 UR4, c[0x0][0x438] ;  /* 0x00008700ff0477ac */ /* 0x000e2a0008000a00 */
[----:B------:R-:W0:Y:S01]  /*00a0*/  LDC.64 R6, c[0x0][0x3d0] ;  /* 0x0000f400ff067b82 */ /* 0x000e220000000a00 */
[----:B---3--:R-:W-:-:S02]  /*00b0*/  IMAD.U32 R2, RZ, RZ, UR6 ;  /* 0x00000006ff027e24 */ /* 0x008fc4000f8e00ff */
[----:B------:R-:W-:-:S06]  /*00c0*/  IMAD.U32 R3, RZ, RZ, UR7 ;  /* 0x00000007ff037e24 */ /* 0x000fcc000f8e00ff */
[----:B----4-:R-:W3:Y:S01]  /*00d0*/  @P1 LDG.E.64 R2, desc[UR8][R2.64] ;  /* 0x0000000802021981 */ /* 0x010ee2000c1e1b00 */
[----:B------:R-:W4:Y:S01]  /*00e0*/  @P1 LDC R25, c[0x0][0x460] ;  /* 0x00011800ff191b82 */ /* 0x000f220000000800 */
[----:B-1----:R-:W-:Y:S02]  /*00f0*/  LOP3.LUT R121, R22, 0x1f, RZ, 0xc0, !PT ;  /* 0x0000001f16797812 */ /* 0x002fe400078ec0ff */
[----:B--2---:R-:W4:Y:S01]  /*0100*/  @P1 LDG.E.64 R4, desc[UR8][R64.64] ;  /* 0x0000000840041981 */ /* 0x004f22000c1e1b00 */
[----:B0-----:R-:W-:-:S04]  /*0110*/  ISETP.NE.U32.AND P0, PT, RZ, UR4, PT ;  /* 0x00000004ff007c0c */ /* 0x001fc8000bf05070 */
[----:B------:R-:W-:-:S13]  /*0120*/  ISETP.NE.AND.EX P0, PT, RZ, UR5, PT, P0 ;  /* 0x00000005ff007c0c */ /* 0x000fda000bf05300 */
[----:B------:R-:W0:Y:S01]  /*0130*/  @P0 LDC.64 R20, c[0x0][0x438] ;  /* 0x00010e00ff140b82 */ /* 0x000e220000000a00 */
[----:B------:R-:W-:-:S05]  /*0140*/  IMAD.WIDE.U32 R6, R121, 0x10, R6 ;  /* 0x0000001079067825 */ /* 0x000fca00078e0006 */
[----:B------:R1:W5:Y:S04]  /*0150*/  LDG.E.128 R16, desc[UR8][R6.64] ;  /* 0x0000000806107981 */ /* 0x000368000c1e1d00 */
[----:B------:R1:W5:Y:S04]  /*0160*/  LDG.E.128 R12, desc[UR8][R6.64+0x200] ;  /* 0x00020008060c7981 */ /* 0x000368000c1e1d00 */
[----:B------:R1:W5:Y:S01]  /*0170*/  LDG.E.128 R8, desc[UR8][R6.64+0x400] ;  /* 0x0004000806087981 */ /* 0x000362000c1e1d00 */
[----:B0-----:R-:W-:-:S05]  /*0180*/  @P0 IMAD.WIDE.U32 R20, R121, 0x10, R20 ;  /* 0x0000001079140825 */ /* 0x001fca00078e0014 */
[----:B------:R1:W5:Y:S04]  /*0190*/  @P0 LDG.E.128 R88, desc[UR8][R20.64+0x200] ;  /* 0x0002000814580981 */ /* 0x000368000c1e1d00 */
[----:B------:R1:W5:Y:S04]  /*01a0*/  @P0 LDG.E.128 R72, desc[UR8][R20.64+0x400] ;  /* 0x0004000814480981 */ /* 0x000368000c1e1d00 */
[----:B------:R1:W5:Y:S01]  /*01b0*/  @P0 LDG.E.128 R104, desc[UR8][R20.64] ;  /* 0x0000000814680981 */ /* 0x000362000c1e1d00 */
[----:B------:R-:W0:Y:S01]  /*01c0*/  S2UR UR5, SR_CTAID.X ;  /* 0x00000000000579c3 */ /* 0x000e220000002500 */
[----:B------:R-:W-:-:S07]  /*01d0*/  SHF.R.U32.HI R0, RZ, 0x5, R22 ;  /* 0x00000005ff007819 */ /* 0x000fce0000011616 */
[----:B------:R-:W2:Y:S01]  /*01e0*/  LDC R23, c[0x0][0x360] ;  /* 0x0000d800ff177b82 */ /* 0x000ea20000000800 */
[----:B0-----:R-:W-:-:S06]  /*01f0*/  USHF.L.U32 UR4, UR5, 0x2, URZ ;  /* 0x0000000205047899 */ /* 0x001fcc00080006ff */
[----:B------:R-:W-:-:S04]  /*0200*/  LOP3.LUT R0, R0, UR4, RZ, 0xfc, !PT ;  /* 0x0000000400007c12 */ /* 0x000fc8000f8efcff */
[----:B------:R-:W-:Y:S02]  /*0210*/  ISETP.GE.AND P2, PT, R0, UR10, PT ;  /* 0x0000000a00007c0c */ /* 0x000fe4000bf46270 */
[----:B---3--:R-:W-:Y:S02]  /*0220*/  @P1 R2UR UR6, R2 ;  /* 0x00000000020612ca */ /* 0x008fe400000e0000 */
[----:B------:R-:W-:Y:S02]  /*0230*/  @P1 R2UR UR7, R3 ;  /* 0x00000000030712ca */ /* 0x000fe400000e0000 */
[----:B----4-:R-:W-:Y:S01]  /*0240*/  @P1 IADD3 R64, P3, PT, R4, R25, RZ ;  /* 0x0000001904401210 */ /* 0x010fe20007f7e0ff */
[----:B--2---:R-:W-:-:S04]  /*0250*/  IMAD R4, R23, UR5, R22 ;  /* 0x0000000517047c24 */ /* 0x004fc8000f8e0216 */
[----:B------:R-:W-:Y:S02]  /*0260*/  @P1 IMAD.X R65, RZ, RZ, R5, P3 ;  /* 0x000000ffff411224 */ /* 0x000fe400018e0605 */
[----:B-1----:R-:W-:Y:S06]  /*0270*/  @P2 EXIT ;  /* 0x000000000000294d */ /* 0x002fec0003800000 */
[----:B------:R-:W-:Y:S01]  /*0280*/  MOV R2, R4 ;  /* 0x0000000400027202 */ /* 0x000fe20000000f00 */
[----:B------:R-:W-:Y:S01]  /*0290*/  UIADD3 UR13, UPT, UPT, UR6, -0x61c88647, URZ ;  /* 0x9e3779b9060d7890 */ /* 0x000fe2000fffe0ff */
[--C-:B------:R-:W-:Y:S01]  /*02a0*/  SHF.R.U64 R3, R64, 0x2, R65.reuse ;  /* 0x0000000240037819 */ /* 0x100fe20000001241 */
[----:B------:R-:W-:Y:S01]  /*02b0*/  UIADD3 UR14, UPT, UPT, UR7, -0x4498517b, URZ ;  /* 0xbb67ae85070e7890 */ /* 0x000fe2000fffe0ff */
[----:B------:R-:W-:Y:S01]  /*02c0*/  SHF.R.U32.HI R4, RZ, 0x2, R65 ;  /* 0x00000002ff047819 */ /* 0x000fe20000011641 */
[----:B------:R-:W-:Y:S01]  /*02d0*/  IMAD.HI.U32 R5, R2, -0x326172a9, RZ ;  /* 0xcd9e8d5702057827 */ /* 0x000fe200078e00ff */
[----:B------:R-:W-:Y:S01]  /*02e0*/  UIADD3 UR15, UPT, UPT, UR6, 0x3c6ef372, URZ ;  /* 0x3c6ef372060f7890 */ /* 0x000fe2000fffe0ff */
[----:B-----5:R-:W-:Y:S01]  /*02f0*/  @!P0 CS2R R90, SRZ ;  /* 0x00000000005a8805 */ /* 0x020fe2000001ff00 */
[----:B------:R-:W-:Y:S01]  /*0300*/  UIADD3 UR16, UPT, UPT, UR7, 0x76cf5d0a, URZ ;  /* 0x76cf5d0a07107890 */ /* 0x000fe2000fffe0ff */
[C---:B------:R-:W-:Y:S01]  /*0310*/  IMAD.HI.U32 R6, R3.reuse, -0x2daee0ad, RZ ;  /* 0xd2511f5303067827 */ /* 0x040fe200078e00ff */
[----:B------:R-:W-:Y:S01]  /*0320*/  LOP3.LUT R5, R4, UR6, R5, 0x96, !PT ;  /* 0x0000000604057c12 */ /* 0x000fe2000f8e9605 */
[----:B------:R-:W-:Y:S01]  /*0330*/  UIADD3 UR17, UPT, UPT, UR6, -0x255992d5, URZ ;  /* 0xdaa66d2b06117890 */ /* 0x000fe2000fffe0ff */
[----:B------:R-:W-:Y:S01]  /*0340*/  @!P0 CS2R R106, SRZ ;  /* 0x00000000006a8805 */ /* 0x000fe2000001ff00 */
[----:B------:R-:W-:Y:S01]  /*0350*/  IMAD R22, R3, -0x2daee0ad, RZ ;  /* 0xd2511f5303167824 */ /* 0x000fe200078e02ff */
[----:B------:R-:W-:Y:S01]  /*0360*/  LOP3.LUT R6, R6, UR7, RZ, 0x3c, !PT ;  /* 0x0000000706067c12 */ /* 0x000fe2000f8e3cff */
[C---:B------:R-:W-:Y:S01]  /*0370*/  IMAD.HI.U32 R21, R5.reuse, -0x2daee0ad, RZ ;  /* 0xd2511f5305157827 */ /* 0x040fe200078e00ff */
[----:B------:R-:W-:Y:S01]  /*0380*/  UIADD3 UR18, UPT, UPT, UR7, 0x32370b8f, URZ ;  /* 0x32370b8f07127890 */ /* 0x000fe2000fffe0ff */
[----:B------:R-:W-:Y:S01]  /*0390*/  @!P0 CS2R R88, SRZ ;  /* 0x0000000000588805 */ /* 0x000fe2000001ff00 */
[----:B------:R-:W-:Y:S01]  /*03a0*/  UIADD3 UR19, UPT, UPT, UR6, 0x78dde6e4, URZ ;  /* 0x78dde6e406137890 */ /* 0x000fe2000fffe0ff */
[----:B------:R-:W-:Y:S01]  /*03b0*/  IMAD R20, R2, -0x326172a9, RZ ;  /* 0xcd9e8d5702147824 */ /* 0x000fe200078e02ff */
[----:B------:R-:W-:Y:S01]  /*03c0*/  LOP3.LUT R21, R22, UR14, R21, 0x96, !PT ;  /* 0x0000000e16157c12 */ /* 0x000fe2000f8e9615 */
[C---:B------:R-:W-:Y:S01]  /*03d0*/  IMAD.HI.U32 R7, R6.reuse, -0x326172a9, RZ ;  /* 0xcd9e8d5706077827 */ /* 0x040fe200078e00ff */
[----:B------:R-:W-:Y:S01]  /*03e0*/  UIADD3 UR20, UPT, UPT, UR7, -0x126145ec, URZ ;  /* 0xed9eba1407147890 */ /* 0x000fe2000fffe0ff */
[----:B------:R-:W-:Y:S01]  /*03f0*/  @!P0 CS2R R74, SRZ ;  /* 0x00000000004a8805 */ /* 0x000fe2000001ff00 */
[----:B------:R-:W-:Y:S01]  /*0400*/  UIADD3 UR21, UPT, UPT, UR6, 0x1715609d, URZ ;  /* 0x1715609d06157890 */ /* 0x000fe2000fffe0ff */
[----:B------:R-:W-:Y:S01]  /*0410*/  IMAD R23, R6, -0x326172a9, RZ ;  /* 0xcd9e8d5706177824 */ /* 0x000fe200078e02ff */
[----:B------:R-:W-:Y:S01]  /*0420*/  LOP3.LUT R7, R20, UR13, R7, 0x96, !PT ;  /* 0x0000000d14077c12 */ /* 0x000fe2000f8e9607 */
[----:B------:R-:W-:Y:S01]  /*0430*/  IMAD R20, R5, -0x2daee0ad, RZ ;  /* 0xd2511f5305147824 */ /* 0x000fe200078e02ff */
[----:B------:R-:W-:Y:S01]  /*0440*/  UIADD3 UR22, UPT, UPT, UR7, -0x56f99767, URZ ;  /* 0xa906689907167890 */ /* 0x000fe2000fffe0ff */
[----:B------:R-:W-:Y:S01]  /*0450*/  IMAD.HI.U32 R6, R21, -0x326172a9, RZ ;  /* 0xcd9e8d5715067827 */ /* 0x000fe200078e00ff */
[----:B------:R-:W-:Y:S01]  /*0460*/  UIADD3 UR23, UPT, UPT, UR6, -0x4ab325aa, URZ ;  /* 0xb54cda5606177890 */ /* 0x000fe2000fffe0ff */
[----:B------:R-:W-:Y:S01]  /*0470*/  @!P0 CS2R R72, SRZ ;  /* 0x0000000000488805 */ /* 0x000fe2000001ff00 */
[----:B------:R-:W-:Y:S01]  /*0480*/  UIADD3 UR24, UPT, UPT, UR7, 0x646e171e, URZ ;  /* 0x646e171e07187890 */ /* 0x000fe2000fffe0ff */
[----:B------:R-:W-:Y:S01]  /*0490*/  IMAD.HI.U32 R5, R7, -0x2daee0ad, RZ ;  /* 0xd2511f5307057827 */ /* 0x000fe200078e00ff */
[----:B------:R-:W-:Y:S01]  /*04a0*/  LOP3.LUT R6, R23, UR15, R6, 0x96, !PT ;  /* 0x0000000f17067c12 */ /* 0x000fe2000f8e9606 */
[----:B------:R-:W0:Y:S01]  /*04b0*/  LDCU.64 UR4, c[0x0][0x398] ;  /* 0x00007300ff0477ac */ /* 0x000e220008000a00 */
[----:B------:R-:W-:Y:S01]  /*04c0*/  @!P0 CS2R R104, SRZ ;  /* 0x0000000000688805 */ /* 0x000fe2000001ff00 */
[----:B------:R-:W-:Y:S01]  /*04d0*/  IMAD R22, R7, -0x2daee0ad, RZ ;  /* 0xd2511f5307167824 */ /* 0x000fe200078e02ff */
[----:B------:R-:W-:Y:S01]  /*04e0*/  LOP3.LUT R5, R20, UR16, R5, 0x96, !PT ;  /* 0x0000001014057c12 */ /* 0x000fe2000f8e9605 */
[----:B------:R-:W-:Y:S01]  /*04f0*/  IMAD R20, R21, -0x326172a9, RZ ;  /* 0xcd9e8d5715147824 */ /* 0x000fe200078e02ff */
[----:B------:R-:W-:Y:S01]  /*0500*/  UIADD3 UR25, UPT, UPT, UR6, 0x5384540f, URZ ;  /* 0x5384540f06197890 */ /* 0x000fe2000fffe0ff */
[----:B------:R-:W-:Y:S01]  /*0510*/  IMAD.HI.U32 R21, R6, -0x2daee0ad, RZ ;  /* 0xd2511f5306157827 */ /* 0x000fe200078e00ff */
[----:B------:R-:W-:Y:S01]  /*0520*/  UIADD3 UR26, UPT, UPT, UR7, 0x1fd5c5a3, URZ ;  /* 0x1fd5c5a3071a7890 */ /* 0x000fe2000fffe0ff */
[----:B------:R-:W-:Y:S01]  /*0530*/  PRMT R93, R90, 0x7632, R93 ;  /* 0x000076325a5d7816 */ /* 0x000fe2000000005d */
[----:B------:R-:W-:Y:S01]  /*0540*/  UIADD3 UR27, UPT, UPT, UR6, -0xe443238, URZ ;  /* 0xf1bbcdc8061b7890 */ /* 0x000fe2000fffe0ff */
[C---:B------:R-:W-:Y:S01]  /*0550*/  IMAD.HI.U32 R7, R5.reuse, -0x326172a9, RZ ;  /* 0xcd9e8d5705077827 */ /* 0x040fe200078e00ff */
[----:B------:R-:W-:Y:S01]  /*0560*/  LOP3.LUT R21, R22, UR18, R21, 0x96, !PT ;  /* 0x0000001216157c12 */ /* 0x000fe2000f8e9615 */
[----:B------:R-:W-:Y:S01]  /*0570*/  UIADD3 UR28, UPT, UPT, UR7, -0x24c28bd8, URZ ;  /* 0xdb3d7428071c7890 */ /* 0x000fe2000fffe0ff */
[----:B------:R-:W-:Y:S01]  /*0580*/  PRMT R109, R106, 0x7632, R109 ;  /* 0x000076326a6d7816 */ /* 0x000fe2000000006d */
[----:B------:R-:W-:Y:S01]  /*0590*/  IMAD R23, R6, -0x2daee0ad, RZ ;  /* 0xd2511f5306177824 */ /* 0x000fe200078e02ff */
[----:B------:R-:W-:Y:S01]  /*05a0*/  LOP3.LUT R7, R20, UR17, R7, 0x96, !PT ;  /* 0x0000001114077c12 */ /* 0x000fe2000f8e9607 */
[----:B------:R-:W-:Y:S01]  /*05b0*/  IMAD R20, R5, -0x326172a9, RZ ;  /* 0xcd9e8d5705147824 */ /* 0x000fe200078e02ff */
[----:B------:R-:W-:Y:S01]  /*05c0*/  UIADD3 UR29, UPT, UPT, UR6, -0x700cb87f, URZ ;  /* 0x8ff34781061d7890 */ /* 0x000fe2000fffe0ff */
[----:B------:R-:W-:Y:S01]  /*05d0*/  IMAD.HI.U32 R5, R21, -0x326172a9, RZ ;  /* 0xcd9e8d5715057827 */ /* 0x000fe200078e00ff */
[----:B0-----:R-:W-:Y:S01]  /*05e0*/  UISETP.NE.U32.AND UP0, UPT, UR4, URZ, UPT ;  /* 0x000000ff0400728c */ /* 0x001fe2000bf05070 */
[----:B------:R-:W-:Y:S01]  /*05f0*/  PRMT R97, R89, 0x7632, R97 ;  /* 0x0000763259617816 */ /* 0x000fe20000000061 */
[----:B------:R-:W0:Y:S01]  /*0600*/  LDCU.U8 UR4, c[0x0][0x410] ;  /* 0x00008200ff0477ac */ /* 0x000e220008000000 */
[----:B------:R-:W-:Y:S01]  /*0610*/  IMAD.HI.U32 R6, R7, -0x2daee0ad, RZ ;  /* 0xd2511f5307067827 */ /* 0x000fe200078e00ff */
[----:B------:R-:W-:Y:S01]  /*0620*/  LOP3.LUT R5, R20, UR19, R5, 0x96, !PT ;  /* 0x0000001314057c12 */ /* 0x000fe2000f8e9605 */
[----:B------:R-:W-:Y:S01]  /*0630*/  BSSY B0, `(.L_x_1329) ;  /* 0x00018d2000007945 */ /* 0x000fe20003800000 */
[----:B------:R-:W-:Y:S01]  /*0640*/  UISETP.NE.AND.EX UP0, UPT, UR5, URZ, UPT, UP0 ;  /* 0x000000ff0500728c */ /* 0x000fe2000bf05300 */
[----:B------:R-:W-:Y:S01]  /*0650*/  IMAD R20, R21, -0x326172a9, RZ ;  /* 0xcd9e8d5715147824 */ /* 0x000fe200078e02ff */
[----:B------:R-:W-:Y:S01]  /*0660*/  LOP3.LUT R6, R23, UR20, R6, 0x96, !PT ;  /* 0x0000001417067c12 */ /* 0x000fe2000f8e9606 */
[----:B------:R-:W-:Y:S01]  /*0670*/  IMAD R22, R7, -0x2daee0ad, RZ ;  /* 0xd2511f5307167824 */ /* 0x000fe200078e02ff */
[----:B------:R-:W-:Y:S01]  /*0680*/  UIADD3 UR30, UPT, UPT, UR7, -0x695add53, URZ ;  /* 0x96a522ad071e7890 */ /* 0x000fe2000fffe0ff */
[----:B------:R-:W-:Y:S01]  /*0690*/  IMAD.HI.U32 R21, R5, -0x2daee0ad, RZ ;  /* 0xd2511f5305157827 */ /* 0x000fe200078e00ff */
[----:B------:R-:W-:Y:S01]  /*06a0*/  PRMT R70, R75, 0x7632, R70 ;  /* 0x000076324b467816 */ /* 0x000fe20000000046 */
[----:B------:R-:W1:Y:S01]  /*06b0*/  LDCU UR31, c[0x0][0x404] ;  /* 0x00008080ff1f77ac */ /* 0x000e620008000800 */
[----:B------:R-:W-:Y:S01]  /*06c0*/  PRMT R81, R73, 0x7632, R81 ;  /* 0x0000763249517816 */ /* 0x000fe20000000051 */
[----:B------:R-:W-:Y:S01]  /*06d0*/  IMAD.HI.U32 R7, R6, -0x326172a9, RZ ;  /* 0xcd9e8d5706077827 */ /* 0x000fe200078e00ff */
[----:B------:R-:W-:Y:S01]  /*06e0*/  LOP3.LUT R21, R22, UR22, R21, 0x96, !PT ;  /* 0x0000001616157c12 */ /* 0x000fe2000f8e9615 */
[----:B------:R-:W2:Y:S01]  /*06f0*/  LDCU UR32, c[0x0][0x408] ;  /* 0x00008100ff2077ac */ /* 0x000ea20008000800 */
[----:B------:R-:W-:Y:S01]  /*0700*/  PRMT R113, R105, 0x7632, R113 ;  /* 0x0000763269717816 */ /* 0x000fe20000000071 */
[----:B------:R-:W-:Y:S01]  /*0710*/  IMAD R23, R5, -0x2daee0ad, RZ ;  /* 0xd2511f5305177824 */ /* 0x000fe200078e02ff */
[----:B------:R-:W-:Y:S01]  /*0720*/  LOP3.LUT R7, R20, UR21, R7, 0x96, !PT ;  /* 0x0000001514077c12 */ /* 0x000fe2000f8e9607 */
[----:B------:R-:W-:Y:S01]  /*0730*/  IMAD R6, R6, -0x326172a9, RZ ;  /* 0xcd9e8d5706067824 */ /* 0x000fe200078e02ff */
[----:B------:R-:W-:Y:S01]  /*0740*/  PRMT R71, R11, 0x7632, R71 ;  /* 0x000076320b477816 */ /* 0x000fe20000000047 */
[----:B------:R-:W-:Y:S01]  /*0750*/  IMAD.HI.U32 R5, R21, -0x326172a9, RZ ;  /* 0xcd9e8d5715057827 */ /* 0x000fe200078e00ff */
[----:B------:R-:W-:Y:S01]  /*0760*/  PRMT R78, R10, 0x7632, R78 ;  /* 0x000076320a4e7816 */ /* 0x000fe2000000004e */
[----:B------:R-:W3:Y:S01]  /*0770*/  LDCU UR5, c[0x0][0x388] ;  /* 0x00007100ff0577ac */ /* 0x000ee20008000800 */
[----:B------:R-:W-:Y:S01]  /*0780*/  PRMT R82, R9, 0x7632, R82 ;  /* 0x0000763209527816 */ /* 0x000fe20000000052 */
[----:B------:R-:W-:Y:S01]  /*0790*/  IMAD.HI.U32 R20, R7, -0x2daee0ad, RZ ;  /* 0xd2511f5307147827 */ /* 0x000fe200078e00ff */
[----:B------:R-:W-:Y:S01]  /*07a0*/  LOP3.LUT R5, R6, UR23, R5, 0x96, !PT ;  /* 0x0000001706057c12 */ /* 0x000fe2000f8e9605 */
[----:B------:R-:W4:Y:S01]  /*07b0*/  LDCU UR12, c[0x0][0x448] ;  /* 0x00008900ff0c77ac */ /* 0x000f220008000800 */
[----:B------:R-:W-:Y:S01]  /*07c0*/  PRMT R6, R91, 0x7632, R6 ;  /* 0x000076325b067816 */ /* 0x000fe20000000006 */
[----:B------:R-:W-:Y:S01]  /*07d0*/  IMAD R22, R21, -0x326172a9, RZ ;  /* 0xcd9e8d5715167824 */ /* 0x000fe200078e02ff */
[----:B------:R-:W-:Y:S01]  /*07e0*/  LOP3.LUT R20, R23, UR24, R20, 0x96, !PT ;  /* 0x0000001817147c12 */ /* 0x000fe2000f8e9614 */
[----:B------:R-:W-:Y:S01]  /*07f0*/  IMAD R24, R7, -0x2daee0ad, RZ ;  /* 0xd2511f5307187824 */ /* 0x000fe200078e02ff */
[----:B------:R-:W-:Y:S01]  /*0800*/  PRMT R86, R8, 0x7632, R86 ;  /* 0x0000763208567816 */ /* 0x000fe20000000056 */
[----:B------:R-:W-:Y:S01]  /*0810*/  IMAD.HI.U32 R21, R5, -0x2daee0ad, RZ ;  /* 0xd2511f5305157827 */ /* 0x000fe200078e00ff */
[----:B------:R-:W-:Y:S01]  /*0820*/  PRMT R94, R14, 0x7632, R94 ;  /* 0x000076320e5e7816 */ /* 0x000fe2000000005e */
[----:B------:R-:W1:Y:S01]  /*0830*/  LDCU.64 UR10, c[0x0][0x3a0] ;  /* 0x00007400ff0a77ac */ /* 0x000e620008000a00 */
[----:B------:R-:W-:Y:S01]  /*0840*/  PRMT R98, R13, 0x7632, R98 ;  /* 0x000076320d627816 */ /* 0x000fe20000000062 */
[----:B------:R-:W-:Y:S01]  /*0850*/  IMAD.HI.U32 R7, R20, -0x326172a9, RZ ;  /* 0xcd9e8d5714077827 */ /* 0x000fe200078e00ff */
[----:B------:R-:W-:Y:S01]  /*0860*/  LOP3.LUT R21, R24, UR26, R21, 0x96, !PT ;  /* 0x0000001a18157c12 */ /* 0x000fe2000f8e9615 */
[----:B0-----:R-:W-:Y:S01]  /*0870*/  UISETP.NE.AND UP1, UPT, UR4, URZ, UPT ;  /* 0x000000ff0400728c */ /* 0x001fe2000bf25270 */
        /* <DEDUP_REMOVED lines=9> */
[--C-:B------:R-:W-:Y:S02]  /*0910*/  LOP3.LUT R20, R20, UR27, R7.reuse, 0x96, !PT ;  /* 0x0000001b14147c12 */ /* 0x100fe4000f8e9607 */
[----:B------:R-:W-:Y:S01]  /*0920*/  PRMT R7, R107, 0x7632, R7 ;  /* 0x000076326b077816 */ /* 0x000fe20000000007 */
[----:B------:R-:W-:Y:S01]  /*0930*/  IMAD.U32 R95, R90, 0x10000, RZ ;  /* 0x000100005a5f7824 */ /* 0x000fe200078e00ff */
[----:B------:R-:W-:Y:S01]  /*0940*/  LOP3.LUT R24, R24, UR28, R5, 0x96, !PT ;  /* 0x0000001c18187c12 */ /* 0x000fe2000f8e9605 */
[----:B------:R-:W-:Y:S01]  /*0950*/  IMAD.U32 R111, R106, 0x10000, RZ ;  /* 0x000100006a6f7824 */ /* 0x000fe200078e00ff */
[----:B------:R-:W-:Y:S01]  /*0960*/  PRMT R90, R15, 0x7632, R90 ;  /* 0x000076320f5a7816 */ /* 0x000fe2000000005a */
[----:B------:R-:W-:Y:S01]  /*0970*/  IMAD R26, R21, -0x326172a9, RZ ;  /* 0xcd9e8d57151a7824 */ /* 0x000fe200078e02ff */
[----:B------:R-:W-:Y:S01]  /*0980*/  PRMT R106, R19, 0x7632, R106 ;  /* 0x00007632136a7816 */ /* 0x000fe2000000006a */
[----:B------:R-:W-:Y:S01]  /*0990*/  IMAD R22, R22, -0x2daee0ad, RZ ;  /* 0xd2511f5316167824 */ /* 0x000fe200078e02ff */
[----:B------:R-:W-:Y:S01]  /*09a0*/  PRMT R101, R88, 0x7632, R101 ;  /* 0x0000763258657816 */ /* 0x000fe20000000065 */
[----:B------:R-:W-:Y:S01]  /*09b0*/  IMAD.HI.U32 R67, R20, -0x2daee0ad, RZ ;  /* 0xd2511f5314437827 */ /* 0x000fe200078e00ff */
[----:B------:R-:W-:-:S02]  /*09c0*/  PRMT R77, R74, 0x7632, R77 ;  /* 0x000076324a4d7816 */ /* 0x000fc4000000004d */
[----:B------:R-:W-:Y:S01]  /*09d0*/  PRMT R85, R72, 0x7632, R85 ;  /* 0x0000763248557816 */ /* 0x000fe20000000055 */
[----:B------:R-:W-:Y:S01]  /*09e0*/  IMAD.HI.U32 R65, R24, -0x326172a9, RZ ;  /* 0xcd9e8d5718417827 */ /* 0x000fe200078e00ff */
[----:B------:R-:W-:Y:S02]  /*09f0*/  PRMT R117, R104, 0x7632, R117 ;  /* 0x0000763268757816 */ /* 0x000fe40000000075 */
[----:B------:R-:W-:Y:S01]  /*0a00*/  SHF.L.U32 R103, R88, 0x10, RZ ;  /* 0x0000001058677819 */ /* 0x000fe200000006ff */
[----:B------:R-:W-:Y:S01]  /*0a10*/  IMAD.U32 R99, R89, 0x10000, RZ ;  /* 0x0001000059637824 */ /* 0x000fe200078e00ff */
[----:B------:R-:W-:Y:S01]  /*0a20*/  SHF.L.U32 R87, R72, 0x10, RZ ;  /* 0x0000001048577819 */ /* 0x000fe200000006ff */
[----:B------:R-:W-:Y:S01]  /*0a30*/  IMAD.U32 R115, R105, 0x10000, RZ ;  /* 0x0001000069737824 */ /* 0x000fe200078e00ff */
[----:B------:R-:W-:Y:S01]  /*0a40*/  SHF.L.U32 R119, R104, 0x10, RZ ;  /* 0x0000001068777819 */ /* 0x000fe200000006ff */
[----:B------:R-:W-:Y:S01]  /*0a50*/  IMAD.U32 R91, R91, 0x10000, RZ ;  /* 0x000100005b5b7824 */ /* 0x000fe200078e00ff */
[----:B------:R-:W-:Y:S01]  /*0a60*/  LOP3.LUT R67, R22, UR30, R67, 0x96, !PT ;  /* 0x0000001e16437c12 */ /* 0x000fe2000f8e9643 */
[----:B------:R-:W-:Y:S01]  /*0a70*/  IMAD.U32 R75, R75, 0x10000, RZ ;  /* 0x000100004b4b7824 */ /* 0x000fe200078e00ff */
[----:B------:R-:W-:Y:S01]  /*0a80*/  LOP3.LUT R65, R26, UR29, R65, 0x96, !PT ;  /* 0x0000001d1a417c12 */ /* 0x000fe2000f8e9641 */
[----:B------:R-:W-:Y:S01]  /*0a90*/  IMAD.U32 R79, R74, 0x10000, RZ ;  /* 0x000100004a4f7824 */ /* 0x000fe200078e00ff */
[----:B------:R-:W-:Y:S01]  /*0aa0*/  LOP3.LUT R64, R64, 0x3, RZ, 0xc0, !PT ;  /* 0x0000000340407812 */ /* 0x000fe200078ec0ff */
        /* <DEDUP_REMOVED lines=17> */
[----:B------:R-:W-:Y:S01]  /*0bc0*/  PLOP3.LUT P0, PT, PT, PT, UP0, 0x80, 0x8 ;  /* 0x000000000008781c */ /* 0x000fe20003f0f008 */
[----:B------:R-:W-:Y:S01]  /*0bd0*/  IMAD.U32 R112, R18, 0x10000, RZ ;  /* 0x0001000012707824 */ /* 0x000fe200078e00ff */
[----:B------:R-:W-:Y:S01]  /*0be0*/  SHF.L.U32 R117, R117, 0x10, RZ ;  /* 0x0000001075757819 */ /* 0x000fe200000006ff */
[----:B------:R-:W-:-:S02]  /*0bf0*/  IMAD.U32 R116, R17, 0x10000, RZ ;  /* 0x0001000011747824 */ /* 0x000fc400078e00ff */
[----:B------:R-:W-:Y:S02]  /*0c00*/  IMAD.MOV.U32 R5, RZ, RZ, RZ ;  /* 0x000000ffff057224 */ /* 0x000fe400078e00ff */
[----:B------:R-:W-:Y:S02]  /*0c10*/  IMAD.U32 R70, R70, 0x10000, RZ ;  /* 0x0001000046467824 */ /* 0x000fe400078e00ff */
[----:B------:R-:W-:Y:S02]  /*0c20*/  IMAD.U32 R71, R71, 0x10000, RZ ;  /* 0x0001000047477824 */ /* 0x000fe400078e00ff */
[----:B------:R-:W-:Y:S02]  /*0c30*/  IMAD.U32 R78, R78, 0x10000, RZ ;  /* 0x000100004e4e7824 */ /* 0x000fe400078e00ff */
[----:B------:R-:W-:Y:S02]  /*0c40*/  IMAD.U32 R81, R81, 0x10000, RZ ;  /* 0x0001000051517824 */ /* 0x000fe400078e00ff */
[----:B------:R-:W-:-:S02]  /*0c50*/  IMAD.U32 R82, R82, 0x10000, RZ ;  /* 0x0001000052527824 */ /* 0x000fc400078e00ff */
[----:B------:R-:W-:Y:S02]  /*0c60*/  IMAD.U32 R86, R86, 0x10000, RZ ;  /* 0x0001000056567824 */ /* 0x000fe400078e00ff */
        /* <DEDUP_REMOVED lines=12> */
[----:B------:R-:W-:Y:S02]  /*0d30*/  IMAD R46, R20, -0x2daee0ad, RZ ;  /* 0xd2511f53142e7824 */ /* 0x000fe400078e02ff */
[----:B-1234-:R-:W-:-:S07]  /*0d40*/  IMAD R72, R24, -0x326172a9, RZ ;  /* 0xcd9e8d5718487824 */ /* 0x01efce00078e02ff */
.L_x_1700:
[----:B------:R-:W-:Y:S01]  /*0d50*/  ISETP.NE.U32.AND P1, PT, RZ, UR10, PT ;  /* 0x0000000aff007c0c */ /* 0x000fe2000bf25070 */
[----:B0-----:R-:W0:Y:S01]  /*0d60*/  @P0 LDC.64 R10, c[0x0][0x398] ;  /* 0x0000e600ff0a0b82 */ /* 0x001e220000000a00 */
        /* <DEDUP_REMOVED lines=8> */
[----:B------:R-:W0:Y:S01]  /*0df0*/  LDC.64 R38, c[0x0][0x398] ;  /* 0x0000e600ff267b82 */ /* 0x000e220000000a00 */
[----:B------:R-:W3:Y:S01]  /*0e00*/  @P0 LDG.E.128 R32, desc[UR8][R10.64] ;  /* 0x000000080a200981 */ /* 0x000ee2000c1e1d00 */
[----:B-1----:R-:W-:-:S06]  /*0e10*/  IMAD.WIDE.U32 R24, R6, 0x10, R68 ;  /* 0x0000001006187825 */ /* 0x002fcc00078e0044 */
[----:B------:R-:W5:Y:S01]  /*0e20*/  LDG.E.128 R24, desc[UR8][R24.64] ;  /* 0x0000000818187981 */ /* 0x000f62000c1e1d00 */
[----:B--2---:R-:W-:-:S05]  /*0e30*/  @P1 IMAD.WIDE.U32 R8, R6, 0x10, R8 ;  /* 0x0000001006081825 */ /* 0x004fca00078e0008 */
[----:B------:R-:W2:Y:S01]  /*0e40*/  @P1 LDG.E.128 R28, desc[UR8][R8.64] ;  /* 0x00000008081c1981 */ /* 0x000ea2000c1e1d00 */
[----:B0-----:R-:W-:-:S04]  /*0e50*/  ISETP.NE.U32.AND P0, PT, R38, RZ, PT ;  /* 0x000000ff2600720c */ /* 0x001fc80003f05070 */
[----:B------:R-:W-:Y:S01]  /*0e60*/  ISETP.NE.AND.EX P0, PT, R39, RZ, PT, P0 ;  /* 0x000000ff2700720c */ /* 0x000fe20003f05300 */
[----:B------:R-:W-:Y:S01]  /*0e70*/  IMAD.MOV.U32 R42, RZ, RZ, 0x2f800000 ;  /* 0x2f800000ff2a7424 */ /* 0x000fe200078e00ff */
[----:B---3--:R-:W-:Y:S02]  /*0e80*/  PRMT R14, R35, 0x7632, R14 ;  /* 0x00007632230e7816 */ /* 0x008fe4000000000e */
[----:B------:R-:W-:Y:S02]  /*0e90*/  PRMT R12, R34, 0x7632, R12 ;  /* 0x00007632220c7816 */ /* 0x000fe4000000000c */
[----:B------:R-:W-:Y:S02]  /*0ea0*/  PRMT R10, R33, 0x7632, R10 ;  /* 0x00007632210a7816 */ /* 0x000fe4000000000a */
[----:B------:R-:W-:Y:S02]  /*0eb0*/  PRMT R11, R32, 0x7632, R11 ;  /* 0x00007632200b7816 */ /* 0x000fe4000000000b */
[----:B--2---:R-:W-:-:S02]  /*0ec0*/  PRMT R37, R31, 0x7632, R37 ;  /* 0x000076321f257816 */ /* 0x004fc40000000025 */
[----:B------:R-:W-:Y:S02]  /*0ed0*/  PRMT R47, R30, 0x7632, R47 ;  /* 0x000076321e2f7816 */ /* 0x000fe4000000002f */
[----:B------:R-:W-:Y:S02]  /*0ee0*/  PRMT R52, R29, 0x7632, R52 ;  /* 0x000076321d347816 */ /* 0x000fe40000000034 */
[----:B------:R-:W-:Y:S01]  /*0ef0*/  PRMT R36, R28, 0x7632, R36 ;  /* 0x000076321c247816 */ /* 0x000fe20000000024 */
[----:B------:R-:W-:Y:S06]  /*0f00*/  @P0 BRA `(.L_x_1330) ;  /* 0x0000002800400947 */ /* 0x000fec0003800000 */
        /* <DEDUP_REMOVED lines=11> */
[--C-:B------:R-:W-:Y:S02]  /*0fc0*/  @!P0 IMAD.MOV.U32 R40, RZ, RZ, R46.reuse ;  /* 0x000000ffff288224 */ /* 0x100fe400078e002e */
[----:B------:R-:W-:Y:S02]  /*0fd0*/  @P0 VIADD R11, R64, 0x1 ;  /* 0x00000001400b0836 */ /* 0x000fe40000000000 */
[----:B------:R-:W-:Y:S02]  /*0fe0*/  @P0 IMAD.MOV.U32 R40, RZ, RZ, R46 ;  /* 0x000000ffff280224 */ /* 0x000fe400078e002e */
[----:B------:R-:W-:Y:S01]  /*0ff0*/  @P0 IMAD.MOV.U32 R7, RZ, RZ, R65 ;  /* 0x000000ffff070224 */ /* 0x000fe200078e0041 */
[----:B------:R-:W-:Y:S06]  /*1000*/  BRA `(.L_x_1332) ;  /* 0x0000000000dc7947 */ /* 0x000fec0003800000 */
.L_x_1333:
        /* <DEDUP_REMOVED lines=13> */
.L_x_1335:
[----:B------:R-:W-:Y:S05]  /*10e0*/  BSYNC.RECONVERGENT B2 ;  /* 0x0000000000027941 */ /* 0x000fea0003800200 */
.L_x_1334:
        /* <DEDUP_REMOVED lines=37> */
[----:B------:R-:W-:Y:S02]  /*1340*/  HFMA2 R11, -RZ, RZ, 0, 0 ;  /* 0x00000000ff0b7431 */ /* 0x000fe400000001ff */
[----:B------:R-:W-:Y:S01]  /*1350*/  IMAD.WIDE.U32 R40, R40, -0x2daee0ad, RZ ;  /* 0xd2511f5328287825 */ /* 0x000fe200078e00ff */
[----:B------:R-:W-:-:S04]  /*1360*/  LOP3.LUT R65, R10, UR29, R73, 0x96, !PT ;  /* 0x0000001d0a417c12 */ /* 0x000fc8000f8e9649 */
[----:B------:R-:W-:-:S07]  /*1370*/  LOP3.LUT R67, R8, UR30, R41, 0x96, !PT ;  /* 0x0000001e08437c12 */ /* 0x000fce000f8e9629 */
.L_x_1332:
[----:B------:R-:W-:Y:S05]  /*1380*/  BSYNC.RECONVERGENT B1 ;  /* 0x0000000000017941 */ /* 0x000fea0003800200 */
.L_x_1331:
[----:B------:R-:W-:Y:S01]  /*1390*/  I2FP.F32.U32 R7, R7 ;  /* 0x0000000700077245 */ /* 0x000fe20000201000 */
[----:B-----5:R-:W-:Y:S01]  /*13a0*/  IMAD.U32 R8, R24, 0x10000, RZ ;  /* 0x0001000018087824 */ /* 0x020fe200078e00ff */
[----:B------:R-:W-:Y:S01]  /*13b0*/  ISETP.NE.AND P2, PT, R11, 0x1, PT ;  /* 0x000000010b00780c */ /* 0x000fe20003f45270 */
[----:B------:R-:W-:Y:S01]  /*13c0*/  IMAD.U32 R43, RZ, RZ, UR32 ;  /* 0x00000020ff2b7e24 */ /* 0x000fe2000f8e00ff */
[----:B------:R-:W-:Y:S01]  /*13d0*/  @P1 SHF.L.U32 R10, R28, 0x10, RZ ;  /* 0x000000101c0a1819 */ /* 0x000fe200000006ff */
[----:B------:R-:W-:Y:S01]  /*13e0*/  FFMA.FTZ R7, R7, R42, 1.1641532182693481445e-10 ;  /* 0x2f00000007077423 */ /* 0x000fe2000001002a */
[----:B------:R-:W-:Y:S02]  /*13f0*/  IMAD.U32 R44, RZ, RZ, UR31 ;  /* 0x0000001fff2c7e24 */ /* 0x000fe4000f8e00ff */
[----:B------:R-:W-:Y:S01]  /*1400*/  FMUL.FTZ R8, R8, R43 ;  /* 0x0000002b08087220 */ /* 0x000fe20000410000 */
[----:B------:R-:W-:Y:S01]  /*1410*/  BSSY.RECONVERGENT B1, `(.L_x_1336) ;  /* 0x000004b000017945 */ /* 0x000fe20003800200 */
[----:B------:R-:W-:Y:S01]  /*1420*/  PRMT R24, R24, 0x7632, R24 ;  /* 0x0000763218187816 */ /* 0x000fe20000000018 */
[----:B------:R-:W-:Y:S01]  /*1430*/  IMAD.MOV.U32 R9, RZ, RZ, R72 ;  /* 0x000000ffff097224 */ /* 0x000fe200078e0048 */
[----:B------:R-:W-:-:S04]  /*1440*/  FSETP.GTU.FTZ.AND P0, PT, R7, R44, PT ;  /* 0x0000002c0700720b */ /* 0x000fc80003f1c000 */
        /* <DEDUP_REMOVED lines=15> */
.L_x_1338:
        /* <DEDUP_REMOVED lines=13> */
.L_x_1340:
[----:B------:R-:W-:Y:S05]  /*1610*/  BSYNC.RECONVERGENT B2 ;  /* 0x0000000000027941 */ /* 0x000fea0003800200 */
.L_x_1339:
        /* <DEDUP_REMOVED lines=39> */
[----:B------:R-:W-:Y:S02]  /*1890*/  HFMA2 R10, -RZ, RZ, 0, 0 ;  /* 0x00000000ff0a7431 */ /* 0x000fe400000001ff */
[----:B------:R-:W-:Y:S02]  /*18a0*/  IMAD.MOV.U32 R9, RZ, RZ, R40 ;  /* 0x000000ffff097224 */ /* 0x000fe400078e0028 */
[----:B------:R-:W-:-:S07]  /*18b0*/  IMAD.MOV.U32 R40, RZ, RZ, R8 ;  /* 0x000000ffff287224 */ /* 0x000fce00078e0008 */
.L_x_1337:
[----:B------:R-:W-:Y:S05]  /*18c0*/  BSYNC.RECONVERGENT B1 ;  /* 0x0000000000017941 */ /* 0x000fea0003800200 */
.L_x_1336:
[----:B------:R-:W-:Y:S01]  /*18d0*/  I2FP.F32.U32 R9, R9 ;  /* 0x0000000900097245 */ /* 0x000fe20000201000 */
[----:B------:R-:W-:Y:S01]  /*18e0*/  IMAD.U32 R24, R24, 0x10000, RZ ;  /* 0x0001000018187824 */ /* 0x000fe200078e00ff */
[----:B------:R-:W-:Y:S01]  /*18f0*/  ISETP.NE.AND P2, PT, R10, 0x1, PT ;  /* 0x000000010a00780c */ /* 0x000fe20003f45270 */
[----:B------:R-:W-:Y:S01]  /*1900*/  BSSY.RECONVERGENT B1, `(.L_x_1341) ;  /* 0x000004d000017945 */ /* 0x000fe20003800200 */
[----:B------:R-:W-:Y:S02]  /*1910*/  IMAD.MOV.U32 R13, RZ, RZ, 0x2 ;  /* 0x00000002ff0d7424 */ /* 0x000fe400078e00ff */
[----:B------:R-:W-:Y:S01]  /*1920*/  FFMA.FTZ R9, R9, R42, 1.1641532182693481445e-10 ;  /* 0x2f00000009097423 */ /* 0x000fe2000001002a */
[----:B------:R-:W-:-:S04]  /*1930*/  FMUL.FTZ R24, R24, R43 ;  /* 0x0000002b18187220 */ /* 0x000fc80000410000 */
[----:B------:R-:W-:Y:S01]  /*1940*/  FSETP.GTU.FTZ.AND P0, PT, R9, R44, PT ;  /* 0x0000002c0900720b */ /* 0x000fe20003f1c000 */
[----:B------:R-:W-:-:S03]  /*1950*/  @P1 IMAD.U32 R9, R36, 0x10000, RZ ;  /* 0x0001000024091824 */ /* 0x000fc600078e00ff */
[----:B------:R-:W-:Y:S02]  /*1960*/  FSEL R8, R24, RZ, !P0 ;  /* 0x000000ff18087208 */ /* 0x000fe40004000000 */
        /* <DEDUP_REMOVED lines=14> */
.L_x_1343:
        /* <DEDUP_REMOVED lines=13> */
.L_x_1345:
[----:B------:R-:W-:Y:S05]  /*1b20*/  BSYNC.RECONVERGENT B2 ;  /* 0x0000000000027941 */ /* 0x000fea0003800200 */
.L_x_1344:
        /* <DEDUP_REMOVED lines=41> */
[----:B------:R-:W-:-:S07]  /*1dc0*/  LOP3.LUT R67, R12, UR30, R11, 0x96, !PT ;  /* 0x0000001e0c437c12 */ /* 0x000fce000f8e960b */
.L_x_1342:
[----:B------:R-:W-:Y:S05]  /*1dd0*/  BSYNC.RECONVERGENT B1 ;  /* 0x0000000000017941 */ /* 0x000fea0003800200 */
.L_x_1341:
        /* <DEDUP_REMOVED lines=8> */
[----:B------:R-:W-:Y:S02]  /*1e60*/  IMAD.MOV.U32 R11, RZ, RZ, R72 ;  /* 0x000000ffff0b7224 */ /* 0x000fe400078e0048 */
        /* <DEDUP_REMOVED lines=16> */
.L_x_1348:
        /* <DEDUP_REMOVED lines=13> */
.L_x_1350:
[----:B------:R-:W-:Y:S05]  /*2040*/  BSYNC.RECONVERGENT B2 ;  /* 0x0000000000027941 */ /* 0x000fea0003800200 */
.L_x_1349:
        /* <DEDUP_REMOVED lines=42> */
.L_x_1347:
[----:B------:R-:W-:Y:S05]  /*22f0*/  BSYNC.RECONVERGENT B1 ;  /* 0x0000000000017941 */ /* 0x000fea0003800200 */
.L_x_1346:
        /* <DEDUP_REMOVED lines=23> */
.L_x_1353:
        /* <DEDUP_REMOVED lines=13> */
.L_x_1355:
[----:B------:R-:W-:Y:S05]  /*2540*/  BSYNC.RECONVERGENT B2 ;  /* 0x0000000000027941 */ /* 0x000fea0003800200 */
.L_x_1354:
        /* <DEDUP_REMOVED lines=42> */
.L_x_1352:
[----:B------:R-:W-:Y:S05]  /*27f0*/  BSYNC.RECONVERGENT B1 ;  /* 0x0000000000017941 */ /* 0x000fea0003800200 */
.L_x_1351:
        /* <DEDUP_REMOVED lines=24> */
.L_x_1358:
        /* <DEDUP_REMOVED lines=13> */
.L_x_1360:
[----:B------:R-:W-:Y:S05]  /*2a50*/  BSYNC.RECONVERGENT B2 ;  /* 0x0000000000027941 */ /* 0x000fea0003800200 */
.L_x_1359:
        /* <DEDUP_REMOVED lines=40> */
[----:B------:R-:W-:Y:S02]  /*2ce0*/  IMAD.MOV.U32 R13, RZ, RZ, R40 ;  /* 0x000000ffff0d7224 */ /* 0x000fe400078e0028 */
[----:B------:R-:W-:-:S07]  /*2cf0*/  IMAD.MOV.U32 R40, RZ, RZ, R12 ;  /* 0x000000ffff287224 */ /* 0x000fce00078e000c */
.L_x_1357:
[----:B------:R-:W-:Y:S05]  /*2d00*/  BSYNC.RECONVERGENT B1 ;  /* 0x0000000000017941 */ /* 0x000fea0003800200 */
.L_x_1356:
        /* <DEDUP_REMOVED lines=23> */
.L_x_1363:
        /* <DEDUP_REMOVED lines=13> */
.L_x_1365:
[----:B------:R-:W-:Y:S05]  /*2f50*/  BSYNC.RECONVERGENT B2 ;  /* 0x0000000000027941 */ /* 0x000fea0003800200 */
.L_x_1364:
        /* <DEDUP_REMOVED lines=42> */
.L_x_1362:
[----:B------:R-:W-:Y:S05]  /*3200*/  BSYNC.RECONVERGENT B1 ;  /* 0x0000000000017941 */ /* 0x000fea0003800200 */
.L_x_1361:
        /* <DEDUP_REMOVED lines=11> */
[----:B------:R-:W-:Y:S02]  /*32c0*/  PRMT R14, R27, 0x7632, R14 ;  /* 0x000076321b0e7816 */ /* 0x000fe4000000000e */
[----:B------:R-:W-:Y:S01]  /*32d0*/  PLOP3.LUT P4, PT, P4, PT, PT, 0x8, 0x80 ;  /* 0x000000000080781c */ /* 0x000fe2000278e170 */
        /* <DEDUP_REMOVED lines=11> */
.L_x_1368:
        /* <DEDUP_REMOVED lines=13> */
.L_x_1370:
[----:B------:R-:W-:Y:S05]  /*3460*/  BSYNC.RECONVERGENT B2 ;  /* 0x0000000000027941 */ /* 0x000fea0003800200 */
.L_x_1369:
        /* <DEDUP_REMOVED lines=39> */
[----:B------:R-:W-:-:S03]  /*36e0*/  LOP3.LUT R65, R52, UR29, R73, 0x96, !PT ;  /* 0x0000001d34417c12 */ /* 0x000fc6000f8e9649 */
[----:B------:R-:W-:Y:S01]  /*36f0*/  IMAD.MOV.U32 R40, RZ, RZ, R48 ;  /* 0x000000ffff287224 */ /* 0x000fe200078e0030 */
[----:B------:R-:W-:-:S07]  /*3700*/  LOP3.LUT R67, R50, UR30, R49, 0x96, !PT ;  /* 0x0000001e32437c12 */ /* 0x000fce000f8e9631 */
.L_x_1367:
[----:B------:R-:W-:Y:S05]  /*3710*/  BSYNC.RECONVERGENT B1 ;  /* 0x0000000000017941 */ /* 0x000fea0003800200 */
.L_x_1366:
[----:B------:R-:W-:Y:S01]  /*3720*/  I2FP.F32.U32 R47, R47 ;  /* 0x0000002f002f7245 */ /* 0x000fe20000201000 */
[----:B------:R-:W-:Y:S01]  /*3730*/  IMAD.U32 R14, R14, 0x10000, RZ ;  /* 0x000100000e0e7824 */ /* 0x000fe200078e00ff */
[----:B------:R-:W-:Y:S01]  /*3740*/  PRMT R26, R46, 0x5410, R26 ;  /* 0x000054102e1a7816 */ /* 0x000fe2000000001a */
[----:B------:R-:W-:Y:S01]  /*3750*/  @P1 IMAD.U32 R37, R37, 0x10000, RZ ;  /* 0x0001000025251824 */ /* 0x000fe200078e00ff */
[----:B------:R-:W-:Y:S01]  /*3760*/  PRMT R25, R45, 0x5410, R25 ;  /* 0x000054102d197816 */ /* 0x000fe20000000019 */
[----:B------:R-:W-:Y:S01]  /*3770*/  FFMA.FTZ R47, R47, R42, 1.1641532182693481445e-10 ;  /* 0x2f0000002f2f7423 */ /* 0x000fe2000001002a */
[----:B------:R-:W-:Y:S01]  /*3780*/  FMUL.FTZ R14, R14, R43 ;  /* 0x0000002b0e0e7220 */ /* 0x000fe20000410000 */
[----:B------:R-:W-:-:S03]  /*3790*/  PRMT R24, R41, 0x5410, R24 ;  /* 0x0000541029187816 */ /* 0x000fc60000000018 */
[----:B------:R-:W-:-:S04]  /*37a0*/  FSETP.GTU.FTZ.AND P5, PT, R47, R44, PT ;  /* 0x0000002c2f00720b */ /* 0x000fc80003fbc000 */
[----:B------:R-:W-:Y:S02]  /*37b0*/  FSEL R14, R14, RZ, !P5 ;  /* 0x000000ff0e0e7208 */ /* 0x000fe40006800000 */
[----:B------:R-:W-:-:S03]  /*37c0*/  PLOP3.LUT P5, PT, P5, PT, PT, 0x8, 0x80 ;  /* 0x000000000080781c */ /* 0x000fc60002fae170 */
[----:B------:R-:W-:-:S05]  /*37d0*/  @P1 FADD.FTZ R14, R14, R37 ;  /* 0x000000250e0e1221 */ /* 0x000fca0000010000 */
[----:B------:R-:W-:-:S04]  /*37e0*/  F2FP.BF16.F32.PACK_AB R37, RZ, R14 ;  /* 0x0000000eff25723e */ /* 0x000fc800000010ff */
[----:B------:R-:W-:Y:S01]  /*37f0*/  PRMT R27, R27, 0x5410, R37 ;  /* 0x000054101b1b7816 */ /* 0x000fe20000000025 */
[----:B------:R-:W-:Y:S06]  /*3800*/  BRA `(.L_x_1371) ;  /* 0x0000005000247947 */ /* 0x000fec0003800000 */
.L_x_1330:
        /* <DEDUP_REMOVED lines=16> */
.L_x_1374:
        /* <DEDUP_REMOVED lines=13> */
.L_x_1376:
[----:B------:R-:W-:Y:S05]  /*39e0*/  BSYNC.RECONVERGENT B2 ;  /* 0x0000000000027941 */ /* 0x000fea0003800200 */
.L_x_1375:
        /* <DEDUP_REMOVED lines=40> */
[----:B------:R-:W-:-:S07]  /*3c70*/  LOP3.LUT R67, R8, UR30, R41, 0x96, !PT ;  /* 0x0000001e08437c12 */ /* 0x000fce000f8e9629 */
.L_x_1373:
[----:B------:R-:W-:Y:S05]  /*3c80*/  BSYNC.RECONVERGENT B1 ;  /* 0x0000000000017941 */ /* 0x000fea0003800200 */
.L_x_1372:
[----:B------:R-:W-:Y:S01]  /*3c90*/  I2FP.F32.U32 R7, R7 ;  /* 0x0000000700077245 */ /* 0x000fe20000201000 */
[----:B------:R-:W-:Y:S01]  /*3ca0*/  IMAD.U32 R44, RZ, RZ, UR31 ;  /* 0x0000001fff2c7e24 */ /* 0x000fe2000f8e00ff */
[----:B------:R-:W-:Y:S01]  /*3cb0*/  ISETP.NE.AND P2, PT, R15, 0x1, PT ;  /* 0x000000010f00780c */ /* 0x000fe20003f45270 */
[C---:B-----5:R-:W-:Y:S01]  /*3cc0*/  IMAD.U32 R8, R24.reuse, 0x10000, RZ ;  /* 0x0001000018087824 */ /* 0x060fe200078e00ff */
[----:B------:R-:W-:Y:S01]  /*3cd0*/  BSSY.RECONVERGENT B1, `(.L_x_1377) ;  /* 0x000004c000017945 */ /* 0x000fe20003800200 */
[----:B------:R-:W-:Y:S01]  /*3ce0*/  FFMA.FTZ R7, R7, R42, 1.1641532182693481445e-10 ;  /* 0x2f00000007077423 */ /* 0x000fe2000001002a */
[----:B------:R-:W-:Y:S02]  /*3cf0*/  IMAD.U32 R43, RZ, RZ, UR32 ;  /* 0x00000020ff2b7e24 */ /* 0x000fe4000f8e00ff */
[----:B------:R-:W-:Y:S01]  /*3d00*/  HFMA2 R16, -RZ, RZ, 0, 1.1920928955078125e-07 ;  /* 0x00000002ff107431 */ /* 0x000fe200000001ff */
[----:B------:R-:W-:Y:S01]  /*3d10*/  PRMT R13, R24, 0x7632, R13 ;  /* 0x00007632180d7816 */ /* 0x000fe2000000000d */
[----:B------:R-:W-:Y:S01]  /*3d20*/  IMAD.MOV.U32 R9, RZ, RZ, R72 ;  /* 0x000000ffff097224 */ /* 0x000fe200078e0048 */
[----:B------:R-:W-:Y:S01]  /*3d30*/  FSETP.GTU.FTZ.AND P0, PT, R7, R44, PT ;  /* 0x0000002c0700720b */ /* 0x000fe20003f1c000 */
[----:B------:R-:W-:-:S03]  /*3d40*/  FMUL.FTZ R7, R8, R43 ;  /* 0x0000002b08077220 */ /* 0x000fc60000410000 */
        /* <DEDUP_REMOVED lines=12> */
.L_x_1379:
        /* <DEDUP_REMOVED lines=13> */
.L_x_1381:
[----:B------:R-:W-:Y:S05]  /*3ee0*/  BSYNC.RECONVERGENT B2 ;  /* 0x0000000000027941 */ /* 0x000fea0003800200 */
.L_x_1380:
        /* <DEDUP_REMOVED lines=40> */
[----:B------:R-:W-:Y:S02]  /*4170*/  IMAD.MOV.U32 R40, RZ, RZ, R8 ;  /* 0x000000ffff287224 */ /* 0x000fe400078e0008 */
[----:B------:R-:W-:-:S07]  /*4180*/  IMAD.MOV.U32 R16, RZ, RZ, RZ ;  /* 0x000000ffff107224 */ /* 0x000fce00078e00ff */
.L_x_1378:
[----:B------:R-:W-:Y:S05]  /*4190*/  BSYNC.RECONVERGENT B1 ;  /* 0x0000000000017941 */ /* 0x000fea0003800200 */
.L_x_1377:
        /* <DEDUP_REMOVED lines=10> */
[----:B------:R-:W-:-:S03]  /*4240*/  SEL R15, RZ, 0x1, P0 ;  /* 0x00000001ff0f7807 */ /* 0x000fc60000000000 */
[----:B------:R-:W-:-:S04]  /*4250*/  FADD.FTZ R8, R7, R8 ;  /* 0x0000000807087221 */ /* 0x000fc80000010000 */
[--C-:B------:R-:W-:Y:S01]  /*4260*/  @P1 FADD.FTZ R7, R9, R8.reuse ;  /* 0x0000000809071221 */ /* 0x100fe20000010000 */
[----:B------:R-:W-:Y:S01]  /*4270*/  @!P1 IMAD.MOV.U32 R7, RZ, RZ, R8 ;  /* 0x000000ffff079224 */ /* 0x000fe200078e0008 */
        /* <DEDUP_REMOVED lines=11> */
.L_x_1384:
        /* <DEDUP_REMOVED lines=13> */
.L_x_1386:
[----:B------:R-:W-:Y:S05]  /*4400*/  BSYNC.RECONVERGENT B2 ;  /* 0x0000000000027941 */ /* 0x000fea0003800200 */
.L_x_1385:
        /* <DEDUP_REMOVED lines=39> */
[----:B------:R-:W-:Y:S02]  /*4680*/  LOP3.LUT R67, R16, UR30, R9, 0x96, !PT ;  /* 0x0000001e10437c12 */ /* 0x000fe4000f8e9609 */
[----:B------:R-:W-:Y:S01]  /*4690*/  MOV R9, R40 ;  /* 0x0000002800097202 */ /* 0x000fe20000000f00 */
[----:B------:R-:W-:-:S07]  /*46a0*/  IMAD.MOV.U32 R40, RZ, RZ, R8 ;  /* 0x000000ffff287224 */ /* 0x000fce00078e0008 */
.L_x_1383:
[----:B------:R-:W-:Y:S05]  /*46b0*/  BSYNC.RECONVERGENT B1 ;  /* 0x0000000000017941 */ /* 0x000fea0003800200 */
.L_x_1382:
        /* <DEDUP_REMOVED lines=21> */
.L_x_1389:
        /* <DEDUP_REMOVED lines=13> */
.L_x_1391:
[----:B------:R-:W-:Y:S05]  /*48e0*/  BSYNC.RECONVERGENT B2 ;  /* 0x0000000000027941 */ /* 0x000fea0003800200 */
.L_x_1390:
        /* <DEDUP_REMOVED lines=40> */
[----:B------:R-:W-:Y:S02]  /*4b70*/  IMAD.MOV.U32 R9, RZ, RZ, R40 ;  /* 0x000000ffff097224 */ /* 0x000fe400078e0028 */
[----:B------:R-:W-:-:S07]  /*4b80*/  IMAD.MOV.U32 R40, RZ, RZ, R8 ;  /* 0x000000ffff287224 */ /* 0x000fce00078e0008 */
.L_x_1388:
[----:B------:R-:W-:Y:S05]  /*4b90*/  BSYNC.RECONVERGENT B1 ;  /* 0x0000000000017941 */ /* 0x000fea0003800200 */
.L_x_1387:
[----:B------:R-:W-:Y:S01]  /*4ba0*/  I2FP.F32.U32 R9, R9 ;  /* 0x0000000900097245 */ /* 0x000fe20000201000 */
[----:B------:R-:W-:Y:S01]  /*4bb0*/  @P1 IMAD.U32 R36, R36, 0x10000, RZ ;  /* 0x0001000024241824 */ /* 0x000fe200078e00ff */
[----:B------:R-:W-:Y:S01]  /*4bc0*/  SHF.L.U32 R8, R11, 0x10, RZ ;  /* 0x000000100b087819 */ /* 0x000fe200000006ff */
[----:B------:R-:W-:Y:S01]  /*4bd0*/  BSSY.RECONVERGENT B1, `(.L_x_1392) ;  /* 0x000004e000017945 */ /* 0x000fe20003800200 */
[----:B------:R-:W-:Y:S01]  /*4be0*/  ISETP.NE.AND P2, PT, R18, 0x1, PT ;  /* 0x000000011200780c */ /* 0x000fe20003f45270 */
[----:B------:R-:W-:Y:S01]  /*4bf0*/  FFMA.FTZ R9, R9, R42, 1.1641532182693481445e-10 ;  /* 0x2f00000009097423 */ /* 0x000fe2000001002a */
[----:B------:R-:W-:Y:S02]  /*4c00*/  IMAD.MOV.U32 R17, RZ, RZ, 0x2 ;  /* 0x00000002ff117424 */ /* 0x000fe400078e00ff */
[----:B------:R-:W-:Y:S02]  /*4c10*/  FMUL.FTZ R8, R8, R43 ;  /* 0x0000002b08087220 */ /* 0x000fe40000410000 */
[----:B------:R-:W-:-:S02]  /*4c20*/  FSETP.GTU.FTZ.AND P0, PT, R9, R44, PT ;  /* 0x0000002c0900720b */ /* 0x000fc40003f1c000 */
[----:B------:R-:W-:Y:S02]  /*4c30*/  MOV R9, R72 ;  /* 0x0000004800097202 */ /* 0x000fe40000000f00 */
[----:B------:R-:W-:Y:S02]  /*4c40*/  FSEL R8, R8, RZ, !P0 ;  /* 0x000000ff08087208 */ /* 0x000fe40004000000 */
[----:B------:R-:W-:-:S03]  /*4c50*/  SEL R16, RZ, 0x1, P0 ;  /* 0x00000001ff107807 */ /* 0x000fc60000000000 */
[----:B------:R-:W-:-:S04]  /*4c60*/  FADD.FTZ R13, R13, R8 ;  /* 0x000000080d0d7221 */ /* 0x000fc80000010000 */
[--C-:B------:R-:W-:Y:S01]  /*4c70*/  @P1 FADD.FTZ R8, R36, R13.reuse ;  /* 0x0000000d24081221 */ /* 0x100fe20000010000 */
[----:B------:R-:W-:-:S05]  /*4c80*/  @!P1 IMAD.MOV.U32 R8, RZ, RZ, R13 ;  /* 0x000000ffff089224 */ /* 0x000fca00078e000d */
        /* <DEDUP_REMOVED lines=10> */
.L_x_1394:
        /* <DEDUP_REMOVED lines=13> */
.L_x_1396:
[----:B------:R-:W-:Y:S05]  /*4e00*/  BSYNC.RECONVERGENT B2 ;  /* 0x0000000000027941 */ /* 0x000fea0003800200 */
.L_x_1395:
        /* <DEDUP_REMOVED lines=42> */
.L_x_1393:
[----:B------:R-:W-:Y:S05]  /*50b0*/  BSYNC.RECONVERGENT B1 ;  /* 0x0000000000017941 */ /* 0x000fea0003800200 */
.L_x_1392:
[----:B------:R-:W-:Y:S01]  /*50c0*/  I2FP.F32.U32 R9, R9 ;  /* 0x0000000900097245 */ /* 0x000fe20000201000 */
[----:B------:R-:W-:Y:S01]  /*50d0*/  IMAD.U32 R18, R25, 0x10000, RZ ;  /* 0x0001000019127824 */ /* 0x000fe200078e00ff */
[----:B------:R-:W-:Y:S01]  /*50e0*/  ISETP.NE.AND P2, PT, R17, 0x1, PT ;  /* 0x000000011100780c */ /* 0x000fe20003f45270 */
[----:B------:R-:W-:Y:S01]  /*50f0*/  BSSY.RECONVERGENT B1, `(.L_x_1397) ;  /* 0x000004b000017945 */ /* 0x000fe20003800200 */
[----:B------:R-:W-:Y:S02]  /*5100*/  HFMA2 R19, -RZ, RZ, 0, 1.1920928955078125e-07 ;  /* 0x00000002ff137431 */ /* 0x000fe400000001ff */
[----:B------:R-:W-:Y:S01]  /*5110*/  FFMA.FTZ R9, R9, R42, 1.1641532182693481445e-10 ;  /* 0x2f00000009097423 */ /* 0x000fe2000001002a */
[----:B------:R-:W-:Y:S01]  /*5120*/  PRMT R11, R25, 0x7632, R11 ;  /* 0x00007632190b7816 */ /* 0x000fe2000000000b */
[----:B------:R-:W-:-:S03]  /*5130*/  IMAD.MOV.U32 R13, RZ, RZ, R72 ;  /* 0x000000ffff0d7224 */ /* 0x000fc600078e0048 */
        /* <DEDUP_REMOVED lines=14> */
.L_x_1399:
        /* <DEDUP_REMOVED lines=13> */
.L_x_1401:
[----:B------:R-:W-:Y:S05]  /*52f0*/  BSYNC.RECONVERGENT B2 ;  /* 0x0000000000027941 */ /* 0x000fea0003800200 */
.L_x_1400:
        /* <DEDUP_REMOVED lines=42> */
.L_x_1398:
[----:B------:R-:W-:Y:S05]  /*55a0*/  BSYNC.RECONVERGENT B1 ;  /* 0x0000000000017941 */ /* 0x000fea0003800200 */
.L_x_1397:
        /* <DEDUP_REMOVED lines=8> */
[----:B------:R-:W-:Y:S02]  /*5630*/  FSEL R18, R18, RZ, !P0 ;  /* 0x000000ff12127208 */ /* 0x000fe40004000000 */
[----:B------:R-:W-:-:S03]  /*5640*/  SEL R17, RZ, 0x1, P0 ;  /* 0x00000001ff117807 */ /* 0x000fc60000000000 */
[----:B------:R-:W-:-:S04]  /*5650*/  FADD.FTZ R13, R9, R18 ;  /* 0x00000012090d7221 */ /* 0x000fc80000010000 */
[--C-:B------:R-:W-:Y:S01]  /*5660*/  @P1 FADD.FTZ R9, R20, R13.reuse ;  /* 0x0000000d14091221 */ /* 0x100fe20000010000 */
[----:B------:R-:W-:Y:S01]  /*5670*/  @!P1 IMAD.MOV.U32 R9, RZ, RZ, R13 ;  /* 0x000000ffff099224 */ /* 0x000fe200078e000d */
[----:B------:R-:W-:Y:S01]  /*5680*/  MOV R13, R72 ;  /* 0x00000048000d7202 */ /* 0x000fe20000000f00 */
[----:B------:R-:W-:-:S03]  /*5690*/  IMAD.MOV.U32 R20, RZ, RZ, 0x2 ;  /* 0x00000002ff147424 */ /* 0x000fc600078e00ff */
        /* <DEDUP_REMOVED lines=10> */
.L_x_1404:
        /* <DEDUP_REMOVED lines=13> */
.L_x_1406:
[----:B------:R-:W-:Y:S05]  /*5810*/  BSYNC.RECONVERGENT B2 ;  /* 0x0000000000027941 */ /* 0x000fea0003800200 */
.L_x_1405:
        /* <DEDUP_REMOVED lines=42> */
.L_x_1403:
[----:B------:R-:W-:Y:S05]  /*5ac0*/  BSYNC.RECONVERGENT B1 ;  /* 0x0000000000017941 */ /* 0x000fea0003800200 */
.L_x_1402:
[----:B------:R-:W-:Y:S01]  /*5ad0*/  ISETP.NE.AND P3, PT, R20, 0x1, PT ;  /* 0x000000011400780c */ /* 0x000fe20003f65270 */
[----:B------:R-:W-:Y:S01]  /*5ae0*/  IMAD.U32 R18, R11, 0x10000, RZ ;  /* 0x000100000b127824 */ /* 0x000fe200078e00ff */
[----:B------:R-:W-:Y:S01]  /*5af0*/  I2FP.F32.U32 R13, R13 ;  /* 0x0000000d000d7245 */ /* 0x000fe20000201000 */
[----:B------:R-:W-:Y:S01]  /*5b00*/  BSSY.RECONVERGENT B1, `(.L_x_1407) ;  /* 0x0000049000017945 */ /* 0x000fe20003800200 */
[----:B------:R-:W-:Y:S02]  /*5b10*/  HFMA2 R19, -RZ, RZ, 0, 1.1920928955078125e-07 ;  /* 0x00000002ff137431 */ /* 0x000fe400000001ff */
[----:B------:R-:W-:Y:S01]  /*5b20*/  FMUL.FTZ R11, R18, R43 ;  /* 0x0000002b120b7220 */ /* 0x000fe20000410000 */
[----:B------:R-:W-:-:S05]  /*5b30*/  FFMA.FTZ R13, R13, R42, 1.1641532182693481445e-10 ;  /* 0x2f0000000d0d7423 */ /* 0x000fca000001002a */
[----:B------:R-:W-:Y:S01]  /*5b40*/  FSETP.GTU.FTZ.AND P0, PT, R13, R44, PT ;  /* 0x0000002c0d00720b */ /* 0x000fe20003f1c000 */
[----:B------:R-:W-:-:S03]  /*5b50*/  IMAD.MOV.U32 R13, RZ, RZ, R72 ;  /* 0x000000ffff0d7224 */ /* 0x000fc600078e0048 */
[----:B------:R-:W-:Y:S02]  /*5b60*/  PLOP3.LUT P2, PT, P0, PT, PT, 0x8, 0x80 ;  /* 0x000000000080781c */ /* 0x000fe4000074e170 */
[----:B------:R-:W-:Y:S01]  /*5b70*/  FSEL R11, R11, RZ, !P0 ;  /* 0x000000ff0b0b7208 */ /* 0x000fe20004000000 */
[----:B------:R-:W-:Y:S10]  /*5b80*/  @!P3 BRA `(.L_x_1408) ;  /* 0x000000040000b947 */ /* 0x000ff40003800000 */
        /* <DEDUP_REMOVED lines=8> */
.L_x_1409:
        /* <DEDUP_REMOVED lines=13> */
.L_x_1411:
[----:B------:R-:W-:Y:S05]  /*5ce0*/  BSYNC.RECONVERGENT B2 ;  /* 0x0000000000027941 */ /* 0x000fea0003800200 */
.L_x_1410:
        /* <DEDUP_REMOVED lines=42> */
.L_x_1408:
[----:B------:R-:W-:Y:S05]  /*5f90*/  BSYNC.RECONVERGENT B1 ;  /* 0x0000000000017941 */ /* 0x000fea0003800200 */
.L_x_1407:
        /* <DEDUP_REMOVED lines=8> */
[----:B------:R-:W-:-:S04]  /*6020*/  FSETP.GTU.FTZ.AND P0, PT, R13, R44, PT ;  /* 0x0000002c0d00720b */ /* 0x000fc80003f1c000 */
        /* <DEDUP_REMOVED lines=16> */
.L_x_1414:
        /* <DEDUP_REMOVED lines=13> */
.L_x_1416:
[----:B------:R-:W-:Y:S05]  /*6200*/  BSYNC.RECONVERGENT B2 ;  /* 0x0000000000027941 */ /* 0x000fea0003800200 */
.L_x_1415:
        /* <DEDUP_REMOVED lines=42> */
.L_x_1413:
[----:B------:R-:W-:Y:S05]  /*64b0*/  BSYNC.RECONVERGENT B1 ;  /* 0x0000000000017941 */ /* 0x000fea0003800200 */
.L_x_1412:
        /* <DEDUP_REMOVED lines=21> */
.L_x_1419:
        /* <DEDUP_REMOVED lines=13> */
.L_x_1421:
[----:B------:R-:W-:Y:S05]  /*66e0*/  BSYNC.RECONVERGENT B2 ;  /* 0x0000000000027941 */ /* 0x000fea0003800200 */
.L_x_1420:
        /* <DEDUP_REMOVED lines=42> */
.L_x_1418:
[----:B------:R-:W-:Y:S05]  /*6990*/  BSYNC.RECONVERGENT B1 ;  /* 0x0000000000017941 */ /* 0x000fea0003800200 */
.L_x_1417:
[----:B------:R-:W-:Y:S01]  /*69a0*/  I2FP.F32.U32 R19, R19 ;  /* 0x0000001300137245 */ /* 0x000fe20000201000 */
[----:B------:R-:W-:Y:S01]  /*69b0*/  BSSY.RECONVERGENT B1, `(.L_x_1422) ;  /* 0x0000050000017945 */ /* 0x000fe20003800200 */
[----:B------:R-:W-:Y:S01]  /*69c0*/  SHF.L.U32 R20, R34, 0x10, RZ ;  /* 0x0000001022147819 */ /* 0x000fe200000006ff */
[----:B------:R-:W-:Y:S01]  /*69d0*/  IMAD.MOV.U32 R48, RZ, RZ, 0x2 ;  /* 0x00000002ff307424 */ /* 0x000fe200078e00ff */
[----:B------:R-:W-:Y:S01]  /*69e0*/  MOV R21, R72 ;  /* 0x0000004800157202 */ /* 0x000fe20000000f00 */
[----:B------:R-:W-:Y:S02]  /*69f0*/  FFMA.FTZ R19, R19, R42, 1.1641532182693481445e-10 ;  /* 0x2f00000013137423 */ /* 0x000fe4000001002a */
[----:B------:R-:W-:-:S03]  /*6a00*/  FMUL.FTZ R20, R20, R43 ;  /* 0x0000002b14147220 */ /* 0x000fc60000410000 */
[----:B------:R-:W-:Y:S01]  /*6a10*/  FSETP.GTU.FTZ.AND P0, PT, R19, R44, PT ;  /* 0x0000002c1300720b */ /* 0x000fe20003f1c000 */
[----:B------:R-:W-:-:S03]  /*6a20*/  @P1 IMAD.U32 R19, R30, 0x10000, RZ ;  /* 0x000100001e131824 */ /* 0x000fc600078e00ff */
[----:B------:R-:W-:-:S05]  /*6a30*/  FSEL R20, R20, RZ, !P0 ;  /* 0x000000ff14147208 */ /* 0x000fca0004000000 */
[----:B------:R-:W-:-:S04]  /*6a40*/  FADD.FTZ R20, R11, R20 ;  /* 0x000000140b147221 */ /* 0x000fc80000010000 */
[--C-:B------:R-:W-:Y:S01]  /*6a50*/  @P1 FADD.FTZ R11, R19, R20.reuse ;  /* 0x00000014130b1221 */ /* 0x100fe20000010000 */
        /* <DEDUP_REMOVED lines=13> */
.L_x_1424:
        /* <DEDUP_REMOVED lines=13> */
.L_x_1426:
[----:B------:R-:W-:Y:S05]  /*6c00*/  BSYNC.RECONVERGENT B2 ;  /* 0x0000000000027941 */ /* 0x000fea0003800200 */
.L_x_1425:
        /* <DEDUP_REMOVED lines=42> */
.L_x_1423:
[----:B------:R-:W-:Y:S05]  /*6eb0*/  BSYNC.RECONVERGENT B1 ;  /* 0x0000000000017941 */ /* 0x000fea0003800200 */
.L_x_1422:
        /* <DEDUP_REMOVED lines=20> */
.L_x_1429:
        /* <DEDUP_REMOVED lines=13> */
.L_x_1431:
[----:B------:R-:W-:Y:S05]  /*70d0*/  BSYNC.RECONVERGENT B2 ;  /* 0x0000000000027941 */ /* 0x000fea0003800200 */
.L_x_1430:
        /* <DEDUP_REMOVED lines=42> */
.L_x_1428:
[----:B------:R-:W-:Y:S05]  /*7380*/  BSYNC.RECONVERGENT B1 ;  /* 0x0000000000017941 */ /* 0x000fea0003800200 */
.L_x_1427:
        /* <DEDUP_REMOVED lines=25> */
.L_x_1434:
        /* <DEDUP_REMOVED lines=13> */
.L_x_1436:
[----:B------:R-:W-:Y:S05]  /*75f0*/  BSYNC.RECONVERGENT B2 ;  /* 0x0000000000027941 */ /* 0x000fea0003800200 */
.L_x_1435:
        /* <DEDUP_REMOVED lines=41> */
[----:B------:R-:W-:-:S07]  /*7890*/  HFMA2 R50, -RZ, RZ, 0, 0 ;  /* 0x00000000ff327431 */ /* 0x000fce00000001ff */
.L_x_1433:
[----:B------:R-:W-:Y:S05]  /*78a0*/  BSYNC.RECONVERGENT B1 ;  /* 0x0000000000017941 */ /* 0x000fea0003800200 */
.L_x_1432:
        /* <DEDUP_REMOVED lines=21> */
.L_x_1439:
        /* <DEDUP_REMOVED lines=13> */
.L_x_1441:
[----:B------:R-:W-:Y:S05]  /*7ad0*/  BSYNC.RECONVERGENT B2 ;  /* 0x0000000000027941 */ /* 0x000fea0003800200 */
.L_x_1440:
        /* <DEDUP_REMOVED lines=42> */
.L_x_1438:
[----:B------:R-:W-:Y:S05]  /*7d80*/  BSYNC.RECONVERGENT B1 ;  /* 0x0000000000017941 */ /* 0x000fea0003800200 */
.L_x_1437:
[----:B------:R-:W-:Y:S01]  /*7d90*/  I2FP.F32.U32 R21, R21 ;  /* 0x0000001500157245 */ /* 0x000fe20000201000 */
[----:B------:R-:W-:Y:S01]  /*7da0*/  @P1 IMAD.U32 R50, R31, 0x10000, RZ ;  /* 0x000100001f321824 */ /* 0x000fe200078e00ff */
[----:B------:R-:W-:Y:S01]  /*7db0*/  SHF.L.U32 R48, R35, 0x10, RZ ;  /* 0x0000001023307819 */ /* 0x000fe200000006ff */
[----:B------:R-:W-:Y:S01]  /*7dc0*/  BSSY.RECONVERGENT B1, `(.L_x_1442) ;  /* 0x000004e000017945 */ /* 0x000fe20003800200 */
[----:B------:R-:W-:Y:S02]  /*7dd0*/  HFMA2 R52, -RZ, RZ, 0, 1.1920928955078125e-07 ;  /* 0x00000002ff347431 */ /* 0x000fe400000001ff */
[----:B------:R-:W-:Y:S01]  /*7de0*/  FFMA.FTZ R21, R21, R42, 1.1641532182693481445e-10 ;  /* 0x2f00000015157423 */ /* 0x000fe2000001002a */
[----:B------:R-:W-:Y:S02]  /*7df0*/  IMAD.MOV.U32 R49, RZ, RZ, R72 ;  /* 0x000000ffff317224 */ /* 0x000fe400078e0048 */
[----:B------:R-:W-:Y:S02]  /*7e00*/  FMUL.FTZ R48, R48, R43 ;  /* 0x0000002b30307220 */ /* 0x000fe40000410000 */
[----:B------:R-:W-:-:S04]  /*7e10*/  FSETP.GTU.FTZ.AND P5, PT, R21, R44, PT ;  /* 0x0000002c1500720b */ /* 0x000fc80003fbc000 */
        /* <DEDUP_REMOVED lines=16> */
.L_x_1444:
        /* <DEDUP_REMOVED lines=13> */
.L_x_1446:
[----:B------:R-:W-:Y:S05]  /*7ff0*/  BSYNC.RECONVERGENT B2 ;  /* 0x0000000000027941 */ /* 0x000fea0003800200 */
.L_x_1445:
        /* <DEDUP_REMOVED lines=40> */
[----:B------:R-:W-:Y:S02]  /*8280*/  IMAD.MOV.U32 R49, RZ, RZ, R40 ;  /* 0x000000ffff317224 */ /* 0x000fe400078e0028 */
[----:B------:R-:W-:-:S07]  /*8290*/  IMAD.MOV.U32 R40, RZ, RZ, R48 ;  /* 0x000000ffff287224 */ /* 0x000fce00078e0030 */
.L_x_1443:
[----:B------:R-:W-:Y:S05]  /*82a0*/  BSYNC.RECONVERGENT B1 ;  /* 0x0000000000017941 */ /* 0x000fea0003800200 */
.L_x_1442:
        /* <DEDUP_REMOVED lines=20> */
.L_x_1449:
        /* <DEDUP_REMOVED lines=15> */
.L_x_1451:
[----:B------:R-:W-:Y:S05]  /*84e0*/  BSYNC.RECONVERGENT B2 ;  /* 0x0000000000027941 */ /* 0x000fea0003800200 */
.L_x_1450:
        /* <DEDUP_REMOVED lines=42> */
.L_x_1448:
[----:B------:R-:W-:Y:S05]  /*8790*/  BSYNC.RECONVERGENT B1 ;  /* 0x0000000000017941 */ /* 0x000fea0003800200 */
.L_x_1447:
[----:B------:R-:W-:Y:S01]  /*87a0*/  I2FP.F32.U32 R49, R50 ;  /* 0x0000003200317245 */ /* 0x000fe20000201000 */
[----:B------:R-:W-:Y:S01]  /*87b0*/  @P1 IMAD.U32 R48, R37, 0x10000, RZ ;  /* 0x0001000025301824 */ /* 0x000fe200078e00ff */
[----:B------:R-:W-:Y:S02]  /*87c0*/  SHF.L.U32 R14, R14, 0x10, RZ ;  /* 0x000000100e0e7819 */ /* 0x000fe400000006ff */
[----:B------:R-:W-:Y:S01]  /*87d0*/  PRMT R26, R26, 0x5410, R46 ;  /* 0x000054101a1a7816 */ /* 0x000fe2000000002e */
[----:B------:R-:W-:Y:S01]  /*87e0*/  FFMA.FTZ R49, R49, R42, 1.1641532182693481445e-10 ;  /* 0x2f00000031317423 */ /* 0x000fe2000001002a */
[----:B------:R-:W-:Y:S01]  /*87f0*/  PRMT R25, R25, 0x5410, R45 ;  /* 0x0000541019197816 */ /* 0x000fe2000000002d */
[----:B------:R-:W-:Y:S01]  /*8800*/  FMUL.FTZ R14, R14, R43 ;  /* 0x0000002b0e0e7220 */ /* 0x000fe20000410000 */
[----:B------:R-:W-:Y:S02]  /*8810*/  PRMT R24, R24, 0x5410, R41 ;  /* 0x0000541018187816 */ /* 0x000fe40000000029 */
[----:B------:R-:W-:-:S04]  /*8820*/  FSETP.GTU.FTZ.AND P6, PT, R49, R44, PT ;  /* 0x0000002c3100720b */ /* 0x000fc80003fdc000 */
[----:B------:R-:W-:Y:S02]  /*8830*/  FSEL R14, R14, RZ, !P6 ;  /* 0x000000ff0e0e7208 */ /* 0x000fe40007000000 */
[----:B------:R-:W-:-:S03]  /*8840*/  SEL R61, RZ, 0x1, P6 ;  /* 0x00000001ff3d7807 */ /* 0x000fc60003000000 */
[----:B------:R-:W-:-:S04]  /*8850*/  FADD.FTZ R47, R47, R14 ;  /* 0x0000000e2f2f7221 */ /* 0x000fc80000010000 */
[--C-:B------:R-:W-:Y:S01]  /*8860*/  @P1 FADD.FTZ R14, R48, R47.reuse ;  /* 0x0000002f300e1221 */ /* 0x100fe20000010000 */
[----:B------:R-:W-:-:S05]  /*8870*/  @!P1 IMAD.MOV.U32 R14, RZ, RZ, R47 ;  /* 0x000000ffff0e9224 */ /* 0x000fca00078e002f */
[----:B------:R-:W-:-:S04]  /*8880*/  F2FP.BF16.F32.PACK_AB R37, RZ, R14 ;  /* 0x0000000eff25723e */ /* 0x000fc800000010ff */
[----:B------:R-:W-:-:S07]  /*8890*/  PRMT R27, R27, 0x5410, R37 ;  /* 0x000054101b1b7816 */ /* 0x000fce0000000025 */
.L_x_1371:
[----:B------:R-:W0:Y:S01]  /*88a0*/  LDC.64 R124, c[0x0][0x3a8] ;  /* 0x0000ea00ff7c7b82 */ /* 0x000e220000000a00 */
[----:B------:R-:W-:Y:S02]  /*88b0*/  SEL R46, RZ, 0x1000000, !P5 ;  /* 0x01000000ff2e7807 */ /* 0x000fe40006800000 */
[----:B------:R-:W-:Y:S02]  /*88c0*/  SEL R45, RZ, 0x10000, !P4 ;  /* 0x00010000ff2d7807 */ /* 0x000fe40006000000 */
[----:B------:R-:W-:Y:S02]  /*88d0*/  SEL R48, RZ, 0x100, !P0 ;  /* 0x00000100ff307807 */ /* 0x000fe40004000000 */
[----:B------:R-:W-:Y:S01]  /*88e0*/  ISETP.NE.AND P5, PT, R22, RZ, PT ;  /* 0x000000ff1600720c */ /* 0x000fe20003fa5270 */
[----:B------:R-:W1:Y:S01]  /*88f0*/  LDC.64 R122, c[0x0][0x3b0] ;  /* 0x0000ec00ff7a7b82 */ /* 0x000e620000000a00 */
[----:B------:R-:W-:Y:S02]  /*8900*/  ISETP.NE.AND P4, PT, R36, RZ, PT ;  /* 0x000000ff2400720c */ /* 0x000fe40003f85270 */
[----:B------:R-:W-:-:S02]  /*8910*/  ISETP.NE.U32.AND P0, PT, R38, RZ, PT ;  /* 0x000000ff2600720c */ /* 0x000fc40003f05070 */
[----:B------:R-:W-:Y:S02]  /*8920*/  ISETP.NE.AND P6, PT, R23, RZ, PT ;  /* 0x000000ff1700720c */ /* 0x000fe40003fc5270 */
[----:B------:R-:W-:Y:S02]  /*8930*/  ISETP.NE.AND.EX P0, PT, R39, RZ, PT, P0 ;  /* 0x000000ff2700720c */ /* 0x000fe40003f05300 */
[----:B------:R-:W-:Y:S01]  /*8940*/  SEL R41, RZ, 0x1000000, !P2 ;  /* 0x01000000ff297807 */ /* 0x000fe20005000000 */
[----:B------:R-:W2:Y:S01]  /*8950*/  @P1 LDC.64 R38, c[0x0][0x3a0] ;  /* 0x0000e800ff261b82 */ /* 0x000ea20000000a00 */
[----:B------:R-:W-:Y:S02]  /*8960*/  SEL R22, RZ, 0x10000, !P4 ;  /* 0x00010000ff167807 */ /* 0x000fe40006000000 */
[----:B------:R-:W-:Y:S02]  /*8970*/  SEL R23, RZ, 0x100, !P5 ;  /* 0x00000100ff177807 */ /* 0x000fe40006800000 */
[----:B------:R-:W-:-:S02]  /*8980*/  LOP3.LUT R48, R48, R46, R45, 0xfe, !PT ;  /* 0x0000002e30307212 */ /* 0x000fc400078efe2d */
[----:B------:R-:W-:Y:S02]  /*8990*/  SEL R47, RZ, 0x1, !P3 ;  /* 0x00000001ff2f7807 */ /* 0x000fe40005800000 */
[----:B------:R-:W-:Y:S01]  /*89a0*/  LOP3.LUT R23, R23, R41, R22, 0xfe, !PT ;  /* 0x0000002917177212 */ /* 0x000fe200078efe16 */
[----:B------:R-:W3:Y:S01]  /*89b0*/  @P0 LDC.64 R36, c[0x0][0x398] ;  /* 0x0000e600ff240b82 */ /* 0x000ee20000000a00 */
[----:B------:R-:W-:Y:S02]  /*89c0*/  SEL R46, RZ, 0x1, !P6 ;  /* 0x00000001ff2e7807 */ /* 0x000fe40007000000 */
[----:B------:R-:W-:Y:S01]  /*89d0*/  LOP3.LUT R47, R48, R47, RZ, 0xfc, !PT ;  /* 0x0000002f302f7212 */ /* 0x000fe200078efcff */
[C---:B0-----:R-:W-:Y:S01]  /*89e0*/  IMAD.WIDE.U32 R48, R6.reuse, 0x10, R124 ;  /* 0x0000001006307825 */ /* 0x041fe200078e007c */
[----:B------:R-:W-:Y:S02]  /*89f0*/  LOP3.LUT R46, R23, R46, RZ, 0xfc, !PT ;  /* 0x0000002e172e7212 */ /* 0x000fe400078efcff */
[C---:B------:R-:W-:Y:S01]  /*8a00*/  IADD3 R22, PT, PT, R6.reuse, 0x20, RZ ;  /* 0x0000002006167810 */ /* 0x040fe20007ffe0ff */
[----:B-1----:R-:W-:Y:S01]  /*8a10*/  IMAD.WIDE.U32 R50, R6, 0x8, R122 ;  /* 0x0000000806327825 */ /* 0x002fe200078e007a */
[----:B------:R0:W-:Y:S04]  /*8a20*/  STG.E.128 desc[UR8][R48.64], R24 ;  /* 0x0000001830007986 */ /* 0x0001e8000c101d08 */
[----:B------:R0:W-:Y:S01]  /*8a30*/  STG.E.64 desc[UR8][R50.64], R46 ;  /* 0x0000002e32007986 */ /* 0x0001e2000c101b08 */
[----:B--2---:R-:W-:Y:S01]  /*8a40*/  @P1 IMAD.WIDE.U32 R38, R22, 0x10, R38 ;  /* 0x0000001016261825 */ /* 0x004fe200078e0026 */
        /* <DEDUP_REMOVED lines=21> */
.L_x_1452:
[----:B------:R2:W4:Y:S01]  /*8ba0*/  @P1 LDG.E.128 R28, desc[UR8][R38.64] ;  /* 0x00000008261c1981 */ /* 0x000522000c1e1d00 */
[----:B---3--:R-:W-:-:S05]  /*8bb0*/  @P0 IMAD.WIDE.U32 R36, R22, 0x10, R36 ;  /* 0x0000001016240825 */ /* 0x008fca00078e0024 */
[----:B------:R3:W5:Y:S01]  /*8bc0*/  @P0 LDG.E.128 R32, desc[UR8][R36.64] ;  /* 0x0000000824200981 */ /* 0x000762000c1e1d00 */
[----:B--2---:R-:W-:-:S06]  /*8bd0*/  IMAD.WIDE.U32 R38, R22, 0x10, R68 ;  /* 0x0000001016267825 */ /* 0x004fcc00078e0044 */
[----:B------:R-:W5:Y:S01]  /*8be0*/  LDG.E.128 R36, desc[UR8][R38.64] ;  /* 0x0000000826247981 */ /* 0x000f62000c1e1d00 */
[----:B----4-:R-:W-:Y:S02]  /*8bf0*/  PRMT R45, R31, 0x7632, R45 ;  /* 0x000076321f2d7816 */ /* 0x010fe4000000002d */
[----:B------:R-:W-:Y:S02]  /*8c00*/  PRMT R60, R30, 0x7632, R60 ;  /* 0x000076321e3c7816 */ /* 0x000fe4000000003c */
[----:B------:R-:W-:Y:S02]  /*8c10*/  PRMT R53, R29, 0x7632, R53 ;  /* 0x000076321d357816 */ /* 0x000fe40000000035 */
[----:B0-----:R-:W-:Y:S01]  /*8c20*/  PRMT R49, R28, 0x7632, R49 ;  /* 0x000076321c317816 */ /* 0x001fe20000000031 */
[----:B---3--:R-:W-:Y:S06]  /*8c30*/  @!P0 BRA `(.L_x_1453) ;  /* 0x0000005000408947 */ /* 0x008fec0003800000 */
[----:B------:R-:W-:Y:S01]  /*8c40*/  ISETP.NE.AND P2, PT, R54, 0x1, PT ;  /* 0x000000013600780c */ /* 0x000fe20003f45270 */
[----:B------:R-:W-:Y:S01]  /*8c50*/  BSSY.RECONVERGENT B1, `(.L_x_1454) ;  /* 0x000004b000017945 */ /* 0x000fe20003800200 */
[----:B-----5:R-:W-:Y:S01]  /*8c60*/  PRMT R52, R35, 0x7632, R52 ;  /* 0x0000763223347816 */ /* 0x020fe20000000034 */
[----:B------:R-:W-:Y:S01]  /*8c70*/  IMAD.MOV.U32 R18, RZ, RZ, 0x2 ;  /* 0x00000002ff127424 */ /* 0x000fe200078e00ff */
[----:B------:R-:W-:Y:S01]  /*8c80*/  PRMT R20, R34, 0x7632, R20 ;  /* 0x0000763222147816 */ /* 0x000fe20000000014 */
[----:B------:R-:W-:Y:S01]  /*8c90*/  IMAD.MOV.U32 R48, RZ, RZ, R40 ;  /* 0x000000ffff307224 */ /* 0x000fe200078e0028 */
[----:B------:R-:W-:Y:S02]  /*8ca0*/  PRMT R21, R33, 0x7632, R21 ;  /* 0x0000763221157816 */ /* 0x000fe40000000015 */
[----:B------:R-:W-:Y:S02]  /*8cb0*/  PRMT R41, R32, 0x7632, R41 ;  /* 0x0000763220297816 */ /* 0x000fe40000000029 */
[----:B------:R-:W-:-:S03]  /*8cc0*/  MOV R15, R72 ;  /* 0x00000048000f7202 */ /* 0x000fc60000000f00 */
        /* <DEDUP_REMOVED lines=11> */
.L_x_1456:
        /* <DEDUP_REMOVED lines=13> */
.L_x_1458:
[----:B------:R-:W-:Y:S05]  /*8e50*/  BSYNC.RECONVERGENT B2 ;  /* 0x0000000000027941 */ /* 0x000fea0003800200 */
.L_x_1457:
[----:B-1----:R-:W-:Y:S01]  /*8e60*/  IMAD.WIDE.U32 R24, R2, -0x326172a9, RZ ;  /* 0xcd9e8d5702187825 */ /* 0x002fe200078e00ff */
        /* <DEDUP_REMOVED lines=39> */
[----:B------:R-:W-:Y:S01]  /*90e0*/  IMAD.MOV.U32 R18, RZ, RZ, RZ ;  /* 0x000000ffff127224 */ /* 0x000fe200078e00ff */
[----:B------:R-:W-:-:S07]  /*90f0*/  MOV R48, R16 ;  /* 0x0000001000307202 */ /* 0x000fce0000000f00 */
.L_x_1455:
[----:B------:R-:W-:Y:S05]  /*9100*/  BSYNC.RECONVERGENT B1 ;  /* 0x0000000000017941 */ /* 0x000fea0003800200 */
.L_x_1454:
[----:B------:R-:W-:Y:S01]  /*9110*/  I2FP.F32.U32 R15, R15 ;  /* 0x0000000f000f7245 */ /* 0x000fe20000201000 */
[----:B------:R-:W-:Y:S01]  /*9120*/  BSSY.RECONVERGENT B1, `(.L_x_1459) ;  /* 0x000004d000017945 */ /* 0x000fe20003800200 */
[----:B------:R-:W-:Y:S01]  /*9130*/  ISETP.NE.AND P3, PT, R18, 0x1, PT ;  /* 0x000000011200780c */ /* 0x000fe20003f65270 */
[----:B------:R-:W-:Y:S01]  /*9140*/  IMAD.MOV.U32 R19, RZ, RZ, 0x2 ;  /* 0x00000002ff137424 */ /* 0x000fe200078e00ff */
[C---:B------:R-:W-:Y:S01]  /*9150*/  SHF.L.U32 R16, R36.reuse, 0x10, RZ ;  /* 0x0000001024107819 */ /* 0x040fe200000006ff */
        /* <DEDUP_REMOVED lines=17> */
.L_x_1461:
        /* <DEDUP_REMOVED lines=13> */
.L_x_1463:
[----:B------:R-:W-:Y:S05]  /*9340*/  BSYNC.RECONVERGENT B2 ;  /* 0x0000000000027941 */ /* 0x000fea0003800200 */
.L_x_1462:
[----:B-1----:R-:W-:Y:S01]  /*9350*/  IMAD.WIDE.U32 R24, R2, -0x326172a9, RZ ;  /* 0xcd9e8d5702187825 */ /* 0x002fe200078e00ff */
        /* <DEDUP_REMOVED lines=39> */
[----:B------:R-:W-:Y:S01]  /*95d0*/  IMAD.MOV.U32 R17, RZ, RZ, R48 ;  /* 0x000000ffff117224 */ /* 0x000fe200078e0030 */
[----:B------:R-:W-:-:S07]  /*95e0*/  MOV R48, R16 ;  /* 0x0000001000307202 */ /* 0x000fce0000000f00 */
.L_x_1460:
[----:B------:R-:W-:Y:S05]  /*95f0*/  BSYNC.RECONVERGENT B1 ;  /* 0x0000000000017941 */ /* 0x000fea0003800200 */
.L_x_1459:
[----:B------:R-:W-:Y:S01]  /*9600*/  I2FP.F32.U32 R17, R17 ;  /* 0x0000001100117245 */ /* 0x000fe20000201000 */
[----:B------:R-:W-:Y:S01]  /*9610*/  IMAD.U32 R16, R32, 0x10000, RZ ;  /* 0x0001000020107824 */ /* 0x000fe200078e00ff */
[----:B------:R-:W-:Y:S01]  /*9620*/  ISETP.NE.AND P3, PT, R19, 0x1, PT ;  /* 0x000000011300780c */ /* 0x000fe20003f65270 */
[----:B------:R-:W-:Y:S01]  /*9630*/  BSSY.RECONVERGENT B1, `(.L_x_1464) ;  /* 0x000004e000017945 */ /* 0x000fe20003800200 */
[----:B------:R-:W-:Y:S01]  /*9640*/  @P1 SHF.L.U32 R18, R28, 0x10, RZ ;  /* 0x000000101c121819 */ /* 0x000fe200000006ff */
[----:B------:R-:W-:Y:S01]  /*9650*/  FFMA.FTZ R17, R17, R42, 1.1641532182693481445e-10 ;  /* 0x2f00000011117423 */ /* 0x000fe2000001002a */
[----:B------:R-:W-:-:S04]  /*9660*/  FMUL.FTZ R16, R16, R43 ;  /* 0x0000002b10107220 */ /* 0x000fc80000410000 */
[----:B------:R-:W-:Y:S02]  /*9670*/  FSETP.GTU.FTZ.AND P2, PT, R17, R44, PT ;  /* 0x0000002c1100720b */ /* 0x000fe40003f5c000 */
[----:B------:R-:W-:Y:S02]  /*9680*/  MOV R17, R72 ;  /* 0x0000004800117202 */ /* 0x000fe40000000f00 */
[----:B------:R-:W-:-:S05]  /*9690*/  FSEL R16, R16, RZ, !P2 ;  /* 0x000000ff10107208 */ /* 0x000fca0005000000 */
[----:B------:R-:W-:Y:S01]  /*96a0*/  FADD.FTZ R15, R15, R16 ;  /* 0x000000100f0f7221 */ /* 0x000fe20000010000 */
[----:B------:R-:W-:-:S03]  /*96b0*/  IMAD.MOV.U32 R16, RZ, RZ, 0x2 ;  /* 0x00000002ff107424 */ /* 0x000fc600078e00ff */
        /* <DEDUP_REMOVED lines=13> */
.L_x_1466:
        /* <DEDUP_REMOVED lines=13> */
.L_x_1468:
[----:B------:R-:W-:Y:S05]  /*9860*/  BSYNC.RECONVERGENT B2 ;  /* 0x0000000000027941 */ /* 0x000fea0003800200 */
.L_x_1467:
        /* <DEDUP_REMOVED lines=38> */
[----:B------:R-:W-:Y:S02]  /*9ad0*/  LOP3.LUT R67, R18, UR30, R17, 0x96, !PT ;  /* 0x0000001e12437c12 */ /* 0x000fe4000f8e9611 */
[----:B------:R-:W-:Y:S01]  /*9ae0*/  MOV R17, R48 ;  /* 0x0000003000117202 */ /* 0x000fe20000000f00 */
[----:B------:R-:W-:Y:S02]  /*9af0*/  IMAD.MOV.U32 R48, RZ, RZ, R16 ;  /* 0x000000ffff307224 */ /* 0x000fe400078e0010 */
[----:B------:R-:W-:-:S07]  /*9b00*/  IMAD.MOV.U32 R16, RZ, RZ, RZ ;  /* 0x000000ffff107224 */ /* 0x000fce00078e00ff */
.L_x_1465:
[----:B------:R-:W-:Y:S05]  /*9b10*/  BSYNC.RECONVERGENT B1 ;  /* 0x0000000000017941 */ /* 0x000fea0003800200 */
.L_x_1464:
[----:B------:R-:W-:Y:S01]  /*9b20*/  I2FP.F32.U32 R17, R17 ;  /* 0x0000001100117245 */ /* 0x000fe20000201000 */
[----:B------:R-:W-:Y:S01]  /*9b30*/  BSSY.RECONVERGENT B1, `(.L_x_1469) ;  /* 0x000004c000017945 */ /* 0x000fe20003800200 */
[----:B------:R-:W-:Y:S01]  /*9b40*/  ISETP.NE.AND P3, PT, R16, 0x1, PT ;  /* 0x000000011000780c */ /* 0x000fe20003f65270 */
[----:B------:R-:W-:Y:S01]  /*9b50*/  IMAD.MOV.U32 R18, RZ, RZ, 0x2 ;  /* 0x00000002ff127424 */ /* 0x000fe200078e00ff */
[----:B------:R-:W-:Y:S01]  /*9b60*/  SHF.L.U32 R40, R40, 0x10, RZ ;  /* 0x0000001028287819 */ /* 0x000fe200000006ff */
[----:B------:R-:W-:-:S04]  /*9b70*/  FFMA.FTZ R17, R17, R42, 1.1641532182693481445e-10 ;  /* 0x2f00000011117423 */ /* 0x000fc8000001002a */
        /* <DEDUP_REMOVED lines=15> */
.L_x_1471:
        /* <DEDUP_REMOVED lines=13> */
.L_x_1473:
[----:B------:R-:W-:Y:S05]  /*9d40*/  BSYNC.RECONVERGENT B2 ;  /* 0x0000000000027941 */ /* 0x000fea0003800200 */
.L_x_1472:
        /* <DEDUP_REMOVED lines=39> */
[----:B------:R-:W-:Y:S01]  /*9fc0*/  IMAD.MOV.U32 R17, RZ, RZ, R48 ;  /* 0x000000ffff117224 */ /* 0x000fe200078e0030 */
[----:B------:R-:W-:Y:S01]  /*9fd0*/  MOV R48, R16 ;  /* 0x0000001000307202 */ /* 0x000fe20000000f00 */
[----:B------:R-:W-:-:S07]  /*9fe0*/  IMAD.MOV.U32 R18, RZ, RZ, RZ ;  /* 0x000000ffff127224 */ /* 0x000fce00078e00ff */
.L_x_1470:
[----:B------:R-:W-:Y:S05]  /*9ff0*/  BSYNC.RECONVERGENT B1 ;  /* 0x0000000000017941 */ /* 0x000fea0003800200 */
.L_x_1469:
[----:B------:R-:W-:Y:S01]  /*a000*/  I2FP.F32.U32 R17, R17 ;  /* 0x0000001100117245 */ /* 0x000fe20000201000 */
[----:B------:R-:W-:Y:S01]  /*a010*/  IMAD.U32 R16, R41, 0x10000, RZ ;  /* 0x0001000029107824 */ /* 0x000fe200078e00ff */
[----:B------:R-:W-:Y:S01]  /*a020*/  ISETP.NE.AND P3, PT, R18, 0x1, PT ;  /* 0x000000011200780c */ /* 0x000fe20003f65270 */
[----:B------:R-:W-:Y:S01]  /*a030*/  BSSY.RECONVERGENT B1, `(.L_x_1474) ;  /* 0x000004e000017945 */ /* 0x000fe20003800200 */
[----:B------:R-:W-:Y:S01]  /*a040*/  @P1 SHF.L.U32 R49, R49, 0x10, RZ ;  /* 0x0000001031311819 */ /* 0x000fe200000006ff */
[----:B------:R-:W-:Y:S01]  /*a050*/  FFMA.FTZ R17, R17, R42, 1.1641532182693481445e-10 ;  /* 0x2f00000011117423 */ /* 0x000fe2000001002a */
[----:B------:R-:W-:Y:S01]  /*a060*/  FMUL.FTZ R16, R16, R43 ;  /* 0x0000002b10107220 */ /* 0x000fe20000410000 */
[----:B-1----:R-:W-:-:S03]  /*a070*/  IMAD.MOV.U32 R25, RZ, RZ, 0x2 ;  /* 0x00000002ff197424 */ /* 0x002fc600078e00ff */
[----:B------:R-:W-:-:S04]  /*a080*/  FSETP.GTU.FTZ.AND P2, PT, R17, R44, PT ;  /* 0x0000002c1100720b */ /* 0x000fc80003f5c000 */
[----:B------:R-:W-:Y:S02]  /*a090*/  FSEL R17, R16, RZ, !P2 ;  /* 0x000000ff10117208 */ /* 0x000fe40005000000 */
[----:B------:R-:W-:-:S03]  /*a0a0*/  SEL R16, RZ, 0x1, P2 ;  /* 0x00000001ff107807 */ /* 0x000fc60001000000 */
[----:B------:R-:W-:Y:S01]  /*a0b0*/  FADD.FTZ R40, R40, R17 ;  /* 0x0000001128287221 */ /* 0x000fe20000010000 */
[----:B------:R-:W-:-:S03]  /*a0c0*/  MOV R17, R72 ;  /* 0x0000004800117202 */ /* 0x000fc60000000f00 */
        /* <DEDUP_REMOVED lines=12> */
.L_x_1476:
        /* <DEDUP_REMOVED lines=13> */
.L_x_1478:
[----:B------:R-:W-:Y:S05]  /*a260*/  BSYNC.RECONVERGENT B2 ;  /* 0x0000000000027941 */ /* 0x000fea0003800200 */
.L_x_1477:
        /* <DEDUP_REMOVED lines=42> */
.L_x_1475:
[----:B------:R-:W-:Y:S05]  /*a510*/  BSYNC.RECONVERGENT B1 ;  /* 0x0000000000017941 */ /* 0x000fea0003800200 */
.L_x_1474:
[----:B------:R-:W-:Y:S01]  /*a520*/  I2FP.F32.U32 R17, R17 ;  /* 0x0000001100117245 */ /* 0x000fe20000201000 */
[----:B------:R-:W-:Y:S01]  /*a530*/  BSSY.RECONVERGENT B1, `(.L_x_1479) ;  /* 0x000004d000017945 */ /* 0x000fe20003800200 */
[----:B------:R-:W-:Y:S01]  /*a540*/  ISETP.NE.AND P3, PT, R25, 0x1, PT ;  /* 0x000000011900780c */ /* 0x000fe20003f65270 */
[----:B------:R-:W-:Y:S01]  /*a550*/  IMAD.MOV.U32 R27, RZ, RZ, 0x2 ;  /* 0x00000002ff1b7424 */ /* 0x000fe200078e00ff */
[----:B------:R-:W-:Y:S01]  /*a560*/  SHF.L.U32 R18, R37, 0x10, RZ ;  /* 0x0000001025127819 */ /* 0x000fe200000006ff */
        /* <DEDUP_REMOVED lines=17> */
.L_x_1481:
        /* <DEDUP_REMOVED lines=13> */
.L_x_1483:
[----:B------:R-:W-:Y:S05]  /*a750*/  BSYNC.RECONVERGENT B2 ;  /* 0x0000000000027941 */ /* 0x000fea0003800200 */
.L_x_1482:
        /* <DEDUP_REMOVED lines=42> */
.L_x_1480:
[----:B------:R-:W-:Y:S05]  /*aa00*/  BSYNC.RECONVERGENT B1 ;  /* 0x0000000000017941 */ /* 0x000fea0003800200 */
.L_x_1479:
        /* <DEDUP_REMOVED lines=25> */
.L_x_1486:
        /* <DEDUP_REMOVED lines=13> */
.L_x_1488:
[----:B------:R-:W-:Y:S05]  /*ac70*/  BSYNC.RECONVERGENT B2 ;  /* 0x0000000000027941 */ /* 0x000fea0003800200 */
.L_x_1487:
        /* <DEDUP_REMOVED lines=42> */
.L_x_1485:
[----:B------:R-:W-:Y:S05]  /*af20*/  BSYNC.RECONVERGENT B1 ;  /* 0x0000000000017941 */ /* 0x000fea0003800200 */
.L_x_1484:
        /* <DEDUP_REMOVED lines=21> */
.L_x_1491:
        /* <DEDUP_REMOVED lines=13> */
.L_x_1493:
[----:B------:R-:W-:Y:S05]  /*b150*/  BSYNC.RECONVERGENT B2 ;  /* 0x0000000000027941 */ /* 0x000fea0003800200 */
.L_x_1492:
        /* <DEDUP_REMOVED lines=42> */
.L_x_1490:
[----:B------:R-:W-:Y:S05]  /*b400*/  BSYNC.RECONVERGENT B1 ;  /* 0x0000000000017941 */ /* 0x000fea0003800200 */
.L_x_1489:
        /* <DEDUP_REMOVED lines=25> */
.L_x_1496:
        /* <DEDUP_REMOVED lines=13> */
.L_x_1498:
[----:B------:R-:W-:Y:S05]  /*b670*/  BSYNC.RECONVERGENT B2 ;  /* 0x0000000000027941 */ /* 0x000fea0003800200 */
.L_x_1497:
        /* <DEDUP_REMOVED lines=42> */
.L_x_1495:
[----:B------:R-:W-:Y:S05]  /*b920*/  BSYNC.RECONVERGENT B1 ;  /* 0x0000000000017941 */ /* 0x000fea0003800200 */
.L_x_1494:
        /* <DEDUP_REMOVED lines=21> */
.L_x_1501:
        /* <DEDUP_REMOVED lines=13> */
.L_x_1503:
[----:B------:R-:W-:Y:S05]  /*bb50*/  BSYNC.RECONVERGENT B2 ;  /* 0x0000000000027941 */ /* 0x000fea0003800200 */
.L_x_1502:
        /* <DEDUP_REMOVED lines=41> */
[----:B------:R-:W-:-:S07]  /*bdf0*/  MOV R48, R40 ;  /* 0x0000002800307202 */ /* 0x000fce0000000f00 */
.L_x_1500:
[----:B------:R-:W-:Y:S05]  /*be00*/  BSYNC.RECONVERGENT B1 ;  /* 0x0000000000017941 */ /* 0x000fea0003800200 */
.L_x_1499:
[----:B------:R-:W-:Y:S01]  /*be10*/  I2FP.F32.U32 R27, R27 ;  /* 0x0000001b001b7245 */ /* 0x000fe20000201000 */
[----:B------:R-:W-:Y:S01]  /*be20*/  IMAD.U32 R38, R34, 0x10000, RZ ;  /* 0x0001000022267824 */ /* 0x000fe200078e00ff */
[----:B------:R-:W-:Y:S01]  /*be30*/  @P1 SHF.L.U32 R54, R30, 0x10, RZ ;  /* 0x000000101e361819 */ /* 0x000fe200000006ff */
[----:B------:R-:W-:Y:S01]  /*be40*/  BSSY.RECONVERGENT B1, `(.L_x_1504) ;  /* 0x000004f000017945 */ /* 0x000fe20003800200 */
[----:B------:R-:W-:Y:S02]  /*be50*/  IMAD.MOV.U32 R56, RZ, RZ, 0x2 ;  /* 0x00000002ff387424 */ /* 0x000fe400078e00ff */
[----:B------:R-:W-:Y:S01]  /*be60*/  FFMA.FTZ R27, R27, R42, 1.1641532182693481445e-10 ;  /* 0x2f0000001b1b7423 */ /* 0x000fe2000001002a */
[----:B------:R-:W-:Y:S01]  /*be70*/  FMUL.FTZ R38, R38, R43 ;  /* 0x0000002b26267220 */ /* 0x000fe20000410000 */
[----:B------:R-:W-:-:S03]  /*be80*/  MOV R41, R72 ;  /* 0x0000004800297202 */ /* 0x000fc60000000f00 */
[----:B------:R-:W-:-:S04]  /*be90*/  FSETP.GTU.FTZ.AND P3, PT, R27, R44, PT ;  /* 0x0000002c1b00720b */ /* 0x000fc80003f7c000 */
        /* <DEDUP_REMOVED lines=17> */
.L_x_1506:
        /* <DEDUP_REMOVED lines=13> */
.L_x_1508:
[----:B------:R-:W-:Y:S05]  /*c080*/  BSYNC.RECONVERGENT B2 ;  /* 0x0000000000027941 */ /* 0x000fea0003800200 */
.L_x_1507:
        /* <DEDUP_REMOVED lines=39> */
[----:B------:R-:W-:Y:S02]  /*c300*/  LOP3.LUT R67, R54, UR30, R41, 0x96, !PT ;  /* 0x0000001e36437c12 */ /* 0x000fe4000f8e9629 */
[----:B------:R-:W-:Y:S01]  /*c310*/  MOV R41, R48 ;  /* 0x0000003000297202 */ /* 0x000fe20000000f00 */
[----:B------:R-:W-:-:S07]  /*c320*/  IMAD.MOV.U32 R48, RZ, RZ, R40 ;  /* 0x000000ffff307224 */ /* 0x000fce00078e0028 */
.L_x_1505:
[----:B------:R-:W-:Y:S05]  /*c330*/  BSYNC.RECONVERGENT B1 ;  /* 0x0000000000017941 */ /* 0x000fea0003800200 */
.L_x_1504:
        /* <DEDUP_REMOVED lines=20> */
.L_x_1511:
        /* <DEDUP_REMOVED lines=13> */
.L_x_1513:
[----:B------:R-:W-:Y:S05]  /*c550*/  BSYNC.RECONVERGENT B2 ;  /* 0x0000000000027941 */ /* 0x000fea0003800200 */
.L_x_1512:
        /* <DEDUP_REMOVED lines=42> */
.L_x_1510:
[----:B------:R-:W-:Y:S05]  /*c800*/  BSYNC.RECONVERGENT B1 ;  /* 0x0000000000017941 */ /* 0x000fea0003800200 */
.L_x_1509:
[----:B------:R-:W-:Y:S01]  /*c810*/  I2FP.F32.U32 R41, R54 ;  /* 0x0000003600297245 */ /* 0x000fe20000201000 */
[----:B------:R-:W-:Y:S01]  /*c820*/  IMAD.U32 R20, R20, 0x10000, RZ ;  /* 0x0001000014147824 */ /* 0x000fe200078e00ff */
[----:B------:R-:W-:Y:S01]  /*c830*/  @P1 SHF.L.U32 R40, R60, 0x10, RZ ;  /* 0x000000103c281819 */ /* 0x000fe200000006ff */
[----:B------:R-:W-:Y:S02]  /*c840*/  BSSY.RECONVERGENT B1, `(.L_x_1514) ;  /* 0x000004e000017945 */ /* 0x000fe40003800200 */
[----:B------:R-:W-:Y:S01]  /*c850*/  FFMA.FTZ R41, R41, R42, 1.1641532182693481445e-10 ;  /* 0x2f00000029297423 */ /* 0x000fe2000001002a */
[----:B------:R-:W-:-:S04]  /*c860*/  FMUL.FTZ R20, R20, R43 ;  /* 0x0000002b14147220 */ /* 0x000fc80000410000 */
[----:B------:R-:W-:Y:S01]  /*c870*/  FSETP.GTU.FTZ.AND P4, PT, R41, R44, PT ;  /* 0x0000002c2900720b */ /* 0x000fe20003f9c000 */
[----:B------:R-:W-:-:S03]  /*c880*/  IMAD.MOV.U32 R41, RZ, RZ, 0x2 ;  /* 0x00000002ff297424 */ /* 0x000fc600078e00ff */
[----:B------:R-:W-:Y:S02]  /*c890*/  FSEL R54, R20, RZ, !P4 ;  /* 0x000000ff14367208 */ /* 0x000fe40006000000 */
[----:B------:R-:W-:Y:S02]  /*c8a0*/  SEL R20, RZ, 0x1, P4 ;  /* 0x00000001ff147807 */ /* 0x000fe40002000000 */
[----:B------:R-:W-:Y:S01]  /*c8b0*/  ISETP.NE.AND P4, PT, R55, 0x1, PT ;  /* 0x000000013700780c */ /* 0x000fe20003f85270 */
[----:B------:R-:W-:-:S04]  /*c8c0*/  FADD.FTZ R21, R21, R54 ;  /* 0x0000003615157221 */ /* 0x000fc80000010000 */
[----:B------:R-:W-:Y:S01]  /*c8d0*/  @P1 FADD.FTZ R40, R21, R40 ;  /* 0x0000002815281221 */ /* 0x000fe20000010000 */
[----:B------:R-:W-:Y:S01]  /*c8e0*/  @!P1 IMAD.MOV.U32 R40, RZ, RZ, R21 ;  /* 0x000000ffff289224 */ /* 0x000fe200078e0015 */
[----:B------:R-:W-:-:S04]  /*c8f0*/  MOV R21, R72 ;  /* 0x0000004800157202 */ /* 0x000fc80000000f00 */
        /* <DEDUP_REMOVED lines=10> */
.L_x_1516:
        /* <DEDUP_REMOVED lines=13> */
.L_x_1518:
[----:B------:R-:W-:Y:S05]  /*ca70*/  BSYNC.RECONVERGENT B2 ;  /* 0x0000000000027941 */ /* 0x000fea0003800200 */
.L_x_1517:
        /* <DEDUP_REMOVED lines=42> */
.L_x_1515:
[----:B------:R-:W-:Y:S05]  /*cd20*/  BSYNC.RECONVERGENT B1 ;  /* 0x0000000000017941 */ /* 0x000fea0003800200 */
.L_x_1514:
        /* <DEDUP_REMOVED lines=21> */
.L_x_1521:
        /* <DEDUP_REMOVED lines=13> */
.L_x_1523:
[----:B------:R-:W-:Y:S05]  /*cf50*/  BSYNC.RECONVERGENT B2 ;  /* 0x0000000000027941 */ /* 0x000fea0003800200 */
.L_x_1522:
        /* <DEDUP_REMOVED lines=42> */
.L_x_1520:
[----:B------:R-:W-:Y:S05]  /*d200*/  BSYNC.RECONVERGENT B1 ;  /* 0x0000000000017941 */ /* 0x000fea0003800200 */
.L_x_1519:
        /* <DEDUP_REMOVED lines=26> */
.L_x_1526:
        /* <DEDUP_REMOVED lines=13> */
.L_x_1528:
[----:B------:R-:W-:Y:S05]  /*d480*/  BSYNC.RECONVERGENT B2 ;  /* 0x0000000000027941 */ /* 0x000fea0003800200 */
.L_x_1527:
        /* <DEDUP_REMOVED lines=42> */
.L_x_1525:
[----:B------:R-:W-:Y:S05]  /*d730*/  BSYNC.RECONVERGENT B1 ;  /* 0x0000000000017941 */ /* 0x000fea0003800200 */
.L_x_1524:
        /* <DEDUP_REMOVED lines=20> */
.L_x_1531:
        /* <DEDUP_REMOVED lines=15> */
.L_x_1533:
[----:B------:R-:W-:Y:S05]  /*d970*/  BSYNC.RECONVERGENT B2 ;  /* 0x0000000000027941 */ /* 0x000fea0003800200 */
.L_x_1532:
        /* <DEDUP_REMOVED lines=36> */
[----:B------:R-:W-:-:S04]  /*dbc0*/  IMAD.WIDE.U32 R72, R72, -0x326172a9, RZ ;  /* 0xcd9e8d5748487825 */ /* 0x000fc800078e00ff */
[----:B------:R-:W-:Y:S01]  /*dbd0*/  IMAD.WIDE.U32 R56, R56, -0x2daee0ad, RZ ;  /* 0xd2511f5338387825 */ /* 0x000fe200078e00ff */
[----:B------:R-:W-:Y:S02]  /*dbe0*/  LOP3.LUT R65, R60, UR29, R73, 0x96, !PT ;  /* 0x0000001d3c417c12 */ /* 0x000fe4000f8e9649 */
[----:B------:R-:W-:Y:S01]  /*dbf0*/  MOV R48, R56 ;  /* 0x0000003800307202 */ /* 0x000fe20000000f00 */
[----:B------:R-:W-:Y:S01]  /*dc00*/  IMAD.MOV.U32 R56, RZ, RZ, RZ ;  /* 0x000000ffff387224 */ /* 0x000fe200078e00ff */
[----:B------:R-:W-:-:S07]  /*dc10*/  LOP3.LUT R67, R58, UR30, R57, 0x96, !PT ;  /* 0x0000001e3a437c12 */ /* 0x000fce000f8e9639 */
.L_x_1530:
[----:B------:R-:W-:Y:S05]  /*dc20*/  BSYNC.RECONVERGENT B1 ;  /* 0x0000000000017941 */ /* 0x000fea0003800200 */
.L_x_1529:
[----:B------:R-:W-:Y:S01]  /*dc30*/  I2FP.F32.U32 R57, R59 ;  /* 0x0000003b00397245 */ /* 0x000fe20000201000 */
[----:B------:R-:W-:Y:S01]  /*dc40*/  IMAD.U32 R52, R52, 0x10000, RZ ;  /* 0x0001000034347824 */ /* 0x000fe200078e00ff */
[----:B------:R-:W-:Y:S02]  /*dc50*/  PRMT R38, R38, 0x5410, R54 ;  /* 0x0000541026267816 */ /* 0x000fe40000000036 */
[----:B------:R-:W-:Y:S01]  /*dc60*/  PRMT R37, R37, 0x5410, R53 ;  /* 0x0000541025257816 */ /* 0x000fe20000000035 */
[----:B------:R-:W-:Y:S01]  /*dc70*/  FFMA.FTZ R57, R57, R42, 1.1641532182693481445e-10 ;  /* 0x2f00000039397423 */ /* 0x000fe2000001002a */
[----:B------:R-:W-:Y:S01]  /*dc80*/  FMUL.FTZ R52, R52, R43 ;  /* 0x0000002b34347220 */ /* 0x000fe20000410000 */
[----:B------:R-:W-:-:S03]  /*dc90*/  PRMT R36, R36, 0x5410, R51 ;  /* 0x0000541024247816 */ /* 0x000fc60000000033 */
[----:B------:R-:W-:-:S04]  /*dca0*/  FSETP.GTU.FTZ.AND P6, PT, R57, R44, PT ;  /* 0x0000002c3900720b */ /* 0x000fc80003fdc000 */
[----:B------:R-:W-:Y:S02]  /*dcb0*/  FSEL R58, R52, RZ, !P6 ;  /* 0x000000ff343a7208 */ /* 0x000fe40007000000 */
[----:B------:R-:W-:Y:S02]  /*dcc0*/  @P1 SHF.L.U32 R52, R45, 0x10, RZ ;  /* 0x000000102d341819 */ /* 0x000fe400000006ff */
[----:B------:R-:W-:Y:S01]  /*dcd0*/  SEL R61, RZ, 0x1, P6 ;  /* 0x00000001ff3d7807 */ /* 0x000fe20003000000 */
[----:B------:R-:W-:-:S04]  /*dce0*/  FADD.FTZ R55, R55, R58 ;  /* 0x0000003a37377221 */ /* 0x000fc80000010000 */
[----:B------:R-:W-:Y:S01]  /*dcf0*/  @P1 FADD.FTZ R45, R55, R52 ;  /* 0x00000034372d1221 */ /* 0x000fe20000010000 */
[----:B------:R-:W-:-:S05]  /*dd00*/  @!P1 IMAD.MOV.U32 R45, RZ, RZ, R55 ;  /* 0x000000ffff2d9224 */ /* 0x000fca00078e0037 */
[----:B------:R-:W-:-:S04]  /*dd10*/  F2FP.BF16.F32.PACK_AB R52, RZ, R45 ;  /* 0x0000002dff34723e */ /* 0x000fc800000010ff */
[----:B------:R-:W-:Y:S01]  /*dd20*/  PRMT R39, R39, 0x5410, R52 ;  /* 0x0000541027277816 */ /* 0x000fe20000000034 */
[----:B------:R-:W-:Y:S06]  /*dd30*/  BRA `(.L_x_1534) ;  /* 0x00000028003c7947 */ /* 0x000fec0003800000 */
.L_x_1453:
        /* <DEDUP_REMOVED lines=16> */
.L_x_1537:
        /* <DEDUP_REMOVED lines=13> */
.L_x_1539:
[----:B------:R-:W-:Y:S05]  /*df10*/  BSYNC.RECONVERGENT B2 ;  /* 0x0000000000027941 */ /* 0x000fea0003800200 */
.L_x_1538:
        /* <DEDUP_REMOVED lines=42> */
.L_x_1536:
[----:B------:R-:W-:Y:S05]  /*e1c0*/  BSYNC.RECONVERGENT B1 ;  /* 0x0000000000017941 */ /* 0x000fea0003800200 */
.L_x_1535:
[----:B------:R-:W-:Y:S01]  /*e1d0*/  I2FP.F32.U32 R23, R23 ;  /* 0x0000001700177245 */ /* 0x000fe20000201000 */
[----:B------:R-:W-:Y:S01]  /*e1e0*/  @P1 IMAD.U32 R26, R28, 0x10000, RZ ;  /* 0x000100001c1a1824 */ /* 0x000fe200078e00ff */
[C---:B-----5:R-:W-:Y:S01]  /*e1f0*/  SHF.L.U32 R24, R36.reuse, 0x10, RZ ;  /* 0x0000001024187819 */ /* 0x060fe200000006ff */
[----:B------:R-:W-:Y:S01]  /*e200*/  BSSY.RECONVERGENT B1, `(.L_x_1540) ;  /* 0x000004e000017945 */ /* 0x000fe20003800200 */
[----:B------:R-:W-:Y:S01]  /*e210*/  ISETP.NE.AND P3, PT, R27, 0x1, PT ;  /* 0x000000011b00780c */ /* 0x000fe20003f65270 */
[----:B------:R-:W-:Y:S01]  /*e220*/  FFMA.FTZ R23, R23, R42, 1.1641532182693481445e-10 ;  /* 0x2f00000017177423 */ /* 0x000fe2000001002a */
[----:B------:R-:W-:Y:S01]  /*e230*/  PRMT R36, R36, 0x7632, R36 ;  /* 0x0000763224247816 */ /* 0x000fe20000000024 */
[----:B------:R-:W-:Y:S01]  /*e240*/  FMUL.FTZ R24, R24, R43 ;  /* 0x0000002b18187220 */ /* 0x000fe20000410000 */
[----:B------:R-:W-:Y:S02]  /*e250*/  MOV R25, R72 ;  /* 0x0000004800197202 */ /* 0x000fe40000000f00 */
        /* <DEDUP_REMOVED lines=16> */
.L_x_1542:
        /* <DEDUP_REMOVED lines=13> */
.L_x_1544:
[----:B------:R-:W-:Y:S05]  /*e430*/  BSYNC.RECONVERGENT B2 ;  /* 0x0000000000027941 */ /* 0x000fea0003800200 */
.L_x_1543:
        /* <DEDUP_REMOVED lines=40> */
[----:B------:R-:W-:Y:S01]  /*e6c0*/  MOV R25, R48 ;  /* 0x0000003000197202 */ /* 0x000fe20000000f00 */
[----:B------:R-:W-:-:S07]  /*e6d0*/  IMAD.MOV.U32 R48, RZ, RZ, R24 ;  /* 0x000000ffff307224 */ /* 0x000fce00078e0018 */
.L_x_1541:
[----:B------:R-:W-:Y:S05]  /*e6e0*/  BSYNC.RECONVERGENT B1 ;  /* 0x0000000000017941 */ /* 0x000fea0003800200 */
.L_x_1540:
        /* <DEDUP_REMOVED lines=24> */
.L_x_1547:
        /* <DEDUP_REMOVED lines=13> */
.L_x_1549:
[----:B------:R-:W-:Y:S05]  /*e940*/  BSYNC.RECONVERGENT B2 ;  /* 0x0000000000027941 */ /* 0x000fea0003800200 */
.L_x_1548:
        /* <DEDUP_REMOVED lines=42> */
.L_x_1546:
[----:B------:R-:W-:Y:S05]  /*ebf0*/  BSYNC.RECONVERGENT B1 ;  /* 0x0000000000017941 */ /* 0x000fea0003800200 */
.L_x_1545:
[----:B------:R-:W-:Y:S01]  /*ec00*/  I2FP.F32.U32 R25, R25 ;  /* 0x0000001900197245 */ /* 0x000fe20000201000 */
[----:B------:R-:W-:Y:S01]  /*ec10*/  @P1 IMAD.U32 R40, R29, 0x10000, RZ ;  /* 0x000100001d281824 */ /* 0x000fe200078e00ff */
[----:B------:R-:W-:Y:S01]  /*ec20*/  SHF.L.U32 R26, R37, 0x10, RZ ;  /* 0x00000010251a7819 */ /* 0x000fe200000006ff */
        /* <DEDUP_REMOVED lines=22> */
.L_x_1552:
        /* <DEDUP_REMOVED lines=13> */
.L_x_1554:
[----:B------:R-:W-:Y:S05]  /*ee60*/  BSYNC.RECONVERGENT B2 ;  /* 0x0000000000027941 */ /* 0x000fea0003800200 */
.L_x_1553:
        /* <DEDUP_REMOVED lines=42> */
.L_x_1551:
[----:B------:R-:W-:Y:S05]  /*f110*/  BSYNC.RECONVERGENT B1 ;  /* 0x0000000000017941 */ /* 0x000fea0003800200 */
.L_x_1550:
        /* <DEDUP_REMOVED lines=24> */
.L_x_1557:
        /* <DEDUP_REMOVED lines=13> */
.L_x_1559:
[----:B------:R-:W-:Y:S05]  /*f370*/  BSYNC.RECONVERGENT B2 ;  /* 0x0000000000027941 */ /* 0x000fea0003800200 */
.L_x_1558:
        /* <DEDUP_REMOVED lines=42> */
.L_x_1556:
[----:B------:R-:W-:Y:S05]  /*f620*/  BSYNC.RECONVERGENT B1 ;  /* 0x0000000000017941 */ /* 0x000fea0003800200 */
.L_x_1555:
[----:B------:R-:W-:Y:S01]  /*f630*/  I2FP.F32.U32 R27, R27 ;  /* 0x0000001b001b7245 */ /* 0x000fe20000201000 */
[----:B------:R-:W-:Y:S01]  /*f640*/  @P1 IMAD.U32 R54, R30, 0x10000, RZ ;  /* 0x000100001e361824 */ /* 0x000fe200078e00ff */
[C---:B------:R-:W-:Y:S01]  /*f650*/  SHF.L.U32 R40, R38.reuse, 0x10, RZ ;  /* 0x0000001026287819 */ /* 0x040fe200000006ff */
        /* <DEDUP_REMOVED lines=21> */
.L_x_1562:
        /* <DEDUP_REMOVED lines=13> */
.L_x_1564:
[----:B------:R-:W-:Y:S05]  /*f880*/  BSYNC.RECONVERGENT B2 ;  /* 0x0000000000027941 */ /* 0x000fea0003800200 */
.L_x_1563:
        /* <DEDUP_REMOVED lines=42> */
.L_x_1561:
[----:B------:R-:W-:Y:S05]  /*fb30*/  BSYNC.RECONVERGENT B1 ;  /* 0x0000000000017941 */ /* 0x000fea0003800200 */
.L_x_1560:
[----:B------:R-:W-:Y:S01]  /*fb40*/  I2FP.F32.U32 R41, R41 ;  /* 0x0000002900297245 */ /* 0x000fe20000201000 */
[----:B------:R-:W-:Y:S01]  /*fb50*/  BSSY.RECONVERGENT B1, `(.L_x_1565) ;  /* 0x000004e000017945 */ /* 0x000fe20003800200 */
[----:B------:R-:W-:Y:S01]  /*fb60*/  SHF.L.U32 R40, R53, 0x10, RZ ;  /* 0x0000001035287819 */ /* 0x000fe200000006ff */
[----:B------:R-:W-:Y:S01]  /*fb70*/  @P1 IMAD.U32 R53, R60, 0x10000, RZ ;  /* 0x000100003c351824 */ /* 0x000fe200078e00ff */
        /* <DEDUP_REMOVED lines=19> */
.L_x_1567:
        /* <DEDUP_REMOVED lines=13> */
.L_x_1569:
[----:B------:R-:W-:Y:S05]  /*fd80*/  BSYNC.RECONVERGENT B2 ;  /* 0x0000000000027941 */ /* 0x000fea0003800200 */
.L_x_1568:
        /* <DEDUP_REMOVED lines=42> */
.L_x_1566:
[----:B------:R-:W-:Y:S05]  /*10030*/  BSYNC.RECONVERGENT B1 ;  /* 0x0000000000017941 */ /* 0x000fea0003800200 */
.L_x_1565:
        /* <DEDUP_REMOVED lines=24> */
.L_x_1572:
        /* <DEDUP_REMOVED lines=13> */
.L_x_1574:
[----:B------:R-:W-:Y:S05]  /*10290*/  BSYNC.RECONVERGENT B2 ;  /* 0x0000000000027941 */ /* 0x000fea0003800200 */
.L_x_1573:
        /* <DEDUP_REMOVED lines=42> */
.L_x_1571:
[----:B------:R-:W-:Y:S05]  /*10540*/  BSYNC.RECONVERGENT B1 ;  /* 0x0000000000017941 */ /* 0x000fea0003800200 */
.L_x_1570:
        /* <DEDUP_REMOVED lines=10> */
[----:B------:R-:W-:-:S03]  /*105f0*/  PLOP3.LUT P5, PT, P5, PT, PT, 0x8, 0x80 ;  /* 0x000000000080781c */ /* 0x000fc60002fae170 */
[----:B------:R-:W-:-:S05]  /*10600*/  @P1 FADD.FTZ R45, R54, R45 ;  /* 0x0000002d362d1221 */ /* 0x000fca0000010000 */
[----:B------:R-:W-:-:S04]  /*10610*/  F2FP.BF16.F32.PACK_AB R54, RZ, R45 ;  /* 0x0000002dff36723e */ /* 0x000fc800000010ff */
[----:B------:R-:W-:-:S07]  /*10620*/  PRMT R39, R39, 0x5410, R54 ;  /* 0x0000541027277816 */ /* 0x000fce0000000036 */
.L_x_1534:
[----:B------:R-:W-:Y:S02]  /*10630*/  SEL R57, RZ, 0x1000000, !P5 ;  /* 0x01000000ff397807 */ /* 0x000fe40006800000 */
[----:B------:R-:W-:Y:S02]  /*10640*/  SEL R54, RZ, 0x10000, !P4 ;  /* 0x00010000ff367807 */ /* 0x000fe40006000000 */
[----:B------:R-:W-:Y:S02]  /*10650*/  SEL R55, RZ, 0x100, !P3 ;  /* 0x00000100ff377807 */ /* 0x000fe40005800000 */
[----:B------:R-:W-:Y:S02]  /*10660*/  ISETP.NE.AND P5, PT, R47, RZ, PT ;  /* 0x000000ff2f00720c */ /* 0x000fe40003fa5270 */
[----:B------:R-:W-:Y:S02]  /*10670*/  ISETP.NE.AND P4, PT, R49, RZ, PT ;  /* 0x000000ff3100720c */ /* 0x000fe40003f85270 */
[----:B------:R-:W-:-:S02]  /*10680*/  ISETP.NE.AND P3, PT, R50, RZ, PT ;  /* 0x000000ff3200720c */ /* 0x000fc40003f65270 */
[----:B------:R-:W-:Y:S01]  /*10690*/  SEL R52, RZ, 0x10000, !P4 ;  /* 0x00010000ff347807 */ /* 0x000fe20006000000 */
[----:B------:R-:W0:Y:S01]  /*106a0*/  @P1 LDC.64 R50, c[0x0][0x3a0] ;  /* 0x0000e800ff321b82 */ /* 0x000e220000000a00 */
[----:B------:R-:W-:Y:S02]  /*106b0*/  SEL R53, RZ, 0x1000000, !P3 ;  /* 0x01000000ff357807 */ /* 0x000fe40005800000 */
[----:B------:R-:W-:Y:S02]  /*106c0*/  SEL R49, RZ, 0x100, !P5 ;  /* 0x00000100ff317807 */ /* 0x000fe40006800000 */
[----:B------:R-:W-:Y:S01]  /*106d0*/  ISETP.NE.AND P6, PT, R46, RZ, PT ;  /* 0x000000ff2e00720c */ /* 0x000fe20003fc5270 */
[----:B------:R-:W-:Y:S01]  /*106e0*/  IMAD.WIDE.U32 R46, R22, 0x10, R124 ;  /* 0x00000010162e7825 */ /* 0x000fe200078e007c */
[----:B------:R-:W-:Y:S02]  /*106f0*/  LOP3.LUT R49, R49, R53, R52, 0xfe, !PT ;  /* 0x0000003531317212 */ /* 0x000fe400078efe34 */
[----:B------:R-:W-:-:S02]  /*10700*/  LOP3.LUT R55, R55, R57, R54, 0xfe, !PT ;  /* 0x0000003937377212 */ /* 0x000fc400078efe36 */
[----:B------:R-:W-:Y:S01]  /*10710*/  SEL R52, RZ, 0x1, !P6 ;  /* 0x00000001ff347807 */ /* 0x000fe20007000000 */
[----:B------:R1:W-:Y:S01]  /*10720*/  STG.E.128 desc[UR8][R46.64], R36 ;  /* 0x000000242e007986 */ /* 0x0003e2000c101d08 */
[----:B------:R-:W-:Y:S02]  /*10730*/  SEL R54, RZ, 0x1, !P2 ;  /* 0x00000001ff367807 */ /* 0x000fe40005000000 */
[----:B-1----:R-:W-:Y:S01]  /*10740*/  LOP3.LUT R38, R49, R52, RZ, 0xfc, !PT ;  /* 0x0000003431267212 */ /* 0x002fe200078efcff */
[----:B------:R-:W-:Y:S01]  /*10750*/  IMAD.WIDE.U32 R52, R22, 0x8, R122 ;  /* 0x0000000816347825 */ /* 0x000fe200078e007a */
[----:B------:R-:W-:Y:S01]  /*10760*/  LOP3.LUT R39, R55, R54, RZ, 0xfc, !PT ;  /* 0x0000003637277212 */ /* 0x000fe200078efcff */
[----:B------:R-:W1:Y:S02]  /*10770*/  @P0 LDC.64 R36, c[0x0][0x398] ;  /* 0x0000e600ff240b82 */ /* 0x000e640000000a00 */
[----:B------:R-:W-:Y:S02]  /*10780*/  VIADD R47, R6, 0x40 ;  /* 0x00000040062f7836 */ /* 0x000fe40000000000 */
[----:B------:R2:W-:Y:S02]  /*10790*/  STG.E.64 desc[UR8][R52.64], R38 ;  /* 0x0000002634007986 */ /* 0x0005e4000c101b08 */
[----:B0-----:R-:W-:Y:S01]  /*107a0*/  @P1 IMAD.WIDE.U32 R50, R47, 0x10, R50 ;  /* 0x000000102f321825 */ /* 0x001fe200078e0032 */
[----:B------:R-:W-:Y:S06]  /*107b0*/  @!P0 BRA `(.L_x_1575) ;  /* 0x0000000000508947 */ /* 0x000fec0003800000 */
[----:B--2---:R-:W-:Y:S01]  /*107c0*/  SHF.L.U32 R39, R21, 0x10, RZ ;  /* 0x0000001015277819 */ /* 0x004fe200000006ff */
[----:B------:R-:W0:Y:S01]  /*107d0*/  LDC.64 R58, c[0x0][0x3b8] ;  /* 0x0000ee00ff3a7b82 */ /* 0x000e220000000a00 */
[----:B------:R-:W-:Y:S02]  /*107e0*/  LOP3.LUT R38, R61, 0xffff, RZ, 0xc0, !PT ;  /* 0x0000ffff3d267812 */ /* 0x000fe400078ec0ff */
[----:B------:R-:W-:Y:S02]  /*107f0*/  LOP3.LUT R39, R39, 0xff0000, RZ, 0xc0, !PT ;  /* 0x00ff000027277812 */ /* 0x000fe400078ec0ff */
[----:B------:R-:W-:Y:S02]  /*10800*/  PRMT R49, R20, 0x7104, RZ ;  /* 0x0000710414317816 */ /* 0x000fe400000000ff */
[----:B------:R-:W-:Y:S02]  /*10810*/  PRMT R38, R39, 0x4210, R38 ;  /* 0x0000421027267816 */ /* 0x000fe40000000026 */
[----:B------:R-:W-:-:S02]  /*10820*/  LOP3.LUT R39, R18, 0xff, RZ, 0xc0, !PT ;  /* 0x000000ff12277812 */ /* 0x000fc400078ec0ff */
[----:B------:R-:W-:Y:S02]  /*10830*/  LOP3.LUT R38, R38, 0xff00, R49, 0xf8, !PT ;  /* 0x0000ff0026267812 */ /* 0x000fe400078ef831 */
[----:B------:R-:W-:Y:S02]  /*10840*/  LOP3.LUT R52, R17, 0xff, RZ, 0xc0, !PT ;  /* 0x000000ff11347812 */ /* 0x000fe400078ec0ff */
[----:B------:R-:W-:Y:S02]  /*10850*/  LOP3.LUT R54, R16, 0xff, RZ, 0xc0, !PT ;  /* 0x000000ff10367812 */ /* 0x000fe400078ec0ff */
[----:B------:R-:W-:Y:S01]  /*10860*/  LOP3.LUT R49, R38, 0xff, R19, 0xf8, !PT ;  /* 0x000000ff26317812 */ /* 0x000fe200078ef813 */
[----:B------:R-:W-:-:S04]  /*10870*/  IMAD.WIDE.U32 R38, R39, 0x1000000, RZ ;  /* 0x0100000027267825 */ /* 0x000fc800078e00ff */
        /* <DEDUP_REMOVED lines=8> */
.L_x_1575:
[C---:B-1----:R-:W-:Y:S01]  /*10900*/  @P0 IMAD.WIDE.U32 R36, R47.reuse, 0x10, R36 ;  /* 0x000000102f240825 */ /* 0x042fe200078e0024 */
[----:B------:R-:W3:Y:S03]  /*10910*/  @P1 LDG.E.128 R28, desc[UR8][R50.64] ;  /* 0x00000008321c1981 */ /* 0x000ee6000c1e1d00 */
[----:B0-2---:R-:W-:Y:S01]  /*10920*/  IMAD.WIDE.U32 R38, R47, 0x10, R68 ;  /* 0x000000102f267825 */ /* 0x005fe200078e0044 */
[----:B------:R0:W5:Y:S05]  /*10930*/  @P0 LDG.E.128 R32, desc[UR8][R36.64] ;  /* 0x0000000824200981 */ /* 0x00016a000c1e1d00 */
[----:B------:R-:W5:Y:S01]  /*10940*/  LDG.E.128 R36, desc[UR8][R38.64] ;  /* 0x0000000826247981 */ /* 0x000f62000c1e1d00 */
        /* <DEDUP_REMOVED lines=23> */
.L_x_1579:
        /* <DEDUP_REMOVED lines=13> */
.L_x_1581:
[----:B------:R-:W-:Y:S05]  /*10b90*/  BSYNC.RECONVERGENT B2 ;  /* 0x0000000000027941 */ /* 0x000fea0003800200 */
.L_x_1580:
        /* <DEDUP_REMOVED lines=42> */
.L_x_1578:
[----:B------:R-:W-:Y:S05]  /*10e40*/  BSYNC.RECONVERGENT B1 ;  /* 0x0000000000017941 */ /* 0x000fea0003800200 */
.L_x_1577:
        /* <DEDUP_REMOVED lines=22> */
.L_x_1584:
        /* <DEDUP_REMOVED lines=13> */
.L_x_1586:
[----:B------:R-:W-:Y:S05]  /*11080*/  BSYNC.RECONVERGENT B2 ;  /* 0x0000000000027941 */ /* 0x000fea0003800200 */
.L_x_1585:
        /* <DEDUP_REMOVED lines=40> */
[----:B------:R-:W-:Y:S02]  /*11310*/  IMAD.MOV.U32 R17, RZ, RZ, R46 ;  /* 0x000000ffff117224 */ /* 0x000fe400078e002e */
[----:B------:R-:W-:-:S07]  /*11320*/  IMAD.MOV.U32 R46, RZ, RZ, R16 ;  /* 0x000000ffff2e7224 */ /* 0x000fce00078e0010 */
.L_x_1583:
[----:B------:R-:W-:Y:S05]  /*11330*/  BSYNC.RECONVERGENT B1 ;  /* 0x0000000000017941 */ /* 0x000fea0003800200 */
.L_x_1582:
        /* <DEDUP_REMOVED lines=8> */
[----:B------:R-:W-:Y:S01]  /*113c0*/  FSETP.GTU.FTZ.AND P2, PT, R17, R44, PT ;  /* 0x0000002c1100720b */ /* 0x000fe20003f5c000 */
[----:B------:R-:W-:-:S03]  /*113d0*/  IMAD.MOV.U32 R17, RZ, RZ, R72 ;  /* 0x000000ffff117224 */ /* 0x000fc600078e0048 */
[----:B------:R-:W-:-:S05]  /*113e0*/  FSEL R16, R16, RZ, !P2 ;  /* 0x000000ff10107208 */ /* 0x000fca0005000000 */
[----:B------:R-:W-:-:S04]  /*113f0*/  FADD.FTZ R15, R15, R16 ;  /* 0x000000100f0f7221 */ /* 0x000fc80000010000 */
        /* <DEDUP_REMOVED lines=13> */
.L_x_1589:
        /* <DEDUP_REMOVED lines=13> */
.L_x_1591:
[----:B------:R-:W-:Y:S05]  /*115a0*/  BSYNC.RECONVERGENT B2 ;  /* 0x0000000000027941 */ /* 0x000fea0003800200 */
.L_x_1590:
        /* <DEDUP_REMOVED lines=42> */
.L_x_1588:
[----:B------:R-:W-:Y:S05]  /*11850*/  BSYNC.RECONVERGENT B1 ;  /* 0x0000000000017941 */ /* 0x000fea0003800200 */
.L_x_1587:
        /* <DEDUP_REMOVED lines=21> */
.L_x_1594:
        /* <DEDUP_REMOVED lines=13> */
.L_x_1596:
[----:B------:R-:W-:Y:S05]  /*11a80*/  BSYNC.RECONVERGENT B2 ;  /* 0x0000000000027941 */ /* 0x000fea0003800200 */
.L_x_1595:
        /* <DEDUP_REMOVED lines=42> */
.L_x_1593:
[----:B------:R-:W-:Y:S05]  /*11d30*/  BSYNC.RECONVERGENT B1 ;  /* 0x0000000000017941 */ /* 0x000fea0003800200 */
.L_x_1592:
[----:B------:R-:W-:Y:S01]  /*11d40*/  I2FP.F32.U32 R17, R17 ;  /* 0x0000001100117245 */ /* 0x000fe20000201000 */
[----:B------:R-:W-:Y:S01]  /*11d50*/  @P1 IMAD.U32 R49, R49, 0x10000, RZ ;  /* 0x0001000031311824 */ /* 0x000fe200078e00ff */
[----:B------:R-:W-:Y:S01]  /*11d60*/  PRMT R16, R32, 0x7632, R16 ;  /* 0x0000763220107816 */ /* 0x000fe20000000010 */
[----:B------:R-:W-:Y:S01]  /*11d70*/  BSSY.RECONVERGENT B1, `(.L_x_1597) ;  /* 0x000004f000017945 */ /* 0x000fe20003800200 */
[----:B------:R-:W-:Y:S01]  /*11d80*/  ISETP.NE.AND P3, PT, R19, 0x1, PT ;  /* 0x000000011300780c */ /* 0x000fe20003f65270 */
[----:B------:R-:W-:Y:S01]  /*11d90*/  FFMA.FTZ R17, R17, R42, 1.1641532182693481445e-10 ;  /* 0x2f00000011117423 */ /* 0x000fe2000001002a */
[----:B------:R-:W-:Y:S02]  /*11da0*/  IMAD.MOV.U32 R21, RZ, RZ, 0x2 ;  /* 0x00000002ff157424 */ /* 0x000fe400078e00ff */
[----:B------:R-:W-:Y:S02]  /*11db0*/  IMAD.U32 R16, R16, 0x10000, RZ ;  /* 0x0001000010107824 */ /* 0x000fe400078e00ff */
[----:B------:R-:W-:-:S02]  /*11dc0*/  FSETP.GTU.FTZ.AND P2, PT, R17, R44, PT ;  /* 0x0000002c1100720b */ /* 0x000fc40003f5c000 */
[----:B------:R-:W-:-:S05]  /*11dd0*/  FMUL.FTZ R16, R16, R43 ;  /* 0x0000002b10107220 */ /* 0x000fca0000410000 */
        /* <DEDUP_REMOVED lines=16> */
.L_x_1599:
        /* <DEDUP_REMOVED lines=13> */
.L_x_1601:
[----:B------:R-:W-:Y:S05]  /*11fb0*/  BSYNC.RECONVERGENT B2 ;  /* 0x0000000000027941 */ /* 0x000fea0003800200 */
.L_x_1600:
        /* <DEDUP_REMOVED lines=42> */
.L_x_1598:
[----:B------:R-:W-:Y:S05]  /*12260*/  BSYNC.RECONVERGENT B1 ;  /* 0x0000000000017941 */ /* 0x000fea0003800200 */
.L_x_1597:
        /* <DEDUP_REMOVED lines=22> */
.L_x_1604:
        /* <DEDUP_REMOVED lines=13> */
.L_x_1606:
[----:B------:R-:W-:Y:S05]  /*124a0*/  BSYNC.RECONVERGENT B2 ;  /* 0x0000000000027941 */ /* 0x000fea0003800200 */
.L_x_1605:
        /* <DEDUP_REMOVED lines=42> */
.L_x_1603:
[----:B------:R-:W-:Y:S05]  /*12750*/  BSYNC.RECONVERGENT B1 ;  /* 0x0000000000017941 */ /* 0x000fea0003800200 */
.L_x_1602:
        /* <DEDUP_REMOVED lines=25> */
.L_x_1609:
        /* <DEDUP_REMOVED lines=13> */
.L_x_1611:
[----:B------:R-:W-:Y:S05]  /*129c0*/  BSYNC.RECONVERGENT B2 ;  /* 0x0000000000027941 */ /* 0x000fea0003800200 */
.L_x_1610:
        /* <DEDUP_REMOVED lines=42> */
.L_x_1608:
[----:B------:R-:W-:Y:S05]  /*12c70*/  BSYNC.RECONVERGENT B1 ;  /* 0x0000000000017941 */ /* 0x000fea0003800200 */
.L_x_1607:
        /* <DEDUP_REMOVED lines=21> */
.L_x_1614:
        /* <DEDUP_REMOVED lines=13> */
.L_x_1616:
[----:B------:R-:W-:Y:S05]  /*12ea0*/  BSYNC.RECONVERGENT B2 ;  /* 0x0000000000027941 */ /* 0x000fea0003800200 */
.L_x_1615:
        /* <DEDUP_REMOVED lines=42> */
.L_x_1613:
[----:B------:R-:W-:Y:S05]  /*13150*/  BSYNC.RECONVERGENT B1 ;  /* 0x0000000000017941 */ /* 0x000fea0003800200 */
.L_x_1612:
[----:B------:R-:W-:Y:S01]  /*13160*/  I2FP.F32.U32 R19, R19 ;  /* 0x0000001300137245 */ /* 0x000fe20000201000 */
[----:B------:R-:W-:Y:S01]  /*13170*/  @P1 IMAD.U32 R55, R55, 0x10000, RZ ;  /* 0x0001000037371824 */ /* 0x000fe200078e00ff */
[----:B------:R-:W-:Y:S01]  /*13180*/  PRMT R18, R33, 0x7632, R18 ;  /* 0x0000763221127816 */ /* 0x000fe20000000012 */
[----:B------:R-:W-:Y:S02]  /*13190*/  BSSY.RECONVERGENT B1, `(.L_x_1617) ;  /* 0x000004f000017945 */ /* 0x000fe40003800200 */
[----:B------:R-:W-:Y:S02]  /*131a0*/  FFMA.FTZ R19, R19, R42, 1.1641532182693481445e-10 ;  /* 0x2f00000013137423 */ /* 0x000fe4000001002a */
[----:B------:R-:W-:-:S03]  /*131b0*/  IMAD.U32 R18, R18, 0x10000, RZ ;  /* 0x0001000012127824 */ /* 0x000fc600078e00ff */
[----:B------:R-:W-:Y:S01]  /*131c0*/  FSETP.GTU.FTZ.AND P2, PT, R19, R44, PT ;  /* 0x0000002c1300720b */ /* 0x000fe20003f5c000 */
[----:B------:R-:W-:-:S05]  /*131d0*/  FMUL.FTZ R18, R18, R43 ;  /* 0x0000002b12127220 */ /* 0x000fca0000410000 */
[----:B------:R-:W-:Y:S02]  /*131e0*/  FSEL R19, R18, RZ, !P2 ;  /* 0x000000ff12137208 */ /* 0x000fe40005000000 */
[----:B------:R-:W-:Y:S02]  /*131f0*/  SEL R18, RZ, 0x1, P2 ;  /* 0x00000001ff127807 */ /* 0x000fe40001000000 */
[----:B------:R-:W-:Y:S01]  /*13200*/  ISETP.NE.AND P2, PT, R20, 0x1, PT ;  /* 0x000000011400780c */ /* 0x000fe20003f45270 */
[----:B------:R-:W-:Y:S01]  /*13210*/  FADD.FTZ R56, R56, R19 ;  /* 0x0000001338387221 */ /* 0x000fe20000010000 */
[----:B------:R-:W-:-:S03]  /*13220*/  IMAD.MOV.U32 R19, RZ, RZ, R72 ;  /* 0x000000ffff137224 */ /* 0x000fc600078e0048 */
[----:B------:R-:W-:Y:S01]  /*13230*/  @P1 FADD.FTZ R55, R56, R55 ;  /* 0x0000003738371221 */ /* 0x000fe20000010000 */
[----:B------:R-:W-:Y:S01]  /*13240*/  @!P1 MOV R55, R56 ;  /* 0x0000003800379202 */ /* 0x000fe20000000f00 */
[----:B------:R-:W-:-:S03]  /*13250*/  IMAD.MOV.U32 R56, RZ, RZ, 0x2 ;  /* 0x00000002ff387424 */ /* 0x000fc600078e00ff */
        /* <DEDUP_REMOVED lines=10> */
.L_x_1619:
        /* <DEDUP_REMOVED lines=13> */
.L_x_1621:
[----:B------:R-:W-:Y:S05]  /*133d0*/  BSYNC.RECONVERGENT B2 ;  /* 0x0000000000027941 */ /* 0x000fea0003800200 */
.L_x_1620:
        /* <DEDUP_REMOVED lines=41> */
[----:B------:R-:W-:-:S07]  /*13670*/  MOV R46, R20 ;  /* 0x00000014002e7202 */ /* 0x000fce0000000f00 */
.L_x_1618:
[----:B------:R-:W-:Y:S05]  /*13680*/  BSYNC.RECONVERGENT B1 ;  /* 0x0000000000017941 */ /* 0x000fea0003800200 */
.L_x_1617:
        /* <DEDUP_REMOVED lines=21> */
.L_x_1624:
        /* <DEDUP_REMOVED lines=13> */
.L_x_1626:
[----:B------:R-:W-:Y:S05]  /*138b0*/  BSYNC.RECONVERGENT B2 ;  /* 0x0000000000027941 */ /* 0x000fea0003800200 */
.L_x_1625:
        /* <DEDUP_REMOVED lines=42> */
.L_x_1623:
[----:B------:R-:W-:Y:S05]  /*13b60*/  BSYNC.RECONVERGENT B1 ;  /* 0x0000000000017941 */ /* 0x000fea0003800200 */
.L_x_1622:
        /* <DEDUP_REMOVED lines=11> */
[----:B------:R-:W-:-:S04]  /*13c20*/  FADD.FTZ R19, R19, R56 ;  /* 0x0000003813137221 */ /* 0x000fc80000010000 */
        /* <DEDUP_REMOVED lines=14> */
.L_x_1629:
        /* <DEDUP_REMOVED lines=13> */
.L_x_1631:
[----:B------:R-:W-:Y:S05]  /*13de0*/  BSYNC.RECONVERGENT B2 ;  /* 0x0000000000027941 */ /* 0x000fea0003800200 */
.L_x_1630:
[----:B------:R-:W-:Y:S01]  /*13df0*/  LOP3.LUT R66, R5, UR7, R21, 0x96, !PT ;  /* 0x0000000705427c12 */ /* 0x000fe2000f8e9615 */
[----:B------:R-:W-:-:S04]  /*13e00*/  IMAD.WIDE.U32 R58, R2, -0x326172a9, RZ ;  /* 0xcd9e8d57023a7825 */ /* 0x000fc800078e00ff */
[----:B------:R-:W-:Y:S01]  /*13e10*/  IMAD.WIDE.U32 R66, R66, -0x326172a9, RZ ;  /* 0xcd9e8d5742427825 */ /* 0x000fe200078e00ff */
[----:B------:R-:W-:-:S04]  /*13e20*/  LOP3.LUT R59, R4, UR6, R59, 0x96, !PT ;  /* 0x00000006043b7c12 */ /* 0x000fc8000f8e963b */
[----:B------:R-:W-:Y:S01]  /*13e30*/  LOP3.LUT R21, R58, UR13, R67, 0x96, !PT ;  /* 0x0000000d3a157c12 */ /* 0x000fe2000f8e9643 */
[----:B------:R-:W-:-:S05]  /*13e40*/  IMAD.WIDE.U32 R58, R59, -0x2daee0ad, RZ ;  /* 0xd2511f533b3a7825 */ /* 0x000fca00078e00ff */
        /* <DEDUP_REMOVED lines=27> */
[----:B------:R-:W-:-:S04]  /*14000*/  IMAD.WIDE.U32 R58, R59, -0x326172a9, RZ ;  /* 0xcd9e8d573b3a7825 */ /* 0x000fc800078e00ff */
[----:B------:R-:W-:Y:S01]  /*14010*/  IMAD.WIDE.U32 R72, R72, -0x326172a9, RZ ;  /* 0xcd9e8d5748487825 */ /* 0x000fe200078e00ff */
[----:B------:R-:W-:-:S04]  /*14020*/  LOP3.LUT R59, R66, UR27, R59, 0x96, !PT ;  /* 0x0000001b423b7c12 */ /* 0x000fc8000f8e963b */
[----:B------:R-:W-:Y:S01]  /*14030*/  LOP3.LUT R65, R58, UR29, R73, 0x96, !PT ;  /* 0x0000001d3a417c12 */ /* 0x000fe2000f8e9649 */
[----:B------:R-:W-:-:S05]  /*14040*/  IMAD.WIDE.U32 R58, R59, -0x2daee0ad, RZ ;  /* 0xd2511f533b3a7825 */ /* 0x000fca00078e00ff */
[----:B------:R-:W-:Y:S01]  /*14050*/  LOP3.LUT R67, R20, UR30, R59, 0x96, !PT ;  /* 0x0000001e14437c12 */ /* 0x000fe2000f8e963b */
[----:B------:R-:W-:Y:S01]  /*14060*/  IMAD.MOV.U32 R20, RZ, RZ, R46 ;  /* 0x000000ffff147224 */ /* 0x000fe200078e002e */
[----:B------:R-:W-:Y:S01]  /*14070*/  MOV R46, R58 ;  /* 0x0000003a002e7202 */ /* 0x000fe20000000f00 */
[----:B------:R-:W-:-:S07]  /*14080*/  IMAD.MOV.U32 R59, RZ, RZ, RZ ;  /* 0x000000ffff3b7224 */ /* 0x000fce00078e00ff */
.L_x_1628:
[----:B------:R-:W-:Y:S05]  /*14090*/  BSYNC.RECONVERGENT B1 ;  /* 0x0000000000017941 */ /* 0x000fea0003800200 */
.L_x_1627:
        /* <DEDUP_REMOVED lines=20> */
.L_x_1634:
        /* <DEDUP_REMOVED lines=13> */
.L_x_1636:
[----:B------:R-:W-:Y:S05]  /*142b0*/  BSYNC.RECONVERGENT B2 ;  /* 0x0000000000027941 */ /* 0x000fea0003800200 */
.L_x_1635:
        /* <DEDUP_REMOVED lines=35> */
[----:B------:R-:W-:-:S03]  /*144f0*/  LOP3.LUT R59, R66, UR27, R59, 0x96, !PT ;  /* 0x0000001b423b7c12 */ /* 0x000fc6000f8e963b */
[----:B------:R-:W-:Y:S01]  /*14500*/  HFMA2 R66, -RZ, RZ, 0, 0 ;  /* 0x00000000ff427431 */ /* 0x000fe200000001ff */
[----:B------:R-:W-:Y:S01]  /*14510*/  LOP3.LUT R65, R58, UR29, R73, 0x96, !PT ;  /* 0x0000001d3a417c12 */ /* 0x000fe2000f8e9649 */
[----:B------:R-:W-:-:S05]  /*14520*/  IMAD.WIDE.U32 R58, R59, -0x2daee0ad, RZ ;  /* 0xd2511f533b3a7825 */ /* 0x000fca00078e00ff */
[----:B------:R-:W-:Y:S01]  /*14530*/  LOP3.LUT R67, R20, UR30, R59, 0x96, !PT ;  /* 0x0000001e14437c12 */ /* 0x000fe2000f8e963b */
[----:B------:R-:W-:Y:S02]  /*14540*/  IMAD.MOV.U32 R20, RZ, RZ, R46 ;  /* 0x000000ffff147224 */ /* 0x000fe400078e002e */
[----:B------:R-:W-:-:S07]  /*14550*/  IMAD.MOV.U32 R46, RZ, RZ, R58 ;  /* 0x000000ffff2e7224 */ /* 0x000fce00078e003a */
.L_x_1633:
[----:B------:R-:W-:Y:S05]  /*14560*/  BSYNC.RECONVERGENT B1 ;  /* 0x0000000000017941 */ /* 0x000fea0003800200 */
.L_x_1632:
[----:B------:R-:W-:Y:S01]  /*14570*/  I2FP.F32.U32 R21, R20 ;  /* 0x0000001400157245 */ /* 0x000fe20000201000 */
[----:B------:R-:W-:Y:S01]  /*14580*/  IMAD.U32 R64, R64, 0x10000, RZ ;  /* 0x0001000040407824 */ /* 0x000fe200078e00ff */
[----:B------:R-:W-:Y:S03]  /*14590*/  BSSY.RECONVERGENT B1, `(.L_x_1637) ;  /* 0x0000050000017945 */ /* 0x000fe60003800200 */
[----:B------:R-:W-:Y:S01]  /*145a0*/  FFMA.FTZ R21, R21, R42, 1.1641532182693481445e-10 ;  /* 0x2f00000015157423 */ /* 0x000fe2000001002a */
[----:B------:R-:W-:-:S04]  /*145b0*/  FMUL.FTZ R64, R64, R43 ;  /* 0x0000002b40407220 */ /* 0x000fc80000410000 */
[----:B------:R-:W-:Y:S01]  /*145c0*/  FSETP.GTU.FTZ.AND P4, PT, R21, R44, PT ;  /* 0x0000002c1500720b */ /* 0x000fe20003f9c000 */
[----:B------:R-:W-:-:S03]  /*145d0*/  @P1 IMAD.U32 R21, R68, 0x10000, RZ ;  /* 0x0001000044151824 */ /* 0x000fc600078e00ff */
[----:B------:R-:W-:Y:S02]  /*145e0*/  FSEL R59, R64, RZ, !P4 ;  /* 0x000000ff403b7208 */ /* 0x000fe40006000000 */
[----:B------:R-:W-:Y:S02]  /*145f0*/  SEL R20, RZ, 0x1, P4 ;  /* 0x00000001ff147807 */ /* 0x000fe40002000000 */
[----:B------:R-:W-:Y:S01]  /*14600*/  ISETP.NE.AND P4, PT, R66, 0x1, PT ;  /* 0x000000014200780c */ /* 0x000fe20003f85270 */
[----:B------:R-:W-:Y:S01]  /*14610*/  FADD.FTZ R38, R38, R59 ;  /* 0x0000003b26267221 */ /* 0x000fe20000010000 */
[----:B------:R-:W-:-:S03]  /*14620*/  IMAD.MOV.U32 R59, RZ, RZ, 0x2 ;  /* 0x00000002ff3b7424 */ /* 0x000fc600078e00ff */
[----:B------:R-:W-:Y:S01]  /*14630*/  @P1 FADD.FTZ R58, R38, R21 ;  /* 0x00000015263a1221 */ /* 0x000fe20000010000 */
[----:B------:R-:W-:Y:S01]  /*14640*/  @!P1 MOV R58, R38 ;  /* 0x00000026003a9202 */ /* 0x000fe20000000f00 */
[----:B------:R-:W-:-:S03]  /*14650*/  IMAD.MOV.U32 R21, RZ, RZ, R72 ;  /* 0x000000ffff157224 */ /* 0x000fc600078e0048 */
        /* <DEDUP_REMOVED lines=10> */
.L_x_1639:
        /* <DEDUP_REMOVED lines=13> */
.L_x_1641:
[----:B------:R-:W-:Y:S05]  /*147d0*/  BSYNC.RECONVERGENT B2 ;  /* 0x0000000000027941 */ /* 0x000fea0003800200 */
.L_x_1640:
        /* <DEDUP_REMOVED lines=43> */
.L_x_1638:
[----:B------:R-:W-:Y:S05]  /*14a90*/  BSYNC.RECONVERGENT B1 ;  /* 0x0000000000017941 */ /* 0x000fea0003800200 */
.L_x_1637:
        /* <DEDUP_REMOVED lines=21> */
.L_x_1644:
        /* <DEDUP_REMOVED lines=13> */
.L_x_1646:
[----:B------:R-:W-:Y:S05]  /*14cc0*/  BSYNC.RECONVERGENT B2 ;  /* 0x0000000000027941 */ /* 0x000fea0003800200 */
.L_x_1645:
[----:B------:R-:W-:Y:S01]  /*14cd0*/  LOP3.LUT R68, R5, UR7, R65, 0x96, !PT ;  /* 0x0000000705447c12 */ /* 0x000fe2000f8e9641 */
[----:B------:R-:W-:-:S04]  /*14ce0*/  IMAD.WIDE.U32 R66, R2, -0x326172a9, RZ ;  /* 0xcd9e8d5702427825 */ /* 0x000fc800078e00ff */
[----:B------:R-:W-:Y:S01]  /*14cf0*/  IMAD.WIDE.U32 R68, R68, -0x326172a9, RZ ;  /* 0xcd9e8d5744447825 */ /* 0x000fe200078e00ff */
[----:B------:R-:W-:-:S03]  /*14d00*/  LOP3.LUT R67, R4, UR6, R67, 0x96, !PT ;  /* 0x0000000604437c12 */ /* 0x000fc6000f8e9643 */
[----:B------:R-:W-:Y:S01]  /*14d10*/  IMAD.MOV.U32 R39, RZ, RZ, R46 ;  /* 0x000000ffff277224 */ /* 0x000fe200078e002e */
        /* <DEDUP_REMOVED lines=33> */
[----:B------:R-:W-:-:S03]  /*14f30*/  IMAD.WIDE.U32 R66, R67, -0x2daee0ad, RZ ;  /* 0xd2511f5343427825 */ /* 0x000fc600078e00ff */
[----:B------:R-:W-:Y:S01]  /*14f40*/  MOV R46, R66 ;  /* 0x00000042002e7202 */ /* 0x000fe20000000f00 */
[----:B------:R-:W-:Y:S01]  /*14f50*/  IMAD.MOV.U32 R66, RZ, RZ, RZ ;  /* 0x000000ffff427224 */ /* 0x000fe200078e00ff */
[----:B------:R-:W-:-:S07]  /*14f60*/  LOP3.LUT R67, R64, UR30, R67, 0x96, !PT ;  /* 0x0000001e40437c12 */ /* 0x000fce000f8e9643 */
.L_x_1643:
[----:B------:R-:W-:Y:S05]  /*14f70*/  BSYNC.RECONVERGENT B1 ;  /* 0x0000000000017941 */ /* 0x000fea0003800200 */
.L_x_1642:
        /* <DEDUP_REMOVED lines=11> */
[----:B------:R-:W-:-:S05]  /*15030*/  @P1 SHF.L.U32 R64, R31, 0x10, RZ ;  /* 0x000000101f401819 */ /* 0x000fca00000006ff */
[--C-:B------:R-:W-:Y:S01]  /*15040*/  @P1 FADD.FTZ R59, R64, R21.reuse ;  /* 0x00000015403b1221 */ /* 0x100fe20000010000 */
[--C-:B------:R-:W-:Y:S01]  /*15050*/  @!P1 IMAD.MOV.U32 R59, RZ, RZ, R21.reuse ;  /* 0x000000ffff3b9224 */ /* 0x100fe200078e0015 */
[----:B------:R-:W-:Y:S02]  /*15060*/  PRMT R21, R39, 0x7610, R21 ;  /* 0x0000761027157816 */ /* 0x000fe40000000015 */
        /* <DEDUP_REMOVED lines=11> */
.L_x_1649:
        /* <DEDUP_REMOVED lines=13> */
.L_x_1651:
[----:B------:R-:W-:Y:S05]  /*151f0*/  BSYNC.RECONVERGENT B2 ;  /* 0x0000000000027941 */ /* 0x000fea0003800200 */
.L_x_1650:
        /* <DEDUP_REMOVED lines=37> */
[----:B------:R-:W-:Y:S01]  /*15450*/  IMAD.WIDE.U32 R66, R67, -0x2daee0ad, RZ ;  /* 0xd2511f5343427825 */ /* 0x000fe200078e00ff */
[----:B------:R-:W-:-:S03]  /*15460*/  MOV R72, R68 ;  /* 0x0000004400487202 */ /* 0x000fc60000000f00 */
[----:B------:R-:W-:Y:S01]  /*15470*/  HFMA2 R68, -RZ, RZ, 0, 0 ;  /* 0x00000000ff447431 */ /* 0x000fe200000001ff */
[----:B------:R-:W-:Y:S01]  /*15480*/  LOP3.LUT R67, R64, UR30, R67, 0x96, !PT ;  /* 0x0000001e40437c12 */ /* 0x000fe2000f8e9643 */
[----:B------:R-:W-:Y:S02]  /*15490*/  IMAD.MOV.U32 R64, RZ, RZ, R46 ;  /* 0x000000ffff407224 */ /* 0x000fe400078e002e */
[----:B------:R-:W-:-:S07]  /*154a0*/  IMAD.MOV.U32 R46, RZ, RZ, R66 ;  /* 0x000000ffff2e7224 */ /* 0x000fce00078e0042 */
.L_x_1648:
[----:B------:R-:W-:Y:S05]  /*154b0*/  BSYNC.RECONVERGENT B1 ;  /* 0x0000000000017941 */ /* 0x000fea0003800200 */
.L_x_1647:
        /* <DEDUP_REMOVED lines=20> */
.L_x_1654:
        /* <DEDUP_REMOVED lines=15> */
.L_x_1656:
[----:B------:R-:W-:Y:S05]  /*156f0*/  BSYNC.RECONVERGENT B2 ;  /* 0x0000000000027941 */ /* 0x000fea0003800200 */
.L_x_1655:
        /* <DEDUP_REMOVED lines=39> */
[----:B------:R-:W-:Y:S01]  /*15970*/  IMAD.MOV.U32 R69, RZ, RZ, R46 ;  /* 0x000000ffff457224 */ /* 0x000fe200078e002e */
[----:B------:R-:W-:Y:S01]  /*15980*/  LOP3.LUT R67, R64, UR30, R67, 0x96, !PT ;  /* 0x0000001e40437c12 */ /* 0x000fe2000f8e9643 */
[----:B------:R-:W-:Y:S02]  /*15990*/  HFMA2 R64, -RZ, RZ, 0, 0 ;  /* 0x00000000ff407431 */ /* 0x000fe400000001ff */
[----:B------:R-:W-:-:S07]  /*159a0*/  IMAD.MOV.U32 R46, RZ, RZ, R66 ;  /* 0x000000ffff2e7224 */ /* 0x000fce00078e0042 */
.L_x_1653:
[----:B------:R-:W-:Y:S05]  /*159b0*/  BSYNC.RECONVERGENT B1 ;  /* 0x0000000000017941 */ /* 0x000fea0003800200 */
.L_x_1652:
[----:B------:R-:W-:Y:S02]  /*159c0*/  I2FP.F32.U32 R69, R69 ;  /* 0x0000004500457245 */ /* 0x000fe40000201000 */
[----:B------:R-:W-:Y:S02]  /*159d0*/  PRMT R38, R63, 0x5410, R38 ;  /* 0x000054103f267816 */ /* 0x000fe40000000026 */
[----:B------:R-:W-:Y:S01]  /*159e0*/  PRMT R37, R37, 0x5410, R62 ;  /* 0x0000541025257816 */ /* 0x000fe2000000003e */
[----:B------:R-:W-:Y:S01]  /*159f0*/  FFMA.FTZ R69, R69, R42, 1.1641532182693481445e-10 ;  /* 0x2f00000045457423 */ /* 0x000fe2000001002a */
[----:B------:R-:W-:Y:S01]  /*15a00*/  IMAD.U32 R42, R61, 0x10000, RZ ;  /* 0x000100003d2a7824 */ /* 0x000fe200078e00ff */
[----:B------:R-:W-:-:S03]  /*15a10*/  PRMT R36, R36, 0x5410, R57 ;  /* 0x0000541024247816 */ /* 0x000fc60000000039 */
[----:B------:R-:W-:Y:S01]  /*15a20*/  FMUL.FTZ R42, R42, R43 ;  /* 0x0000002b2a2a7220 */ /* 0x000fe20000410000 */
[----:B------:R-:W-:Y:S01]  /*15a30*/  FSETP.GTU.FTZ.AND P6, PT, R69, R44, PT ;  /* 0x0000002c4500720b */ /* 0x000fe20003fdc000 */
[----:B------:R-:W-:-:S03]  /*15a40*/  @P1 IMAD.U32 R44, R60, 0x10000, RZ ;  /* 0x000100003c2c1824 */ /* 0x000fc600078e00ff */
[----:B------:R-:W-:Y:S02]  /*15a50*/  FSEL R42, R42, RZ, !P6 ;  /* 0x000000ff2a2a7208 */ /* 0x000fe40007000000 */
[----:B------:R-:W-:-:S03]  /*15a60*/  SEL R61, RZ, 0x1, P6 ;  /* 0x00000001ff3d7807 */ /* 0x000fc60003000000 */
[----:B------:R-:W-:-:S04]  /*15a70*/  FADD.FTZ R73, R73, R42 ;  /* 0x0000002a49497221 */ /* 0x000fc80000010000 */
[----:B------:R-:W-:Y:S01]  /*15a80*/  @P1 FADD.FTZ R44, R73, R44 ;  /* 0x0000002c492c1221 */ /* 0x000fe20000010000 */
[----:B------:R-:W-:-:S04]  /*15a90*/  @!P1 MOV R44, R73 ;  /* 0x00000049002c9202 */ /* 0x000fc80000000f00 */
[----:B------:R-:W-:-:S04]  /*15aa0*/  F2FP.BF16.F32.PACK_AB R42, RZ, R44 ;  /* 0x0000002cff2a723e */ /* 0x000fc800000010ff */
[----:B------:R-:W-:Y:S01]  /*15ab0*/  PRMT R39, R39, 0x5410, R42 ;  /* 0x0000541027277816 */ /* 0x000fe2000000002a */
[----:B------:R-:W-:Y:S06]  /*15ac0*/  BRA `(.L_x_1657) ;  /* 0x0000002800447947 */ /* 0x000fec0003800000 */
.L_x_1576:
        /* <DEDUP_REMOVED lines=16> */
.L_x_1660:
        /* <DEDUP_REMOVED lines=13> */
.L_x_1662:
[----:B------:R-:W-:Y:S05]  /*15ca0*/  BSYNC.RECONVERGENT B2 ;  /* 0x0000000000027941 */ /* 0x000fea0003800200 */
.L_x_1661:
        /* <DEDUP_REMOVED lines=41> */
[----:B------:R-:W-:-:S07]  /*15f40*/  MOV R50, R48 ;  /* 0x0000003000327202 */ /* 0x000fce0000000f00 */
.L_x_1659:
[----:B------:R-:W-:Y:S05]  /*15f50*/  BSYNC.RECONVERGENT B1 ;  /* 0x0000000000017941 */ /* 0x000fea0003800200 */
.L_x_1658:
[----:B------:R-:W-:Y:S01]  /*15f60*/  I2FP.F32.U32 R51, R50 ;  /* 0x0000003200337245 */ /* 0x000fe20000201000 */
[C---:B-----5:R-:W-:Y:S01]  /*15f70*/  IMAD.U32 R48, R36.reuse, 0x10000, RZ ;  /* 0x0001000024307824 */ /* 0x060fe200078e00ff */
[----:B------:R-:W-:Y:S01]  /*15f80*/  ISETP.NE.AND P3, PT, R53, 0x1, PT ;  /* 0x000000013500780c */ /* 0x000fe20003f65270 */
[----:B------:R-:W-:Y:S01]  /*15f90*/  BSSY.RECONVERGENT B1, `(.L_x_1663) ;  /* 0x000004e000017945 */ /* 0x000fe20003800200 */
[----:B------:R-:W-:Y:S01]  /*15fa0*/  PRMT R36, R36, 0x7632, R36 ;  /* 0x0000763224247816 */ /* 0x000fe20000000024 */
[----:B------:R-:W-:Y:S01]  /*15fb0*/  FFMA.FTZ R51, R51, R42, 1.1641532182693481445e-10 ;  /* 0x2f00000033337423 */ /* 0x000fe2000001002a */
[----:B------:R-:W-:Y:S01]  /*15fc0*/  FMUL.FTZ R48, R48, R43 ;  /* 0x0000002b30307220 */ /* 0x000fe20000410000 */
[----:B------:R-:W-:-:S03]  /*15fd0*/  IMAD.MOV.U32 R54, RZ, RZ, 0x2 ;  /* 0x00000002ff367424 */ /* 0x000fc600078e00ff */
[----:B------:R-:W-:Y:S02]  /*15fe0*/  FSETP.GTU.FTZ.AND P2, PT, R51, R44, PT ;  /* 0x0000002c3300720b */ /* 0x000fe40003f5c000 */
[----:B------:R-:W-:Y:S02]  /*15ff0*/  @P1 SHF.L.U32 R51, R28, 0x10, RZ ;  /* 0x000000101c331819 */ /* 0x000fe400000006ff */
        /* <DEDUP_REMOVED lines=15> */
.L_x_1665:
        /* <DEDUP_REMOVED lines=13> */
.L_x_1667:
[----:B------:R-:W-:Y:S05]  /*161c0*/  BSYNC.RECONVERGENT B2 ;  /* 0x0000000000027941 */ /* 0x000fea0003800200 */
.L_x_1666:
        /* <DEDUP_REMOVED lines=41> */
[----:B------:R-:W-:-:S07]  /*16460*/  MOV R46, R50 ;  /* 0x00000032002e7202 */ /* 0x000fce0000000f00 */
.L_x_1664:
[----:B------:R-:W-:Y:S05]  /*16470*/  BSYNC.RECONVERGENT B1 ;  /* 0x0000000000017941 */ /* 0x000fea0003800200 */
.L_x_1663:
        /* <DEDUP_REMOVED lines=24> */
.L_x_1670:
        /* <DEDUP_REMOVED lines=13> */
.L_x_1672:
[----:B------:R-:W-:Y:S05]  /*166d0*/  BSYNC.RECONVERGENT B2 ;  /* 0x0000000000027941 */ /* 0x000fea0003800200 */
.L_x_1671:
        /* <DEDUP_REMOVED lines=42> */
.L_x_1669:
[----:B------:R-:W-:Y:S05]  /*16980*/  BSYNC.RECONVERGENT B1 ;  /* 0x0000000000017941 */ /* 0x000fea0003800200 */
.L_x_1668:
[----:B------:R-:W-:Y:S01]  /*16990*/  I2FP.F32.U32 R53, R50 ;  /* 0x0000003200357245 */ /* 0x000fe20000201000 */
[C---:B------:R-:W-:Y:S01]  /*169a0*/  IMAD.U32 R50, R37.reuse, 0x10000, RZ ;  /* 0x0001000025327824 */ /* 0x040fe200078e00ff */
        /* <DEDUP_REMOVED lines=23> */
.L_x_1675:
        /* <DEDUP_REMOVED lines=13> */
.L_x_1677:
[----:B------:R-:W-:Y:S05]  /*16bf0*/  BSYNC.RECONVERGENT B2 ;  /* 0x0000000000027941 */ /* 0x000fea0003800200 */
.L_x_1676:
        /* <DEDUP_REMOVED lines=42> */
.L_x_1674:
[----:B------:R-:W-:Y:S05]  /*16ea0*/  BSYNC.RECONVERGENT B1 ;  /* 0x0000000000017941 */ /* 0x000fea0003800200 */
.L_x_1673:
[----:B------:R-:W-:Y:S01]  /*16eb0*/  I2FP.F32.U32 R53, R53 ;  /* 0x0000003500357245 */ /* 0x000fe20000201000 */
[----:B------:R-:W-:Y:S01]  /*16ec0*/  IMAD.U32 R56, R37, 0x10000, RZ ;  /* 0x0001000025387824 */ /* 0x000fe200078e00ff */
[----:B------:R-:W-:Y:S01]  /*16ed0*/  ISETP.NE.AND P2, PT, R58, 0x1, PT ;  /* 0x000000013a00780c */ /* 0x000fe20003f45270 */
[----:B------:R-:W-:Y:S01]  /*16ee0*/  BSSY.RECONVERGENT B1, `(.L_x_1678) ;  /* 0x000004d000017945 */ /* 0x000fe20003800200 */
[----:B------:R-:W-:Y:S01]  /*16ef0*/  @P1 SHF.L.U32 R64, R55, 0x10, RZ ;  /* 0x0000001037401819 */ /* 0x000fe200000006ff */
[----:B------:R-:W-:Y:S01]  /*16f00*/  FFMA.FTZ R53, R53, R42, 1.1641532182693481445e-10 ;  /* 0x2f00000035357423 */ /* 0x000fe2000001002a */
[----:B------:R-:W-:-:S04]  /*16f10*/  FMUL.FTZ R56, R56, R43 ;  /* 0x0000002b38387220 */ /* 0x000fc80000410000 */
[----:B------:R-:W-:-:S04]  /*16f20*/  FSETP.GTU.FTZ.AND P3, PT, R53, R44, PT ;  /* 0x0000002c3500720b */ /* 0x000fc80003f7c000 */
[----:B------:R-:W-:Y:S01]  /*16f30*/  FSEL R55, R56, RZ, !P3 ;  /* 0x000000ff38377208 */ /* 0x000fe20005800000 */
[----:B------:R-:W-:Y:S01]  /*16f40*/  IMAD.MOV.U32 R56, RZ, RZ, R72 ;  /* 0x000000ffff387224 */ /* 0x000fe200078e0048 */
        /* <DEDUP_REMOVED lines=14> */
.L_x_1680:
        /* <DEDUP_REMOVED lines=13> */
.L_x_1682:
[----:B------:R-:W-:Y:S05]  /*17100*/  BSYNC.RECONVERGENT B2 ;  /* 0x0000000000027941 */ /* 0x000fea0003800200 */
.L_x_1681:
        /* <DEDUP_REMOVED lines=41> */
[----:B------:R-:W-:-:S07]  /*173a0*/  MOV R46, R66 ;  /* 0x00000042002e7202 */ /* 0x000fce0000000f00 */
.L_x_1679:
[----:B------:R-:W-:Y:S05]  /*173b0*/  BSYNC.RECONVERGENT B1 ;  /* 0x0000000000017941 */ /* 0x000fea0003800200 */
.L_x_1678:
        /* <DEDUP_REMOVED lines=24> */
.L_x_1685:
        /* <DEDUP_REMOVED lines=13> */
.L_x_1687:
[----:B------:R-:W-:Y:S05]  /*17610*/  BSYNC.RECONVERGENT B2 ;  /* 0x0000000000027941 */ /* 0x000fea0003800200 */
.L_x_1686:
        /* <DEDUP_REMOVED lines=42> */
.L_x_1684:
[----:B------:R-:W-:Y:S05]  /*178c0*/  BSYNC.RECONVERGENT B1 ;  /* 0x0000000000017941 */ /* 0x000fea0003800200 */
.L_x_1683:
        /* <DEDUP_REMOVED lines=23> */
.L_x_1690:
        /* <DEDUP_REMOVED lines=13> */
.L_x_1692:
[----:B------:R-:W-:Y:S05]  /*17b10*/  BSYNC.RECONVERGENT B2 ;  /* 0x0000000000027941 */ /* 0x000fea0003800200 */
.L_x_1691:
[----:B------:R-:W-:Y:S01]  /*17b20*/  LOP3.LUT R66, R5, UR7, R65, 0x96, !PT ;  /* 0x0000000705427c12 */ /* 0x000fe2000f8e9641 */
[----:B------:R-:W-:Y:S01]  /*17b30*/  IMAD.WIDE.U32 R68, R2, -0x326172a9, RZ ;  /* 0xcd9e8d5702447825 */ /* 0x000fe200078e00ff */
[----:B------:R-:W-:-:S03]  /*17b40*/  MOV R59, R46 ;  /* 0x0000002e003b7202 */ /* 0x000fc60000000f00 */
        /* <DEDUP_REMOVED lines=34> */
[----:B------:R-:W-:Y:S01]  /*17d70*/  IMAD.MOV.U32 R72, RZ, RZ, R66 ;  /* 0x000000ffff487224 */ /* 0x000fe200078e0042 */
[----:B------:R-:W-:Y:S01]  /*17d80*/  LOP3.LUT R65, R68, UR29, R67, 0x96, !PT ;  /* 0x0000001d44417c12 */ /* 0x000fe2000f8e9643 */
[----:B------:R-:W-:-:S04]  /*17d90*/  IMAD.WIDE.U32 R68, R69, -0x2daee0ad, RZ ;  /* 0xd2511f5345447825 */ /* 0x000fc800078e00ff */
[----:B------:R-:W-:Y:S01]  /*17da0*/  IMAD.MOV.U32 R46, RZ, RZ, R68 ;  /* 0x000000ffff2e7224 */ /* 0x000fe200078e0044 */
[----:B------:R-:W-:Y:S01]  /*17db0*/  LOP3.LUT R67, R64, UR30, R69, 0x96, !PT ;  /* 0x0000001e40437c12 */ /* 0x000fe2000f8e9645 */
[----:B------:R-:W-:-:S07]  /*17dc0*/  IMAD.MOV.U32 R68, RZ, RZ, RZ ;  /* 0x000000ffff447224 */ /* 0x000fce00078e00ff */
.L_x_1689:
[----:B------:R-:W-:Y:S05]  /*17dd0*/  BSYNC.RECONVERGENT B1 ;  /* 0x0000000000017941 */ /* 0x000fea0003800200 */
.L_x_1688:
[----:B------:R-:W-:Y:S01]  /*17de0*/  I2FP.F32.U32 R59, R59 ;  /* 0x0000003b003b7245 */ /* 0x000fe20000201000 */
[----:B------:R-:W-:Y:S01]  /*17df0*/  BSSY.RECONVERGENT B1, `(.L_x_1693) ;  /* 0x0000050000017945 */ /* 0x000fe20003800200 */
[----:B------:R-:W-:Y:S02]  /*17e00*/  SHF.L.U32 R64, R39, 0x10, RZ ;  /* 0x0000001027407819 */ /* 0x000fe400000006ff */
        /* <DEDUP_REMOVED lines=21> */
.L_x_1695:
        /* <DEDUP_REMOVED lines=13> */
.L_x_1697:
[----:B------:R-:W-:Y:S05]  /*18030*/  BSYNC.RECONVERGENT B2 ;  /* 0x0000000000027941 */ /* 0x000fea0003800200 */
.L_x_1696:
        /* <DEDUP_REMOVED lines=36> */
[----:B------:R-:W-:Y:S02]  /*18280*/  LOP3.LUT R65, R68, UR29, R67, 0x96, !PT ;  /* 0x0000001d44417c12 */ /* 0x000fe4000f8e9643 */
[----:B------:R-:W-:Y:S01]  /*18290*/  MOV R72, R66 ;  /* 0x0000004200487202 */ /* 0x000fe20000000f00 */
[----:B------:R-:W-:-:S04]  /*182a0*/  IMAD.WIDE.U32 R66, R69, -0x2daee0ad, RZ ;  /* 0xd2511f5345427825 */ /* 0x000fc800078e00ff */
[----:B------:R-:W-:Y:S01]  /*182b0*/  IMAD.MOV.U32 R69, RZ, RZ, R46 ;  /* 0x000000ffff457224 */ /* 0x000fe200078e002e */
[----:B------:R-:W-:Y:S01]  /*182c0*/  LOP3.LUT R67, R64, UR30, R67, 0x96, !PT ;  /* 0x0000001e40437c12 */ /* 0x000fe2000f8e9643 */
[----:B------:R-:W-:Y:S02]  /*182d0*/  HFMA2 R64, -RZ, RZ, 0, 0 ;  /* 0x00000000ff407431 */ /* 0x000fe400000001ff */
[----:B------:R-:W-:-:S07]  /*182e0*/  IMAD.MOV.U32 R46, RZ, RZ, R66 ;  /* 0x000000ffff2e7224 */ /* 0x000fce00078e0042 */
.L_x_1694:
[----:B------:R-:W-:Y:S05]  /*182f0*/  BSYNC.RECONVERGENT B1 ;  /* 0x0000000000017941 */ /* 0x000fea0003800200 */
.L_x_1693:
        /* <DEDUP_REMOVED lines=10> */
[----:B------:R-:W-:-:S03]  /*183a0*/  PLOP3.LUT P5, PT, P5, PT, PT, 0x8, 0x80 ;  /* 0x000000000080781c */ /* 0x000fc60002fae170 */
[----:B------:R-:W-:-:S05]  /*183b0*/  @P1 FADD.FTZ R44, R43, R44 ;  /* 0x0000002c2b2c1221 */ /* 0x000fca0000010000 */
[----:B------:R-:W-:-:S04]  /*183c0*/  F2FP.BF16.F32.PACK_AB R42, RZ, R44 ;  /* 0x0000002cff2a723e */ /* 0x000fc800000010ff */
[----:B------:R-:W-:-:S07]  /*183d0*/  PRMT R39, R39, 0x5410, R42 ;  /* 0x0000541027277816 */ /* 0x000fce000000002a */
.L_x_1657:
[----:B------:R-:W-:Y:S01]  /*183e0*/  ISETP.NE.AND P6, PT, R51, RZ, PT ;  /* 0x000000ff3300720c */ /* 0x000fe20003fc5270 */
[----:B------:R-:W-:Y:S01]  /*183f0*/  FADD.FTZ R51, RZ, R7 ;  /* 0x00000007ff337221 */ /* 0x000fe20000010000 */
[----:B------:R-:W-:Y:S01]  /*18400*/  ISETP.NE.AND P1, PT, R52, RZ, PT ;  /* 0x000000ff3400720c */ /* 0x000fe20003f25270 */
[----:B------:R-:W-:Y:S01]  /*18410*/  IMAD.WIDE.U32 R62, R47, 0x8, R122 ;  /* 0x000000082f3e7825 */ /* 0x000fe200078e007a */
[----:B------:R-:W-:-:S03]  /*18420*/  SEL R42, RZ, 0x1000000, !P5 ;  /* 0x01000000ff2a7807 */ /* 0x000fc60006800000 */
[----:B------:R-:W-:Y:S01]  /*18430*/  FADD.FTZ R52, R51, R8 ;  /* 0x0000000833347221 */ /* 0x000fe20000010000 */
[----:B------:R-:W-:Y:S02]  /*18440*/  ISETP.NE.AND P5, PT, R54, RZ, PT ;  /* 0x000000ff3600720c */ /* 0x000fe40003fa5270 */
[----:B------:R-:W-:Y:S01]  /*18450*/  SEL R43, RZ, 0x10000, !P4 ;  /* 0x00010000ff2b7807 */ /* 0x000fe20006000000 */
[----:B------:R-:W-:Y:S01]  /*18460*/  FADD.FTZ R51, R52, R9 ;  /* 0x0000000934337221 */ /* 0x000fe20000010000 */
[----:B------:R-:W-:Y:S02]  /*18470*/  SEL R54, RZ, 0x100, !P3 ;  /* 0x00000100ff367807 */ /* 0x000fe40005800000 */
[----:B------:R-:W-:Y:S01]  /*18480*/  ISETP.NE.AND P4, PT, R53, RZ, PT ;  /* 0x000000ff3500720c */ /* 0x000fe20003f85270 */
[----:B------:R-:W-:Y:S01]  /*18490*/  FADD.FTZ R52, R51, R10 ;  /* 0x0000000a33347221 */ /* 0x000fe20000010000 */
[----:B------:R-:W-:Y:S02]  /*184a0*/  LOP3.LUT R54, R54, R42, R43, 0xfe, !PT ;  /* 0x0000002a36367212 */ /* 0x000fe400078efe2b */
[----:B------:R-:W-:Y:S01]  /*184b0*/  SEL R43, RZ, 0x1000000, !P4 ;  /* 0x01000000ff2b7807 */ /* 0x000fe20006000000 */
[----:B------:R-:W-:Y:S01]  /*184c0*/  FADD.FTZ R51, R52, R11 ;  /* 0x0000000b34337221 */ /* 0x000fe20000010000 */
[----:B------:R-:W-:-:S02]  /*184d0*/  SEL R42, RZ, 0x10000, !P5 ;  /* 0x00010000ff2a7807 */ /* 0x000fc40006800000 */
[----:B------:R-:W-:Y:S01]  /*184e0*/  SEL R57, RZ, 0x100, !P6 ;  /* 0x00000100ff397807 */ /* 0x000fe20007000000 */
[----:B------:R-:W-:-:S03]  /*184f0*/  FADD.FTZ R52, R51, R12 ;  /* 0x0000000c33347221 */ /* 0x000fc60000010000 */
[----:B------:R-:W-:Y:S01]  /*18500*/  LOP3.LUT R57, R57, R43, R42, 0xfe, !PT ;  /* 0x0000002b39397212 */ /* 0x000fe200078efe2a */
        /* <DEDUP_REMOVED lines=8> */
[----:B------:R-:W-:-:S03]  /*18590*/  SEL R51, RZ, 0x1, !P2 ;  /* 0x00000001ff337807 */ /* 0x000fc60005000000 */
[----:B------:R-:W-:-:S04]  /*185a0*/  FADD.FTZ R52, R52, R41 ;  /* 0x0000002934347221 */ /* 0x000fc80000010000 */
[----:B------:R-:W-:Y:S01]  /*185b0*/  FADD.FTZ R43, R52, R45 ;  /* 0x0000002d342b7221 */ /* 0x000fe20000010000 */
[----:B------:R-:W-:-:S04]  /*185c0*/  IMAD.WIDE.U32 R52, R47, 0x10, R124 ;  /* 0x000000102f347825 */ /* 0x000fc800078e007c */
[----:B------:R-:W-:Y:S01]  /*185d0*/  FADD.FTZ R42, R43, R48 ;  /* 0x000000302b2a7221 */ /* 0x000fe20000010000 */
[----:B------:R-:W-:Y:S01]  /*185e0*/  LOP3.LUT R43, R54, R51, RZ, 0xfc, !PT ;  /* 0x00000033362b7212 */ /* 0x000fe200078efcff */
[----:B------:R0:W-:Y:S02]  /*185f0*/  STG.E.128 desc[UR8][R52.64], R36 ;  /* 0x0000002434007986 */ /* 0x0001e4000c101d08 */
[----:B------:R-:W-:Y:S01]  /*18600*/  FADD.FTZ R51, R42, R49 ;  /* 0x000000312a337221 */ /* 0x000fe20000010000 */
[----:B------:R-:W-:Y:S02]  /*18610*/  SEL R42, RZ, 0x1, !P1 ;  /* 0x00000001ff2a7807 */ /* 0x000fe40004800000 */
[----:B------:R-:W-:Y:S01]  /*18620*/  ISETP.NE.AND P1, PT, R121, RZ, PT ;  /* 0x000000ff7900720c */ /* 0x000fe20003f25270 */
[----:B------:R-:W-:Y:S01]  /*18630*/  FADD.FTZ R54, R51, R50 ;  /* 0x0000003233367221 */ /* 0x000fe20000010000 */
[----:B------:R-:W-:-:S03]  /*18640*/  LOP3.LUT R42, R57, R42, RZ, 0xfc, !PT ;  /* 0x0000002a392a7212 */ /* 0x000fc600078efcff */
[----:B------:R-:W-:Y:S02]  /*18650*/  FADD.FTZ R51, R54, R55 ;  /* 0x0000003736337221 */ /* 0x000fe40000010000 */
[----:B------:R0:W-:Y:S02]  /*18660*/  STG.E.64 desc[UR8][R62.64], R42 ;  /* 0x0000002a3e007986 */ /* 0x0001e4000c101b08 */
[----:B------:R-:W-:-:S04]  /*18670*/  FADD.FTZ R51, R51, R56 ;  /* 0x0000003833337221 */ /* 0x000fc80000010000 */
[----:B------:R-:W-:-:S04]  /*18680*/  FADD.FTZ R54, R51, R58 ;  /* 0x0000003a33367221 */ /* 0x000fc80000010000 */
[----:B------:R-:W-:Y:S01]  /*18690*/  FADD.FTZ R51, R54, R59 ;  /* 0x0000003b36337221 */ /* 0x000fe20000010000 */
[----:B------:R-:W-:Y:S06]  /*186a0*/  @!P0 BRA `(.L_x_1698) ;  /* 0x0000000000508947 */ /* 0x000fec0003800000 */
[----:B0-----:R-:W-:Y:S01]  /*186b0*/  SHF.L.U32 R37, R21, 0x10, RZ ;  /* 0x0000001015257819 */ /* 0x001fe200000006ff */
[----:B------:R-:W0:Y:S01]  /*186c0*/  LDC.64 R52, c[0x0][0x3b8] ;  /* 0x0000ee00ff347b82 */ /* 0x000e220000000a00 */
[----:B------:R-:W-:Y:S02]  /*186d0*/  LOP3.LUT R36, R61, 0xffff, RZ, 0xc0, !PT ;  /* 0x0000ffff3d247812 */ /* 0x000fe400078ec0ff */
[----:B------:R-:W-:Y:S02]  /*186e0*/  LOP3.LUT R37, R37, 0xff0000, RZ, 0xc0, !PT ;  /* 0x00ff000025257812 */ /* 0x000fe400078ec0ff */
[----:B------:R-:W-:Y:S02]  /*186f0*/  PRMT R39, R20, 0x7104, RZ ;  /* 0x0000710414277816 */ /* 0x000fe400000000ff */
[----:B------:R-:W-:Y:S02]  /*18700*/  PRMT R36, R37, 0x4210, R36 ;  /* 0x0000421025247816 */ /* 0x000fe40000000024 */
[----:B------:R-:W-:-:S02]  /*18710*/  LOP3.LUT R37, R18, 0xff, RZ, 0xc0, !PT ;  /* 0x000000ff12257812 */ /* 0x000fc400078ec0ff */
        /* <DEDUP_REMOVED lines=13> */
.L_x_1698:
        /* <DEDUP_REMOVED lines=72> */
.L_x_1712:
[C---:B------:R-:W-:Y:S01]  /*18c70*/  FMUL.FTZ R36, R51.reuse, R51 ;  /* 0x0000003333247220 */ /* 0x040fe20000410000 */
[----:B------:R-:W-:Y:S01]  /*18c80*/  PLOP3.LUT P2, PT, PT, PT, UP1, 0x40, 0x4 ;  /* 0x000000000004781c */ /* 0x000fe20003f4e818 */
[----:B-1----:R-:W-:Y:S01]  /*18c90*/  FADD.FTZ R38, R42, R53 ;  /* 0x000000352a267221 */ /* 0x002fe20000010000 */
[----:B------:R-:W-:Y:S02]  /*18ca0*/  PLOP3.LUT P3, PT, PT, PT, UP1, 0x40, 0x4 ;  /* 0x000000000004781c */ /* 0x000fe40003f6e818 */
[----:B------:R-:W-:Y:S01]  /*18cb0*/  FSEL R43, R36, RZ, !P2 ;  /* 0x000000ff242b7208 */ /* 0x000fe20005000000 */
[----:B------:R-:W-:Y:S01]  /*18cc0*/  FFMA.FTZ R38, R38, R37, UR12 ;  /* 0x0000000c26267e23 */ /* 0x000fe20008010025 */
[----:B------:R-:W-:Y:S01]  /*18cd0*/  FSEL R39, R51, RZ, P3 ;  /* 0x000000ff33277208 */ /* 0x000fe20001800000 */
[----:B------:R-:W1:Y:S02]  /*18ce0*/  LDC.64 R36, c[0x0][0x428] ;  /* 0x00010a00ff247b82 */ /* 0x000e640000000a00 */
[----:B------:R-:W-:-:S02]  /*18cf0*/  FADD.FTZ R43, R38, R43 ;  /* 0x0000002b262b7221 */ /* 0x000fc40000010000 */
[C---:B------:R-:W-:Y:S01]  /*18d00*/  FADD.FTZ R12, -R39.reuse, R12 ;  /* 0x0000000c270c7221 */ /* 0x040fe20000010100 */
[C---:B0-----:R-:W-:Y:S01]  /*18d10*/  FADD.FTZ R42, -R39.reuse, R9 ;  /* 0x00000009272a7221 */ /* 0x041fe20000010100 */
[----:B------:R-:W0:Y:S01]  /*18d20*/  MUFU.RSQ R53, R43 ;  /* 0x0000002b00357308 */ /* 0x000e220000001400 */
        /* <DEDUP_REMOVED lines=21> */
[----:B0-----:R-:W-:Y:S01]  /*18e80*/  FMUL.FTZ R12, R53, R12 ;  /* 0x0000000c350c7220 */ /* 0x001fe20000410000 */
[----:B------:R-:W-:Y:S01]  /*18e90*/  FADD.FTZ R39, -R39, R44 ;  /* 0x0000002c27277221 */ /* 0x000fe20000010100 */
[C---:B------:R-:W-:Y:S01]  /*18ea0*/  FMUL.FTZ R42, R53.reuse, R42 ;  /* 0x0000002a352a7220 */ /* 0x040fe20000410000 */
[----:B------:R-:W-:Y:S01]  /*18eb0*/  FMUL.FTZ R44, R53, R8 ;  /* 0x00000008352c7220 */ /* 0x000fe20000410000 */
[----:B------:R-:W-:Y:S01]  /*18ec0*/  FFMA.FTZ R27, R12, R110, R109 ;  /* 0x0000006e0c1b7223 */ /* 0x000fe2000001006d */
[----:B-1----:R-:W-:-:S04]  /*18ed0*/  IMAD.WIDE.U32 R6, R6, 0x10, R36 ;  /* 0x0000001006067825 */ /* 0x002fc800078e0024 */
[C---:B------:R-:W-:Y:S01]  /*18ee0*/  FMUL.FTZ R60, R53.reuse, R60 ;  /* 0x0000003c353c7220 */ /* 0x040fe20000410000 */
[----:B------:R-:W-:Y:S01]  /*18ef0*/  FMUL.FTZ R40, R53, R40 ;  /* 0x0000002835287220 */ /* 0x000fe20000410000 */
[----:B------:R-:W-:Y:S01]  /*18f00*/  FFMA.FTZ R9, R42, R116, R115 ;  /* 0x000000742a097223 */ /* 0x000fe20000010073 */
[----:B------:R-:W-:-:S04]  /*18f10*/  IMAD.WIDE.U32 R22, R22, 0x10, R36 ;  /* 0x0000001016167825 */ /* 0x000fc800078e0024 */
[----:B------:R-:W-:Y:S01]  /*18f20*/  FMUL.FTZ R41, R53, R39 ;  /* 0x0000002735297220 */ /* 0x000fe20000410000 */
[----:B------:R-:W-:Y:S01]  /*18f30*/  FFMA.FTZ R25, R44, R118, R117 ;  /* 0x000000762c197223 */ /* 0x000fe20000010075 */
[----:B------:R-:W0:Y:S01]  /*18f40*/  @!P1 LDC.64 R42, c[0x0][0x3c0] ;  /* 0x0000f000ff2a9b82 */ /* 0x000e220000000a00 */
[----:B------:R-:W-:-:S04]  /*18f50*/  IMAD.WIDE.U32 R12, R47, 0x10, R36 ;  /* 0x000000102f0c7825 */ /* 0x000fc800078e0024 */
[C---:B------:R-:W-:Y:S01]  /*18f60*/  FMUL.FTZ R36, R53.reuse, R59 ;  /* 0x0000003b35247220 */ /* 0x040fe20000410000 */
[C---:B------:R-:W-:Y:S01]  /*18f70*/  FMUL.FTZ R24, R53.reuse, R24 ;  /* 0x0000001835187220 */ /* 0x040fe20000410000 */
[----:B------:R-:W-:Y:S01]  /*18f80*/  FMUL.FTZ R26, R53, R26 ;  /* 0x0000001a351a7220 */ /* 0x000fe20000410000 */
[----:B------:R-:W-:Y:S01]  /*18f90*/  FFMA.FTZ R60, R60, R96, R95 ;  /* 0x000000603c3c7223 */ /* 0x000fe2000001005f */
[----:B------:R-:W-:Y:S01]  /*18fa0*/  FFMA.FTZ R39, R40, R94, R93 ;  /* 0x0000005e28277223 */ /* 0x000fe2000001005d */
[----:B------:R-:W-:Y:S01]  /*18fb0*/  FFMA.FTZ R36, R36, R76, R75 ;  /* 0x0000004c24247223 */ /* 0x000fe2000001004b */
[----:B------:R-:W1:Y:S01]  /*18fc0*/  @!P1 LDC.64 R44, c[0x0][0x3c8] ;  /* 0x0000f200ff2c9b82 */ /* 0x000e620000000a00 */
[----:B------:R-:W-:Y:S01]  /*18fd0*/  FFMA.FTZ R41, R41, R71, R70 ;  /* 0x0000004729297223 */ /* 0x000fe20000010046 */
[----:B------:R-:W-:Y:S01]  /*18fe0*/  FFMA.FTZ R37, R24, R102, R101 ;  /* 0x0000006618257223 */ /* 0x000fe20000010065 */
[----:B------:R-:W-:Y:S01]  /*18ff0*/  FMUL.FTZ R38, R53, R38 ;  /* 0x0000002635267220 */ /* 0x000fe20000410000 */
[----:B------:R-:W-:Y:S01]  /*19000*/  FFMA.FTZ R24, R26, R98, R97 ;  /* 0x000000621a187223 */ /* 0x000fe20000010061 */
[----:B------:R-:W-:Y:S01]  /*19010*/  F2FP.BF16.F32.PACK_AB R26, R39, R60 ;  /* 0x0000003c271a723e */ /* 0x000fe200000010ff */
[----:B------:R-:W-:Y:S01]  /*19020*/  FMUL.FTZ R68, R53, R68 ;  /* 0x0000004435447220 */ /* 0x000fe20000410000 */
[----:B------:R-:W-:Y:S01]  /*19030*/  F2FP.BF16.F32.PACK_AB R39, R41, R36 ;  /* 0x000000242927723e */ /* 0x000fe200000010ff */
[----:B------:R-:W-:Y:S01]  /*19040*/  FFMA.FTZ R8, R38, R120, R119 ;  /* 0x0000007826087223 */ /* 0x000fe20000010077 */
[----:B------:R-:W2:Y:S01]  /*19050*/  LDC.64 R40, c[0x0][0x380] ;  /* 0x0000e000ff287b82 */ /* 0x000ea20000000a00 */
[C---:B------:R-:W-:Y:S01]  /*19060*/  FMUL.FTZ R52, R53.reuse, R52 ;  /* 0x0000003435347220 */ /* 0x040fe20000410000 */
[C---:B------:R-:W-:Y:S01]  /*19070*/  FMUL.FTZ R10, R53.reuse, R10 ;  /* 0x0000000a350a7220 */ /* 0x040fe20000410000 */
[----:B------:R-:W-:Y:S01]  /*19080*/  FMUL.FTZ R14, R53, R14 ;  /* 0x0000000e350e7220 */ /* 0x000fe20000410000 */
[----:B------:R-:W-:Y:S01]  /*19090*/  F2FP.BF16.F32.PACK_AB R8, R25, R8 ;  /* 0x000000081908723e */ /* 0x000fe200000010ff */
[----:B------:R-:W-:Y:S01]  /*190a0*/  FFMA.FTZ R68, R68, R112, R111 ;  /* 0x0000007044447223 */ /* 0x000fe2000001006f */
[----:B------:R-:W-:Y:S01]  /*190b0*/  FFMA.FTZ R25, R52, R100, R99 ;  /* 0x0000006434197223 */ /* 0x000fe20000010063 */
[C---:B------:R-:W-:Y:S01]  /*190c0*/  FMUL.FTZ R122, R53.reuse, R122 ;  /* 0x0000007a357a7220 */ /* 0x040fe20000410000 */
[C---:B------:R-:W-:Y:S01]  /*190d0*/  FMUL.FTZ R124, R53.reuse, R124 ;  /* 0x0000007c357c7220 */ /* 0x040fe20000410000 */
[----:B------:R-:W-:Y:S01]  /*190e0*/  FFMA.FTZ R38, R10, R114, R113 ;  /* 0x000000720a267223 */ /* 0x000fe20000010071 */
[----:B------:R-:W-:Y:S01]  /*190f0*/  FFMA.FTZ R14, R14, R104, R103 ;  /* 0x000000680e0e7223 */ /* 0x000fe20000010067 */
[C---:B------:R-:W-:Y:S01]  /*19100*/  FMUL.FTZ R66, R53.reuse, R66 ;  /* 0x0000004235427220 */ /* 0x040fe20000410000 */
[C---:B------:R-:W-:Y:S01]  /*19110*/  FMUL.FTZ R74, R53.reuse, R74 ;  /* 0x0000004a354a7220 */ /* 0x040fe20000410000 */
        /* <DEDUP_REMOVED lines=8> */
[----:B------:R-:W-:Y:S01]  /*191a0*/  F2FP.BF16.F32.PACK_AB R10, R27, R68 ;  /* 0x000000441b0a723e */ /* 0x000fe200000010ff */
[----:B------:R-:W-:Y:S01]  /*191b0*/  FFMA.FTZ R27, R66, R92, R91 ;  /* 0x0000005c421b7223 */ /* 0x000fe2000001005b */
[----:B------:R-:W-:Y:S01]  /*191c0*/  F2FP.BF16.F32.PACK_AB R25, R24, R25 ;  /* 0x000000191819723e */ /* 0x000fe200000010ff */
[----:B------:R-:W-:Y:S01]  /*191d0*/  FFMA.FTZ R74, R74, R90, R89 ;  /* 0x0000005a4a4a7223 */ /* 0x000fe20000010059 */
[----:B------:R-:W-:Y:S01]  /*191e0*/  F2FP.BF16.F32.PACK_AB R9, R38, R9 ;  /* 0x000000092609723e */ /* 0x000fe200000010ff */
[----:B------:R-:W-:Y:S01]  /*191f0*/  FFMA.FTZ R36, R48, R88, R87 ;  /* 0x0000005830247223 */ /* 0x000fe20000010057 */
[----:B------:R-:W-:Y:S01]  /*19200*/  F2FP.BF16.F32.PACK_AB R24, R37, R14 ;  /* 0x0000000e2518723e */ /* 0x000fe200000010ff */
[----:B------:R-:W-:Y:S01]  /*19210*/  FFMA.FTZ R37, R50, R84, R83 ;  /* 0x0000005432257223 */ /* 0x000fe20000010053 */
[----:B------:R-:W-:Y:S01]  /*19220*/  FFMA.FTZ R38, R56, R80, R79 ;  /* 0x0000005038267223 */ /* 0x000fe2000001004f */
[----:B------:R-:W-:Y:S01]  /*19230*/  FFMA.FTZ R49, R58, R78, R77 ;  /* 0x0000004e3a317223 */ /* 0x000fe2000001004d */
[----:B------:R-:W-:Y:S01]  /*19240*/  FFMA.FTZ R62, R62, R82, R81 ;  /* 0x000000523e3e7223 */ /* 0x000fe20000010051 */
[----:B------:R-:W-:Y:S01]  /*19250*/  FFMA.FTZ R47, R54, R86, R85 ;  /* 0x00000056362f7223 */ /* 0x000fe20000010055 */
[----:B0-----:R-:W-:Y:S01]  /*19260*/  @!P1 IMAD.WIDE R42, R0, 0x4, R42 ;  /* 0x00000004002a9825 */ /* 0x001fe200078e022a */
[----:B------:R-:W-:-:S02]  /*19270*/  F2FP.BF16.F32.PACK_AB R11, R124, R11 ;  /* 0x0000000b7c0b723e */ /* 0x000fc400000010ff */
[----:B------:R-:W-:Y:S01]  /*19280*/  F2FP.BF16.F32.PACK_AB R27, R74, R27 ;  /* 0x0000001b4a1b723e */ /* 0x000fe200000010ff */
[----:B-1----:R-:W-:Y:S01]  /*19290*/  @!P1 IMAD.WIDE R44, R0, 0x4, R44 ;  /* 0x00000004002c9825 */ /* 0x002fe200078e022c */
[----:B------:R-:W-:Y:S01]  /*192a0*/  F2FP.BF16.F32.PACK_AB R38, R49, R38 ;  /* 0x000000263126723e */ /* 0x000fe200000010ff */
[----:B------:R0:W-:Y:S01]  /*192b0*/  @!P1 STG.E desc[UR8][R42.64], R51 ;  /* 0x000000332a009986 */ /* 0x0001e2000c101908 */
[----:B------:R-:W-:Y:S01]  /*192c0*/  F2FP.BF16.F32.PACK_AB R37, R62, R37 ;  /* 0x000000253e25723e */ /* 0x000fe200000010ff */
[----:B--2---:R-:W-:Y:S01]  /*192d0*/  IMAD R0, R40, 0x4, R0 ;  /* 0x0000000428007824 */ /* 0x004fe200078e0200 */
[----:B------:R-:W-:Y:S01]  /*192e0*/  F2FP.BF16.F32.PACK_AB R36, R47, R36 ;  /* 0x000000242f24723e */ /* 0x000fe200000010ff */
[----:B------:R0:W-:Y:S03]  /*192f0*/  @!P1 STG.E desc[UR8][R44.64], R53 ;  /* 0x000000352c009986 */ /* 0x0001e6000c101908 */
[----:B------:R-:W-:Y:S01]  /*19300*/  ISETP.GE.AND P1, PT, R0, R41, PT ;  /* 0x000000290000720c */ /* 0x000fe20003f26270 */
[----:B------:R0:W-:Y:S04]  /*19310*/  STG.E.128 desc[UR8][R6.64], R8 ;  /* 0x0000000806007986 */ /* 0x0001e8000c101d08 */
[----:B------:R0:W-:Y:S04]  /*19320*/  STG.E.128 desc[UR8][R22.64], R24 ;  /* 0x0000001816007986 */ /* 0x0001e8000c101d08 */
[----:B------:R0:W-:Y:S04]  /*19330*/  STG.E.128 desc[UR8][R12.64], R36 ;  /* 0x000000240c007986 */ /* 0x0001e8000c101d08 */
[----:B------:R-:W-:Y:S05]  /*19340*/  @!P1 BRA `(.L_x_1700) ;  /* 0xfffffe7800809947 */ /* 0x000fea000383ffff */
[----:B------:R-:W-:Y:S05]  /*19350*/  BSYNC B0 ;  /* 0x0000000000007941 */ /* 0x000fea0003800000 */
.L_x_1329:
[----:B------:R-:W-:Y:S05]  /*19360*/  EXIT ;  /* 0x000000000000794d */ /* 0x000fea0003800000 */
.L_x_1699:
[----:B------:R-:W-:Y:S01]  /*19370*/  HFMA2 R54, -RZ, RZ, 0, 5.9604644775390625e-08 ;  /* 0x00000001ff367431 */ /* 0x000fe200000001ff */
[----:B------:R-:W-:Y:S01]  /*19380*/  BSSY B1, `(.L_x_1701) ;  /* 0x0000007000017945 */ /* 0x000fe20003800000 */
[----:B------:R-:W-:Y:S02]  /*19390*/  IMAD.MOV.U32 R57, RZ, RZ, R51 ;  /* 0x000000ffff397224 */ /* 0x000fe400078e0033 */
[----:B0-----:R-:W-:Y:S02]  /*193a0*/  IMAD.MOV.U32 R63, RZ, RZ, 0x1f ;  /* 0x0000001fff3f7424 */ /* 0x001fe400078e00ff */
[----:B------:R-:W-:-:S07]  /*193b0*/  IMAD.MOV.U32 R52, RZ, RZ, -0x1 ;  /* 0xffffffffff347424 */ /* 0x000fce00078e00ff */
[----:B-1----:R-:W-:Y:S05]  /*193c0*/  WARPSYNC.COLLECTIVE R52, `(.L_x_1702) ;  /* 0x0000000034087348 */ /* 0x002fea0003c00000 */
[----:B------:R0:W2:Y:S02]  /*193d0*/  SHFL.BFLY P2, R53, R57, R54, R63 ;  /* 0x0c00003639357389 */ /* 0x0000a4000004003f */
[----:B012---:R-:W-:Y:S05]  /*193e0*/  ENDCOLLECTIVE ;  /* 0x000000000000791b */ /* 0x007fea0003800000 */
.L_x_1702:
[----:B------:R-:W-:Y:S05]  /*193f0*/  BSYNC B1 ;  /* 0x0000000000017941 */ /* 0x000fea0003800000 */
.L_x_1701:
        /* <DEDUP_REMOVED lines=9> */
.L_x_1703:
[----:B------:R-:W-:Y:S02]  /*19490*/  IMAD.MOV.U32 R54, RZ, RZ, 0x4 ;  /* 0x00000004ff367424 */ /* 0x000fe400078e00ff */
[----:B------:R-:W-:-:S04]  /*194a0*/  IMAD.MOV.U32 R37, RZ, RZ, R53 ;  /* 0x000000ffff257224 */ /* 0x000fc800078e0035 */
[----:B------:R-:W-:-:S05]  /*194b0*/  FADD.FTZ R39, R38, R37 ;  /* 0x0000002526277221 */ /* 0x000fca0000010000 */
[----:B------:R-:W-:-:S07]  /*194c0*/  MOV R57, R39 ;  /* 0x0000002700397202 */ /* 0x000fce0000000f00 */
[----:B------:R-:W-:Y:S05]  /*194d0*/  WARPSYNC.COLLECTIVE R52, `(.L_x_1704) ;  /* 0x0000000034087348 */ /* 0x000fea0003c00000 */
[----:B------:R0:W1:Y:S02]  /*194e0*/  SHFL.BFLY P2, R53, R57, R54, R63 ;  /* 0x0c00003639357389 */ /* 0x000064000004003f */
[----:B01----:R-:W-:Y:S05]  /*194f0*/  ENDCOLLECTIVE ;  /* 0x000000000000791b */ /* 0x003fea0003800000 */
.L_x_1704:
[----:B------:R-:W-:Y:S02]  /*19500*/  IMAD.MOV.U32 R54, RZ, RZ, 0x8 ;  /* 0x00000008ff367424 */ /* 0x000fe400078e00ff */
[----:B------:R-:W-:-:S04]  /*19510*/  IMAD.MOV.U32 R36, RZ, RZ, R53 ;  /* 0x000000ffff247224 */ /* 0x000fc800078e0035 */
[----:B------:R-:W-:-:S05]  /*19520*/  FADD.FTZ R42, R39, R36 ;  /* 0x00000024272a7221 */ /* 0x000fca0000010000 */
[----:B------:R-:W-:-:S07]  /*19530*/  MOV R57, R42 ;  /* 0x0000002a00397202 */ /* 0x000fce0000000f00 */
[----:B------:R-:W-:Y:S05]  /*19540*/  WARPSYNC.COLLECTIVE R52, `(.L_x_1705) ;  /* 0x0000000034087348 */ /* 0x000fea0003c00000 */
[----:B------:R0:W1:Y:S02]  /*19550*/  SHFL.BFLY P2, R53, R57, R54, R63 ;  /* 0x0c00003639357389 */ /* 0x000064000004003f */
[----:B01----:R-:W-:Y:S05]  /*19560*/  ENDCOLLECTIVE ;  /* 0x000000000000791b */ /* 0x003fea0003800000 */
.L_x_1705:
        /* <DEDUP_REMOVED lines=8> */
.L_x_1706:
[----:B------:R-:W-:Y:S02]  /*195f0*/  IMAD.MOV.U32 R54, RZ, RZ, 0x1 ;  /* 0x00000001ff367424 */ /* 0x000fe400078e00ff */
        /* <DEDUP_REMOVED lines=55> */
.L_x_1707:
[----:B------:R-:W-:Y:S02]  /*19970*/  IMAD.MOV.U32 R54, RZ, RZ, 0x2 ;  /* 0x00000002ff367424 */ /* 0x000fe400078e00ff */
[----:B------:R-:W-:-:S04]  /*19980*/  IMAD.MOV.U32 R39, RZ, RZ, R53 ;  /* 0x000000ffff277224 */ /* 0x000fc800078e0035 */
[----:B------:R-:W-:-:S05]  /*19990*/  FADD.FTZ R39, R36, R39 ;  /* 0x0000002724277221 */ /* 0x000fca0000010000 */
[----:B------:R-:W-:-:S07]  /*199a0*/  MOV R57, R39 ;  /* 0x0000002700397202 */ /* 0x000fce0000000f00 */
[----:B------:R-:W-:Y:S05]  /*199b0*/  WARPSYNC.COLLECTIVE R52, `(.L_x_1708) ;  /* 0x0000000034087348 */ /* 0x000fea0003c00000 */
[----:B------:R0:W1:Y:S02]  /*199c0*/  SHFL.BFLY P2, R53, R57, R54, R63 ;  /* 0x0c00003639357389 */ /* 0x000064000004003f */
[----:B01----:R-:W-:Y:S05]  /*199d0*/  ENDCOLLECTIVE ;  /* 0x000000000000791b */ /* 0x003fea0003800000 */
.L_x_1708:
[----:B------:R-:W-:Y:S02]  /*199e0*/  IMAD.MOV.U32 R54, RZ, RZ, 0x4 ;  /* 0x00000004ff367424 */ /* 0x000fe400078e00ff */
[----:B------:R-:W-:-:S04]  /*199f0*/  IMAD.MOV.U32 R38, RZ, RZ, R53 ;  /* 0x000000ffff267224 */ /* 0x000fc800078e0035 */
[----:B------:R-:W-:-:S05]  /*19a00*/  FADD.FTZ R38, R39, R38 ;  /* 0x0000002627267221 */ /* 0x000fca0000010000 */
[----:B------:R-:W-:-:S07]  /*19a10*/  MOV R57, R38 ;  /* 0x0000002600397202 */ /* 0x000fce0000000f00 */
[----:B------:R-:W-:Y:S05]  /*19a20*/  WARPSYNC.COLLECTIVE R52, `(.L_x_1709) ;  /* 0x0000000034087348 */ /* 0x000fea0003c00000 */
[----:B------:R0:W1:Y:S02]  /*19a30*/  SHFL.BFLY P2, R53, R57, R54, R63 ;  /* 0x0c00003639357389 */ /* 0x000064000004003f */
[----:B01----:R-:W-:Y:S05]  /*19a40*/  ENDCOLLECTIVE ;  /* 0x000000000000791b */ /* 0x003fea0003800000 */
.L_x_1709:
[----:B------:R-:W-:Y:S02]  /*19a50*/  IMAD.MOV.U32 R54, RZ, RZ, 0x8 ;  /* 0x00000008ff367424 */ /* 0x000fe400078e00ff */
[----:B------:R-:W-:-:S04]  /*19a60*/  IMAD.MOV.U32 R43, RZ, RZ, R53 ;  /* 0x000000ffff2b7224 */ /* 0x000fc800078e0035 */
[----:B------:R-:W-:-:S05]  /*19a70*/  FADD.FTZ R43, R38, R43 ;  /* 0x0000002b262b7221 */ /* 0x000fca0000010000 */
[----:B------:R-:W-:-:S07]  /*19a80*/  MOV R57, R43 ;  /* 0x0000002b00397202 */ /* 0x000fce0000000f00 */
[----:B------:R-:W-:Y:S05]  /*19a90*/  WARPSYNC.COLLECTIVE R52, `(.L_x_1710) ;  /* 0x0000000034087348 */ /* 0x000fea0003c00000 */
[----:B------:R0:W1:Y:S02]  /*19aa0*/  SHFL.BFLY P2, R53, R57, R54, R63 ;  /* 0x0c00003639357389 */ /* 0x000064000004003f */
[----:B01----:R-:W-:Y:S05]  /*19ab0*/  ENDCOLLECTIVE ;  /* 0x000000000000791b */ /* 0x003fea0003800000 */
.L_x_1710:
[----:B------:R-:W-:Y:S02]  /*19ac0*/  IMAD.MOV.U32 R54, RZ, RZ, 0x10 ;  /* 0x00000010ff367424 */ /* 0x000fe400078e00ff */
[----:B------:R-:W-:-:S04]  /*19ad0*/  IMAD.MOV.U32 R42, RZ, RZ, R53 ;  /* 0x000000ffff2a7224 */ /* 0x000fc800078e0035 */
[----:B------:R-:W-:-:S05]  /*19ae0*/  FADD.FTZ R42, R43, R42 ;  /* 0x0000002a2b2a7221 */ /* 0x000fca0000010000 */
[----:B------:R-:W-:-:S07]  /*19af0*/  MOV R57, R42 ;  /* 0x0000002a00397202 */ /* 0x000fce0000000f00 */
[----:B------:R-:W-:Y:S05]  /*19b00*/  WARPSYNC.COLLECTIVE R52, `(.L_x_1711) ;  /* 0x0000000034087348 */ /* 0x000fea0003c00000 */
[----:B------:R0:W1:Y:S02]  /*19b10*/  SHFL.BFLY P2, R53, R57, R54, R63 ;  /* 0x0c00003639357389 */ /* 0x000064000004003f */
[----:B01----:R-:W-:Y:S05]  /*19b20*/  ENDCOLLECTIVE ;  /* 0x000000000000791b */ /* 0x003fea0003800000 */
.L_x_1711:
[----:B------:R-:W-:Y:S05]  /*19b30*/  BRA `(.L_x_1712) ;  /* 0xfffffff0004c7947 */ /* 0x000fea000383ffff */
.L_x_1713:
        /* <DEDUP_REMOVED lines=12> */
.L_x_17352:


//--------------------- .text._ZN10layer_norm31ln_parallel_residual_fwd_kernelINS_13Kernel_traitsI6__halfS2_S2_S2_fjLj768ELj1ELj4ELj1ELj16ENS_18Kernel_traits_baseILj768ES2_S2_S2_S2_fjLj128EEEEELb0ELb0ELb0EEEvNS_9FwdParamsE --------------------------
	.section	.text._ZN10layer_norm31ln_parallel_residual_fwd_kernelINS_13Kernel_traitsI6__halfS2_S2_S2_fjLj768ELj1ELj4ELj1ELj16ENS_18Kernel_traits_baseILj768ES2_S2_S2_S2_fjLj128EEEEELb0ELb0ELb0EEEvNS_9FwdParamsE,"ax",@progbits
	.align	128
        .global         _ZN10layer_norm31ln_parallel_residual_fwd_kernelINS_13Kernel_traitsI6__halfS2_S2_S2_fjLj768ELj1ELj4ELj1ELj16ENS_18Kernel_traits_baseILj768ES2_S2_S2_S2_fjLj128EEEEELb0ELb0ELb0EEEvNS_9FwdParamsE
        .type           _ZN10layer_norm31ln_parallel_residual_fwd_kernelINS_13Kernel_traitsI6__halfS2_S2_S2_fjLj768ELj1ELj4ELj1ELj16ENS_18Kernel_traits_baseILj768ES2_S2_S2_S2_fjLj128EEEEELb0ELb0ELb0EEEvNS_9FwdParamsE,@function
        .size           _ZN10layer_norm31ln_parallel_residual_fwd_kernelINS_13Kernel_traitsI6__halfS2_S2_S2_fjLj768ELj1ELj4ELj1ELj16ENS_18Kernel_traits_baseILj768ES2_S2_S2_S2_fjLj128EEEEELb0ELb0ELb0EEEvNS_9FwdParamsE,(.L_x_17353 - _ZN10layer_norm31ln_parallel_residual_fwd_kernelINS_13Kernel_traitsI6__halfS2_S2_S2_fjLj768ELj1ELj4ELj1ELj16ENS_18Kernel_traits_baseILj768ES2_S2_S2_S2_fjLj128EEEEELb0ELb0ELb0EEEvNS_9FwdParamsE)
        .other          _ZN10layer_norm31ln_parallel_residual_fwd_kernelINS_13Kernel_traitsI6__halfS2_S2_S2_fjLj768ELj1ELj4ELj1ELj16ENS_18Kernel_traits_baseILj768ES2_S2_S2_S2_fjLj128EEEEELb0ELb0ELb0EEEvNS_9FwdParamsE,@"STO_CUDA_ENTRY STV_DEFAULT"
_ZN10layer_norm31ln_parallel_residual_fwd_kernelINS_13Kernel_traitsI6__halfS2_S2_S2_fjLj768ELj1ELj4ELj1ELj16ENS_18Kernel_traits_baseILj768ES2_S2_S2_S2_fjLj128EEEEELb0ELb0ELb0EEEvNS_9FwdParamsE:
.text._ZN10layer_norm31ln_parallel_residual_fwd_kernelINS_13Kernel_traitsI6__halfS2_S2_S2_fjLj768ELj1ELj4ELj1ELj16ENS_18Kernel_traits_baseILj768ES2_S2_S2_S2_fjLj128EEEEELb0ELb0ELb0EEEvNS_9FwdParamsE:
[----:B------:R-:W-:Y:S01]  /*0000*/  LDC R1, c[0x0][0x37c] ;  /* 0x0000df00ff017b82 */ /* 0x000fe20000000800 */
[----:B------:R-:W0:Y:S07]  /*0010*/  S2R R2, SR_TID.X ;  /* 0x0000000000027919 */ /* 0x000e2e0000002100 */
[----:B------:R-:W1:Y:S01]  /*0020*/  LDC.64 R4, c[0x0][0x398] ;  /* 0x0000e600ff047b82 */ /* 0x000e620000000a00 */
[----:B------:R-:W2:Y:S01]  /*0030*/  LDCU.64 UR10, c[0x0][0x438] ;  /* 0x00008700ff0a77ac */ /* 0x000ea20008000a00 */
[----:B------:R-:W-:Y:S01]  /*0040*/  BSSY.RECONVERGENT B0, `(.L_x_1714) ;  /* 0x00000ce000007945 */ /* 0x000fe20003800200 */
[----:B------:R-:W1:Y:S05]  /*0050*/  LDCU.64 UR8, c[0x0][0x3a0] ;  /* 0x00007400ff0877ac */ /* 0x000e6a0008000a00 */
[----:B------:R-:W3:Y:S01]  /*0060*/  LDC R3, c[0x0][0x388] ;  /* 0x0000e200ff037b82 */ /* 0x000ee20000000800 */
[----:B------:R-:W4:Y:S07]  /*0070*/  LDCU.64 UR6, c[0x0][0x358] ;  /* 0x00006b00ff0677ac */ /* 0x000f2e0008000a00 */
[----:B------:R-:W5:Y:S01]  /*0080*/  S2UR UR4, SR_CTAID.X ;  /* 0x00000000000479c3 */ /* 0x000f620000002500 */
[----:B--2---:R-:W-:-:S04]  /*0090*/  UISETP.NE.U32.AND UP0, UPT, UR10, URZ, UPT ;  /* 0x000000ff0a00728c */ /* 0x004fc8000bf05070 */
[----:B------:R-:W-:Y:S01]  /*00a0*/  UISETP.NE.AND.EX UP0, UPT, UR11, URZ, UPT, UP0 ;  /* 0x000000ff0b00728c */ /* 0x000fe2000bf05300 */
[----:B-1----:R-:W-:-:S04]  /*00b0*/  LOP3.LUT P1, RZ, R4, UR8, RZ, 0xfc, !PT ;  /* 0x0000000804ff7c12 */ /* 0x002fc8000f82fcff */
[----:B------:R-:W-:Y:S02]  /*00c0*/  LOP3.LUT P1, RZ, R5, UR9, RZ, 0xfc, P1 ;  /* 0x0000000905ff7c12 */ /* 0x000fe4000882fcff */
[----:B0-----:R-:W-:Y:S02]  /*00d0*/  LOP3.LUT R5, R2, 0x1f, RZ, 0xc, !PT ;  /* 0x0000001f02057812 */ /* 0x001fe400078e0cff */
[----:B---3--:R-:W-:-:S04]  /*00e0*/  SHF.R.S32.HI R0, RZ, 0x1f, R3 ;  /* 0x0000001fff007819 */ /* 0x008fc80000011403 */
[----:B------:R-:W-:Y:S02]  /*00f0*/  LEA.HI R0, R0, R3, RZ, 0x3 ;  /* 0x0000000300007211 */ /* 0x000fe400078f18ff */
[----:B------:R-:W-:Y:S01]  /*0100*/  SHF.R.U32.HI R3, RZ, 0x5, R2 ;  /* 0x00000005ff037819 */ /* 0x000fe20000011602 */
[----:B-----5:R-:W-:Y:S01]  /*0110*/  USHF.L.U32 UR4, UR4, 0x2, URZ ;  /* 0x0000000204047899 */ /* 0x020fe200080006ff */
[----:B------:R-:W-:Y:S02]  /*0120*/  LEA.HI.SX32 R0, R0, R5, 0x1d ;  /* 0x0000000500007211 */ /* 0x000fe400078feaff */
[----:B------:R-:W-:-:S03]  /*0130*/  LOP3.LUT R2, R2, 0x1f, RZ, 0xc0, !PT ;  /* 0x0000001f02027812 */ /* 0x000fc600078ec0ff */
[----:B------:R-:W-:Y:S01]  /*0140*/  LOP3.LUT R3, R3, UR4, RZ, 0xfc, !PT ;  /* 0x0000000403037c12 */ /* 0x000fe2000f8efcff */
[----:B----4-:R-:W-:Y:S06]  /*0150*/  BRA.U UP0, `(.L_x_1715) ;  /* 0x00000005008c7547 */ /* 0x010fec000b800000 */
[----:B------:R-:W0:Y:S02]  /*0160*/  LDCU.64 UR4, c[0x0][0x440] ;  /* 0x00008800ff0477ac */ /* 0x000e240008000a00 */
[----:B0-----:R-:W-:-:S04]  /*0170*/  UISETP.NE.U32.AND UP0, UPT, UR4, URZ, UPT ;  /* 0x000000ff0400728c */ /* 0x001fc8000bf05070 */
[----:B------:R-:W-:-:S09]  /*0180*/  UISETP.NE.AND.EX UP0, UPT, UR5, URZ, UPT, UP0 ;  /* 0x000000ff0500728c */ /* 0x000fd2000bf05300 */
[----:B------:R-:W-:Y:S05]  /*0190*/  BRA.U UP0, `(.L_x_1716) ;  /* 0x0000000100c07547 */ /* 0x000fea000b800000 */
[----:B------:R-:W0:Y:S01]  /*01a0*/  LDC.64 R4, c[0x0][0x3d0] ;  /* 0x0000f400ff047b82 */ /* 0x000e220000000a00 */
[C---:B------:R-:W-:Y:S02]  /*01b0*/  ISETP.GE.U32.AND P0, PT, R0.reuse, 0x20, PT ;  /* 0x000000200000780c */ /* 0x040fe40003f06070 */
[----:B------:R-:W-:Y:S02]  /*01c0*/  ISETP.GE.U32.AND P2, PT, R0, 0x40, PT ;  /* 0x000000400000780c */ /* 0x000fe40003f46070 */
[----:B------:R-:W-:-:S03]  /*01d0*/  MOV R13, R2 ;  /* 0x00000002000d7202 */ /* 0x000fc60000000f00 */
[----:B------:R-:W1:Y:S06]  /*01e0*/  LDC.64 R6, c[0x0][0x3d8] ;  /* 0x0000f600ff067b82 */ /* 0x000e6c0000000a00 */
[C---:B------:R-:W-:Y:S02]  /*01f0*/  @P0 LOP3.LUT R13, R2.reuse, 0x20, RZ, 0xfc, !PT ;  /* 0x00000020020d0812 */ /* 0x040fe400078efcff */
[----:B------:R-:W2:Y:S08]  /*0200*/  LDC.64 R8, c[0x0][0x3d0] ;  /* 0x0000f400ff087b82 */ /* 0x000eb00000000a00 */
[----:B------:R-:W3:Y:S01]  /*0210*/  LDC.64 R10, c[0x0][0x3d8] ;  /* 0x0000f600ff0a7b82 */ /* 0x000ee20000000a00 */
[----:B0-----:R-:W-:-:S05]  /*0220*/  @P0 IMAD.WIDE.U32 R4, R2, 0x10, R4 ;  /* 0x0000001002040825 */ /* 0x001fca00078e0004 */
[----:B------:R0:W5:Y:S01]  /*0230*/  @P0 LDG.E.128 R16, desc[UR6][R4.64] ;  /* 0x0000000604100981 */ /* 0x000162000c1e1d00 */
[----:B-1----:R-:W-:-:S05]  /*0240*/  @P0 IMAD.WIDE.U32 R6, R2, 0x10, R6 ;  /* 0x0000001002060825 */ /* 0x002fca00078e0006 */
[----:B------:R0:W5:Y:S01]  /*0250*/  @P0 LDG.E.128 R20, desc[UR6][R6.64] ;  /* 0x0000000606140981 */ /* 0x000162000c1e1d00 */
[----:B--2---:R-:W-:-:S05]  /*0260*/  @P2 IMAD.WIDE.U32 R8, R13, 0x10, R8 ;  /* 0x000000100d082825 */ /* 0x004fca00078e0008 */
[----:B------:R0:W5:Y:S01]  /*0270*/  @P2 LDG.E.128 R24, desc[UR6][R8.64] ;  /* 0x0000000608182981 */ /* 0x000162000c1e1d00 */
[----:B---3--:R-:W-:-:S05]  /*0280*/  @P2 IMAD.WIDE.U32 R10, R13, 0x10, R10 ;  /* 0x000000100d0a2825 */ /* 0x008fca00078e000a */
[----:B------:R0:W5:Y:S01]  /*0290*/  @P2 LDG.E.128 R28, desc[UR6][R10.64] ;  /* 0x000000060a1c2981 */ /* 0x000162000c1e1d00 */
[----:B------:R-:W-:Y:S01]  /*02a0*/  ISETP.GE.U32.AND P3, PT, R0, 0x60, PT ;  /* 0x000000600000780c */ /* 0x000fe20003f66070 */
[----:B------:R-:W-:Y:S01]  /*02b0*/  HFMA2 R34, -RZ, RZ, 0, 0 ;  /* 0x00000000ff227431 */ /* 0x000fe200000001ff */
[----:B------:R-:W-:Y:S02]  /*02c0*/  CS2R R32, SRZ ;  /* 0x0000000000207805 */ /* 0x000fe4000001ff00 */
[----:B------:R-:W-:Y:S02]  /*02d0*/  MOV R38, RZ ;  /* 0x000000ff00267202 */ /* 0x000fe40000000f00 */
[----:B------:R-:W-:Y:S02]  /*02e0*/  CS2R R36, SRZ ;  /* 0x0000000000247805 */ /* 0x000fe4000001ff00 */
[----:B------:R-:W-:Y:S02]  /*02f0*/  CS2R R42, SRZ ;  /* 0x00000000002a7805 */ /* 0x000fe4000001ff00 */
[----:B------:R-:W-:-:S02]  /*0300*/  CS2R R40, SRZ ;  /* 0x0000000000287805 */ /* 0x000fc4000001ff00 */
[----:B------:R-:W-:Y:S02]  /*0310*/  CS2R R46, SRZ ;  /* 0x00000000002e7805 */ /* 0x000fe4000001ff00 */
[----:B------:R-:W-:Y:S02]  /*0320*/  CS2R R44, SRZ ;  /* 0x00000000002c7805 */ /* 0x000fe4000001ff00 */
[----:B------:R-:W-:Y:S02]  /*0330*/  @P0 MOV R39, RZ ;  /* 0x000000ff00270202 */ /* 0x000fe40000000f00 */
[----:B------:R-:W-:Y:S02]  /*0340*/  @P2 MOV R35, RZ ;  /* 0x000000ff00232202 */ /* 0x000fe40000000f00 */
[----:B------:R-:W-:Y:S01]  /*0350*/  @P2 IADD3 R13, PT, PT, R13, 0x20, RZ ;  /* 0x000000200d0d2810 */ /* 0x000fe20007ffe0ff */
        /* <DEDUP_REMOVED lines=10> */
[----:B------:R-:W-:Y:S02]  /*0400*/  CS2R R32, SRZ ;  /* 0x0000000000207805 */ /* 0x000fe4000001ff00 */
[----:B------:R-:W-:Y:S02]  /*0410*/  MOV R38, RZ ;  /* 0x000000ff00267202 */ /* 0x000fe40000000f00 */
[----:B------:R-:W-:-:S02]  /*0420*/  CS2R R36, SRZ ;  /* 0x0000000000247805 */ /* 0x000fc4000001ff00 */
[----:B------:R-:W-:Y:S02]  /*0430*/  CS2R R62, SRZ ;  /* 0x00000000003e7805 */ /* 0x000fe4000001ff00 */
[----:B------:R-:W-:Y:S02]  /*0440*/  CS2R R60, SRZ ;  /* 0x00000000003c7805 */ /* 0x000fe4000001ff00 */
[----:B------:R-:W-:Y:S02]  /*0450*/  CS2R R42, SRZ ;  /* 0x00000000002a7805 */ /* 0x000fe4000001ff00 */
[----:B------:R-:W-:Y:S02]  /*0460*/  CS2R R40, SRZ ;  /* 0x0000000000287805 */ /* 0x000fe4000001ff00 */
[----:B------:R-:W-:Y:S02]  /*0470*/  CS2R R46, SRZ ;  /* 0x00000000002e7805 */ /* 0x000fe4000001ff00 */
[----:B------:R-:W-:Y:S01]  /*0480*/  CS2R R44, SRZ ;  /* 0x00000000002c7805 */ /* 0x000fe2000001ff00 */
[----:B------:R-:W-:Y:S06]  /*0490*/  BRA `(.L_x_1717) ;  /* 0x0000000800207947 */ /* 0x000fec0003800000 */
.L_x_1716:
[C---:B------:R-:W-:Y:S01]  /*04a0*/  ISETP.GE.U32.AND P0, PT, R0.reuse, 0x20, PT ;  /* 0x000000200000780c */ /* 0x040fe20003f06070 */
[----:B------:R-:W0:Y:S01]  /*04b0*/  LDC.64 R6, c[0x0][0x3d0] ;  /* 0x0000f400ff067b82 */ /* 0x000e220000000a00 */
[----:B------:R-:W-:Y:S02]  /*04c0*/  ISETP.GE.U32.AND P2, PT, R0, 0x40, PT ;  /* 0x000000400000780c */ /* 0x000fe40003f46070 */
[----:B------:R-:W-:-:S05]  /*04d0*/  MOV R51, R2 ;  /* 0x0000000200337202 */ /* 0x000fca0000000f00 */
[----:B------:R-:W1:Y:S04]  /*04e0*/  LDC.64 R8, c[0x0][0x3d8] ;  /* 0x0000f600ff087b82 */ /* 0x000e680000000a00 */
[----:B------:R-:W-:-:S04]  /*04f0*/  @P0 LOP3.LUT R51, R2, 0x20, RZ, 0xfc, !PT ;  /* 0x0000002002330812 */ /* 0x000fc800078efcff */
[----:B------:R-:W2:Y:S08]  /*0500*/  LDC.64 R10, c[0x0][0x3d0] ;  /* 0x0000f400ff0a7b82 */ /* 0x000eb00000000a00 */
[----:B------:R-:W3:Y:S01]  /*0510*/  @P0 LDC.64 R4, c[0x0][0x440] ;  /* 0x00011000ff040b82 */ /* 0x000ee20000000a00 */
[----:B0-----:R-:W-:-:S05]  /*0520*/  @P0 IMAD.WIDE.U32 R12, R2, 0x10, R6 ;  /* 0x00000010020c0825 */ /* 0x001fca00078e0006 */
[----:B------:R0:W5:Y:S02]  /*0530*/  @P0 LDG.E.128 R16, desc[UR6][R12.64] ;  /* 0x000000060c100981 */ /* 0x000164000c1e1d00 */
[----:B------:R-:W4:Y:S08]  /*0540*/  LDC.64 R32, c[0x0][0x3d8] ;  /* 0x0000f600ff207b82 */ /* 0x000f300000000a00 */
[----:B------:R-:W0:Y:S01]  /*0550*/  @P2 LDC.64 R36, c[0x0][0x440] ;  /* 0x00011000ff242b82 */ /* 0x000e220000000a00 */
[----:B-1----:R-:W-:-:S04]  /*0560*/  @P0 IMAD.WIDE.U32 R14, R2, 0x10, R8 ;  /* 0x00000010020e0825 */ /* 0x002fc800078e0008 */
[C---:B--2---:R-:W-:Y:S01]  /*0570*/  @P2 IMAD.WIDE.U32 R6, R51.reuse, 0x10, R10 ;  /* 0x0000001033062825 */ /* 0x044fe200078e000a */
[----:B------:R1:W5:Y:S03]  /*0580*/  @P0 LDG.E.128 R20, desc[UR6][R14.64] ;  /* 0x000000060e140981 */ /* 0x000366000c1e1d00 */
[----:B---3--:R-:W-:Y:S01]  /*0590*/  @P0 IMAD.WIDE.U32 R4, R2, 0x10, R4 ;  /* 0x0000001002040825 */ /* 0x008fe200078e0004 */
[----:B------:R1:W5:Y:S04]  /*05a0*/  @P2 LDG.E.128 R24, desc[UR6][R6.64] ;  /* 0x0000000606182981 */ /* 0x000368000c1e1d00 */
[----:B------:R1:W5:Y:S01]  /*05b0*/  @P0 LD.E.128 R44, desc[UR6][R4.64] ;  /* 0x00000006042c0980 */ /* 0x000362000c101d00 */
[----:B----4-:R-:W-:-:S05]  /*05c0*/  @P2 IMAD.WIDE.U32 R8, R51, 0x10, R32 ;  /* 0x0000001033082825 */ /* 0x010fca00078e0020 */
[----:B------:R1:W5:Y:S01]  /*05d0*/  @P2 LDG.E.128 R28, desc[UR6][R8.64] ;  /* 0x00000006081c2981 */ /* 0x000362000c1e1d00 */
[----:B0-----:R-:W-:-:S05]  /*05e0*/  @P2 IMAD.WIDE.U32 R10, R51, 0x10, R36 ;  /* 0x00000010330a2825 */ /* 0x001fca00078e0024 */
[----:B------:R1:W5:Y:S01]  /*05f0*/  @P2 LD.E.128 R40, desc[UR6][R10.64] ;  /* 0x000000060a282980 */ /* 0x000362000c101d00 */
[----:B------:R-:W-:Y:S01]  /*0600*/  ISETP.GE.U32.AND P3, PT, R0, 0x60, PT ;  /* 0x000000600000780c */ /* 0x000fe20003f66070 */
[----:B------:R-:W-:Y:S01]  /*0610*/  HFMA2 R34, -RZ, RZ, 0, 0 ;  /* 0x00000000ff227431 */ /* 0x000fe200000001ff */
[----:B------:R-:W-:Y:S02]  /*0620*/  CS2R R32, SRZ ;  /* 0x0000000000207805 */ /* 0x000fe4000001ff00 */
[----:B------:R-:W-:Y:S02]  /*0630*/  MOV R38, RZ ;  /* 0x000000ff00267202 */ /* 0x000fe40000000f00 */
[----:B------:R-:W-:Y:S02]  /*0640*/  CS2R R36, SRZ ;  /* 0x0000000000247805 */ /* 0x000fe4000001ff00 */
[----:B------:R-:W-:Y:S02]  /*0650*/  @P0 MOV R39, RZ ;  /* 0x000000ff00270202 */ /* 0x000fe40000000f00 */
[----:B------:R-:W-:-:S02]  /*0660*/  @P2 MOV R35, RZ ;  /* 0x000000ff00232202 */ /* 0x000fc40000000f00 */
[----:B------:R-:W-:Y:S01]  /*0670*/  @P2 IADD3 R51, PT, PT, R51, 0x20, RZ ;  /* 0x0000002033332810 */ /* 0x000fe20007ffe0ff */
[----:B-1----:R-:W-:Y:S06]  /*0680*/  @!P3 BRA `(.L_x_1717) ;  /* 0x0000000400a4b947 */ /* 0x002fec0003800000 */
[----:B------:R-:W0:Y:S08]  /*0690*/  LDC.64 R48, c[0x0][0x3d0] ;  /* 0x0000f400ff307b82 */ /* 0x000e300000000a00 */
[----:B------:R-:W1:Y:S08]  /*06a0*/  LDC.64 R52, c[0x0][0x3d8] ;  /* 0x0000f600ff347b82 */ /* 0x000e700000000a00 */
[----:B------:R-:W2:Y:S01]  /*06b0*/  LDC.64 R60, c[0x0][0x440] ;  /* 0x00011000ff3c7b82 */ /* 0x000ea20000000a00 */
[----:B0-----:R-:W-:-:S04]  /*06c0*/  IMAD.WIDE.U32 R48, R51, 0x10, R48 ;  /* 0x0000001033307825 */ /* 0x001fc800078e0030 */
[----:B-1----:R-:W-:-:S06]  /*06d0*/  IMAD.WIDE.U32 R52, R51, 0x10, R52 ;  /* 0x0000001033347825 */ /* 0x002fcc00078e0034 */
[----:B------:R-:W5:Y:S01]  /*06e0*/  LDG.E.128 R52, desc[UR6][R52.64] ;  /* 0x0000000634347981 */ /* 0x000f62000c1e1d00 */
[----:B--2---:R-:W-:-:S03]  /*06f0*/  IMAD.WIDE.U32 R60, R51, 0x10, R60 ;  /* 0x00000010333c7825 */ /* 0x004fc600078e003c */
[----:B------:R-:W5:Y:S04]  /*0700*/  LDG.E.128 R48, desc[UR6][R48.64] ;  /* 0x0000000630307981 */ /* 0x000f68000c1e1d00 */
[----:B------:R-:W5:Y:S01]  /*0710*/  LD.E.128 R60, desc[UR6][R60.64] ;  /* 0x000000063c3c7980 */ /* 0x000f62000c101d00 */
[----:B------:R-:W-:Y:S02]  /*0720*/  CS2R R58, SRZ ;  /* 0x00000000003a7805 */ /* 0x000fe4000001ff00 */
[----:B------:R-:W-:Y:S02]  /*0730*/  CS2R R56, SRZ ;  /* 0x0000000000387805 */ /* 0x000fe4000001ff00 */
[----:B------:R-:W-:Y:S02]  /*0740*/  MOV R34, RZ ;  /* 0x000000ff00227202 */ /* 0x000fe40000000f00 */
[----:B------:R-:W-:-:S02]  /*0750*/  CS2R R32, SRZ ;  /* 0x0000000000207805 */ /* 0x000fc4000001ff00 */
[----:B------:R-:W-:Y:S02]  /*0760*/  MOV R38, RZ ;  /* 0x000000ff00267202 */ /* 0x000fe40000000f00 */
[----:B------:R-:W-:Y:S01]  /*0770*/  CS2R R36, SRZ ;  /* 0x0000000000247805 */ /* 0x000fe2000001ff00 */
[----:B------:R-:W-:Y:S06]  /*0780*/  BRA `(.L_x_1717) ;  /* 0x0000000400647947 */ /* 0x000fec0003800000 */
.L_x_1715:
[----:B------:R-:W0:Y:S02]  /*0790*/  LDCU.64 UR4, c[0x0][0x440] ;  /* 0x00008800ff0477ac */ /* 0x000e240008000a00 */
[----:B0-----:R-:W-:-:S04]  /*07a0*/  UISETP.NE.U32.AND UP0, UPT, UR4, URZ, UPT ;  /* 0x000000ff0400728c */ /* 0x001fc8000bf05070 */
[----:B------:R-:W-:-:S09]  /*07b0*/  UISETP.NE.AND.EX UP0, UPT, UR5, URZ, UPT, UP0 ;  /* 0x000000ff0500728c */ /* 0x000fd2000bf05300 */
[----:B------:R-:W-:Y:S05]  /*07c0*/  BRA.U !UP0, `(.L_x_1718) ;  /* 0x0000000108b07547 */ /* 0x000fea000b800000 */
[C---:B------:R-:W-:Y:S01]  /*07d0*/  ISETP.GE.U32.AND P0, PT, R0.reuse, 0x20, PT ;  /* 0x000000200000780c */ /* 0x040fe20003f06070 */
[----:B------:R-:W0:Y:S01]  /*07e0*/  LDC.64 R6, c[0x0][0x3d0] ;  /* 0x0000f400ff067b82 */ /* 0x000e220000000a00 */
[----:B------:R-:W-:Y:S02]  /*07f0*/  ISETP.GE.U32.AND P2, PT, R0, 0x40, PT ;  /* 0x000000400000780c */ /* 0x000fe40003f46070 */
[----:B------:R-:W-:-:S05]  /*0800*/  MOV R59, R2 ;  /* 0x00000002003b7202 */ /* 0x000fca0000000f00 */
[----:B------:R-:W1:Y:S04]  /*0810*/  LDC.64 R8, c[0x0][0x3d8] ;  /* 0x0000f600ff087b82 */ /* 0x000e680000000a00 */
[----:B------:R-:W-:-:S04]  /*0820*/  @P0 LOP3.LUT R59, R2, 0x20, RZ, 0xfc, !PT ;  /* 0x00000020023b0812 */ /* 0x000fc800078efcff */
[----:B------:R-:W2:Y:S08]  /*0830*/  @P0 LDC.64 R10, c[0x0][0x440] ;  /* 0x00011000ff0a0b82 */ /* 0x000eb00000000a00 */
[----:B------:R-:W3:Y:S01]  /*0840*/  LDC.64 R12, c[0x0][0x3d0] ;  /* 0x0000f400ff0c7b82 */ /* 0x000ee20000000a00 */
[----:B0-----:R-:W-:-:S05]  /*0850*/  @P0 IMAD.WIDE.U32 R14, R2, 0x10, R6 ;  /* 0x00000010020e0825 */ /* 0x001fca00078e0006 */
[----:B------:R0:W5:Y:S02]  /*0860*/  @P0 LDG.E.128 R16, desc[UR6][R14.64] ;  /* 0x000000060e100981 */ /* 0x000164000c1e1d00 */
[----:B------:R-:W4:Y:S01]  /*0870*/  @P0 LDC.64 R4, c[0x0][0x438] ;  /* 0x00010e00ff040b82 */ /* 0x000f220000000a00 */
[----:B-1----:R-:W-:-:S05]  /*0880*/  @P0 IMAD.WIDE.U32 R48, R2, 0x10, R8 ;  /* 0x0000001002300825 */ /* 0x002fca00078e0008 */
[----:B------:R0:W5:Y:S02]  /*0890*/  @P0 LDG.E.128 R20, desc[UR6][R48.64] ;  /* 0x0000000630140981 */ /* 0x000164000c1e1d00 */
[----:B------:R-:W1:Y:S08]  /*08a0*/  @P2 LDC.64 R52, c[0x0][0x438] ;  /* 0x00010e00ff342b82 */ /* 0x000e700000000a00 */
[----:B------:R-:W0:Y:S08]  /*08b0*/  LDC.64 R54, c[0x0][0x3d8] ;  /* 0x0000f600ff367b82 */ /* 0x000e300000000a00 */
[----:B------:R-:W0:Y:S01]  /*08c0*/  @P2 LDC.64 R56, c[0x0][0x440] ;  /* 0x00011000ff382b82 */ /* 0x000e220000000a00 */
[----:B--2---:R-:W-:-:S04]  /*08d0*/  @P0 IMAD.WIDE.U32 R50, R2, 0x10, R10 ;  /* 0x0000001002320825 */ /* 0x004fc800078e000a */
[C---:B---3--:R-:W-:Y:S01]  /*08e0*/  @P2 IMAD.WIDE.U32 R6, R59.reuse, 0x10, R12 ;  /* 0x000000103b062825 */ /* 0x048fe200078e000c */
[----:B------:R2:W5:Y:S03]  /*08f0*/  @P0 LD.E.128 R44, desc[UR6][R50.64] ;  /* 0x00000006322c0980 */ /* 0x000566000c101d00 */
[----:B----4-:R-:W-:Y:S01]  /*0900*/  @P0 IMAD.WIDE.U32 R4, R2, 0x10, R4 ;  /* 0x0000001002040825 */ /* 0x010fe200078e0004 */
[----:B------:R2:W5:Y:S03]  /*0910*/  @P2 LDG.E.128 R24, desc[UR6][R6.64] ;  /* 0x0000000606182981 */ /* 0x000566000c1e1d00 */
[C---:B-1----:R-:W-:Y:S01]  /*0920*/  @P2 IMAD.WIDE.U32 R8, R59.reuse, 0x10, R52 ;  /* 0x000000103b082825 */ /* 0x042fe200078e0034 */
[----:B------:R2:W5:Y:S03]  /*0930*/  @P0 LD.E.128 R36, desc[UR6][R4.64] ;  /* 0x0000000604240980 */ /* 0x000566000c101d00 */
[C---:B0-----:R-:W-:Y:S01]  /*0940*/  @P2 IMAD.WIDE.U32 R10, R59.reuse, 0x10, R54 ;  /* 0x000000103b0a2825 */ /* 0x041fe200078e0036 */
[----:B------:R2:W5:Y:S04]  /*0950*/  @P2 LD.E.128 R32, desc[UR6][R8.64] ;  /* 0x0000000608202980 */ /* 0x000568000c101d00 */
[----:B------:R2:W5:Y:S01]  /*0960*/  @P2 LDG.E.128 R28, desc[UR6][R10.64] ;  /* 0x000000060a1c2981 */ /* 0x000562000c1e1d00 */
[----:B------:R-:W-:-:S05]  /*0970*/  @P2 IMAD.WIDE.U32 R12, R59, 0x10, R56 ;  /* 0x000000103b0c2825 */ /* 0x000fca00078e0038 */
[----:B------:R2:W5:Y:S01]  /*0980*/  @P2 LD.E.128 R40, desc[UR6][R12.64] ;  /* 0x000000060c282980 */ /* 0x000562000c101d00 */
[----:B------:R-:W-:Y:S02]  /*0990*/  ISETP.GE.U32.AND P3, PT, R0, 0x60, PT ;  /* 0x000000600000780c */ /* 0x000fe40003f66070 */
[----:B------:R-:W-:-:S11]  /*09a0*/  @P2 IADD3 R59, PT, PT, R59, 0x20, RZ ;  /* 0x000000203b3b2810 */ /* 0x000fd60007ffe0ff */
[----:B--2---:R-:W-:Y:S05]  /*09b0*/  @!P3 BRA `(.L_x_1717) ;  /* 0x0000000000d8b947 */ /* 0x004fea0003800000 */
[----:B------:R-:W0:Y:S08]  /*09c0*/  LDC.64 R48, c[0x0][0x3d0] ;  /* 0x0000f400ff307b82 */ /* 0x000e300000000a00 */
[----:B------:R-:W1:Y:S08]  /*09d0*/  LDC.64 R56, c[0x0][0x438] ;  /* 0x00010e00ff387b82 */ /* 0x000e700000000a00 */
[----:B------:R-:W2:Y:S08]  /*09e0*/  LDC.64 R52, c[0x0][0x3d8] ;  /* 0x0000f600ff347b82 */ /* 0x000eb00000000a00 */
[----:B------:R-:W3:Y:S01]  /*09f0*/  LDC.64 R60, c[0x0][0x440] ;  /* 0x00011000ff3c7b82 */ /* 0x000ee20000000a00 */
[----:B0-----:R-:W-:-:S06]  /*0a00*/  IMAD.WIDE.U32 R48, R59, 0x10, R48 ;  /* 0x000000103b307825 */ /* 0x001fcc00078e0030 */
[----:B------:R-:W5:Y:S01]  /*0a10*/  LDG.E.128 R48, desc[UR6][R48.64] ;  /* 0x0000000630307981 */ /* 0x000f62000c1e1d00 */
[----:B-1----:R-:W-:-:S04]  /*0a20*/  IMAD.WIDE.U32 R56, R59, 0x10, R56 ;  /* 0x000000103b387825 */ /* 0x002fc800078e0038 */
[----:B--2---:R-:W-:-:S06]  /*0a30*/  IMAD.WIDE.U32 R52, R59, 0x10, R52 ;  /* 0x000000103b347825 */ /* 0x004fcc00078e0034 */
[----:B------:R-:W5:Y:S01]  /*0a40*/  LDG.E.128 R52, desc[UR6][R52.64] ;  /* 0x0000000634347981 */ /* 0x000f62000c1e1d00 */
[----:B---3--:R-:W-:-:S03]  /*0a50*/  IMAD.WIDE.U32 R60, R59, 0x10, R60 ;  /* 0x000000103b3c7825 */ /* 0x008fc600078e003c */
[----:B------:R-:W5:Y:S04]  /*0a60*/  LD.E.128 R56, desc[UR6][R56.64] ;  /* 0x0000000638387980 */ /* 0x000f68000c101d00 */
[----:B------:R-:W5:Y:S01]  /*0a70*/  LD.E.128 R60, desc[UR6][R60.64] ;  /* 0x000000063c3c7980 */ /* 0x000f62000c101d00 */
[----:B------:R-:W-:Y:S05]  /*0a80*/  BRA `(.L_x_1717) ;  /* 0x0000000000a47947 */ /* 0x000fea0003800000 */
.L_x_1718:
[C---:B------:R-:W-:Y:S01]  /*0a90*/  ISETP.GE.U32.AND P2, PT, R0.reuse, 0x40, PT ;  /* 0x000000400000780c */ /* 0x040fe20003f46070 */
[----:B------:R-:W0:Y:S01]  /*0aa0*/  LDC.64 R4, c[0x0][0x3d0] ;  /* 0x0000f400ff047b82 */ /* 0x000e220000000a00 */
[C---:B------:R-:W-:Y:S02]  /*0ab0*/  ISETP.GE.U32.AND P3, PT, R0.reuse, 0x60, PT ;  /* 0x000000600000780c */ /* 0x040fe40003f66070 */
[----:B------:R-:W-:Y:S02]  /*0ac0*/  ISETP.GE.U32.AND P0, PT, R0, 0x20, PT ;  /* 0x000000200000780c */ /* 0x000fe40003f06070 */
[----:B------:R-:W-:-:S03]  /*0ad0*/  MOV R65, R2 ;  /* 0x0000000200417202 */ /* 0x000fc60000000f00 */
[----:B------:R-:W1:Y:S08]  /*0ae0*/  LDC.64 R8, c[0x0][0x3d8] ;  /* 0x0000f600ff087b82 */ /* 0x000e700000000a00 */
[----:B------:R-:W2:Y:S01]  /*0af0*/  @P2 LDC.64 R6, c[0x0][0x438] ;  /* 0x00010e00ff062b82 */ /* 0x000ea20000000a00 */
[----:B------:R-:W-:-:S07]  /*0b00*/  @P0 LOP3.LUT R65, R2, 0x20, RZ, 0xfc, !PT ;  /* 0x0000002002410812 */ /* 0x000fce00078efcff */
[----:B------:R-:W3:Y:S01]  /*0b10*/  LDC.64 R10, c[0x0][0x3d0] ;  /* 0x0000f400ff0a7b82 */ /* 0x000ee20000000a00 */
[----:B0-----:R-:W-:-:S05]  /*0b20*/  @P2 IMAD.WIDE.U32 R4, R65, 0x10, R4 ;  /* 0x0000001041042825 */ /* 0x001fca00078e0004 */
[----:B------:R0:W5:Y:S02]  /*0b30*/  @P2 LDG.E.128 R24, desc[UR6][R4.64] ;  /* 0x0000000604182981 */ /* 0x000164000c1e1d00 */
[----:B------:R-:W4:Y:S01]  /*0b40*/  @P3 LDC.64 R12, c[0x0][0x438] ;  /* 0x00010e00ff0c3b82 */ /* 0x000f220000000a00 */
[----:B-1----:R-:W-:-:S05]  /*0b50*/  @P2 IMAD.WIDE.U32 R8, R65, 0x10, R8 ;  /* 0x0000001041082825 */ /* 0x002fca00078e0008 */
[----:B------:R0:W5:Y:S02]  /*0b60*/  @P2 LDG.E.128 R28, desc[UR6][R8.64] ;  /* 0x00000006081c2981 */ /* 0x000164000c1e1d00 */
[----:B------:R-:W1:Y:S01]  /*0b70*/  LDC.64 R14, c[0x0][0x3d8] ;  /* 0x0000f600ff0e7b82 */ /* 0x000e620000000a00 */
[C---:B--2---:R-:W-:Y:S01]  /*0b80*/  @P2 IMAD.WIDE.U32 R6, R65.reuse, 0x10, R6 ;  /* 0x0000001041062825 */ /* 0x044fe200078e0006 */
[----:B------:R-:W-:-:S04]  /*0b90*/  @P2 IADD3 R65, PT, PT, R65, 0x20, RZ ;  /* 0x0000002041412810 */ /* 0x000fc80007ffe0ff */
[----:B------:R0:W5:Y:S02]  /*0ba0*/  @P2 LD.E.128 R32, desc[UR6][R6.64] ;  /* 0x0000000606202980 */ /* 0x000164000c101d00 */
[----:B------:R-:W2:Y:S01]  /*0bb0*/  LDC.64 R40, c[0x0][0x3d0] ;  /* 0x0000f400ff287b82 */ /* 0x000ea20000000a00 */
[----:B---3--:R-:W-:-:S05]  /*0bc0*/  @P3 IMAD.WIDE.U32 R10, R65, 0x10, R10 ;  /* 0x00000010410a3825 */ /* 0x008fca00078e000a */
[----:B------:R0:W5:Y:S02]  /*0bd0*/  @P3 LDG.E.128 R48, desc[UR6][R10.64] ;  /* 0x000000060a303981 */ /* 0x000164000c1e1d00 */
[----:B------:R-:W3:Y:S01]  /*0be0*/  @P0 LDC.64 R44, c[0x0][0x438] ;  /* 0x00010e00ff2c0b82 */ /* 0x000ee20000000a00 */
[----:B----4-:R-:W-:-:S05]  /*0bf0*/  @P3 IMAD.WIDE.U32 R12, R65, 0x10, R12 ;  /* 0x00000010410c3825 */ /* 0x010fca00078e000c */
[----:B------:R0:W5:Y:S02]  /*0c00*/  @P3 LD.E.128 R56, desc[UR6][R12.64] ;  /* 0x000000060c383980 */ /* 0x000164000c101d00 */
[----:B------:R-:W4:Y:S01]  /*0c10*/  LDC.64 R68, c[0x0][0x3d8] ;  /* 0x0000f600ff447b82 */ /* 0x000f220000000a00 */
[----:B-1----:R-:W-:-:S05]  /*0c20*/  @P3 IMAD.WIDE.U32 R14, R65, 0x10, R14 ;  /* 0x00000010410e3825 */ /* 0x002fca00078e000e */
[----:B------:R0:W5:Y:S01]  /*0c30*/  @P3 LDG.E.128 R52, desc[UR6][R14.64] ;  /* 0x000000060e343981 */ /* 0x000162000c1e1d00 */
[----:B--2---:R-:W-:-:S05]  /*0c40*/  @P0 IMAD.WIDE.U32 R64, R2, 0x10, R40 ;  /* 0x0000001002400825 */ /* 0x004fca00078e0028 */
[----:B------:R0:W5:Y:S01]  /*0c50*/  @P0 LDG.E.128 R16, desc[UR6][R64.64] ;  /* 0x0000000640100981 */ /* 0x000162000c1e1d00 */
[----:B---3--:R-:W-:-:S05]  /*0c60*/  @P0 IMAD.WIDE.U32 R66, R2, 0x10, R44 ;  /* 0x0000001002420825 */ /* 0x008fca00078e002c */
[----:B------:R0:W5:Y:S01]  /*0c70*/  @P0 LD.E.128 R36, desc[UR6][R66.64] ;  /* 0x0000000642240980 */ /* 0x000162000c101d00 */
[----:B----4-:R-:W-:-:S05]  /*0c80*/  @P0 IMAD.WIDE.U32 R68, R2, 0x10, R68 ;  /* 0x0000001002440825 */ /* 0x010fca00078e0044 */
[----:B------:R0:W5:Y:S01]  /*0c90*/  @P0 LDG.E.128 R20, desc[UR6][R68.64] ;  /* 0x0000000644140981 */ /* 0x000162000c1e1d00 */
[----:B------:R-:W-:Y:S01]  /*0ca0*/  HFMA2 R42, -RZ, RZ, 0, 0 ;  /* 0x00000000ff2a7431 */ /* 0x000fe200000001ff */
[----:B------:R-:W-:Y:S02]  /*0cb0*/  CS2R R40, SRZ ;  /* 0x0000000000287805 */ /* 0x000fe4000001ff00 */
[----:B------:R-:W-:Y:S02]  /*0cc0*/  MOV R46, RZ ;  /* 0x000000ff002e7202 */ /* 0x000fe40000000f00 */
[----:B------:R-:W-:Y:S02]  /*0cd0*/  CS2R R44, SRZ ;  /* 0x00000000002c7805 */ /* 0x000fe4000001ff00 */
[----:B------:R-:W-:Y:S02]  /*0ce0*/  @P0 MOV R47, RZ ;  /* 0x000000ff002f0202 */ /* 0x000fe40000000f00 */
[----:B------:R-:W-:-:S02]  /*0cf0*/  @P3 CS2R R62, SRZ ;  /* 0x00000000003e3805 */ /* 0x000fc4000001ff00 */
[----:B------:R-:W-:Y:S02]  /*0d00*/  @P3 CS2R R60, SRZ ;  /* 0x00000000003c3805 */ /* 0x000fe4000001ff00 */
[----:B0-----:R-:W-:-:S07]  /*0d10*/  @P2 MOV R43, RZ ;  /* 0x000000ff002b2202 */ /* 0x001fce0000000f00 */
.L_x_1717:
[----:B------:R-:W-:Y:S05]  /*0d20*/  BSYNC.RECONVERGENT B0 ;  /* 0x0000000000007941 */ /* 0x000fea0003800200 */
.L_x_1714:
[----:B------:R-:W0:Y:S02]  /*0d30*/  LDCU UR4, c[0x0][0x384] ;  /* 0x00007080ff0477ac */ /* 0x000e240008000800 */
[----:B0-----:R-:W-:-:S13]  /*0d40*/  ISETP.GE.AND P2, PT, R3, UR4, PT ;  /* 0x0000000403007c0c */ /* 0x001fda000bf46270 */
[----:B------:R-:W-:Y:S05]  /*0d50*/  @P2 EXIT ;  /* 0x000000000000294d */ /* 0x000fea0003800000 */
[----:B------:R-:W0:Y:S01]  /*0d60*/  LDCU.U8 UR4, c[0x0][0x410] ;  /* 0x00008200ff0477ac */ /* 0x000e220008000000 */
[----:B------:R-:W1:Y:S01]  /*0d70*/  LDCU UR8, c[0x0][0x388] ;  /* 0x00007100ff0877ac */ /* 0x000e620008000800 */
[----:B------:R-:W2:Y:S01]  /*0d80*/  LDCU UR5, c[0x0][0x448] ;  /* 0x00008900ff0577ac */ /* 0x000ea20008000800 */
[----:B------:R-:W3:Y:S01]  /*0d90*/  LDCU.64 UR10, c[0x0][0x398] ;  /* 0x00007300ff0a77ac */ /* 0x000ee20008000a00 */
[----:B------:R-:W4:Y:S01]  /*0da0*/  LDCU.64 UR12, c[0x0][0x3a0] ;  /* 0x00007400ff0c77ac */ /* 0x000f220008000a00 */
[----:B0-----:R-:W-:-:S04]  /*0db0*/  ISETP.NE.AND P2, PT, RZ, UR4, PT ;  /* 0x00000004ff007c0c */ /* 0x001fc8000bf45270 */
[----:B-1234-:R-:W-:-:S09]  /*0dc0*/  P2R R7, PR, RZ, 0x4 ;  /* 0x00000004ff077803 */ /* 0x01efd20000000000 */
.L_x_1744:
        /* <DEDUP_REMOVED lines=21> */
[----:B------:R-:W-:Y:S05]  /*0f20*/  @!P2 BRA `(.L_x_1722) ;  /* 0x0000000000b4a947 */ /* 0x000fea0003800000 */
[----:B-----5:R-:W-:Y:S02]  /*0f30*/  HADD2.F32 R4, -RZ, R76.H0_H0 ;  /* 0x2000004cff047230 */ /* 0x020fe40000004100 */
[----:B------:R-:W-:Y:S02]  /*0f40*/  HADD2.F32 R9, -RZ, R64.H0_H0 ;  /* 0x20000040ff097230 */ /* 0x000fe40000004100 */
[--C-:B------:R-:W-:Y:S02]  /*0f50*/  HADD2.F32 R73, -RZ, R78.reuse.H0_H0 ;  /* 0x2000004eff497230 */ /* 0x100fe40000004100 */
[----:B------:R-:W-:Y:S02]  /*0f60*/  HADD2.F32 R75, -RZ, R78.H1_H1 ;  /* 0x3000004eff4b7230 */ /* 0x000fe40000004100 */
[----:B------:R-:W-:Y:S01]  /*0f70*/  FADD.FTZ R4, R4, R9 ;  /* 0x0000000904047221 */ /* 0x000fe20000010000 */
[----:B------:R-:W-:Y:S02]  /*0f80*/  HADD2.F32 R76, -RZ, R76.H1_H1 ;  /* 0x3000004cff4c7230 */ /* 0x000fe40000004100 */
[----:B------:R-:W-:-:S02]  /*0f90*/  HADD2.F32 R11, -RZ, R77.H0_H0 ;  /* 0x2000004dff0b7230 */ /* 0x000fc40000004100 */
[----:B------:R-:W-:Y:S02]  /*0fa0*/  HADD2.F32 R9, -RZ, R64.H1_H1 ;  /* 0x30000040ff097230 */ /* 0x000fe40000004100 */
[----:B------:R-:W-:Y:S02]  /*0fb0*/  HADD2.F32 R72, -RZ, R65.H0_H0 ;  /* 0x20000041ff487230 */ /* 0x000fe40000004100 */
[--C-:B------:R-:W-:Y:S02]  /*0fc0*/  HADD2.F32 R78, -RZ, R66.reuse.H0_H0 ;  /* 0x20000042ff4e7230 */ /* 0x100fe40000004100 */
[----:B------:R-:W-:Y:S01]  /*0fd0*/  FADD.FTZ R76, R76, R9 ;  /* 0x000000094c4c7221 */ /* 0x000fe20000010000 */
[----:B0-----:R-:W-:Y:S02]  /*0fe0*/  HADD2.F32 R80, -RZ, R66.H1_H1 ;  /* 0x30000042ff507230 */ /* 0x001fe40000004100 */
[----:B------:R-:W-:Y:S01]  /*0ff0*/  FADD.FTZ R11, R11, R72 ;  /* 0x000000480b0b7221 */ /* 0x000fe20000010000 */
[----:B------:R-:W-:-:S02]  /*1000*/  HADD2.F32 R77, -RZ, R77.H1_H1 ;  /* 0x3000004dff4d7230 */ /* 0x000fc40000004100 */
[----:B------:R-:W-:Y:S01]  /*1010*/  FADD.FTZ R73, R73, R78 ;  /* 0x0000004e49497221 */ /* 0x000fe20000010000 */
[----:B------:R-:W-:Y:S02]  /*1020*/  HADD2.F32 R74, -RZ, R65.H1_H1 ;  /* 0x30000041ff4a7230 */ /* 0x000fe40000004100 */
[----:B------:R-:W-:Y:S01]  /*1030*/  FADD.FTZ R75, R75, R80 ;  /* 0x000000504b4b7221 */ /* 0x000fe20000010000 */
[----:B------:R-:W-:Y:S02]  /*1040*/  HADD2.F32 R9, -RZ, R68.H0_H0 ;  /* 0x20000044ff097230 */ /* 0x000fe40000004100 */
[----:B------:R-:W-:Y:S02]  /*1050*/  HADD2.F32 R72, -RZ, R69.H0_H0 ;  /* 0x20000045ff487230 */ /* 0x000fe40000004100 */
[----:B------:R-:W-:Y:S01]  /*1060*/  FADD.FTZ R74, R77, R74 ;  /* 0x0000004a4d4a7221 */ /* 0x000fe20000010000 */
[----:B------:R-:W-:Y:S02]  /*1070*/  HADD2.F32 R78, -RZ, R70.H0_H0 ;  /* 0x20000046ff4e7230 */ /* 0x000fe40000004100 */
[----:B------:R-:W-:Y:S01]  /*1080*/  FADD.FTZ R4, R4, R9 ;  /* 0x0000000904047221 */ /* 0x000fe20000010000 */
[----:B------:R-:W-:-:S02]  /*1090*/  HADD2.F32 R81, -RZ, R79.H0_H0 ;  /* 0x2000004fff517230 */ /* 0x000fc40000004100 */
[----:B------:R-:W-:Y:S01]  /*10a0*/  FADD.FTZ R11, R11, R72 ;  /* 0x000000480b0b7221 */ /* 0x000fe20000010000 */
[----:B------:R-:W-:Y:S02]  /*10b0*/  HADD2.F32 R79, -RZ, R79.H1_H1 ;  /* 0x3000004fff4f7230 */ /* 0x000fe40000004100 */
[----:B------:R-:W-:Y:S01]  /*10c0*/  FADD.FTZ R87, R73, R78 ;  /* 0x0000004e49577221 */ /* 0x000fe20000010000 */
[--C-:B------:R-:W-:Y:S02]  /*10d0*/  HADD2.F32 R80, -RZ, R67.reuse.H0_H0 ;  /* 0x20000043ff507230 */ /* 0x100fe40000004100 */
[----:B------:R-:W-:Y:S02]  /*10e0*/  HADD2.F32 R82, -RZ, R67.H1_H1 ;  /* 0x30000043ff527230 */ /* 0x000fe40000004100 */
[--C-:B------:R-:W-:Y:S02]  /*10f0*/  HADD2.F32 R77, -RZ, R71.reuse.H0_H0 ;  /* 0x20000047ff4d7230 */ /* 0x100fe40000004100 */
[----:B------:R-:W-:Y:S01]  /*1100*/  FADD.FTZ R80, R81, R80 ;  /* 0x0000005051507221 */ /* 0x000fe20000010000 */
[----:B------:R-:W-:-:S02]  /*1110*/  HADD2.F32 R72, -RZ, R71.H1_H1 ;  /* 0x30000047ff487230 */ /* 0x000fc40000004100 */
[----:B------:R-:W-:Y:S01]  /*1120*/  FADD.FTZ R79, R79, R82 ;  /* 0x000000524f4f7221 */ /* 0x000fe20000010000 */
[----:B------:R-:W-:Y:S02]  /*1130*/  HADD2.F32 R90, -RZ, R70.H1_H1 ;  /* 0x30000046ff5a7230 */ /* 0x000fe40000004100 */
[----:B------:R-:W-:Y:S01]  /*1140*/  FADD.FTZ R88, R80, R77 ;  /* 0x0000004d50587221 */ /* 0x000fe20000010000 */
[----:B------:R-:W-:Y:S02]  /*1150*/  HADD2.F32 R73, -RZ, R69.H1_H1 ;  /* 0x30000045ff497230 */ /* 0x000fe40000004100 */
[----:B------:R-:W-:Y:S01]  /*1160*/  FADD.FTZ R95, R79, R72 ;  /* 0x000000484f5f7221 */ /* 0x000fe20000010000 */
[----:B------:R-:W-:Y:S02]  /*1170*/  HADD2.F32 R9, -RZ, R68.H1_H1 ;  /* 0x30000044ff097230 */ /* 0x000fe40000004100 */
[----:B------:R-:W-:Y:S01]  /*1180*/  FADD.FTZ R90, R75, R90 ;  /* 0x0000005a4b5a7221 */ /* 0x000fe20000010000 */
[----:B------:R-:W-:Y:S01]  /*1190*/  FADD.FTZ R86, R74, R73 ;  /* 0x000000494a567221 */ /* 0x000fe20000010000 */
[----:B------:R-:W-:Y:S01]  /*11a0*/  F2FP.F16.F32.PACK_AB R75, R95, R88 ;  /* 0x000000585f4b723e */ /* 0x000fe200000000ff */
[----:B------:R-:W-:-:S02]  /*11b0*/  FADD.FTZ R9, R76, R9 ;  /* 0x000000094c097221 */ /* 0x000fc40000010000 */
[----:B------:R-:W-:Y:S02]  /*11c0*/  F2FP.F16.F32.PACK_AB R74, R90, R87 ;  /* 0x000000575a4a723e */ /* 0x000fe400000000ff */
[----:B------:R-:W-:Y:S02]  /*11d0*/  F2FP.F16.F32.PACK_AB R73, R86, R11 ;  /* 0x0000000b5649723e */ /* 0x000fe400000000ff */
[----:B------:R-:W-:Y:S01]  /*11e0*/  F2FP.F16.F32.PACK_AB R72, R9, R4 ;  /* 0x000000040948723e */ /* 0x000fe200000000ff */
[----:B------:R-:W-:Y:S06]  /*11f0*/  BRA `(.L_x_1723) ;  /* 0x00000004000c7947 */ /* 0x000fec0003800000 */
.L_x_1722:
[----:B-----5:R-:W-:Y:S02]  /*1200*/  HADD2.F32 R4, -RZ, R76.H0_H0 ;  /* 0x2000004cff047230 */ /* 0x020fe40000004100 */
[----:B------:R-:W-:Y:S02]  /*1210*/  HADD2.F32 R11, -RZ, R77.H0_H0 ;  /* 0x2000004dff0b7230 */ /* 0x000fe40000004100 */
[----:B------:R-:W-:Y:S02]  /*1220*/  HADD2.F32 R9, -RZ, R64.H0_H0 ;  /* 0x20000040ff097230 */ /* 0x000fe40000004100 */
[----:B------:R-:W-:Y:S02]  /*1230*/  HADD2.F32 R72, -RZ, R65.H0_H0 ;  /* 0x20000041ff487230 */ /* 0x000fe40000004100 */
[----:B------:R-:W-:Y:S02]  /*1240*/  HADD2.F32 R87, -RZ, R78.H0_H0 ;  /* 0x2000004eff577230 */ /* 0x000fe40000004100 */
[----:B------:R-:W-:Y:S01]  /*1250*/  FADD.FTZ R4, R4, R9 ;  /* 0x0000000904047221 */ /* 0x000fe20000010000 */
[----:B------:R-:W-:-:S02]  /*1260*/  HADD2.F32 R88, -RZ, R79.H0_H0 ;  /* 0x2000004fff587230 */ /* 0x000fc40000004100 */
[----:B------:R-:W-:Y:S01]  /*1270*/  FADD.FTZ R11, R11, R72 ;  /* 0x000000480b0b7221 */ /* 0x000fe20000010000 */
[----:B------:R-:W-:Y:S02]  /*1280*/  HADD2.F32 R76, -RZ, R76.H1_H1 ;  /* 0x3000004cff4c7230 */ /* 0x000fe40000004100 */
[----:B------:R-:W-:Y:S02]  /*1290*/  HADD2.F32 R77, -RZ, R77.H1_H1 ;  /* 0x3000004dff4d7230 */ /* 0x000fe40000004100 */
[----:B------:R-:W-:Y:S02]  /*12a0*/  HADD2.F32 R78, -RZ, R78.H1_H1 ;  /* 0x3000004eff4e7230 */ /* 0x000fe40000004100 */
[----:B------:R-:W-:Y:S02]  /*12b0*/  HADD2.F32 R74, -RZ, R66.H0_H0 ;  /* 0x20000042ff4a7230 */ /* 0x000fe40000004100 */
[----:B------:R-:W-:Y:S02]  /*12c0*/  HADD2.F32 R79, -RZ, R79.H1_H1 ;  /* 0x3000004fff4f7230 */ /* 0x000fe40000004100 */
[----:B------:R-:W-:-:S02]  /*12d0*/  HADD2.F32 R75, -RZ, R67.H0_H0 ;  /* 0x20000043ff4b7230 */ /* 0x000fc40000004100 */
[----:B------:R-:W-:Y:S01]  /*12e0*/  FADD.FTZ R87, R87, R74 ;  /* 0x0000004a57577221 */ /* 0x000fe20000010000 */
[----:B------:R-:W-:Y:S02]  /*12f0*/  HADD2.F32 R72, -RZ, R67.H1_H1 ;  /* 0x30000043ff487230 */ /* 0x000fe40000004100 */
        /* <DEDUP_REMOVED lines=13> */
.L_x_1721:
[----:B------:R-:W-:Y:S05]  /*13d0*/  @!P2 BRA `(.L_x_1724) ;  /* 0x000000000074a947 */ /* 0x000fea0003800000 */
        /* <DEDUP_REMOVED lines=29> */
.L_x_1724:
[--C-:B-----5:R-:W-:Y:S02]  /*15b0*/  HADD2.F32 R4, -RZ, R76.reuse.H0_H0 ;  /* 0x2000004cff047230 */ /* 0x120fe40000004100 */
[----:B------:R-:W-:Y:S02]  /*15c0*/  HADD2.F32 R9, -RZ, R76.H1_H1 ;  /* 0x3000004cff097230 */ /* 0x000fe40000004100 */
[--C-:B------:R-:W-:Y:S02]  /*15d0*/  HADD2.F32 R11, -RZ, R77.reuse.H0_H0 ;  /* 0x2000004dff0b7230 */ /* 0x100fe40000004100 */
[----:B------:R-:W-:Y:S02]  /*15e0*/  HADD2.F32 R86, -RZ, R77.H1_H1 ;  /* 0x3000004dff567230 */ /* 0x000fe40000004100 */
[--C-:B------:R-:W-:Y:S02]  /*15f0*/  HADD2.F32 R87, -RZ, R78.reuse.H0_H0 ;  /* 0x2000004eff577230 */ /* 0x100fe40000004100 */
[----:B------:R-:W-:-:S02]  /*1600*/  HADD2.F32 R90, -RZ, R78.H1_H1 ;  /* 0x3000004eff5a7230 */ /* 0x000fc40000004100 */
[--C-:B------:R-:W-:Y:S02]  /*1610*/  HADD2.F32 R88, -RZ, R79.reuse.H0_H0 ;  /* 0x2000004fff587230 */ /* 0x100fe40000004100 */
[----:B------:R-:W-:-:S07]  /*1620*/  HADD2.F32 R95, -RZ, R79.H1_H1 ;  /* 0x3000004fff5f7230 */ /* 0x000fce0000004100 */
.L_x_1723:
[----:B------:R-:W1:Y:S01]  /*1630*/  @P1 LDC.64 R76, c[0x0][0x3a8] ;  /* 0x0000ea00ff4c1b82 */ /* 0x000e620000000a00 */
[C---:B0-----:R-:W-:Y:S01]  /*1640*/  IADD3 R80, PT, PT, R103.reuse, 0x20, RZ ;  /* 0x0000002067507810 */ /* 0x041fe20007ffe0ff */
[----:B-1----:R-:W-:-:S05]  /*1650*/  @P1 IMAD.WIDE.U32 R76, R103, 0x10, R76 ;  /* 0x00000010674c1825 */ /* 0x002fca00078e004c */
[----:B------:R0:W-:Y:S02]  /*1660*/  @P1 STG.E.128 desc[UR6][R76.64], R72 ;  /* 0x000000484c001986 */ /* 0x0001e4000c101d06 */
.L_x_1720:
[----:B------:R-:W-:Y:S05]  /*1670*/  BSYNC.RECONVERGENT B0 ;  /* 0x0000000000007941 */ /* 0x000fea0003800200 */
.L_x_1719:
[----:B------:R-:W-:Y:S01]  /*1680*/  ISETP.GE.U32.AND P0, PT, R0, 0x40, PT ;  /* 0x000000400000780c */ /* 0x000fe20003f06070 */
[----:B------:R-:W-:Y:S03]  /*1690*/  BSSY.RECONVERGENT B0, `(.L_x_1725) ;  /* 0x000008c000007945 */ /* 0x000fe60003800200 */
[----:B0-----:R-:W-:-:S09]  /*16a0*/  P2R R76, PR, RZ, 0x1 ;  /* 0x00000001ff4c7803 */ /* 0x001fd20000000000 */
        /* <DEDUP_REMOVED lines=17> */
[----:B------:R-:W-:-:S04]  /*17c0*/  UISETP.NE.U32.AND UP0, UPT, UR12, URZ, UPT ;  /* 0x000000ff0c00728c */ /* 0x000fc8000bf05070 */
[----:B------:R-:W-:-:S09]  /*17d0*/  UISETP.NE.AND.EX UP0, UPT, UR13, URZ, UPT, UP0 ;  /* 0x000000ff0d00728c */ /* 0x000fd2000bf05300 */
[----:B------:R-:W-:Y:S05]  /*17e0*/  BRA.U UP0, `(.L_x_1728) ;  /* 0x0000000100247547 */ /* 0x000fea000b800000 */
[--C-:B-----5:R-:W-:Y:S02]  /*17f0*/  HADD2.F32 R5, -RZ, R76.reuse.H0_H0 ;  /* 0x2000004cff057230 */ /* 0x120fe40000004100 */
[----:B------:R-:W-:Y:S02]  /*1800*/  HADD2.F32 R10, -RZ, R76.H1_H1 ;  /* 0x3000004cff0a7230 */ /* 0x000fe40000004100 */
[--C-:B------:R-:W-:Y:S02]  /*1810*/  HADD2.F32 R8, -RZ, R77.reuse.H0_H0 ;  /* 0x2000004dff087230 */ /* 0x100fe40000004100 */
[----:B------:R-:W-:Y:S02]  /*1820*/  HADD2.F32 R85, -RZ, R77.H1_H1 ;  /* 0x3000004dff557230 */ /* 0x000fe40000004100 */
[--C-:B------:R-:W-:Y:S02]  /*1830*/  HADD2.F32 R84, -RZ, R78.reuse.H0_H0 ;  /* 0x2000004eff547230 */ /* 0x100fe40000004100 */
[----:B------:R-:W-:-:S02]  /*1840*/  HADD2.F32 R89, -RZ, R78.H1_H1 ;  /* 0x3000004eff597230 */ /* 0x000fc40000004100 */
[--C-:B------:R-:W-:Y:S02]  /*1850*/  HADD2.F32 R91, -RZ, R79.reuse.H0_H0 ;  /* 0x2000004fff5b7230 */ /* 0x100fe40000004100 */
[----:B------:R-:W-:Y:S01]  /*1860*/  HADD2.F32 R94, -RZ, R79.H1_H1 ;  /* 0x3000004fff5e7230 */ /* 0x000fe20000004100 */
[----:B------:R-:W-:Y:S06]  /*1870*/  BRA `(.L_x_1729) ;  /* 0x0000000400a47947 */ /* 0x000fec0003800000 */
.L_x_1728:
[----:B-----5:R-:W-:Y:S02]  /*1880*/  HADD2.F32 R5, -RZ, R76.H0_H0 ;  /* 0x2000004cff057230 */ /* 0x020fe40000004100 */
[----:B------:R-:W-:Y:S02]  /*1890*/  HADD2.F32 R8, -RZ, R68.H0_H0 ;  /* 0x20000044ff087230 */ /* 0x000fe40000004100 */
[----:B------:R-:W-:Y:S02]  /*18a0*/  HADD2.F32 R72, -RZ, R77.H0_H0 ;  /* 0x2000004dff487230 */ /* 0x000fe40000004100 */
[----:B------:R-:W-:Y:S02]  /*18b0*/  HADD2.F32 R73, -RZ, R69.H0_H0 ;  /* 0x20000045ff497230 */ /* 0x000fe40000004100 */
[----:B------:R-:W-:Y:S01]  /*18c0*/  FADD.FTZ R5, R8, R5 ;  /* 0x0000000508057221 */ /* 0x000fe20000010000 */
[----:B------:R-:W-:Y:S02]  /*18d0*/  HADD2.F32 R84, -RZ, R78.H0_H0 ;  /* 0x2000004eff547230 */ /* 0x000fe40000004100 */
        /* <DEDUP_REMOVED lines=23> */
.L_x_1727:
[----:B------:R-:W-:-:S04]  /*1a50*/  UISETP.NE.U32.AND UP0, UPT, UR12, URZ, UPT ;  /* 0x000000ff0c00728c */ /* 0x000fc8000bf05070 */
[----:B------:R-:W-:-:S09]  /*1a60*/  UISETP.NE.AND.EX UP0, UPT, UR13, URZ, UPT, UP0 ;  /* 0x000000ff0d00728c */ /* 0x000fd2000bf05300 */
[----:B------:R-:W-:Y:S05]  /*1a70*/  BRA.U UP0, `(.L_x_1730) ;  /* 0x0000000100747547 */ /* 0x000fea000b800000 */
        /* <DEDUP_REMOVED lines=29> */
.L_x_1730:
[----:B-----5:R-:W-:Y:S02]  /*1c50*/  HADD2.F32 R5, -RZ, R76.H0_H0 ;  /* 0x2000004cff057230 */ /* 0x020fe40000004100 */
[----:B------:R-:W-:Y:S02]  /*1c60*/  HADD2.F32 R8, -RZ, R64.H0_H0 ;  /* 0x20000040ff087230 */ /* 0x000fe40000004100 */
[--C-:B------:R-:W-:Y:S02]  /*1c70*/  HADD2.F32 R10, -RZ, R77.reuse.H0_H0 ;  /* 0x2000004dff0a7230 */ /* 0x100fe40000004100 */
[----:B------:R-:W-:Y:S02]  /*1c80*/  HADD2.F32 R77, -RZ, R77.H1_H1 ;  /* 0x3000004dff4d7230 */ /* 0x000fe40000004100 */
[----:B------:R-:W-:Y:S01]  /*1c90*/  FADD.FTZ R5, R8, R5 ;  /* 0x0000000508057221 */ /* 0x000fe20000010000 */
[--C-:B------:R-:W-:Y:S02]  /*1ca0*/  HADD2.F32 R74, -RZ, R79.reuse.H0_H0 ;  /* 0x2000004fff4a7230 */ /* 0x100fe40000004100 */
[----:B------:R-:W-:-:S02]  /*1cb0*/  HADD2.F32 R82, -RZ, R79.H1_H1 ;  /* 0x3000004fff527230 */ /* 0x000fc40000004100 */
[--C-:B------:R-:W-:Y:S02]  /*1cc0*/  HADD2.F32 R8, -RZ, R65.reuse.H1_H1 ;  /* 0x30000041ff087230 */ /* 0x100fe40000004100 */
[----:B------:R-:W-:Y:S02]  /*1cd0*/  HADD2.F32 R72, -RZ, R78.H0_H0 ;  /* 0x2000004eff487230 */ /* 0x000fe40000004100 */
[----:B------:R-:W-:Y:S02]  /*1ce0*/  HADD2.F32 R75, -RZ, R65.H0_H0 ;  /* 0x20000041ff4b7230 */ /* 0x000fe40000004100 */
[----:B------:R-:W-:Y:S01]  /*1cf0*/  FADD.FTZ R77, R8, R77 ;  /* 0x0000004d084d7221 */ /* 0x000fe20000010000 */
[----:B------:R-:W-:Y:S02]  /*1d00*/  HADD2.F32 R79, -RZ, R66.H0_H0 ;  /* 0x20000042ff4f7230 */ /* 0x000fe40000004100 */
[----:B------:R-:W-:Y:S02]  /*1d10*/  HADD2.F32 R78, -RZ, R78.H1_H1 ;  /* 0x3000004eff4e7230 */ /* 0x000fe40000004100 */
[----:B------:R-:W-:Y:S01]  /*1d20*/  FADD.FTZ R10, R75, R10 ;  /* 0x0000000a4b0a7221 */ /* 0x000fe20000010000 */
[----:B------:R-:W-:-:S02]  /*1d30*/  HADD2.F32 R81, -RZ, R66.H1_H1 ;  /* 0x30000042ff517230 */ /* 0x000fc40000004100 */
[----:B------:R-:W-:Y:S01]  /*1d40*/  FADD.FTZ R72, R79, R72 ;  /* 0x000000484f487221 */ /* 0x000fe20000010000 */
[----:B------:R-:W-:Y:S02]  /*1d50*/  HADD2.F32 R8, -RZ, R68.H0_H0 ;  /* 0x20000044ff087230 */ /* 0x000fe40000004100 */
[----:B------:R-:W-:Y:S02]  /*1d60*/  HADD2.F32 R75, -RZ, R69.H0_H0 ;  /* 0x20000045ff4b7230 */ /* 0x000fe40000004100 */
[----:B------:R-:W-:Y:S01]  /*1d70*/  FADD.FTZ R78, R81, R78 ;  /* 0x0000004e514e7221 */ /* 0x000fe20000010000 */
[----:B------:R-:W-:Y:S02]  /*1d80*/  HADD2.F32 R79, -RZ, R70.H0_H0 ;  /* 0x20000046ff4f7230 */ /* 0x000fe40000004100 */
[----:B------:R-:W-:Y:S01]  /*1d90*/  FADD.FTZ R5, R8, R5 ;  /* 0x0000000508057221 */ /* 0x000fe20000010000 */
[----:B------:R-:W-:Y:S02]  /*1da0*/  HADD2.F32 R76, -RZ, R76.H1_H1 ;  /* 0x3000004cff4c7230 */ /* 0x000fe40000004100 */
[----:B------:R-:W-:Y:S01]  /*1db0*/  FADD.FTZ R8, R75, R10 ;  /* 0x0000000a4b087221 */ /* 0x000fe20000010000 */
[----:B------:R-:W-:-:S02]  /*1dc0*/  HADD2.F32 R73, -RZ, R64.H1_H1 ;  /* 0x30000040ff497230 */ /* 0x000fc40000004100 */
[----:B------:R-:W-:Y:S01]  /*1dd0*/  FADD.FTZ R84, R79, R72 ;  /* 0x000000484f547221 */ /* 0x000fe20000010000 */
[--C-:B------:R-:W-:Y:S02]  /*1de0*/  HADD2.F32 R81, -RZ, R67.reuse.H0_H0 ;  /* 0x20000043ff517230 */ /* 0x100fe40000004100 */
[----:B------:R-:W-:Y:S02]  /*1df0*/  HADD2.F32 R83, -RZ, R67.H1_H1 ;  /* 0x30000043ff537230 */ /* 0x000fe40000004100 */
[----:B------:R-:W-:Y:S01]  /*1e00*/  FADD.FTZ R73, R73, R76 ;  /* 0x0000004c49497221 */ /* 0x000fe20000010000 */
[--C-:B------:R-:W-:Y:S02]  /*1e10*/  HADD2.F32 R91, -RZ, R71.reuse.H0_H0 ;  /* 0x20000047ff5b7230 */ /* 0x100fe40000004100 */
[----:B------:R-:W-:Y:S01]  /*1e20*/  FADD.FTZ R74, R81, R74 ;  /* 0x0000004a514a7221 */ /* 0x000fe20000010000 */
[----:B------:R-:W-:Y:S02]  /*1e30*/  HADD2.F32 R75, -RZ, R71.H1_H1 ;  /* 0x30000047ff4b7230 */ /* 0x000fe40000004100 */
[----:B------:R-:W-:Y:S01]  /*1e40*/  FADD.FTZ R82, R83, R82 ;  /* 0x0000005253527221 */ /* 0x000fe20000010000 */
[----:B------:R-:W-:-:S02]  /*1e50*/  HADD2.F32 R89, -RZ, R70.H1_H1 ;  /* 0x30000046ff597230 */ /* 0x000fc40000004100 */
[----:B------:R-:W-:Y:S01]  /*1e60*/  FADD.FTZ R91, R91, R74 ;  /* 0x0000004a5b5b7221 */ /* 0x000fe20000010000 */
[----:B------:R-:W-:Y:S02]  /*1e70*/  HADD2.F32 R72, -RZ, R69.H1_H1 ;  /* 0x30000045ff487230 */ /* 0x000fe40000004100 */
[----:B------:R-:W-:Y:S01]  /*1e80*/  FADD.FTZ R94, R75, R82 ;  /* 0x000000524b5e7221 */ /* 0x000fe20000010000 */
[----:B------:R-:W-:Y:S02]  /*1e90*/  HADD2.F32 R10, -RZ, R68.H1_H1 ;  /* 0x30000044ff0a7230 */ /* 0x000fe40000004100 */
[----:B------:R-:W-:Y:S01]  /*1ea0*/  FADD.FTZ R89, R89, R78 ;  /* 0x0000004e59597221 */ /* 0x000fe20000010000 */
[----:B------:R-:W-:Y:S01]  /*1eb0*/  FADD.FTZ R85, R72, R77 ;  /* 0x0000004d48557221 */ /* 0x000fe20000010000 */
[----:B------:R-:W-:Y:S01]  /*1ec0*/  F2FP.F16.F32.PACK_AB R75, R94, R91 ;  /* 0x0000005b5e4b723e */ /* 0x000fe200000000ff */
[----:B------:R-:W-:Y:S02]  /*1ed0*/  FADD.FTZ R10, R10, R73 ;  /* 0x000000490a0a7221 */ /* 0x000fe40000010000 */
[----:B------:R-:W-:-:S02]  /*1ee0*/  F2FP.F16.F32.PACK_AB R74, R89, R84 ;  /* 0x00000054594a723e */ /* 0x000fc400000000ff */
[----:B------:R-:W-:Y:S02]  /*1ef0*/  F2FP.F16.F32.PACK_AB R73, R85, R8 ;  /* 0x000000085549723e */ /* 0x000fe400000000ff */
[----:B------:R-:W-:-:S07]  /*1f00*/  F2FP.F16.F32.PACK_AB R72, R10, R5 ;  /* 0x000000050a48723e */ /* 0x000fce00000000ff */
.L_x_1729:
[----:B------:R-:W0:Y:S02]  /*1f10*/  @P1 LDC.64 R76, c[0x0][0x3a8] ;  /* 0x0000ea00ff4c1b82 */ /* 0x000e240000000a00 */
[C---:B0-----:R-:W-:Y:S01]  /*1f20*/  @P1 IMAD.WIDE.U32 R76, R80.reuse, 0x10, R76 ;  /* 0x00000010504c1825 */ /* 0x041fe200078e004c */
[----:B------:R-:W-:-:S04]  /*1f30*/  IADD3 R80, PT, PT, R80, 0x20, RZ ;  /* 0x0000002050507810 */ /* 0x000fc80007ffe0ff */
[----:B------:R0:W-:Y:S03]  /*1f40*/  @P1 STG.E.128 desc[UR6][R76.64], R72 ;  /* 0x000000484c001986 */ /* 0x0001e6000c101d06 */
.L_x_1726:
[----:B------:R-:W-:Y:S05]  /*1f50*/  BSYNC.RECONVERGENT B0 ;  /* 0x0000000000007941 */ /* 0x000fea0003800200 */
.L_x_1725:
        /* <DEDUP_REMOVED lines=31> */
.L_x_1734:
        /* <DEDUP_REMOVED lines=8> */
[----:B------:R-:W-:Y:S02]  /*21d0*/  HADD2.F32 R15, -RZ, R71.H0_H0 ;  /* 0x20000047ff0f7230 */ /* 0x000fe40000004100 */
[----:B------:R-:W-:Y:S02]  /*21e0*/  HADD2.F32 R76, -RZ, R76.H1_H1 ;  /* 0x3000004cff4c7230 */ /* 0x000fe40000004100 */
[----:B------:R-:W-:Y:S02]  /*21f0*/  HADD2.F32 R77, -RZ, R77.H1_H1 ;  /* 0x3000004dff4d7230 */ /* 0x000fe40000004100 */
[----:B------:R-:W-:Y:S01]  /*2200*/  FADD.FTZ R92, R15, R92 ;  /* 0x0000005c0f5c7221 */ /* 0x000fe20000010000 */
[----:B------:R-:W-:Y:S02]  /*2210*/  HADD2.F32 R78, -RZ, R78.H1_H1 ;  /* 0x3000004eff4e7230 */ /* 0x000fe40000004100 */
[----:B------:R-:W-:-:S02]  /*2220*/  HADD2.F32 R73, -RZ, R70.H0_H0 ;  /* 0x20000046ff497230 */ /* 0x000fc40000004100 */
[----:B------:R-:W-:Y:S02]  /*2230*/  HADD2.F32 R79, -RZ, R79.H1_H1 ;  /* 0x3000004fff4f7230 */ /* 0x000fe40000004100 */
[----:B------:R-:W-:Y:S02]  /*2240*/  HADD2.F32 R74, -RZ, R71.H1_H1 ;  /* 0x30000047ff4a7230 */ /* 0x000fe40000004100 */
[----:B------:R-:W-:Y:S01]  /*2250*/  FADD.FTZ R14, R73, R14 ;  /* 0x0000000e490e7221 */ /* 0x000fe20000010000 */
[----:B------:R-:W-:Y:S02]  /*2260*/  HADD2.F32 R93, -RZ, R70.H1_H1 ;  /* 0x30000046ff5d7230 */ /* 0x000fe40000004100 */
[----:B------:R-:W-:Y:S02]  /*2270*/  HADD2.F32 R72, -RZ, R69.H1_H1 ;  /* 0x30000045ff487230 */ /* 0x000fe40000004100 */
[----:B------:R-:W-:Y:S01]  /*2280*/  FADD.FTZ R101, R74, R79 ;  /* 0x0000004f4a657221 */ /* 0x000fe20000010000 */
[----:B------:R-:W-:-:S02]  /*2290*/  HADD2.F32 R13, -RZ, R68.H1_H1 ;  /* 0x30000044ff0d7230 */ /* 0x000fc40000004100 */
[----:B------:R-:W-:Y:S01]  /*22a0*/  FADD.FTZ R93, R93, R78 ;  /* 0x0000004e5d5d7221 */ /* 0x000fe20000010000 */
[----:B------:R-:W-:Y:S01]  /*22b0*/  FADD.FTZ R15, R72, R77 ;  /* 0x0000004d480f7221 */ /* 0x000fe20000010000 */
[----:B------:R-:W-:Y:S01]  /*22c0*/  F2FP.F16.F32.PACK_AB R75, R101, R92 ;  /* 0x0000005c654b723e */ /* 0x000fe200000000ff */
[----:B------:R-:W-:Y:S02]  /*22d0*/  FADD.FTZ R13, R13, R76 ;  /* 0x0000004c0d0d7221 */ /* 0x000fe40000010000 */
[----:B------:R-:W-:Y:S02]  /*22e0*/  F2FP.F16.F32.PACK_AB R74, R93, R14 ;  /* 0x0000000e5d4a723e */ /* 0x000fe400000000ff */
[----:B------:R-:W-:Y:S02]  /*22f0*/  F2FP.F16.F32.PACK_AB R73, R15, R12 ;  /* 0x0000000c0f49723e */ /* 0x000fe400000000ff */
[----:B------:R-:W-:Y:S01]  /*2300*/  F2FP.F16.F32.PACK_AB R72, R13, R6 ;  /* 0x000000060d48723e */ /* 0x000fe200000000ff */
[----:B------:R-:W-:Y:S06]  /*2310*/  BRA `(.L_x_1735) ;  /* 0x0000000400307947 */ /* 0x000fec0003800000 */
.L_x_1733:
        /* <DEDUP_REMOVED lines=32> */
.L_x_1736:
[----:B-----5:R-:W-:Y:S02]  /*2520*/  HADD2.F32 R6, -RZ, R76.H0_H0 ;  /* 0x2000004cff067230 */ /* 0x020fe40000004100 */
[----:B------:R-:W-:Y:S02]  /*2530*/  HADD2.F32 R13, -RZ, R64.H0_H0 ;  /* 0x20000040ff0d7230 */ /* 0x000fe40000004100 */
[--C-:B------:R-:W-:Y:S02]  /*2540*/  HADD2.F32 R12, -RZ, R77.reuse.H0_H0 ;  /* 0x2000004dff0c7230 */ /* 0x100fe40000004100 */
[----:B------:R-:W-:Y:S02]  /*2550*/  HADD2.F32 R77, -RZ, R77.H1_H1 ;  /* 0x3000004dff4d7230 */ /* 0x000fe40000004100 */
[----:B------:R-:W-:Y:S01]  /*2560*/  FADD.FTZ R6, R13, R6 ;  /* 0x000000060d067221 */ /* 0x000fe20000010000 */
[----:B------:R-:W-:Y:S02]  /*2570*/  HADD2.F32 R14, -RZ, R65.H1_H1 ;  /* 0x30000041ff0e7230 */ /* 0x000fe40000004100 */
[----:B------:R-:W-:-:S02]  /*2580*/  HADD2.F32 R76, -RZ, R76.H1_H1 ;  /* 0x3000004cff4c7230 */ /* 0x000fc40000004100 */
[----:B------:R-:W-:Y:S02]  /*2590*/  HADD2.F32 R72, -RZ, R78.H0_H0 ;  /* 0x2000004eff487230 */ /* 0x000fe40000004100 */
[----:B------:R-:W-:Y:S01]  /*25a0*/  FADD.FTZ R77, R14, R77 ;  /* 0x0000004d0e4d7221 */ /* 0x000fe20000010000 */
[----:B------:R-:W-:Y:S02]  /*25b0*/  HADD2.F32 R13, -RZ, R64.H1_H1 ;  /* 0x30000040ff0d7230 */ /* 0x000fe40000004100 */
[----:B------:R-:W-:Y:S02]  /*25c0*/  HADD2.F32 R73, -RZ, R66.H0_H0 ;  /* 0x20000042ff497230 */ /* 0x000fe40000004100 */
[--C-:B------:R-:W-:Y:S02]  /*25d0*/  HADD2.F32 R74, -RZ, R79.reuse.H0_H0 ;  /* 0x2000004fff4a7230 */ /* 0x100fe40000004100 */
[----:B------:R-:W-:Y:S01]  /*25e0*/  FADD.FTZ R76, R13, R76 ;  /* 0x0000004c0d4c7221 */ /* 0x000fe20000010000 */
[----:B------:R-:W-:-:S02]  /*25f0*/  HADD2.F32 R81, -RZ, R79.H1_H1 ;  /* 0x3000004fff517230 */ /* 0x000fc40000004100 */
[----:B------:R-:W-:Y:S01]  /*2600*/  FADD.FTZ R72, R73, R72 ;  /* 0x0000004849487221 */ /* 0x000fe20000010000 */
[----:B------:R-:W-:Y:S02]  /*2610*/  HADD2.F32 R15, -RZ, R65.H0_H0 ;  /* 0x20000041ff0f7230 */ /* 0x000fe40000004100 */
[--C-:B------:R-:W-:Y:S02]  /*2620*/  HADD2.F32 R14, -RZ, R67.reuse.H1_H1 ;  /* 0x30000043ff0e7230 */ /* 0x100fe40000004100 */
[----:B------:R-:W-:Y:S02]  /*2630*/  HADD2.F32 R78, -RZ, R78.H1_H1 ;  /* 0x3000004eff4e7230 */ /* 0x000fe40000004100 */
[----:B------:R-:W-:Y:S01]  /*2640*/  FADD.FTZ R12, R15, R12 ;  /* 0x0000000c0f0c7221 */ /* 0x000fe20000010000 */
[----:B------:R-:W-:Y:S02]  /*2650*/  HADD2.F32 R75, -RZ, R66.H1_H1 ;  /* 0x30000042ff4b7230 */ /* 0x000fe40000004100 */
[----:B------:R-:W-:Y:S01]  /*2660*/  FADD.FTZ R81, R14, R81 ;  /* 0x000000510e517221 */ /* 0x000fe20000010000 */
[----:B------:R-:W-:-:S02]  /*2670*/  HADD2.F32 R79, -RZ, R67.H0_H0 ;  /* 0x20000043ff4f7230 */ /* 0x000fc40000004100 */
[----:B------:R-:W-:Y:S02]  /*2680*/  HADD2.F32 R13, -RZ, R68.H0_H0 ;  /* 0x20000044ff0d7230 */ /* 0x000fe40000004100 */
[----:B------:R-:W-:Y:S01]  /*2690*/  FADD.FTZ R75, R75, R78 ;  /* 0x0000004e4b4b7221 */ /* 0x000fe20000010000 */
[----:B------:R-:W-:Y:S02]  /*26a0*/  HADD2.F32 R73, -RZ, R70.H0_H0 ;  /* 0x20000046ff497230 */ /* 0x000fe40000004100 */
[----:B------:R-:W-:Y:S01]  /*26b0*/  FADD.FTZ R79, R79, R74 ;  /* 0x0000004a4f4f7221 */ /* 0x000fe20000010000 */
[----:B------:R-:W-:Y:S02]  /*26c0*/  HADD2.F32 R15, -RZ, R69.H0_H0 ;  /* 0x20000045ff0f7230 */ /* 0x000fe40000004100 */
[----:B------:R-:W-:Y:S01]  /*26d0*/  FADD.FTZ R6, R13, R6 ;  /* 0x000000060d067221 */ /* 0x000fe20000010000 */
        /* <DEDUP_REMOVED lines=15> */
[----:B------:R-:W-:-:S07]  /*27d0*/  F2FP.F16.F32.PACK_AB R72, R13, R6 ;  /* 0x000000060d48723e */ /* 0x000fce00000000ff */
.L_x_1735:
[----:B------:R-:W0:Y:S02]  /*27e0*/  @P1 LDC.64 R76, c[0x0][0x3a8] ;  /* 0x0000ea00ff4c1b82 */ /* 0x000e240000000a00 */
[----:B0-----:R-:W-:-:S05]  /*27f0*/  @P1 IMAD.WIDE.U32 R76, R80, 0x10, R76 ;  /* 0x00000010504c1825 */ /* 0x001fca00078e004c */
[----:B------:R1:W-:Y:S02]  /*2800*/  @P1 STG.E.128 desc[UR6][R76.64], R72 ;  /* 0x000000484c001986 */ /* 0x0003e4000c101d06 */
.L_x_1732:
[----:B------:R-:W-:Y:S05]  /*2810*/  BSYNC.RECONVERGENT B0 ;  /* 0x0000000000007941 */ /* 0x000fea0003800200 */
.L_x_1731:
        /* <DEDUP_REMOVED lines=101> */
.L_x_1756:
        /* <DEDUP_REMOVED lines=17> */
[----:B-----5:R-:W-:Y:S02]  /*2f80*/  HADD2.F32 R79, -RZ, R19.H0_H0 ;  /* 0x20000013ff4f7230 */ /* 0x020fe40000004100 */
[--C-:B------:R-:W-:Y:S01]  /*2f90*/  FADD.FTZ R115, R9, -R102.reuse ;  /* 0x8000006609737221 */ /* 0x100fe20000010000 */
[----:B------:R-:W-:Y:S02]  /*2fa0*/  HADD2.F32 R81, -RZ, R39.H0_H0 ;  /* 0x20000027ff517230 */ /* 0x000fe40000004100 */
[----:B------:R-:W-:Y:S01]  /*2fb0*/  FMUL.FTZ R104, R100, R77 ;  /* 0x0000004d64687220 */ /* 0x000fe20000410000 */
[----:B------:R-:W-:Y:S02]  /*2fc0*/  HADD2.F32 R83, -RZ, R23.H0_H0 ;  /* 0x20000017ff537230 */ /* 0x000fe40000004100 */
[----:B------:R-:W-:Y:S01]  /*2fd0*/  FADD.FTZ R77, R87, -R102 ;  /* 0x80000066574d7221 */ /* 0x000fe20000010000 */
[----:B------:R-:W-:-:S02]  /*2fe0*/  HADD2.F32 R97, -RZ, R47.H0_H0 ;  /* 0x2000002fff617230 */ /* 0x000fc40000004100 */
[----:B------:R-:W-:Y:S01]  /*2ff0*/  FFMA.FTZ R76, R104, R79, R81 ;  /* 0x0000004f684c7223 */ /* 0x000fe20000010051 */
[----:B------:R-:W-:Y:S01]  /*3000*/  FADD.FTZ R79, R95, -R102 ;  /* 0x800000665f4f7221 */ /* 0x000fe20000010000 */
[----:B------:R-:W-:Y:S02]  /*3010*/  HADD2.F32 R96, -RZ, R19.H1_H1 ;  /* 0x30000013ff607230 */ /* 0x000fe40000004100 */
[C---:B------:R-:W-:Y:S01]  /*3020*/  FMUL.FTZ R77, R100.reuse, R77 ;  /* 0x0000004d644d7220 */ /* 0x040fe20000410000 */
[----:B------:R-:W-:Y:S02]  /*3030*/  HADD2.F32 R98, -RZ, R39.H1_H1 ;  /* 0x30000027ff627230 */ /* 0x000fe40000004100 */
[----:B------:R-:W-:Y:S01]  /*3040*/  FMUL.FTZ R81, R100, R79 ;  /* 0x0000004f64517220 */ /* 0x000fe20000410000 */
[----:B------:R-:W-:Y:S02]  /*3050*/  HADD2.F32 R106, -RZ, R23.H1_H1 ;  /* 0x30000017ff6a7230 */ /* 0x000fe40000004100 */
[----:B------:R-:W-:Y:S01]  /*3060*/  FFMA.FTZ R104, R104, R83, R97 ;  /* 0x0000005368687223 */ /* 0x000fe20000010061 */
[----:B------:R-:W-:-:S02]  /*3070*/  HADD2.F32 R99, -RZ, R47.H1_H1 ;  /* 0x3000002fff637230 */ /* 0x000fc40000004100 */
[C---:B------:R-:W-:Y:S01]  /*3080*/  FFMA.FTZ R79, R81.reuse, R96, R98 ;  /* 0x00000060514f7223 */ /* 0x040fe20000010062 */
[----:B------:R-:W-:Y:S02]  /*3090*/  HADD2.F32 R78, -RZ, R18.H0_H0 ;  /* 0x20000012ff4e7230 */ /* 0x000fe40000004100 */
[----:B------:R-:W-:Y:S01]  /*30a0*/  FMUL.FTZ R115, R100, R115 ;  /* 0x0000007364737220 */ /* 0x000fe20000410000 */
[----:B------:R-:W-:Y:S02]  /*30b0*/  HADD2.F32 R80, -RZ, R38.H0_H0 ;  /* 0x20000026ff507230 */ /* 0x000fe40000004100 */
[----:B------:R-:W-:Y:S01]  /*30c0*/  FFMA.FTZ R83, R81, R106, R99 ;  /* 0x0000006a51537223 */ /* 0x000fe20000010063 */
[----:B------:R-:W-:Y:S02]  /*30d0*/  HADD2.F32 R82, -RZ, R22.H0_H0 ;  /* 0x20000016ff527230 */ /* 0x000fe40000004100 */
[----:B------:R-:W-:Y:S01]  /*30e0*/  FADD.FTZ R81, R90, -R102 ;  /* 0x800000665a517221 */ /* 0x000fe20000010000 */
[----:B------:R-:W-:-:S02]  /*30f0*/  HADD2.F32 R105, -RZ, R46.H0_H0 ;  /* 0x2000002eff697230 */ /* 0x000fc40000004100 */
[----:B------:R-:W-:Y:S01]  /*3100*/  FFMA.FTZ R78, R77, R78, R80 ;  /* 0x0000004e4d4e7223 */ /* 0x000fe20000010050 */
[----:B------:R-:W-:Y:S01]  /*3110*/  HADD2.F32 R107, -RZ, R18.H1_H1 ;  /* 0x30000012ff6b7230 */ /* 0x000fe20000004100 */
[----:B------:R-:W-:Y:S01]  /*3120*/  F2FP.F16.F32.PACK_AB R79, R79, R76 ;  /* 0x0000004c4f4f723e */ /* 0x000fe200000000ff */
[----:B------:R-:W-:Y:S02]  /*3130*/  HADD2.F32 R99, -RZ, R38.H1_H1 ;  /* 0x30000026ff637230 */ /* 0x000fe40000004100 */
[----:B------:R-:W-:Y:S01]  /*3140*/  FFMA.FTZ R105, R77, R82, R105 ;  /* 0x000000524d697223 */ /* 0x000fe20000010069 */
[----:B------:R-:W-:Y:S01]  /*3150*/  FADD.FTZ R77, R11, -R102 ;  /* 0x800000660b4d7221 */ /* 0x000fe20000010000 */
[----:B------:R-:W-:Y:S01]  /*3160*/  FMUL.FTZ R82, R100, R81 ;  /* 0x0000005164527220 */ /* 0x000fe20000410000 */
[----:B------:R-:W-:Y:S01]  /*3170*/  HADD2.F32 R109, -RZ, R22.H1_H1 ;  /* 0x30000016ff6d7230 */ /* 0x000fe20000004100 */
[----:B------:R-:W-:Y:S01]  /*3180*/  F2FP.F16.F32.PACK_AB R83, R83, R104 ;  /* 0x000000685353723e */ /* 0x000fe200000000ff */
[----:B------:R-:W-:-:S02]  /*3190*/  HADD2.F32 R106, -RZ, R46.H1_H1 ;  /* 0x3000002eff6a7230 */ /* 0x000fc40000004100 */
[----:B------:R-:W-:Y:S01]  /*31a0*/  FMUL.FTZ R81, R100, R77 ;  /* 0x0000004d64517220 */ /* 0x000fe20000410000 */
[----:B------:R-:W-:Y:S02]  /*31b0*/  HADD2.F32 R80, -RZ, R17.H0_H0 ;  /* 0x20000011ff507230 */ /* 0x000fe40000004100 */
[----:B------:R-:W-:Y:S01]  /*31c0*/  FFMA.FTZ R107, R82, R107, R99 ;  /* 0x0000006b526b7223 */ /* 0x000fe20000010063 */
[----:B------:R-:W-:Y:S02]  /*31d0*/  HADD2.F32 R96, -RZ, R37.H0_H0 ;  /* 0x20000025ff607230 */ /* 0x000fe40000004100 */
[----:B------:R-:W-:Y:S01]  /*31e0*/  FADD.FTZ R99, R86, -R102 ;  /* 0x8000006656637221 */ /* 0x000fe20000010000 */
[----:B------:R-:W-:Y:S02]  /*31f0*/  HADD2.F32 R98, -RZ, R21.H0_H0 ;  /* 0x20000015ff627230 */ /* 0x000fe40000004100 */
[----:B------:R-:W-:Y:S01]  /*3200*/  FFMA.FTZ R82, R82, R109, R106 ;  /* 0x0000006d52527223 */ /* 0x000fe2000001006a */
[----:B------:R-:W-:-:S02]  /*3210*/  HADD2.F32 R97, -RZ, R45.H0_H0 ;  /* 0x2000002dff617230 */ /* 0x000fc40000004100 */
[C---:B------:R-:W-:Y:S01]  /*3220*/  FFMA.FTZ R77, R81.reuse, R80, R96 ;  /* 0x00000050514d7223 */ /* 0x040fe20000010060 */
[----:B------:R-:W-:Y:S02]  /*3230*/  HADD2.F32 R106, -RZ, R17.H1_H1 ;  /* 0x30000011ff6a7230 */ /* 0x000fe40000004100 */
[----:B------:R-:W-:Y:S01]  /*3240*/  FMUL.FTZ R99, R100, R99 ;  /* 0x0000006364637220 */ /* 0x000fe20000410000 */
[----:B------:R-:W-:Y:S02]  /*3250*/  HADD2.F32 R80, -RZ, R37.H1_H1 ;  /* 0x30000025ff507230 */ /* 0x000fe40000004100 */
[----:B------:R-:W-:Y:S01]  /*3260*/  FFMA.FTZ R81, R81, R98, R97 ;  /* 0x0000006251517223 */ /* 0x000fe20000010061 */
[----:B------:R-:W-:Y:S02]  /*3270*/  HADD2.F32 R96, -RZ, R21.H1_H1 ;  /* 0x30000015ff607230 */ /* 0x000fe40000004100 */
[----:B------:R-:W-:Y:S01]  /*3280*/  FADD.FTZ R97, R4, -R102 ;  /* 0x8000006604617221 */ /* 0x000fe20000010000 */
[----:B------:R-:W-:-:S02]  /*3290*/  HADD2.F32 R98, -RZ, R45.H1_H1 ;  /* 0x3000002dff627230 */ /* 0x000fc40000004100 */
[C---:B------:R-:W-:Y:S01]  /*32a0*/  FFMA.FTZ R106, R99.reuse, R106, R80 ;  /* 0x0000006a636a7223 */ /* 0x040fe20000010050 */
[----:B------:R-:W-:Y:S02]  /*32b0*/  HADD2.F32 R109, -RZ, R16.H0_H0 ;  /* 0x20000010ff6d7230 */ /* 0x000fe40000004100 */
[----:B------:R-:W-:Y:S01]  /*32c0*/  FMUL.FTZ R108, R100, R97 ;  /* 0x00000061646c7220 */ /* 0x000fe20000410000 */
[----:B------:R-:W-:Y:S02]  /*32d0*/  HADD2.F32 R111, -RZ, R36.H0_H0 ;  /* 0x20000024ff6f7230 */ /* 0x000fe40000004100 */
[----:B------:R-:W-:Y:S01]  /*32e0*/  FFMA.FTZ R80, R99, R96, R98 ;  /* 0x0000006063507223 */ /* 0x000fe20000010062 */
[----:B------:R-:W-:Y:S01]  /*32f0*/  HADD2.F32 R110, -RZ, R16.H1_H1 ;  /* 0x30000010ff6e7230 */ /* 0x000fe20000004100 */
[----:B------:R-:W0:Y:S01]  /*3300*/  LDC.64 R98, c[0x0][0x428] ;  /* 0x00010a00ff627b82 */ /* 0x000e220000000a00 */
[----:B------:R-:W-:Y:S02]  /*3310*/  HADD2.F32 R112, -RZ, R36.H1_H1 ;  /* 0x30000024ff707230 */ /* 0x000fe40000004100 */
[----:B------:R-:W-:Y:S01]  /*3320*/  FFMA.FTZ R109, R108, R109, R111 ;  /* 0x0000006d6c6d7223 */ /* 0x000fe2000001006f */
[----:B------:R-:W-:Y:S01]  /*3330*/  HADD2.F32 R111, -RZ, R20.H0_H0 ;  /* 0x20000014ff6f7230 */ /* 0x000fe20000004100 */
[----:B------:R-:W-:Y:S01]  /*3340*/  F2FP.F16.F32.PACK_AB R78, R107, R78 ;  /* 0x0000004e6b4e723e */ /* 0x000fe200000000ff */
[----:B------:R-:W-:-:S02]  /*3350*/  HADD2.F32 R113, -RZ, R44.H0_H0 ;  /* 0x2000002cff717230 */ /* 0x000fc40000004100 */
[C---:B------:R-:W-:Y:S01]  /*3360*/  FFMA.FTZ R110, R115.reuse, R110, R112 ;  /* 0x0000006e736e7223 */ /* 0x040fe20000010070 */
[----:B------:R-:W-:Y:S01]  /*3370*/  HADD2.F32 R114, -RZ, R20.H1_H1 ;  /* 0x30000014ff727230 */ /* 0x000fe20000004100 */
[----:B------:R-:W1:Y:S01]  /*3380*/  LDC.64 R96, c[0x0][0x430] ;  /* 0x00010c00ff607b82 */ /* 0x000e620000000a00 */
[----:B------:R-:W-:Y:S02]  /*3390*/  HADD2.F32 R117, -RZ, R44.H1_H1 ;  /* 0x3000002cff757230 */ /* 0x000fe40000004100 */
[----:B------:R-:W-:Y:S01]  /*33a0*/  FFMA.FTZ R111, R108, R111, R113 ;  /* 0x0000006f6c6f7223 */ /* 0x000fe20000010071 */
[----:B------:R-:W-:Y:S02]  /*33b0*/  F2FP.F16.F32.PACK_AB R77, R106, R77 ;  /* 0x0000004d6a4d723e */ /* 0x000fe400000000ff */
[----:B------:R-:W-:Y:S01]  /*33c0*/  F2FP.F16.F32.PACK_AB R76, R110, R109 ;  /* 0x0000006d6e4c723e */ /* 0x000fe200000000ff */
[----:B------:R-:W-:Y:S01]  /*33d0*/  FFMA.FTZ R114, R115, R114, R117 ;  /* 0x0000007273727223 */ /* 0x000fe20000010075 */
[----:B------:R-:W-:-:S02]  /*33e0*/  F2FP.F16.F32.PACK_AB R81, R80, R81 ;  /* 0x000000515051723e */ /* 0x000fc400000000ff */
[----:B------:R-:W-:Y:S02]  /*33f0*/  F2FP.F16.F32.PACK_AB R82, R82, R105 ;  /* 0x000000695252723e */ /* 0x000fe400000000ff */
[----:B------:R-:W-:Y:S01]  /*3400*/  F2FP.F16.F32.PACK_AB R80, R114, R111 ;  /* 0x0000006f7250723e */ /* 0x000fe200000000ff */
[----:B0-----:R-:W-:-:S05]  /*3410*/  IMAD.WIDE.U32 R98, R103, 0x10, R98 ;  /* 0x0000001067627825 */ /* 0x001fca00078e0062 */
[----:B------:R2:W-:Y:S01]  /*3420*/  STG.E.128 desc[UR6][R98.64], R76 ;  /* 0x0000004c62007986 */ /* 0x0005e2000c101d06 */
[C---:B-1----:R-:W-:Y:S01]  /*3430*/  IMAD.WIDE.U32 R96, R103.reuse, 0x10, R96 ;  /* 0x0000001067607825 */ /* 0x042fe200078e0060 */
[----:B------:R-:W-:-:S04]  /*3440*/  IADD3 R103, PT, PT, R103, 0x20, RZ ;  /* 0x0000002067677810 */ /* 0x000fc80007ffe0ff */
[----:B------:R2:W-:Y:S03]  /*3450*/  STG.E.128 desc[UR6][R96.64], R80 ;  /* 0x0000005060007986 */ /* 0x0005e6000c101d06 */
.L_x_1739:
[----:B------:R-:W-:Y:S05]  /*3460*/  BSYNC.RECONVERGENT B0 ;  /* 0x0000000000007941 */ /* 0x000fea0003800200 */
.L_x_1738:
[----:B------:R-:W-:Y:S01]  /*3470*/  ISETP.GE.U32.AND P3, PT, R0, 0x40, PT ;  /* 0x000000400000780c */ /* 0x000fe20003f66070 */
[----:B------:R-:W-:-:S12]  /*3480*/  BSSY.RECONVERGENT B0, `(.L_x_1740) ;  /* 0x0000051000007945 */ /* 0x000fd80003800200 */
[----:B------:R-:W-:Y:S05]  /*3490*/  @!P3 BRA `(.L_x_1741) ;  /* 0x00000004003cb947 */ /* 0x000fea0003800000 */
[--C-:B0-2---:R-:W-:Y:S01]  /*34a0*/  FADD.FTZ R77, R91, -R102.reuse ;  /* 0x800000665b4d7221 */ /* 0x105fe20000010000 */
        /* <DEDUP_REMOVED lines=36> */
[C---:B------:R-:W-:Y:S01]  /*36f0*/  FFMA.FTZ R107, R82.reuse, R107, R99 ;  /* 0x0000006b526b7223 */ /* 0x040fe20000010063 */
        /* <DEDUP_REMOVED lines=41> */
.L_x_1741:
[----:B------:R-:W-:Y:S05]  /*3990*/  BSYNC.RECONVERGENT B0 ;  /* 0x0000000000007941 */ /* 0x000fea0003800200 */
.L_x_1740:
[----:B------:R-:W-:Y:S04]  /*39a0*/  BSSY.RECONVERGENT B0, `(.L_x_1742) ;  /* 0x0000050000007945 */ /* 0x000fe80003800200 */
[----:B------:R-:W-:Y:S05]  /*39b0*/  @!P2 BRA `(.L_x_1743) ;  /* 0x000000040038a947 */ /* 0x000fea0003800000 */
[--C-:B0-23--:R-:W-:Y:S01]  /*39c0*/  FADD.FTZ R77, R6, -R102.reuse ;  /* 0x80000066064d7221 */ /* 0x10dfe20000010000 */
[--C-:B------:R-:W-:Y:S01]  /*39d0*/  FADD.FTZ R81, R13, -R102.reuse ;  /* 0x800000660d517221 */ /* 0x100fe20000010000 */
[----:B-----5:R-:W-:Y:S02]  /*39e0*/  HADD2.F32 R76, -RZ, R48.H0_H0 ;  /* 0x20000030ff4c7230 */ /* 0x020fe40000004100 */
[----:B------:R-:W-:Y:S01]  /*39f0*/  FADD.FTZ R99, R15, -R102 ;  /* 0x800000660f637221 */ /* 0x000fe20000010000 */
[----:B------:R-:W-:Y:S02]  /*3a00*/  HADD2.F32 R78, -RZ, R56.H0_H0 ;  /* 0x20000038ff4e7230 */ /* 0x000fe40000004100 */
[C---:B------:R-:W-:Y:S01]  /*3a10*/  FMUL.FTZ R77, R100.reuse, R77 ;  /* 0x0000004d644d7220 */ /* 0x040fe20000410000 */
[----:B------:R-:W-:Y:S02]  /*3a20*/  HADD2.F32 R80, -RZ, R52.H0_H0 ;  /* 0x20000034ff507230 */ /* 0x000fe40000004100 */
[----:B------:R-:W-:Y:S01]  /*3a30*/  FMUL.FTZ R81, R100, R81 ;  /* 0x0000005164517220 */ /* 0x000fe20000410000 */
[----:B------:R-:W-:-:S02]  /*3a40*/  HADD2.F32 R79, -RZ, R60.H0_H0 ;  /* 0x2000003cff4f7230 */ /* 0x000fc40000004100 */
[C---:B------:R-:W-:Y:S01]  /*3a50*/  FFMA.FTZ R76, R77.reuse, R76, R78 ;  /* 0x0000004c4d4c7223 */ /* 0x040fe2000001004e */
[----:B------:R-:W-:Y:S02]  /*3a60*/  HADD2.F32 R82, -RZ, R48.H1_H1 ;  /* 0x30000030ff527230 */ /* 0x000fe40000004100 */
[----:B------:R-:W-:Y:S01]  /*3a70*/  FMUL.FTZ R99, R100, R99 ;  /* 0x0000006364637220 */ /* 0x000fe20000410000 */
[----:B------:R-:W-:Y:S02]  /*3a80*/  HADD2.F32 R96, -RZ, R56.H1_H1 ;  /* 0x30000038ff607230 */ /* 0x000fe40000004100 */
[----:B------:R-:W-:Y:S01]  /*3a90*/  FFMA.FTZ R80, R77, R80, R79 ;  /* 0x000000504d507223 */ /* 0x000fe2000001004f */
[--C-:B------:R-:W-:Y:S01]  /*3aa0*/  FADD.FTZ R77, R12, -R102.reuse ;  /* 0x800000660c4d7221 */ /* 0x100fe20000010000 */
[----:B------:R-:W-:Y:S02]  /*3ab0*/  HADD2.F32 R78, -RZ, R52.H1_H1 ;  /* 0x30000034ff4e7230 */ /* 0x000fe40000004100 */
[----:B------:R-:W-:Y:S01]  /*3ac0*/  FADD.FTZ R113, R93, -R102 ;  /* 0x800000665d717221 */ /* 0x000fe20000010000 */
[----:B------:R-:W-:Y:S01]  /*3ad0*/  FFMA.FTZ R79, R81, R82, R96 ;  /* 0x00000052514f7223 */ /* 0x000fe20000010060 */
[----:B------:R-:W-:-:S02]  /*3ae0*/  HADD2.F32 R82, -RZ, R60.H1_H1 ;  /* 0x3000003cff527230 */ /* 0x000fc40000004100 */
[----:B------:R-:W-:Y:S01]  /*3af0*/  FMUL.FTZ R83, R100, R77 ;  /* 0x0000004d64537220 */ /* 0x000fe20000410000 */
[----:B------:R-:W-:Y:S02]  /*3b00*/  HADD2.F32 R96, -RZ, R49.H0_H0 ;  /* 0x20000031ff607230 */ /* 0x000fe40000004100 */
[----:B------:R-:W-:Y:S01]  /*3b10*/  FADD.FTZ R117, R92, -R102 ;  /* 0x800000665c757221 */ /* 0x000fe20000010000 */
[----:B------:R-:W-:Y:S02]  /*3b20*/  HADD2.F32 R98, -RZ, R57.H0_H0 ;  /* 0x20000039ff627230 */ /* 0x000fe40000004100 */
[----:B------:R-:W-:Y:S01]  /*3b30*/  FFMA.FTZ R105, R81, R78, R82 ;  /* 0x0000004e51697223 */ /* 0x000fe20000010052 */
[----:B------:R-:W-:Y:S02]  /*3b40*/  HADD2.F32 R104, -RZ, R53.H0_H0 ;  /* 0x20000035ff687230 */ /* 0x000fe40000004100 */
[----:B------:R-:W-:Y:S01]  /*3b50*/  FADD.FTZ R119, R101, -R102 ;  /* 0x8000006665777221 */ /* 0x000fe20000010000 */
[----:B------:R-:W-:-:S02]  /*3b60*/  HADD2.F32 R97, -RZ, R61.H0_H0 ;  /* 0x2000003dff617230 */ /* 0x000fc40000004100 */
[C---:B------:R-:W-:Y:S01]  /*3b70*/  FFMA.FTZ R77, R83.reuse, R96, R98 ;  /* 0x00000060534d7223 */ /* 0x040fe20000010062 */
[----:B------:R-:W-:Y:S02]  /*3b80*/  HADD2.F32 R106, -RZ, R49.H1_H1 ;  /* 0x30000031ff6a7230 */ /* 0x000fe40000004100 */
[----:B------:R-:W-:Y:S01]  /*3b90*/  FMUL.FTZ R113, R100, R113 ;  /* 0x0000007164717220 */ /* 0x000fe20000410000 */
[----:B------:R-:W-:Y:S02]  /*3ba0*/  HADD2.F32 R108, -RZ, R57.H1_H1 ;  /* 0x30000039ff6c7230 */ /* 0x000fe40000004100 */
[----:B------:R-:W-:Y:S01]  /*3bb0*/  FFMA.FTZ R81, R83, R104, R97 ;  /* 0x0000006853517223 */ /* 0x000fe20000010061 */
[----:B------:R-:W-:Y:S01]  /*3bc0*/  HADD2.F32 R110, -RZ, R53.H1_H1 ;  /* 0x30000035ff6e7230 */ /* 0x000fe20000004100 */
[----:B------:R-:W0:Y:S01]  /*3bd0*/  LDC.64 R96, c[0x0][0x428] ;  /* 0x00010a00ff607b82 */ /* 0x000e220000000a00 */
[----:B------:R-:W-:Y:S02]  /*3be0*/  HADD2.F32 R107, -RZ, R61.H1_H1 ;  /* 0x3000003dff6b7230 */ /* 0x000fe40000004100 */
[----:B------:R-:W-:Y:S01]  /*3bf0*/  FFMA.FTZ R82, R99, R106, R108 ;  /* 0x0000006a63527223 */ /* 0x000fe2000001006c */
[----:B------:R-:W-:Y:S01]  /*3c00*/  FADD.FTZ R83, R14, -R102 ;  /* 0x800000660e537221 */ /* 0x000fe20000010000 */
[----:B------:R-:W-:-:S02]  /*3c10*/  HADD2.F32 R109, -RZ, R58.H0_H0 ;  /* 0x2000003aff6d7230 */ /* 0x000fc40000004100 */
[C---:B------:R-:W-:Y:S01]  /*3c20*/  FMUL.FTZ R102, R100.reuse, R119 ;  /* 0x0000007764667220 */ /* 0x040fe20000410000 */
[----:B------:R-:W-:Y:S01]  /*3c30*/  FFMA.FTZ R104, R99, R110, R107 ;  /* 0x0000006e63687223 */ /* 0x000fe2000001006b */
[----:B------:R-:W-:Y:S01]  /*3c40*/  HADD2.F32 R107, -RZ, R50.H0_H0 ;  /* 0x20000032ff6b7230 */ /* 0x000fe20000004100 */
[----:B------:R-:W1:Y:S01]  /*3c50*/  LDC.64 R98, c[0x0][0x430] ;  /* 0x00010c00ff627b82 */ /* 0x000e620000000a00 */
[----:B------:R-:W-:Y:S02]  /*3c60*/  HADD2.F32 R111, -RZ, R54.H0_H0 ;  /* 0x20000036ff6f7230 */ /* 0x000fe40000004100 */
[C---:B------:R-:W-:Y:S01]  /*3c70*/  FMUL.FTZ R106, R100.reuse, R83 ;  /* 0x00000053646a7220 */ /* 0x040fe20000410000 */
[----:B------:R-:W-:Y:S02]  /*3c80*/  HADD2.F32 R108, -RZ, R62.H0_H0 ;  /* 0x2000003eff6c7230 */ /* 0x000fe40000004100 */
[----:B------:R-:W-:Y:S01]  /*3c90*/  FMUL.FTZ R83, R100, R117 ;  /* 0x0000007564537220 */ /* 0x000fe20000410000 */
[----:B------:R-:W-:-:S02]  /*3ca0*/  HADD2.F32 R110, -RZ, R50.H1_H1 ;  /* 0x30000032ff6e7230 */ /* 0x000fc40000004100 */
[C---:B------:R-:W-:Y:S01]  /*3cb0*/  FFMA.FTZ R78, R106.reuse, R107, R109 ;  /* 0x0000006b6a4e7223 */ /* 0x040fe2000001006d */
[----:B------:R-:W-:Y:S02]  /*3cc0*/  HADD2.F32 R112, -RZ, R58.H1_H1 ;  /* 0x3000003aff707230 */ /* 0x000fe40000004100 */
[----:B------:R-:W-:Y:S01]  /*3cd0*/  FFMA.FTZ R100, R106, R111, R108 ;  /* 0x0000006f6a647223 */ /* 0x000fe2000001006c */
[----:B------:R-:W-:Y:S01]  /*3ce0*/  HADD2.F32 R114, -RZ, R54.H1_H1 ;  /* 0x30000036ff727230 */ /* 0x000fe20000004100 */
[----:B------:R-:W-:Y:S01]  /*3cf0*/  F2FP.F16.F32.PACK_AB R76, R79, R76 ;  /* 0x0000004c4f4c723e */ /* 0x000fe200000000ff */
[----:B------:R-:W-:Y:S02]  /*3d00*/  HADD2.F32 R115, -RZ, R62.H1_H1 ;  /* 0x3000003eff737230 */ /* 0x000fe40000004100 */
[----:B------:R-:W-:Y:S01]  /*3d10*/  FFMA.FTZ R109, R113, R110, R112 ;  /* 0x0000006e716d7223 */ /* 0x000fe20000010070 */
[----:B------:R-:W-:Y:S01]  /*3d20*/  HADD2.F32 R106, -RZ, R51.H0_H0 ;  /* 0x20000033ff6a7230 */ /* 0x000fe20000004100 */
[----:B------:R-:W-:Y:S01]  /*3d30*/  F2FP.F16.F32.PACK_AB R77, R82, R77 ;  /* 0x0000004d524d723e */ /* 0x000fe200000000ff */
[----:B------:R-:W-:-:S02]  /*3d40*/  HADD2.F32 R108, -RZ, R59.H0_H0 ;  /* 0x2000003bff6c7230 */ /* 0x000fc40000004100 */
[----:B------:R-:W-:Y:S01]  /*3d50*/  FFMA.FTZ R107, R113, R114, R115 ;  /* 0x00000072716b7223 */ /* 0x000fe20000010073 */
[----:B------:R-:W-:Y:S01]  /*3d60*/  HADD2.F32 R113, -RZ, R51.H1_H1 ;  /* 0x30000033ff717230 */ /* 0x000fe20000004100 */
[----:B------:R-:W-:Y:S01]  /*3d70*/  F2FP.F16.F32.PACK_AB R78, R109, R78 ;  /* 0x0000004e6d4e723e */ /* 0x000fe200000000ff */
[----:B------:R-:W-:Y:S02]  /*3d80*/  HADD2.F32 R115, -RZ, R59.H1_H1 ;  /* 0x3000003bff737230 */ /* 0x000fe40000004100 */
[----:B------:R-:W-:Y:S01]  /*3d90*/  FFMA.FTZ R106, R83, R106, R108 ;  /* 0x0000006a536a7223 */ /* 0x000fe2000001006c */
[----:B------:R-:W-:Y:S01]  /*3da0*/  HADD2.F32 R110, -RZ, R55.H0_H0 ;  /* 0x20000037ff6e7230 */ /* 0x000fe20000004100 */
[----:B------:R-:W-:Y:S01]  /*3db0*/  F2FP.F16.F32.PACK_AB R82, R107, R100 ;  /* 0x000000646b52723e */ /* 0x000fe200000000ff */
[----:B------:R-:W-:Y:S02]  /*3dc0*/  HADD2.F32 R111, -RZ, R63.H0_H0 ;  /* 0x2000003fff6f7230 */ /* 0x000fe40000004100 */
[----:B------:R-:W-:Y:S01]  /*3dd0*/  FFMA.FTZ R113, R102, R113, R115 ;  /* 0x0000007166717223 */ /* 0x000fe20000010073 */
[----:B------:R-:W-:Y:S01]  /*3de0*/  HADD2.F32 R117, -RZ, R55.H1_H1 ;  /* 0x30000037ff757230 */ /* 0x000fe20000004100 */
[----:B------:R-:W-:Y:S01]  /*3df0*/  F2FP.F16.F32.PACK_AB R81, R104, R81 ;  /* 0x000000516851723e */ /* 0x000fe200000000ff */
[----:B------:R-:W-:-:S02]  /*3e00*/  HADD2.F32 R112, -RZ, R63.H1_H1 ;  /* 0x3000003fff707230 */ /* 0x000fc40000004100 */
[----:B------:R-:W-:Y:S01]  /*3e10*/  FFMA.FTZ R83, R83, R110, R111 ;  /* 0x0000006e53537223 */ /* 0x000fe2000001006f */
[----:B0-----:R-:W-:Y:S01]  /*3e20*/  IMAD.WIDE.U32 R96, R103, 0x10, R96 ;  /* 0x0000001067607825 */ /* 0x001fe200078e0060 */
[----:B------:R-:W-:-:S03]  /*3e30*/  F2FP.F16.F32.PACK_AB R79, R113, R106 ;  /* 0x0000006a714f723e */ /* 0x000fc600000000ff */
[----:B------:R-:W-:Y:S01]  /*3e40*/  FFMA.FTZ R112, R102, R117, R112 ;  /* 0x0000007566707223 */ /* 0x000fe20000010070 */
[----:B-1----:R-:W-:Y:S01]  /*3e50*/  IMAD.WIDE.U32 R98, R103, 0x10, R98 ;  /* 0x0000001067627825 */ /* 0x002fe200078e0062 */
[----:B------:R-:W-:Y:S01]  /*3e60*/  F2FP.F16.F32.PACK_AB R80, R105, R80 ;  /* 0x000000506950723e */ /* 0x000fe200000000ff */
[----:B------:R1:W-:Y:S02]  /*3e70*/  STG.E.128 desc[UR6][R96.64], R76 ;  /* 0x0000004c60007986 */ /* 0x0003e4000c101d06 */
[----:B------:R-:W-:-:S05]  /*3e80*/  F2FP.F16.F32.PACK_AB R83, R112, R83 ;  /* 0x000000537053723e */ /* 0x000fca00000000ff */
[----:B------:R1:W-:Y:S02]  /*3e90*/  STG.E.128 desc[UR6][R98.64], R80 ;  /* 0x0000005062007986 */ /* 0x0003e4000c101d06 */
.L_x_1743:
[----:B------:R-:W-:Y:S05]  /*3ea0*/  BSYNC.RECONVERGENT B0 ;  /* 0x0000000000007941 */ /* 0x000fea0003800200 */
.L_x_1742:
[----:B0123--:R-:W0:Y:S02]  /*3eb0*/  LDC.64 R76, c[0x0][0x380] ;  /* 0x0000e000ff4c7b82 */ /* 0x00fe240000000a00 */
[----:B0-----:R-:W-:-:S04]  /*3ec0*/  LEA R3, R76, R3, 0x2 ;  /* 0x000000034c037211 */ /* 0x001fc800078e10ff */
[----:B------:R-:W-:-:S13]  /*3ed0*/  ISETP.GE.AND P2, PT, R3, R77, PT ;  /* 0x0000004d0300720c */ /* 0x000fda0003f46270 */
[----:B------:R-:W-:Y:S05]  /*3ee0*/  @!P2 BRA `(.L_x_1744) ;  /* 0xffffffcc00b8a947 */ /* 0x000fea000383ffff */
[----:B------:R-:W-:Y:S05]  /*3ef0*/  EXIT ;  /* 0x000000000000794d */ /* 0x000fea0003800000 */
.L_x_1737:
[----:B------:R-:W-:Y:S01]  /*3f00*/  HFMA2 R98, -RZ, RZ, 0, 5.9604644775390625e-08 ;  /* 0x00000001ff627431 */ /* 0x000fe200000001ff */
[----:B------:R-:W-:Y:S01]  /*3f10*/  BSSY B0, `(.L_x_1745) ;  /* 0x0000007000007945 */ /* 0x000fe20003800000 */
[----:B------:R-:W-:Y:S02]  /*3f20*/  MOV R97, R76 ;  /* 0x0000004c00617202 */ /* 0x000fe40000000f00 */
[----:B------:R-:W-:Y:S02]  /*3f30*/  MOV R99, 0x1f ;  /* 0x0000001f00637802 */ /* 0x000fe40000000f00 */
[----:B------:R-:W-:-:S07]  /*3f40*/  MOV R96, 0xffffffff ;  /* 0xffffffff00607802 */ /* 0x000fce0000000f00 */
[----:B-----5:R-:W-:Y:S05]  /*3f50*/  WARPSYNC.COLLECTIVE R96, `(.L_x_1746) ;  /* 0x0000000060087348 */ /* 0x020fea0003c00000 */
[----:B------:R0:W1:Y:S02]  /*3f60*/  SHFL.BFLY P6, R83, R97, R98, R99 ;  /* 0x0c00006261537389 */ /* 0x00006400000c0063 */
[----:B01---5:R-:W-:Y:S05]  /*3f70*/  ENDCOLLECTIVE ;  /* 0x000000000000791b */ /* 0x023fea0003800000 */
.L_x_1746:
[----:B------:R-:W-:Y:S05]  /*3f80*/  BSYNC B0 ;  /* 0x0000000000007941 */ /* 0x000fea0003800000 */
.L_x_1745:
[----:B------:R-:W-:Y:S01]  /*3f90*/  MOV R77, R83 ;  /* 0x00000053004d7202 */ /* 0x000fe20000000f00 */
[----:B------:R-:W-:Y:S01]  /*3fa0*/  HFMA2 R98, -RZ, RZ, 0, 1.1920928955078125e-07 ;  /* 0x00000002ff627431 */ /* 0x000fe200000001ff */
[----:B------:R-:W-:Y:S02]  /*3fb0*/  MOV R99, 0x1f ;  /* 0x0000001f00637802 */ /* 0x000fe40000000f00 */
[----:B------:R-:W-:Y:S01]  /*3fc0*/  MOV R96, 0xffffffff ;  /* 0xffffffff00607802 */ /* 0x000fe20000000f00 */
[----:B------:R-:W-:-:S05]  /*3fd0*/  FADD.FTZ R77, R76, R77 ;  /* 0x0000004d4c4d7221 */ /* 0x000fca0000010000 */
[----:B------:R-:W-:-:S07]  /*3fe0*/  MOV R97, R77 ;  /* 0x0000004d00617202 */ /* 0x000fce0000000f00 */
[----:B------:R-:W-:Y:S05]  /*3ff0*/  WARPSYNC.COLLECTIVE R96, `(.L_x_1747) ;  /* 0x0000000060087348 */ /* 0x000fea0003c00000 */
[----:B------:R0:W1:Y:S02]  /*4000*/  SHFL.BFLY P6, R83, R97, R98, R99 ;  /* 0x0c00006261537389 */ /* 0x00006400000c0063 */
[----:B01----:R-:W-:Y:S05]  /*4010*/  ENDCOLLECTIVE ;  /* 0x000000000000791b */ /* 0x003fea0003800000 */
.L_x_1747:
[----:B------:R-:W-:Y:S01]  /*4020*/  HFMA2 R98, -RZ, RZ, 0, 2.384185791015625e-07 ;  /* 0x00000004ff627431 */ /* 0x000fe200000001ff */
[----:B------:R-:W-:-:S05]  /*4030*/  MOV R78, R83 ;  /* 0x00000053004e7202 */ /* 0x000fca0000000f00 */
[----:B------:R-:W-:-:S05]  /*4040*/  FADD.FTZ R78, R77, R78 ;  /* 0x0000004e4d4e7221 */ /* 0x000fca0000010000 */
[----:B------:R-:W-:-:S07]  /*4050*/  MOV R97, R78 ;  /* 0x0000004e00617202 */ /* 0x000fce0000000f00 */
[----:B------:R-:W-:Y:S05]  /*4060*/  WARPSYNC.COLLECTIVE R96, `(.L_x_1748) ;  /* 0x0000000060087348 */ /* 0x000fea0003c00000 */
[----:B------:R0:W1:Y:S02]  /*4070*/  SHFL.BFLY P6, R83, R97, R98, R99 ;  /* 0x0c00006261537389 */ /* 0x00006400000c0063 */
[----:B01----:R-:W-:Y:S05]  /*4080*/  ENDCOLLECTIVE ;  /* 0x000000000000791b */ /* 0x003fea0003800000 */
.L_x_1748:
[----:B------:R-:W-:Y:S01]  /*4090*/  HFMA2 R98, -RZ, RZ, 0, 4.76837158203125e-07 ;  /* 0x00000008ff627431 */ /* 0x000fe200000001ff */
[----:B------:R-:W-:-:S05]  /*40a0*/  MOV R79, R83 ;  /* 0x00000053004f7202 */ /* 0x000fca0000000f00 */
[----:B------:R-:W-:-:S05]  /*40b0*/  FADD.FTZ R79, R78, R79 ;  /* 0x0000004f4e4f7221 */ /* 0x000fca0000010000 */
[----:B------:R-:W-:-:S07]  /*40c0*/  MOV R97, R79 ;  /* 0x0000004f00617202 */ /* 0x000fce0000000f00 */
[----:B------:R-:W-:Y:S05]  /*40d0*/  WARPSYNC.COLLECTIVE R96, `(.L_x_1749) ;  /* 0x0000000060087348 */ /* 0x000fea0003c00000 */
[----:B------:R0:W1:Y:S02]  /*40e0*/  SHFL.BFLY P6, R83, R97, R98, R99 ;  /* 0x0c00006261537389 */ /* 0x00006400000c0063 */
[----:B01----:R-:W-:Y:S05]  /*40f0*/  ENDCOLLECTIVE ;  /* 0x000000000000791b */ /* 0x003fea0003800000 */
.L_x_1749:
[----:B------:R-:W-:Y:S01]  /*4100*/  HFMA2 R98, -RZ, RZ, 0, 9.5367431640625e-07 ;  /* 0x00000010ff627431 */ /* 0x000fe200000001ff */
[----:B------:R-:W-:-:S05]  /*4110*/  MOV R80, R83 ;  /* 0x0000005300507202 */ /* 0x000fca0000000f00 */
[----:B------:R-:W-:Y:S02]  /*4120*/  FADD.FTZ R82, R79, R80 ;  /* 0x000000504f527221 */ /* 0x000fe40000010000 */
[----:B------:R-:W0:Y:S03]  /*4130*/  LDC R80, c[0x0][0x400] ;  /* 0x00010000ff507b82 */ /* 0x000e260000000800 */
[----:B------:R-:W-:-:S07]  /*4140*/  MOV R97, R82 ;  /* 0x0000005200617202 */ /* 0x000fce0000000f00 */
[----:B0-----:R-:W-:Y:S05]  /*4150*/  WARPSYNC.COLLECTIVE R96, `(.L_x_1750) ;  /* 0x0000000060087348 */ /* 0x001fea0003c00000 */
[----:B------:R1:W2:Y:S02]  /*4160*/  SHFL.BFLY P6, R83, R97, R98, R99 ;  /* 0x0c00006261537389 */ /* 0x0002a400000c0063 */
[----:B012---:R-:W-:Y:S05]  /*4170*/  ENDCOLLECTIVE ;  /* 0x000000000000791b */ /* 0x007fea0003800000 */
.L_x_1750:
        /* <DEDUP_REMOVED lines=57> */
.L_x_1751:
[----:B------:R-:W-:Y:S01]  /*4510*/  HFMA2 R98, -RZ, RZ, 0, 1.1920928955078125e-07 ;  /* 0x00000002ff627431 */ /* 0x000fe200000001ff */
[----:B------:R-:W-:-:S05]  /*4520*/  MOV R77, R83 ;  /* 0x00000053004d7202 */ /* 0x000fca0000000f00 */
[----:B------:R-:W-:-:S05]  /*4530*/  FADD.FTZ R77, R76, R77 ;  /* 0x0000004d4c4d7221 */ /* 0x000fca0000010000 */
[----:B------:R-:W-:-:S07]  /*4540*/  MOV R97, R77 ;  /* 0x0000004d00617202 */ /* 0x000fce0000000f00 */
[----:B------:R-:W-:Y:S05]  /*4550*/  WARPSYNC.COLLECTIVE R96, `(.L_x_1752) ;  /* 0x0000000060087348 */ /* 0x000fea0003c00000 */
[----:B------:R0:W1:Y:S02]  /*4560*/  SHFL.BFLY P6, R83, R97, R98, R99 ;  /* 0x0c00006261537389 */ /* 0x00006400000c0063 */
[----:B01----:R-:W-:Y:S05]  /*4570*/  ENDCOLLECTIVE ;  /* 0x000000000000791b */ /* 0x003fea0003800000 */
.L_x_1752:
[----:B------:R-:W-:Y:S01]  /*4580*/  HFMA2 R98, -RZ, RZ, 0, 2.384185791015625e-07 ;  /* 0x00000004ff627431 */ /* 0x000fe200000001ff */
[----:B------:R-:W-:-:S05]  /*4590*/  MOV R78, R83 ;  /* 0x00000053004e7202 */ /* 0x000fca0000000f00 */
[----:B------:R-:W-:-:S05]  /*45a0*/  FADD.FTZ R78, R77, R78 ;  /* 0x0000004e4d4e7221 */ /* 0x000fca0000010000 */
[----:B------:R-:W-:-:S07]  /*45b0*/  MOV R97, R78 ;  /* 0x0000004e00617202 */ /* 0x000fce0000000f00 */
[----:B------:R-:W-:Y:S05]  /*45c0*/  WARPSYNC.COLLECTIVE R96, `(.L_x_1753) ;  /* 0x0000000060087348 */ /* 0x000fea0003c00000 */
[----:B------:R0:W1:Y:S02]  /*45d0*/  SHFL.BFLY P6, R83, R97, R98, R99 ;  /* 0x0c00006261537389 */ /* 0x00006400000c0063 */
[----:B01----:R-:W-:Y:S05]  /*45e0*/  ENDCOLLECTIVE ;  /* 0x000000000000791b */ /* 0x003fea0003800000 */
.L_x_1753:
[----:B------:R-:W-:Y:S01]  /*45f0*/  HFMA2 R98, -RZ, RZ, 0, 4.76837158203125e-07 ;  /* 0x00000008ff627431 */ /* 0x000fe200000001ff */
[----:B------:R-:W-:-:S05]  /*4600*/  MOV R79, R83 ;  /* 0x00000053004f7202 */ /* 0x000fca0000000f00 */
[----:B------:R-:W-:-:S05]  /*4610*/  FADD.FTZ R79, R78, R79 ;  /* 0x0000004f4e4f7221 */ /* 0x000fca0000010000 */
[----:B------:R-:W-:-:S07]  /*4620*/  MOV R97, R79 ;  /* 0x0000004f00617202 */ /* 0x000fce0000000f00 */
[----:B------:R-:W-:Y:S05]  /*4630*/  WARPSYNC.COLLECTIVE R96, `(.L_x_1754) ;  /* 0x0000000060087348 */ /* 0x000fea0003c00000 */
[----:B------:R0:W1:Y:S02]  /*4640*/  SHFL.BFLY P6, R83, R97, R98, R99 ;  /* 0x0c00006261537389 */ /* 0x00006400000c0063 */
[----:B01----:R-:W-:Y:S05]  /*4650*/  ENDCOLLECTIVE ;  /* 0x000000000000791b */ /* 0x003fea0003800000 */
.L_x_1754:
[----:B------:R-:W-:Y:S01]  /*4660*/  HFMA2 R98, -RZ, RZ, 0, 9.5367431640625e-07 ;  /* 0x00000010ff627431 */ /* 0x000fe200000001ff */
[----:B------:R-:W-:-:S05]  /*4670*/  MOV R82, R83 ;  /* 0x0000005300527202 */ /* 0x000fca0000000f00 */
[----:B------:R-:W-:-:S05]  /*4680*/  FADD.FTZ R82, R79, R82 ;  /* 0x000000524f527221 */ /* 0x000fca0000010000 */
[----:B------:R-:W-:-:S07]  /*4690*/  MOV R97, R82 ;  /* 0x0000005200617202 */ /* 0x000fce0000000f00 */
[----:B------:R-:W-:Y:S05]  /*46a0*/  WARPSYNC.COLLECTIVE R96, `(.L_x_1755) ;  /* 0x0000000060087348 */ /* 0x000fea0003c00000 */
[----:B------:R0:W1:Y:S02]  /*46b0*/  SHFL.BFLY P6, R83, R97, R98, R99 ;  /* 0x0c00006261537389 */ /* 0x00006400000c0063 */
[----:B01----:R-:W-:Y:S05]  /*46c0*/  ENDCOLLECTIVE ;  /* 0x000000000000791b */ /* 0x003fea0003800000 */
.L_x_1755:
[----:B------:R-:W-:Y:S05]  /*46d0*/  BRA `(.L_x_1756) ;  /* 0xffffffe400e47947 */ /* 0x000fea000383ffff */
.L_x_1757:
        /* <DEDUP_REMOVED lines=10> */
.L_x_17353:


//--------------------- .text._ZN10layer_norm31ln_parallel_residual_fwd_kernelINS_13Kernel_traitsI6__halfS2_S2_S2_fjLj768ELj1ELj4ELj1ELj16ENS_18Kernel_traits_baseILj768ES2_S2_S2_S2_fjLj128EEEEELb0ELb0ELb1EEEvNS_9FwdParamsE --------------------------
	.section	.text._ZN10layer_norm31ln_parallel_residual_fwd_kernelINS_13Kernel_traitsI6__halfS2_S2_S2_fjLj768ELj1ELj4ELj1ELj16ENS_18Kernel_traits_baseILj768ES2_S2_S2_S2_fjLj128EEEEELb0ELb0ELb1EEEvNS_9FwdParamsE,"ax",@progbits
	.align	128
        .global         _ZN10layer_norm31ln_parallel_residual_fwd_kernelINS_13Kernel_traitsI6__halfS2_S2_S2_fjLj768ELj1ELj4ELj1ELj16ENS_18Kernel_traits_baseILj768ES2_S2_S2_S2_fjLj128EEEEELb0ELb0ELb1EEEvNS_9FwdParamsE
        .type           _ZN10layer_norm31ln_parallel_residual_fwd_kernelINS_13Kernel_traitsI6__halfS2_S2_S2_fjLj768ELj1ELj4ELj1ELj16ENS_18Kernel_traits_baseILj768ES2_S2_S2_S2_fjLj128EEEEELb0ELb0ELb1EEEvNS_9FwdParamsE,@function
        .size           _ZN10layer_norm31ln_parallel_residual_fwd_kernelINS_13Kernel_traitsI6__halfS2_S2_S2_fjLj768ELj1ELj4ELj1ELj16ENS_18Kernel_traits_baseILj768ES2_S2_S2_S2_fjLj128EEEEELb0ELb0ELb1EEEvNS_9FwdParamsE,(.L_x_17354 - _ZN10layer_norm31ln_parallel_residual_fwd_kernelINS_13Kernel_traitsI6__halfS2_S2_S2_fjLj768ELj1ELj4ELj1ELj16ENS_18Kernel_traits_baseILj768ES2_S2_S2_S2_fjLj128EEEEELb0ELb0ELb1EEEvNS_9FwdParamsE)
        .other          _ZN10layer_norm31ln_parallel_residual_fwd_kernelINS_13Kernel_traitsI6__halfS2_S2_S2_fjLj768ELj1ELj4ELj1ELj16ENS_18Kernel_traits_baseILj768ES2_S2_S2_S2_fjLj128EEEEELb0ELb0ELb1EEEvNS_9FwdParamsE,@"STO_CUDA_ENTRY STV_DEFAULT"
_ZN10layer_norm31ln_parallel_residual_fwd_kernelINS_13Kernel_traitsI6__halfS2_S2_S2_fjLj768ELj1ELj4ELj1ELj16ENS_18Kernel_traits_baseILj768ES2_S2_S2_S2_fjLj128EEEEELb0ELb0ELb1EEEvNS_9FwdParamsE:
.text._ZN10layer_norm31ln_parallel_residual_fwd_kernelINS_13Kernel_traitsI6__halfS2_S2_S2_fjLj768ELj1ELj4ELj1ELj16ENS_18Kernel_traits_baseILj768ES2_S2_S2_S2_fjLj128EEEEELb0ELb0ELb1EEEvNS_9FwdParamsE:
        /* <DEDUP_REMOVED lines=43> */
.L_x_1759:
        /* <DEDUP_REMOVED lines=22> */
.L_x_1758:
        /* <DEDUP_REMOVED lines=11> */
[----:B------:R-:W2:Y:S01]  /*04c0*/  LDG.E.128 R36, desc[UR6][R2.64+0x400] ;  /* 0x0004000602247981 */ /* 0x000ea2000c1e1d00 */
[----:B---3--:R-:W-:-:S03]  /*04d0*/  IMAD.WIDE.U32 R6, R0, 0x10, R6 ;  /* 0x0000001000067825 */ /* 0x008fc600078e0006 */
[----:B------:R-:W3:Y:S04]  /*04e0*/  LDG.E.128 R64, desc[UR6][R4.64+0x200] ;  /* 0x0002000604407981 */ /* 0x000ee8000c1e1d00 */
[----:B------:R-:W3:Y:S04]  /*04f0*/  LDG.E.128 R56, desc[UR6][R4.64+0x400] ;  /* 0x0004000604387981 */ /* 0x000ee8000c1e1d00 */
[----:B------:R-:W3:Y:S04]  /*0500*/  LDG.E.128 R52, desc[UR6][R6.64+0x400] ;  /* 0x0004000606347981 */ /* 0x000ee8000c1e1d00 */
[----:B------:R-:W5:Y:S04]  /*0510*/  LDG.E.128 R16, desc[UR6][R4.64] ;  /* 0x0000000604107981 */ /* 0x000f68000c1e1d00 */
[----:B------:R-:W5:Y:S01]  /*0520*/  LDG.E.128 R28, desc[UR6][R6.64] ;  /* 0x00000006061c7981 */ /* 0x000f62000c1e1d00 */
[----:B0-----:R-:W-:-:S03]  /*0530*/  @P1 IMAD.WIDE.U32 R8, R0, 0x10, R8 ;  /* 0x0000001000081825 */ /* 0x001fc600078e0008 */
[----:B------:R-:W5:Y:S04]  /*0540*/  LDG.E.128 R32, desc[UR6][R6.64+0x200] ;  /* 0x0002000606207981 */ /* 0x000f68000c1e1d00 */
[----:B------:R-:W5:Y:S04]  /*0550*/  @P1 LDG.E.128 R48, desc[UR6][R8.64] ;  /* 0x0000000608301981 */ /* 0x000f68000c1e1d00 */
[----:B------:R-:W5:Y:S04]  /*0560*/  @P1 LDG.E.128 R44, desc[UR6][R8.64+0x200] ;  /* 0x00020006082c1981 */ /* 0x000f68000c1e1d00 */
[----:B------:R2:W5:Y:S01]  /*0570*/  @P1 LDG.E.128 R40, desc[UR6][R8.64+0x400] ;  /* 0x0004000608281981 */ /* 0x000562000c1e1d00 */
[----:B----4-:R-:W-:-:S02]  /*0580*/  @P1 MOV R13, R20 ;  /* 0x00000014000d1202 */ /* 0x010fc40000000f00 */
[----:B------:R-:W-:Y:S02]  /*0590*/  @P1 MOV R12, R21 ;  /* 0x00000015000c1202 */ /* 0x000fe40000000f00 */
[----:B------:R-:W-:Y:S02]  /*05a0*/  @P1 MOV R11, R22 ;  /* 0x00000016000b1202 */ /* 0x000fe40000000f00 */
[----:B------:R-:W-:Y:S02]  /*05b0*/  @P1 MOV R10, R23 ;  /* 0x00000017000a1202 */ /* 0x000fe40000000f00 */
[----:B--2---:R-:W-:Y:S02]  /*05c0*/  @P1 MOV R9, R24 ;  /* 0x0000001800091202 */ /* 0x004fe40000000f00 */
[----:B------:R-:W-:Y:S02]  /*05d0*/  @P1 MOV R8, R25 ;  /* 0x0000001900081202 */ /* 0x000fe40000000f00 */
[----:B------:R-:W-:-:S02]  /*05e0*/  @P1 MOV R7, R26 ;  /* 0x0000001a00071202 */ /* 0x000fc40000000f00 */
[----:B------:R-:W-:Y:S02]  /*05f0*/  @P1 MOV R6, R27 ;  /* 0x0000001b00061202 */ /* 0x000fe40000000f00 */
[----:B------:R-:W-:Y:S02]  /*0600*/  @P1 MOV R5, R36 ;  /* 0x0000002400051202 */ /* 0x000fe40000000f00 */
[----:B------:R-:W-:Y:S02]  /*0610*/  @P1 MOV R4, R37 ;  /* 0x0000002500041202 */ /* 0x000fe40000000f00 */
[----:B------:R-:W-:Y:S02]  /*0620*/  @P1 MOV R3, R38 ;  /* 0x0000002600031202 */ /* 0x000fe40000000f00 */
[----:B------:R-:W-:Y:S02]  /*0630*/  @P1 MOV R2, R39 ;  /* 0x0000002700021202 */ /* 0x000fe40000000f00 */
[----:B------:R-:W-:-:S02]  /*0640*/  @!P1 MOV R13, R20 ;  /* 0x00000014000d9202 */ /* 0x000fc40000000f00 */
[----:B------:R-:W-:Y:S02]  /*0650*/  @!P1 MOV R12, R21 ;  /* 0x00000015000c9202 */ /* 0x000fe40000000f00 */
[----:B------:R-:W-:Y:S02]  /*0660*/  @!P1 MOV R11, R22 ;  /* 0x00000016000b9202 */ /* 0x000fe40000000f00 */
        /* <DEDUP_REMOVED lines=8> */
[----:B------:R-:W-:Y:S02]  /*06f0*/  @!P1 MOV R2, R39 ;  /* 0x0000002700029202 */ /* 0x000fe40000000f00 */
[----:B------:R-:W-:-:S02]  /*0700*/  @!P1 CS2R R50, SRZ ;  /* 0x0000000000329805 */ /* 0x000fc4000001ff00 */
[----:B---3--:R-:W-:Y:S02]  /*0710*/  @P1 MOV R20, R64 ;  /* 0x0000004000141202 */ /* 0x008fe40000000f00 */
[----:B------:R-:W-:Y:S02]  /*0720*/  @!P1 CS2R R48, SRZ ;  /* 0x0000000000309805 */ /* 0x000fe4000001ff00 */
[----:B------:R-:W-:Y:S02]  /*0730*/  @P1 MOV R21, R65 ;  /* 0x0000004100151202 */ /* 0x000fe40000000f00 */
[----:B------:R-:W-:Y:S02]  /*0740*/  @!P1 CS2R R46, SRZ ;  /* 0x00000000002e9805 */ /* 0x000fe4000001ff00 */
[----:B------:R-:W-:Y:S02]  /*0750*/  @P1 MOV R22, R66 ;  /* 0x0000004200161202 */ /* 0x000fe40000000f00 */
[----:B------:R-:W-:-:S02]  /*0760*/  @!P1 CS2R R44, SRZ ;  /* 0x00000000002c9805 */ /* 0x000fc4000001ff00 */
[----:B------:R-:W-:Y:S02]  /*0770*/  @P1 MOV R23, R67 ;  /* 0x0000004300171202 */ /* 0x000fe40000000f00 */
[----:B------:R-:W-:Y:S02]  /*0780*/  @!P1 CS2R R42, SRZ ;  /* 0x00000000002a9805 */ /* 0x000fe4000001ff00 */
[----:B------:R-:W-:Y:S02]  /*0790*/  @P1 MOV R24, R56 ;  /* 0x0000003800181202 */ /* 0x000fe40000000f00 */
[----:B------:R-:W-:Y:S02]  /*07a0*/  @!P1 CS2R R40, SRZ ;  /* 0x0000000000289805 */ /* 0x000fe4000001ff00 */
        /* <DEDUP_REMOVED lines=18> */
[----:B------:R-:W-:-:S07]  /*08d0*/  @!P1 MOV R39, R55 ;  /* 0x0000003700279202 */ /* 0x000fce0000000f00 */
.L_x_1760:
[----:B------:R-:W0:Y:S02]  /*08e0*/  LDCU UR4, c[0x0][0x384] ;  /* 0x00007080ff0477ac */ /* 0x000e240008000800 */
[----:B0-----:R-:W-:-:S13]  /*08f0*/  ISETP.GE.AND P1, PT, R14, UR4, PT ;  /* 0x000000040e007c0c */ /* 0x001fda000bf26270 */
[----:B------:R-:W-:Y:S05]  /*0900*/  @P1 EXIT ;  /* 0x000000000000194d */ /* 0x000fea0003800000 */
[----:B------:R-:W0:Y:S01]  /*0910*/  LDCU.U8 UR4, c[0x0][0x410] ;  /* 0x00008200ff0477ac */ /* 0x000e220008000000 */
[----:B------:R-:W-:Y:S01]  /*0920*/  ISETP.NE.U32.AND P1, PT, R60, RZ, PT ;  /* 0x000000ff3c00720c */ /* 0x000fe20003f25070 */
[----:B------:R-:W1:Y:S03]  /*0930*/  LDCU UR5, c[0x0][0x388] ;  /* 0x00007100ff0577ac */ /* 0x000e660008000800 */
[----:B------:R-:W-:Y:S01]  /*0940*/  ISETP.NE.AND.EX P1, PT, R61, RZ, PT, P1 ;  /* 0x000000ff3d00720c */ /* 0x000fe20003f25310 */
[----:B------:R-:W2:Y:S01]  /*0950*/  LDCU UR8, c[0x0][0x448] ;  /* 0x00008900ff0877ac */ /* 0x000ea20008000800 */
[----:B------:R-:W3:Y:S01]  /*0960*/  LDCU.64 UR10, c[0x0][0x3a0] ;  /* 0x00007400ff0a77ac */ /* 0x000ee20008000a00 */
[----:B------:R-:W4:Y:S01]  /*0970*/  LDCU.64 UR12, c[0x0][0x398] ;  /* 0x00007300ff0c77ac */ /* 0x000f220008000a00 */
[----:B0-----:R-:W-:-:S13]  /*0980*/  ISETP.NE.AND P3, PT, RZ, UR4, PT ;  /* 0x00000004ff007c0c */ /* 0x001fda000bf65270 */
.L_x_1774:
[----:B---3--:R-:W-:Y:S01]  /*0990*/  ISETP.NE.U32.AND P2, PT, RZ, UR10, PT ;  /* 0x0000000aff007c0c */ /* 0x008fe2000bf45070 */
[----:B0-----:R-:W0:Y:S01]  /*09a0*/  LDC.64 R70, c[0x0][0x390] ;  /* 0x0000e400ff467b82 */ /* 0x001e220000000a00 */
[----:B-1----:R-:W-:Y:S02]  /*09b0*/  IMAD R15, R14, UR5, RZ ;  /* 0x000000050e0f7c24 */ /* 0x002fe4000f8e02ff */
[----:B------:R-:W-:-:S03]  /*09c0*/  ISETP.NE.AND.EX P2, PT, RZ, UR11, PT, P2 ;  /* 0x0000000bff007c0c */ /* 0x000fc6000bf45320 */
[----:B------:R-:W-:Y:S02]  /*09d0*/  SHF.R.S32.HI R64, RZ, 0x1f, R15 ;  /* 0x0000001fff407819 */ /* 0x000fe4000001140f */
[----:B------:R-:W1:Y:S02]  /*09e0*/  @P1 LDC.64 R68, c[0x0][0x398] ;  /* 0x0000e600ff441b82 */ /* 0x000e640000000a00 */
[----:B------:R-:W-:-:S04]  /*09f0*/  LEA.HI R91, R64, R15, RZ, 0x3 ;  /* 0x0000000f405b7211 */ /* 0x000fc800078f18ff */
[----:B------:R-:W-:Y:S02]  /*0a00*/  LEA.HI.SX32 R91, R91, R0, 0x1d ;  /* 0x000000005b5b7211 */ /* 0x000fe400078feaff */
[----:B------:R-:W3:Y:S03]  /*0a10*/  @P2 LDC.64 R72, c[0x0][0x3a0] ;  /* 0x0000e800ff482b82 */ /* 0x000ee60000000a00 */
[----:B0-----:R-:W-:-:S06]  /*0a20*/  IMAD.WIDE.U32 R64, R91, 0x10, R70 ;  /* 0x000000105b407825 */ /* 0x001fcc00078e0046 */
[----:B-----5:R-:W5:Y:S01]  /*0a30*/  LDG.E.128 R64, desc[UR6][R64.64] ;  /* 0x0000000640407981 */ /* 0x020f62000c1e1d00 */
[----:B-1----:R-:W-:-:S05]  /*0a40*/  @P1 IMAD.WIDE.U32 R68, R91, 0x10, R68 ;  /* 0x000000105b441825 */ /* 0x002fca00078e0044 */
[----:B------:R0:W5:Y:S01]  /*0a50*/  @P1 LDG.E.128 R52, desc[UR6][R68.64] ;  /* 0x0000000644341981 */ /* 0x000162000c1e1d00 */
[----:B---3--:R-:W-:-:S05]  /*0a60*/  @P2 IMAD.WIDE.U32 R72, R91, 0x10, R72 ;  /* 0x000000105b482825 */ /* 0x008fca00078e0048 */
        /* <DEDUP_REMOVED lines=8> */
[--C-:B------:R-:W-:Y:S02]  /*0af0*/  HADD2.F32 R63, -RZ, R53.reuse.H0_H0 ;  /* 0x20000035ff3f7230 */ /* 0x100fe40000004100 */
[----:B------:R-:W-:-:S02]  /*0b00*/  HADD2.F32 R60, -RZ, R53.H1_H1 ;  /* 0x30000035ff3c7230 */ /* 0x000fc40000004100 */
[--C-:B0-----:R-:W-:Y:S02]  /*0b10*/  HADD2.F32 R68, -RZ, R66.reuse.H0_H0 ;  /* 0x20000042ff447230 */ /* 0x101fe40000004100 */
[----:B------:R-:W-:Y:S01]  /*0b20*/  FADD.FTZ R62, R62, R63 ;  /* 0x0000003f3e3e7221 */ /* 0x000fe20000010000 */
[----:B------:R-:W-:Y:S02]  /*0b30*/  HADD2.F32 R66, -RZ, R66.H1_H1 ;  /* 0x30000042ff427230 */ /* 0x000fe40000004100 */
[----:B------:R-:W-:Y:S01]  /*0b40*/  FADD.FTZ R65, R65, R60 ;  /* 0x0000003c41417221 */ /* 0x000fe20000010000 */
[----:B------:R-:W-:Y:S02]  /*0b50*/  HADD2.F32 R69, -RZ, R54.H1_H1 ;  /* 0x30000036ff457230 */ /* 0x000fe40000004100 */
[----:B------:R-:W-:Y:S02]  /*0b60*/  HADD2.F32 R64, -RZ, R64.H1_H1 ;  /* 0x30000040ff407230 */ /* 0x000fe40000004100 */
[----:B------:R-:W-:-:S02]  /*0b70*/  HADD2.F32 R73, -RZ, R67.H1_H1 ;  /* 0x30000043ff497230 */ /* 0x000fc40000004100 */
[----:B------:R-:W-:Y:S01]  /*0b80*/  FADD.FTZ R66, R66, R69 ;  /* 0x0000004542427221 */ /* 0x000fe20000010000 */
[----:B------:R-:W-:Y:S02]  /*0b90*/  HADD2.F32 R61, -RZ, R52.H1_H1 ;  /* 0x30000034ff3d7230 */ /* 0x000fe40000004100 */
[----:B------:R-:W-:Y:S02]  /*0ba0*/  HADD2.F32 R60, -RZ, R55.H1_H1 ;  /* 0x30000037ff3c7230 */ /* 0x000fe40000004100 */
[----:B------:R-:W-:Y:S02]  /*0bb0*/  HADD2.F32 R63, -RZ, R57.H0_H0 ;  /* 0x20000039ff3f7230 */ /* 0x000fe40000004100 */
[----:B------:R-:W-:Y:S01]  /*0bc0*/  FADD.FTZ R61, R64, R61 ;  /* 0x0000003d403d7221 */ /* 0x000fe20000010000 */
[----:B------:R-:W-:Y:S02]  /*0bd0*/  HADD2.F32 R72, -RZ, R67.H0_H0 ;  /* 0x20000043ff487230 */ /* 0x000fe40000004100 */
[----:B------:R-:W-:Y:S01]  /*0be0*/  FADD.FTZ R73, R73, R60 ;  /* 0x0000003c49497221 */ /* 0x000fe20000010000 */
[----:B------:R-:W-:-:S02]  /*0bf0*/  HADD2.F32 R67, -RZ, R54.H0_H0 ;  /* 0x20000036ff437230 */ /* 0x000fc40000004100 */
[----:B------:R-:W-:Y:S01]  /*0c00*/  FADD.FTZ R88, R62, R63 ;  /* 0x0000003f3e587221 */ /* 0x000fe20000010000 */
[----:B------:R-:W-:Y:S02]  /*0c10*/  HADD2.F32 R69, -RZ, R55.H0_H0 ;  /* 0x20000037ff457230 */ /* 0x000fe40000004100 */
        /* <DEDUP_REMOVED lines=21> */
.L_x_1762:
[----:B-----5:R-:W-:Y:S02]  /*0d70*/  HADD2.F32 R86, -RZ, R64.H0_H0 ;  /* 0x20000040ff567230 */ /* 0x020fe40000004100 */
[----:B------:R-:W-:Y:S02]  /*0d80*/  HADD2.F32 R15, -RZ, R52.H0_H0 ;  /* 0x20000034ff0f7230 */ /* 0x000fe40000004100 */
[----:B------:R-:W-:Y:S02]  /*0d90*/  HADD2.F32 R88, -RZ, R65.H0_H0 ;  /* 0x20000041ff587230 */ /* 0x000fe40000004100 */
[----:B------:R-:W-:Y:S02]  /*0da0*/  HADD2.F32 R84, -RZ, R66.H0_H0 ;  /* 0x20000042ff547230 */ /* 0x000fe40000004100 */
[----:B------:R-:W-:Y:S01]  /*0db0*/  FADD.FTZ R86, R86, R15 ;  /* 0x0000000f56567221 */ /* 0x000fe20000010000 */
[----:B------:R-:W-:Y:S02]  /*0dc0*/  HADD2.F32 R82, -RZ, R67.H0_H0 ;  /* 0x20000043ff527230 */ /* 0x000fe40000004100 */
[----:B------:R-:W-:-:S02]  /*0dd0*/  HADD2.F32 R64, -RZ, R64.H1_H1 ;  /* 0x30000040ff407230 */ /* 0x000fc40000004100 */
[----:B------:R-:W-:Y:S02]  /*0de0*/  HADD2.F32 R65, -RZ, R65.H1_H1 ;  /* 0x30000041ff417230 */ /* 0x000fe40000004100 */
[----:B------:R-:W-:Y:S02]  /*0df0*/  HADD2.F32 R66, -RZ, R66.H1_H1 ;  /* 0x30000042ff427230 */ /* 0x000fe40000004100 */
[----:B------:R-:W-:Y:S02]  /*0e00*/  HADD2.F32 R61, -RZ, R53.H0_H0 ;  /* 0x20000035ff3d7230 */ /* 0x000fe40000004100 */
[----:B------:R-:W-:Y:S02]  /*0e10*/  HADD2.F32 R63, -RZ, R54.H0_H0 ;  /* 0x20000036ff3f7230 */ /* 0x000fe40000004100 */
[----:B------:R-:W-:Y:S02]  /*0e20*/  HADD2.F32 R67, -RZ, R67.H1_H1 ;  /* 0x30000043ff437230 */ /* 0x000fe40000004100 */
[----:B------:R-:W-:Y:S01]  /*0e30*/  FADD.FTZ R88, R88, R61 ;  /* 0x0000003d58587221 */ /* 0x000fe20000010000 */
        /* <DEDUP_REMOVED lines=16> */
.L_x_1761:
[----:B------:R-:W-:Y:S05]  /*0f40*/  @!P2 BRA `(.L_x_1764) ;  /* 0x000000000074a947 */ /* 0x000fea0003800000 */
        /* <DEDUP_REMOVED lines=29> */
.L_x_1764:
        /* <DEDUP_REMOVED lines=8> */
.L_x_1763:
[----:B0-----:R-:W0:Y:S01]  /*11a0*/  @P0 LDC.64 R68, c[0x0][0x3a8] ;  /* 0x0000ea00ff440b82 */ /* 0x001e220000000a00 */
[----:B------:R-:W-:-:S05]  /*11b0*/  IADD3 R93, PT, PT, R91, 0x20, RZ ;  /* 0x000000205b5d7810 */ /* 0x000fca0007ffe0ff */
[----:B------:R-:W-:Y:S02]  /*11c0*/  IMAD.WIDE.U32 R64, R93, 0x10, R70 ;  /* 0x000000105d407825 */ /* 0x000fe400078e0046 */
[----:B------:R-:W1:Y:S08]  /*11d0*/  @P1 LDC.64 R72, c[0x0][0x398] ;  /* 0x0000e600ff481b82 */ /* 0x000e700000000a00 */
[----:B------:R-:W3:Y:S01]  /*11e0*/  @P2 LDC.64 R74, c[0x0][0x3a0] ;  /* 0x0000e800ff4a2b82 */ /* 0x000ee20000000a00 */
[----:B0-----:R-:W-:-:S05]  /*11f0*/  @P0 IMAD.WIDE.U32 R68, R91, 0x10, R68 ;  /* 0x000000105b440825 */ /* 0x001fca00078e0044 */
[----:B------:R0:W-:Y:S01]  /*1200*/  @P0 STG.E.128 desc[UR6][R68.64], R60 ;  /* 0x0000003c44000986 */ /* 0x0001e2000c101d06 */
[----:B-1----:R-:W-:-:S03]  /*1210*/  @P1 IMAD.WIDE.U32 R72, R93, 0x10, R72 ;  /* 0x000000105d481825 */ /* 0x002fc600078e0048 */
[----:B------:R-:W5:Y:S04]  /*1220*/  LDG.E.128 R64, desc[UR6][R64.64] ;  /* 0x0000000640407981 */ /* 0x000f68000c1e1d00 */
[----:B------:R0:W5:Y:S01]  /*1230*/  @P1 LDG.E.128 R52, desc[UR6][R72.64] ;  /* 0x0000000648341981 */ /* 0x000162000c1e1d00 */
[----:B---3--:R-:W-:-:S05]  /*1240*/  @P2 IMAD.WIDE.U32 R74, R93, 0x10, R74 ;  /* 0x000000105d4a2825 */ /* 0x008fca00078e004a */
[----:B------:R0:W5:Y:S01]  /*1250*/  @P2 LDG.E.128 R56, desc[UR6][R74.64] ;  /* 0x000000064a382981 */ /* 0x000162000c1e1d00 */
[----:B----4-:R-:W-:-:S04]  /*1260*/  UISETP.NE.U32.AND UP0, UPT, UR12, URZ, UPT ;  /* 0x000000ff0c00728c */ /* 0x010fc8000bf05070 */
        /* <DEDUP_REMOVED lines=14> */
.L_x_1766:
        /* <DEDUP_REMOVED lines=29> */
.L_x_1765:
        /* <DEDUP_REMOVED lines=32> */
.L_x_1768:
[----:B-----5:R-:W-:Y:S02]  /*1720*/  HADD2.F32 R15, -RZ, R64.H0_H0 ;  /* 0x20000040ff0f7230 */ /* 0x020fe40000004100 */
[----:B------:R-:W-:Y:S02]  /*1730*/  HADD2.F32 R60, -RZ, R52.H0_H0 ;  /* 0x20000034ff3c7230 */ /* 0x000fe40000004100 */
[--C-:B------:R-:W-:Y:S02]  /*1740*/  HADD2.F32 R68, -RZ, R66.reuse.H0_H0 ;  /* 0x20000042ff447230 */ /* 0x100fe40000004100 */
[----:B------:R-:W-:Y:S02]  /*1750*/  HADD2.F32 R62, -RZ, R65.H0_H0 ;  /* 0x20000041ff3e7230 */ /* 0x000fe40000004100 */
[----:B------:R-:W-:Y:S01]  /*1760*/  FADD.FTZ R15, R60, R15 ;  /* 0x0000000f3c0f7221 */ /* 0x000fe20000010000 */
[----:B------:R-:W-:Y:S02]  /*1770*/  HADD2.F32 R66, -RZ, R66.H1_H1 ;  /* 0x30000042ff427230 */ /* 0x000fe40000004100 */
[----:B------:R-:W-:-:S02]  /*1780*/  HADD2.F32 R69, -RZ, R54.H1_H1 ;  /* 0x30000036ff457230 */ /* 0x000fc40000004100 */
[----:B------:R-:W-:Y:S02]  /*1790*/  HADD2.F32 R65, -RZ, R65.H1_H1 ;  /* 0x30000041ff417230 */ /* 0x000fe40000004100 */
[--C-:B------:R-:W-:Y:S02]  /*17a0*/  HADD2.F32 R63, -RZ, R53.reuse.H0_H0 ;  /* 0x20000035ff3f7230 */ /* 0x100fe40000004100 */
[----:B------:R-:W-:Y:S01]  /*17b0*/  FADD.FTZ R66, R69, R66 ;  /* 0x0000004245427221 */ /* 0x000fe20000010000 */
[----:B------:R-:W-:Y:S02]  /*17c0*/  HADD2.F32 R60, -RZ, R53.H1_H1 ;  /* 0x30000035ff3c7230 */ /* 0x000fe40000004100 */
[--C-:B------:R-:W-:Y:S02]  /*17d0*/  HADD2.F32 R72, -RZ, R67.reuse.H0_H0 ;  /* 0x20000043ff487230 */ /* 0x100fe40000004100 */
[----:B------:R-:W-:Y:S01]  /*17e0*/  FADD.FTZ R62, R63, R62 ;  /* 0x0000003e3f3e7221 */ /* 0x000fe20000010000 */
[----:B------:R-:W-:-:S02]  /*17f0*/  HADD2.F32 R73, -RZ, R67.H1_H1 ;  /* 0x30000043ff497230 */ /* 0x000fc40000004100 */
[----:B------:R-:W-:Y:S01]  /*1800*/  FADD.FTZ R65, R60, R65 ;  /* 0x000000413c417221 */ /* 0x000fe20000010000 */
[--C-:B------:R-:W-:Y:S02]  /*1810*/  HADD2.F32 R69, -RZ, R55.reuse.H0_H0 ;  /* 0x20000037ff457230 */ /* 0x100fe40000004100 */
[----:B------:R-:W-:Y:S02]  /*1820*/  HADD2.F32 R64, -RZ, R64.H1_H1 ;  /* 0x30000040ff407230 */ /* 0x000fe40000004100 */
[----:B------:R-:W-:Y:S02]  /*1830*/  HADD2.F32 R61, -RZ, R52.H1_H1 ;  /* 0x30000034ff3d7230 */ /* 0x000fe40000004100 */
[----:B------:R-:W-:Y:S01]  /*1840*/  FADD.FTZ R69, R69, R72 ;  /* 0x0000004845457221 */ /* 0x000fe20000010000 */
[----:B------:R-:W-:Y:S02]  /*1850*/  HADD2.F32 R67, -RZ, R54.H0_H0 ;  /* 0x20000036ff437230 */ /* 0x000fe40000004100 */
[----:B------:R-:W-:-:S02]  /*1860*/  HADD2.F32 R60, -RZ, R55.H1_H1 ;  /* 0x30000037ff3c7230 */ /* 0x000fc40000004100 */
[----:B------:R-:W-:Y:S01]  /*1870*/  FADD.FTZ R61, R61, R64 ;  /* 0x000000403d3d7221 */ /* 0x000fe20000010000 */
[----:B------:R-:W-:Y:S02]  /*1880*/  HADD2.F32 R63, -RZ, R57.H0_H0 ;  /* 0x20000039ff3f7230 */ /* 0x000fe40000004100 */
[----:B------:R-:W-:Y:S01]  /*1890*/  FADD.FTZ R67, R67, R68 ;  /* 0x0000004443437221 */ /* 0x000fe20000010000 */
        /* <DEDUP_REMOVED lines=8> */
[----:B------:R-:W-:Y:S02]  /*1920*/  HADD2.F32 R73, -RZ, R58.H1_H1 ;  /* 0x3000003aff497230 */ /* 0x000fe40000004100 */
[----:B------:R-:W-:Y:S01]  /*1930*/  FADD.FTZ R74, R74, R67 ;  /* 0x000000434a4a7221 */ /* 0x000fe20000010000 */
        /* <DEDUP_REMOVED lines=9> */
[----:B------:R-:W-:-:S07]  /*19d0*/  F2FP.F16.F32.PACK_AB R60, R79, R68 ;  /* 0x000000444f3c723e */ /* 0x000fce00000000ff */
.L_x_1767:
[----:B------:R-:W0:Y:S01]  /*19e0*/  @P2 LDC.64 R64, c[0x0][0x3a0] ;  /* 0x0000e800ff402b82 */ /* 0x000e220000000a00 */
[----:B------:R-:W-:-:S07]  /*19f0*/  IADD3 R119, PT, PT, R91, 0x40, RZ ;  /* 0x000000405b777810 */ /* 0x000fce0007ffe0ff */
[----:B------:R-:W1:Y:S08]  /*1a00*/  @P0 LDC.64 R94, c[0x0][0x3a8] ;  /* 0x0000ea00ff5e0b82 */ /* 0x000e700000000a00 */
[----:B------:R-:W3:Y:S01]  /*1a10*/  @P1 LDC.64 R96, c[0x0][0x398] ;  /* 0x0000e600ff601b82 */ /* 0x000ee20000000a00 */
[----:B0-----:R-:W-:-:S04]  /*1a20*/  @P2 IMAD.WIDE.U32 R98, R119, 0x10, R64 ;  /* 0x0000001077622825 */ /* 0x001fc800078e0040 */
[----:B------:R-:W-:-:S04]  /*1a30*/  IMAD.WIDE.U32 R64, R119, 0x10, R70 ;  /* 0x0000001077407825 */ /* 0x000fc800078e0046 */
[----:B-1----:R-:W-:-:S05]  /*1a40*/  @P0 IMAD.WIDE.U32 R94, R93, 0x10, R94 ;  /* 0x000000105d5e0825 */ /* 0x002fca00078e005e */
[----:B------:R0:W-:Y:S01]  /*1a50*/  @P0 STG.E.128 desc[UR6][R94.64], R60 ;  /* 0x0000003c5e000986 */ /* 0x0001e2000c101d06 */
[----:B---3--:R-:W-:-:S03]  /*1a60*/  @P1 IMAD.WIDE.U32 R96, R119, 0x10, R96 ;  /* 0x0000001077601825 */ /* 0x008fc600078e0060 */
[----:B------:R0:W5:Y:S04]  /*1a70*/  @P2 LDG.E.128 R56, desc[UR6][R98.64] ;  /* 0x0000000662382981 */ /* 0x000168000c1e1d00 */
[----:B------:R0:W5:Y:S04]  /*1a80*/  @P1 LDG.E.128 R52, desc[UR6][R96.64] ;  /* 0x0000000660341981 */ /* 0x000168000c1e1d00 */
[----:B------:R-:W5:Y:S01]  /*1a90*/  LDG.E.128 R64, desc[UR6][R64.64] ;  /* 0x0000000640407981 */ /* 0x000f62000c1e1d00 */
[----:B------:R-:W-:Y:S05]  /*1aa0*/  BRA.U UP0, `(.L_x_1769) ;  /* 0x00000001009c7547 */ /* 0x000fea000b800000 */
        /* <DEDUP_REMOVED lines=8> */
[----:B0-----:R-:W-:Y:S01]  /*1b30*/  HADD2.F32 R95, -RZ, R67.H1_H1 ;  /* 0x30000043ff5f7230 */ /* 0x001fe20000004100 */
[----:B------:R-:W-:Y:S06]  /*1b40*/  BRA `(.L_x_1771) ;  /* 0x00000004009c7947 */ /* 0x000fec0003800000 */
.L_x_1770:
[----:B-----5:R-:W-:Y:S02]  /*1b50*/  HADD2.F32 R77, -RZ, R64.H0_H0 ;  /* 0x20000040ff4d7230 */ /* 0x020fe40000004100 */
[----:B------:R-:W-:Y:S02]  /*1b60*/  HADD2.F32 R70, -RZ, R65.H0_H0 ;  /* 0x20000041ff467230 */ /* 0x000fe40000004100 */
[----:B------:R-:W-:Y:S02]  /*1b70*/  HADD2.F32 R78, -RZ, R66.H0_H0 ;  /* 0x20000042ff4e7230 */ /* 0x000fe40000004100 */
[----:B0-----:R-:W-:Y:S02]  /*1b80*/  HADD2.F32 R60, -RZ, R56.H0_H0 ;  /* 0x20000038ff3c7230 */ /* 0x001fe40000004100 */
[----:B------:R-:W-:Y:S02]  /*1b90*/  HADD2.F32 R15, -RZ, R57.H0_H0 ;  /* 0x20000039ff0f7230 */ /* 0x000fe40000004100 */
[----:B------:R-:W-:-:S02]  /*1ba0*/  HADD2.F32 R61, -RZ, R58.H0_H0 ;  /* 0x2000003aff3d7230 */ /* 0x000fc40000004100 */
[----:B------:R-:W-:Y:S01]  /*1bb0*/  FADD.FTZ R77, R60, R77 ;  /* 0x0000004d3c4d7221 */ /* 0x000fe20000010000 */
[----:B------:R-:W-:Y:S02]  /*1bc0*/  HADD2.F32 R90, -RZ, R67.H0_H0 ;  /* 0x20000043ff5a7230 */ /* 0x000fe40000004100 */
[----:B------:R-:W-:Y:S01]  /*1bd0*/  FADD.FTZ R70, R15, R70 ;  /* 0x000000460f467221 */ /* 0x000fe20000010000 */
[----:B------:R-:W-:Y:S02]  /*1be0*/  HADD2.F32 R64, -RZ, R64.H1_H1 ;  /* 0x30000040ff407230 */ /* 0x000fe40000004100 */
[----:B------:R-:W-:Y:S01]  /*1bf0*/  FADD.FTZ R78, R61, R78 ;  /* 0x0000004e3d4e7221 */ /* 0x000fe20000010000 */
[----:B------:R-:W-:Y:S02]  /*1c00*/  HADD2.F32 R65, -RZ, R65.H1_H1 ;  /* 0x30000041ff417230 */ /* 0x000fe40000004100 */
[----:B------:R-:W-:Y:S02]  /*1c10*/  HADD2.F32 R66, -RZ, R66.H1_H1 ;  /* 0x30000042ff427230 */ /* 0x000fe40000004100 */
[----:B------:R-:W-:-:S02]  /*1c20*/  HADD2.F32 R67, -RZ, R67.H1_H1 ;  /* 0x30000043ff437230 */ /* 0x000fc40000004100 */
[--C-:B------:R-:W-:Y:S02]  /*1c30*/  HADD2.F32 R61, -RZ, R59.reuse.H0_H0 ;  /* 0x2000003bff3d7230 */ /* 0x100fe40000004100 */
[----:B------:R-:W-:Y:S02]  /*1c40*/  HADD2.F32 R62, -RZ, R59.H1_H1 ;  /* 0x3000003bff3e7230 */ /* 0x000fe40000004100 */
        /* <DEDUP_REMOVED lines=13> */
.L_x_1769:
[----:B------:R-:W-:Y:S05]  /*1d20*/  BRA.U UP1, `(.L_x_1772) ;  /* 0x0000000101747547 */ /* 0x000fea000b800000 */
        /* <DEDUP_REMOVED lines=29> */
.L_x_1772:
[----:B-----5:R-:W-:Y:S02]  /*1f00*/  HADD2.F32 R15, -RZ, R64.H0_H0 ;  /* 0x20000040ff0f7230 */ /* 0x020fe40000004100 */
[----:B0-----:R-:W-:Y:S02]  /*1f10*/  HADD2.F32 R60, -RZ, R52.H0_H0 ;  /* 0x20000034ff3c7230 */ /* 0x001fe40000004100 */
[----:B------:R-:W-:Y:S02]  /*1f20*/  HADD2.F32 R64, -RZ, R64.H1_H1 ;  /* 0x30000040ff407230 */ /* 0x000fe40000004100 */
[----:B------:R-:W-:Y:S02]  /*1f30*/  HADD2.F32 R62, -RZ, R65.H0_H0 ;  /* 0x20000041ff3e7230 */ /* 0x000fe40000004100 */
[----:B------:R-:W-:Y:S01]  /*1f40*/  FADD.FTZ R15, R60, R15 ;  /* 0x0000000f3c0f7221 */ /* 0x000fe20000010000 */
[----:B------:R-:W-:Y:S02]  /*1f50*/  HADD2.F32 R70, -RZ, R66.H0_H0 ;  /* 0x20000042ff467230 */ /* 0x000fe40000004100 */
[----:B------:R-:W-:-:S02]  /*1f60*/  HADD2.F32 R61, -RZ, R52.H1_H1 ;  /* 0x30000034ff3d7230 */ /* 0x000fc40000004100 */
[----:B------:R-:W-:Y:S02]  /*1f70*/  HADD2.F32 R63, -RZ, R53.H0_H0 ;  /* 0x20000035ff3f7230 */ /* 0x000fe40000004100 */
[----:B------:R-:W-:Y:S02]  /*1f80*/  HADD2.F32 R65, -RZ, R65.H1_H1 ;  /* 0x30000041ff417230 */ /* 0x000fe40000004100 */
[----:B------:R-:W-:Y:S01]  /*1f90*/  FADD.FTZ R61, R61, R64 ;  /* 0x000000403d3d7221 */ /* 0x000fe20000010000 */
[----:B------:R-:W-:Y:S02]  /*1fa0*/  HADD2.F32 R66, -RZ, R66.H1_H1 ;  /* 0x30000042ff427230 */ /* 0x000fe40000004100 */
[----:B------:R-:W-:Y:S01]  /*1fb0*/  FADD.FTZ R62, R63, R62 ;  /* 0x0000003e3f3e7221 */ /* 0x000fe20000010000 */
[----:B------:R-:W-:Y:S02]  /*1fc0*/  HADD2.F32 R60, -RZ, R53.H1_H1 ;  /* 0x30000035ff3c7230 */ /* 0x000fe40000004100 */
[----:B------:R-:W-:-:S02]  /*1fd0*/  HADD2.F32 R71, -RZ, R54.H1_H1 ;  /* 0x30000036ff477230 */ /* 0x000fc40000004100 */
[--C-:B------:R-:W-:Y:S02]  /*1fe0*/  HADD2.F32 R77, -RZ, R67.reuse.H0_H0 ;  /* 0x20000043ff4d7230 */ /* 0x100fe40000004100 */
[----:B------:R-:W-:Y:S01]  /*1ff0*/  FADD.FTZ R65, R60, R65 ;  /* 0x000000413c417221 */ /* 0x000fe20000010000 */
[----:B------:R-:W-:Y:S02]  /*2000*/  HADD2.F32 R80, -RZ, R67.H1_H1 ;  /* 0x30000043ff507230 */ /* 0x000fe40000004100 */
[----:B------:R-:W-:Y:S01]  /*2010*/  FADD.FTZ R66, R71, R66 ;  /* 0x0000004247427221 */ /* 0x000fe20000010000 */
[----:B------:R-:W-:Y:S02]  /*2020*/  HADD2.F32 R67, -RZ, R54.H0_H0 ;  /* 0x20000036ff437230 */ /* 0x000fe40000004100 */
[----:B------:R-:W-:Y:S02]  /*2030*/  HADD2.F32 R64, -RZ, R55.H0_H0 ;  /* 0x20000037ff407230 */ /* 0x000fe40000004100 */
[----:B------:R-:W-:-:S02]  /*2040*/  HADD2.F32 R63, -RZ, R57.H0_H0 ;  /* 0x20000039ff3f7230 */ /* 0x000fc40000004100 */
[----:B------:R-:W-:Y:S01]  /*2050*/  FADD.FTZ R67, R67, R70 ;  /* 0x0000004643437221 */ /* 0x000fe20000010000 */
[----:B------:R-:W-:Y:S02]  /*2060*/  HADD2.F32 R71, -RZ, R55.H1_H1 ;  /* 0x30000037ff477230 */ /* 0x000fe40000004100 */
[----:B------:R-:W-:Y:S01]  /*2070*/  FADD.FTZ R64, R64, R77 ;  /* 0x0000004d40407221 */ /* 0x000fe20000010000 */
[----:B------:R-:W-:Y:S02]  /*2080*/  HADD2.F32 R60, -RZ, R56.H0_H0 ;  /* 0x20000038ff3c7230 */ /* 0x000fe40000004100 */
[----:B------:R-:W-:Y:S01]  /*2090*/  FADD.FTZ R70, R63, R62 ;  /* 0x0000003e3f467221 */ /* 0x000fe20000010000 */
[----:B------:R-:W-:Y:S02]  /*20a0*/  HADD2.F32 R62, -RZ, R59.H1_H1 ;  /* 0x3000003bff3e7230 */ /* 0x000fe40000004100 */
[----:B------:R-:W-:Y:S01]  /*20b0*/  FADD.FTZ R71, R71, R80 ;  /* 0x0000005047477221 */ /* 0x000fe20000010000 */
[----:B------:R-:W-:-:S02]  /*20c0*/  HADD2.F32 R78, -RZ, R58.H0_H0 ;  /* 0x2000003aff4e7230 */ /* 0x000fc40000004100 */
[----:B------:R-:W-:Y:S01]  /*20d0*/  FADD.FTZ R77, R60, R15 ;  /* 0x0000000f3c4d7221 */ /* 0x000fe20000010000 */
[----:B------:R-:W-:Y:S02]  /*20e0*/  HADD2.F32 R15, -RZ, R59.H0_H0 ;  /* 0x2000003bff0f7230 */ /* 0x000fe40000004100 */
        /* <DEDUP_REMOVED lines=13> */
.L_x_1771:
        /* <DEDUP_REMOVED lines=99> */
.L_x_1786:
[----:B------:R-:W-:Y:S01]  /*27f0*/  FMUL.FTZ R15, R121, R121 ;  /* 0x00000079790f7220 */ /* 0x000fe20000410000 */
[----:B01----:R-:W-:Y:S01]  /*2800*/  FADD.FTZ R67, R67, R94 ;  /* 0x0000005e43437221 */ /* 0x003fe20000010000 */
[----:B------:R-:W-:Y:S01]  /*2810*/  FSEL R92, R121, RZ, !P3 ;  /* 0x000000ff795c7208 */ /* 0x000fe20005800000 */
[----:B------:R-:W-:Y:S02]  /*2820*/  HADD2.F32 R66, -RZ, R13.H0_H0 ;  /* 0x2000000dff427230 */ /* 0x000fe40000004100 */
[----:B------:R-:W-:Y:S01]  /*2830*/  FSEL R15, R15, RZ, P3 ;  /* 0x000000ff0f0f7208 */ /* 0x000fe20001800000 */
[----:B--2---:R-:W-:Y:S01]  /*2840*/  FFMA.FTZ R64, R67, R64, UR8 ;  /* 0x0000000843407e23 */ /* 0x004fe20008010040 */
[C---:B------:R-:W-:Y:S01]  /*2850*/  FADD.FTZ R86, -R92.reuse, R86 ;  /* 0x000000565c567221 */ /* 0x040fe20000010100 */
[----:B------:R-:W-:Y:S01]  /*2860*/  FADD.FTZ R96, -R92, R87 ;  /* 0x000000575c607221 */ /* 0x000fe20000010100 */
[--C-:B------:R-:W-:Y:S02]  /*2870*/  HADD2.F32 R87, -RZ, R16.reuse.H1_H1 ;  /* 0x30000010ff577230 */ /* 0x100fe40000004100 */
[----:B------:R-:W-:Y:S01]  /*2880*/  FADD.FTZ R15, R64, R15 ;  /* 0x0000000f400f7221 */ /* 0x000fe20000010000 */
[----:B------:R-:W-:-:S02]  /*2890*/  HADD2.F32 R64, -RZ, R16.H0_H0 ;  /* 0x20000010ff407230 */ /* 0x000fc40000004100 */
[C---:B------:R-:W-:Y:S01]  /*28a0*/  FADD.FTZ R88, -R92.reuse, R88 ;  /* 0x000000585c587221 */ /* 0x040fe20000010100 */
[----:B------:R-:W-:Y:S01]  /*28b0*/  HADD2.F32 R67, -RZ, R13.H1_H1 ;  /* 0x3000000dff437230 */ /* 0x000fe20000004100 */
[----:B------:R0:W1:Y:S01]  /*28c0*/  MUFU.RSQ R99, R15 ;  /* 0x0000000f00637308 */ /* 0x0000620000001400 */
[----:B------:R-:W-:Y:S02]  /*28d0*/  HADD2.F32 R94, -RZ, R28.H0_H0 ;  /* 0x2000001cff5e7230 */ /* 0x000fe40000004100 */
[C---:B------:R-:W-:Y:S01]  /*28e0*/  FADD.FTZ R84, -R92.reuse, R84 ;  /* 0x000000545c547221 */ /* 0x040fe20000010100 */
[----:B------:R-:W-:Y:S02]  /*28f0*/  HADD2.F32 R65, -RZ, R48.H0_H0 ;  /* 0x20000030ff417230 */ /* 0x000fe40000004100 */
[C---:B------:R-:W-:Y:S01]  /*2900*/  FADD.FTZ R82, -R92.reuse, R82 ;  /* 0x000000525c527221 */ /* 0x040fe20000010100 */
[----:B------:R-:W-:Y:S02]  /*2910*/  HADD2.F32 R97, -RZ, R12.H0_H0 ;  /* 0x2000000cff617230 */ /* 0x000fe40000004100 */
[----:B------:R-:W-:Y:S01]  /*2920*/  FADD.FTZ R68, -R92, R68 ;  /* 0x000000445c447221 */ /* 0x000fe20000010100 */
[----:B------:R-:W-:-:S02]  /*2930*/  HADD2.F32 R113, -RZ, R29.H0_H0 ;  /* 0x2000001dff717230 */ /* 0x000fc40000004100 */
[C---:B------:R-:W-:Y:S01]  /*2940*/  FADD.FTZ R72, -R92.reuse, R72 ;  /* 0x000000485c487221 */ /* 0x040fe20000010100 */
[----:B0-----:R-:W-:Y:S02]  /*2950*/  HADD2.F32 R15, -RZ, R28.H1_H1 ;  /* 0x3000001cff0f7230 */ /* 0x001fe40000004100 */
[C---:B------:R-:W-:Y:S01]  /*2960*/  FADD.FTZ R74, -R92.reuse, R74 ;  /* 0x0000004a5c4a7221 */ /* 0x040fe20000010100 */
[----:B------:R-:W-:Y:S02]  /*2970*/  HADD2.F32 R103, -RZ, R17.H1_H1 ;  /* 0x30000011ff677230 */ /* 0x000fe40000004100 */
[C---:B------:R-:W-:Y:S01]  /*2980*/  FADD.FTZ R76, -R92.reuse, R76 ;  /* 0x0000004c5c4c7221 */ /* 0x040fe20000010100 */
[----:B------:R-:W-:Y:S02]  /*2990*/  HADD2.F32 R115, -RZ, R30.H0_H0 ;  /* 0x2000001eff737230 */ /* 0x000fe40000004100 */
[----:B------:R-:W-:Y:S01]  /*29a0*/  FADD.FTZ R80, -R92, R80 ;  /* 0x000000505c507221 */ /* 0x000fe20000010100 */
[----:B------:R-:W-:-:S02]  /*29b0*/  HADD2.F32 R105, -RZ, R18.H1_H1 ;  /* 0x30000012ff697230 */ /* 0x000fc40000004100 */
[----:B------:R-:W-:Y:S01]  /*29c0*/  FADD.FTZ R70, -R92, R70 ;  /* 0x000000465c467221 */ /* 0x000fe20000010100 */
[C---:B-1----:R-:W-:Y:S01]  /*29d0*/  FMUL.FTZ R111, R99.reuse, R86 ;  /* 0x00000056636f7220 */ /* 0x042fe20000410000 */
[C---:B------:R-:W-:Y:S01]  /*29e0*/  FMUL.FTZ R96, R99.reuse, R96 ;  /* 0x0000006063607220 */ /* 0x040fe20000410000 */
[C---:B------:R-:W-:Y:S01]  /*29f0*/  FMUL.FTZ R88, R99.reuse, R88 ;  /* 0x0000005863587220 */ /* 0x040fe20000410000 */
[----:B------:R-:W-:Y:S01]  /*2a00*/  FMUL.FTZ R84, R99, R84 ;  /* 0x0000005463547220 */ /* 0x000fe20000410000 */
[----:B------:R-:W-:Y:S01]  /*2a10*/  FFMA.FTZ R86, R111, R64, R66 ;  /* 0x000000406f567223 */ /* 0x000fe20000010042 */
[----:B------:R-:W-:Y:S01]  /*2a20*/  FFMA.FTZ R87, R96, R87, R67 ;  /* 0x0000005760577223 */ /* 0x000fe20000010043 */
[----:B------:R-:W-:Y:S02]  /*2a30*/  HADD2.F32 R67, -RZ, R17.H0_H0 ;  /* 0x20000011ff437230 */ /* 0x000fe40000004100 */
[----:B------:R-:W-:Y:S01]  /*2a40*/  FADD.FTZ R66, -R92, R89 ;  /* 0x000000595c427221 */ /* 0x000fe20000010100 */
[----:B------:R-:W-:-:S02]  /*2a50*/  HADD2.F32 R64, -RZ, R49.H0_H0 ;  /* 0x20000031ff407230 */ /* 0x000fc40000004100 */
[----:B------:R-:W-:Y:S01]  /*2a60*/  FFMA.FTZ R111, R111, R94, R65 ;  /* 0x0000005e6f6f7223 */ /* 0x000fe20000010041 */
[----:B------:R-:W-:Y:S02]  /*2a70*/  HADD2.F32 R65, -RZ, R48.H1_H1 ;  /* 0x30000030ff417230 */ /* 0x000fe40000004100 */
[----:B------:R-:W-:Y:S01]  /*2a80*/  FMUL.FTZ R66, R99, R66 ;  /* 0x0000004263427220 */ /* 0x000fe20000410000 */
[----:B------:R-:W-:Y:S02]  /*2a90*/  HADD2.F32 R89, -RZ, R12.H1_H1 ;  /* 0x3000000cff597230 */ /* 0x000fe40000004100 */
[C---:B------:R-:W-:Y:S01]  /*2aa0*/  FFMA.FTZ R94, R88.reuse, R67, R97 ;  /* 0x00000043585e7223 */ /* 0x040fe20000010061 */
[----:B------:R-:W-:Y:S01]  /*2ab0*/  FFMA.FTZ R113, R88, R113, R64 ;  /* 0x0000007158717223 */ /* 0x000fe20000010040 */
[----:B------:R-:W-:Y:S01]  /*2ac0*/  FADD.FTZ R88, -R92, R83 ;  /* 0x000000535c587221 */ /* 0x000fe20000010100 */
[----:B------:R-:W-:Y:S01]  /*2ad0*/  FFMA.FTZ R112, R96, R15, R65 ;  /* 0x0000000f60707223 */ /* 0x000fe20000010041 */
[----:B------:R-:W-:Y:S01]  /*2ae0*/  FFMA.FTZ R103, R66, R103, R89 ;  /* 0x0000006742677223 */ /* 0x000fe20000010059 */
[----:B------:R-:W-:-:S02]  /*2af0*/  HADD2.F32 R15, -RZ, R29.H1_H1 ;  /* 0x3000001dff0f7230 */ /* 0x000fc40000004100 */
[C---:B------:R-:W-:Y:S01]  /*2b00*/  FMUL.FTZ R88, R99.reuse, R88 ;  /* 0x0000005863587220 */ /* 0x040fe20000410000 */
[----:B------:R-:W-:Y:S02]  /*2b10*/  HADD2.F32 R65, -RZ, R49.H1_H1 ;  /* 0x30000031ff417230 */ /* 0x000fe40000004100 */
[----:B------:R-:W-:Y:S01]  /*2b20*/  FMUL.FTZ R82, R99, R82 ;  /* 0x0000005263527220 */ /* 0x000fe20000410000 */
[----:B------:R-:W-:Y:S02]  /*2b30*/  HADD2.F32 R64, -RZ, R50.H0_H0 ;  /* 0x20000032ff407230 */ /* 0x000fe40000004100 */
[----:B------:R-:W-:Y:S01]  /*2b40*/  FADD.FTZ R96, -R92, R79 ;  /* 0x0000004f5c607221 */ /* 0x000fe20000010100 */
[----:B------:R-:W-:Y:S02]  /*2b50*/  HADD2.F32 R67, -RZ, R18.H0_H0 ;  /* 0x20000012ff437230 */ /* 0x000fe40000004100 */
[----:B------:R-:W-:Y:S01]  /*2b60*/  FFMA.FTZ R114, R66, R15, R65 ;  /* 0x0000000f42727223 */ /* 0x000fe20000010041 */
[----:B------:R-:W-:-:S02]  /*2b70*/  HADD2.F32 R89, -RZ, R11.H0_H0 ;  /* 0x2000000bff597230 */ /* 0x000fc40000004100 */
[----:B------:R-:W-:Y:S01]  /*2b80*/  FFMA.FTZ R115, R84, R115, R64 ;  /* 0x0000007354737223 */ /* 0x000fe20000010040 */
[----:B------:R-:W-:Y:S02]  /*2b90*/  HADD2.F32 R83, -RZ, R11.H1_H1 ;  /* 0x3000000bff537230 */ /* 0x000fe40000004100 */
[----:B------:R-:W-:Y:S01]  /*2ba0*/  FADD.FTZ R64, -R92, R81 ;  /* 0x000000515c407221 */ /* 0x000fe20000010100 */
[----:B------:R-:W-:Y:S02]  /*2bb0*/  HADD2.F32 R118, -RZ, R51.H0_H0 ;  /* 0x20000033ff767230 */ /* 0x000fe40000004100 */
[----:B------:R-:W-:Y:S01]  /*2bc0*/  FFMA.FTZ R66, R84, R67, R89 ;  /* 0x0000004354427223 */ /* 0x000fe20000010059 */
[----:B------:R-:W-:Y:S02]  /*2bd0*/  HADD2.F32 R67, -RZ, R19.H0_H0 ;  /* 0x20000013ff437230 */ /* 0x000fe40000004100 */
[----:B------:R-:W-:Y:S01]  /*2be0*/  FFMA.FTZ R105, R88, R105, R83 ;  /* 0x0000006958697223 */ /* 0x000fe20000010053 */
[----:B------:R-:W-:-:S02]  /*2bf0*/  HADD2.F32 R83, -RZ, R10.H0_H0 ;  /* 0x2000000aff537230 */ /* 0x000fc40000004100 */
[C---:B------:R-:W-:Y:S01]  /*2c00*/  FMUL.FTZ R64, R99.reuse, R64 ;  /* 0x0000004063407220 */ /* 0x040fe20000410000 */
[----:B------:R-:W-:Y:S02]  /*2c10*/  HADD2.F32 R89, -RZ, R31.H0_H0 ;  /* 0x2000001fff597230 */ /* 0x000fe40000004100 */
[----:B------:R-:W-:Y:S01]  /*2c20*/  FMUL.FTZ R79, R99, R68 ;  /* 0x00000044634f7220 */ /* 0x000fe20000410000 */
[----:B------:R-:W-:Y:S02]  /*2c30*/  HADD2.F32 R15, -RZ, R30.H1_H1 ;  /* 0x3000001eff0f7230 */ /* 0x000fe40000004100 */
[C---:B------:R-:W-:Y:S01]  /*2c40*/  FFMA.FTZ R67, R82.reuse, R67, R83 ;  /* 0x0000004352437223 */ /* 0x040fe20000010053 */
[----:B------:R-:W-:Y:S02]  /*2c50*/  HADD2.F32 R65, -RZ, R50.H1_H1 ;  /* 0x30000032ff417230 */ /* 0x000fe40000004100 */
[----:B------:R-:W-:Y:S01]  /*2c60*/  FFMA.FTZ R118, R82, R89, R118 ;  /* 0x0000005952767223 */ /* 0x000fe20000010076 */
[----:B------:R-:W-:-:S02]  /*2c70*/  HADD2.F32 R81, -RZ, R19.H1_H1 ;  /* 0x30000013ff517230 */ /* 0x000fc40000004100 */
[C---:B------:R-:W-:Y:S01]  /*2c80*/  FMUL.FTZ R96, R99.reuse, R96 ;  /* 0x0000006063607220 */ /* 0x040fe20000410000 */
[----:B------:R-:W-:Y:S02]  /*2c90*/  HADD2.F32 R97, -RZ, R10.H1_H1 ;  /* 0x3000000aff617230 */ /* 0x000fe40000004100 */
[----:B------:R-:W-:Y:S01]  /*2ca0*/  FFMA.FTZ R116, R88, R15, R65 ;  /* 0x0000000f58747223 */ /* 0x000fe20000010041 */
[----:B------:R-:W-:Y:S02]  /*2cb0*/  HADD2.F32 R82, -RZ, R20.H0_H0 ;  /* 0x20000014ff527230 */ /* 0x000fe40000004100 */
[----:B------:R-:W-:Y:S01]  /*2cc0*/  FMUL.FTZ R102, R99, R72 ;  /* 0x0000004863667220 */ /* 0x000fe20000410000 */
[----:B------:R-:W-:Y:S02]  /*2cd0*/  HADD2.F32 R84, -RZ, R9.H0_H0 ;  /* 0x20000009ff547230 */ /* 0x000fe40000004100 */
[----:B------:R-:W-:Y:S01]  /*2ce0*/  FFMA.FTZ R100, R64, R81, R97 ;  /* 0x0000005140647223 */ /* 0x000fe20000010061 */
[----:B------:R-:W-:-:S02]  /*2cf0*/  HADD2.F32 R88, -RZ, R32.H0_H0 ;  /* 0x20000020ff587230 */ /* 0x000fc40000004100 */
[----:B------:R-:W-:Y:S01]  /*2d00*/  FMUL.FTZ R74, R99, R74 ;  /* 0x0000004a634a7220 */ /* 0x000fe20000410000 */
[----:B------:R-:W-:Y:S02]  /*2d10*/  HADD2.F32 R65, -RZ, R44.H0_H0 ;  /* 0x2000002cff417230 */ /* 0x000fe40000004100 */
[C---:B------:R-:W-:Y:S01]  /*2d20*/  FFMA.FTZ R68, R79.reuse, R82, R84 ;  /* 0x000000524f447223 */ /* 0x040fe20000010054 */
[----:B------:R-:W-:Y:S02]  /*2d30*/  HADD2.F32 R97, -RZ, R20.H1_H1 ;  /* 0x30000014ff617230 */ /* 0x000fe40000004100 */
[----:B------:R-:W-:Y:S01]  /*2d40*/  FADD.FTZ R82, -R92, R69 ;  /* 0x000000455c527221 */ /* 0x000fe20000010100 */
[----:B------:R-:W-:Y:S02]  /*2d50*/  HADD2.F32 R81, -RZ, R9.H1_H1 ;  /* 0x30000009ff517230 */ /* 0x000fe40000004100 */
[----:B------:R-:W-:Y:S01]  /*2d60*/  FFMA.FTZ R79, R79, R88, R65 ;  /* 0x000000584f4f7223 */ /* 0x000fe20000010041 */
[----:B------:R-:W-:-:S02]  /*2d70*/  HADD2.F32 R117, -RZ, R31.H1_H1 ;  /* 0x3000001fff757230 */ /* 0x000fc40000004100 */
[C---:B------:R-:W-:Y:S01]  /*2d80*/  FMUL.FTZ R76, R99.reuse, R76 ;  /* 0x0000004c634c7220 */ /* 0x040fe20000410000 */
[----:B------:R-:W-:Y:S02]  /*2d90*/  HADD2.F32 R15, -RZ, R51.H1_H1 ;  /* 0x30000033ff0f7230 */ /* 0x000fe40000004100 */
[----:B------:R-:W-:Y:S01]  /*2da0*/  FFMA.FTZ R97, R96, R97, R81 ;  /* 0x0000006160617223 */ /* 0x000fe20000010051 */
[----:B------:R-:W-:Y:S02]  /*2db0*/  HADD2.F32 R65, -RZ, R32.H1_H1 ;  /* 0x30000020ff417230 */ /* 0x000fe40000004100 */
[----:B------:R-:W-:Y:S01]  /*2dc0*/  FMUL.FTZ R80, R99, R80 ;  /* 0x0000005063507220 */ /* 0x000fe20000410000 */
[----:B------:R-:W-:Y:S02]  /*2dd0*/  HADD2.F32 R81, -RZ, R44.H1_H1 ;  /* 0x3000002cff517230 */ /* 0x000fe40000004100 */
[----:B------:R-:W-:Y:S01]  /*2de0*/  FFMA.FTZ R117, R64, R117, R15 ;  /* 0x0000007540757223 */ /* 0x000fe2000001000f */
[----:B------:R-:W-:-:S02]  /*2df0*/  HADD2.F32 R83, -RZ, R21.H0_H0 ;  /* 0x20000015ff537230 */ /* 0x000fc40000004100 */
[C---:B------:R-:W-:Y:S01]  /*2e00*/  FMUL.FTZ R15, R99.reuse, R82 ;  /* 0x00000052630f7220 */ /* 0x040fe20000410000 */
[----:B------:R-:W-:Y:S02]  /*2e10*/  HADD2.F32 R89, -RZ, R8.H0_H0 ;  /* 0x20000008ff597230 */ /* 0x000fe40000004100 */
[----:B------:R-:W-:Y:S01]  /*2e20*/  FFMA.FTZ R72, R96, R65, R81 ;  /* 0x0000004160487223 */ /* 0x000fe20000010051 */
[----:B------:R-:W-:Y:S02]  /*2e30*/  HADD2.F32 R101, -RZ, R33.H0_H0 ;  /* 0x20000021ff657230 */ /* 0x000fe40000004100 */
[----:B------:R-:W-:Y:S01]  /*2e40*/  FMUL.FTZ R70, R99, R70 ;  /* 0x0000004663467220 */ /* 0x000fe20000410000 */
[----:B------:R-:W-:Y:S02]  /*2e50*/  HADD2.F32 R64, -RZ, R45.H0_H0 ;  /* 0x2000002dff407230 */ /* 0x000fe40000004100 */
[----:B------:R-:W-:Y:S01]  /*2e60*/  FFMA.FTZ R69, R102, R83, R89 ;  /* 0x0000005366457223 */ /* 0x000fe20000010059 */
[----:B------:R-:W-:-:S02]  /*2e70*/  HADD2.F32 R84, -RZ, R21.H1_H1 ;  /* 0x30000015ff547230 */ /* 0x000fc40000004100 */
[----:B------:R-:W-:Y:S01]  /*2e80*/  FADD.FTZ R78, -R92, R78 ;  /* 0x0000004e5c4e7221 */ /* 0x000fe20000010100 */
[----:B------:R-:W-:Y:S02]  /*2e90*/  HADD2.F32 R88, -RZ, R8.H1_H1 ;  /* 0x30000008ff587230 */ /* 0x000fe40000004100 */
[----:B------:R-:W-:Y:S01]  /*2ea0*/  FFMA.FTZ R102, R102, R101, R64 ;  /* 0x0000006566667223 */ /* 0x000fe20000010040 */
[----:B------:R-:W-:Y:S01]  /*2eb0*/  HADD2.F32 R64, -RZ, R33.H1_H1 ;  /* 0x30000021ff407230 */ /* 0x000fe20000004100 */
[----:B------:R-:W-:Y:S01]  /*2ec0*/  F2FP.F16.F32.PACK_AB R67, R100, R67 ;  /* 0x000000436443723e */ /* 0x000fe200000000ff */
[----:B------:R-:W-:Y:S02]  /*2ed0*/  HADD2.F32 R82, -RZ, R45.H1_H1 ;  /* 0x3000002dff527230 */ /* 0x000fe40000004100 */
[----:B------:R-:W-:Y:S01]  /*2ee0*/  FFMA.FTZ R96, R15, R84, R88 ;  /* 0x000000540f607223 */ /* 0x000fe20000010058 */
[----:B------:R-:W-:Y:S02]  /*2ef0*/  HADD2.F32 R107, -RZ, R22.H0_H0 ;  /* 0x20000016ff6b7230 */ /* 0x000fe40000004100 */
[----:B------:R-:W-:Y:S01]  /*2f00*/  FADD.FTZ R88, -R92, R73 ;  /* 0x000000495c587221 */ /* 0x000fe20000010100 */
[----:B------:R-:W-:-:S02]  /*2f10*/  HADD2.F32 R65, -RZ, R7.H0_H0 ;  /* 0x20000007ff417230 */ /* 0x000fc40000004100 */
[----:B------:R-:W-:Y:S01]  /*2f20*/  FFMA.FTZ R73, R15, R64, R82 ;  /* 0x000000400f497223 */ /* 0x000fe20000010052 */
[----:B------:R-:W-:Y:S02]  /*2f30*/  HADD2.F32 R101, -RZ, R34.H0_H0 ;  /* 0x20000022ff657230 */ /* 0x000fe40000004100 */
[----:B------:R-:W-:Y:S01]  /*2f40*/  FMUL.FTZ R88, R99, R88 ;  /* 0x0000005863587220 */ /* 0x000fe20000410000 */
[----:B------:R-:W-:Y:S02]  /*2f50*/  HADD2.F32 R84, -RZ, R46.H0_H0 ;  /* 0x2000002eff547230 */ /* 0x000fe40000004100 */
[----:B------:R-:W-:Y:S01]  /*2f60*/  FFMA.FTZ R107, R74, R107, R65 ;  /* 0x0000006b4a6b7223 */ /* 0x000fe20000010041 */
[----:B------:R-:W-:Y:S02]  /*2f70*/  HADD2.F32 R81, -RZ, R22.H1_H1 ;  /* 0x30000016ff517230 */ /* 0x000fe40000004100 */
[----:B------:R-:W-:Y:S01]  /*2f80*/  FADD.FTZ R82, -R92, R75 ;  /* 0x0000004b5c527221 */ /* 0x000fe20000010100 */
[----:B------:R-:W-:-:S02]  /*2f90*/  HADD2.F32 R83, -RZ, R7.H1_H1 ;  /* 0x30000007ff537230 */ /* 0x000fc40000004100 */
[----:B------:R-:W-:Y:S01]  /*2fa0*/  FFMA.FTZ R101, R74, R101, R84 ;  /* 0x000000654a657223 */ /* 0x000fe20000010054 */
[----:B------:R-:W-:Y:S02]  /*2fb0*/  HADD2.F32 R89, -RZ, R34.H1_H1 ;  /* 0x30000022ff597230 */ /* 0x000fe40000004100 */
[----:B------:R-:W-:Y:S01]  /*2fc0*/  FMUL.FTZ R82, R99, R82 ;  /* 0x0000005263527220 */ /* 0x000fe20000410000 */
[----:B------:R-:W-:Y:S02]  /*2fd0*/  HADD2.F32 R98, -RZ, R46.H1_H1 ;  /* 0x3000002eff627230 */ /* 0x000fe40000004100 */
[----:B------:R-:W-:Y:S01]  /*2fe0*/  FFMA.FTZ R108, R88, R81, R83 ;  /* 0x00000051586c7223 */ /* 0x000fe20000010053 */
[----:B------:R-:W-:Y:S02]  /*2ff0*/  HADD2.F32 R109, -RZ, R23.H0_H0 ;  /* 0x20000017ff6d7230 */ /* 0x000fe40000004100 */
[----:B------:R-:W-:Y:S01]  /*3000*/  FADD.FTZ R100, -R92, R85 ;  /* 0x000000555c647221 */ /* 0x000fe20000010100 */
[----:B------:R-:W-:-:S02]  /*3010*/  HADD2.F32 R15, -RZ, R6.H0_H0 ;  /* 0x20000006ff0f7230 */ /* 0x000fc40000004100 */
[----:B------:R-:W-:Y:S01]  /*3020*/  FFMA.FTZ R74, R88, R89, R98 ;  /* 0x00000059584a7223 */ /* 0x000fe20000010062 */
[----:B------:R-:W-:Y:S02]  /*3030*/  HADD2.F32 R65, -RZ, R35.H0_H0 ;  /* 0x20000023ff417230 */ /* 0x000fe40000004100 */
[----:B------:R-:W-:Y:S01]  /*3040*/  FADD.FTZ R106, -R92, R90 ;  /* 0x0000005a5c6a7221 */ /* 0x000fe20000010100 */
[----:B------:R-:W-:Y:S02]  /*3050*/  HADD2.F32 R64, -RZ, R47.H0_H0 ;  /* 0x2000002fff407230 */ /* 0x000fe40000004100 */
[----:B------:R-:W-:Y:S01]  /*3060*/  FFMA.FTZ R109, R76, R109, R15 ;  /* 0x0000006d4c6d7223 */ /* 0x000fe2000001000f */
[----:B------:R-:W-:Y:S01]  /*3070*/  HADD2.F32 R81, -RZ, R23.H1_H1 ;  /* 0x30000017ff517230 */ /* 0x000fe20000004100 */
[----:B------:R-:W-:Y:S01]  /*3080*/  F2FP.F16.F32.PACK_AB R69, R96, R69 ;  /* 0x000000456045723e */ /* 0x000fe200000000ff */
[----:B------:R-:W-:Y:S02]  /*3090*/  HADD2.F32 R83, -RZ, R6.H1_H1 ;  /* 0x30000006ff537230 */ /* 0x000fe40000004100 */
[----:B------:R-:W-:Y:S01]  /*30a0*/  FFMA.FTZ R75, R76, R65, R64 ;  /* 0x000000414c4b7223 */ /* 0x000fe20000010040 */
[----:B------:R-:W-:-:S02]  /*30b0*/  HADD2.F32 R89, -RZ, R35.H1_H1 ;  /* 0x30000023ff597230 */ /* 0x000fc40000004100 */
[----:B------:R-:W-:Y:S01]  /*30c0*/  FADD.FTZ R76, -R92, R77 ;  /* 0x0000004d5c4c7221 */ /* 0x000fe20000010100 */
[----:B------:R-:W-:Y:S02]  /*30d0*/  HADD2.F32 R104, -RZ, R47.H1_H1 ;  /* 0x3000002fff687230 */ /* 0x000fe40000004100 */
[C---:B------:R-:W-:Y:S01]  /*30e0*/  FFMA.FTZ R110, R82.reuse, R81, R83 ;  /* 0x00000051526e7223 */ /* 0x040fe20000010053 */
[----:B------:R-:W-:Y:S02]  /*30f0*/  HADD2.F32 R84, -RZ, R5.H0_H0 ;  /* 0x20000005ff547230 */ /* 0x000fe40000004100 */
[----:B------:R-:W-:Y:S01]  /*3100*/  FMUL.FTZ R15, R99, R76 ;  /* 0x0000004c630f7220 */ /* 0x000fe20000410000 */
[----:B------:R-:W-:Y:S02]  /*3110*/  HADD2.F32 R88, -RZ, R36.H0_H0 ;  /* 0x20000024ff587230 */ /* 0x000fe40000004100 */
[----:B------:R-:W-:Y:S01]  /*3120*/  FFMA.FTZ R104, R82, R89, R104 ;  /* 0x0000005952687223 */ /* 0x000fe20000010068 */
[----:B------:R-:W-:Y:S01]  /*3130*/  HADD2.F32 R82, -RZ, R24.H0_H0 ;  /* 0x20000018ff527230 */ /* 0x000fe20000004100 */
[----:B------:R-:W0:Y:S01]  /*3140*/  @!P2 LDC.64 R64, c[0x0][0x3c0] ;  /* 0x0000f000ff40ab82 */ /* 0x000e220000000a00 */
[----:B------:R-:W-:Y:S01]  /*3150*/  HADD2.F32 R77, -RZ, R40.H0_H0 ;  /* 0x20000028ff4d7230 */ /* 0x000fe20000004100 */
[----:B------:R-:W-:Y:S01]  /*3160*/  F2FP.F16.F32.PACK_AB R68, R97, R68 ;  /* 0x000000446144723e */ /* 0x000fe200000000ff */
[----:B------:R-:W-:-:S02]  /*3170*/  HADD2.F32 R83, -RZ, R24.H1_H1 ;  /* 0x30000018ff537230 */ /* 0x000fc40000004100 */
[C---:B------:R-:W-:Y:S01]  /*3180*/  FFMA.FTZ R76, R15.reuse, R82, R84 ;  /* 0x000000520f4c7223 */ /* 0x040fe20000010054 */
[----:B------:R-:W-:Y:S02]  /*3190*/  HADD2.F32 R81, -RZ, R36.H1_H1 ;  /* 0x30000024ff517230 */ /* 0x000fe40000004100 */
[----:B------:R-:W-:Y:S01]  /*31a0*/  FFMA.FTZ R15, R15, R88, R77 ;  /* 0x000000580f0f7223 */ /* 0x000fe2000001004d */
[----:B------:R-:W-:Y:S01]  /*31b0*/  HADD2.F32 R77, -RZ, R5.H1_H1 ;  /* 0x30000005ff4d7230 */ /* 0x000fe20000004100 */
[----:B------:R-:W-:Y:S01]  /*31c0*/  F2FP.F16.F32.PACK_AB R66, R105, R66 ;  /* 0x000000426942723e */ /* 0x000fe200000000ff */
[----:B------:R-:W-:Y:S01]  /*31d0*/  HADD2.F32 R82, -RZ, R40.H1_H1 ;  /* 0x30000028ff527230 */ /* 0x000fe20000004100 */
[----:B------:R-:W1:Y:S01]  /*31e0*/  LDC.64 R96, c[0x0][0x380] ;  /* 0x0000e000ff607b82 */ /* 0x000e620000000a00 */
[----:B------:R-:W-:Y:S02]  /*31f0*/  HADD2.F32 R89, -RZ, R37.H0_H0 ;  /* 0x20000025ff597230 */ /* 0x000fe40000004100 */
[----:B------:R-:W-:Y:S01]  /*3200*/  FFMA.FTZ R83, R80, R83, R77 ;  /* 0x0000005350537223 */ /* 0x000fe2000001004d */
[----:B------:R-:W-:-:S02]  /*3210*/  HADD2.F32 R77, -RZ, R25.H0_H0 ;  /* 0x20000019ff4d7230 */ /* 0x000fc40000004100 */
[----:B------:R-:W-:Y:S01]  /*3220*/  FFMA.FTZ R80, R80, R81, R82 ;  /* 0x0000005150507223 */ /* 0x000fe20000010052 */
[--C-:B------:R-:W-:Y:S02]  /*3230*/  HADD2.F32 R81, -RZ, R4.reuse.H0_H0 ;  /* 0x20000004ff517230 */ /* 0x100fe40000004100 */
[C---:B------:R-:W-:Y:S01]  /*3240*/  FMUL.FTZ R100, R99.reuse, R100 ;  /* 0x0000006463647220 */ /* 0x040fe20000410000 */
[--C-:B------:R-:W-:Y:S02]  /*3250*/  HADD2.F32 R84, -RZ, R41.reuse.H0_H0 ;  /* 0x20000029ff547230 */ /* 0x100fe40000004100 */
[----:B------:R-:W-:Y:S01]  /*3260*/  FMUL.FTZ R106, R99, R106 ;  /* 0x0000006a636a7220 */ /* 0x000fe20000410000 */
[----:B------:R-:W-:Y:S02]  /*3270*/  HADD2.F32 R82, -RZ, R41.H1_H1 ;  /* 0x30000029ff527230 */ /* 0x000fe40000004100 */
[----:B------:R-:W-:Y:S01]  /*3280*/  FFMA.FTZ R77, R70, R77, R81 ;  /* 0x0000004d464d7223 */ /* 0x000fe20000010051 */
[----:B------:R-:W-:-:S02]  /*3290*/  HADD2.F32 R81, -RZ, R4.H1_H1 ;  /* 0x30000004ff517230 */ /* 0x000fc40000004100 */
[----:B------:R-:W-:Y:S01]  /*32a0*/  FFMA.FTZ R84, R70, R89, R84 ;  /* 0x0000005946547223 */ /* 0x000fe20000010054 */
[C---:B------:R-:W-:Y:S01]  /*32b0*/  FADD.FTZ R70, -R92.reuse, R71 ;  /* 0x000000475c467221 */ /* 0x040fe20000010100 */
[----:B------:R-:W-:Y:S02]  /*32c0*/  HADD2.F32 R71, -RZ, R25.H1_H1 ;  /* 0x30000019ff477230 */ /* 0x000fe40000004100 */
[----:B------:R-:W-:Y:S01]  /*32d0*/  FADD.FTZ R92, -R92, R95 ;  /* 0x0000005f5c5c7221 */ /* 0x000fe20000010100 */
[----:B------:R-:W-:Y:S02]  /*32e0*/  HADD2.F32 R89, -RZ, R37.H1_H1 ;  /* 0x30000025ff597230 */ /* 0x000fe40000004100 */
[----:B------:R-:W-:Y:S01]  /*32f0*/  FMUL.FTZ R70, R99, R70 ;  /* 0x0000004663467220 */ /* 0x000fe20000410000 */
[----:B0-----:R-:W-:-:S04]  /*3300*/  @!P2 IMAD.WIDE R64, R14, 0x4, R64 ;  /* 0x000000040e40a825 */ /* 0x001fc800078e0240 */
[C---:B------:R-:W-:Y:S01]  /*3310*/  FMUL.FTZ R92, R99.reuse, R92 ;  /* 0x0000005c635c7220 */ /* 0x040fe20000410000 */
[----:B------:R-:W-:Y:S01]  /*3320*/  F2FP.F16.F32.PACK_AB R75, R104, R75 ;  /* 0x0000004b684b723e */ /* 0x000fe200000000ff */
[C---:B------:R-:W-:Y:S01]  /*3330*/  FFMA.FTZ R98, R70.reuse, R71, R81 ;  /* 0x0000004746627223 */ /* 0x040fe20000010051 */
[----:B------:R-:W-:Y:S01]  /*3340*/  FFMA.FTZ R81, R70, R89, R82 ;  /* 0x0000005946517223 */ /* 0x000fe20000010052 */
[----:B------:R0:W-:Y:S01]  /*3350*/  @!P2 STG.E desc[UR6][R64.64], R121 ;  /* 0x000000794000a986 */ /* 0x0001e2000c101906 */
[----:B------:R-:W2:Y:S01]  /*3360*/  @!P2 LDC.64 R70, c[0x0][0x3c8] ;  /* 0x0000f200ff46ab82 */ /* 0x000ea20000000a00 */
[----:B------:R-:W-:Y:S01]  /*3370*/  FMUL.FTZ R82, R99, R78 ;  /* 0x0000004e63527220 */ /* 0x000fe20000410000 */
[--C-:B------:R-:W-:Y:S01]  /*3380*/  HADD2.F32 R123, -RZ, R38.reuse.H0_H0 ;  /* 0x20000026ff7b7230 */ /* 0x100fe20000004100 */
[----:B------:R-:W-:Y:S01]  /*3390*/  F2FP.F16.F32.PACK_AB R74, R74, R101 ;  /* 0x000000654a4a723e */ /* 0x000fe200000000ff */
[--C-:B------:R-:W-:Y:S01]  /*33a0*/  HADD2.F32 R85, -RZ, R3.reuse.H1_H1 ;  /* 0x30000003ff557230 */ /* 0x100fe20000004100 */
[----:B------:R-:W-:Y:S01]  /*33b0*/  F2FP.F16.F32.PACK_AB R73, R73, R102 ;  /* 0x000000664949723e */ /* 0x000fe200000000ff */
[----:B------:R-:W-:Y:S01]  /*33c0*/  HADD2.F32 R105, -RZ, R38.H1_H1 ;  /* 0x30000026ff697230 */ /* 0x000fe20000004100 */
[----:B------:R-:W-:Y:S01]  /*33d0*/  F2FP.F16.F32.PACK_AB R72, R72, R79 ;  /* 0x0000004f4848723e */ /* 0x000fe200000000ff */
[----:B------:R-:W3:Y:S01]  /*33e0*/  LDC.64 R88, c[0x0][0x428] ;  /* 0x00010a00ff587b82 */ /* 0x000ee20000000a00 */
[----:B------:R-:W-:Y:S01]  /*33f0*/  HADD2.F32 R90, -RZ, R42.H1_H1 ;  /* 0x3000002aff5a7230 */ /* 0x000fe20000004100 */
[----:B------:R-:W-:Y:S01]  /*3400*/  F2FP.F16.F32.PACK_AB R77, R98, R77 ;  /* 0x0000004d624d723e */ /* 0x000fe200000000ff */
[----:B0-----:R-:W-:Y:S01]  /*3410*/  HADD2.F32 R65, -RZ, R26.H0_H0 ;  /* 0x2000001aff417230 */ /* 0x001fe20000004100 */
[----:B------:R-:W-:Y:S01]  /*3420*/  F2FP.F16.F32.PACK_AB R76, R83, R76 ;  /* 0x0000004c534c723e */ /* 0x000fe200000000ff */
[----:B------:R-:W-:Y:S01]  /*3430*/  HADD2.F32 R121, -RZ, R3.H0_H0 ;  /* 0x20000003ff797230 */ /* 0x000fe20000004100 */
[----:B------:R-:W-:Y:S01]  /*3440*/  F2FP.F16.F32.PACK_AB R81, R81, R84 ;  /* 0x000000545151723e */ /* 0x000fe200000000ff */
[----:B------:R-:W-:Y:S01]  /*3450*/  HADD2.F32 R64, -RZ, R42.H0_H0 ;  /* 0x2000002aff407230 */ /* 0x000fe20000004100 */
[----:B------:R-:W-:-:S02]  /*3460*/  F2FP.F16.F32.PACK_AB R80, R80, R15 ;  /* 0x0000000f5050723e */ /* 0x000fc400000000ff */
[C---:B------:R-:W-:Y:S01]  /*3470*/  FFMA.FTZ R78, R82.reuse, R65, R121 ;  /* 0x00000041524e7223 */ /* 0x040fe20000010079 */
[----:B------:R-:W-:Y:S01]  /*3480*/  F2FP.F16.F32.PACK_AB R65, R103, R94 ;  /* 0x0000005e6741723e */ /* 0x000fe200000000ff */
[----:B------:R-:W-:Y:S01]  /*3490*/  FFMA.FTZ R82, R82, R123, R64 ;  /* 0x0000007b52527223 */ /* 0x000fe20000010040 */
[----:B------:R-:W0:Y:S01]  /*34a0*/  LDC.64 R94, c[0x0][0x430] ;  /* 0x00010c00ff5e7b82 */ /* 0x000e220000000a00 */
[----:B------:R-:W-:Y:S01]  /*34b0*/  F2FP.F16.F32.PACK_AB R64, R87, R86 ;  /* 0x000000565740723e */ /* 0x000fe200000000ff */
[----:B------:R-:W-:Y:S02]  /*34c0*/  HADD2.F32 R103, -RZ, R26.H1_H1 ;  /* 0x3000001aff677230 */ /* 0x000fe40000004100 */
[----:B--2---:R-:W-:Y:S01]  /*34d0*/  @!P2 IMAD.WIDE R70, R14, 0x4, R70 ;  /* 0x000000040e46a825 */ /* 0x004fe200078e0246 */
[----:B-1----:R-:W-:-:S03]  /*34e0*/  LEA R14, R96, R14, 0x2 ;  /* 0x0000000e600e7211 */ /* 0x002fc600078e10ff */
[C---:B------:R-:W-:Y:S01]  /*34f0*/  FFMA.FTZ R103, R100.reuse, R103, R85 ;  /* 0x0000006764677223 */ /* 0x040fe20000010055 */
[----:B------:R-:W-:Y:S01]  /*3500*/  HADD2.F32 R121, -RZ, R27.H0_H0 ;  /* 0x2000001bff797230 */ /* 0x000fe20000004100 */
[----:B------:R1:W-:Y:S01]  /*3510*/  @!P2 STG.E desc[UR6][R70.64], R99 ;  /* 0x000000634600a986 */ /* 0x0003e2000c101906 */
[----:B------:R-:W-:Y:S02]  /*3520*/  HADD2.F32 R123, -RZ, R2.H0_H0 ;  /* 0x20000002ff7b7230 */ /* 0x000fe40000004100 */
[----:B------:R-:W-:Y:S01]  /*3530*/  FFMA.FTZ R85, R100, R105, R90 ;  /* 0x0000006964557223 */ /* 0x000fe2000001005a */
[----:B---3--:R-:W-:Y:S01]  /*3540*/  IMAD.WIDE.U32 R86, R91, 0x10, R88 ;  /* 0x000000105b567825 */ /* 0x008fe200078e0058 */
[----:B------:R-:W-:-:S03]  /*3550*/  F2FP.F16.F32.PACK_AB R78, R103, R78 ;  /* 0x0000004e674e723e */ /* 0x000fc600000000ff */
[----:B------:R-:W-:Y:S01]  /*3560*/  FFMA.FTZ R105, R106, R121, R123 ;  /* 0x000000796a697223 */ /* 0x000fe2000001007b */
[----:B------:R-:W-:Y:S01]  /*3570*/  HADD2.F32 R100, -RZ, R43.H1_H1 ;  /* 0x3000002bff647230 */ /* 0x000fe20000004100 */
[----:B------:R2:W-:Y:S01]  /*3580*/  STG.E.128 desc[UR6][R86.64], R64 ;  /* 0x0000004056007986 */ /* 0x0005e2000c101d06 */
[----:B------:R-:W-:Y:S02]  /*3590*/  F2FP.F16.F32.PACK_AB R82, R85, R82 ;  /* 0x000000525552723e */ /* 0x000fe400000000ff */
[----:B------:R-:W-:Y:S01]  /*35a0*/  ISETP.GE.AND P2, PT, R14, R97, PT ;  /* 0x000000610e00720c */ /* 0x000fe20003f46270 */
[----:B-1----:R-:W-:Y:S01]  /*35b0*/  HADD2.F32 R99, -RZ, R39.H0_H0 ;  /* 0x20000027ff637230 */ /* 0x002fe20000004100 */
[----:B------:R-:W-:Y:S01]  /*35c0*/  F2FP.F16.F32.PACK_AB R70, R108, R107 ;  /* 0x0000006b6c46723e */ /* 0x000fe200000000ff */
[----:B------:R-:W-:Y:S02]  /*35d0*/  HADD2.F32 R71, -RZ, R2.H1_H1 ;  /* 0x30000002ff477230 */ /* 0x000fe40000004100 */
[----:B0-----:R-:W-:-:S04]  /*35e0*/  IMAD.WIDE.U32 R90, R91, 0x10, R94 ;  /* 0x000000105b5a7825 */ /* 0x001fc800078e005e */
[----:B--2---:R-:W-:Y:S01]  /*35f0*/  HADD2.F32 R65, -RZ, R43.H0_H0 ;  /* 0x2000002bff417230 */ /* 0x004fe20000004100 */
[----:B------:R-:W-:Y:S01]  /*3600*/  F2FP.F16.F32.PACK_AB R66, R116, R115 ;  /* 0x000000737442723e */ /* 0x000fe200000000ff */
[----:B------:R-:W-:Y:S01]  /*3610*/  HADD2.F32 R67, -RZ, R27.H1_H1 ;  /* 0x3000001bff437230 */ /* 0x000fe20000004100 */
[----:B------:R-:W-:Y:S01]  /*3620*/  F2FP.F16.F32.PACK_AB R64, R112, R111 ;  /* 0x0000006f7040723e */ /* 0x000fe200000000ff */
[----:B------:R-:W-:Y:S02]  /*3630*/  HADD2.F32 R87, -RZ, R39.H1_H1 ;  /* 0x30000027ff577230 */ /* 0x000fe40000004100 */
[----:B------:R-:W-:Y:S01]  /*3640*/  FFMA.FTZ R99, R106, R99, R65 ;  /* 0x000000636a637223 */ /* 0x000fe20000010041 */
[----:B------:R-:W-:Y:S01]  /*3650*/  F2FP.F16.F32.PACK_AB R65, R114, R113 ;  /* 0x000000717241723e */ /* 0x000fe200000000ff */
[C---:B------:R-:W-:Y:S01]  /*3660*/  FFMA.FTZ R106, R92.reuse, R67, R71 ;  /* 0x000000435c6a7223 */ /* 0x040fe20000010047 */
[----:B------:R-:W-:Y:S01]  /*3670*/  F2FP.F16.F32.PACK_AB R67, R117, R118 ;  /* 0x000000767543723e */ /* 0x000fe200000000ff */
[----:B------:R-:W-:Y:S01]  /*3680*/  FFMA.FTZ R100, R92, R87, R100 ;  /* 0x000000575c647223 */ /* 0x000fe20000010064 */
[----:B------:R-:W-:Y:S01]  /*3690*/  IMAD.WIDE.U32 R86, R93, 0x10, R88 ;  /* 0x000000105d567825 */ /* 0x000fe200078e0058 */
[----:B------:R-:W-:-:S02]  /*36a0*/  F2FP.F16.F32.PACK_AB R71, R110, R109 ;  /* 0x0000006d6e47723e */ /* 0x000fc400000000ff */
[----:B------:R-:W-:Y:S01]  /*36b0*/  F2FP.F16.F32.PACK_AB R79, R106, R105 ;  /* 0x000000696a4f723e */ /* 0x000fe200000000ff */
[----:B------:R-:W-:Y:S01]  /*36c0*/  IMAD.WIDE.U32 R92, R93, 0x10, R94 ;  /* 0x000000105d5c7825 */ /* 0x000fe200078e005e */
[----:B------:R-:W-:Y:S01]  /*36d0*/  F2FP.F16.F32.PACK_AB R83, R100, R99 ;  /* 0x000000636453723e */ /* 0x000fe200000000ff */
[----:B------:R0:W-:Y:S02]  /*36e0*/  STG.E.128 desc[UR6][R90.64], R64 ;  /* 0x000000405a007986 */ /* 0x0001e4000c101d06 */
[C---:B------:R-:W-:Y:S02]  /*36f0*/  IMAD.WIDE.U32 R88, R119.reuse, 0x10, R88 ;  /* 0x0000001077587825 */ /* 0x040fe400078e0058 */
[----:B------:R0:W-:Y:S02]  /*3700*/  STG.E.128 desc[UR6][R86.64], R68 ;  /* 0x0000004456007986 */ /* 0x0001e4000c101d06 */
[----:B------:R-:W-:Y:S02]  /*3710*/  IMAD.WIDE.U32 R94, R119, 0x10, R94 ;  /* 0x00000010775e7825 */ /* 0x000fe400078e005e */
[----:B------:R0:W-:Y:S04]  /*3720*/  STG.E.128 desc[UR6][R92.64], R72 ;  /* 0x000000485c007986 */ /* 0x0001e8000c101d06 */
[----:B------:R0:W-:Y:S04]  /*3730*/  STG.E.128 desc[UR6][R88.64], R76 ;  /* 0x0000004c58007986 */ /* 0x0001e8000c101d06 */
[----:B------:R0:W-:Y:S01]  /*3740*/  STG.E.128 desc[UR6][R94.64], R80 ;  /* 0x000000505e007986 */ /* 0x0001e2000c101d06 */
[----:B------:R-:W-:Y:S05]  /*3750*/  @!P2 BRA `(.L_x_1774) ;  /* 0xffffffd0008ca947 */ /* 0x000fea000383ffff */
[----:B------:R-:W-:Y:S05]  /*3760*/  EXIT ;  /* 0x000000000000794d */ /* 0x000fea0003800000 */
.L_x_1773:
[----:B------:R-:W-:Y:S01]  /*3770*/  HFMA2 R98, -RZ, RZ, 0, 5.9604644775390625e-08 ;  /* 0x00000001ff627431 */ /* 0x000fe200000001ff */
[----:B------:R-:W-:Y:S01]  /*3780*/  BSSY B0, `(.L_x_1775) ;  /* 0x0000007000007945 */ /* 0x000fe20003800000 */
[----:B------:R-:W-:Y:S02]  /*3790*/  MOV R99, R66 ;  /* 0x0000004200637202 */ /* 0x000fe40000000f00 */
[----:B------:R-:W-:Y:S02]  /*37a0*/  MOV R101, 0x1f ;  /* 0x0000001f00657802 */ /* 0x000fe40000000f00 */
[----:B------:R-:W-:-:S07]  /*37b0*/  MOV R96, 0xffffffff ;  /* 0xffffffff00607802 */ /* 0x000fce0000000f00 */
[----:B--2---:R-:W-:Y:S05]  /*37c0*/  WARPSYNC.COLLECTIVE R96, `(.L_x_1776) ;  /* 0x0000000060087348 */ /* 0x004fea0003c00000 */
[----:B------:R0:W1:Y:S02]  /*37d0*/  SHFL.BFLY P4, R97, R99, R98, R101 ;  /* 0x0c00006263617389 */ /* 0x0000640000080065 */
[----:B012---:R-:W-:Y:S05]  /*37e0*/  ENDCOLLECTIVE ;  /* 0x000000000000791b */ /* 0x007fea0003800000 */
.L_x_1776:
[----:B------:R-:W-:Y:S05]  /*37f0*/  BSYNC B0 ;  /* 0x0000000000007941 */ /* 0x000fea0003800000 */
.L_x_1775:
        /* <DEDUP_REMOVED lines=9> */
.L_x_1777:
[----:B------:R-:W-:Y:S01]  /*3890*/  HFMA2 R98, -RZ, RZ, 0, 2.384185791015625e-07 ;  /* 0x00000004ff627431 */ /* 0x000fe200000001ff */
[----:B------:R-:W-:-:S05]  /*38a0*/  MOV R64, R97 ;  /* 0x0000006100407202 */ /* 0x000fca0000000f00 */
[----:B------:R-:W-:-:S05]  /*38b0*/  FADD.FTZ R67, R65, R64 ;  /* 0x0000004041437221 */ /* 0x000fca0000010000 */
[----:B------:R-:W-:-:S07]  /*38c0*/  MOV R99, R67 ;  /* 0x0000004300637202 */ /* 0x000fce0000000f00 */
[----:B------:R-:W-:Y:S05]  /*38d0*/  WARPSYNC.COLLECTIVE R96, `(.L_x_1778) ;  /* 0x0000000060087348 */ /* 0x000fea0003c00000 */
[----:B------:R0:W1:Y:S02]  /*38e0*/  SHFL.BFLY P4, R97, R99, R98, R101 ;  /* 0x0c00006263617389 */ /* 0x0000640000080065 */
[----:B01----:R-:W-:Y:S05]  /*38f0*/  ENDCOLLECTIVE ;  /* 0x000000000000791b */ /* 0x003fea0003800000 */
.L_x_1778:
[----:B------:R-:W-:Y:S01]  /*3900*/  HFMA2 R98, -RZ, RZ, 0, 4.76837158203125e-07 ;  /* 0x00000008ff627431 */ /* 0x000fe200000001ff */
[----:B------:R-:W-:-:S05]  /*3910*/  MOV R64, R97 ;  /* 0x0000006100407202 */ /* 0x000fca0000000f00 */
[----:B------:R-:W-:Y:S02]  /*3920*/  FADD.FTZ R92, R67, R64 ;  /* 0x00000040435c7221 */ /* 0x000fe40000010000 */
[----:B------:R-:W0:Y:S03]  /*3930*/  LDC R64, c[0x0][0x400] ;  /* 0x00010000ff407b82 */ /* 0x000e260000000800 */
[----:B------:R-:W-:-:S07]  /*3940*/  MOV R99, R92 ;  /* 0x0000005c00637202 */ /* 0x000fce0000000f00 */
[----:B0-----:R-:W-:Y:S05]  /*3950*/  WARPSYNC.COLLECTIVE R96, `(.L_x_1779) ;  /* 0x0000000060087348 */ /* 0x001fea0003c00000 */
[----:B------:R1:W2:Y:S02]  /*3960*/  SHFL.BFLY P4, R97, R99, R98, R101 ;  /* 0x0c00006263617389 */ /* 0x0002a40000080065 */
[----:B012---:R-:W-:Y:S05]  /*3970*/  ENDCOLLECTIVE ;  /* 0x000000000000791b */ /* 0x007fea0003800000 */
.L_x_1779:
[----:B------:R-:W-:Y:S01]  /*3980*/  HFMA2 R98, -RZ, RZ, 0, 9.5367431640625e-07 ;  /* 0x00000010ff627431 */ /* 0x000fe200000001ff */
[----:B------:R-:W-:-:S05]  /*3990*/  MOV R15, R97 ;  /* 0x00000061000f7202 */ /* 0x000fca0000000f00 */
[----:B------:R-:W-:-:S05]  /*39a0*/  FADD.FTZ R94, R92, R15 ;  /* 0x0000000f5c5e7221 */ /* 0x000fca0000010000 */
[----:B------:R-:W-:-:S07]  /*39b0*/  MOV R99, R94 ;  /* 0x0000005e00637202 */ /* 0x000fce0000000f00 */
[----:B------:R-:W-:Y:S05]  /*39c0*/  WARPSYNC.COLLECTIVE R96, `(.L_x_1780) ;  /* 0x0000000060087348 */ /* 0x000fea0003c00000 */
[----:B------:R0:W1:Y:S02]  /*39d0*/  SHFL.BFLY P4, R97, R99, R98, R101 ;  /* 0x0c00006263617389 */ /* 0x0000640000080065 */
[----:B01----:R-:W-:Y:S05]  /*39e0*/  ENDCOLLECTIVE ;  /* 0x000000000000791b */ /* 0x003fea0003800000 */
.L_x_1780:
[----:B------:R-:W-:Y:S01]  /*39f0*/  HFMA2 R98, -RZ, RZ, 0, 5.9604644775390625e-08 ;  /* 0x00000001ff627431 */ /* 0x000fe200000001ff */
[----:B------:R-:W-:-:S05]  /*3a00*/  MOV R15, R97 ;  /* 0x00000061000f7202 */ /* 0x000fca0000000f00 */
[----:B------:R-:W-:-:S04]  /*3a10*/  FADD.FTZ R15, R94, R15 ;  /* 0x0000000f5e0f7221 */ /* 0x000fc80000010000 */
[----:B------:R-:W-:-:S04]  /*3a20*/  FMUL.FTZ R121, R15, R64 ;  /* 0x000000400f797220 */ /* 0x000fc80000410000 */
[C---:B------:R-:W-:Y:S01]  /*3a30*/  FADD.FTZ R15, -R121.reuse, R86 ;  /* 0x00000056790f7221 */ /* 0x040fe20000010100 */
[C---:B------:R-:W-:Y:S01]  /*3a40*/  FADD.FTZ R66, -R121.reuse, R87 ;  /* 0x0000005779427221 */ /* 0x040fe20000010100 */
[----:B------:R-:W-:Y:S02]  /*3a50*/  FADD.FTZ R92, -R121, R88 ;  /* 0x00000058795c7221 */ /* 0x000fe40000010100 */
[----:B------:R-:W-:-:S04]  /*3a60*/  FFMA.FTZ R15, R15, R15, RZ ;  /* 0x0000000f0f0f7223 */ /* 0x000fc800000100ff */
        /* <DEDUP_REMOVED lines=44> */
[----:B------:R-:W-:-:S07]  /*3d30*/  MOV R99, R15 ;  /* 0x0000000f00637202 */ /* 0x000fce0000000f00 */
[----:B------:R-:W-:Y:S05]  /*3d40*/  WARPSYNC.COLLECTIVE R96, `(.L_x_1781) ;  /* 0x0000000060087348 */ /* 0x000fea0003c00000 */
[----:B------:R0:W1:Y:S02]  /*3d50*/  SHFL.BFLY P4, R97, R99, R98, R101 ;  /* 0x0c00006263617389 */ /* 0x0000640000080065 */
[----:B01----:R-:W-:Y:S05]  /*3d60*/  ENDCOLLECTIVE ;  /* 0x000000000000791b */ /* 0x003fea0003800000 */
.L_x_1781:
[----:B------:R-:W-:Y:S01]  /*3d70*/  HFMA2 R98, -RZ, RZ, 0, 1.1920928955078125e-07 ;  /* 0x00000002ff627431 */ /* 0x000fe200000001ff */
[----:B------:R-:W-:-:S05]  /*3d80*/  MOV R66, R97 ;  /* 0x0000006100427202 */ /* 0x000fca0000000f00 */
[----:B------:R-:W-:-:S05]  /*3d90*/  FADD.FTZ R66, R15, R66 ;  /* 0x000000420f427221 */ /* 0x000fca0000010000 */
[----:B------:R-:W-:-:S07]  /*3da0*/  MOV R99, R66 ;  /* 0x0000004200637202 */ /* 0x000fce0000000f00 */
[----:B------:R-:W-:Y:S05]  /*3db0*/  WARPSYNC.COLLECTIVE R96, `(.L_x_1782) ;  /* 0x0000000060087348 */ /* 0x000fea0003c00000 */
[----:B------:R0:W1:Y:S02]  /*3dc0*/  SHFL.BFLY P4, R97, R99, R98, R101 ;  /* 0x0c00006263617389 */ /* 0x0000640000080065 */
[----:B01----:R-:W-:Y:S05]  /*3dd0*/  ENDCOLLECTIVE ;  /* 0x000000000000791b */ /* 0x003fea0003800000 */
.L_x_1782:
[----:B------:R-:W-:Y:S01]  /*3de0*/  HFMA2 R98, -RZ, RZ, 0, 2.384185791015625e-07 ;  /* 0x00000004ff627431 */ /* 0x000fe200000001ff */
[----:B------:R-:W-:-:S05]  /*3df0*/  MOV R65, R97 ;  /* 0x0000006100417202 */ /* 0x000fca0000000f00 */
[----:B------:R-:W-:-:S05]  /*3e00*/  FADD.FTZ R65, R66, R65 ;  /* 0x0000004142417221 */ /* 0x000fca0000010000 */
[----:B------:R-:W-:-:S07]  /*3e10*/  MOV R99, R65 ;  /* 0x0000004100637202 */ /* 0x000fce0000000f00 */
[----:B------:R-:W-:Y:S05]  /*3e20*/  WARPSYNC.COLLECTIVE R96, `(.L_x_1783) ;  /* 0x0000000060087348 */ /* 0x000fea0003c00000 */
[----:B------:R0:W1:Y:S02]  /*3e30*/  SHFL.BFLY P4, R97, R99, R98, R101 ;  /* 0x0c00006263617389 */ /* 0x0000640000080065 */
[----:B01----:R-:W-:Y:S05]  /*3e40*/  ENDCOLLECTIVE ;  /* 0x000000000000791b */ /* 0x003fea0003800000 */
.L_x_1783:
[----:B------:R-:W-:Y:S01]  /*3e50*/  HFMA2 R98, -RZ, RZ, 0, 4.76837158203125e-07 ;  /* 0x00000008ff627431 */ /* 0x000fe200000001ff */
[----:B------:R-:W-:-:S05]  /*3e60*/  MOV R92, R97 ;  /* 0x00000061005c7202 */ /* 0x000fca0000000f00 */
[----:B------:R-:W-:-:S05]  /*3e70*/  FADD.FTZ R92, R65, R92 ;  /* 0x0000005c415c7221 */ /* 0x000fca0000010000 */
[----:B------:R-:W-:-:S07]  /*3e80*/  MOV R99, R92 ;  /* 0x0000005c00637202 */ /* 0x000fce0000000f00 */
[----:B------:R-:W-:Y:S05]  /*3e90*/  WARPSYNC.COLLECTIVE R96, `(.L_x_1784) ;  /* 0x0000000060087348 */ /* 0x000fea0003c00000 */
[----:B------:R0:W1:Y:S02]  /*3ea0*/  SHFL.BFLY P4, R97, R99, R98, R101 ;  /* 0x0c00006263617389 */ /* 0x0000640000080065 */
[----:B01----:R-:W-:Y:S05]  /*3eb0*/  ENDCOLLECTIVE ;  /* 0x000000000000791b */ /* 0x003fea0003800000 */
.L_x_1784:
[----:B------:R-:W-:Y:S01]  /*3ec0*/  HFMA2 R98, -RZ, RZ, 0, 9.5367431640625e-07 ;  /* 0x00000010ff627431 */ /* 0x000fe200000001ff */
[----:B------:R-:W-:-:S05]  /*3ed0*/  MOV R67, R97 ;  /* 0x0000006100437202 */ /* 0x000fca0000000f00 */
[----:B------:R-:W-:-:S05]  /*3ee0*/  FADD.FTZ R67, R92, R67 ;  /* 0x000000435c437221 */ /* 0x000fca0000010000 */
[----:B------:R-:W-:-:S07]  /*3ef0*/  MOV R99, R67 ;  /* 0x0000004300637202 */ /* 0x000fce0000000f00 */
[----:B------:R-:W-:Y:S05]  /*3f00*/  WARPSYNC.COLLECTIVE R96, `(.L_x_1785) ;  /* 0x0000000060087348 */ /* 0x000fea0003c00000 */
[----:B------:R0:W1:Y:S02]  /*3f10*/  SHFL.BFLY P4, R97, R99, R98, R101 ;  /* 0x0c00006263617389 */ /* 0x0000640000080065 */
[----:B01----:R-:W-:Y:S05]  /*3f20*/  ENDCOLLECTIVE ;  /* 0x000000000000791b */ /* 0x003fea0003800000 */
.L_x_1785:
[----:B------:R-:W-:Y:S01]  /*3f30*/  MOV R94, R97 ;  /* 0x00000061005e7202 */ /* 0x000fe20000000f00 */
[----:B------:R-:W-:Y:S06]  /*3f40*/  BRA `(.L_x_1786) ;  /* 0xffffffe800287947 */ /* 0x000fec000383ffff */
.L_x_1787:
        /* <DEDUP_REMOVED lines=11> */
.L_x_17354:


//--------------------- .text._ZN10layer_norm31ln_parallel_residual_fwd_kernelINS_13Kernel_traitsI6__halfS2_S2_S2_fjLj768ELj1ELj4ELj1ELj16ENS_18Kernel_traits_baseILj768ES2_S2_S2_S2_fjLj128EEEEELb0ELb1ELb0EEEvNS_9FwdParamsE --------------------------
	.section	.text._ZN10layer_norm31ln_parallel_residual_fwd_kernelINS_13Kernel_traitsI6__halfS2_S2_S2_fjLj768ELj1ELj4ELj1ELj16ENS_18Kernel_traits_baseILj768ES2_S2_S2_S2_fjLj128EEEEELb0ELb1ELb0EEEvNS_9FwdParamsE,"ax",@progbits
	.align	128
        .global         _ZN10layer_norm31ln_parallel_residual_fwd_kernelINS_13Kernel_traitsI6__halfS2_S2_S2_fjLj768ELj1ELj4ELj1ELj16ENS_18Kernel_traits_baseILj768ES2_S2_S2_S2_fjLj128EEEEELb0ELb1ELb0EEEvNS_9FwdParamsE
        .type           _ZN10layer_norm31ln_parallel_residual_fwd_kernelINS_13Kernel_traitsI6__halfS2_S2_S2_fjLj768ELj1ELj4ELj1ELj16ENS_18Kernel_traits_baseILj768ES2_S2_S2_S2_fjLj128EEEEELb0ELb1ELb0EEEvNS_9FwdParamsE,@function
        .size           _ZN10layer_norm31ln_parallel_residual_fwd_kernelINS_13Kernel_traitsI6__halfS2_S2_S2_fjLj768ELj1ELj4ELj1ELj16ENS_18Kernel_traits_baseILj768ES2_S2_S2_S2_fjLj128EEEEELb0ELb1ELb0EEEvNS_9FwdParamsE,(.L_x_17355 - _ZN10layer_norm31ln_parallel_residual_fwd_kernelINS_13Kernel_traitsI6__halfS2_S2_S2_fjLj768ELj1ELj4ELj1ELj16ENS_18Kernel_traits_baseILj768ES2_S2_S2_S2_fjLj128EEEEELb0ELb1ELb0EEEvNS_9FwdParamsE)
        .other          _ZN10layer_norm31ln_parallel_residual_fwd_kernelINS_13Kernel_traitsI6__halfS2_S2_S2_fjLj768ELj1ELj4ELj1ELj16ENS_18Kernel_traits_baseILj768ES2_S2_S2_S2_fjLj128EEEEELb0ELb1ELb0EEEvNS_9FwdParamsE,@"STO_CUDA_ENTRY STV_DEFAULT"
_ZN10layer_norm31ln_parallel_residual_fwd_kernelINS_13Kernel_traitsI6__halfS2_S2_S2_fjLj768ELj1ELj4ELj1ELj16ENS_18Kernel_traits_baseILj768ES2_S2_S2_S2_fjLj128EEEEELb0ELb1ELb0EEEvNS_9FwdParamsE:
.text._ZN10layer_norm31ln_parallel_residual_fwd_kernelINS_13Kernel_traitsI6__halfS2_S2_S2_fjLj768ELj1ELj4ELj1ELj16ENS_18Kernel_traits_baseILj768ES2_S2_S2_S2_fjLj128EEEEELb0ELb1ELb0EEEvNS_9FwdParamsE:
        /* <DEDUP_REMOVED lines=21> */
[----:B------:R-:W-:Y:S06]  /*0150*/  BRA.U !UP1, `(.L_x_1789) ;  /* 0x0000000109687547 */ /* 0x000fec000b800000 */
[C---:B------:R-:W-:Y:S02]  /*0160*/  ISETP.GE.U32.AND P0, PT, R7.reuse, 0x20, PT ;  /* 0x000000200700780c */ /* 0x040fe40003f06070 */
[----:B------:R-:W-:Y:S02]  /*0170*/  ISETP.GE.U32.AND P1, PT, R7, 0x40, PT ;  /* 0x000000400700780c */ /* 0x000fe40003f26070 */
[----:B------:R-:W-:-:S09]  /*0180*/  MOV R15, R6 ;  /* 0x00000006000f7202 */ /* 0x000fd20000000f00 */
[----:B------:R-:W1:Y:S01]  /*0190*/  @P0 LDC.64 R2, c[0x0][0x3d0] ;  /* 0x0000f400ff020b82 */ /* 0x000e620000000a00 */
[----:B------:R-:W-:-:S07]  /*01a0*/  @P0 LOP3.LUT R15, R6, 0x20, RZ, 0xfc, !PT ;  /* 0x00000020060f0812 */ /* 0x000fce00078efcff */
[----:B------:R-:W2:Y:S08]  /*01b0*/  @P0 LDC.64 R8, c[0x0][0x438] ;  /* 0x00010e00ff080b82 */ /* 0x000eb00000000a00 */
[----:B------:R-:W3:Y:S08]  /*01c0*/  @P1 LDC.64 R10, c[0x0][0x3d0] ;  /* 0x0000f400ff0a1b82 */ /* 0x000ef00000000a00 */
[----:B------:R-:W4:Y:S01]  /*01d0*/  @P1 LDC.64 R12, c[0x0][0x438] ;  /* 0x00010e00ff0c1b82 */ /* 0x000f220000000a00 */
[----:B-1----:R-:W-:-:S05]  /*01e0*/  @P0 IMAD.WIDE.U32 R2, R6, 0x10, R2 ;  /* 0x0000001006020825 */ /* 0x002fca00078e0002 */
[----:B0-----:R0:W5:Y:S01]  /*01f0*/  @P0 LDG.E.128 R44, desc[UR6][R2.64] ;  /* 0x00000006022c0981 */ /* 0x001162000c1e1d00 */
[----:B--2---:R-:W-:-:S05]  /*0200*/  @P0 IMAD.WIDE.U32 R8, R6, 0x10, R8 ;  /* 0x0000001006080825 */ /* 0x004fca00078e0008 */
[----:B------:R0:W5:Y:S01]  /*0210*/  @P0 LD.E.128 R40, desc[UR6][R8.64] ;  /* 0x0000000608280980 */ /* 0x000162000c101d00 */
[----:B---3--:R-:W-:-:S05]  /*0220*/  @P1 IMAD.WIDE.U32 R10, R15, 0x10, R10 ;  /* 0x000000100f0a1825 */ /* 0x008fca00078e000a */
[----:B------:R0:W5:Y:S01]  /*0230*/  @P1 LDG.E.128 R36, desc[UR6][R10.64] ;  /* 0x000000060a241981 */ /* 0x000162000c1e1d00 */
[----:B----4-:R-:W-:-:S05]  /*0240*/  @P1 IMAD.WIDE.U32 R12, R15, 0x10, R12 ;  /* 0x000000100f0c1825 */ /* 0x010fca00078e000c */
        /* <DEDUP_REMOVED lines=11> */
.L_x_1789:
[C---:B------:R-:W-:Y:S02]  /*0300*/  ISETP.GE.U32.AND P1, PT, R7.reuse, 0x40, PT ;  /* 0x000000400700780c */ /* 0x040fe40003f26070 */
[C---:B------:R-:W-:Y:S02]  /*0310*/  ISETP.GE.U32.AND P0, PT, R7.reuse, 0x20, PT ;  /* 0x000000200700780c */ /* 0x040fe40003f06070 */
[----:B------:R-:W-:Y:S02]  /*0320*/  ISETP.GE.U32.AND P2, PT, R7, 0x60, PT ;  /* 0x000000600700780c */ /* 0x000fe40003f46070 */
[----:B------:R-:W-:-:S07]  /*0330*/  MOV R15, R6 ;  /* 0x00000006000f7202 */ /* 0x000fce0000000f00 */
[----:B------:R-:W1:Y:S02]  /*0340*/  @P1 LDC.64 R2, c[0x0][0x3d0] ;  /* 0x0000f400ff021b82 */ /* 0x000e640000000a00 */
[----:B------:R-:W-:-:S06]  /*0350*/  @P0 LOP3.LUT R15, R6, 0x20, RZ, 0xfc, !PT ;  /* 0x00000020060f0812 */ /* 0x000fcc00078efcff */
[----:B------:R-:W2:Y:S08]  /*0360*/  @P0 LDC.64 R8, c[0x0][0x3d0] ;  /* 0x0000f400ff080b82 */ /* 0x000eb00000000a00 */
[----:B------:R-:W3:Y:S01]  /*0370*/  @P2 LDC.64 R12, c[0x0][0x3d0] ;  /* 0x0000f400ff0c2b82 */ /* 0x000ee20000000a00 */
[C---:B-1----:R-:W-:Y:S01]  /*0380*/  @P1 IMAD.WIDE.U32 R2, R15.reuse, 0x10, R2 ;  /* 0x000000100f021825 */ /* 0x042fe200078e0002 */
[----:B------:R-:W-:-:S04]  /*0390*/  @P1 IADD3 R15, PT, PT, R15, 0x20, RZ ;  /* 0x000000200f0f1810 */ /* 0x000fc80007ffe0ff */
[----:B0-----:R0:W5:Y:S01]  /*03a0*/  @P1 LDG.E.128 R36, desc[UR6][R2.64] ;  /* 0x0000000602241981 */ /* 0x001162000c1e1d00 */
[----:B--2---:R-:W-:-:S05]  /*03b0*/  @P0 IMAD.WIDE.U32 R10, R6, 0x10, R8 ;  /* 0x00000010060a0825 */ /* 0x004fca00078e0008 */
[----:B------:R0:W5:Y:S01]  /*03c0*/  @P0 LDG.E.128 R44, desc[UR6][R10.64] ;  /* 0x000000060a2c0981 */ /* 0x000162000c1e1d00 */
[----:B---3--:R-:W-:-:S05]  /*03d0*/  @P2 IMAD.WIDE.U32 R8, R15, 0x10, R12 ;  /* 0x000000100f082825 */ /* 0x008fca00078e000c */
        /* <DEDUP_REMOVED lines=9> */
.L_x_1790:
[----:B------:R-:W-:Y:S05]  /*0470*/  BSYNC.RECONVERGENT B0 ;  /* 0x0000000000007941 */ /* 0x000fea0003800200 */
.L_x_1788:
        /* <DEDUP_REMOVED lines=8> */
[----:B0-----:R-:W-:-:S11]  /*0500*/  UISETP.NE.AND UP2, UPT, UR4, URZ, UPT ;  /* 0x000000ff0400728c */ /* 0x001fd6000bf45270 */
.L_x_1816:
[----:B-1----:R-:W-:Y:S01]  /*0510*/  IMAD R4, R5, UR9, RZ ;  /* 0x0000000905047c24 */ /* 0x002fe2000f8e02ff */
[----:B------:R-:W-:Y:S04]  /*0520*/  BSSY.RECONVERGENT B0, `(.L_x_1791) ;  /* 0x000008c000007945 */ /* 0x000fe80003800200 */
[----:B------:R-:W-:-:S04]  /*0530*/  SHF.R.S32.HI R11, RZ, 0x1f, R4 ;  /* 0x0000001fff0b7819 */ /* 0x000fc80000011404 */
[----:B------:R-:W-:-:S04]  /*0540*/  LEA.HI R11, R11, R4, RZ, 0x3 ;  /* 0x000000040b0b7211 */ /* 0x000fc800078f18ff */
[----:B------:R-:W-:-:S04]  /*0550*/  LEA.HI.SX32 R4, R11, R6, 0x1d ;  /* 0x000000060b047211 */ /* 0x000fc800078feaff */
[----:B------:R-:W-:Y:S01]  /*0560*/  MOV R70, R4 ;  /* 0x0000000400467202 */ /* 0x000fe20000000f00 */
[----:B0-----:R-:W-:Y:S06]  /*0570*/  @!P0 BRA `(.L_x_1792) ;  /* 0x0000000800188947 */ /* 0x001fec0003800000 */
[----:B---3--:R-:W-:Y:S01]  /*0580*/  ISETP.NE.U32.AND P0, PT, RZ, UR10, PT ;  /* 0x0000000aff007c0c */ /* 0x008fe2000bf05070 */
[----:B------:R-:W0:Y:S01]  /*0590*/  LDC.64 R48, c[0x0][0x390] ;  /* 0x0000e400ff307b82 */ /* 0x000e220000000a00 */
[----:B----4-:R-:W-:Y:S02]  /*05a0*/  ISETP.NE.U32.AND P1, PT, RZ, UR12, PT ;  /* 0x0000000cff007c0c */ /* 0x010fe4000bf25070 */
[----:B------:R-:W-:Y:S02]  /*05b0*/  ISETP.NE.AND.EX P0, PT, RZ, UR11, PT, P0 ;  /* 0x0000000bff007c0c */ /* 0x000fe4000bf05300 */
[----:B------:R-:W-:-:S11]  /*05c0*/  ISETP.NE.AND.EX P1, PT, RZ, UR13, PT, P1 ;  /* 0x0000000dff007c0c */ /* 0x000fd6000bf25310 */
[----:B------:R-:W1:Y:S08]  /*05d0*/  @P0 LDC.64 R56, c[0x0][0x398] ;  /* 0x0000e600ff380b82 */ /* 0x000e700000000a00 */
[----:B------:R-:W3:Y:S01]  /*05e0*/  @P1 LDC.64 R10, c[0x0][0x3a0] ;  /* 0x0000e800ff0a1b82 */ /* 0x000ee20000000a00 */
[----:B0-----:R-:W-:-:S06]  /*05f0*/  IMAD.WIDE.U32 R48, R4, 0x10, R48 ;  /* 0x0000001004307825 */ /* 0x001fcc00078e0030 */
[----:B------:R-:W5:Y:S01]  /*0600*/  LDG.E.128 R48, desc[UR6][R48.64] ;  /* 0x0000000630307981 */ /* 0x000f62000c1e1d00 */
[----:B-1----:R-:W-:-:S05]  /*0610*/  @P0 IMAD.WIDE.U32 R56, R4, 0x10, R56 ;  /* 0x0000001004380825 */ /* 0x002fca00078e0038 */
[----:B------:R0:W5:Y:S01]  /*0620*/  @P0 LDG.E.128 R20, desc[UR6][R56.64] ;  /* 0x0000000638140981 */ /* 0x000162000c1e1d00 */
[----:B---3--:R-:W-:-:S05]  /*0630*/  @P1 IMAD.WIDE.U32 R10, R4, 0x10, R10 ;  /* 0x00000010040a1825 */ /* 0x008fca00078e000a */
[----:B------:R0:W5:Y:S01]  /*0640*/  @P1 LDG.E.128 R16, desc[UR6][R10.64] ;  /* 0x000000060a101981 */ /* 0x000162000c1e1d00 */
[----:B------:R-:W-:Y:S05]  /*0650*/  @!P0 BRA `(.L_x_1793) ;  /* 0x00000004002c8947 */ /* 0x000fea0003800000 */
[----:B------:R-:W-:Y:S05]  /*0660*/  @!P1 BRA `(.L_x_1794) ;  /* 0x0000000000b49947 */ /* 0x000fea0003800000 */
[----:B0----5:R-:W-:Y:S02]  /*0670*/  HADD2.F32 R10, -RZ, R48.H0_H0 ;  /* 0x20000030ff0a7230 */ /* 0x021fe40000004100 */
[----:B------:R-:W-:Y:S02]  /*0680*/  HADD2.F32 R11, -RZ, R20.H0_H0 ;  /* 0x20000014ff0b7230 */ /* 0x000fe40000004100 */
[----:B------:R-:W-:Y:S02]  /*0690*/  HADD2.F32 R54, -RZ, R48.H1_H1 ;  /* 0x30000030ff367230 */ /* 0x000fe40000004100 */
[----:B------:R-:W-:Y:S02]  /*06a0*/  HADD2.F32 R15, -RZ, R50.H0_H0 ;  /* 0x20000032ff0f7230 */ /* 0x000fe40000004100 */
[----:B------:R-:W-:Y:S01]  /*06b0*/  FADD.FTZ R10, R10, R11 ;  /* 0x0000000b0a0a7221 */ /* 0x000fe20000010000 */
[----:B------:R-:W-:Y:S02]  /*06c0*/  HADD2.F32 R48, -RZ, R22.H0_H0 ;  /* 0x20000016ff307230 */ /* 0x000fe40000004100 */
[----:B------:R-:W-:-:S02]  /*06d0*/  HADD2.F32 R12, -RZ, R49.H0_H0 ;  /* 0x20000031ff0c7230 */ /* 0x000fc40000004100 */
[----:B------:R-:W-:Y:S02]  /*06e0*/  HADD2.F32 R11, -RZ, R20.H1_H1 ;  /* 0x30000014ff0b7230 */ /* 0x000fe40000004100 */
[----:B------:R-:W-:Y:S01]  /*06f0*/  FADD.FTZ R15, R15, R48 ;  /* 0x000000300f0f7221 */ /* 0x000fe20000010000 */
[----:B------:R-:W-:Y:S02]  /*0700*/  HADD2.F32 R13, -RZ, R21.H0_H0 ;  /* 0x20000015ff0d7230 */ /* 0x000fe40000004100 */
[----:B------:R-:W-:Y:S02]  /*0710*/  HADD2.F32 R59, -RZ, R49.H1_H1 ;  /* 0x30000031ff3b7230 */ /* 0x000fe40000004100 */
[----:B------:R-:W-:Y:S01]  /*0720*/  FADD.FTZ R54, R54, R11 ;  /* 0x0000000b36367221 */ /* 0x000fe20000010000 */
[----:B------:R-:W-:Y:S02]  /*0730*/  HADD2.F32 R50, -RZ, R50.H1_H1 ;  /* 0x30000032ff327230 */ /* 0x000fe40000004100 */
[----:B------:R-:W-:Y:S01]  /*0740*/  FADD.FTZ R12, R12, R13 ;  /* 0x0000000d0c0c7221 */ /* 0x000fe20000010000 */
[----:B------:R-:W-:-:S02]  /*0750*/  HADD2.F32 R49, -RZ, R22.H1_H1 ;  /* 0x30000016ff317230 */ /* 0x000fc40000004100 */
[----:B------:R-:W-:Y:S02]  /*0760*/  HADD2.F32 R3, -RZ, R51.H0_H0 ;  /* 0x20000033ff037230 */ /* 0x000fe40000004100 */
[----:B------:R-:W-:Y:S02]  /*0770*/  HADD2.F32 R48, -RZ, R23.H0_H0 ;  /* 0x20000017ff307230 */ /* 0x000fe40000004100 */
[----:B------:R-:W-:Y:S01]  /*0780*/  FADD.FTZ R49, R50, R49 ;  /* 0x0000003132317221 */ /* 0x000fe20000010000 */
[----:B------:R-:W-:Y:S02]  /*0790*/  HADD2.F32 R14, -RZ, R21.H1_H1 ;  /* 0x30000015ff0e7230 */ /* 0x000fe40000004100 */
        /* <DEDUP_REMOVED lines=8> */
[----:B------:R-:W-:Y:S02]  /*0820*/  HADD2.F32 R14, -RZ, R18.H0_H0 ;  /* 0x20000012ff0e7230 */ /* 0x000fe40000004100 */
        /* <DEDUP_REMOVED lines=17> */
.L_x_1794:
[----:B-----5:R-:W-:Y:S02]  /*0940*/  HADD2.F32 R3, -RZ, R48.H0_H0 ;  /* 0x20000030ff037230 */ /* 0x020fe40000004100 */
[----:B0-----:R-:W-:Y:S02]  /*0950*/  HADD2.F32 R56, -RZ, R49.H0_H0 ;  /* 0x20000031ff387230 */ /* 0x001fe40000004100 */
[----:B------:R-:W-:Y:S02]  /*0960*/  HADD2.F32 R57, -RZ, R50.H0_H0 ;  /* 0x20000032ff397230 */ /* 0x000fe40000004100 */
[----:B------:R-:W-:Y:S02]  /*0970*/  HADD2.F32 R10, -RZ, R20.H0_H0 ;  /* 0x20000014ff0a7230 */ /* 0x000fe40000004100 */
        /* <DEDUP_REMOVED lines=25> */
.L_x_1793:
[----:B------:R-:W-:Y:S05]  /*0b10*/  @!P1 BRA `(.L_x_1796) ;  /* 0x0000000000749947 */ /* 0x000fea0003800000 */
        /* <DEDUP_REMOVED lines=29> */
.L_x_1796:
[--C-:B-----5:R-:W-:Y:S02]  /*0cf0*/  HADD2.F32 R3, -RZ, R48.reuse.H0_H0 ;  /* 0x20000030ff037230 */ /* 0x120fe40000004100 */
[----:B------:R-:W-:Y:S02]  /*0d00*/  HADD2.F32 R54, -RZ, R48.H1_H1 ;  /* 0x30000030ff367230 */ /* 0x000fe40000004100 */
[--C-:B0-----:R-:W-:Y:S02]  /*0d10*/  HADD2.F32 R56, -RZ, R49.reuse.H0_H0 ;  /* 0x20000031ff387230 */ /* 0x101fe40000004100 */
[----:B------:R-:W-:Y:S02]  /*0d20*/  HADD2.F32 R59, -RZ, R49.H1_H1 ;  /* 0x30000031ff3b7230 */ /* 0x000fe40000004100 */
[--C-:B------:R-:W-:Y:S02]  /*0d30*/  HADD2.F32 R57, -RZ, R50.reuse.H0_H0 ;  /* 0x20000032ff397230 */ /* 0x100fe40000004100 */
[----:B------:R-:W-:-:S02]  /*0d40*/  HADD2.F32 R62, -RZ, R50.H1_H1 ;  /* 0x30000032ff3e7230 */ /* 0x000fc40000004100 */
[--C-:B------:R-:W-:Y:S02]  /*0d50*/  HADD2.F32 R63, -RZ, R51.reuse.H0_H0 ;  /* 0x20000033ff3f7230 */ /* 0x100fe40000004100 */
[----:B------:R-:W-:-:S07]  /*0d60*/  HADD2.F32 R68, -RZ, R51.H1_H1 ;  /* 0x30000033ff447230 */ /* 0x000fce0000004100 */
.L_x_1795:
[----:B------:R-:W0:Y:S01]  /*0d70*/  @UP0 LDCU.64 UR4, c[0x0][0x3a8] ;  /* 0x00007500ff0407ac */ /* 0x000e220008000a00 */
[----:B------:R-:W-:Y:S01]  /*0d80*/  PLOP3.LUT P0, PT, PT, PT, UP0, 0x80, 0x8 ;  /* 0x000000000008781c */ /* 0x000fe20003f0f008 */
[----:B------:R-:W-:Y:S01]  /*0d90*/  HFMA2 R11, -RZ, RZ, 0, 9.5367431640625e-07 ;  /* 0x00000010ff0b7431 */ /* 0x000fe200000001ff */
[----:B------:R-:W-:Y:S02]  /*0da0*/  PLOP3.LUT P1, PT, PT, PT, UP0, 0x80, 0x8 ;  /* 0x000000000008781c */ /* 0x000fe40003f2f008 */
[----:B------:R-:W-:-:S09]  /*0db0*/  IADD3 R70, PT, PT, R4, 0x20, RZ ;  /* 0x0000002004467810 */ /* 0x000fd20007ffe0ff */
[----:B0-----:R-:W-:-:S05]  /*0dc0*/  @P0 IMAD.WIDE.U32 R10, R4, R11, UR4 ;  /* 0x00000004040a0e25 */ /* 0x001fca000f8e000b */
[----:B------:R0:W-:Y:S02]  /*0dd0*/  @P1 STG.E.128 desc[UR6][R10.64], R12 ;  /* 0x0000000c0a001986 */ /* 0x0001e4000c101d06 */
.L_x_1792:
[----:B--234-:R-:W-:Y:S05]  /*0de0*/  BSYNC.RECONVERGENT B0 ;  /* 0x0000000000007941 */ /* 0x01cfea0003800200 */
.L_x_1791:
[----:B------:R-:W-:Y:S01]  /*0df0*/  ISETP.GE.U32.AND P2, PT, R7, 0x40, PT ;  /* 0x000000400700780c */ /* 0x000fe20003f46070 */
[----:B------:R-:W-:-:S12]  /*0e00*/  BSSY.RECONVERGENT B0, `(.L_x_1797) ;  /* 0x000008e000007945 */ /* 0x000fd80003800200 */
[----:B------:R-:W-:Y:S05]  /*0e10*/  @!P2 BRA `(.L_x_1798) ;  /* 0x000000080030a947 */ /* 0x000fea0003800000 */
[----:B------:R-:W-:Y:S01]  /*0e20*/  ISETP.NE.U32.AND P0, PT, RZ, UR10, PT ;  /* 0x0000000aff007c0c */ /* 0x000fe2000bf05070 */
[----:B------:R-:W1:Y:S01]  /*0e30*/  LDC.64 R48, c[0x0][0x390] ;  /* 0x0000e400ff307b82 */ /* 0x000e620000000a00 */
[----:B------:R-:W-:Y:S02]  /*0e40*/  ISETP.NE.U32.AND P1, PT, RZ, UR12, PT ;  /* 0x0000000cff007c0c */ /* 0x000fe4000bf25070 */
[----:B------:R-:W-:Y:S02]  /*0e50*/  ISETP.NE.AND.EX P0, PT, RZ, UR11, PT, P0 ;  /* 0x0000000bff007c0c */ /* 0x000fe4000bf05300 */
[----:B------:R-:W-:-:S11]  /*0e60*/  ISETP.NE.AND.EX P1, PT, RZ, UR13, PT, P1 ;  /* 0x0000000dff007c0c */ /* 0x000fd6000bf25310 */
[----:B------:R-:W2:Y:S08]  /*0e70*/  @P0 LDC.64 R64, c[0x0][0x398] ;  /* 0x0000e600ff400b82 */ /* 0x000eb00000000a00 */
[----:B0-----:R-:W0:Y:S01]  /*0e80*/  @P1 LDC.64 R10, c[0x0][0x3a0] ;  /* 0x0000e800ff0a1b82 */ /* 0x001e220000000a00 */
[----:B-1----:R-:W-:-:S06]  /*0e90*/  IMAD.WIDE.U32 R48, R70, 0x10, R48 ;  /* 0x0000001046307825 */ /* 0x002fcc00078e0030 */
[----:B------:R-:W5:Y:S01]  /*0ea0*/  LDG.E.128 R48, desc[UR6][R48.64] ;  /* 0x0000000630307981 */ /* 0x000f62000c1e1d00 */
[----:B--2---:R-:W-:-:S05]  /*0eb0*/  @P0 IMAD.WIDE.U32 R64, R70, 0x10, R64 ;  /* 0x0000001046400825 */ /* 0x004fca00078e0040 */
[----:B------:R1:W5:Y:S01]  /*0ec0*/  @P0 LDG.E.128 R20, desc[UR6][R64.64] ;  /* 0x0000000640140981 */ /* 0x000362000c1e1d00 */
[----:B0-----:R-:W-:-:S05]  /*0ed0*/  @P1 IMAD.WIDE.U32 R10, R70, 0x10, R10 ;  /* 0x00000010460a1825 */ /* 0x001fca00078e000a */
[----:B------:R1:W5:Y:S01]  /*0ee0*/  @P1 LDG.E.128 R16, desc[UR6][R10.64] ;  /* 0x000000060a101981 */ /* 0x000362000c1e1d00 */
[----:B------:R-:W-:-:S04]  /*0ef0*/  UISETP.NE.U32.AND UP1, UPT, UR10, URZ, UPT ;  /* 0x000000ff0a00728c */ /* 0x000fc8000bf25070 */
[----:B------:R-:W-:-:S09]  /*0f00*/  UISETP.NE.AND.EX UP1, UPT, UR11, URZ, UPT, UP1 ;  /* 0x000000ff0b00728c */ /* 0x000fd2000bf25310 */
[----:B-1----:R-:W-:Y:S05]  /*0f10*/  BRA.U UP1, `(.L_x_1799) ;  /* 0x0000000101a47547 */ /* 0x002fea000b800000 */
        /* <DEDUP_REMOVED lines=12> */
.L_x_1800:
        /* <DEDUP_REMOVED lines=29> */
.L_x_1799:
        /* <DEDUP_REMOVED lines=32> */
.L_x_1802:
[--C-:B-----5:R-:W-:Y:S02]  /*13b0*/  HADD2.F32 R10, -RZ, R48.reuse.H0_H0 ;  /* 0x20000030ff0a7230 */ /* 0x120fe40000004100 */
[----:B------:R-:W-:Y:S02]  /*13c0*/  HADD2.F32 R55, -RZ, R48.H1_H1 ;  /* 0x30000030ff377230 */ /* 0x000fe40000004100 */
[--C-:B------:R-:W-:Y:S02]  /*13d0*/  HADD2.F32 R11, -RZ, R20.reuse.H0_H0 ;  /* 0x20000014ff0b7230 */ /* 0x100fe40000004100 */
[----:B------:R-:W-:Y:S02]  /*13e0*/  HADD2.F32 R12, -RZ, R20.H1_H1 ;  /* 0x30000014ff0c7230 */ /* 0x000fe40000004100 */
[--C-:B------:R-:W-:Y:S02]  /*13f0*/  HADD2.F32 R13, -RZ, R49.reuse.H0_H0 ;  /* 0x20000031ff0d7230 */ /* 0x100fe40000004100 */
[----:B------:R-:W-:Y:S01]  /*1400*/  FADD.FTZ R10, R11, R10 ;  /* 0x0000000a0b0a7221 */ /* 0x000fe20000010000 */
[----:B------:R-:W-:-:S02]  /*1410*/  HADD2.F32 R61, -RZ, R49.H1_H1 ;  /* 0x30000031ff3d7230 */ /* 0x000fc40000004100 */
[----:B------:R-:W-:Y:S01]  /*1420*/  FADD.FTZ R55, R12, R55 ;  /* 0x000000370c377221 */ /* 0x000fe20000010000 */
[----:B------:R-:W-:Y:S02]  /*1430*/  HADD2.F32 R2, -RZ, R51.H0_H0 ;  /* 0x20000033ff027230 */ /* 0x000fe40000004100 */
[----:B------:R-:W-:Y:S02]  /*1440*/  HADD2.F32 R49, -RZ, R23.H0_H0 ;  /* 0x20000017ff317230 */ /* 0x000fe40000004100 */
[----:B------:R-:W-:Y:S02]  /*1450*/  HADD2.F32 R65, -RZ, R50.H1_H1 ;  /* 0x30000032ff417230 */ /* 0x000fe40000004100 */
[----:B------:R-:W-:Y:S02]  /*1460*/  HADD2.F32 R51, -RZ, R51.H1_H1 ;  /* 0x30000033ff337230 */ /* 0x000fe40000004100 */
[----:B------:R-:W-:Y:S01]  /*1470*/  FADD.FTZ R49, R49, R2 ;  /* 0x0000000231317221 */ /* 0x000fe20000010000 */
[----:B------:R-:W-:-:S02]  /*1480*/  HADD2.F32 R14, -RZ, R21.H0_H0 ;  /* 0x20000015ff0e7230 */ /* 0x000fc40000004100 */
[----:B------:R-:W-:Y:S02]  /*1490*/  HADD2.F32 R48, -RZ, R21.H1_H1 ;  /* 0x30000015ff307230 */ /* 0x000fe40000004100 */
[----:B------:R-:W-:Y:S02]  /*14a0*/  HADD2.F32 R52, -RZ, R22.H1_H1 ;  /* 0x30000016ff347230 */ /* 0x000fe40000004100 */
[----:B------:R-:W-:Y:S01]  /*14b0*/  FADD.FTZ R13, R14, R13 ;  /* 0x0000000d0e0d7221 */ /* 0x000fe20000010000 */
[----:B------:R-:W-:Y:S02]  /*14c0*/  HADD2.F32 R12, -RZ, R23.H1_H1 ;  /* 0x30000017ff0c7230 */ /* 0x000fe40000004100 */
[----:B------:R-:W-:Y:S01]  /*14d0*/  FADD.FTZ R61, R48, R61 ;  /* 0x0000003d303d7221 */ /* 0x000fe20000010000 */
[----:B------:R-:W-:Y:S02]  /*14e0*/  HADD2.F32 R11, -RZ, R16.H0_H0 ;  /* 0x20000010ff0b7230 */ /* 0x000fe40000004100 */
[----:B------:R-:W-:Y:S01]  /*14f0*/  FADD.FTZ R65, R52, R65 ;  /* 0x0000004134417221 */ /* 0x000fe20000010000 */
[----:B------:R-:W-:-:S02]  /*1500*/  HADD2.F32 R15, -RZ, R50.H0_H0 ;  /* 0x20000032ff0f7230 */ /* 0x000fc40000004100 */
[----:B------:R-:W-:Y:S01]  /*1510*/  FADD.FTZ R51, R12, R51 ;  /* 0x000000330c337221 */ /* 0x000fe20000010000 */
[----:B------:R-:W-:Y:S02]  /*1520*/  HADD2.F32 R50, -RZ, R22.H0_H0 ;  /* 0x20000016ff327230 */ /* 0x000fe40000004100 */
[----:B------:R-:W-:Y:S01]  /*1530*/  FADD.FTZ R2, R11, R10 ;  /* 0x0000000a0b027221 */ /* 0x000fe20000010000 */
[----:B------:R-:W-:Y:S02]  /*1540*/  HADD2.F32 R52, -RZ, R17.H0_H0 ;  /* 0x20000011ff347230 */ /* 0x000fe40000004100 */
        /* <DEDUP_REMOVED lines=18> */
.L_x_1801:
[----:B------:R-:W0:Y:S01]  /*1670*/  @UP0 LDCU.64 UR4, c[0x0][0x3a8] ;  /* 0x00007500ff0407ac */ /* 0x000e220008000a00 */
[----:B------:R-:W-:Y:S02]  /*1680*/  PLOP3.LUT P0, PT, PT, PT, UP0, 0x80, 0x8 ;  /* 0x000000000008781c */ /* 0x000fe40003f0f008 */
[----:B------:R-:W-:Y:S02]  /*1690*/  PLOP3.LUT P1, PT, PT, PT, UP0, 0x80, 0x8 ;  /* 0x000000000008781c */ /* 0x000fe40003f2f008 */
[----:B------:R-:W-:-:S09]  /*16a0*/  MOV R11, 0x10 ;  /* 0x00000010000b7802 */ /* 0x000fd20000000f00 */
[C---:B0-----:R-:W-:Y:S01]  /*16b0*/  @P0 IMAD.WIDE.U32 R10, R70.reuse, R11, UR4 ;  /* 0x00000004460a0e25 */ /* 0x041fe2000f8e000b */
[----:B------:R-:W-:-:S04]  /*16c0*/  IADD3 R70, PT, PT, R70, 0x20, RZ ;  /* 0x0000002046467810 */ /* 0x000fc80007ffe0ff */
[----:B------:R1:W-:Y:S03]  /*16d0*/  @P1 STG.E.128 desc[UR6][R10.64], R12 ;  /* 0x0000000c0a001986 */ /* 0x0003e6000c101d06 */
.L_x_1798:
[----:B------:R-:W-:Y:S05]  /*16e0*/  BSYNC.RECONVERGENT B0 ;  /* 0x0000000000007941 */ /* 0x000fea0003800200 */
.L_x_1797:
        /* <DEDUP_REMOVED lines=8> */
[----:B------:R-:W3:Y:S08]  /*1770*/  @P0 LDC.64 R50, c[0x0][0x398] ;  /* 0x0000e600ff320b82 */ /* 0x000ef00000000a00 */
[----:B------:R-:W4:Y:S01]  /*1780*/  @P1 LDC.64 R48, c[0x0][0x3a0] ;  /* 0x0000e800ff301b82 */ /* 0x000f220000000a00 */
[----:B--2---:R-:W-:-:S06]  /*1790*/  IMAD.WIDE.U32 R8, R70, 0x10, R8 ;  /* 0x0000001046087825 */ /* 0x004fcc00078e0008 */
[----:B01----:R-:W5:Y:S01]  /*17a0*/  LDG.E.128 R8, desc[UR6][R8.64] ;  /* 0x0000000608087981 */ /* 0x003f62000c1e1d00 */
[----:B---3--:R-:W-:-:S05]  /*17b0*/  @P0 IMAD.WIDE.U32 R50, R70, 0x10, R50 ;  /* 0x0000001046320825 */ /* 0x008fca00078e0032 */
[----:B------:R0:W5:Y:S01]  /*17c0*/  @P0 LDG.E.128 R20, desc[UR6][R50.64] ;  /* 0x0000000632140981 */ /* 0x000162000c1e1d00 */
[----:B----4-:R-:W-:-:S05]  /*17d0*/  @P1 IMAD.WIDE.U32 R48, R70, 0x10, R48 ;  /* 0x0000001046301825 */ /* 0x010fca00078e0030 */
        /* <DEDUP_REMOVED lines=16> */
.L_x_1806:
[--C-:B-----5:R-:W-:Y:S02]  /*18e0*/  HADD2.F32 R0, -RZ, R8.reuse.H0_H0 ;  /* 0x20000008ff007230 */ /* 0x120fe40000004100 */
[----:B------:R-:W-:Y:S02]  /*18f0*/  HADD2.F32 R53, -RZ, R8.H1_H1 ;  /* 0x30000008ff357230 */ /* 0x000fe40000004100 */
[--C-:B------:R-:W-:Y:S02]  /*1900*/  HADD2.F32 R8, -RZ, R9.reuse.H0_H0 ;  /* 0x20000009ff087230 */ /* 0x100fe40000004100 */
[----:B------:R-:W-:Y:S02]  /*1910*/  HADD2.F32 R12, -RZ, R9.H1_H1 ;  /* 0x30000009ff0c7230 */ /* 0x000fe40000004100 */
[----:B------:R-:W-:Y:S02]  /*1920*/  HADD2.F32 R9, -RZ, R16.H0_H0 ;  /* 0x20000010ff097230 */ /* 0x000fe40000004100 */
[----:B------:R-:W-:-:S02]  /*1930*/  HADD2.F32 R60, -RZ, R10.H0_H0 ;  /* 0x2000000aff3c7230 */ /* 0x000fc40000004100 */
[----:B------:R-:W-:Y:S02]  /*1940*/  HADD2.F32 R67, -RZ, R10.H1_H1 ;  /* 0x3000000aff437230 */ /* 0x000fe40000004100 */
[----:B------:R-:W-:Y:S01]  /*1950*/  FADD.FTZ R0, R9, R0 ;  /* 0x0000000009007221 */ /* 0x000fe20000010000 */
[--C-:B------:R-:W-:Y:S02]  /*1960*/  HADD2.F32 R66, -RZ, R11.reuse.H0_H0 ;  /* 0x2000000bff427230 */ /* 0x100fe40000004100 */
[----:B------:R-:W-:Y:S02]  /*1970*/  HADD2.F32 R71, -RZ, R11.H1_H1 ;  /* 0x3000000bff477230 */ /* 0x000fe40000004100 */
[----:B------:R-:W-:Y:S02]  /*1980*/  HADD2.F32 R13, -RZ, R17.H0_H0 ;  /* 0x20000011ff0d7230 */ /* 0x000fe40000004100 */
[----:B------:R-:W-:Y:S02]  /*1990*/  HADD2.F32 R15, -RZ, R18.H0_H0 ;  /* 0x20000012ff0f7230 */ /* 0x000fe40000004100 */
        /* <DEDUP_REMOVED lines=17> */
.L_x_1805:
[----:B------:R-:W-:-:S04]  /*1ab0*/  UISETP.NE.U32.AND UP1, UPT, UR12, URZ, UPT ;  /* 0x000000ff0c00728c */ /* 0x000fc8000bf25070 */
[----:B------:R-:W-:-:S09]  /*1ac0*/  UISETP.NE.AND.EX UP1, UPT, UR13, URZ, UPT, UP1 ;  /* 0x000000ff0d00728c */ /* 0x000fd2000bf25310 */
[----:B------:R-:W-:Y:S05]  /*1ad0*/  BRA.U UP1, `(.L_x_1808) ;  /* 0x0000000101747547 */ /* 0x000fea000b800000 */
        /* <DEDUP_REMOVED lines=29> */
.L_x_1808:
[--C-:B-----5:R-:W-:Y:S02]  /*1cb0*/  HADD2.F32 R13, -RZ, R9.reuse.H0_H0 ;  /* 0x20000009ff0d7230 */ /* 0x120fe40000004100 */
[----:B------:R-:W-:Y:S02]  /*1cc0*/  HADD2.F32 R14, -RZ, R9.H1_H1 ;  /* 0x30000009ff0e7230 */ /* 0x000fe40000004100 */
[----:B------:R-:W-:Y:S02]  /*1cd0*/  HADD2.F32 R12, -RZ, R8.H0_H0 ;  /* 0x20000008ff0c7230 */ /* 0x000fe40000004100 */
[----:B------:R-:W-:Y:S02]  /*1ce0*/  HADD2.F32 R9, -RZ, R20.H0_H0 ;  /* 0x20000014ff097230 */ /* 0x000fe40000004100 */
[----:B------:R-:W-:Y:S02]  /*1cf0*/  HADD2.F32 R53, -RZ, R8.H1_H1 ;  /* 0x30000008ff357230 */ /* 0x000fe40000004100 */
[----:B------:R-:W-:-:S02]  /*1d00*/  HADD2.F32 R15, -RZ, R10.H0_H0 ;  /* 0x2000000aff0f7230 */ /* 0x000fc40000004100 */
[----:B------:R-:W-:Y:S01]  /*1d10*/  FADD.FTZ R8, R9, R12 ;  /* 0x0000000c09087221 */ /* 0x000fe20000010000 */
[----:B------:R-:W-:Y:S02]  /*1d20*/  HADD2.F32 R67, -RZ, R10.H1_H1 ;  /* 0x3000000aff437230 */ /* 0x000fe40000004100 */
[----:B------:R-:W-:Y:S02]  /*1d30*/  HADD2.F32 R12, -RZ, R21.H0_H0 ;  /* 0x20000015ff0c7230 */ /* 0x000fe40000004100 */
[----:B------:R-:W-:Y:S02]  /*1d40*/  HADD2.F32 R10, -RZ, R20.H1_H1 ;  /* 0x30000014ff0a7230 */ /* 0x000fe40000004100 */
[----:B------:R-:W-:Y:S02]  /*1d50*/  HADD2.F32 R48, -RZ, R22.H0_H0 ;  /* 0x20000016ff307230 */ /* 0x000fe40000004100 */
[----:B------:R-:W-:Y:S01]  /*1d60*/  FADD.FTZ R12, R12, R13 ;  /* 0x0000000d0c0c7221 */ /* 0x000fe20000010000 */
[----:B------:R-:W-:-:S02]  /*1d70*/  HADD2.F32 R0, -RZ, R11.H0_H0 ;  /* 0x2000000bff007230 */ /* 0x000fc40000004100 */
[----:B------:R-:W-:Y:S01]  /*1d80*/  FADD.FTZ R53, R10, R53 ;  /* 0x000000350a357221 */ /* 0x000fe20000010000 */
[----:B------:R-:W-:Y:S02]  /*1d90*/  HADD2.F32 R51, -RZ, R23.H0_H0 ;  /* 0x20000017ff337230 */ /* 0x000fe40000004100 */
        /* <DEDUP_REMOVED lines=8> */
[----:B------:R-:W-:Y:S01]  /*1e20*/  FADD.FTZ R9, R9, R14 ;  /* 0x0000000e09097221 */ /* 0x000fe20000010000 */
[----:B------:R-:W-:Y:S02]  /*1e30*/  HADD2.F32 R49, -RZ, R18.H0_H0 ;  /* 0x20000012ff317230 */ /* 0x000fe40000004100 */
[----:B------:R-:W-:Y:S01]  /*1e40*/  FADD.FTZ R11, R10, R11 ;  /* 0x0000000b0a0b7221 */ /* 0x000fe20000010000 */
[----:B------:R-:W-:Y:S02]  /*1e50*/  HADD2.F32 R50, -RZ, R22.H1_H1 ;  /* 0x30000016ff327230 */ /* 0x000fe40000004100 */
        /* <DEDUP_REMOVED lines=17> */
.L_x_1807:
[----:B------:R-:W0:Y:S01]  /*1f70*/  @UP0 LDCU.64 UR4, c[0x0][0x3a8] ;  /* 0x00007500ff0407ac */ /* 0x000e220008000a00 */
[----:B------:R-:W-:Y:S01]  /*1f80*/  PLOP3.LUT P0, PT, PT, PT, UP0, 0x80, 0x8 ;  /* 0x000000000008781c */ /* 0x000fe20003f0f008 */
[----:B------:R-:W-:Y:S01]  /*1f90*/  HFMA2 R11, -RZ, RZ, 0, 9.5367431640625e-07 ;  /* 0x00000010ff0b7431 */ /* 0x000fe200000001ff */
[----:B------:R-:W-:-:S11]  /*1fa0*/  PLOP3.LUT P1, PT, PT, PT, UP0, 0x80, 0x8 ;  /* 0x000000000008781c */ /* 0x000fd60003f2f008 */
[----:B0-----:R-:W-:-:S05]  /*1fb0*/  @P0 IMAD.WIDE.U32 R10, R70, R11, UR4 ;  /* 0x00000004460a0e25 */ /* 0x001fca000f8e000b */
[----:B------:R2:W-:Y:S02]  /*1fc0*/  @P1 STG.E.128 desc[UR6][R10.64], R12 ;  /* 0x0000000c0a001986 */ /* 0x0005e4000c101d06 */
.L_x_1804:
[----:B------:R-:W-:Y:S05]  /*1fd0*/  BSYNC.RECONVERGENT B0 ;  /* 0x0000000000007941 */ /* 0x000fea0003800200 */
.L_x_1803:
[----:B012---:R-:W-:Y:S01]  /*1fe0*/  FADD.FTZ R11, RZ, R3 ;  /* 0x00000003ff0b7221 */ /* 0x007fe20000010000 */
        /* <DEDUP_REMOVED lines=100> */
.L_x_1828:
[----:B------:R-:W-:Y:S01]  /*2630*/  FMUL.FTZ R10, R51, R51 ;  /* 0x00000033330a7220 */ /* 0x000fe20000410000 */
[----:B------:R-:W-:Y:S01]  /*2640*/  PLOP3.LUT P4, PT, PT, PT, UP2, 0x40, 0x4 ;  /* 0x000000000004781c */ /* 0x000fe20003f8e828 */
[----:B------:R-:W2:Y:S01]  /*2650*/  @!P1 LDC.64 R48, c[0x0][0x3c0] ;  /* 0x0000f000ff309b82 */ /* 0x000ea20000000a00 */
[----:B-1----:R-:W-:Y:S01]  /*2660*/  FADD.FTZ R75, R74, R75 ;  /* 0x0000004b4a4b7221 */ /* 0x002fe20000010000 */
[----:B------:R-:W-:Y:S01]  /*2670*/  BSSY.RECONVERGENT B0, `(.L_x_1810) ;  /* 0x000003d000007945 */ /* 0x000fe20003800200 */
[----:B------:R-:W-:Y:S02]  /*2680*/  FSEL R73, R10, RZ, !P4 ;  /* 0x000000ff0a497208 */ /* 0x000fe40006000000 */
[----:B------:R-:W-:Y:S01]  /*2690*/  FFMA.FTZ R50, R75, R50, UR8 ;  /* 0x000000084b327e23 */ /* 0x000fe20008010032 */
[----:B------:R-:W-:Y:S02]  /*26a0*/  PLOP3.LUT P4, PT, PT, PT, UP2, 0x40, 0x4 ;  /* 0x000000000004781c */ /* 0x000fe40003f8e828 */
[----:B------:R-:W1:Y:S01]  /*26b0*/  @!P1 LDC.64 R10, c[0x0][0x3c8] ;  /* 0x0000f200ff0a9b82 */ /* 0x000e620000000a00 */
[----:B------:R-:W-:Y:S01]  /*26c0*/  FADD.FTZ R50, R50, R73 ;  /* 0x0000004932327221 */ /* 0x000fe20000010000 */
[----:B------:R-:W-:-:S03]  /*26d0*/  FSEL R70, R51, RZ, P4 ;  /* 0x000000ff33467208 */ /* 0x000fc60002000000 */
[----:B------:R-:W3:Y:S01]  /*26e0*/  MUFU.RSQ R72, R50 ;  /* 0x0000003200487308 */ /* 0x000ee20000001400 */
[----:B--2---:R-:W-:-:S05]  /*26f0*/  @!P1 IMAD.WIDE R48, R5, 0x4, R48 ;  /* 0x0000000405309825 */ /* 0x004fca00078e0230 */
[----:B------:R2:W-:Y:S01]  /*2700*/  @!P1 STG.E desc[UR6][R48.64], R51 ;  /* 0x0000003330009986 */ /* 0x0005e2000c101906 */
[----:B-1----:R-:W-:-:S05]  /*2710*/  @!P1 IMAD.WIDE R10, R5, 0x4, R10 ;  /* 0x00000004050a9825 */ /* 0x002fca00078e020a */
[----:B---3--:R2:W-:Y:S01]  /*2720*/  @!P1 STG.E desc[UR6][R10.64], R72 ;  /* 0x000000480a009986 */ /* 0x0085e2000c101906 */
[----:B------:R-:W-:Y:S05]  /*2730*/  @!P0 BRA `(.L_x_1811) ;  /* 0x0000000000c08947 */ /* 0x000fea0003800000 */
[--C-:B--2---:R-:W-:Y:S01]  /*2740*/  FADD.FTZ R11, R3, -R70.reuse ;  /* 0x80000046030b7221 */ /* 0x104fe20000010000 */
[----:B-----5:R-:W-:Y:S02]  /*2750*/  HADD2.F32 R10, -RZ, R44.H0_H0 ;  /* 0x2000002cff0a7230 */ /* 0x020fe40000004100 */
[--C-:B------:R-:W-:Y:S01]  /*2760*/  FADD.FTZ R49, R54, -R70.reuse ;  /* 0x8000004636317221 */ /* 0x100fe20000010000 */
[----:B------:R-:W-:Y:S02]  /*2770*/  HADD2.F32 R48, -RZ, R40.H0_H0 ;  /* 0x20000028ff307230 */ /* 0x000fe40000004100 */
[----:B------:R-:W-:Y:S01]  /*2780*/  FMUL.FTZ R11, R72, R11 ;  /* 0x0000000b480b7220 */ /* 0x000fe20000410000 */
[--C-:B------:R-:W-:Y:S02]  /*2790*/  HADD2.F32 R50, -RZ, R41.reuse.H0_H0 ;  /* 0x20000029ff327230 */ /* 0x100fe40000004100 */
[----:B------:R-:W-:Y:S01]  /*27a0*/  FADD.FTZ R75, R68, -R70 ;  /* 0x80000046444b7221 */ /* 0x000fe20000010000 */
[----:B------:R-:W-:-:S02]  /*27b0*/  HADD2.F32 R51, -RZ, R41.H1_H1 ;  /* 0x30000029ff337230 */ /* 0x000fc40000004100 */
[----:B------:R-:W-:Y:S01]  /*27c0*/  FFMA.FTZ R73, R11, R10, R48 ;  /* 0x0000000a0b497223 */ /* 0x000fe20000010030 */
[C---:B------:R-:W-:Y:S01]  /*27d0*/  FMUL.FTZ R48, R72.reuse, R49 ;  /* 0x0000003148307220 */ /* 0x040fe20000410000 */
[----:B------:R-:W-:Y:S02]  /*27e0*/  HADD2.F32 R11, -RZ, R44.H1_H1 ;  /* 0x3000002cff0b7230 */ /* 0x000fe40000004100 */
[----:B------:R-:W-:Y:S01]  /*27f0*/  FMUL.FTZ R75, R72, R75 ;  /* 0x0000004b484b7220 */ /* 0x000fe20000410000 */
[----:B------:R-:W-:Y:S02]  /*2800*/  HADD2.F32 R49, -RZ, R40.H1_H1 ;  /* 0x30000028ff317230 */ /* 0x000fe40000004100 */
[----:B------:R-:W-:Y:S02]  /*2810*/  HADD2.F32 R10, -RZ, R45.H0_H0 ;  /* 0x2000002dff0a7230 */ /* 0x000fe40000004100 */
[--C-:B0-----:R-:W-:Y:S02]  /*2820*/  HADD2.F32 R74, -RZ, R42.reuse.H0_H0 ;  /* 0x2000002aff4a7230 */ /* 0x101fe40000004100 */
[----:B------:R-:W-:Y:S01]  /*2830*/  FFMA.FTZ R48, R48, R11, R49 ;  /* 0x0000000b30307223 */ /* 0x000fe20000010031 */
[----:B------:R-:W-:Y:S01]  /*2840*/  FADD.FTZ R11, R56, -R70 ;  /* 0x80000046380b7221 */ /* 0x000fe20000010000 */
[----:B------:R-:W-:-:S03]  /*2850*/  HADD2.F32 R76, -RZ, R42.H1_H1 ;  /* 0x3000002aff4c7230 */ /* 0x000fc60000004100 */
[----:B------:R-:W-:Y:S01]  /*2860*/  FMUL.FTZ R11, R72, R11 ;  /* 0x0000000b480b7220 */ /* 0x000fe20000410000 */
[----:B------:R-:W-:-:S03]  /*2870*/  F2FP.F16.F32.PACK_AB R48, R48, R73 ;  /* 0x000000493030723e */ /* 0x000fc600000000ff */
[----:B------:R-:W-:Y:S01]  /*2880*/  FFMA.FTZ R49, R11, R10, R50 ;  /* 0x0000000a0b317223 */ /* 0x000fe20000010032 */
[----:B------:R-:W-:Y:S01]  /*2890*/  FADD.FTZ R11, R59, -R70 ;  /* 0x800000463b0b7221 */ /* 0x000fe20000010000 */
[----:B------:R-:W-:-:S03]  /*28a0*/  HADD2.F32 R50, -RZ, R46.H0_H0 ;  /* 0x2000002eff327230 */ /* 0x000fc60000004100 */
[----:B------:R-:W-:Y:S01]  /*28b0*/  FMUL.FTZ R10, R72, R11 ;  /* 0x0000000b480a7220 */ /* 0x000fe20000410000 */
[----:B------:R-:W-:-:S05]  /*28c0*/  HADD2.F32 R11, -RZ, R45.H1_H1 ;  /* 0x3000002dff0b7230 */ /* 0x000fca0000004100 */
[----:B------:R-:W-:Y:S01]  /*28d0*/  FFMA.FTZ R10, R10, R11, R51 ;  /* 0x0000000b0a0a7223 */ /* 0x000fe20000010033 */
[--C-:B------:R-:W-:Y:S01]  /*28e0*/  FADD.FTZ R11, R57, -R70.reuse ;  /* 0x80000046390b7221 */ /* 0x100fe20000010000 */
[----:B------:R-:W-:-:S03]  /*28f0*/  FADD.FTZ R51, R63, -R70 ;  /* 0x800000463f337221 */ /* 0x000fc60000010000 */
[----:B------:R-:W-:Y:S01]  /*2900*/  FMUL.FTZ R11, R72, R11 ;  /* 0x0000000b480b7220 */ /* 0x000fe20000410000 */
[----:B------:R-:W-:Y:S01]  /*2910*/  F2FP.F16.F32.PACK_AB R49, R10, R49 ;  /* 0x000000310a31723e */ /* 0x000fe200000000ff */
[----:B------:R-:W-:Y:S02]  /*2920*/  FMUL.FTZ R51, R72, R51 ;  /* 0x0000003348337220 */ /* 0x000fe40000410000 */
[----:B------:R-:W-:Y:S01]  /*2930*/  FFMA.FTZ R50, R11, R50, R74 ;  /* 0x000000320b327223 */ /* 0x000fe2000001004a */
[----:B------:R-:W-:Y:S01]  /*2940*/  FADD.FTZ R11, R62, -R70 ;  /* 0x800000463e0b7221 */ /* 0x000fe20000010000 */
[----:B------:R-:W-:-:S03]  /*2950*/  HADD2.F32 R74, -RZ, R46.H1_H1 ;  /* 0x3000002eff4a7230 */ /* 0x000fc60000004100 */
[----:B------:R-:W-:-:S04]  /*2960*/  FMUL.FTZ R11, R72, R11 ;  /* 0x0000000b480b7220 */ /* 0x000fc80000410000 */
[----:B------:R-:W-:Y:S01]  /*2970*/  FFMA.FTZ R11, R11, R74, R76 ;  /* 0x0000004a0b0b7223 */ /* 0x000fe2000001004c */
[----:B------:R-:W-:Y:S02]  /*2980*/  HADD2.F32 R74, -RZ, R47.H0_H0 ;  /* 0x2000002fff4a7230 */ /* 0x000fe40000004100 */
[----:B------:R-:W-:Y:S02]  /*2990*/  HADD2.F32 R76, -RZ, R43.H0_H0 ;  /* 0x2000002bff4c7230 */ /* 0x000fe40000004100 */
[----:B------:R-:W-:Y:S02]  /*29a0*/  F2FP.F16.F32.PACK_AB R50, R11, R50 ;  /* 0x000000320b32723e */ /* 0x000fe400000000ff */
[----:B------:R-:W0:Y:S01]  /*29b0*/  LDC.64 R10, c[0x0][0x428] ;  /* 0x00010a00ff0a7b82 */ /* 0x000e220000000a00 */
[----:B------:R-:W-:Y:S01]  /*29c0*/  FFMA.FTZ R51, R51, R74, R76 ;  /* 0x0000004a33337223 */ /* 0x000fe2000001004c */
[----:B------:R-:W-:Y:S02]  /*29d0*/  HADD2.F32 R74, -RZ, R47.H1_H1 ;  /* 0x3000002fff4a7230 */ /* 0x000fe40000004100 */
[----:B------:R-:W-:-:S05]  /*29e0*/  HADD2.F32 R76, -RZ, R43.H1_H1 ;  /* 0x3000002bff4c7230 */ /* 0x000fca0000004100 */
[----:B------:R-:W-:-:S05]  /*29f0*/  FFMA.FTZ R74, R75, R74, R76 ;  /* 0x0000004a4b4a7223 */ /* 0x000fca000001004c */
[----:B------:R-:W-:Y:S01]  /*2a00*/  F2FP.F16.F32.PACK_AB R51, R74, R51 ;  /* 0x000000334a33723e */ /* 0x000fe200000000ff */
[C---:B0-----:R-:W-:Y:S01]  /*2a10*/  IMAD.WIDE.U32 R10, R4.reuse, 0x10, R10 ;  /* 0x00000010040a7825 */ /* 0x041fe200078e000a */
[----:B------:R-:W-:-:S04]  /*2a20*/  IADD3 R4, PT, PT, R4, 0x20, RZ ;  /* 0x0000002004047810 */ /* 0x000fc80007ffe0ff */
[----:B------:R1:W-:Y:S03]  /*2a30*/  STG.E.128 desc[UR6][R10.64], R48 ;  /* 0x000000300a007986 */ /* 0x0003e6000c101d06 */
.L_x_1811:
[----:B------:R-:W-:Y:S05]  /*2a40*/  BSYNC.RECONVERGENT B0 ;  /* 0x0000000000007941 */ /* 0x000fea0003800200 */
.L_x_1810:
[----:B------:R-:W-:Y:S04]  /*2a50*/  BSSY.RECONVERGENT B0, `(.L_x_1812) ;  /* 0x0000032000007945 */ /* 0x000fe80003800200 */
[----:B------:R-:W-:Y:S05]  /*2a60*/  @!P2 BRA `(.L_x_1813) ;  /* 0x0000000000c0a947 */ /* 0x000fea0003800000 */
[--C-:B-12---:R-:W-:Y:S01]  /*2a70*/  FADD.FTZ R11, R2, -R70.reuse ;  /* 0x80000046020b7221 */ /* 0x106fe20000010000 */
        /* <DEDUP_REMOVED lines=47> */
.L_x_1813:
[----:B------:R-:W-:Y:S05]  /*2d70*/  BSYNC.RECONVERGENT B0 ;  /* 0x0000000000007941 */ /* 0x000fea0003800200 */
.L_x_1812:
[----:B------:R-:W-:Y:S04]  /*2d80*/  BSSY.RECONVERGENT B0, `(.L_x_1814) ;  /* 0x0000031000007945 */ /* 0x000fe80003800200 */
[----:B------:R-:W-:Y:S05]  /*2d90*/  @!P3 BRA `(.L_x_1815) ;  /* 0x0000000000bcb947 */ /* 0x000fea0003800000 */
[--C-:B-123--:R-:W-:Y:S01]  /*2da0*/  FADD.FTZ R11, R0, -R70.reuse ;  /* 0x80000046000b7221 */ /* 0x10efe20000010000 */
[----:B-----5:R-:W-:Y:S02]  /*2db0*/  HADD2.F32 R10, -RZ, R28.H0_H0 ;  /* 0x2000001cff0a7230 */ /* 0x020fe40000004100 */
[----:B------:R-:W-:Y:S01]  /*2dc0*/  FADD.FTZ R49, R53, -R70 ;  /* 0x8000004635317221 */ /* 0x000fe20000010000 */
[----:B------:R-:W-:Y:S02]  /*2dd0*/  HADD2.F32 R48, -RZ, R24.H0_H0 ;  /* 0x20000018ff307230 */ /* 0x000fe40000004100 */
[C---:B------:R-:W-:Y:S01]  /*2de0*/  FMUL.FTZ R11, R72.reuse, R11 ;  /* 0x0000000b480b7220 */ /* 0x040fe20000410000 */
[----:B------:R-:W-:Y:S02]  /*2df0*/  HADD2.F32 R50, -RZ, R25.H0_H0 ;  /* 0x20000019ff327230 */ /* 0x000fe40000004100 */
[----:B0-----:R-:W-:Y:S02]  /*2e00*/  HADD2.F32 R74, -RZ, R29.H1_H1 ;  /* 0x3000001dff4a7230 */ /* 0x001fe40000004100 */
[----:B------:R-:W-:Y:S01]  /*2e10*/  FFMA.FTZ R73, R11, R10, R48 ;  /* 0x0000000a0b497223 */ /* 0x000fe20000010030 */
[----:B------:R-:W-:Y:S01]  /*2e20*/  FMUL.FTZ R48, R72, R49 ;  /* 0x0000003148307220 */ /* 0x000fe20000410000 */
[----:B------:R-:W-:-:S02]  /*2e30*/  HADD2.F32 R11, -RZ, R28.H1_H1 ;  /* 0x3000001cff0b7230 */ /* 0x000fc40000004100 */
[----:B------:R-:W-:Y:S02]  /*2e40*/  HADD2.F32 R49, -RZ, R24.H1_H1 ;  /* 0x30000018ff317230 */ /* 0x000fe40000004100 */
[----:B------:R-:W-:Y:S02]  /*2e50*/  HADD2.F32 R10, -RZ, R29.H0_H0 ;  /* 0x2000001dff0a7230 */ /* 0x000fe40000004100 */
[----:B------:R-:W-:Y:S02]  /*2e60*/  HADD2.F32 R76, -RZ, R26.H1_H1 ;  /* 0x3000001aff4c7230 */ /* 0x000fe40000004100 */
[----:B------:R-:W-:Y:S01]  /*2e70*/  FFMA.FTZ R48, R48, R11, R49 ;  /* 0x0000000b30307223 */ /* 0x000fe20000010031 */
[----:B------:R-:W-:-:S04]  /*2e80*/  FADD.FTZ R11, R8, -R70 ;  /* 0x80000046080b7221 */ /* 0x000fc80000010000 */
[----:B------:R-:W-:Y:S01]  /*2e90*/  FMUL.FTZ R11, R72, R11 ;  /* 0x0000000b480b7220 */ /* 0x000fe20000410000 */
[----:B------:R-:W-:-:S03]  /*2ea0*/  F2FP.F16.F32.PACK_AB R48, R48, R73 ;  /* 0x000000493030723e */ /* 0x000fc600000000ff */
[----:B------:R-:W-:Y:S01]  /*2eb0*/  FFMA.FTZ R49, R11, R10, R50 ;  /* 0x0000000a0b317223 */ /* 0x000fe20000010032 */
[----:B------:R-:W-:Y:S01]  /*2ec0*/  FADD.FTZ R11, R9, -R70 ;  /* 0x80000046090b7221 */ /* 0x000fe20000010000 */
[----:B------:R-:W-:Y:S02]  /*2ed0*/  HADD2.F32 R10, -RZ, R25.H1_H1 ;  /* 0x30000019ff0a7230 */ /* 0x000fe40000004100 */
[----:B------:R-:W-:Y:S02]  /*2ee0*/  HADD2.F32 R50, -RZ, R30.H0_H0 ;  /* 0x2000001eff327230 */ /* 0x000fe40000004100 */
[----:B------:R-:W-:-:S04]  /*2ef0*/  FMUL.FTZ R11, R72, R11 ;  /* 0x0000000b480b7220 */ /* 0x000fc80000410000 */
[----:B------:R-:W-:Y:S01]  /*2f00*/  FFMA.FTZ R74, R11, R74, R10 ;  /* 0x0000004a0b4a7223 */ /* 0x000fe2000001000a */
[----:B------:R-:W-:Y:S01]  /*2f10*/  FADD.FTZ R11, R60, -R70 ;  /* 0x800000463c0b7221 */ /* 0x000fe20000010000 */
[----:B------:R-:W-:-:S03]  /*2f20*/  HADD2.F32 R10, -RZ, R26.H0_H0 ;  /* 0x2000001aff0a7230 */ /* 0x000fc60000004100 */
[----:B------:R-:W-:Y:S01]  /*2f30*/  FMUL.FTZ R11, R72, R11 ;  /* 0x0000000b480b7220 */ /* 0x000fe20000410000 */
[----:B------:R-:W-:-:S03]  /*2f40*/  F2FP.F16.F32.PACK_AB R49, R74, R49 ;  /* 0x000000314a31723e */ /* 0x000fc600000000ff */
[----:B------:R-:W-:Y:S01]  /*2f50*/  FFMA.FTZ R50, R11, R50, R10 ;  /* 0x000000320b327223 */ /* 0x000fe2000001000a */
[----:B------:R-:W-:Y:S01]  /*2f60*/  FADD.FTZ R11, R67, -R70 ;  /* 0x80000046430b7221 */ /* 0x000fe20000010000 */
[----:B------:R-:W-:-:S03]  /*2f70*/  HADD2.F32 R10, -RZ, R30.H1_H1 ;  /* 0x3000001eff0a7230 */ /* 0x000fc60000004100 */
[----:B------:R-:W-:-:S04]  /*2f80*/  FMUL.FTZ R11, R72, R11 ;  /* 0x0000000b480b7220 */ /* 0x000fc80000410000 */
[----:B------:R-:W-:Y:S01]  /*2f90*/  FFMA.FTZ R75, R11, R10, R76 ;  /* 0x0000000a0b4b7223 */ /* 0x000fe2000001004c */
[----:B------:R-:W-:Y:S01]  /*2fa0*/  FADD.FTZ R11, R66, -R70 ;  /* 0x80000046420b7221 */ /* 0x000fe20000010000 */
[----:B------:R-:W-:Y:S02]  /*2fb0*/  HADD2.F32 R10, -RZ, R31.H0_H0 ;  /* 0x2000001fff0a7230 */ /* 0x000fe40000004100 */
[----:B------:R-:W-:Y:S02]  /*2fc0*/  HADD2.F32 R76, -RZ, R27.H0_H0 ;  /* 0x2000001bff4c7230 */ /* 0x000fe40000004100 */
[----:B------:R-:W-:Y:S01]  /*2fd0*/  FMUL.FTZ R11, R72, R11 ;  /* 0x0000000b480b7220 */ /* 0x000fe20000410000 */
[----:B------:R-:W-:-:S03]  /*2fe0*/  F2FP.F16.F32.PACK_AB R50, R75, R50 ;  /* 0x000000324b32723e */ /* 0x000fc600000000ff */
[----:B------:R-:W-:Y:S01]  /*2ff0*/  FFMA.FTZ R51, R11, R10, R76 ;  /* 0x0000000a0b337223 */ /* 0x000fe2000001004c */
[----:B------:R-:W-:Y:S01]  /*3000*/  FADD.FTZ R11, R71, -R70 ;  /* 0x80000046470b7221 */ /* 0x000fe20000010000 */
[----:B------:R-:W-:Y:S02]  /*3010*/  HADD2.F32 R10, -RZ, R31.H1_H1 ;  /* 0x3000001fff0a7230 */ /* 0x000fe40000004100 */
[----:B------:R-:W-:Y:S02]  /*3020*/  HADD2.F32 R70, -RZ, R27.H1_H1 ;  /* 0x3000001bff467230 */ /* 0x000fe40000004100 */
[----:B------:R-:W-:-:S04]  /*3030*/  FMUL.FTZ R11, R72, R11 ;  /* 0x0000000b480b7220 */ /* 0x000fc80000410000 */
[----:B------:R-:W-:-:S05]  /*3040*/  FFMA.FTZ R10, R11, R10, R70 ;  /* 0x0000000a0b0a7223 */ /* 0x000fca0000010046 */
[----:B------:R-:W-:Y:S02]  /*3050*/  F2FP.F16.F32.PACK_AB R51, R10, R51 ;  /* 0x000000330a33723e */ /* 0x000fe400000000ff */
[----:B------:R-:W0:Y:S02]  /*3060*/  LDC.64 R10, c[0x0][0x428] ;  /* 0x00010a00ff0a7b82 */ /* 0x000e240000000a00 */
[----:B0-----:R-:W-:-:S05]  /*3070*/  IMAD.WIDE.U32 R10, R4, 0x10, R10 ;  /* 0x00000010040a7825 */ /* 0x001fca00078e000a */
[----:B------:R4:W-:Y:S02]  /*3080*/  STG.E.128 desc[UR6][R10.64], R48 ;  /* 0x000000300a007986 */ /* 0x0009e4000c101d06 */
.L_x_1815:
[----:B------:R-:W-:Y:S05]  /*3090*/  BSYNC.RECONVERGENT B0 ;  /* 0x0000000000007941 */ /* 0x000fea0003800200 */
.L_x_1814:
[----:B-1234-:R-:W1:Y:S02]  /*30a0*/  LDC.64 R10, c[0x0][0x380] ;  /* 0x0000e000ff0a7b82 */ /* 0x01ee640000000a00 */
[----:B-1----:R-:W-:-:S04]  /*30b0*/  LEA R5, R10, R5, 0x2 ;  /* 0x000000050a057211 */ /* 0x002fc800078e10ff */
[----:B------:R-:W-:-:S13]  /*30c0*/  ISETP.GE.AND P1, PT, R5, R11, PT ;  /* 0x0000000b0500720c */ /* 0x000fda0003f26270 */
[----:B------:R-:W-:Y:S05]  /*30d0*/  @!P1 BRA `(.L_x_1816) ;  /* 0xffffffd4000c9947 */ /* 0x000fea000383ffff */
[----:B------:R-:W-:Y:S05]  /*30e0*/  EXIT ;  /* 0x000000000000794d */ /* 0x000fea0003800000 */
.L_x_1809:
        /* <DEDUP_REMOVED lines=8> */
.L_x_1818:
[----:B------:R-:W-:Y:S05]  /*3170*/  BSYNC B0 ;  /* 0x0000000000007941 */ /* 0x000fea0003800000 */
.L_x_1817:
[----:B------:R-:W-:Y:S01]  /*3180*/  MOV R10, R76 ;  /* 0x0000004c000a7202 */ /* 0x000fe20000000f00 */
[----:B------:R-:W-:Y:S01]  /*3190*/  HFMA2 R70, -RZ, RZ, 0, 1.1920928955078125e-07 ;  /* 0x00000002ff467431 */ /* 0x000fe200000001ff */
[----:B------:R-:W-:Y:S01]  /*31a0*/  MOV R49, 0x1f ;  /* 0x0000001f00317802 */ /* 0x000fe20000000f00 */
[----:B------:R-:W0:Y:S01]  /*31b0*/  LDC R50, c[0x0][0x400] ;  /* 0x00010000ff327b82 */ /* 0x000e220000000800 */
[----:B------:R-:W-:Y:S01]  /*31c0*/  MOV R48, 0xffffffff ;  /* 0xffffffff00307802 */ /* 0x000fe20000000f00 */
[----:B------:R-:W-:-:S05]  /*31d0*/  FADD.FTZ R72, R11, R10 ;  /* 0x0000000a0b487221 */ /* 0x000fca0000010000 */
[----:B------:R-:W-:-:S07]  /*31e0*/  MOV R77, R72 ;  /* 0x00000048004d7202 */ /* 0x000fce0000000f00 */
[----:B0-----:R-:W-:Y:S05]  /*31f0*/  WARPSYNC.COLLECTIVE R48, `(.L_x_1819) ;  /* 0x0000000030087348 */ /* 0x001fea0003c00000 */
[----:B------:R1:W2:Y:S02]  /*3200*/  SHFL.BFLY P6, R76, R77, R70, R49 ;  /* 0x0c0000464d4c7389 */ /* 0x0002a400000c0031 */
[----:B012---:R-:W-:Y:S05]  /*3210*/  ENDCOLLECTIVE ;  /* 0x000000000000791b */ /* 0x007fea0003800000 */
.L_x_1819:
[----:B------:R-:W-:Y:S01]  /*3220*/  HFMA2 R70, -RZ, RZ, 0, 2.384185791015625e-07 ;  /* 0x00000004ff467431 */ /* 0x000fe200000001ff */
[----:B------:R-:W-:-:S05]  /*3230*/  MOV R51, R76 ;  /* 0x0000004c00337202 */ /* 0x000fca0000000f00 */
[----:B------:R-:W-:-:S05]  /*3240*/  FADD.FTZ R73, R72, R51 ;  /* 0x0000003348497221 */ /* 0x000fca0000010000 */
[----:B------:R-:W-:-:S07]  /*3250*/  MOV R77, R73 ;  /* 0x00000049004d7202 */ /* 0x000fce0000000f00 */
[----:B------:R-:W-:Y:S05]  /*3260*/  WARPSYNC.COLLECTIVE R48, `(.L_x_1820) ;  /* 0x0000000030087348 */ /* 0x000fea0003c00000 */
[----:B------:R0:W1:Y:S02]  /*3270*/  SHFL.BFLY P6, R76, R77, R70, R49 ;  /* 0x0c0000464d4c7389 */ /* 0x00006400000c0031 */
[----:B01----:R-:W-:Y:S05]  /*3280*/  ENDCOLLECTIVE ;  /* 0x000000000000791b */ /* 0x003fea0003800000 */
.L_x_1820:
[----:B------:R-:W-:Y:S01]  /*3290*/  HFMA2 R70, -RZ, RZ, 0, 4.76837158203125e-07 ;  /* 0x00000008ff467431 */ /* 0x000fe200000001ff */
[----:B------:R-:W-:-:S05]  /*32a0*/  MOV R10, R76 ;  /* 0x0000004c000a7202 */ /* 0x000fca0000000f00 */
[----:B------:R-:W-:-:S05]  /*32b0*/  FADD.FTZ R74, R73, R10 ;  /* 0x0000000a494a7221 */ /* 0x000fca0000010000 */
[----:B------:R-:W-:-:S07]  /*32c0*/  MOV R77, R74 ;  /* 0x0000004a004d7202 */ /* 0x000fce0000000f00 */
[----:B------:R-:W-:Y:S05]  /*32d0*/  WARPSYNC.COLLECTIVE R48, `(.L_x_1821) ;  /* 0x0000000030087348 */ /* 0x000fea0003c00000 */
[----:B------:R0:W1:Y:S02]  /*32e0*/  SHFL.BFLY P6, R76, R77, R70, R49 ;  /* 0x0c0000464d4c7389 */ /* 0x00006400000c0031 */
[----:B01----:R-:W-:Y:S05]  /*32f0*/  ENDCOLLECTIVE ;  /* 0x000000000000791b */ /* 0x003fea0003800000 */
.L_x_1821:
[----:B------:R-:W-:Y:S01]  /*3300*/  HFMA2 R70, -RZ, RZ, 0, 9.5367431640625e-07 ;  /* 0x00000010ff467431 */ /* 0x000fe200000001ff */
[----:B------:R-:W-:-:S05]  /*3310*/  MOV R51, R76 ;  /* 0x0000004c00337202 */ /* 0x000fca0000000f00 */
[----:B------:R-:W-:-:S05]  /*3320*/  FADD.FTZ R75, R74, R51 ;  /* 0x000000334a4b7221 */ /* 0x000fca0000010000 */
[----:B------:R-:W-:-:S07]  /*3330*/  MOV R77, R75 ;  /* 0x0000004b004d7202 */ /* 0x000fce0000000f00 */
[----:B------:R-:W-:Y:S05]  /*3340*/  WARPSYNC.COLLECTIVE R48, `(.L_x_1822) ;  /* 0x0000000030087348 */ /* 0x000fea0003c00000 */
[----:B------:R0:W1:Y:S02]  /*3350*/  SHFL.BFLY P6, R76, R77, R70, R49 ;  /* 0x0c0000464d4c7389 */ /* 0x00006400000c0031 */
[----:B01----:R-:W-:Y:S05]  /*3360*/  ENDCOLLECTIVE ;  /* 0x000000000000791b */ /* 0x003fea0003800000 */
.L_x_1822:
        /* <DEDUP_REMOVED lines=53> */
[----:B------:R-:W-:-:S04]  /*36c0*/  MOV R48, 0xffffffff ;  /* 0xffffffff00307802 */ /* 0x000fc80000000f00 */
[----:B------:R-:W-:-:S07]  /*36d0*/  MOV R77, R10 ;  /* 0x0000000a004d7202 */ /* 0x000fce0000000f00 */
[----:B------:R-:W-:Y:S05]  /*36e0*/  WARPSYNC.COLLECTIVE R48, `(.L_x_1823) ;  /* 0x0000000030087348 */ /* 0x000fea0003c00000 */
[----:B------:R0:W1:Y:S02]  /*36f0*/  SHFL.BFLY P6, R76, R77, R70, R49 ;  /* 0x0c0000464d4c7389 */ /* 0x00006400000c0031 */
[----:B01----:R-:W-:Y:S05]  /*3700*/  ENDCOLLECTIVE ;  /* 0x000000000000791b */ /* 0x003fea0003800000 */
.L_x_1823:
[----:B------:R-:W-:Y:S01]  /*3710*/  HFMA2 R70, -RZ, RZ, 0, 1.1920928955078125e-07 ;  /* 0x00000002ff467431 */ /* 0x000fe200000001ff */
[----:B------:R-:W-:-:S05]  /*3720*/  MOV R11, R76 ;  /* 0x0000004c000b7202 */ /* 0x000fca0000000f00 */
[----:B------:R-:W-:-:S05]  /*3730*/  FADD.FTZ R11, R10, R11 ;  /* 0x0000000b0a0b7221 */ /* 0x000fca0000010000 */
[----:B------:R-:W-:-:S07]  /*3740*/  MOV R77, R11 ;  /* 0x0000000b004d7202 */ /* 0x000fce0000000f00 */
[----:B------:R-:W-:Y:S05]  /*3750*/  WARPSYNC.COLLECTIVE R48, `(.L_x_1824) ;  /* 0x0000000030087348 */ /* 0x000fea0003c00000 */
[----:B------:R0:W1:Y:S02]  /*3760*/  SHFL.BFLY P6, R76, R77, R70, R49 ;  /* 0x0c0000464d4c7389 */ /* 0x00006400000c0031 */
[----:B01----:R-:W-:Y:S05]  /*3770*/  ENDCOLLECTIVE ;  /* 0x000000000000791b */ /* 0x003fea0003800000 */
.L_x_1824:
[----:B------:R-:W-:Y:S01]  /*3780*/  HFMA2 R70, -RZ, RZ, 0, 2.384185791015625e-07 ;  /* 0x00000004ff467431 */ /* 0x000fe200000001ff */
[----:B------:R-:W-:-:S05]  /*3790*/  MOV R72, R76 ;  /* 0x0000004c00487202 */ /* 0x000fca0000000f00 */
[----:B------:R-:W-:-:S05]  /*37a0*/  FADD.FTZ R72, R11, R72 ;  /* 0x000000480b487221 */ /* 0x000fca0000010000 */
[----:B------:R-:W-:-:S07]  /*37b0*/  MOV R77, R72 ;  /* 0x00000048004d7202 */ /* 0x000fce0000000f00 */
[----:B------:R-:W-:Y:S05]  /*37c0*/  WARPSYNC.COLLECTIVE R48, `(.L_x_1825) ;  /* 0x0000000030087348 */ /* 0x000fea0003c00000 */
[----:B------:R0:W1:Y:S02]  /*37d0*/  SHFL.BFLY P6, R76, R77, R70, R49 ;  /* 0x0c0000464d4c7389 */ /* 0x00006400000c0031 */
[----:B01----:R-:W-:Y:S05]  /*37e0*/  ENDCOLLECTIVE ;  /* 0x000000000000791b */ /* 0x003fea0003800000 */
.L_x_1825:
[----:B------:R-:W-:Y:S01]  /*37f0*/  HFMA2 R70, -RZ, RZ, 0, 4.76837158203125e-07 ;  /* 0x00000008ff467431 */ /* 0x000fe200000001ff */
[----:B------:R-:W-:-:S05]  /*3800*/  MOV R73, R76 ;  /* 0x0000004c00497202 */ /* 0x000fca0000000f00 */
[----:B------:R-:W-:-:S05]  /*3810*/  FADD.FTZ R73, R72, R73 ;  /* 0x0000004948497221 */ /* 0x000fca0000010000 */
[----:B------:R-:W-:-:S07]  /*3820*/  MOV R77, R73 ;  /* 0x00000049004d7202 */ /* 0x000fce0000000f00 */
[----:B------:R-:W-:Y:S05]  /*3830*/  WARPSYNC.COLLECTIVE R48, `(.L_x_1826) ;  /* 0x0000000030087348 */ /* 0x000fea0003c00000 */
[----:B------:R0:W1:Y:S02]  /*3840*/  SHFL.BFLY P6, R76, R77, R70, R49 ;  /* 0x0c0000464d4c7389 */ /* 0x00006400000c0031 */
[----:B01----:R-:W-:Y:S05]  /*3850*/  ENDCOLLECTIVE ;  /* 0x000000000000791b */ /* 0x003fea0003800000 */
.L_x_1826:
[----:B------:R-:W-:Y:S01]  /*3860*/  HFMA2 R70, -RZ, RZ, 0, 9.5367431640625e-07 ;  /* 0x00000010ff467431 */ /* 0x000fe200000001ff */
[----:B------:R-:W-:-:S05]  /*3870*/  MOV R74, R76 ;  /* 0x0000004c004a7202 */ /* 0x000fca0000000f00 */
[----:B------:R-:W-:-:S05]  /*3880*/  FADD.FTZ R74, R73, R74 ;  /* 0x0000004a494a7221 */ /* 0x000fca0000010000 */
[----:B------:R-:W-:-:S07]  /*3890*/  MOV R77, R74 ;  /* 0x0000004a004d7202 */ /* 0x000fce0000000f00 */
[----:B------:R-:W-:Y:S05]  /*38a0*/  WARPSYNC.COLLECTIVE R48, `(.L_x_1827) ;  /* 0x0000000030087348 */ /* 0x000fea0003c00000 */
[----:B------:R0:W1:Y:S02]  /*38b0*/  SHFL.BFLY P6, R76, R77, R70, R49 ;  /* 0x0c0000464d4c7389 */ /* 0x00006400000c0031 */
[----:B01----:R-:W-:Y:S05]  /*38c0*/  ENDCOLLECTIVE ;  /* 0x000000000000791b */ /* 0x003fea0003800000 */
.L_x_1827:
[----:B------:R-:W-:Y:S01]  /*38d0*/  MOV R75, R76 ;  /* 0x0000004c004b7202 */ /* 0x000fe20000000f00 */
[----:B------:R-:W-:Y:S06]  /*38e0*/  BRA `(.L_x_1828) ;  /* 0xffffffec00507947 */ /* 0x000fec000383ffff */
.L_x_1829:
        /* <DEDUP_REMOVED lines=9> */
.L_x_17355:


//--------------------- .text._ZN10layer_norm31ln_parallel_residual_fwd_kernelINS_13Kernel_traitsI6__halfS2_S2_S2_fjLj768ELj1ELj4ELj1ELj16ENS_18Kernel_traits_baseILj768ES2_S2_S2_S2_fjLj128EEEEELb0ELb1ELb1EEEvNS_9FwdParamsE --------------------------
	.section	.text._ZN10layer_norm31ln_parallel_residual_fwd_kernelINS_13Kernel_traitsI6__halfS2_S2_S2_fjLj768ELj1ELj4ELj1ELj16ENS_18Kernel_traits_baseILj768ES2_S2_S2_S2_fjLj128EEEEELb0ELb1ELb1EEEvNS_9FwdParamsE,"ax",@progbits
	.align	128
        .global         _ZN10layer_norm31ln_parallel_residual_fwd_kernelINS_13Kernel_traitsI6__halfS2_S2_S2_fjLj768ELj1ELj4ELj1ELj16ENS_18Kernel_traits_baseILj768ES2_S2_S2_S2_fjLj128EEEEELb0ELb1ELb1EEEvNS_9FwdParamsE
        .type           _ZN10layer_norm31ln_parallel_residual_fwd_kernelINS_13Kernel_traitsI6__halfS2_S2_S2_fjLj768ELj1ELj4ELj1ELj16ENS_18Kernel_traits_baseILj768ES2_S2_S2_S2_fjLj128EEEEELb0ELb1ELb1EEEvNS_9FwdParamsE,@function
        .size           _ZN10layer_norm31ln_parallel_residual_fwd_kernelINS_13Kernel_traitsI6__halfS2_S2_S2_fjLj768ELj1ELj4ELj1ELj16ENS_18Kernel_traits_baseILj768ES2_S2_S2_S2_fjLj128EEEEELb0ELb1ELb1EEEvNS_9FwdParamsE,(.L_x_17356 - _ZN10layer_norm31ln_parallel_residual_fwd_kernelINS_13Kernel_traitsI6__halfS2_S2_S2_fjLj768ELj1ELj4ELj1ELj16ENS_18Kernel_traits_baseILj768ES2_S2_S2_S2_fjLj128EEEEELb0ELb1ELb1EEEvNS_9FwdParamsE)
        .other          _ZN10layer_norm31ln_parallel_residual_fwd_kernelINS_13Kernel_traitsI6__halfS2_S2_S2_fjLj768ELj1ELj4ELj1ELj16ENS_18Kernel_traits_baseILj768ES2_S2_S2_S2_fjLj128EEEEELb0ELb1ELb1EEEvNS_9FwdParamsE,@"STO_CUDA_ENTRY STV_DEFAULT"
_ZN10layer_norm31ln_parallel_residual_fwd_kernelINS_13Kernel_traitsI6__halfS2_S2_S2_fjLj768ELj1ELj4ELj1ELj16ENS_18Kernel_traits_baseILj768ES2_S2_S2_S2_fjLj128EEEEELb0ELb1ELb1EEEvNS_9FwdParamsE:
.text._ZN10layer_norm31ln_parallel_residual_fwd_kernelINS_13Kernel_traitsI6__halfS2_S2_S2_fjLj768ELj1ELj4ELj1ELj16ENS_18Kernel_traits_baseILj768ES2_S2_S2_S2_fjLj128EEEEELb0ELb1ELb1EEEvNS_9FwdParamsE:
        /* <DEDUP_REMOVED lines=22> */
[----:B------:R-:W-:-:S05]  /*0160*/  SHF.R.U32.HI R77, RZ, 0x5, R77 ;  /* 0x00000005ff4d7819 */ /* 0x000fca000001164d */
[----:B------:R-:W-:-:S04]  /*0170*/  LOP3.LUT R77, R77, UR4, RZ, 0xfc, !PT ;  /* 0x000000044d4d7c12 */ /* 0x000fc8000f8efcff */
[----:B-1----:R-:W-:Y:S02]  /*0180*/  ISETP.GE.AND P2, PT, R77, UR5, PT ;  /* 0x000000054d007c0c */ /* 0x002fe4000bf46270 */
[----:B----4-:R-:W-:-:S04]  /*0190*/  LOP3.LUT P0, RZ, R16, UR8, RZ, 0xfc, !PT ;  /* 0x0000000810ff7c12 */ /* 0x010fc8000f80fcff */
[----:B------:R-:W-:Y:S02]  /*01a0*/  LOP3.LUT P0, RZ, R17, UR9, RZ, 0xfc, P0 ;  /* 0x0000000911ff7c12 */ /* 0x000fe4000800fcff */
[-C--:B---3--:R-:W-:Y:S02]  /*01b0*/  @P1 MOV R63, R65.reuse ;  /* 0x00000041003f1202 */ /* 0x088fe40000000f00 */
[----:B------:R-:W-:Y:S02]  /*01c0*/  @!P1 MOV R63, R65 ;  /* 0x00000041003f9202 */ /* 0x000fe40000000f00 */
[----:B------:R-:W-:Y:S02]  /*01d0*/  @P1 MOV R0, R8 ;  /* 0x0000000800001202 */ /* 0x000fe40000000f00 */
[----:B------:R-:W-:Y:S02]  /*01e0*/  @P1 MOV R6, R9 ;  /* 0x0000000900061202 */ /* 0x000fe40000000f00 */
[----:B------:R-:W-:-:S02]  /*01f0*/  @P1 MOV R57, R10 ;  /* 0x0000000a00391202 */ /* 0x000fc40000000f00 */
[----:B------:R-:W-:Y:S02]  /*0200*/  @P1 MOV R59, R11 ;  /* 0x0000000b003b1202 */ /* 0x000fe40000000f00 */
[----:B------:R-:W-:Y:S02]  /*0210*/  @P1 MOV R61, R64 ;  /* 0x00000040003d1202 */ /* 0x000fe40000000f00 */
[----:B------:R-:W-:Y:S02]  /*0220*/  @P1 MOV R65, R66 ;  /* 0x0000004200411202 */ /* 0x000fe40000000f00 */
[----:B------:R-:W-:Y:S02]  /*0230*/  @P1 MOV R69, R12 ;  /* 0x0000000c00451202 */ /* 0x000fe40000000f00 */
[----:B------:R-:W-:Y:S02]  /*0240*/  @P1 MOV R71, R13 ;  /* 0x0000000d00471202 */ /* 0x000fe40000000f00 */
[----:B------:R-:W-:-:S02]  /*0250*/  @P1 MOV R73, R14 ;  /* 0x0000000e00491202 */ /* 0x000fc40000000f00 */
[----:B------:R-:W-:Y:S02]  /*0260*/  @P1 MOV R75, R15 ;  /* 0x0000000f004b1202 */ /* 0x000fe40000000f00 */
        /* <DEDUP_REMOVED lines=10> */
[----:B------:R-:W-:Y:S01]  /*0310*/  @!P1 MOV R39, RZ ;  /* 0x000000ff00279202 */ /* 0x000fe20000000f00 */
[----:B--2---:R-:W-:Y:S06]  /*0320*/  @P2 EXIT ;  /* 0x000000000000294d */ /* 0x004fec0003800000 */
[----:B------:R-:W0:Y:S01]  /*0330*/  LDCU.U8 UR4, c[0x0][0x410] ;  /* 0x00008200ff0477ac */ /* 0x000e220008000000 */
[----:B-----5:R-:W-:Y:S02]  /*0340*/  @!P1 CS2R R36, SRZ ;  /* 0x0000000000249805 */ /* 0x020fe4000001ff00 */
[----:B------:R-:W-:Y:S02]  /*0350*/  @!P1 MOV R38, RZ ;  /* 0x000000ff00269202 */ /* 0x000fe40000000f00 */
[----:B------:R-:W-:Y:S02]  /*0360*/  @!P1 CS2R R46, SRZ ;  /* 0x00000000002e9805 */ /* 0x000fe4000001ff00 */
[----:B------:R-:W-:Y:S02]  /*0370*/  @!P1 CS2R R44, SRZ ;  /* 0x00000000002c9805 */ /* 0x000fe4000001ff00 */
[----:B------:R-:W-:Y:S02]  /*0380*/  @!P1 CS2R R54, SRZ ;  /* 0x0000000000369805 */ /* 0x000fe4000001ff00 */
[----:B------:R-:W-:-:S02]  /*0390*/  @!P1 CS2R R52, SRZ ;  /* 0x0000000000349805 */ /* 0x000fc4000001ff00 */
[----:B------:R-:W-:Y:S01]  /*03a0*/  ISETP.NE.U32.AND P2, PT, R16, RZ, PT ;  /* 0x000000ff1000720c */ /* 0x000fe20003f45070 */
[--C-:B------:R-:W-:Y:S01]  /*03b0*/  HADD2.F32 R29, -RZ, R39.reuse.H0_H0 ;  /* 0x20000027ff1d7230 */ /* 0x100fe20000004100 */
[----:B------:R-:W1:Y:S01]  /*03c0*/  LDCU UR5, c[0x0][0x388] ;  /* 0x00007100ff0577ac */ /* 0x000e620008000800 */
[----:B------:R-:W-:Y:S01]  /*03d0*/  HADD2.F32 R30, -RZ, R39.H1_H1 ;  /* 0x30000027ff1e7230 */ /* 0x000fe20000004100 */
[----:B------:R-:W-:Y:S01]  /*03e0*/  ISETP.NE.AND.EX P1, PT, R17, RZ, PT, P2 ;  /* 0x000000ff1100720c */ /* 0x000fe20003f25320 */
[--C-:B------:R-:W-:Y:S01]  /*03f0*/  HADD2.F32 R31, -RZ, R38.reuse.H0_H0 ;  /* 0x20000026ff1f7230 */ /* 0x100fe20000004100 */
[----:B------:R-:W2:Y:S01]  /*0400*/  LDCU UR8, c[0x0][0x448] ;  /* 0x00008900ff0877ac */ /* 0x000ea20008000800 */
[----:B------:R-:W-:Y:S02]  /*0410*/  HADD2.F32 R32, -RZ, R38.H1_H1 ;  /* 0x30000026ff207230 */ /* 0x000fe40000004100 */
[--C-:B------:R-:W-:Y:S01]  /*0420*/  HADD2.F32 R33, -RZ, R37.reuse.H0_H0 ;  /* 0x20000025ff217230 */ /* 0x100fe20000004100 */
[----:B------:R-:W3:Y:S01]  /*0430*/  LDCU.64 UR10, c[0x0][0x3a0] ;  /* 0x00007400ff0a77ac */ /* 0x000ee20008000a00 */
[----:B------:R-:W-:Y:S01]  /*0440*/  HADD2.F32 R34, -RZ, R37.H1_H1 ;  /* 0x30000025ff227230 */ /* 0x000fe20000004100 */
[----:B0-----:R-:W-:Y:S01]  /*0450*/  ISETP.NE.AND P3, PT, RZ, UR4, PT ;  /* 0x00000004ff007c0c */ /* 0x001fe2000bf65270 */
[--C-:B------:R-:W-:Y:S01]  /*0460*/  HADD2.F32 R37, -RZ, R47.reuse.H0_H0 ;  /* 0x2000002fff257230 */ /* 0x100fe20000004100 */
[----:B------:R-:W0:Y:S01]  /*0470*/  LDCU.64 UR12, c[0x0][0x398] ;  /* 0x00007300ff0c77ac */ /* 0x000e220008000a00 */
[----:B------:R-:W-:-:S02]  /*0480*/  HADD2.F32 R38, -RZ, R47.H1_H1 ;  /* 0x3000002fff267230 */ /* 0x000fc40000004100 */
[--C-:B------:R-:W-:Y:S02]  /*0490*/  HADD2.F32 R39, -RZ, R46.reuse.H0_H0 ;  /* 0x2000002eff277230 */ /* 0x100fe40000004100 */
[----:B------:R-:W-:Y:S02]  /*04a0*/  HADD2.F32 R40, -RZ, R46.H1_H1 ;  /* 0x3000002eff287230 */ /* 0x000fe40000004100 */
[--C-:B------:R-:W-:Y:S02]  /*04b0*/  HADD2.F32 R41, -RZ, R45.reuse.H0_H0 ;  /* 0x2000002dff297230 */ /* 0x100fe40000004100 */
[----:B------:R-:W-:Y:S02]  /*04c0*/  HADD2.F32 R42, -RZ, R45.H1_H1 ;  /* 0x3000002dff2a7230 */ /* 0x000fe40000004100 */
[----:B------:R-:W-:Y:S02]  /*04d0*/  HADD2.F32 R35, -RZ, R36.H0_H0 ;  /* 0x20000024ff237230 */ /* 0x000fe40000004100 */
[----:B------:R-:W-:-:S02]  /*04e0*/  HADD2.F32 R43, -RZ, R44.H0_H0 ;  /* 0x2000002cff2b7230 */ /* 0x000fc40000004100 */
[--C-:B------:R-:W-:Y:S02]  /*04f0*/  HADD2.F32 R45, -RZ, R55.reuse.H0_H0 ;  /* 0x20000037ff2d7230 */ /* 0x100fe40000004100 */
[----:B------:R-:W-:Y:S02]  /*0500*/  HADD2.F32 R46, -RZ, R55.H1_H1 ;  /* 0x30000037ff2e7230 */ /* 0x000fe40000004100 */
[--C-:B------:R-:W-:Y:S02]  /*0510*/  HADD2.F32 R47, -RZ, R54.reuse.H0_H0 ;  /* 0x20000036ff2f7230 */ /* 0x100fe40000004100 */
[----:B------:R-:W-:Y:S02]  /*0520*/  HADD2.F32 R48, -RZ, R54.H1_H1 ;  /* 0x30000036ff307230 */ /* 0x000fe40000004100 */
[--C-:B------:R-:W-:Y:S02]  /*0530*/  HADD2.F32 R49, -RZ, R53.reuse.H0_H0 ;  /* 0x20000035ff317230 */ /* 0x100fe40000004100 */
[----:B------:R-:W-:-:S02]  /*0540*/  HADD2.F32 R50, -RZ, R53.H1_H1 ;  /* 0x30000035ff327230 */ /* 0x000fc40000004100 */
[----:B------:R-:W-:Y:S02]  /*0550*/  HADD2.F32 R51, -RZ, R52.H0_H0 ;  /* 0x20000034ff337230 */ /* 0x000fe40000004100 */
[----:B------:R-:W-:Y:S02]  /*0560*/  HADD2.F32 R58, -RZ, R57.H0_H0 ;  /* 0x20000039ff3a7230 */ /* 0x000fe40000004100 */
[----:B------:R-:W-:Y:S02]  /*0570*/  HADD2.F32 R60, -RZ, R59.H0_H0 ;  /* 0x2000003bff3c7230 */ /* 0x000fe40000004100 */
[----:B------:R-:W-:Y:S02]  /*0580*/  HADD2.F32 R62, -RZ, R61.H0_H0 ;  /* 0x2000003dff3e7230 */ /* 0x000fe40000004100 */
[----:B------:R-:W-:Y:S02]  /*0590*/  HADD2.F32 R64, -RZ, R63.H0_H0 ;  /* 0x2000003fff407230 */ /* 0x000fe40000004100 */
[----:B------:R-:W-:-:S02]  /*05a0*/  HADD2.F32 R66, -RZ, R65.H0_H0 ;  /* 0x20000041ff427230 */ /* 0x000fc40000004100 */
[----:B------:R-:W-:Y:S02]  /*05b0*/  HADD2.F32 R68, -RZ, R67.H0_H0 ;  /* 0x20000043ff447230 */ /* 0x000fe40000004100 */
[----:B------:R-:W-:Y:S02]  /*05c0*/  HADD2.F32 R70, -RZ, R69.H0_H0 ;  /* 0x20000045ff467230 */ /* 0x000fe40000004100 */
[----:B------:R-:W-:Y:S02]  /*05d0*/  HADD2.F32 R72, -RZ, R71.H0_H0 ;  /* 0x20000047ff487230 */ /* 0x000fe40000004100 */
[----:B------:R-:W-:Y:S02]  /*05e0*/  HADD2.F32 R74, -RZ, R73.H0_H0 ;  /* 0x20000049ff4a7230 */ /* 0x000fe40000004100 */
[----:B------:R-:W-:Y:S02]  /*05f0*/  HADD2.F32 R76, -RZ, R75.H0_H0 ;  /* 0x2000004bff4c7230 */ /* 0x000fe40000004100 */
[----:B------:R-:W-:-:S02]  /*0600*/  HADD2.F32 R36, -RZ, R36.H1_H1 ;  /* 0x30000024ff247230 */ /* 0x000fc40000004100 */
[----:B------:R-:W-:Y:S02]  /*0610*/  HADD2.F32 R44, -RZ, R44.H1_H1 ;  /* 0x3000002cff2c7230 */ /* 0x000fe40000004100 */
[----:B------:R-:W-:Y:S02]  /*0620*/  HADD2.F32 R52, -RZ, R52.H1_H1 ;  /* 0x30000034ff347230 */ /* 0x000fe40000004100 */
[--C-:B------:R-:W-:Y:S02]  /*0630*/  HADD2.F32 R54, -RZ, R0.reuse.H0_H0 ;  /* 0x20000000ff367230 */ /* 0x100fe40000004100 */
[----:B------:R-:W-:Y:S02]  /*0640*/  HADD2.F32 R53, -RZ, R0.H1_H1 ;  /* 0x30000000ff357230 */ /* 0x000fe40000004100 */
[--C-:B------:R-:W-:Y:S02]  /*0650*/  HADD2.F32 R56, -RZ, R6.reuse.H0_H0 ;  /* 0x20000006ff387230 */ /* 0x100fe40000004100 */
[----:B------:R-:W-:-:S02]  /*0660*/  HADD2.F32 R55, -RZ, R6.H1_H1 ;  /* 0x30000006ff377230 */ /* 0x000fc40000004100 */
[----:B------:R-:W-:Y:S02]  /*0670*/  HADD2.F32 R57, -RZ, R57.H1_H1 ;  /* 0x30000039ff397230 */ /* 0x000fe40000004100 */
[----:B------:R-:W-:Y:S02]  /*0680*/  HADD2.F32 R59, -RZ, R59.H1_H1 ;  /* 0x3000003bff3b7230 */ /* 0x000fe40000004100 */
[----:B------:R-:W-:Y:S02]  /*0690*/  HADD2.F32 R61, -RZ, R61.H1_H1 ;  /* 0x3000003dff3d7230 */ /* 0x000fe40000004100 */
[----:B------:R-:W-:Y:S02]  /*06a0*/  HADD2.F32 R63, -RZ, R63.H1_H1 ;  /* 0x3000003fff3f7230 */ /* 0x000fe40000004100 */
[----:B------:R-:W-:Y:S02]  /*06b0*/  HADD2.F32 R65, -RZ, R65.H1_H1 ;  /* 0x30000041ff417230 */ /* 0x000fe40000004100 */
[----:B------:R-:W-:-:S02]  /*06c0*/  HADD2.F32 R67, -RZ, R67.H1_H1 ;  /* 0x30000043ff437230 */ /* 0x000fc40000004100 */
[----:B------:R-:W-:Y:S02]  /*06d0*/  HADD2.F32 R69, -RZ, R69.H1_H1 ;  /* 0x30000045ff457230 */ /* 0x000fe40000004100 */
[----:B------:R-:W-:Y:S02]  /*06e0*/  HADD2.F32 R71, -RZ, R71.H1_H1 ;  /* 0x30000047ff477230 */ /* 0x000fe40000004100 */
[----:B------:R-:W-:Y:S02]  /*06f0*/  HADD2.F32 R73, -RZ, R73.H1_H1 ;  /* 0x30000049ff497230 */ /* 0x000fe40000004100 */
[----:B0123--:R-:W-:-:S07]  /*0700*/  HADD2.F32 R75, -RZ, R75.H1_H1 ;  /* 0x3000004bff4b7230 */ /* 0x00ffce0000004100 */
.L_x_1843:
        /* <DEDUP_REMOVED lines=13> */
[----:B------:R1:W5:Y:S05]  /*07e0*/  @P2 LDG.E.128 R8, desc[UR6][R22.64] ;  /* 0x0000000616082981 */ /* 0x00036a000c1e1d00 */
[----:B------:R-:W5:Y:S01]  /*07f0*/  LDG.E.128 R16, desc[UR6][R16.64] ;  /* 0x0000000610107981 */ /* 0x000f62000c1e1d00 */
[----:B------:R-:W-:Y:S05]  /*0800*/  @!P1 BRA `(.L_x_1830) ;  /* 0x00000004002c9947 */ /* 0x000fea0003800000 */
[----:B------:R-:W-:Y:S05]  /*0810*/  @!P2 BRA `(.L_x_1831) ;  /* 0x0000000000b4a947 */ /* 0x000fea0003800000 */
[----:B-----5:R-:W-:Y:S02]  /*0820*/  HADD2.F32 R0, -RZ, R16.H0_H0 ;  /* 0x20000010ff007230 */ /* 0x020fe40000004100 */
[----:B------:R-:W-:Y:S02]  /*0830*/  HADD2.F32 R13, -RZ, R4.H0_H0 ;  /* 0x20000004ff0d7230 */ /* 0x000fe40000004100 */
[----:B------:R-:W-:Y:S02]  /*0840*/  HADD2.F32 R12, -RZ, R17.H0_H0 ;  /* 0x20000011ff0c7230 */ /* 0x000fe40000004100 */
[--C-:B-1----:R-:W-:Y:S02]  /*0850*/  HADD2.F32 R22, -RZ, R19.reuse.H0_H0 ;  /* 0x20000013ff167230 */ /* 0x102fe40000004100 */
[----:B------:R-:W-:Y:S01]  /*0860*/  FADD.FTZ R0, R0, R13 ;  /* 0x0000000d00007221 */ /* 0x000fe20000010000 */
[----:B------:R-:W-:Y:S02]  /*0870*/  HADD2.F32 R23, -RZ, R19.H1_H1 ;  /* 0x30000013ff177230 */ /* 0x000fe40000004100 */
[----:B------:R-:W-:-:S02]  /*0880*/  HADD2.F32 R17, -RZ, R17.H1_H1 ;  /* 0x30000011ff117230 */ /* 0x000fc40000004100 */
[----:B------:R-:W-:Y:S02]  /*0890*/  HADD2.F32 R20, -RZ, R18.H0_H0 ;  /* 0x20000012ff147230 */ /* 0x000fe40000004100 */
[--C-:B------:R-:W-:Y:S02]  /*08a0*/  HADD2.F32 R14, -RZ, R5.reuse.H1_H1 ;  /* 0x30000005ff0e7230 */ /* 0x100fe40000004100 */
[----:B------:R-:W-:Y:S02]  /*08b0*/  HADD2.F32 R19, -RZ, R6.H0_H0 ;  /* 0x20000006ff137230 */ /* 0x000fe40000004100 */
[----:B------:R-:W-:Y:S02]  /*08c0*/  HADD2.F32 R16, -RZ, R16.H1_H1 ;  /* 0x30000010ff107230 */ /* 0x000fe40000004100 */
[----:B------:R-:W-:Y:S01]  /*08d0*/  FADD.FTZ R14, R17, R14 ;  /* 0x0000000e110e7221 */ /* 0x000fe20000010000 */
[----:B------:R-:W-:Y:S02]  /*08e0*/  HADD2.F32 R13, -RZ, R4.H1_H1 ;  /* 0x30000004ff0d7230 */ /* 0x000fe40000004100 */
[----:B------:R-:W-:Y:S01]  /*08f0*/  FADD.FTZ R19, R20, R19 ;  /* 0x0000001314137221 */ /* 0x000fe20000010000 */
[----:B------:R-:W-:-:S02]  /*0900*/  HADD2.F32 R15, -RZ, R5.H0_H0 ;  /* 0x20000005ff0f7230 */ /* 0x000fc40000004100 */
[----:B------:R-:W-:Y:S02]  /*0910*/  HADD2.F32 R18, -RZ, R18.H1_H1 ;  /* 0x30000012ff127230 */ /* 0x000fe40000004100 */
[----:B------:R-:W-:Y:S01]  /*0920*/  FADD.FTZ R16, R16, R13 ;  /* 0x0000000d10107221 */ /* 0x000fe20000010000 */
[----:B------:R-:W-:Y:S02]  /*0930*/  HADD2.F32 R21, -RZ, R6.H1_H1 ;  /* 0x30000006ff157230 */ /* 0x000fe40000004100 */
[----:B------:R-:W-:Y:S01]  /*0940*/  FADD.FTZ R12, R12, R15 ;  /* 0x0000000f0c0c7221 */ /* 0x000fe20000010000 */
[--C-:B------:R-:W-:Y:S02]  /*0950*/  HADD2.F32 R17, -RZ, R7.reuse.H0_H0 ;  /* 0x20000007ff117230 */ /* 0x100fe40000004100 */
[----:B------:R-:W-:Y:S02]  /*0960*/  HADD2.F32 R20, -RZ, R7.H1_H1 ;  /* 0x30000007ff147230 */ /* 0x000fe40000004100 */
[----:B------:R-:W-:Y:S01]  /*0970*/  FADD.FTZ R18, R18, R21 ;  /* 0x0000001512127221 */ /* 0x000fe20000010000 */
[----:B------:R-:W-:-:S02]  /*0980*/  HADD2.F32 R13, -RZ, R8.H0_H0 ;  /* 0x20000008ff0d7230 */ /* 0x000fc40000004100 */
        /* <DEDUP_REMOVED lines=22> */
.L_x_1831:
        /* <DEDUP_REMOVED lines=10> */
[----:B-1----:R-:W-:Y:S02]  /*0b90*/  HADD2.F32 R21, -RZ, R6.H0_H0 ;  /* 0x20000006ff157230 */ /* 0x002fe40000004100 */
        /* <DEDUP_REMOVED lines=18> */
.L_x_1830:
        /* <DEDUP_REMOVED lines=30> */
.L_x_1833:
        /* <DEDUP_REMOVED lines=8> */
.L_x_1832:
[----:B------:R-:W0:Y:S01]  /*0f20*/  @P2 LDC.64 R16, c[0x0][0x3a0] ;  /* 0x0000e800ff102b82 */ /* 0x000e220000000a00 */
[----:B------:R-:W-:-:S07]  /*0f30*/  IADD3 R79, PT, PT, R27, 0x20, RZ ;  /* 0x000000201b4f7810 */ /* 0x000fce0007ffe0ff */
[----:B-1----:R-:W1:Y:S08]  /*0f40*/  @P0 LDC.64 R20, c[0x0][0x3a8] ;  /* 0x0000ea00ff140b82 */ /* 0x002e700000000a00 */
        /* <DEDUP_REMOVED lines=24> */
.L_x_1835:
        /* <DEDUP_REMOVED lines=29> */
.L_x_1834:
        /* <DEDUP_REMOVED lines=32> */
.L_x_1837:
[----:B-----5:R-:W-:Y:S02]  /*14a0*/  HADD2.F32 R0, -RZ, R16.H0_H0 ;  /* 0x20000010ff007230 */ /* 0x020fe40000004100 */
[----:B------:R-:W-:Y:S02]  /*14b0*/  HADD2.F32 R13, -RZ, R4.H0_H0 ;  /* 0x20000004ff0d7230 */ /* 0x000fe40000004100 */
[----:B------:R-:W-:Y:S02]  /*14c0*/  HADD2.F32 R12, -RZ, R17.H0_H0 ;  /* 0x20000011ff0c7230 */ /* 0x000fe40000004100 */
[--C-:B------:R-:W-:Y:S02]  /*14d0*/  HADD2.F32 R22, -RZ, R19.reuse.H0_H0 ;  /* 0x20000013ff167230 */ /* 0x100fe40000004100 */
        /* <DEDUP_REMOVED lines=40> */
.L_x_1836:
[----:B------:R-:W0:Y:S01]  /*1760*/  @P2 LDC.64 R16, c[0x0][0x3a0] ;  /* 0x0000e800ff102b82 */ /* 0x000e220000000a00 */
[----:B------:R-:W-:-:S07]  /*1770*/  IADD3 R97, PT, PT, R27, 0x40, RZ ;  /* 0x000000401b617810 */ /* 0x000fce0007ffe0ff */
        /* <DEDUP_REMOVED lines=11> */
[----:B------:R-:W-:Y:S05]  /*1830*/  BRA.U UP1, `(.L_x_1839) ;  /* 0x0000000101247547 */ /* 0x000fea000b800000 */
[--C-:B0----5:R-:W-:Y:S02]  /*1840*/  HADD2.F32 R20, -RZ, R16.reuse.H0_H0 ;  /* 0x20000010ff147230 */ /* 0x121fe40000004100 */
        /* <DEDUP_REMOVED lines=8> */
.L_x_1839:
[----:B0----5:R-:W-:Y:S02]  /*18d0*/  HADD2.F32 R20, -RZ, R16.H0_H0 ;  /* 0x20000010ff147230 */ /* 0x021fe40000004100 */
[----:B------:R-:W-:Y:S02]  /*18e0*/  HADD2.F32 R3, -RZ, R8.H0_H0 ;  /* 0x20000008ff037230 */ /* 0x000fe40000004100 */
[----:B------:R-:W-:Y:S02]  /*18f0*/  HADD2.F32 R21, -RZ, R17.H0_H0 ;  /* 0x20000011ff157230 */ /* 0x000fe40000004100 */
[----:B------:R-:W-:Y:S02]  /*1900*/  HADD2.F32 R0, -RZ, R9.H0_H0 ;  /* 0x20000009ff007230 */ /* 0x000fe40000004100 */
[----:B------:R-:W-:Y:S01]  /*1910*/  FADD.FTZ R20, R3, R20 ;  /* 0x0000001403147221 */ /* 0x000fe20000010000 */
[----:B------:R-:W-:Y:S02]  /*1920*/  HADD2.F32 R22, -RZ, R18.H0_H0 ;  /* 0x20000012ff167230 */ /* 0x000fe40000004100 */
[----:B------:R-:W-:-:S02]  /*1930*/  HADD2.F32 R3, -RZ, R10.H0_H0 ;  /* 0x2000000aff037230 */ /* 0x000fc40000004100 */
[----:B------:R-:W-:Y:S01]  /*1940*/  FADD.FTZ R21, R0, R21 ;  /* 0x0000001500157221 */ /* 0x000fe20000010000 */
[--C-:B------:R-:W-:Y:S02]  /*1950*/  HADD2.F32 R92, -RZ, R19.reuse.H0_H0 ;  /* 0x20000013ff5c7230 */ /* 0x100fe40000004100 */
[----:B------:R-:W-:Y:S02]  /*1960*/  HADD2.F32 R18, -RZ, R18.H1_H1 ;  /* 0x30000012ff127230 */ /* 0x000fe40000004100 */
[----:B------:R-:W-:Y:S01]  /*1970*/  FADD.FTZ R22, R3, R22 ;  /* 0x0000001603167221 */ /* 0x000fe20000010000 */
[----:B------:R-:W-:Y:S02]  /*1980*/  HADD2.F32 R99, -RZ, R10.H1_H1 ;  /* 0x3000000aff637230 */ /* 0x000fe40000004100 */
        /* <DEDUP_REMOVED lines=8> */
[----:B------:R-:W-:Y:S01]  /*1a10*/  HADD2.F32 R94, -RZ, R9.H1_H1 ;  /* 0x30000009ff5e7230 */ /* 0x000fe20000004100 */
[----:B------:R-:W-:Y:S01]  /*1a20*/  F2FP.F16.F32.PACK_AB R14, R99, R22 ;  /* 0x00000016630e723e */ /* 0x000fe200000000ff */
[----:B------:R-:W-:-:S02]  /*1a30*/  HADD2.F32 R23, -RZ, R8.H1_H1 ;  /* 0x30000008ff177230 */ /* 0x000fc40000004100 */
[----:B------:R-:W-:Y:S01]  /*1a40*/  F2FP.F16.F32.PACK_AB R15, R101, R92 ;  /* 0x0000005c650f723e */ /* 0x000fe200000000ff */
[----:B------:R-:W-:Y:S02]  /*1a50*/  FADD.FTZ R94, R94, R17 ;  /* 0x000000115e5e7221 */ /* 0x000fe40000010000 */
[----:B------:R-:W-:-:S03]  /*1a60*/  FADD.FTZ R23, R23, R16 ;  /* 0x0000001017177221 */ /* 0x000fc60000010000 */
[----:B------:R-:W-:Y:S02]  /*1a70*/  F2FP.F16.F32.PACK_AB R13, R94, R21 ;  /* 0x000000155e0d723e */ /* 0x000fe400000000ff */
[----:B------:R-:W-:Y:S01]  /*1a80*/  F2FP.F16.F32.PACK_AB R12, R23, R20 ;  /* 0x00000014170c723e */ /* 0x000fe200000000ff */
[----:B------:R-:W-:Y:S06]  /*1a90*/  BRA `(.L_x_1840) ;  /* 0x0000000400287947 */ /* 0x000fec0003800000 */
.L_x_1838:
[----:B------:R-:W-:Y:S05]  /*1aa0*/  BRA.U UP1, `(.L_x_1841) ;  /* 0x0000000101747547 */ /* 0x000fea000b800000 */
        /* <DEDUP_REMOVED lines=29> */
.L_x_1841:
[----:B-----5:R-:W-:Y:S02]  /*1c80*/  HADD2.F32 R0, -RZ, R16.H0_H0 ;  /* 0x20000010ff007230 */ /* 0x020fe40000004100 */
[----:B------:R-:W-:Y:S02]  /*1c90*/  HADD2.F32 R3, -RZ, R4.H0_H0 ;  /* 0x20000004ff037230 */ /* 0x000fe40000004100 */
[----:B------:R-:W-:Y:S02]  /*1ca0*/  HADD2.F32 R2, -RZ, R17.H0_H0 ;  /* 0x20000011ff027230 */ /* 0x000fe40000004100 */
[----:B------:R-:W-:Y:S02]  /*1cb0*/  HADD2.F32 R16, -RZ, R16.H1_H1 ;  /* 0x30000010ff107230 */ /* 0x000fe40000004100 */
[----:B------:R-:W-:Y:S01]  /*1cc0*/  FADD.FTZ R0, R3, R0 ;  /* 0x0000000003007221 */ /* 0x000fe20000010000 */
[----:B------:R-:W-:Y:S02]  /*1cd0*/  HADD2.F32 R3, -RZ, R5.H0_H0 ;  /* 0x20000005ff037230 */ /* 0x000fe40000004100 */
[----:B0-----:R-:W-:-:S02]  /*1ce0*/  HADD2.F32 R13, -RZ, R4.H1_H1 ;  /* 0x30000004ff0d7230 */ /* 0x001fc40000004100 */
[----:B------:R-:W-:Y:S02]  /*1cf0*/  HADD2.F32 R14, -RZ, R6.H0_H0 ;  /* 0x20000006ff0e7230 */ /* 0x000fe40000004100 */
[----:B------:R-:W-:Y:S01]  /*1d00*/  FADD.FTZ R2, R3, R2 ;  /* 0x0000000203027221 */ /* 0x000fe20000010000 */
[--C-:B------:R-:W-:Y:S02]  /*1d10*/  HADD2.F32 R3, -RZ, R18.reuse.H0_H0 ;  /* 0x20000012ff037230 */ /* 0x100fe40000004100 */
[----:B------:R-:W-:Y:S01]  /*1d20*/  FADD.FTZ R13, R13, R16 ;  /* 0x000000100d0d7221 */ /* 0x000fe20000010000 */
[----:B------:R-:W-:Y:S02]  /*1d30*/  HADD2.F32 R16, -RZ, R7.H0_H0 ;  /* 0x20000007ff107230 */ /* 0x000fe40000004100 */
[----:B------:R-:W-:Y:S02]  /*1d40*/  HADD2.F32 R18, -RZ, R18.H1_H1 ;  /* 0x30000012ff127230 */ /* 0x000fe40000004100 */
[----:B------:R-:W-:Y:S01]  /*1d50*/  FADD.FTZ R14, R14, R3 ;  /* 0x000000030e0e7221 */ /* 0x000fe20000010000 */
[----:B------:R-:W-:-:S02]  /*1d60*/  HADD2.F32 R3, -RZ, R19.H0_H0 ;  /* 0x20000013ff037230 */ /* 0x000fc40000004100 */
[----:B------:R-:W-:Y:S02]  /*1d70*/  HADD2.F32 R15, -RZ, R6.H1_H1 ;  /* 0x30000006ff0f7230 */ /* 0x000fe40000004100 */
[----:B------:R-:W-:Y:S02]  /*1d80*/  HADD2.F32 R17, -RZ, R17.H1_H1 ;  /* 0x30000011ff117230 */ /* 0x000fe40000004100 */
[----:B------:R-:W-:Y:S01]  /*1d90*/  FADD.FTZ R16, R16, R3 ;  /* 0x0000000310107221 */ /* 0x000fe20000010000 */
[----:B------:R-:W-:Y:S02]  /*1da0*/  HADD2.F32 R3, -RZ, R8.H0_H0 ;  /* 0x20000008ff037230 */ /* 0x000fe40000004100 */
[----:B------:R-:W-:Y:S01]  /*1db0*/  FADD.FTZ R15, R15, R18 ;  /* 0x000000120f0f7221 */ /* 0x000fe20000010000 */
[----:B------:R-:W-:Y:S02]  /*1dc0*/  HADD2.F32 R12, -RZ, R5.H1_H1 ;  /* 0x30000005ff0c7230 */ /* 0x000fe40000004100 */
[----:B------:R-:W-:-:S02]  /*1dd0*/  HADD2.F32 R19, -RZ, R19.H1_H1 ;  /* 0x30000013ff137230 */ /* 0x000fc40000004100 */
[----:B------:R-:W-:Y:S01]  /*1de0*/  FADD.FTZ R20, R3, R0 ;  /* 0x0000000003147221 */ /* 0x000fe20000010000 */
[--C-:B------:R-:W-:Y:S02]  /*1df0*/  HADD2.F32 R3, -RZ, R10.reuse.H0_H0 ;  /* 0x2000000aff037230 */ /* 0x100fe40000004100 */
[----:B------:R-:W-:Y:S01]  /*1e00*/  FADD.FTZ R12, R12, R17 ;  /* 0x000000110c0c7221 */ /* 0x000fe20000010000 */
[----:B------:R-:W-:Y:S02]  /*1e10*/  HADD2.F32 R0, -RZ, R10.H1_H1 ;  /* 0x3000000aff007230 */ /* 0x000fe40000004100 */
[----:B------:R-:W-:Y:S02]  /*1e20*/  HADD2.F32 R18, -RZ, R7.H1_H1 ;  /* 0x30000007ff127230 */ /* 0x000fe40000004100 */
        /* <DEDUP_REMOVED lines=11> */
[----:B------:R-:W-:Y:S01]  /*1ee0*/  F2FP.F16.F32.PACK_AB R14, R99, R22 ;  /* 0x00000016630e723e */ /* 0x000fe200000000ff */
[----:B------:R-:W-:Y:S01]  /*1ef0*/  FADD.FTZ R94, R3, R12 ;  /* 0x0000000c035e7221 */ /* 0x000fe20000010000 */
[----:B------:R-:W-:-:S02]  /*1f00*/  FADD.FTZ R23, R0, R13 ;  /* 0x0000000d00177221 */ /* 0x000fc40000010000 */
[----:B------:R-:W-:Y:S02]  /*1f10*/  F2FP.F16.F32.PACK_AB R15, R101, R92 ;  /* 0x0000005c650f723e */ /* 0x000fe400000000ff */
[----:B------:R-:W-:Y:S02]  /*1f20*/  F2FP.F16.F32.PACK_AB R13, R94, R21 ;  /* 0x000000155e0d723e */ /* 0x000fe400000000ff */
[----:B------:R-:W-:-:S07]  /*1f30*/  F2FP.F16.F32.PACK_AB R12, R23, R20 ;  /* 0x00000014170c723e */ /* 0x000fce00000000ff */
.L_x_1840:
        /* <DEDUP_REMOVED lines=99> */
.L_x_1855:
        /* <DEDUP_REMOVED lines=29> */
[----:B------:R-:W-:Y:S01]  /*2740*/  FMUL.FTZ R26, R103, R26 ;  /* 0x0000001a671a7220 */ /* 0x000fe20000410000 */
[----:B------:R-:W-:Y:S01]  /*2750*/  FFMA.FTZ R78, R78, R56, R49 ;  /* 0x000000384e4e7223 */ /* 0x000fe20000010031 */
[----:B------:R-:W-:Y:S01]  /*2760*/  FFMA.FTZ R25, R25, R55, R50 ;  /* 0x0000003719197223 */ /* 0x000fe20000010032 */
[C---:B------:R-:W-:Y:S01]  /*2770*/  FADD.FTZ R82, -R0.reuse, R95 ;  /* 0x0000005f00527221 */ /* 0x040fe20000010100 */
[C---:B------:R-:W-:Y:S01]  /*2780*/  FMUL.FTZ R90, R103.reuse, R90 ;  /* 0x0000005a675a7220 */ /* 0x040fe20000410000 */
[----:B------:R-:W-:Y:S01]  /*2790*/  FADD.FTZ R92, -R0, R92 ;  /* 0x0000005c005c7221 */ /* 0x000fe20000010100 */
[C---:B------:R-:W-:Y:S01]  /*27a0*/  FMUL.FTZ R86, R103.reuse, R86 ;  /* 0x0000005667567220 */ /* 0x040fe20000410000 */
[C---:B------:R-:W-:Y:S01]  /*27b0*/  FMUL.FTZ R23, R103.reuse, R82 ;  /* 0x0000005267177220 */ /* 0x040fe20000410000 */
[C---:B0-----:R-:W-:Y:S01]  /*27c0*/  FMUL.FTZ R17, R103.reuse, R18 ;  /* 0x0000001267117220 */ /* 0x041fe20000410000 */
[----:B------:R-:W-:Y:S01]  /*27d0*/  FMUL.FTZ R3, R103, R16 ;  /* 0x0000001067037220 */ /* 0x000fe20000410000 */
[----:B------:R-:W-:Y:S01]  /*27e0*/  FFMA.FTZ R18, R80, R58, R47 ;  /* 0x0000003a50127223 */ /* 0x000fe2000001002f */
[C---:B------:R-:W-:Y:S01]  /*27f0*/  FADD.FTZ R16, -R0.reuse, R81 ;  /* 0x0000005100107221 */ /* 0x040fe20000010100 */
[----:B------:R-:W-:Y:S01]  /*2800*/  FFMA.FTZ R2, R17, R59, R46 ;  /* 0x0000003b11027223 */ /* 0x000fe2000001002e */
[----:B------:R-:W-:Y:S01]  /*2810*/  FFMA.FTZ R3, R3, R57, R48 ;  /* 0x0000003903037223 */ /* 0x000fe20000010030 */
[----:B------:R-:W-:Y:S01]  /*2820*/  FADD.FTZ R80, -R0, R93 ;  /* 0x0000005d00507221 */ /* 0x000fe20000010100 */
[----:B------:R-:W-:Y:S01]  /*2830*/  FMUL.FTZ R17, R103, R16 ;  /* 0x0000001067117220 */ /* 0x000fe20000410000 */
[----:B------:R-:W-:Y:S01]  /*2840*/  FFMA.FTZ R16, R26, R54, R51 ;  /* 0x000000361a107223 */ /* 0x000fe20000010033 */
[----:B------:R-:W-:Y:S01]  /*2850*/  F2FP.F16.F32.PACK_AB R19, R2, R19 ;  /* 0x000000130213723e */ /* 0x000fe200000000ff */
[----:B------:R-:W-:Y:S01]  /*2860*/  FADD.FTZ R26, -R0, R89 ;  /* 0x00000059001a7221 */ /* 0x000fe20000010100 */
[----:B------:R-:W-:Y:S01]  /*2870*/  F2FP.F16.F32.PACK_AB R18, R3, R18 ;  /* 0x000000120312723e */ /* 0x000fe200000000ff */
[----:B------:R-:W-:Y:S01]  /*2880*/  FFMA.FTZ R90, R90, R68, R29 ;  /* 0x000000445a5a7223 */ /* 0x000fe2000001001d */
[----:B------:R-:W0:Y:S01]  /*2890*/  @!P2 LDC.64 R2, c[0x0][0x3c8] ;  /* 0x0000f200ff02ab82 */ /* 0x000e220000000a00 */
        /* <DEDUP_REMOVED lines=8> */
[----:B------:R-:W-:-:S04]  /*2920*/  FFMA.FTZ R83, R83, R71, R42 ;  /* 0x0000004753537223 */ /* 0x000fc8000001002a */
[----:B------:R-:W-:Y:S01]  /*2930*/  F2FP.F16.F32.PACK_AB R20, R81, R20 ;  /* 0x000000145114723e */ /* 0x000fe200000000ff */
[----:B0-----:R-:W-:-:S05]  /*2940*/  @!P2 IMAD.WIDE R2, R77, 0x4, R2 ;  /* 0x000000044d02a825 */ /* 0x001fca00078e0202 */
[----:B------:R0:W-:Y:S02]  /*2950*/  @!P2 STG.E desc[UR6][R2.64], R103 ;  /* 0x000000670200a986 */ /* 0x0001e4000c101906 */
[----:B0-----:R-:W-:Y:S01]  /*2960*/  FFMA.FTZ R3, R17, R53, R52 ;  /* 0x0000003511037223 */ /* 0x001fe20000010034 */
[----:B------:R-:W-:Y:S01]  /*2970*/  F2FP.F16.F32.PACK_AB R17, R25, R78 ;  /* 0x0000004e1911723e */ /* 0x000fe200000000ff */
[----:B------:R-:W-:Y:S01]  /*2980*/  FADD.FTZ R78, -R0, R91 ;  /* 0x0000005b004e7221 */ /* 0x000fe20000010100 */
[----:B------:R-:W0:Y:S02]  /*2990*/  LDC.64 R24, c[0x0][0x428] ;  /* 0x00010a00ff187b82 */ /* 0x000e240000000a00 */
[----:B------:R-:W-:Y:S01]  /*29a0*/  F2FP.F16.F32.PACK_AB R16, R3, R16 ;  /* 0x000000100310723e */ /* 0x000fe200000000ff */
[----:B0-----:R-:W-:-:S04]  /*29b0*/  IMAD.WIDE.U32 R2, R27, 0x10, R24 ;  /* 0x000000101b027825 */ /* 0x001fc800078e0018 */
[----:B------:R-:W-:Y:S01]  /*29c0*/  FFMA.FTZ R27, R23, R67, R30 ;  /* 0x00000043171b7223 */ /* 0x000fe2000001001e */
[----:B------:R0:W-:Y:S02]  /*29d0*/  STG.E.128 desc[UR6][R2.64], R16 ;  /* 0x0000001002007986 */ /* 0x0001e4000c101d06 */
[----:B0-----:R-:W-:Y:S01]  /*29e0*/  FMUL.FTZ R19, R103, R80 ;  /* 0x0000005067137220 */ /* 0x001fe20000410000 */
[C---:B------:R-:W-:Y:S01]  /*29f0*/  FADD.FTZ R2, -R0.reuse, R21 ;  /* 0x0000001500027221 */ /* 0x040fe20000010100 */
[C---:B------:R-:W-:Y:S01]  /*2a00*/  FADD.FTZ R16, -R0.reuse, R22 ;  /* 0x0000001600107221 */ /* 0x040fe20000010100 */
[C---:B------:R-:W-:Y:S01]  /*2a10*/  FADD.FTZ R18, -R0.reuse, R99 ;  /* 0x0000006300127221 */ /* 0x040fe20000010100 */
[----:B------:R-:W-:Y:S01]  /*2a20*/  FFMA.FTZ R23, R19, R65, R32 ;  /* 0x0000004113177223 */ /* 0x000fe20000010020 */
[----:B------:R-:W-:Y:S01]  /*2a30*/  FMUL.FTZ R21, R103, R26 ;  /* 0x0000001a67157220 */ /* 0x000fe20000410000 */
[----:B------:R-:W-:Y:S01]  /*2a40*/  F2FP.F16.F32.PACK_AB R19, R27, R90 ;  /* 0x0000005a1b13723e */ /* 0x000fe200000000ff */
[----:B------:R-:W-:Y:S01]  /*2a50*/  FADD.FTZ R0, -R0, R101 ;  /* 0x0000006500007221 */ /* 0x000fe20000010100 */
[----:B------:R-:W0:Y:S01]  /*2a60*/  LDC.64 R26, c[0x0][0x380] ;  /* 0x0000e000ff1a7b82 */ /* 0x000e220000000a00 */
        /* <DEDUP_REMOVED lines=8> */
[----:B------:R-:W-:Y:S01]  /*2af0*/  FFMA.FTZ R16, R84, R62, R35 ;  /* 0x0000003e54107223 */ /* 0x000fe20000010023 */
[----:B------:R-:W-:Y:S01]  /*2b00*/  FFMA.FTZ R21, R21, R61, R36 ;  /* 0x0000003d15157223 */ /* 0x000fe20000010024 */
[----:B------:R-:W-:Y:S01]  /*2b10*/  FFMA.FTZ R85, R85, R73, R40 ;  /* 0x0000004955557223 */ /* 0x000fe20000010028 */
[----:B------:R-:W-:Y:S01]  /*2b20*/  F2FP.F16.F32.PACK_AB R17, R0, R17 ;  /* 0x000000110011723e */ /* 0x000fe200000000ff */
[----:B------:R-:W-:Y:S01]  /*2b30*/  FFMA.FTZ R0, R22, R72, R41 ;  /* 0x0000004816007223 */ /* 0x000fe20000010029 */
[----:B------:R-:W-:Y:S01]  /*2b40*/  F2FP.F16.F32.PACK_AB R18, R23, R18 ;  /* 0x000000121712723e */ /* 0x000fe200000000ff */
[----:B------:R-:W-:Y:S01]  /*2b50*/  FFMA.FTZ R22, R78, R74, R39 ;  /* 0x0000004a4e167223 */ /* 0x000fe20000010027 */
[----:B------:R-:W-:Y:S01]  /*2b60*/  FFMA.FTZ R23, R92, R76, R37 ;  /* 0x0000004c5c177223 */ /* 0x000fe20000010025 */
[----:B------:R-:W-:Y:S01]  /*2b70*/  FFMA.FTZ R78, R103, R75, R38 ;  /* 0x0000004b674e7223 */ /* 0x000fe20000010026 */
[----:B------:R-:W-:Y:S01]  /*2b80*/  IMAD.WIDE.U32 R2, R79, 0x10, R24 ;  /* 0x000000104f027825 */ /* 0x000fe200078e0018 */
[----:B------:R-:W-:-:S02]  /*2b90*/  F2FP.F16.F32.PACK_AB R16, R21, R16 ;  /* 0x000000101510723e */ /* 0x000fc400000000ff */
[----:B------:R-:W-:Y:S01]  /*2ba0*/  F2FP.F16.F32.PACK_AB R22, R85, R22 ;  /* 0x000000165516723e */ /* 0x000fe200000000ff */
[----:B------:R-:W-:Y:S01]  /*2bb0*/  IMAD.WIDE.U32 R24, R97, 0x10, R24 ;  /* 0x0000001061187825 */ /* 0x000fe200078e0018 */
[----:B------:R-:W-:Y:S01]  /*2bc0*/  F2FP.F16.F32.PACK_AB R23, R78, R23 ;  /* 0x000000174e17723e */ /* 0x000fe200000000ff */
[----:B------:R1:W-:Y:S01]  /*2bd0*/  STG.E.128 desc[UR6][R2.64], R16 ;  /* 0x0000001002007986 */ /* 0x0003e2000c101d06 */
[----:B------:R-:W-:Y:S02]  /*2be0*/  F2FP.F16.F32.PACK_AB R21, R83, R0 ;  /* 0x000000005315723e */ /* 0x000fe400000000ff */
[----:B0-----:R-:W-:-:S03]  /*2bf0*/  LEA R77, R26, R77, 0x2 ;  /* 0x0000004d1a4d7211 */ /* 0x001fc600078e10ff */
[----:B------:R1:W-:Y:S01]  /*2c00*/  STG.E.128 desc[UR6][R24.64], R20 ;  /* 0x0000001418007986 */ /* 0x0003e2000c101d06 */
[----:B------:R-:W-:-:S13]  /*2c10*/  ISETP.GE.AND P2, PT, R77, R27, PT ;  /* 0x0000001b4d00720c */ /* 0x000fda0003f46270 */
[----:B------:R-:W-:Y:S05]  /*2c20*/  @!P2 BRA `(.L_x_1843) ;  /* 0xffffffd800b8a947 */ /* 0x000fea000383ffff */
[----:B------:R-:W-:Y:S05]  /*2c30*/  EXIT ;  /* 0x000000000000794d */ /* 0x000fea0003800000 */
.L_x_1842:
[----:B------:R-:W-:Y:S01]  /*2c40*/  HFMA2 R96, -RZ, RZ, 0, 5.9604644775390625e-08 ;  /* 0x00000001ff607431 */ /* 0x000fe200000001ff */
[----:B------:R-:W-:Y:S01]  /*2c50*/  BSSY B0, `(.L_x_1844) ;  /* 0x0000007000007945 */ /* 0x000fe20003800000 */
[----:B------:R-:W-:Y:S02]  /*2c60*/  MOV R103, R0 ;  /* 0x0000000000677202 */ /* 0x000fe40000000f00 */
[----:B------:R-:W-:Y:S02]  /*2c70*/  MOV R105, 0x1f ;  /* 0x0000001f00697802 */ /* 0x000fe40000000f00 */
[----:B------:R-:W-:-:S07]  /*2c80*/  MOV R24, 0xffffffff ;  /* 0xffffffff00187802 */ /* 0x000fce0000000f00 */
[----:B------:R-:W-:Y:S05]  /*2c90*/  WARPSYNC.COLLECTIVE R24, `(.L_x_1845) ;  /* 0x0000000018087348 */ /* 0x000fea0003c00000 */
[----:B------:R0:W1:Y:S02]  /*2ca0*/  SHFL.BFLY P4, R25, R103, R96, R105 ;  /* 0x0c00006067197389 */ /* 0x0000640000080069 */
[----:B01----:R-:W-:Y:S05]  /*2cb0*/  ENDCOLLECTIVE ;  /* 0x000000000000791b */ /* 0x003fea0003800000 */
.L_x_1845:
[----:B------:R-:W-:Y:S05]  /*2cc0*/  BSYNC B0 ;  /* 0x0000000000007941 */ /* 0x000fea0003800000 */
.L_x_1844:
        /* <DEDUP_REMOVED lines=9> */
.L_x_1846:
[----:B------:R-:W-:Y:S01]  /*2d60*/  HFMA2 R96, -RZ, RZ, 0, 2.384185791015625e-07 ;  /* 0x00000004ff607431 */ /* 0x000fe200000001ff */
[----:B------:R-:W-:-:S05]  /*2d70*/  MOV R2, R25 ;  /* 0x0000001900027202 */ /* 0x000fca0000000f00 */
[----:B------:R-:W-:-:S05]  /*2d80*/  FADD.FTZ R16, R3, R2 ;  /* 0x0000000203107221 */ /* 0x000fca0000010000 */
[----:B------:R-:W-:-:S07]  /*2d90*/  MOV R103, R16 ;  /* 0x0000001000677202 */ /* 0x000fce0000000f00 */
[----:B------:R-:W-:Y:S05]  /*2da0*/  WARPSYNC.COLLECTIVE R24, `(.L_x_1847) ;  /* 0x0000000018087348 */ /* 0x000fea0003c00000 */
[----:B------:R0:W1:Y:S02]  /*2db0*/  SHFL.BFLY P4, R25, R103, R96, R105 ;  /* 0x0c00006067197389 */ /* 0x0000640000080069 */
[----:B01----:R-:W-:Y:S05]  /*2dc0*/  ENDCOLLECTIVE ;  /* 0x000000000000791b */ /* 0x003fea0003800000 */
.L_x_1847:
[----:B------:R-:W-:Y:S01]  /*2dd0*/  HFMA2 R96, -RZ, RZ, 0, 4.76837158203125e-07 ;  /* 0x00000008ff607431 */ /* 0x000fe200000001ff */
[----:B------:R-:W-:-:S05]  /*2de0*/  MOV R17, R25 ;  /* 0x0000001900117202 */ /* 0x000fca0000000f00 */
[----:B------:R-:W-:-:S05]  /*2df0*/  FADD.FTZ R18, R16, R17 ;  /* 0x0000001110127221 */ /* 0x000fca0000010000 */
[----:B------:R-:W-:-:S07]  /*2e00*/  MOV R103, R18 ;  /* 0x0000001200677202 */ /* 0x000fce0000000f00 */
[----:B------:R-:W-:Y:S05]  /*2e10*/  WARPSYNC.COLLECTIVE R24, `(.L_x_1848) ;  /* 0x0000000018087348 */ /* 0x000fea0003c00000 */
[----:B------:R0:W1:Y:S02]  /*2e20*/  SHFL.BFLY P4, R25, R103, R96, R105 ;  /* 0x0c00006067197389 */ /* 0x0000640000080069 */
[----:B01----:R-:W-:Y:S05]  /*2e30*/  ENDCOLLECTIVE ;  /* 0x000000000000791b */ /* 0x003fea0003800000 */
.L_x_1848:
[----:B------:R-:W-:Y:S01]  /*2e40*/  HFMA2 R96, -RZ, RZ, 0, 9.5367431640625e-07 ;  /* 0x00000010ff607431 */ /* 0x000fe200000001ff */
[----:B------:R-:W-:-:S05]  /*2e50*/  MOV R17, R25 ;  /* 0x0000001900117202 */ /* 0x000fca0000000f00 */
[----:B------:R-:W-:-:S05]  /*2e60*/  FADD.FTZ R19, R18, R17 ;  /* 0x0000001112137221 */ /* 0x000fca0000010000 */
[----:B------:R-:W-:-:S07]  /*2e70*/  MOV R103, R19 ;  /* 0x0000001300677202 */ /* 0x000fce0000000f00 */
[----:B------:R-:W-:Y:S05]  /*2e80*/  WARPSYNC.COLLECTIVE R24, `(.L_x_1849) ;  /* 0x0000000018087348 */ /* 0x000fea0003c00000 */
[----:B------:R0:W1:Y:S02]  /*2e90*/  SHFL.BFLY P4, R25, R103, R96, R105 ;  /* 0x0c00006067197389 */ /* 0x0000640000080069 */
[----:B01----:R-:W-:Y:S05]  /*2ea0*/  ENDCOLLECTIVE ;  /* 0x000000000000791b */ /* 0x003fea0003800000 */
.L_x_1849:
[----:B------:R-:W-:Y:S01]  /*2eb0*/  HFMA2 R96, -RZ, RZ, 0, 5.9604644775390625e-08 ;  /* 0x00000001ff607431 */ /* 0x000fe200000001ff */
[----:B------:R-:W-:-:S05]  /*2ec0*/  MOV R2, R25 ;  /* 0x0000001900027202 */ /* 0x000fca0000000f00 */
        /* <DEDUP_REMOVED lines=55> */
.L_x_1850:
[----:B------:R-:W-:Y:S01]  /*3240*/  HFMA2 R96, -RZ, RZ, 0, 1.1920928955078125e-07 ;  /* 0x00000002ff607431 */ /* 0x000fe200000001ff */
[----:B------:R-:W-:-:S05]  /*3250*/  MOV R3, R25 ;  /* 0x0000001900037202 */ /* 0x000fca0000000f00 */
[----:B------:R-:W-:-:S05]  /*3260*/  FADD.FTZ R3, R0, R3 ;  /* 0x0000000300037221 */ /* 0x000fca0000010000 */
[----:B------:R-:W-:-:S07]  /*3270*/  MOV R103, R3 ;  /* 0x0000000300677202 */ /* 0x000fce0000000f00 */
[----:B------:R-:W-:Y:S05]  /*3280*/  WARPSYNC.COLLECTIVE R24, `(.L_x_1851) ;  /* 0x0000000018087348 */ /* 0x000fea0003c00000 */
[----:B------:R0:W1:Y:S02]  /*3290*/  SHFL.BFLY P4, R25, R103, R96, R105 ;  /* 0x0c00006067197389 */ /* 0x0000640000080069 */
[----:B01----:R-:W-:Y:S05]  /*32a0*/  ENDCOLLECTIVE ;  /* 0x000000000000791b */ /* 0x003fea0003800000 */
.L_x_1851:
[----:B------:R-:W-:Y:S01]  /*32b0*/  HFMA2 R96, -RZ, RZ, 0, 2.384185791015625e-07 ;  /* 0x00000004ff607431 */ /* 0x000fe200000001ff */
[----:B------:R-:W-:-:S05]  /*32c0*/  MOV R16, R25 ;  /* 0x0000001900107202 */ /* 0x000fca0000000f00 */
[----:B------:R-:W-:-:S05]  /*32d0*/  FADD.FTZ R16, R3, R16 ;  /* 0x0000001003107221 */ /* 0x000fca0000010000 */
[----:B------:R-:W-:-:S07]  /*32e0*/  MOV R103, R16 ;  /* 0x0000001000677202 */ /* 0x000fce0000000f00 */
[----:B------:R-:W-:Y:S05]  /*32f0*/  WARPSYNC.COLLECTIVE R24, `(.L_x_1852) ;  /* 0x0000000018087348 */ /* 0x000fea0003c00000 */
[----:B------:R0:W1:Y:S02]  /*3300*/  SHFL.BFLY P4, R25, R103, R96, R105 ;  /* 0x0c00006067197389 */ /* 0x0000640000080069 */
[----:B01----:R-:W-:Y:S05]  /*3310*/  ENDCOLLECTIVE ;  /* 0x000000000000791b */ /* 0x003fea0003800000 */
.L_x_1852:
[----:B------:R-:W-:Y:S01]  /*3320*/  HFMA2 R96, -RZ, RZ, 0, 4.76837158203125e-07 ;  /* 0x00000008ff607431 */ /* 0x000fe200000001ff */
[----:B------:R-:W-:-:S05]  /*3330*/  MOV R19, R25 ;  /* 0x0000001900137202 */ /* 0x000fca0000000f00 */
[----:B------:R-:W-:-:S05]  /*3340*/  FADD.FTZ R19, R16, R19 ;  /* 0x0000001310137221 */ /* 0x000fca0000010000 */
[----:B------:R-:W-:-:S07]  /*3350*/  MOV R103, R19 ;  /* 0x0000001300677202 */ /* 0x000fce0000000f00 */
[----:B------:R-:W-:Y:S05]  /*3360*/  WARPSYNC.COLLECTIVE R24, `(.L_x_1853) ;  /* 0x0000000018087348 */ /* 0x000fea0003c00000 */
[----:B------:R0:W1:Y:S02]  /*3370*/  SHFL.BFLY P4, R25, R103, R96, R105 ;  /* 0x0c00006067197389 */ /* 0x0000640000080069 */
[----:B01----:R-:W-:Y:S05]  /*3380*/  ENDCOLLECTIVE ;  /* 0x000000000000791b */ /* 0x003fea0003800000 */
.L_x_1853:
[----:B------:R-:W-:Y:S01]  /*3390*/  HFMA2 R96, -RZ, RZ, 0, 9.5367431640625e-07 ;  /* 0x00000010ff607431 */ /* 0x000fe200000001ff */
[----:B------:R-:W-:-:S05]  /*33a0*/  MOV R18, R25 ;  /* 0x0000001900127202 */ /* 0x000fca0000000f00 */
[----:B------:R-:W-:-:S05]  /*33b0*/  FADD.FTZ R18, R19, R18 ;  /* 0x0000001213127221 */ /* 0x000fca0000010000 */
[----:B------:R-:W-:-:S07]  /*33c0*/  MOV R103, R18 ;  /* 0x0000001200677202 */ /* 0x000fce0000000f00 */
[----:B------:R-:W-:Y:S05]  /*33d0*/  WARPSYNC.COLLECTIVE R24, `(.L_x_1854) ;  /* 0x0000000018087348 */ /* 0x000fea0003c00000 */
[----:B------:R0:W1:Y:S02]  /*33e0*/  SHFL.BFLY P4, R25, R103, R96, R105 ;  /* 0x0c00006067197389 */ /* 0x0000640000080069 */
[----:B01----:R-:W-:Y:S05]  /*33f0*/  ENDCOLLECTIVE ;  /* 0x000000000000791b */ /* 0x003fea0003800000 */
.L_x_1854:
[----:B------:R-:W-:Y:S05]  /*3400*/  BRA `(.L_x_1855) ;  /* 0xfffffff000587947 */ /* 0x000fea000383ffff */
.L_x_1856:
        /* <DEDUP_REMOVED lines=15> */
.L_x_17356:


//--------------------- .text._ZN10layer_norm31ln_parallel_residual_fwd_kernelINS_13Kernel_traitsI6__halfS2_S2_S2_fjLj768ELj1ELj4ELj1ELj16ENS_18Kernel_traits_baseILj768ES2_S2_S2_S2_fjLj128EEEEELb1ELb0ELb0EEEvNS_9FwdParamsE --------------------------
	.section	.text._ZN10layer_norm31ln_parallel_residual_fwd_kernelINS_13Kernel_traitsI6__halfS2_S2_S2_fjLj768ELj1ELj4ELj1ELj16ENS_18Kernel_traits_baseILj768ES2_S2_S2_S2_fjLj128EEEEELb1ELb0ELb0EEEvNS_9FwdParamsE,"ax",@progbits
	.align	128
        .global         _ZN10layer_norm31ln_parallel_residual_fwd_kernelINS_13Kernel_traitsI6__halfS2_S2_S2_fjLj768ELj1ELj4ELj1ELj16ENS_18Kernel_traits_baseILj768ES2_S2_S2_S2_fjLj128EEEEELb1ELb0ELb0EEEvNS_9FwdParamsE
        .type           _ZN10layer_norm31ln_parallel_residual_fwd_kernelINS_13Kernel_traitsI6__halfS2_S2_S2_fjLj768ELj1ELj4ELj1ELj16ENS_18Kernel_traits_baseILj768ES2_S2_S2_S2_fjLj128EEEEELb1ELb0ELb0EEEvNS_9FwdParamsE,@function
        .size           _ZN10layer_norm31ln_parallel_residual_fwd_kernelINS_13Kernel_traitsI6__halfS2_S2_S2_fjLj768ELj1ELj4ELj1ELj16ENS_18Kernel_traits_baseILj768ES2_S2_S2_S2_fjLj128EEEEELb1ELb0ELb0EEEvNS_9FwdParamsE,(.L_x_17357 - _ZN10layer_norm31ln_parallel_residual_fwd_kernelINS_13Kernel_traitsI6__halfS2_S2_S2_fjLj768ELj1ELj4ELj1ELj16ENS_18Kernel_traits_baseILj768ES2_S2_S2_S2_fjLj128EEEEELb1ELb0ELb0EEEvNS_9FwdParamsE)
        .other          _ZN10layer_norm31ln_parallel_residual_fwd_kernelINS_13Kernel_traitsI6__halfS2_S2_S2_fjLj768ELj1ELj4ELj1ELj16ENS_18Kernel_traits_baseILj768ES2_S2_S2_S2_fjLj128EEEEELb1ELb0ELb0EEEvNS_9FwdParamsE,@"STO_CUDA_ENTRY STV_DEFAULT"
_ZN10layer_norm31ln_parallel_residual_fwd_kernelINS_13Kernel_traitsI6__halfS2_S2_S2_fjLj768ELj1ELj4ELj1ELj16ENS_18Kernel_traits_baseILj768ES2_S2_S2_S2_fjLj128EEEEELb1ELb0ELb0EEEvNS_9FwdParamsE:
.text._ZN10layer_norm31ln_parallel_residual_fwd_kernelINS_13Kernel_traitsI6__halfS2_S2_S2_fjLj768ELj1ELj4ELj1ELj16ENS_18Kernel_traits_baseILj768ES2_S2_S2_S2_fjLj128EEEEELb1ELb0ELb0EEEvNS_9FwdParamsE:
[----:B------:R-:W0:Y:S01]  /*0000*/  LDC R1, c[0x0][0x37c] ;  /* 0x0000df00ff017b82 */ /* 0x000e220000000800 */
[----:B------:R-:W1:Y:S07]  /*0010*/  LDCU.U8 UR4, c[0x0][0x464] ;  /* 0x00008c80ff0477ac */ /* 0x000e6e0008000000 */
[----:B------:R-:W2:Y:S01]  /*0020*/  LDC R0, c[0x0][0x458] ;  /* 0x00011600ff007b82 */ /* 0x000ea20000000800 */
[----:B0-----:R-:W-:Y:S01]  /*0030*/  VIADD R1, R1, 0xfffffff8 ;  /* 0xfffffff801017836 */ /* 0x001fe20000000000 */
[----:B------:R-:W0:Y:S06]  /*0040*/  LDCU.64 UR6, c[0x0][0x358] ;  /* 0x00006b00ff0677ac */ /* 0x000e2c0008000a00 */
[----:B------:R-:W3:Y:S01]  /*0050*/  LDC R21, c[0x0][0x45c] ;  /* 0x00011700ff157b82 */ /* 0x000ee20000000800 */
[----:B------:R-:W4:Y:S01]  /*0060*/  S2R R121, SR_TID.X ;  /* 0x0000000000797919 */ /* 0x000f220000002100 */
[----:B------:R-:W5:Y:S06]  /*0070*/  LDCU.64 UR8, c[0x0][0x438] ;  /* 0x00008700ff0877ac */ /* 0x000f6c0008000a00 */
[----:B------:R-:W4:Y:S01]  /*0080*/  LDC R7, c[0x0][0x388] ;  /* 0x0000e200ff077b82 */ /* 0x000f220000000800 */
[----:B-1----:R-:W-:Y:S01]  /*0090*/  ISETP.NE.AND P0, PT, RZ, UR4, PT ;  /* 0x00000004ff007c0c */ /* 0x002fe2000bf05270 */
[----:B------:R-:W1:-:S12]  /*00a0*/  LDCU.64 UR4, c[0x0][0x450] ;  /* 0x00008a00ff0477ac */ /* 0x000e580008000a00 */
[----:B--2---:R-:W-:Y:S01]  /*00b0*/  @P0 IMAD.MOV.U32 R2, RZ, RZ, R0 ;  /* 0x000000ffff020224 */ /* 0x004fe200078e0000 */
[----:B------:R-:W2:Y:S01]  /*00c0*/  @P0 LDC R5, c[0x0][0x460] ;  /* 0x00011800ff050b82 */ /* 0x000ea20000000800 */
[----:B---3--:R-:W-:-:S06]  /*00d0*/  @P0 MOV R3, R21 ;  /* 0x0000001500030202 */ /* 0x008fcc0000000f00 */
[----:B0-----:R-:W2:Y:S01]  /*00e0*/  @P0 LDG.E.64 R2, desc[UR6][R2.64] ;  /* 0x0000000602020981 */ /* 0x001ea2000c1e1b00 */
[----:B-1----:R-:W-:Y:S02]  /*00f0*/  IMAD.U32 R18, RZ, RZ, UR4 ;  /* 0x00000004ff127e24 */ /* 0x002fe4000f8e00ff */
[----:B------:R-:W-:-:S06]  /*0100*/  IMAD.U32 R19, RZ, RZ, UR5 ;  /* 0x00000005ff137e24 */ /* 0x000fcc000f8e00ff */
[----:B------:R-:W3:Y:S01]  /*0110*/  @P0 LDG.E.64 R18, desc[UR6][R18.64] ;  /* 0x0000000612120981 */ /* 0x000ee2000c1e1b00 */
[----:B------:R-:W0:Y:S01]  /*0120*/  S2UR UR5, SR_CTAID.X ;  /* 0x00000000000579c3 */ /* 0x000e220000002500 */
[----:B-----5:R-:W-:Y:S01]  /*0130*/  UISETP.NE.U32.AND UP0, UPT, UR8, URZ, UPT ;  /* 0x000000ff0800728c */ /* 0x020fe2000bf05070 */
[----:B----4-:R-:W-:Y:S01]  /*0140*/  LOP3.LUT R6, R121, 0x1f, RZ, 0xc0, !PT ;  /* 0x0000001f79067812 */ /* 0x010fe200078ec0ff */
[----:B------:R-:W-:Y:S01]  /*0150*/  BSSY.RECONVERGENT B0, `(.L_x_1857) ;  /* 0x00000e0000007945 */ /* 0x000fe20003800200 */
[----:B------:R-:W-:Y:S01]  /*0160*/  SHF.R.S32.HI R4, RZ, 0x1f, R7 ;  /* 0x0000001fff047819 */ /* 0x000fe20000011407 */
[----:B------:R-:W-:Y:S01]  /*0170*/  UISETP.NE.AND.EX UP0, UPT, UR9, URZ, UPT, UP0 ;  /* 0x000000ff0900728c */ /* 0x000fe2000bf05300 */
[----:B------:R-:W-:Y:S02]  /*0180*/  MOV R58, R6 ;  /* 0x00000006003a7202 */ /* 0x000fe40000000f00 */
[----:B------:R-:W1:Y:S01]  /*0190*/  LDC R10, c[0x0][0x360] ;  /* 0x0000d800ff0a7b82 */ /* 0x000e620000000800 */
[----:B------:R-:W-:Y:S01]  /*01a0*/  LEA.HI R4, R4, R7, RZ, 0x3 ;  /* 0x0000000704047211 */ /* 0x000fe200078f18ff */
[----:B0-----:R-:W-:-:S02]  /*01b0*/  USHF.L.U32 UR4, UR5, 0x2, URZ ;  /* 0x0000000205047899 */ /* 0x001fc400080006ff */
[--C-:B-1----:R-:W-:Y:S01]  /*01c0*/  IMAD R10, R10, UR5, R121.reuse ;  /* 0x000000050a0a7c24 */ /* 0x102fe2000f8e0279 */
[----:B------:R-:W-:-:S04]  /*01d0*/  SHF.R.U32.HI R121, RZ, 0x5, R121 ;  /* 0x00000005ff797819 */ /* 0x000fc80000011679 */
[----:B------:R-:W-:Y:S02]  /*01e0*/  LOP3.LUT R121, R121, UR4, RZ, 0xfc, !PT ;  /* 0x0000000479797c12 */ /* 0x000fe4000f8efcff */
[----:B--2---:R-:W-:Y:S02]  /*01f0*/  @P0 IADD3 R0, P1, PT, R2, R5, RZ ;  /* 0x0000000502000210 */ /* 0x004fe40007f3e0ff */
[----:B------:R-:W-:-:S03]  /*0200*/  LOP3.LUT R5, R58, 0x1f, RZ, 0x3c, !PT ;  /* 0x0000001f3a057812 */ /* 0x000fc600078e3cff */
[----:B------:R-:W-:Y:S01]  /*0210*/  @P0 IMAD.X R21, RZ, RZ, R3, P1 ;  /* 0x000000ffff150224 */ /* 0x000fe200008e0603 */
[----:B------:R-:W-:Y:S01]  /*0220*/  LEA.HI.SX32 R122, R4, R5, 0x1d ;  /* 0x00000005047a7211 */ /* 0x000fe200078feaff */
[C---:B---3--:R-:W-:Y:S01]  /*0230*/  VIADD R2, R18.reuse, 0x9e3779b9 ;  /* 0x9e3779b912027836 */ /* 0x048fe20000000000 */
[C---:B------:R-:W-:Y:S01]  /*0240*/  IADD3 R3, PT, PT, R18.reuse, 0x3c6ef372, RZ ;  /* 0x3c6ef37212037810 */ /* 0x040fe20007ffe0ff */
[C---:B------:R-:W-:Y:S01]  /*0250*/  VIADD R4, R19.reuse, 0x76cf5d0a ;  /* 0x76cf5d0a13047836 */ /* 0x040fe20000000000 */
[C---:B------:R-:W-:Y:S01]  /*0260*/  IADD3 R6, PT, PT, R19.reuse, 0x32370b8f, RZ ;  /* 0x32370b8f13067810 */ /* 0x040fe20007ffe0ff */
[C---:B------:R-:W-:Y:S01]  /*0270*/  VIADD R5, R18.reuse, 0xdaa66d2b ;  /* 0xdaa66d2b12057836 */ /* 0x040fe20000000000 */
[C---:B------:R-:W-:Y:S01]  /*0280*/  IADD3 R12, PT, PT, R19.reuse, -0x56f99767, RZ ;  /* 0xa9066899130c7810 */ /* 0x040fe20007ffe0ff */
[C---:B------:R-:W-:Y:S01]  /*0290*/  VIADD R7, R18.reuse, 0x78dde6e4 ;  /* 0x78dde6e412077836 */ /* 0x040fe20000000000 */
[----:B------:R-:W-:Y:S01]  /*02a0*/  IADD3 R15, PT, PT, R19, 0x1fd5c5a3, RZ ;  /* 0x1fd5c5a3130f7810 */ /* 0x000fe20007ffe0ff */
[C---:B------:R-:W-:Y:S01]  /*02b0*/  VIADD R11, R18.reuse, 0x1715609d ;  /* 0x1715609d120b7836 */ /* 0x040fe20000000000 */
[C---:B------:R-:W-:Y:S01]  /*02c0*/  IADD3 R56, PT, PT, R18.reuse, -0x700cb87f, RZ ;  /* 0x8ff3478112387810 */ /* 0x040fe20007ffe0ff */
[----:B------:R-:W-:Y:S01]  /*02d0*/  VIADD R13, R18, 0xb54cda56 ;  /* 0xb54cda56120d7836 */ /* 0x000fe20000000000 */
[--C-:B------:R-:W-:Y:S01]  /*02e0*/  SHF.R.U64 R9, R0, 0x2, R21.reuse ;  /* 0x0000000200097819 */ /* 0x100fe20000001215 */
[C---:B------:R-:W-:Y:S01]  /*02f0*/  VIADD R14, R18.reuse, 0x5384540f ;  /* 0x5384540f120e7836 */ /* 0x040fe20000000000 */
[----:B------:R-:W-:Y:S01]  /*0300*/  SHF.R.U32.HI R8, RZ, 0x2, R21 ;  /* 0x00000002ff087819 */ /* 0x000fe20000011615 */
[----:B------:R-:W-:-:S02]  /*0310*/  VIADD R16, R18, 0xf1bbcdc8 ;  /* 0xf1bbcdc812107836 */ /* 0x000fc40000000000 */
[C---:B------:R-:W-:Y:S02]  /*0320*/  VIADD R17, R19.reuse, 0xdb3d7428 ;  /* 0xdb3d742813117836 */ /* 0x040fe40000000000 */
        /* <DEDUP_REMOVED lines=14> */
[----:B------:R-:W-:Y:S01]  /*0410*/  P2R R30, PR, RZ, 0x4 ;  /* 0x00000004ff1e7803 */ /* 0x000fe20000000000 */
[----:B------:R-:W-:Y:S01]  /*0420*/  HFMA2 R34, -RZ, RZ, 0, 0 ;  /* 0x00000000ff227431 */ /* 0x000fe200000001ff */
[----:B------:R0:W5:Y:S01]  /*0430*/  @P2 LDG.E.128 R112, desc[UR6][R24.64] ;  /* 0x0000000618702981 */ /* 0x000162000c1e1d00 */
[C---:B-1----:R-:W-:Y:S01]  /*0440*/  @P2 IMAD.WIDE.U32 R28, R58.reuse, 0x10, R28 ;  /* 0x000000103a1c2825 */ /* 0x042fe200078e001c */
[----:B------:R-:W-:Y:S02]  /*0450*/  @P2 LOP3.LUT R58, R58, 0x20, RZ, 0xfc, !PT ;  /* 0x000000203a3a2812 */ /* 0x000fe400078efcff */
[----:B------:R3:W-:Y:S01]  /*0460*/  STL [R1], R30 ;  /* 0x0000001e01007387 */ /* 0x0007e20000100800 */
[----:B------:R-:W-:Y:S01]  /*0470*/  CS2R R36, SRZ ;  /* 0x0000000000247805 */ /* 0x000fe2000001ff00 */
[----:B------:R-:W-:Y:S02]  /*0480*/  IMAD.MOV.U32 R38, RZ, RZ, RZ ;  /* 0x000000ffff267224 */ /* 0x000fe400078e00ff */
[----:B------:R1:W5:Y:S01]  /*0490*/  @P2 LDG.E.128 R104, desc[UR6][R28.64] ;  /* 0x000000061c682981 */ /* 0x000362000c1e1d00 */
[----:B--2---:R-:W-:-:S05]  /*04a0*/  @P0 IMAD.WIDE.U32 R40, R58, 0x10, R32 ;  /* 0x000000103a280825 */ /* 0x004fca00078e0020 */
[----:B------:R-:W5:Y:S01]  /*04b0*/  @P0 LDG.E.128 R20, desc[UR6][R40.64] ;  /* 0x0000000628140981 */ /* 0x000f62000c1e1d00 */
[C---:B---3--:R-:W-:Y:S01]  /*04c0*/  @P0 IMAD.WIDE.U32 R30, R58.reuse, 0x10, R26 ;  /* 0x000000103a1e0825 */ /* 0x048fe200078e001a */
[----:B------:R-:W-:Y:S02]  /*04d0*/  CS2R R32, SRZ ;  /* 0x0000000000207805 */ /* 0x000fe4000001ff00 */
[----:B------:R-:W-:Y:S02]  /*04e0*/  CS2R R26, SRZ ;  /* 0x00000000001a7805 */ /* 0x000fe4000001ff00 */
[----:B0-----:R-:W-:Y:S02]  /*04f0*/  CS2R R24, SRZ ;  /* 0x0000000000187805 */ /* 0x001fe4000001ff00 */
[----:B-1----:R-:W-:Y:S01]  /*0500*/  CS2R R28, SRZ ;  /* 0x00000000001c7805 */ /* 0x002fe2000001ff00 */
[----:B------:R0:W5:Y:S01]  /*0510*/  @P0 LDG.E.128 R96, desc[UR6][R30.64] ;  /* 0x000000061e600981 */ /* 0x000162000c1e1d00 */
[----:B------:R-:W-:Y:S01]  /*0520*/  @P2 IMAD.MOV.U32 R35, RZ, RZ, RZ ;  /* 0x000000ffff232224 */ /* 0x000fe200078e00ff */
[----:B------:R-:W-:Y:S01]  /*0530*/  @P0 IADD3 R58, PT, PT, R58, 0x20, RZ ;  /* 0x000000203a3a0810 */ /* 0x000fe20007ffe0ff */
[----:B------:R-:W-:Y:S01]  /*0540*/  @P0 IMAD.MOV.U32 R39, RZ, RZ, RZ ;  /* 0x000000ffff270224 */ /* 0x000fe200078e00ff */
[----:B0-----:R-:W-:Y:S01]  /*0550*/  CS2R R30, SRZ ;  /* 0x00000000001e7805 */ /* 0x001fe2000001ff00 */
[----:B------:R-:W-:Y:S06]  /*0560*/  @!P1 BRA `(.L_x_1860) ;  /* 0x0000000800789947 */ /* 0x000fec0003800000 */
[----:B------:R-:W0:Y:S08]  /*0570*/  LDC.64 R40, c[0x0][0x3d0] ;  /* 0x0000f400ff287b82 */ /* 0x000e300000000a00 */
[----:B------:R-:W1:Y:S01]  /*0580*/  LDC.64 R44, c[0x0][0x3d8] ;  /* 0x0000f600ff2c7b82 */ /* 0x000e620000000a00 */
[----:B0-----:R-:W-:-:S06]  /*0590*/  IMAD.WIDE.U32 R40, R58, 0x10, R40 ;  /* 0x000000103a287825 */ /* 0x001fcc00078e0028 */
[----:B------:R-:W5:Y:S01]  /*05a0*/  LDG.E.128 R40, desc[UR6][R40.64] ;  /* 0x0000000628287981 */ /* 0x000f62000c1e1d00 */
[----:B-1----:R-:W-:-:S06]  /*05b0*/  IMAD.WIDE.U32 R44, R58, 0x10, R44 ;  /* 0x000000103a2c7825 */ /* 0x002fcc00078e002c */
[----:B------:R-:W5:Y:S01]  /*05c0*/  LDG.E.128 R44, desc[UR6][R44.64] ;  /* 0x000000062c2c7981 */ /* 0x000f62000c1e1d00 */
[----:B------:R-:W-:Y:S02]  /*05d0*/  CS2R R50, SRZ ;  /* 0x0000000000327805 */ /* 0x000fe4000001ff00 */
[----:B------:R-:W-:Y:S01]  /*05e0*/  CS2R R48, SRZ ;  /* 0x0000000000307805 */ /* 0x000fe2000001ff00 */
[----:B------:R-:W-:Y:S01]  /*05f0*/  IMAD.MOV.U32 R38, RZ, RZ, RZ ;  /* 0x000000ffff267224 */ /* 0x000fe200078e00ff */
[----:B------:R-:W-:Y:S01]  /*0600*/  CS2R R36, SRZ ;  /* 0x0000000000247805 */ /* 0x000fe2000001ff00 */
[----:B------:R-:W-:Y:S01]  /*0610*/  IMAD.MOV.U32 R34, RZ, RZ, RZ ;  /* 0x000000ffff227224 */ /* 0x000fe200078e00ff */
[----:B------:R-:W-:Y:S02]  /*0620*/  CS2R R32, SRZ ;  /* 0x0000000000207805 */ /* 0x000fe4000001ff00 */
[----:B------:R-:W-:Y:S02]  /*0630*/  CS2R R54, SRZ ;  /* 0x0000000000367805 */ /* 0x000fe4000001ff00 */
[----:B------:R-:W-:-:S02]  /*0640*/  CS2R R52, SRZ ;  /* 0x0000000000347805 */ /* 0x000fc4000001ff00 */
[----:B------:R-:W-:Y:S02]  /*0650*/  CS2R R26, SRZ ;  /* 0x00000000001a7805 */ /* 0x000fe4000001ff00 */
[----:B------:R-:W-:Y:S02]  /*0660*/  CS2R R24, SRZ ;  /* 0x0000000000187805 */ /* 0x000fe4000001ff00 */
[----:B------:R-:W-:Y:S02]  /*0670*/  CS2R R30, SRZ ;  /* 0x00000000001e7805 */ /* 0x000fe4000001ff00 */
[----:B------:R-:W-:Y:S01]  /*0680*/  CS2R R28, SRZ ;  /* 0x00000000001c7805 */ /* 0x000fe2000001ff00 */
[----:B------:R-:W-:Y:S06]  /*0690*/  BRA `(.L_x_1860) ;  /* 0x00000008002c7947 */ /* 0x000fec0003800000 */
.L_x_1859:
        /* <DEDUP_REMOVED lines=8> */
[----:B------:R-:W-:Y:S01]  /*0720*/  P2R R34, PR, RZ, 0x4 ;  /* 0x00000004ff227803 */ /* 0x000fe20000000000 */
[----:B------:R-:W-:Y:S01]  /*0730*/  @P2 IMAD.MOV.U32 R35, RZ, RZ, RZ ;  /* 0x000000ffff232224 */ /* 0x000fe200078e00ff */
[----:B------:R0:W5:Y:S02]  /*0740*/  @P2 LDG.E.128 R112, desc[UR6][R32.64] ;  /* 0x0000000620702981 */ /* 0x000164000c1e1d00 */
[----:B------:R-:W4:Y:S01]  /*0750*/  @P2 LDC.64 R40, c[0x0][0x440] ;  /* 0x00011000ff282b82 */ /* 0x000f220000000a00 */
[C---:B-1----:R-:W-:Y:S01]  /*0760*/  @P2 IMAD.WIDE.U32 R42, R58.reuse, 0x10, R36 ;  /* 0x000000103a2a2825 */ /* 0x042fe200078e0024 */
[----:B------:R1:W-:Y:S04]  /*0770*/  STL [R1], R34 ;  /* 0x0000002201007387 */ /* 0x0003e80000100800 */
        /* <DEDUP_REMOVED lines=11> */
[----:B------:R-:W-:-:S02]  /*0830*/  MOV R38, RZ ;  /* 0x000000ff00267202 */ /* 0x000fc40000000f00 */
[----:B------:R-:W-:Y:S01]  /*0840*/  CS2R R36, SRZ ;  /* 0x0000000000247805 */ /* 0x000fe2000001ff00 */
[----:B------:R-:W-:Y:S01]  /*0850*/  IMAD.MOV.U32 R34, RZ, RZ, RZ ;  /* 0x000000ffff227224 */ /* 0x000fe200078e00ff */
[----:B0-----:R-:W-:Y:S02]  /*0860*/  CS2R R32, SRZ ;  /* 0x0000000000207805 */ /* 0x001fe4000001ff00 */
[----:B------:R-:W-:Y:S01]  /*0870*/  @P0 MOV R39, RZ ;  /* 0x000000ff00270202 */ /* 0x000fe20000000f00 */
[----:B------:R-:W-:Y:S01]  /*0880*/  @P0 VIADD R58, R58, 0x20 ;  /* 0x000000203a3a0836 */ /* 0x000fe20000000000 */
[----:B------:R-:W-:Y:S06]  /*0890*/  @!P1 BRA `(.L_x_1860) ;  /* 0x0000000400ac9947 */ /* 0x000fec0003800000 */
[----:B----4-:R-:W0:Y:S08]  /*08a0*/  LDC.64 R40, c[0x0][0x3d0] ;  /* 0x0000f400ff287b82 */ /* 0x010e300000000a00 */
        /* <DEDUP_REMOVED lines=8> */
[----:B------:R-:W-:Y:S01]  /*0930*/  HFMA2 R34, -RZ, RZ, 0, 0 ;  /* 0x00000000ff227431 */ /* 0x000fe200000001ff */
[----:B------:R-:W-:Y:S02]  /*0940*/  CS2R R50, SRZ ;  /* 0x0000000000327805 */ /* 0x000fe4000001ff00 */
[----:B------:R-:W-:Y:S01]  /*0950*/  CS2R R48, SRZ ;  /* 0x0000000000307805 */ /* 0x000fe2000001ff00 */
[----:B------:R-:W-:Y:S01]  /*0960*/  IMAD.MOV.U32 R38, RZ, RZ, RZ ;  /* 0x000000ffff267224 */ /* 0x000fe200078e00ff */
[----:B------:R-:W-:Y:S02]  /*0970*/  CS2R R36, SRZ ;  /* 0x0000000000247805 */ /* 0x000fe4000001ff00 */
[----:B------:R-:W-:Y:S01]  /*0980*/  CS2R R32, SRZ ;  /* 0x0000000000207805 */ /* 0x000fe2000001ff00 */
[----:B------:R-:W-:Y:S06]  /*0990*/  BRA `(.L_x_1860) ;  /* 0x00000004006c7947 */ /* 0x000fec0003800000 */
.L_x_1858:
        /* <DEDUP_REMOVED lines=8> */
[----:B------:R-:W1:Y:S01]  /*0a20*/  LDC.64 R44, c[0x0][0x3d8] ;  /* 0x0000f600ff2c7b82 */ /* 0x000e620000000a00 */
[----:B------:R2:W-:Y:S07]  /*0a30*/  STL [R1], R48 ;  /* 0x0000003001007387 */ /* 0x0005ee0000100800 */
[----:B------:R-:W3:Y:S08]  /*0a40*/  @P1 LDC.64 R40, c[0x0][0x438] ;  /* 0x00010e00ff281b82 */ /* 0x000ef00000000a00 */
[----:B------:R-:W4:Y:S01]  /*0a50*/  @P1 LDC.64 R46, c[0x0][0x440] ;  /* 0x00011000ff2e1b82 */ /* 0x000f220000000a00 */
[----:B0-----:R-:W-:-:S05]  /*0a60*/  @P1 IMAD.WIDE.U32 R42, R58, 0x10, R42 ;  /* 0x000000103a2a1825 */ /* 0x001fca00078e002a */
[----:B------:R0:W5:Y:S02]  /*0a70*/  @P1 LDG.E.128 R112, desc[UR6][R42.64] ;  /* 0x000000062a701981 */ /* 0x000164000c1e1d00 */
[----:B--2---:R-:W2:Y:S01]  /*0a80*/  LDC.64 R48, c[0x0][0x3d0] ;  /* 0x0000f400ff307b82 */ /* 0x004ea20000000a00 */
[----:B-1----:R-:W-:-:S05]  /*0a90*/  @P1 IMAD.WIDE.U32 R44, R58, 0x10, R44 ;  /* 0x000000103a2c1825 */ /* 0x002fca00078e002c */
[----:B------:R0:W5:Y:S02]  /*0aa0*/  @P1 LDG.E.128 R104, desc[UR6][R44.64] ;  /* 0x000000062c681981 */ /* 0x000164000c1e1d00 */
[----:B------:R-:W1:Y:S01]  /*0ab0*/  @P0 LDC.64 R50, c[0x0][0x438] ;  /* 0x00010e00ff320b82 */ /* 0x000e620000000a00 */
[----:B---3--:R-:W-:-:S05]  /*0ac0*/  @P1 IMAD.WIDE.U32 R40, R58, 0x10, R40 ;  /* 0x000000103a281825 */ /* 0x008fca00078e0028 */
[----:B------:R0:W5:Y:S02]  /*0ad0*/  @P1 LD.E.128 R32, desc[UR6][R40.64] ;  /* 0x0000000628201980 */ /* 0x000164000c101d00 */
[----:B------:R-:W3:Y:S01]  /*0ae0*/  LDC.64 R52, c[0x0][0x3d8] ;  /* 0x0000f600ff347b82 */ /* 0x000ee20000000a00 */
[C---:B----4-:R-:W-:Y:S01]  /*0af0*/  @P1 IMAD.WIDE.U32 R46, R58.reuse, 0x10, R46 ;  /* 0x000000103a2e1825 */ /* 0x050fe200078e002e */
[----:B------:R-:W-:-:S04]  /*0b00*/  @P1 LOP3.LUT R58, R58, 0x20, RZ, 0xfc, !PT ;  /* 0x000000203a3a1812 */ /* 0x000fc800078efcff */
[----:B------:R0:W5:Y:S02]  /*0b10*/  @P1 LD.E.128 R28, desc[UR6][R46.64] ;  /* 0x000000062e1c1980 */ /* 0x000164000c101d00 */
[----:B------:R-:W4:Y:S01]  /*0b20*/  @P0 LDC.64 R54, c[0x0][0x440] ;  /* 0x00011000ff360b82 */ /* 0x000f220000000a00 */
[----:B--2---:R-:W-:-:S05]  /*0b30*/  @P0 IMAD.WIDE.U32 R48, R58, 0x10, R48 ;  /* 0x000000103a300825 */ /* 0x004fca00078e0030 */
[----:B------:R0:W5:Y:S01]  /*0b40*/  @P0 LDG.E.128 R96, desc[UR6][R48.64] ;  /* 0x0000000630600981 */ /* 0x000162000c1e1d00 */
[----:B-1----:R-:W-:-:S05]  /*0b50*/  @P0 IMAD.WIDE.U32 R50, R58, 0x10, R50 ;  /* 0x000000103a320825 */ /* 0x002fca00078e0032 */
[----:B------:R0:W5:Y:S01]  /*0b60*/  @P0 LD.E.128 R36, desc[UR6][R50.64] ;  /* 0x0000000632240980 */ /* 0x000162000c101d00 */
[----:B---3--:R-:W-:-:S05]  /*0b70*/  @P0 IMAD.WIDE.U32 R52, R58, 0x10, R52 ;  /* 0x000000103a340825 */ /* 0x008fca00078e0034 */
[----:B------:R0:W5:Y:S01]  /*0b80*/  @P0 LDG.E.128 R20, desc[UR6][R52.64] ;  /* 0x0000000634140981 */ /* 0x000162000c1e1d00 */
[----:B----4-:R-:W-:-:S05]  /*0b90*/  @P0 IMAD.WIDE.U32 R54, R58, 0x10, R54 ;  /* 0x000000103a360825 */ /* 0x010fca00078e0036 */
[----:B------:R0:W5:Y:S01]  /*0ba0*/  @P0 LD.E.128 R24, desc[UR6][R54.64] ;  /* 0x0000000636180980 */ /* 0x000162000c101d00 */
[----:B------:R-:W-:Y:S01]  /*0bb0*/  ISETP.GE.U32.AND P1, PT, R122, 0x60, PT ;  /* 0x000000607a00780c */ /* 0x000fe20003f26070 */
[----:B------:R-:W-:-:S12]  /*0bc0*/  @P0 VIADD R58, R58, 0x20 ;  /* 0x000000203a3a0836 */ /* 0x000fd80000000000 */
[----:B0-----:R-:W-:Y:S05]  /*0bd0*/  @!P1 BRA `(.L_x_1860) ;  /* 0x0000000000dc9947 */ /* 0x001fea0003800000 */
        /* <DEDUP_REMOVED lines=13> */
.L_x_1861:
[C---:B------:R-:W-:Y:S01]  /*0cb0*/  ISETP.GE.U32.AND P2, PT, R122.reuse, 0x20, PT ;  /* 0x000000207a00780c */ /* 0x040fe20003f46070 */
[----:B------:R-:W0:Y:S01]  /*0cc0*/  LDC.64 R28, c[0x0][0x3d0] ;  /* 0x0000f400ff1c7b82 */ /* 0x000e220000000a00 */
[C---:B------:R-:W-:Y:S02]  /*0cd0*/  ISETP.GE.U32.AND P0, PT, R122.reuse, 0x40, PT ;  /* 0x000000407a00780c */ /* 0x040fe40003f06070 */
[----:B------:R-:W-:Y:S02]  /*0ce0*/  ISETP.GE.U32.AND P1, PT, R122, 0x60, PT ;  /* 0x000000607a00780c */ /* 0x000fe40003f26070 */
[----:B------:R-:W-:-:S03]  /*0cf0*/  P2R R24, PR, RZ, 0x4 ;  /* 0x00000004ff187803 */ /* 0x000fc60000000000 */
[----:B------:R-:W1:Y:S02]  /*0d00*/  LDC.64 R62, c[0x0][0x3d8] ;  /* 0x0000f600ff3e7b82 */ /* 0x000e640000000a00 */
[----:B------:R2:W-:Y:S06]  /*0d10*/  STL [R1], R24 ;  /* 0x0000001801007387 */ /* 0x0005ec0000100800 */
[----:B------:R-:W3:Y:S08]  /*0d20*/  @P2 LDC.64 R64, c[0x0][0x438] ;  /* 0x00010e00ff402b82 */ /* 0x000ef00000000a00 */
[----:B------:R-:W4:Y:S01]  /*0d30*/  LDC.64 R68, c[0x0][0x3d0] ;  /* 0x0000f400ff447b82 */ /* 0x000f220000000a00 */
[----:B0-----:R-:W-:-:S07]  /*0d40*/  @P2 IMAD.WIDE.U32 R28, R58, 0x10, R28 ;  /* 0x000000103a1c2825 */ /* 0x001fce00078e001c */
[----:B------:R-:W0:Y:S01]  /*0d50*/  @P0 LDC.64 R70, c[0x0][0x438] ;  /* 0x00010e00ff460b82 */ /* 0x000e220000000a00 */
[C---:B-1----:R-:W-:Y:S01]  /*0d60*/  @P2 IMAD.WIDE.U32 R62, R58.reuse, 0x10, R62 ;  /* 0x000000103a3e2825 */ /* 0x042fe200078e003e */
[----:B------:R1:W5:Y:S04]  /*0d70*/  @P2 LDG.E.128 R112, desc[UR6][R28.64] ;  /* 0x000000061c702981 */ /* 0x000368000c1e1d00 */
[----:B------:R0:W5:Y:S02]  /*0d80*/  @P2 LDG.E.128 R104, desc[UR6][R62.64] ;  /* 0x000000063e682981 */ /* 0x000164000c1e1d00 */
[----:B------:R-:W1:Y:S01]  /*0d90*/  LDC.64 R72, c[0x0][0x3d8] ;  /* 0x0000f600ff487b82 */ /* 0x000e620000000a00 */
[C---:B---3--:R-:W-:Y:S01]  /*0da0*/  @P2 IMAD.WIDE.U32 R66, R58.reuse, 0x10, R64 ;  /* 0x000000103a422825 */ /* 0x048fe200078e0040 */
[----:B------:R-:W-:-:S04]  /*0db0*/  @P2 LOP3.LUT R58, R58, 0x20, RZ, 0xfc, !PT ;  /* 0x000000203a3a2812 */ /* 0x000fc800078efcff */
[----:B------:R3:W5:Y:S02]  /*0dc0*/  @P2 LD.E.128 R32, desc[UR6][R66.64] ;  /* 0x0000000642202980 */ /* 0x000764000c101d00 */
[----:B------:R-:W3:Y:S01]  /*0dd0*/  LDC.64 R74, c[0x0][0x3d0] ;  /* 0x0000f400ff4a7b82 */ /* 0x000ee20000000a00 */
[----:B----4-:R-:W-:-:S05]  /*0de0*/  @P0 IMAD.WIDE.U32 R68, R58, 0x10, R68 ;  /* 0x000000103a440825 */ /* 0x010fca00078e0044 */
[----:B------:R4:W5:Y:S02]  /*0df0*/  @P0 LDG.E.128 R96, desc[UR6][R68.64] ;  /* 0x0000000644600981 */ /* 0x000964000c1e1d00 */
[----:B------:R-:W4:Y:S01]  /*0e00*/  @P1 LDC.64 R60, c[0x0][0x438] ;  /* 0x00010e00ff3c1b82 */ /* 0x000f220000000a00 */
[----:B0-----:R-:W-:-:S05]  /*0e10*/  @P0 IMAD.WIDE.U32 R70, R58, 0x10, R70 ;  /* 0x000000103a460825 */ /* 0x001fca00078e0046 */
[----:B------:R0:W5:Y:S02]  /*0e20*/  @P0 LD.E.128 R36, desc[UR6][R70.64] ;  /* 0x0000000646240980 */ /* 0x000164000c101d00 */
[----:B--2---:R-:W2:Y:S01]  /*0e30*/  LDC.64 R24, c[0x0][0x3d8] ;  /* 0x0000f600ff187b82 */ /* 0x004ea20000000a00 */
[----:B-1----:R-:W-:-:S04]  /*0e40*/  @P0 IMAD.WIDE.U32 R72, R58, 0x10, R72 ;  /* 0x000000103a480825 */ /* 0x002fc800078e0048 */
[----:B------:R-:W-:Y:S01]  /*0e50*/  @P0 VIADD R58, R58, 0x20 ;  /* 0x000000203a3a0836 */ /* 0x000fe20000000000 */
[----:B------:R0:W5:Y:S03]  /*0e60*/  @P0 LDG.E.128 R20, desc[UR6][R72.64] ;  /* 0x0000000648140981 */ /* 0x000166000c1e1d00 */
[----:B---3--:R-:W-:-:S05]  /*0e70*/  @P1 IMAD.WIDE.U32 R64, R58, 0x10, R74 ;  /* 0x000000103a401825 */ /* 0x008fca00078e004a */
[----:B------:R0:W5:Y:S01]  /*0e80*/  @P1 LDG.E.128 R40, desc[UR6][R64.64] ;  /* 0x0000000640281981 */ /* 0x000162000c1e1d00 */
[----:B----4-:R-:W-:-:S05]  /*0e90*/  @P1 IMAD.WIDE.U32 R60, R58, 0x10, R60 ;  /* 0x000000103a3c1825 */ /* 0x010fca00078e003c */
[----:B------:R0:W5:Y:S01]  /*0ea0*/  @P1 LD.E.128 R48, desc[UR6][R60.64] ;  /* 0x000000063c301980 */ /* 0x000162000c101d00 */
[----:B--2---:R-:W-:-:S05]  /*0eb0*/  @P1 IMAD.WIDE.U32 R58, R58, 0x10, R24 ;  /* 0x000000103a3a1825 */ /* 0x004fca00078e0018 */
[----:B------:R0:W5:Y:S01]  /*0ec0*/  @P1 LDG.E.128 R44, desc[UR6][R58.64] ;  /* 0x000000063a2c1981 */ /* 0x000162000c1e1d00 */
[----:B------:R-:W-:Y:S02]  /*0ed0*/  MOV R26, RZ ;  /* 0x000000ff001a7202 */ /* 0x000fe40000000f00 */
[----:B------:R-:W-:Y:S01]  /*0ee0*/  CS2R R24, SRZ ;  /* 0x0000000000187805 */ /* 0x000fe2000001ff00 */
[----:B------:R-:W-:Y:S01]  /*0ef0*/  IMAD.MOV.U32 R30, RZ, RZ, RZ ;  /* 0x000000ffff1e7224 */ /* 0x000fe200078e00ff */
[----:B------:R-:W-:Y:S01]  /*0f00*/  CS2R R28, SRZ ;  /* 0x00000000001c7805 */ /* 0x000fe2000001ff00 */
[----:B------:R-:W-:Y:S01]  /*0f10*/  @P2 IMAD.MOV.U32 R31, RZ, RZ, RZ ;  /* 0x000000ffff1f2224 */ /* 0x000fe200078e00ff */
[----:B------:R-:W-:Y:S02]  /*0f20*/  @P1 CS2R R54, SRZ ;  /* 0x0000000000361805 */ /* 0x000fe4000001ff00 */
[----:B------:R-:W-:Y:S02]  /*0f30*/  @P1 CS2R R52, SRZ ;  /* 0x0000000000341805 */ /* 0x000fe4000001ff00 */
[----:B0-----:R-:W-:-:S07]  /*0f40*/  @P0 MOV R27, RZ ;  /* 0x000000ff001b0202 */ /* 0x001fce0000000f00 */
.L_x_1860:
[----:B------:R-:W-:Y:S05]  /*0f50*/  BSYNC.RECONVERGENT B0 ;  /* 0x0000000000007941 */ /* 0x000fea0003800200 */
.L_x_1857:
[----:B------:R-:W0:Y:S02]  /*0f60*/  LDCU UR4, c[0x0][0x384] ;  /* 0x00007080ff0477ac */ /* 0x000e240008000800 */
[----:B0-----:R-:W-:-:S13]  /*0f70*/  ISETP.GE.AND P0, PT, R121, UR4, PT ;  /* 0x0000000479007c0c */ /* 0x001fda000bf06270 */
[----:B------:R-:W-:Y:S05]  /*0f80*/  @P0 EXIT ;  /* 0x000000000000094d */ /* 0x000fea0003800000 */
[----:B------:R-:W-:Y:S01]  /*0f90*/  IMAD.HI.U32 R59, R10, -0x326172a9, RZ ;  /* 0xcd9e8d570a3b7827 */ /* 0x000fe200078e00ff */
[----:B------:R-:W0:Y:S03]  /*0fa0*/  LDCU UR12, c[0x0][0x388] ;  /* 0x00007100ff0c77ac */ /* 0x000e260008000800 */
[----:B------:R-:W-:Y:S01]  /*0fb0*/  IMAD.HI.U32 R61, R9, -0x2daee0ad, RZ ;  /* 0xd2511f53093d7827 */ /* 0x000fe200078e00ff */
[----:B------:R-:W-:Y:S01]  /*0fc0*/  LOP3.LUT R59, R8, R59, R18, 0x96, !PT ;  /* 0x0000003b083b7212 */ /* 0x000fe200078e9612 */
[----:B------:R-:W1:Y:S02]  /*0fd0*/  LDCU.U8 UR10, c[0x0][0x410] ;  /* 0x00008200ff0a77ac */ /* 0x000e640008000000 */
[----:B------:R-:W-:Y:S01]  /*0fe0*/  IMAD R58, R10, -0x326172a9, RZ ;  /* 0xcd9e8d570a3a7824 */ /* 0x000fe200078e02ff */
[----:B------:R-:W-:Y:S01]  /*0ff0*/  LOP3.LUT R61, R61, R19, RZ, 0x3c, !PT ;  /* 0x000000133d3d7212 */ /* 0x000fe200078e3cff */
[----:B------:R-:W-:Y:S01]  /*1000*/  IMAD R65, R9, -0x2daee0ad, RZ ;  /* 0xd2511f5309417824 */ /* 0x000fe200078e02ff */
[----:B------:R-:W2:Y:S01]  /*1010*/  LDCU UR11, c[0x0][0x448] ;  /* 0x00008900ff0b77ac */ /* 0x000ea20008000800 */
[----:B------:R-:W-:-:S02]  /*1020*/  VIADD R62, R19, 0xbb67ae85 ;  /* 0xbb67ae85133e7836 */ /* 0x000fc40000000000 */
[----:B------:R-:W-:Y:S01]  /*1030*/  IMAD.HI.U32 R60, R59, -0x2daee0ad, RZ ;  /* 0xd2511f533b3c7827 */ /* 0x000fe200078e00ff */
[----:B------:R-:W3:Y:S03]  /*1040*/  LDCU.64 UR4, c[0x0][0x398] ;  /* 0x00007300ff0477ac */ /* 0x000ee60008000a00 */
[----:B------:R-:W-:Y:S01]  /*1050*/  IMAD.HI.U32 R63, R61, -0x326172a9, RZ ;  /* 0xcd9e8d573d3f7827 */ /* 0x000fe200078e00ff */
[----:B------:R-:W-:Y:S01]  /*1060*/  LOP3.LUT R60, R62, R65, R60, 0x96, !PT ;  /* 0x000000413e3c7212 */ /* 0x000fe200078e963c */
[----:B------:R-:W0:Y:S02]  /*1070*/  LDCU.64 UR8, c[0x0][0x3a0] ;  /* 0x00007400ff0877ac */ /* 0x000e240008000a00 */
[----:B------:R-:W-:Y:S01]  /*1080*/  IMAD R62, R59, -0x2daee0ad, RZ ;  /* 0xd2511f533b3e7824 */ /* 0x000fe200078e02ff */
[----:B------:R-:W-:Y:S01]  /*1090*/  LOP3.LUT R2, R2, R58, R63, 0x96, !PT ;  /* 0x0000003a02027212 */ /* 0x000fe200078e963f */
[----:B------:R-:W-:-:S02]  /*10a0*/  IMAD R61, R61, -0x326172a9, RZ ;  /* 0xcd9e8d573d3d7824 */ /* 0x000fc400078e02ff */
[----:B------:R-:W-:-:S04]  /*10b0*/  IMAD.HI.U32 R58, R60, -0x326172a9, RZ ;  /* 0xcd9e8d573c3a7827 */ /* 0x000fc800078e00ff */
[----:B------:R-:W-:Y:S01]  /*10c0*/  IMAD.HI.U32 R59, R2, -0x2daee0ad, RZ ;  /* 0xd2511f53023b7827 */ /* 0x000fe200078e00ff */
[----:B------:R-:W-:-:S03]  /*10d0*/  LOP3.LUT R3, R3, R61, R58, 0x96, !PT ;  /* 0x0000003d03037212 */ /* 0x000fc600078e963a */
[----:B------:R-:W-:Y:S01]  /*10e0*/  IMAD R58, R2, -0x2daee0ad, RZ ;  /* 0xd2511f53023a7824 */ /* 0x000fe200078e02ff */
[----:B------:R-:W-:Y:S01]  /*10f0*/  LOP3.LUT R4, R4, R62, R59, 0x96, !PT ;  /* 0x0000003e04047212 */ /* 0x000fe200078e963b */
[----:B------:R-:W-:Y:S02]  /*1100*/  IMAD R60, R60, -0x326172a9, RZ ;  /* 0xcd9e8d573c3c7824 */ /* 0x000fe400078e02ff */
        /* <DEDUP_REMOVED lines=9> */
[----:B------:R-:W-:Y:S02]  /*11a0*/  VIADD R59, R19, 0xed9eba14 ;  /* 0xed9eba14133b7836 */ /* 0x000fe40000000000 */
[----:B------:R-:W-:Y:S02]  /*11b0*/  IMAD R7, R2, -0x2daee0ad, RZ ;  /* 0xd2511f5302077824 */ /* 0x000fe400078e02ff */
[----:B------:R-:W-:Y:S01]  /*11c0*/  IMAD R6, R6, -0x326172a9, RZ ;  /* 0xcd9e8d5706067824 */ /* 0x000fe200078e02ff */
[----:B------:R-:W-:Y:S01]  /*11d0*/  LOP3.LUT R3, R59, R58, R3, 0x96, !PT ;  /* 0x0000003a3b037212 */ /* 0x000fe200078e9603 */
[----:B------:R-:W-:-:S04]  /*11e0*/  IMAD.HI.U32 R5, R4, -0x2daee0ad, RZ ;  /* 0xd2511f5304057827 */ /* 0x000fc800078e00ff */
[----:B------:R-:W-:Y:S01]  /*11f0*/  IMAD.HI.U32 R2, R3, -0x326172a9, RZ ;  /* 0xcd9e8d5703027827 */ /* 0x000fe200078e00ff */
[----:B------:R-:W-:-:S03]  /*1200*/  LOP3.LUT R5, R12, R7, R5, 0x96, !PT ;  /* 0x000000070c057212 */ /* 0x000fc600078e9605 */
[----:B------:R-:W-:Y:S01]  /*1210*/  IMAD R7, R4, -0x2daee0ad, RZ ;  /* 0xd2511f5304077824 */ /* 0x000fe200078e02ff */
[----:B------:R-:W-:Y:S01]  /*1220*/  LOP3.LUT R2, R11, R6, R2, 0x96, !PT ;  /* 0x000000060b027212 */ /* 0x000fe200078e9602 */
[----:B------:R-:W-:Y:S01]  /*1230*/  IMAD R3, R3, -0x326172a9, RZ ;  /* 0xcd9e8d5703037824 */ /* 0x000fe200078e02ff */
[----:B------:R-:W-:Y:S01]  /*1240*/  IADD3 R11, PT, PT, R19, 0x646e171e, RZ ;  /* 0x646e171e130b7810 */ /* 0x000fe20007ffe0ff */
        /* <DEDUP_REMOVED lines=17> */
[----:B------:R-:W-:Y:S01]  /*1360*/  IMAD R4, R4, -0x2daee0ad, RZ ;  /* 0xd2511f5304047824 */ /* 0x000fe200078e02ff */
[----:B------:R-:W-:Y:S01]  /*1370*/  LOP3.LUT R5, R0, 0x3, RZ, 0xc0, !PT ;  /* 0x0000000300057812 */ /* 0x000fe200078ec0ff */
[----:B------:R-:W-:-:S04]  /*1380*/  IMAD.HI.U32 R2, R16, -0x2daee0ad, RZ ;  /* 0xd2511f5310027827 */ /* 0x000fc800078e00ff */
[----:B------:R-:W-:Y:S01]  /*1390*/  IMAD.HI.U32 R3, R12, -0x326172a9, RZ ;  /* 0xcd9e8d570c037827 */ /* 0x000fe200078e00ff */
[----:B------:R-:W-:-:S03]  /*13a0*/  LOP3.LUT R7, R57, R4, R2, 0x96, !PT ;  /* 0x0000000439077212 */ /* 0x000fc600078e9602 */
[----:B------:R-:W-:Y:S01]  /*13b0*/  IMAD R4, R12, -0x326172a9, RZ ;  /* 0xcd9e8d570c047824 */ /* 0x000fe200078e02ff */
[----:B------:R-:W-:Y:S01]  /*13c0*/  LOP3.LUT R6, R56, R6, R3, 0x96, !PT ;  /* 0x0000000638067212 */ /* 0x000fe200078e9603 */
[----:B------:R-:W-:Y:S02]  /*13d0*/  IMAD.MOV.U32 R3, RZ, RZ, RZ ;  /* 0x000000ffff037224 */ /* 0x000fe400078e00ff */
[----:B0123--:R-:W-:-:S07]  /*13e0*/  IMAD R89, R16, -0x2daee0ad, RZ ;  /* 0xd2511f5310597824 */ /* 0x00ffce00078e02ff */
.L_x_2243:
[----:B------:R-:W2:Y:S01]  /*13f0*/  LDL R2, [R1] ;  /* 0x0000000001027983 */ /* 0x000ea20000100800 */
[----:B------:R-:W-:Y:S01]  /*1400*/  BSSY.RECONVERGENT B0, `(.L_x_1862) ;  /* 0x0000945000007945 */ /* 0x000fe20003800200 */
[----:B------:R-:W0:Y:S02]  /*1410*/  S2R R64, SR_TID.X ;  /* 0x0000000000407919 */ /* 0x000e240000002100 */
[----:B0-----:R-:W-:Y:S02]  /*1420*/  LOP3.LUT R64, R64, 0x1f, RZ, 0xc0, !PT ;  /* 0x0000001f40407812 */ /* 0x001fe400078ec0ff */
[----:B--2---:R-:W-:Y:S01]  /*1430*/  ISETP.NE.AND P0, PT, R2, RZ, PT ;  /* 0x000000ff0200720c */ /* 0x004fe20003f05270 */
[----:B------:R-:W-:-:S05]  /*1440*/  IMAD R2, R121, UR12, RZ ;  /* 0x0000000c79027c24 */ /* 0x000fca000f8e02ff */
        /* <DEDUP_REMOVED lines=32> */
[----:B------:R-:W-:Y:S01]  /*1650*/  @P2 IADD3 R16, PT, PT, R5, 0x1, RZ ;  /* 0x0000000105102810 */ /* 0x000fe20007ffe0ff */
[----:B------:R-:W-:Y:S02]  /*1660*/  @!P2 IMAD.MOV.U32 R0, RZ, RZ, R7 ;  /* 0x000000ffff00a224 */ /* 0x000fe400078e0007 */
[----:B------:R-:W-:Y:S02]  /*1670*/  @P2 IMAD.MOV.U32 R92, RZ, RZ, R89 ;  /* 0x000000ffff5c2224 */ /* 0x000fe400078e0059 */
[----:B------:R-:W-:Y:S01]  /*1680*/  @P2 IMAD.MOV.U32 R0, RZ, RZ, R6 ;  /* 0x000000ffff002224 */ /* 0x000fe200078e0006 */
[----:B------:R-:W-:Y:S06]  /*1690*/  BRA `(.L_x_1866) ;  /* 0x0000000400247947 */ /* 0x000fec0003800000 */
.L_x_1867:
        /* <DEDUP_REMOVED lines=13> */
.L_x_1869:
[----:B------:R-:W-:Y:S05]  /*1770*/  BSYNC.RECONVERGENT B2 ;  /* 0x0000000000027941 */ /* 0x000fea0003800200 */
.L_x_1868:
        /* <DEDUP_REMOVED lines=8> */
[----:B------:R-:W-:Y:S02]  /*1800*/  VIADD R17, R19, 0xbb67ae85 ;  /* 0xbb67ae8513117836 */ /* 0x000fe40000000000 */
[----:B------:R-:W-:-:S03]  /*1810*/  IMAD.MOV.U32 R0, RZ, RZ, R89 ;  /* 0x000000ffff007224 */ /* 0x000fc600078e0059 */
[----:B------:R-:W-:Y:S01]  /*1820*/  LOP3.LUT R16, R17, R6, R69, 0x96, !PT ;  /* 0x0000000611107212 */ /* 0x000fe200078e9645 */
[----:B------:R-:W-:-:S04]  /*1830*/  IMAD.WIDE.U32 R6, R7, -0x2daee0ad, RZ ;  /* 0xd2511f5307067825 */ /* 0x000fc800078e00ff */
[----:B------:R-:W-:Y:S01]  /*1840*/  IMAD.WIDE.U32 R16, R16, -0x326172a9, RZ ;  /* 0xcd9e8d5710107825 */ /* 0x000fe200078e00ff */
[----:B------:R-:W-:-:S03]  /*1850*/  LOP3.LUT R5, R5, R68, R7, 0x96, !PT ;  /* 0x0000004405057212 */ /* 0x000fc600078e9607 */
[C---:B------:R-:W-:Y:S02]  /*1860*/  VIADD R69, R18.reuse, 0x3c6ef372 ;  /* 0x3c6ef37212457836 */ /* 0x040fe40000000000 */
[----:B------:R-:W-:-:S03]  /*1870*/  VIADD R7, R18, 0xdaa66d2b ;  /* 0xdaa66d2b12077836 */ /* 0x000fc60000000000 */
        /* <DEDUP_REMOVED lines=42> */
[----:B------:R-:W-:-:S07]  /*1b20*/  IMAD.MOV.U32 R16, RZ, RZ, RZ ;  /* 0x000000ffff107224 */ /* 0x000fce00078e00ff */
.L_x_1866:
[----:B------:R-:W-:Y:S05]  /*1b30*/  BSYNC.RECONVERGENT B1 ;  /* 0x0000000000017941 */ /* 0x000fea0003800200 */
.L_x_1865:
[----:B------:R-:W0:Y:S01]  /*1b40*/  LDC R86, c[0x0][0x408] ;  /* 0x00010200ff567b82 */ /* 0x000e220000000800 */
[----:B------:R-:W-:Y:S01]  /*1b50*/  HFMA2 R100, -RZ, RZ, 0.1171875, 0 ;  /* 0x2f800000ff647431 */ /* 0x000fe200000001ff */
[----:B------:R-:W-:Y:S01]  /*1b60*/  I2FP.F32.U32 R5, R0 ;  /* 0x0000000000057245 */ /* 0x000fe20000201000 */
[----:B-----5:R-:W-:Y:S01]  /*1b70*/  HADD2.F32 R17, -RZ, R64.H0_H0 ;  /* 0x20000040ff117230 */ /* 0x020fe20000004100 */
[----:B------:R-:W-:Y:S01]  /*1b80*/  ISETP.NE.AND P3, PT, R16, 0x1, PT ;  /* 0x000000011000780c */ /* 0x000fe20003f65270 */
[----:B------:R-:W-:Y:S01]  /*1b90*/  BSSY.RECONVERGENT B1, `(.L_x_1870) ;  /* 0x0000060000017945 */ /* 0x000fe20003800200 */
[----:B------:R-:W-:Y:S02]  /*1ba0*/  IMAD.MOV.U32 R68, RZ, RZ, 0x2 ;  /* 0x00000002ff447424 */ /* 0x000fe400078e00ff */
[----:B------:R-:W1:Y:S01]  /*1bb0*/  LDC R94, c[0x0][0x404] ;  /* 0x00010100ff5e7b82 */ /* 0x000e620000000800 */
[----:B------:R-:W-:Y:S01]  /*1bc0*/  FFMA.FTZ R5, R5, R100, 1.1641532182693481445e-10 ;  /* 0x2f00000005057423 */ /* 0x000fe20000010064 */
[----:B0-----:R-:W-:-:S04]  /*1bd0*/  FMUL.FTZ R17, R17, R86 ;  /* 0x0000005611117220 */ /* 0x001fc80000410000 */
[----:B-1----:R-:W-:Y:S01]  /*1be0*/  FSETP.GTU.FTZ.AND P2, PT, R5, R94, PT ;  /* 0x0000005e0500720b */ /* 0x002fe20003f5c000 */
[----:B------:R-:W-:-:S03]  /*1bf0*/  @P1 HADD2.F32 R5, -RZ, R60.H0_H0 ;  /* 0x2000003cff051230 */ /* 0x000fc60000004100 */
[----:B------:R-:W-:Y:S02]  /*1c00*/  FSEL R0, R17, RZ, !P2 ;  /* 0x000000ff11007208 */ /* 0x000fe40005000000 */
[----:B------:R-:W-:-:S03]  /*1c10*/  PLOP3.LUT P2, PT, P2, PT, PT, 0x8, 0x80 ;  /* 0x000000000080781c */ /* 0x000fc6000174e170 */
[----:B------:R-:W-:Y:S01]  /*1c20*/  @P1 FADD.FTZ R0, R5, R0 ;  /* 0x0000000005001221 */ /* 0x000fe20000010000 */
[----:B------:R-:W-:Y:S01]  /*1c30*/  P2R R116, PR, RZ, 0x4 ;  /* 0x00000004ff747803 */ /* 0x000fe20000000000 */
[----:B------:R-:W-:-:S03]  /*1c40*/  IMAD.MOV.U32 R5, RZ, RZ, R4 ;  /* 0x000000ffff057224 */ /* 0x000fc600078e0004 */
[----:B------:R-:W-:Y:S01]  /*1c50*/  F2FP.F16.F32.PACK_AB R93, RZ, R0 ;  /* 0x00000000ff5d723e */ /* 0x000fe200000000ff */
        /* <DEDUP_REMOVED lines=9> */
.L_x_1872:
        /* <DEDUP_REMOVED lines=13> */
.L_x_1874:
[----:B------:R-:W-:Y:S05]  /*1dc0*/  BSYNC.RECONVERGENT B2 ;  /* 0x0000000000027941 */ /* 0x000fea0003800200 */
.L_x_1873:
        /* <DEDUP_REMOVED lines=58> */
[----:B------:R-:W-:Y:S01]  /*2170*/  IMAD.MOV.U32 R68, RZ, RZ, RZ ;  /* 0x000000ffff447224 */ /* 0x000fe200078e00ff */
[----:B------:R-:W-:-:S07]  /*2180*/  MOV R92, R16 ;  /* 0x00000010005c7202 */ /* 0x000fce0000000f00 */
.L_x_1871:
[----:B------:R-:W-:Y:S05]  /*2190*/  BSYNC.RECONVERGENT B1 ;  /* 0x0000000000017941 */ /* 0x000fea0003800200 */
.L_x_1870:
[----:B------:R-:W-:Y:S01]  /*21a0*/  I2FP.F32.U32 R5, R5 ;  /* 0x0000000500057245 */ /* 0x000fe20000201000 */
[----:B------:R-:W-:Y:S01]  /*21b0*/  HADD2.F32 R17, -RZ, R64.H1_H1 ;  /* 0x30000040ff117230 */ /* 0x000fe20000004100 */
[----:B------:R-:W-:Y:S01]  /*21c0*/  ISETP.NE.AND P3, PT, R68, 0x1, PT ;  /* 0x000000014400780c */ /* 0x000fe20003f65270 */
[----:B------:R-:W-:Y:S01]  /*21d0*/  @P1 HADD2.F32 R16, -RZ, R60.H1_H1 ;  /* 0x3000003cff101230 */ /* 0x000fe20000004100 */
        /* <DEDUP_REMOVED lines=10> */
[----:B------:R-:W-:Y:S01]  /*2280*/  F2FP.F16.F32.PACK_AB R89, RZ, R17 ;  /* 0x00000011ff59723e */ /* 0x000fe200000000ff */
        /* <DEDUP_REMOVED lines=9> */
.L_x_1877:
        /* <DEDUP_REMOVED lines=13> */
.L_x_1879:
[----:B------:R-:W-:Y:S05]  /*23f0*/  BSYNC.RECONVERGENT B2 ;  /* 0x0000000000027941 */ /* 0x000fea0003800200 */
.L_x_1878:
[----:B------:R-:W-:Y:S01]  /*2400*/  IMAD.WIDE.U32 R70, R10, -0x326172a9, RZ ;  /* 0xcd9e8d570a467825 */ /* 0x000fe200078e00ff */
[----:B------:R-:W-:Y:S02]  /*2410*/  LOP3.LUT R4, R3, R7, R19, 0x96, !PT ;  /* 0x0000000703047212 */ /* 0x000fe400078e9613 */
[----:B------:R-:W-:Y:S02]  /*2420*/  IADD3 R7, PT, PT, R18, -0x61c88647, RZ ;  /* 0x9e3779b912077810 */ /* 0x000fe40007ffe0ff */
        /* <DEDUP_REMOVED lines=53> */
[----:B------:R-:W-:Y:S01]  /*2780*/  MOV R5, R92 ;  /* 0x0000005c00057202 */ /* 0x000fe20000000f00 */
[----:B------:R-:W-:Y:S01]  /*2790*/  IMAD.MOV.U32 R92, RZ, RZ, R68 ;  /* 0x000000ffff5c7224 */ /* 0x000fe200078e0044 */
[----:B------:R-:W-:Y:S01]  /*27a0*/  LOP3.LUT R7, R71, R70, R69, 0x96, !PT ;  /* 0x0000004647077212 */ /* 0x000fe200078e9645 */
[----:B------:R-:W-:-:S07]  /*27b0*/  IMAD.MOV.U32 R70, RZ, RZ, RZ ;  /* 0x000000ffff467224 */ /* 0x000fce00078e00ff */
.L_x_1876:
[----:B------:R-:W-:Y:S05]  /*27c0*/  BSYNC.RECONVERGENT B1 ;  /* 0x0000000000017941 */ /* 0x000fea0003800200 */
.L_x_1875:
[----:B------:R-:W-:Y:S01]  /*27d0*/  I2FP.F32.U32 R5, R5 ;  /* 0x0000000500057245 */ /* 0x000fe20000201000 */
[----:B------:R-:W-:Y:S01]  /*27e0*/  HADD2.F32 R69, -RZ, R65.H0_H0 ;  /* 0x20000041ff457230 */ /* 0x000fe20000004100 */
[----:B------:R-:W-:Y:S01]  /*27f0*/  ISETP.NE.AND P2, PT, R70, 0x1, PT ;  /* 0x000000014600780c */ /* 0x000fe20003f45270 */
[----:B------:R-:W-:Y:S02]  /*2800*/  BSSY.RECONVERGENT B1, `(.L_x_1880) ;  /* 0x000005f000017945 */ /* 0x000fe40003800200 */
[----:B------:R-:W-:Y:S01]  /*2810*/  FFMA.FTZ R5, R5, R100, 1.1641532182693481445e-10 ;  /* 0x2f00000005057423 */ /* 0x000fe20000010064 */
[----:B------:R-:W-:-:S04]  /*2820*/  FMUL.FTZ R69, R69, R86 ;  /* 0x0000005645457220 */ /* 0x000fc80000410000 */
[----:B------:R-:W-:Y:S01]  /*2830*/  FSETP.GTU.FTZ.AND P3, PT, R5, R94, PT ;  /* 0x0000005e0500720b */ /* 0x000fe20003f7c000 */
[----:B------:R-:W-:-:S03]  /*2840*/  @P1 HADD2.F32 R5, -RZ, R61.H0_H0 ;  /* 0x2000003dff051230 */ /* 0x000fc60000004100 */
[----:B------:R-:W-:Y:S01]  /*2850*/  FSEL R16, R69, RZ, !P3 ;  /* 0x000000ff45107208 */ /* 0x000fe20005800000 */
[----:B------:R-:W-:Y:S01]  /*2860*/  HFMA2 R69, -RZ, RZ, 0, 1.1920928955078125e-07 ;  /* 0x00000002ff457431 */ /* 0x000fe200000001ff */
        /* <DEDUP_REMOVED lines=14> */
.L_x_1882:
        /* <DEDUP_REMOVED lines=13> */
.L_x_1884:
[----:B------:R-:W-:Y:S05]  /*2a20*/  BSYNC.RECONVERGENT B2 ;  /* 0x0000000000027941 */ /* 0x000fea0003800200 */
.L_x_1883:
        /* <DEDUP_REMOVED lines=56> */
[----:B------:R-:W-:Y:S01]  /*2db0*/  IMAD.MOV.U32 R5, RZ, RZ, R92 ;  /* 0x000000ffff057224 */ /* 0x000fe200078e005c */
[----:B------:R-:W-:Y:S01]  /*2dc0*/  LOP3.LUT R7, R71, R70, R69, 0x96, !PT ;  /* 0x0000004647077212 */ /* 0x000fe200078e9645 */
[----:B------:R-:W-:Y:S02]  /*2dd0*/  HFMA2 R69, -RZ, RZ, 0, 0 ;  /* 0x00000000ff457431 */ /* 0x000fe400000001ff */
[----:B------:R-:W-:-:S07]  /*2de0*/  IMAD.MOV.U32 R92, RZ, RZ, R68 ;  /* 0x000000ffff5c7224 */ /* 0x000fce00078e0044 */
.L_x_1881:
[----:B------:R-:W-:Y:S05]  /*2df0*/  BSYNC.RECONVERGENT B1 ;  /* 0x0000000000017941 */ /* 0x000fea0003800200 */
.L_x_1880:
[----:B------:R-:W-:Y:S01]  /*2e00*/  I2FP.F32.U32 R5, R5 ;  /* 0x0000000500057245 */ /* 0x000fe20000201000 */
[----:B------:R-:W-:Y:S01]  /*2e10*/  HADD2.F32 R65, -RZ, R65.H1_H1 ;  /* 0x30000041ff417230 */ /* 0x000fe20000004100 */
[----:B------:R-:W-:Y:S01]  /*2e20*/  BSSY.RECONVERGENT B1, `(.L_x_1885) ;  /* 0x0000060000017945 */ /* 0x000fe20003800200 */
[----:B------:R-:W-:Y:S02]  /*2e30*/  @P1 HADD2.F32 R68, -RZ, R61.H1_H1 ;  /* 0x3000003dff441230 */ /* 0x000fe40000004100 */
[----:B------:R-:W-:Y:S01]  /*2e40*/  FFMA.FTZ R5, R5, R100, 1.1641532182693481445e-10 ;  /* 0x2f00000005057423 */ /* 0x000fe20000010064 */
[----:B------:R-:W-:Y:S01]  /*2e50*/  FMUL.FTZ R65, R65, R86 ;  /* 0x0000005641417220 */ /* 0x000fe20000410000 */
[----:B------:R-:W-:-:S03]  /*2e60*/  IMAD.MOV.U32 R70, RZ, RZ, 0x2 ;  /* 0x00000002ff467424 */ /* 0x000fc600078e00ff */
[----:B------:R-:W-:Y:S01]  /*2e70*/  FSETP.GTU.FTZ.AND P2, PT, R5, R94, PT ;  /* 0x0000005e0500720b */ /* 0x000fe20003f5c000 */
[----:B------:R-:W-:-:S03]  /*2e80*/  IMAD.MOV.U32 R5, RZ, RZ, R4 ;  /* 0x000000ffff057224 */ /* 0x000fc600078e0004 */
[----:B------:R-:W-:Y:S02]  /*2e90*/  FSEL R79, R65, RZ, !P2 ;  /* 0x000000ff414f7208 */ /* 0x000fe40005000000 */
[----:B------:R-:W-:Y:S02]  /*2ea0*/  PLOP3.LUT P3, PT, P2, PT, PT, 0x8, 0x80 ;  /* 0x000000000080781c */ /* 0x000fe4000176e170 */
[----:B------:R-:W-:Y:S01]  /*2eb0*/  ISETP.NE.AND P2, PT, R69, 0x1, PT ;  /* 0x000000014500780c */ /* 0x000fe20003f45270 */
[----:B------:R-:W-:Y:S01]  /*2ec0*/  @P1 FADD.FTZ R79, R68, R79 ;  /* 0x0000004f444f1221 */ /* 0x000fe20000010000 */
[----:B------:R-:W-:-:S04]  /*2ed0*/  P2R R102, PR, RZ, 0x8 ;  /* 0x00000008ff667803 */ /* 0x000fc80000000000 */
[----:B------:R-:W-:-:S07]  /*2ee0*/  F2FP.F16.F32.PACK_AB R65, RZ, R79 ;  /* 0x0000004fff41723e */ /* 0x000fce00000000ff */
        /* <DEDUP_REMOVED lines=9> */
.L_x_1887:
        /* <DEDUP_REMOVED lines=13> */
.L_x_1889:
[----:B------:R-:W-:Y:S05]  /*3050*/  BSYNC.RECONVERGENT B2 ;  /* 0x0000000000027941 */ /* 0x000fea0003800200 */
.L_x_1888:
        /* <DEDUP_REMOVED lines=60> */
.L_x_1886:
[----:B------:R-:W-:Y:S05]  /*3420*/  BSYNC.RECONVERGENT B1 ;  /* 0x0000000000017941 */ /* 0x000fea0003800200 */
.L_x_1885:
[----:B------:R-:W-:Y:S01]  /*3430*/  I2FP.F32.U32 R5, R5 ;  /* 0x0000000500057245 */ /* 0x000fe20000201000 */
[----:B------:R-:W-:Y:S01]  /*3440*/  HADD2.F32 R69, -RZ, R66.H0_H0 ;  /* 0x20000042ff457230 */ /* 0x000fe20000004100 */
[----:B------:R-:W-:Y:S01]  /*3450*/  ISETP.NE.AND P3, PT, R70, 0x1, PT ;  /* 0x000000014600780c */ /* 0x000fe20003f65270 */
[----:B------:R-:W-:Y:S01]  /*3460*/  @P1 HADD2.F32 R71, -RZ, R62.H0_H0 ;  /* 0x2000003eff471230 */ /* 0x000fe20000004100 */
        /* <DEDUP_REMOVED lines=19> */
.L_x_1892:
        /* <DEDUP_REMOVED lines=13> */
.L_x_1894:
[----:B------:R-:W-:Y:S05]  /*3670*/  BSYNC.RECONVERGENT B2 ;  /* 0x0000000000027941 */ /* 0x000fea0003800200 */
.L_x_1893:
[----:B------:R-:W-:Y:S01]  /*3680*/  IMAD.WIDE.U32 R80, R10, -0x326172a9, RZ ;  /* 0xcd9e8d570a507825 */ /* 0x000fe200078e00ff */
[----:B------:R-:W-:Y:S02]  /*3690*/  LOP3.LUT R4, R3, R7, R19, 0x96, !PT ;  /* 0x0000000703047212 */ /* 0x000fe400078e9613 */
[----:B------:R-:W-:Y:S01]  /*36a0*/  IADD3 R7, PT, PT, R18, -0x61c88647, RZ ;  /* 0x9e3779b912077810 */ /* 0x000fe20007ffe0ff */
[----:B------:R-:W-:Y:S01]  /*36b0*/  IMAD.MOV.U32 R68, RZ, RZ, RZ ;  /* 0x000000ffff447224 */ /* 0x000fe200078e00ff */
        /* <DEDUP_REMOVED lines=55> */
[----:B------:R-:W-:-:S07]  /*3a30*/  LOP3.LUT R7, R81, R80, R71, 0x96, !PT ;  /* 0x0000005051077212 */ /* 0x000fce00078e9647 */
.L_x_1891:
[----:B------:R-:W-:Y:S05]  /*3a40*/  BSYNC.RECONVERGENT B1 ;  /* 0x0000000000017941 */ /* 0x000fea0003800200 */
.L_x_1890:
[----:B------:R-:W-:Y:S01]  /*3a50*/  I2FP.F32.U32 R5, R5 ;  /* 0x0000000500057245 */ /* 0x000fe20000201000 */
[----:B------:R-:W-:Y:S01]  /*3a60*/  HADD2.F32 R71, -RZ, R66.H1_H1 ;  /* 0x30000042ff477230 */ /* 0x000fe20000004100 */
[----:B------:R-:W-:Y:S01]  /*3a70*/  ISETP.NE.AND P4, PT, R68, 0x1, PT ;  /* 0x000000014400780c */ /* 0x000fe20003f85270 */
[----:B------:R-:W-:Y:S01]  /*3a80*/  @P1 HADD2.F32 R81, -RZ, R62.H1_H1 ;  /* 0x3000003eff511230 */ /* 0x000fe20000004100 */
[----:B------:R-:W-:Y:S01]  /*3a90*/  BSSY.RECONVERGENT B1, `(.L_x_1895) ;  /* 0x000005d000017945 */ /* 0x000fe20003800200 */
[----:B------:R-:W-:Y:S01]  /*3aa0*/  FFMA.FTZ R5, R5, R100, 1.1641532182693481445e-10 ;  /* 0x2f00000005057423 */ /* 0x000fe20000010064 */
[----:B------:R-:W-:Y:S01]  /*3ab0*/  FMUL.FTZ R71, R71, R86 ;  /* 0x0000005647477220 */ /* 0x000fe20000410000 */
[----:B------:R-:W-:-:S03]  /*3ac0*/  HFMA2 R70, -RZ, RZ, 0, 1.1920928955078125e-07 ;  /* 0x00000002ff467431 */ /* 0x000fc600000001ff */
[----:B------:R-:W-:Y:S01]  /*3ad0*/  FSETP.GTU.FTZ.AND P3, PT, R5, R94, PT ;  /* 0x0000005e0500720b */ /* 0x000fe20003f7c000 */
[----:B------:R-:W-:-:S03]  /*3ae0*/  IMAD.MOV.U32 R5, RZ, RZ, R4 ;  /* 0x000000ffff057224 */ /* 0x000fc600078e0004 */
        /* <DEDUP_REMOVED lines=13> */
.L_x_1897:
        /* <DEDUP_REMOVED lines=13> */
.L_x_1899:
[----:B------:R-:W-:Y:S05]  /*3c90*/  BSYNC.RECONVERGENT B2 ;  /* 0x0000000000027941 */ /* 0x000fea0003800200 */
.L_x_1898:
        /* <DEDUP_REMOVED lines=47> */
[C---:B------:R-:W-:Y:S02]  /*3f90*/  IADD3 R71, PT, PT, R19.reuse, -0x24c28bd8, RZ ;  /* 0xdb3d742813477810 */ /* 0x040fe40007ffe0ff */
[----:B------:R-:W-:Y:S01]  /*3fa0*/  IADD3 R81, PT, PT, R19, -0x695add53, RZ ;  /* 0x96a522ad13517810 */ /* 0x000fe20007ffe0ff */
[----:B------:R-:W-:Y:S01]  /*3fb0*/  IMAD.WIDE.U32 R6, R6, -0x326172a9, RZ ;  /* 0xcd9e8d5706067825 */ /* 0x000fe200078e00ff */
[----:B------:R-:W-:-:S04]  /*3fc0*/  LOP3.LUT R71, R71, R70, R91, 0x96, !PT ;  /* 0x0000004647477212 */ /* 0x000fc800078e965b */
[----:B------:R-:W-:Y:S01]  /*3fd0*/  LOP3.LUT R70, R5, R4, R7, 0x96, !PT ;  /* 0x0000000405467212 */ /* 0x000fe200078e9607 */
[----:B------:R-:W-:-:S04]  /*3fe0*/  IMAD.WIDE.U32 R4, R71, -0x326172a9, RZ ;  /* 0xcd9e8d5747047825 */ /* 0x000fc800078e00ff */
[----:B------:R-:W-:Y:S02]  /*3ff0*/  VIADD R7, R18, 0x8ff34781 ;  /* 0x8ff3478112077836 */ /* 0x000fe40000000000 */
[----:B------:R-:W-:-:S03]  /*4000*/  IMAD.WIDE.U32 R70, R70, -0x2daee0ad, RZ ;  /* 0xd2511f5346467825 */ /* 0x000fc600078e00ff */
[----:B------:R-:W-:Y:S01]  /*4010*/  LOP3.LUT R6, R7, R6, R5, 0x96, !PT ;  /* 0x0000000607067212 */ /* 0x000fe200078e9605 */
[----:B------:R-:W-:Y:S01]  /*4020*/  IMAD.MOV.U32 R5, RZ, RZ, R92 ;  /* 0x000000ffff057224 */ /* 0x000fe200078e005c */
[----:B------:R-:W-:Y:S01]  /*4030*/  LOP3.LUT R7, R81, R90, R71, 0x96, !PT ;  /* 0x0000005a51077212 */ /* 0x000fe200078e9647 */
[----:B------:R-:W-:Y:S02]  /*4040*/  IMAD.MOV.U32 R92, RZ, RZ, R70 ;  /* 0x000000ffff5c7224 */ /* 0x000fe400078e0046 */
[----:B------:R-:W-:-:S07]  /*4050*/  HFMA2 R70, -RZ, RZ, 0, 0 ;  /* 0x00000000ff467431 */ /* 0x000fce00000001ff */
.L_x_1896:
[----:B------:R-:W-:Y:S05]  /*4060*/  BSYNC.RECONVERGENT B1 ;  /* 0x0000000000017941 */ /* 0x000fea0003800200 */
.L_x_1895:
[----:B------:R-:W-:Y:S01]  /*4070*/  I2FP.F32.U32 R5, R5 ;  /* 0x0000000500057245 */ /* 0x000fe20000201000 */
[----:B------:R-:W-:Y:S01]  /*4080*/  HADD2.F32 R71, -RZ, R67.H0_H0 ;  /* 0x20000043ff477230 */ /* 0x000fe20000004100 */
[----:B------:R-:W-:Y:S01]  /*4090*/  ISETP.NE.AND P5, PT, R70, 0x1, PT ;  /* 0x000000014600780c */ /* 0x000fe20003fa5270 */
[----:B------:R-:W-:Y:S01]  /*40a0*/  @P1 HADD2.F32 R68, -RZ, R63.H0_H0 ;  /* 0x2000003fff441230 */ /* 0x000fe20000004100 */
[----:B------:R-:W-:Y:S01]  /*40b0*/  BSSY.RECONVERGENT B1, `(.L_x_1900) ;  /* 0x000005d000017945 */ /* 0x000fe20003800200 */
[----:B------:R-:W-:Y:S01]  /*40c0*/  FFMA.FTZ R5, R5, R100, 1.1641532182693481445e-10 ;  /* 0x2f00000005057423 */ /* 0x000fe20000010064 */
[----:B------:R-:W-:-:S04]  /*40d0*/  FMUL.FTZ R71, R71, R86 ;  /* 0x0000005647477220 */ /* 0x000fc80000410000 */
[----:B------:R-:W-:Y:S01]  /*40e0*/  FSETP.GTU.FTZ.AND P4, PT, R5, R94, PT ;  /* 0x0000005e0500720b */ /* 0x000fe20003f9c000 */
[----:B------:R-:W-:-:S03]  /*40f0*/  IMAD.MOV.U32 R5, RZ, RZ, 0x2 ;  /* 0x00000002ff057424 */ /* 0x000fc600078e00ff */
[----:B------:R-:W-:Y:S01]  /*4100*/  FSEL R81, R71, RZ, !P4 ;  /* 0x000000ff47517208 */ /* 0x000fe20006000000 */
[----:B------:R-:W-:Y:S01]  /*4110*/  IMAD.MOV.U32 R71, RZ, RZ, R4 ;  /* 0x000000ffff477224 */ /* 0x000fe200078e0004 */
[----:B------:R-:W-:-:S03]  /*4120*/  PLOP3.LUT P4, PT, P4, PT, PT, 0x8, 0x80 ;  /* 0x000000000080781c */ /* 0x000fc6000278e170 */
[----:B------:R-:W-:-:S05]  /*4130*/  @P1 FADD.FTZ R81, R68, R81 ;  /* 0x0000005144511221 */ /* 0x000fca0000010000 */
        /* <DEDUP_REMOVED lines=10> */
.L_x_1902:
        /* <DEDUP_REMOVED lines=13> */
.L_x_1904:
[----:B------:R-:W-:Y:S05]  /*42b0*/  BSYNC.RECONVERGENT B2 ;  /* 0x0000000000027941 */ /* 0x000fea0003800200 */
.L_x_1903:
[----:B------:R-:W-:Y:S01]  /*42c0*/  LOP3.LUT R4, R3, R71, R19, 0x96, !PT ;  /* 0x0000004703047212 */ /* 0x000fe200078e9613 */
[----:B------:R-:W-:-:S04]  /*42d0*/  IMAD.WIDE.U32 R6, R10, -0x326172a9, RZ ;  /* 0xcd9e8d570a067825 */ /* 0x000fc800078e00ff */
[----:B------:R-:W-:Y:S01]  /*42e0*/  VIADD R71, R18, 0x9e3779b9 ;  /* 0x9e3779b912477836 */ /* 0x000fe20000000000 */
[----:B------:R-:W-:Y:S01]  /*42f0*/  LOP3.LUT R7, R8, R7, R18, 0x96, !PT ;  /* 0x0000000708077212 */ /* 0x000fe200078e9612 */
[----:B------:R-:W-:-:S05]  /*4300*/  IMAD.WIDE.U32 R4, R4, -0x326172a9, RZ ;  /* 0xcd9e8d5704047825 */ /* 0x000fca00078e00ff */
[----:B------:R-:W-:Y:S01]  /*4310*/  LOP3.LUT R71, R71, R6, R5, 0x96, !PT ;  /* 0x0000000647477212 */ /* 0x000fe200078e9605 */
[----:B------:R-:W-:Y:S01]  /*4320*/  IMAD.WIDE.U32 R6, R7, -0x2daee0ad, RZ ;  /* 0xd2511f5307067825 */ /* 0x000fe200078e00ff */
[----:B------:R-:W-:-:S04]  /*4330*/  IADD3 R5, PT, PT, R19, -0x4498517b, RZ ;  /* 0xbb67ae8513057810 */ /* 0x000fc80007ffe0ff */
[----:B------:R-:W-:Y:S01]  /*4340*/  LOP3.LUT R5, R5, R70, R7, 0x96, !PT ;  /* 0x0000004605057212 */ /* 0x000fe200078e9607 */
[----:B------:R-:W-:-:S04]  /*4350*/  IMAD.WIDE.U32 R70, R71, -0x2daee0ad, RZ ;  /* 0xd2511f5347467825 */ /* 0x000fc800078e00ff */
[----:B------:R-:W-:-:S05]  /*4360*/  VIADD R7, R19, 0x76cf5d0a ;  /* 0x76cf5d0a13077836 */ /* 0x000fca0000000000 */
[----:B------:R-:W-:Y:S01]  /*4370*/  LOP3.LUT R71, R7, R6, R71, 0x96, !PT ;  /* 0x0000000607477212 */ /* 0x000fe200078e9647 */
[----:B------:R-:W-:-:S04]  /*4380*/  IMAD.WIDE.U32 R6, R5, -0x326172a9, RZ ;  /* 0xcd9e8d5705067825 */ /* 0x000fc800078e00ff */
[----:B------:R-:W-:-:S05]  /*4390*/  VIADD R5, R18, 0x3c6ef372 ;  /* 0x3c6ef37212057836 */ /* 0x000fca0000000000 */
        /* <DEDUP_REMOVED lines=11> */
[----:B------:R-:W-:-:S04]  /*4450*/  IADD3 R5, PT, PT, R18, 0x78dde6e4, RZ ;  /* 0x78dde6e412057810 */ /* 0x000fc80007ffe0ff */
        /* <DEDUP_REMOVED lines=17> */
[----:B------:R-:W-:-:S03]  /*4570*/  IADD3 R5, PT, PT, R19, 0x1fd5c5a3, RZ ;  /* 0x1fd5c5a313057810 */ /* 0x000fc60007ffe0ff */
[----:B------:R-:W-:Y:S01]  /*4580*/  IMAD.WIDE.U32 R90, R71, -0x2daee0ad, RZ ;  /* 0xd2511f53475a7825 */ /* 0x000fe200078e00ff */
[----:B------:R-:W-:-:S03]  /*4590*/  LOP3.LUT R5, R5, R70, R7, 0x96, !PT ;  /* 0x0000004605057212 */ /* 0x000fc600078e9607 */
[----:B------:R-:W-:-:S05]  /*45a0*/  VIADD R7, R19, 0xdb3d7428 ;  /* 0xdb3d742813077836 */ /* 0x000fca0000000000 */
[----:B------:R-:W-:Y:S01]  /*45b0*/  LOP3.LUT R71, R7, R6, R91, 0x96, !PT ;  /* 0x0000000607477212 */ /* 0x000fe200078e965b */
[----:B------:R-:W-:-:S04]  /*45c0*/  IMAD.WIDE.U32 R6, R5, -0x326172a9, RZ ;  /* 0xcd9e8d5705067825 */ /* 0x000fc800078e00ff */
[----:B------:R-:W-:-:S05]  /*45d0*/  VIADD R5, R18, 0xf1bbcdc8 ;  /* 0xf1bbcdc812057836 */ /* 0x000fca0000000000 */
[----:B------:R-:W-:Y:S01]  /*45e0*/  LOP3.LUT R70, R5, R4, R7, 0x96, !PT ;  /* 0x0000000405467212 */ /* 0x000fe200078e9607 */
[----:B------:R-:W-:Y:S01]  /*45f0*/  IMAD.WIDE.U32 R4, R71, -0x326172a9, RZ ;  /* 0xcd9e8d5747047825 */ /* 0x000fe200078e00ff */
[----:B------:R-:W-:-:S03]  /*4600*/  IADD3 R7, PT, PT, R18, -0x700cb87f, RZ ;  /* 0x8ff3478112077810 */ /* 0x000fc60007ffe0ff */
[----:B------:R-:W-:Y:S01]  /*4610*/  IMAD.WIDE.U32 R70, R70, -0x2daee0ad, RZ ;  /* 0xd2511f5346467825 */ /* 0x000fe200078e00ff */
[----:B------:R-:W-:-:S03]  /*4620*/  LOP3.LUT R6, R7, R6, R5, 0x96, !PT ;  /* 0x0000000607067212 */ /* 0x000fc600078e9605 */
[----:B------:R-:W-:Y:S02]  /*4630*/  VIADD R7, R19, 0x96a522ad ;  /* 0x96a522ad13077836 */ /* 0x000fe40000000000 */
[----:B------:R-:W-:-:S03]  /*4640*/  IMAD.MOV.U32 R5, RZ, RZ, RZ ;  /* 0x000000ffff057224 */ /* 0x000fc600078e00ff */
[----:B------:R-:W-:Y:S01]  /*4650*/  LOP3.LUT R7, R7, R90, R71, 0x96, !PT ;  /* 0x0000005a07077212 */ /* 0x000fe200078e9647 */
[----:B------:R-:W-:Y:S01]  /*4660*/  IMAD.MOV.U32 R71, RZ, RZ, R92 ;  /* 0x000000ffff477224 */ /* 0x000fe200078e005c */
[----:B------:R-:W-:-:S07]  /*4670*/  MOV R92, R70 ;  /* 0x00000046005c7202 */ /* 0x000fce0000000f00 */
.L_x_1901:
[----:B------:R-:W-:Y:S05]  /*4680*/  BSYNC.RECONVERGENT B1 ;  /* 0x0000000000017941 */ /* 0x000fea0003800200 */
.L_x_1900:
[----:B------:R-:W-:Y:S01]  /*4690*/  I2FP.F32.U32 R71, R71 ;  /* 0x0000004700477245 */ /* 0x000fe20000201000 */
[----:B------:R-:W-:Y:S01]  /*46a0*/  HADD2.F32 R67, -RZ, R67.H1_H1 ;  /* 0x30000043ff437230 */ /* 0x000fe20000004100 */
[----:B------:R-:W-:Y:S01]  /*46b0*/  PRMT R65, R64, 0x5410, R65 ;  /* 0x0000541040417816 */ /* 0x000fe20000000041 */
[----:B------:R-:W-:Y:S01]  /*46c0*/  @P1 HADD2.F32 R91, -RZ, R63.H1_H1 ;  /* 0x3000003fff5b1230 */ /* 0x000fe20000004100 */
        /* <DEDUP_REMOVED lines=8> */
[----:B------:R-:W-:-:S04]  /*4750*/  F2FP.F16.F32.PACK_AB R67, RZ, R86 ;  /* 0x00000056ff43723e */ /* 0x000fc800000000ff */
[----:B------:R-:W-:Y:S01]  /*4760*/  PRMT R67, R68, 0x5410, R67 ;  /* 0x0000541044437816 */ /* 0x000fe20000000043 */
[----:B------:R-:W-:Y:S06]  /*4770*/  BRA `(.L_x_1905) ;  /* 0x0000005c00807947 */ /* 0x000fec0003800000 */
.L_x_1864:
[----:B------:R-:W-:Y:S01]  /*4780*/  ISETP.NE.AND P2, PT, R5, 0x1, PT ;  /* 0x000000010500780c */ /* 0x000fe20003f45270 */
[----:B------:R-:W-:Y:S01]  /*4790*/  BSSY.RECONVERGENT B1, `(.L_x_1906) ;  /* 0x0000058000017945 */ /* 0x000fe20003800200 */
[C---:B------:R-:W-:Y:S01]  /*47a0*/  VIADD R11, R19.reuse, 0xa9066899 ;  /* 0xa9066899130b7836 */ /* 0x040fe20000000000 */
[C---:B------:R-:W-:Y:S01]  /*47b0*/  IADD3 R68, PT, PT, R19.reuse, 0x76cf5d0a, RZ ;  /* 0x76cf5d0a13447810 */ /* 0x040fe20007ffe0ff */
[C---:B------:R-:W-:Y:S01]  /*47c0*/  VIADD R69, R18.reuse, 0x1715609d ;  /* 0x1715609d12457836 */ /* 0x040fe20000000000 */
[----:B------:R-:W-:Y:S01]  /*47d0*/  IADD3 R71, PT, PT, R18, -0x4ab325aa, RZ ;  /* 0xb54cda5612477810 */ /* 0x000fe20007ffe0ff */
[----:B------:R-:W-:Y:S01]  /*47e0*/  VIADD R70, R19, 0x32370b8f ;  /* 0x32370b8f13467836 */ /* 0x000fe20000000000 */
[----:B------:R-:W-:Y:S01]  /*47f0*/  MOV R92, R89 ;  /* 0x00000059005c7202 */ /* 0x000fe20000000f00 */
[----:B------:R-:W-:Y:S02]  /*4800*/  IMAD.MOV.U32 R16, RZ, RZ, 0x2 ;  /* 0x00000002ff107424 */ /* 0x000fe400078e00ff */
[----:B------:R-:W-:-:S03]  /*4810*/  IMAD.MOV.U32 R0, RZ, RZ, R4 ;  /* 0x000000ffff007224 */ /* 0x000fc600078e0004 */
        /* <DEDUP_REMOVED lines=11> */
.L_x_1908:
        /* <DEDUP_REMOVED lines=13> */
.L_x_1910:
[----:B------:R-:W-:Y:S05]  /*49a0*/  BSYNC.RECONVERGENT B2 ;  /* 0x0000000000027941 */ /* 0x000fea0003800200 */
.L_x_1909:
        /* <DEDUP_REMOVED lines=13> */
[C---:B------:R-:W-:Y:S02]  /*4a80*/  VIADD R79, R18.reuse, 0x3c6ef372 ;  /* 0x3c6ef372124f7836 */ /* 0x040fe40000000000 */
[----:B------:R-:W-:-:S03]  /*4a90*/  VIADD R7, R18, 0xdaa66d2b ;  /* 0xdaa66d2b12077836 */ /* 0x000fc60000000000 */
[----:B------:R-:W-:Y:S01]  /*4aa0*/  LOP3.LUT R79, R79, R4, R17, 0x96, !PT ;  /* 0x000000044f4f7212 */ /* 0x000fe200078e9611 */
[----:B------:R-:W-:-:S04]  /*4ab0*/  IMAD.WIDE.U32 R4, R5, -0x326172a9, RZ ;  /* 0xcd9e8d5705047825 */ /* 0x000fc800078e00ff */
[----:B------:R-:W-:Y:S01]  /*4ac0*/  IMAD.WIDE.U32 R78, R79, -0x2daee0ad, RZ ;  /* 0xd2511f534f4e7825 */ /* 0x000fe200078e00ff */
[----:B------:R-:W-:Y:S02]  /*4ad0*/  LOP3.LUT R7, R7, R16, R5, 0x96, !PT ;  /* 0x0000001007077212 */ /* 0x000fe400078e9605 */
[----:B------:R-:W-:Y:S02]  /*4ae0*/  IADD3 R5, PT, PT, R19, -0x126145ec, RZ ;  /* 0xed9eba1413057810 */ /* 0x000fe40007ffe0ff */
        /* <DEDUP_REMOVED lines=33> */
[----:B------:R-:W-:-:S07]  /*4d00*/  IMAD.MOV.U32 R16, RZ, RZ, RZ ;  /* 0x000000ffff107224 */ /* 0x000fce00078e00ff */
.L_x_1907:
[----:B------:R-:W-:Y:S05]  /*4d10*/  BSYNC.RECONVERGENT B1 ;  /* 0x0000000000017941 */ /* 0x000fea0003800200 */
.L_x_1906:
[----:B------:R-:W0:Y:S01]  /*4d20*/  LDC R123, c[0x0][0x404] ;  /* 0x00010100ff7b7b82 */ /* 0x000e220000000800 */
[----:B------:R-:W-:Y:S01]  /*4d30*/  I2FP.F32.U32 R5, R0 ;  /* 0x0000000000057245 */ /* 0x000fe20000201000 */
[----:B------:R-:W-:Y:S01]  /*4d40*/  IMAD.MOV.U32 R124, RZ, RZ, 0x2f800000 ;  /* 0x2f800000ff7c7424 */ /* 0x000fe200078e00ff */
[----:B------:R-:W-:Y:S01]  /*4d50*/  ISETP.NE.AND P3, PT, R16, 0x1, PT ;  /* 0x000000011000780c */ /* 0x000fe20003f65270 */
[----:B------:R-:W-:Y:S01]  /*4d60*/  BSSY.RECONVERGENT B1, `(.L_x_1911) ;  /* 0x0000059000017945 */ /* 0x000fe20003800200 */
[----:B------:R-:W-:Y:S02]  /*4d70*/  HFMA2 R78, -RZ, RZ, 0, 1.1920928955078125e-07 ;  /* 0x00000002ff4e7431 */ /* 0x000fe400000001ff */
[----:B------:R-:W-:Y:S01]  /*4d80*/  FFMA.FTZ R0, R5, R124, 1.1641532182693481445e-10 ;  /* 0x2f00000005007423 */ /* 0x000fe2000001007c */
[----:B-----5:R-:W-:Y:S01]  /*4d90*/  HADD2.F32 R5, -RZ, R64.H0_H0 ;  /* 0x20000040ff057230 */ /* 0x020fe20000004100 */
[----:B------:R-:W1:Y:S03]  /*4da0*/  LDC R86, c[0x0][0x408] ;  /* 0x00010200ff567b82 */ /* 0x000e660000000800 */
        /* <DEDUP_REMOVED lines=15> */
.L_x_1913:
        /* <DEDUP_REMOVED lines=13> */
.L_x_1915:
[----:B------:R-:W-:Y:S05]  /*4f70*/  BSYNC.RECONVERGENT B2 ;  /* 0x0000000000027941 */ /* 0x000fea0003800200 */
.L_x_1914:
        /* <DEDUP_REMOVED lines=55> */
.L_x_1912:
[----:B------:R-:W-:Y:S05]  /*52f0*/  BSYNC.RECONVERGENT B1 ;  /* 0x0000000000017941 */ /* 0x000fea0003800200 */
.L_x_1911:
[----:B------:R-:W-:Y:S01]  /*5300*/  I2FP.F32.U32 R5, R5 ;  /* 0x0000000500057245 */ /* 0x000fe20000201000 */
[----:B------:R-:W-:Y:S01]  /*5310*/  HADD2.F32 R17, -RZ, R56.H0_H0 ;  /* 0x20000038ff117230 */ /* 0x000fe20000004100 */
[----:B------:R-:W-:Y:S01]  /*5320*/  ISETP.NE.AND P3, PT, R78, 0x1, PT ;  /* 0x000000014e00780c */ /* 0x000fe20003f65270 */
[----:B------:R-:W-:Y:S01]  /*5330*/  BSSY.RECONVERGENT B1, `(.L_x_1916) ;  /* 0x000005b000017945 */ /* 0x000fe20003800200 */
[----:B------:R-:W-:Y:S02]  /*5340*/  HFMA2 R79, -RZ, RZ, 0, 1.1920928955078125e-07 ;  /* 0x00000002ff4f7431 */ /* 0x000fe400000001ff */
[----:B------:R-:W-:Y:S01]  /*5350*/  FFMA.FTZ R16, R5, R124, 1.1641532182693481445e-10 ;  /* 0x2f00000005107423 */ /* 0x000fe2000001007c */
[----:B------:R-:W-:-:S04]  /*5360*/  FMUL.FTZ R17, R17, R86 ;  /* 0x0000005611117220 */ /* 0x000fc80000410000 */
[----:B------:R-:W-:Y:S01]  /*5370*/  FSETP.GTU.FTZ.AND P2, PT, R16, R123, PT ;  /* 0x0000007b1000720b */ /* 0x000fe20003f5c000 */
[----:B------:R-:W-:-:S03]  /*5380*/  @P1 HADD2.F32 R16, -RZ, R60.H0_H0 ;  /* 0x2000003cff101230 */ /* 0x000fc60000004100 */
[----:B------:R-:W-:Y:S02]  /*5390*/  FSEL R5, R17, RZ, !P2 ;  /* 0x000000ff11057208 */ /* 0x000fe40005000000 */
[----:B------:R-:W-:-:S03]  /*53a0*/  SEL R120, RZ, 0x1, P2 ;  /* 0x00000001ff787807 */ /* 0x000fc60001000000 */
[----:B------:R-:W-:-:S04]  /*53b0*/  FADD.FTZ R5, R0, R5 ;  /* 0x0000000500057221 */ /* 0x000fc80000010000 */
[--C-:B------:R-:W-:Y:S01]  /*53c0*/  @P1 FADD.FTZ R0, R16, R5.reuse ;  /* 0x0000000510001221 */ /* 0x100fe20000010000 */
[----:B------:R-:W-:Y:S02]  /*53d0*/  @!P1 IMAD.MOV.U32 R0, RZ, RZ, R5 ;  /* 0x000000ffff009224 */ /* 0x000fe400078e0005 */
        /* <DEDUP_REMOVED lines=11> */
.L_x_1918:
        /* <DEDUP_REMOVED lines=13> */
.L_x_1920:
[----:B------:R-:W-:Y:S05]  /*5560*/  BSYNC.RECONVERGENT B2 ;  /* 0x0000000000027941 */ /* 0x000fea0003800200 */
.L_x_1919:
        /* <DEDUP_REMOVED lines=50> */
[----:B------:R-:W-:-:S03]  /*5890*/  LOP3.LUT R6, R7, R6, R5, 0x96, !PT ;  /* 0x0000000607067212 */ /* 0x000fc600078e9605 */
[----:B------:R-:W-:Y:S01]  /*58a0*/  IMAD.MOV.U32 R5, RZ, RZ, R92 ;  /* 0x000000ffff057224 */ /* 0x000fe200078e005c */
[----:B------:R-:W-:Y:S01]  /*58b0*/  LOP3.LUT R7, R79, R78, R17, 0x96, !PT ;  /* 0x0000004e4f077212 */ /* 0x000fe200078e9611 */
[----:B------:R-:W-:Y:S01]  /*58c0*/  IMAD.MOV.U32 R79, RZ, RZ, RZ ;  /* 0x000000ffff4f7224 */ /* 0x000fe200078e00ff */
[----:B------:R-:W-:-:S07]  /*58d0*/  MOV R92, R16 ;  /* 0x00000010005c7202 */ /* 0x000fce0000000f00 */
.L_x_1917:
[----:B------:R-:W-:Y:S05]  /*58e0*/  BSYNC.RECONVERGENT B1 ;  /* 0x0000000000017941 */ /* 0x000fea0003800200 */
.L_x_1916:
[----:B------:R-:W-:Y:S01]  /*58f0*/  I2FP.F32.U32 R5, R5 ;  /* 0x0000000500057245 */ /* 0x000fe20000201000 */
[----:B------:R-:W-:Y:S01]  /*5900*/  BSSY.RECONVERGENT B1, `(.L_x_1921) ;  /* 0x000005a000017945 */ /* 0x000fe20003800200 */
[----:B------:R-:W-:Y:S01]  /*5910*/  ISETP.NE.AND P3, PT, R79, 0x1, PT ;  /* 0x000000014f00780c */ /* 0x000fe20003f65270 */
[----:B------:R-:W-:Y:S01]  /*5920*/  IMAD.MOV.U32 R78, RZ, RZ, 0x2 ;  /* 0x00000002ff4e7424 */ /* 0x000fe200078e00ff */
[----:B------:R-:W-:Y:S01]  /*5930*/  MOV R17, R4 ;  /* 0x0000000400117202 */ /* 0x000fe20000000f00 */
[----:B------:R-:W-:Y:S01]  /*5940*/  FFMA.FTZ R16, R5, R124, 1.1641532182693481445e-10 ;  /* 0x2f00000005107423 */ /* 0x000fe2000001007c */
[----:B------:R-:W-:-:S04]  /*5950*/  HADD2.F32 R5, -RZ, R64.H1_H1 ;  /* 0x30000040ff057230 */ /* 0x000fc80000004100 */
        /* <DEDUP_REMOVED lines=14> */
.L_x_1923:
        /* <DEDUP_REMOVED lines=13> */
.L_x_1925:
[----:B------:R-:W-:Y:S05]  /*5b10*/  BSYNC.RECONVERGENT B2 ;  /* 0x0000000000027941 */ /* 0x000fea0003800200 */
.L_x_1924:
        /* <DEDUP_REMOVED lines=53> */
[----:B------:R-:W-:Y:S01]  /*5e70*/  IMAD.MOV.U32 R17, RZ, RZ, R92 ;  /* 0x000000ffff117224 */ /* 0x000fe200078e005c */
[----:B------:R-:W-:Y:S01]  /*5e80*/  MOV R92, R16 ;  /* 0x00000010005c7202 */ /* 0x000fe20000000f00 */
[----:B------:R-:W-:-:S07]  /*5e90*/  IMAD.MOV.U32 R78, RZ, RZ, RZ ;  /* 0x000000ffff4e7224 */ /* 0x000fce00078e00ff */
.L_x_1922:
[----:B------:R-:W-:Y:S05]  /*5ea0*/  BSYNC.RECONVERGENT B1 ;  /* 0x0000000000017941 */ /* 0x000fea0003800200 */
.L_x_1921:
[----:B------:R-:W-:Y:S01]  /*5eb0*/  I2FP.F32.U32 R17, R17 ;  /* 0x0000001100117245 */ /* 0x000fe20000201000 */
[----:B------:R-:W-:Y:S01]  /*5ec0*/  HADD2.F32 R79, -RZ, R56.H1_H1 ;  /* 0x30000038ff4f7230 */ /* 0x000fe20000004100 */
[----:B------:R-:W-:Y:S01]  /*5ed0*/  ISETP.NE.AND P3, PT, R78, 0x1, PT ;  /* 0x000000014e00780c */ /* 0x000fe20003f65270 */
[----:B------:R-:W-:Y:S01]  /*5ee0*/  @P1 HADD2.F32 R64, -RZ, R60.H1_H1 ;  /* 0x3000003cff401230 */ /* 0x000fe20000004100 */
[----:B------:R-:W-:Y:S01]  /*5ef0*/  BSSY.RECONVERGENT B1, `(.L_x_1926) ;  /* 0x000005a000017945 */ /* 0x000fe20003800200 */
[----:B------:R-:W-:Y:S01]  /*5f00*/  FFMA.FTZ R16, R17, R124, 1.1641532182693481445e-10 ;  /* 0x2f00000011107423 */ /* 0x000fe2000001007c */
[----:B------:R-:W-:-:S04]  /*5f10*/  FMUL.FTZ R79, R79, R86 ;  /* 0x000000564f4f7220 */ /* 0x000fc80000410000 */
[----:B------:R-:W-:-:S04]  /*5f20*/  FSETP.GTU.FTZ.AND P2, PT, R16, R123, PT ;  /* 0x0000007b1000720b */ /* 0x000fc80003f5c000 */
[----:B------:R-:W-:Y:S02]  /*5f30*/  FSEL R16, R79, RZ, !P2 ;  /* 0x000000ff4f107208 */ /* 0x000fe40005000000 */
[----:B------:R-:W-:-:S03]  /*5f40*/  SEL R119, RZ, 0x1, P2 ;  /* 0x00000001ff777807 */ /* 0x000fc60001000000 */
[----:B------:R-:W-:-:S04]  /*5f50*/  FADD.FTZ R5, R5, R16 ;  /* 0x0000001005057221 */ /* 0x000fc80000010000 */
[--C-:B------:R-:W-:Y:S01]  /*5f60*/  @P1 FADD.FTZ R17, R64, R5.reuse ;  /* 0x0000000540111221 */ /* 0x100fe20000010000 */
[----:B------:R-:W-:Y:S02]  /*5f70*/  @!P1 IMAD.MOV.U32 R17, RZ, RZ, R5 ;  /* 0x000000ffff119224 */ /* 0x000fe400078e0005 */
[----:B------:R-:W-:Y:S02]  /*5f80*/  HFMA2 R64, -RZ, RZ, 0, 1.1920928955078125e-07 ;  /* 0x00000002ff407431 */ /* 0x000fe400000001ff */
[----:B------:R-:W-:Y:S01]  /*5f90*/  IMAD.MOV.U32 R5, RZ, RZ, R4 ;  /* 0x000000ffff057224 */ /* 0x000fe200078e0004 */
        /* <DEDUP_REMOVED lines=10> */
.L_x_1928:
        /* <DEDUP_REMOVED lines=13> */
.L_x_1930:
[----:B------:R-:W-:Y:S05]  /*6110*/  BSYNC.RECONVERGENT B2 ;  /* 0x0000000000027941 */ /* 0x000fea0003800200 */
.L_x_1929:
        /* <DEDUP_REMOVED lines=9> */
[----:B------:R-:W-:-:S03]  /*61b0*/  IMAD.MOV.U32 R64, RZ, RZ, RZ ;  /* 0x000000ffff407224 */ /* 0x000fc600078e00ff */
        /* <DEDUP_REMOVED lines=43> */
[----:B------:R-:W-:Y:S02]  /*6470*/  LOP3.LUT R7, R81, R80, R79, 0x96, !PT ;  /* 0x0000005051077212 */ /* 0x000fe400078e964f */
[----:B------:R-:W-:-:S07]  /*6480*/  MOV R92, R78 ;  /* 0x0000004e005c7202 */ /* 0x000fce0000000f00 */
.L_x_1927:
[----:B------:R-:W-:Y:S05]  /*6490*/  BSYNC.RECONVERGENT B1 ;  /* 0x0000000000017941 */ /* 0x000fea0003800200 */
.L_x_1926:
[----:B------:R-:W-:Y:S01]  /*64a0*/  I2FP.F32.U32 R5, R5 ;  /* 0x0000000500057245 */ /* 0x000fe20000201000 */
[----:B------:R-:W-:Y:S01]  /*64b0*/  HADD2.F32 R79, -RZ, R65.H0_H0 ;  /* 0x20000041ff4f7230 */ /* 0x000fe20000004100 */
        /* <DEDUP_REMOVED lines=19> */
.L_x_1933:
        /* <DEDUP_REMOVED lines=13> */
.L_x_1935:
[----:B------:R-:W-:Y:S05]  /*66c0*/  BSYNC.RECONVERGENT B2 ;  /* 0x0000000000027941 */ /* 0x000fea0003800200 */
.L_x_1934:
        /* <DEDUP_REMOVED lines=8> */
[----:B------:R-:W-:Y:S02]  /*6750*/  VIADD R81, R19, 0xbb67ae85 ;  /* 0xbb67ae8513517836 */ /* 0x000fe40000000000 */
[----:B------:R-:W-:Y:S02]  /*6760*/  VIADD R79, R18, 0x3c6ef372 ;  /* 0x3c6ef372124f7836 */ /* 0x000fe40000000000 */
[----:B------:R-:W-:Y:S01]  /*6770*/  IMAD.MOV.U32 R16, RZ, RZ, R92 ;  /* 0x000000ffff107224 */ /* 0x000fe200078e005c */
        /* <DEDUP_REMOVED lines=42> */
[----:B------:R-:W-:Y:S01]  /*6a20*/  MOV R92, R78 ;  /* 0x0000004e005c7202 */ /* 0x000fe20000000f00 */
[----:B------:R-:W-:Y:S01]  /*6a30*/  IMAD.MOV.U32 R78, RZ, RZ, RZ ;  /* 0x000000ffff4e7224 */ /* 0x000fe200078e00ff */
[----:B------:R-:W-:-:S07]  /*6a40*/  LOP3.LUT R7, R81, R80, R79, 0x96, !PT ;  /* 0x0000005051077212 */ /* 0x000fce00078e964f */
.L_x_1932:
[----:B------:R-:W-:Y:S05]  /*6a50*/  BSYNC.RECONVERGENT B1 ;  /* 0x0000000000017941 */ /* 0x000fea0003800200 */
.L_x_1931:
[----:B------:R-:W-:Y:S01]  /*6a60*/  I2FP.F32.U32 R79, R16 ;  /* 0x00000010004f7245 */ /* 0x000fe20000201000 */
[----:B------:R-:W-:Y:S01]  /*6a70*/  HADD2.F32 R81, -RZ, R57.H0_H0 ;  /* 0x20000039ff517230 */ /* 0x000fe20000004100 */
[----:B------:R-:W-:Y:S01]  /*6a80*/  BSSY.RECONVERGENT B1, `(.L_x_1936) ;  /* 0x000005c000017945 */ /* 0x000fe20003800200 */
[----:B------:R-:W-:Y:S02]  /*6a90*/  @P1 HADD2.F32 R64, -RZ, R61.H0_H0 ;  /* 0x2000003dff401230 */ /* 0x000fe40000004100 */
[----:B------:R-:W-:Y:S01]  /*6aa0*/  FFMA.FTZ R16, R79, R124, 1.1641532182693481445e-10 ;  /* 0x2f0000004f107423 */ /* 0x000fe2000001007c */
[----:B------:R-:W-:Y:S01]  /*6ab0*/  FMUL.FTZ R81, R81, R86 ;  /* 0x0000005651517220 */ /* 0x000fe20000410000 */
[----:B------:R-:W-:-:S03]  /*6ac0*/  HFMA2 R79, -RZ, RZ, 0, 1.1920928955078125e-07 ;  /* 0x00000002ff4f7431 */ /* 0x000fc600000001ff */
        /* <DEDUP_REMOVED lines=8> */
[----:B------:R-:W-:Y:S02]  /*6b50*/  F2FP.F16.F32.PACK_AB R100, RZ, R16 ;  /* 0x00000010ff64723e */ /* 0x000fe400000000ff */
        /* <DEDUP_REMOVED lines=9> */
.L_x_1938:
        /* <DEDUP_REMOVED lines=13> */
.L_x_1940:
[----:B------:R-:W-:Y:S05]  /*6cc0*/  BSYNC.RECONVERGENT B2 ;  /* 0x0000000000027941 */ /* 0x000fea0003800200 */
.L_x_1939:
        /* <DEDUP_REMOVED lines=55> */
.L_x_1937:
[----:B------:R-:W-:Y:S05]  /*7040*/  BSYNC.RECONVERGENT B1 ;  /* 0x0000000000017941 */ /* 0x000fea0003800200 */
.L_x_1936:
[----:B------:R-:W-:Y:S01]  /*7050*/  I2FP.F32.U32 R5, R5 ;  /* 0x0000000500057245 */ /* 0x000fe20000201000 */
[----:B------:R-:W-:Y:S01]  /*7060*/  HADD2.F32 R65, -RZ, R65.H1_H1 ;  /* 0x30000041ff417230 */ /* 0x000fe20000004100 */
[----:B------:R-:W-:Y:S01]  /*7070*/  BSSY.RECONVERGENT B1, `(.L_x_1941) ;  /* 0x0000059000017945 */ /* 0x000fe20003800200 */
[----:B------:R-:W-:Y:S02]  /*7080*/  IMAD.MOV.U32 R78, RZ, RZ, 0x2 ;  /* 0x00000002ff4e7424 */ /* 0x000fe400078e00ff */
[----:B------:R-:W-:Y:S01]  /*7090*/  FFMA.FTZ R64, R5, R124, 1.1641532182693481445e-10 ;  /* 0x2f00000005407423 */ /* 0x000fe2000001007c */
[----:B------:R-:W-:Y:S01]  /*70a0*/  FMUL.FTZ R5, R65, R86 ;  /* 0x0000005641057220 */ /* 0x000fe20000410000 */
[----:B------:R-:W-:-:S03]  /*70b0*/  MOV R65, R4 ;  /* 0x0000000400417202 */ /* 0x000fc60000000f00 */
        /* <DEDUP_REMOVED lines=14> */
.L_x_1943:
        /* <DEDUP_REMOVED lines=13> */
.L_x_1945:
[----:B------:R-:W-:Y:S05]  /*7270*/  BSYNC.RECONVERGENT B2 ;  /* 0x0000000000027941 */ /* 0x000fea0003800200 */
.L_x_1944:
        /* <DEDUP_REMOVED lines=56> */
.L_x_1942:
[----:B------:R-:W-:Y:S05]  /*7600*/  BSYNC.RECONVERGENT B1 ;  /* 0x0000000000017941 */ /* 0x000fea0003800200 */
.L_x_1941:
[----:B------:R-:W-:Y:S01]  /*7610*/  I2FP.F32.U32 R65, R65 ;  /* 0x0000004100417245 */ /* 0x000fe20000201000 */
[----:B------:R-:W-:Y:S01]  /*7620*/  HADD2.F32 R79, -RZ, R57.H1_H1 ;  /* 0x30000039ff4f7230 */ /* 0x000fe20000004100 */
[----:B------:R-:W-:Y:S01]  /*7630*/  BSSY.RECONVERGENT B1, `(.L_x_1946) ;  /* 0x000005c000017945 */ /* 0x000fe20003800200 */
[----:B------:R-:W-:Y:S02]  /*7640*/  @P1 HADD2.F32 R80, -RZ, R61.H1_H1 ;  /* 0x3000003dff501230 */ /* 0x000fe40000004100 */
        /* <DEDUP_REMOVED lines=21> */
.L_x_1948:
        /* <DEDUP_REMOVED lines=13> */
.L_x_1950:
[----:B------:R-:W-:Y:S05]  /*7870*/  BSYNC.RECONVERGENT B2 ;  /* 0x0000000000027941 */ /* 0x000fea0003800200 */
.L_x_1949:
        /* <DEDUP_REMOVED lines=53> */
[----:B------:R-:W-:Y:S02]  /*7bd0*/  LOP3.LUT R7, R81, R80, R65, 0x96, !PT ;  /* 0x0000005051077212 */ /* 0x000fe400078e9641 */
[----:B------:R-:W-:-:S07]  /*7be0*/  MOV R92, R64 ;  /* 0x00000040005c7202 */ /* 0x000fce0000000f00 */
.L_x_1947:
[----:B------:R-:W-:Y:S05]  /*7bf0*/  BSYNC.RECONVERGENT B1 ;  /* 0x0000000000017941 */ /* 0x000fea0003800200 */
.L_x_1946:
[----:B------:R-:W-:Y:S01]  /*7c00*/  I2FP.F32.U32 R5, R5 ;  /* 0x0000000500057245 */ /* 0x000fe20000201000 */
[----:B------:R-:W-:Y:S01]  /*7c10*/  HADD2.F32 R81, -RZ, R66.H0_H0 ;  /* 0x20000042ff517230 */ /* 0x000fe20000004100 */
        /* <DEDUP_REMOVED lines=18> */
.L_x_1953:
        /* <DEDUP_REMOVED lines=13> */
.L_x_1955:
[----:B------:R-:W-:Y:S05]  /*7e10*/  BSYNC.RECONVERGENT B2 ;  /* 0x0000000000027941 */ /* 0x000fea0003800200 */
.L_x_1954:
        /* <DEDUP_REMOVED lines=56> */
.L_x_1952:
[----:B------:R-:W-:Y:S05]  /*81a0*/  BSYNC.RECONVERGENT B1 ;  /* 0x0000000000017941 */ /* 0x000fea0003800200 */
.L_x_1951:
[----:B------:R-:W-:Y:S01]  /*81b0*/  I2FP.F32.U32 R65, R65 ;  /* 0x0000004100417245 */ /* 0x000fe20000201000 */
[----:B------:R-:W-:Y:S01]  /*81c0*/  HADD2.F32 R81, -RZ, R58.H0_H0 ;  /* 0x2000003aff517230 */ /* 0x000fe20000004100 */
[----:B------:R-:W-:Y:S01]  /*81d0*/  BSSY.RECONVERGENT B1, `(.L_x_1956) ;  /* 0x000005c000017945 */ /* 0x000fe20003800200 */
[----:B------:R-:W-:Y:S02]  /*81e0*/  @P1 HADD2.F32 R78, -RZ, R62.H0_H0 ;  /* 0x2000003eff4e1230 */ /* 0x000fe40000004100 */
[----:B------:R-:W-:Y:S01]  /*81f0*/  FFMA.FTZ R64, R65, R124, 1.1641532182693481445e-10 ;  /* 0x2f00000041407423 */ /* 0x000fe2000001007c */
[----:B------:R-:W-:-:S04]  /*8200*/  FMUL.FTZ R81, R81, R86 ;  /* 0x0000005651517220 */ /* 0x000fc80000410000 */
[----:B------:R-:W-:-:S04]  /*8210*/  FSETP.GTU.FTZ.AND P3, PT, R64, R123, PT ;  /* 0x0000007b4000720b */ /* 0x000fc80003f7c000 */
[----:B------:R-:W-:Y:S01]  /*8220*/  FSEL R64, R81, RZ, !P3 ;  /* 0x000000ff51407208 */ /* 0x000fe20005800000 */
[----:B------:R-:W-:Y:S01]  /*8230*/  HFMA2 R81, -RZ, RZ, 0, 1.1920928955078125e-07 ;  /* 0x00000002ff517431 */ /* 0x000fe200000001ff */
        /* <DEDUP_REMOVED lines=16> */
.L_x_1958:
        /* <DEDUP_REMOVED lines=13> */
.L_x_1960:
[----:B------:R-:W-:Y:S05]  /*8410*/  BSYNC.RECONVERGENT B2 ;  /* 0x0000000000027941 */ /* 0x000fea0003800200 */
.L_x_1959:
[----:B------:R-:W-:Y:S01]  /*8420*/  LOP3.LUT R4, R3, R65, R19, 0x96, !PT ;  /* 0x0000004103047212 */ /* 0x000fe200078e9613 */
[----:B------:R-:W-:-:S04]  /*8430*/  IMAD.WIDE.U32 R6, R10, -0x326172a9, RZ ;  /* 0xcd9e8d570a067825 */ /* 0x000fc800078e00ff */
[----:B------:R-:W-:Y:S01]  /*8440*/  VIADD R65, R18, 0x9e3779b9 ;  /* 0x9e3779b912417836 */ /* 0x000fe20000000000 */
[----:B------:R-:W-:Y:S01]  /*8450*/  LOP3.LUT R7, R8, R7, R18, 0x96, !PT ;  /* 0x0000000708077212 */ /* 0x000fe200078e9612 */
[----:B------:R-:W-:-:S05]  /*8460*/  IMAD.WIDE.U32 R4, R4, -0x326172a9, RZ ;  /* 0xcd9e8d5704047825 */ /* 0x000fca00078e00ff */
[----:B------:R-:W-:Y:S01]  /*8470*/  LOP3.LUT R65, R65, R6, R5, 0x96, !PT ;  /* 0x0000000641417212 */ /* 0x000fe200078e9605 */
[----:B------:R-:W-:-:S04]  /*8480*/  IMAD.WIDE.U32 R6, R7, -0x2daee0ad, RZ ;  /* 0xd2511f5307067825 */ /* 0x000fc800078e00ff */
[----:B------:R-:W-:-:S05]  /*8490*/  VIADD R5, R19, 0xbb67ae85 ;  /* 0xbb67ae8513057836 */ /* 0x000fca0000000000 */
[----:B------:R-:W-:Y:S01]  /*84a0*/  LOP3.LUT R5, R5, R64, R7, 0x96, !PT ;  /* 0x0000004005057212 */ /* 0x000fe200078e9607 */
[----:B------:R-:W-:-:S05]  /*84b0*/  IMAD.WIDE.U32 R64, R65, -0x2daee0ad, RZ ;  /* 0xd2511f5341407825 */ /* 0x000fca00078e00ff */
        /* <DEDUP_REMOVED lines=8> */
[----:B------:R-:W-:Y:S01]  /*8540*/  VIADD R5, R19, 0xed9eba14 ;  /* 0xed9eba1413057836 */ /* 0x000fe20000000000 */
[----:B------:R-:W-:Y:S01]  /*8550*/  LOP3.LUT R80, R70, R64, R7, 0x96, !PT ;  /* 0x0000004046507212 */ /* 0x000fe200078e9607 */
[----:B------:R-:W-:-:S04]  /*8560*/  IMAD.WIDE.U32 R64, R65, -0x2daee0ad, RZ ;  /* 0xd2511f5341407825 */ /* 0x000fc800078e00ff */
[----:B------:R-:W-:Y:S01]  /*8570*/  IMAD.WIDE.U32 R80, R80, -0x326172a9, RZ ;  /* 0xcd9e8d5750507825 */ /* 0x000fe200078e00ff */
[----:B------:R-:W-:Y:S02]  /*8580*/  LOP3.LUT R7, R5, R6, R65, 0x96, !PT ;  /* 0x0000000605077212 */ /* 0x000fe400078e9641 */
[----:B------:R-:W-:-:S04]  /*8590*/  IADD3 R5, PT, PT, R18, 0x78dde6e4, RZ ;  /* 0x78dde6e412057810 */ /* 0x000fc80007ffe0ff */
[----:B------:R-:W-:Y:S01]  /*85a0*/  LOP3.LUT R6, R5, R4, R81, 0x96, !PT ;  /* 0x0000000405067212 */ /* 0x000fe200078e9651 */
[----:B------:R-:W-:-:S04]  /*85b0*/  IMAD.WIDE.U32 R4, R7, -0x326172a9, RZ ;  /* 0xcd9e8d5707047825 */ /* 0x000fc800078e00ff */
[----:B------:R-:W-:Y:S01]  /*85c0*/  IMAD.WIDE.U32 R6, R6, -0x2daee0ad, RZ ;  /* 0xd2511f5306067825 */ /* 0x000fe200078e00ff */
[----:B------:R-:W-:-:S03]  /*85d0*/  LOP3.LUT R65, R69, R80, R5, 0x96, !PT ;  /* 0x0000005045417212 */ /* 0x000fc600078e9605 */
[----:B------:R-:W-:Y:S01]  /*85e0*/  VIADD R5, R19, 0x646e171e ;  /* 0x646e171e13057836 */ /* 0x000fe20000000000 */
[----:B------:R-:W-:Y:S01]  /*85f0*/  LOP3.LUT R7, R11, R64, R7, 0x96, !PT ;  /* 0x000000400b077212 */ /* 0x000fe200078e9607 */
[----:B------:R-:W-:-:S05]  /*8600*/  IMAD.WIDE.U32 R64, R65, -0x2daee0ad, RZ ;  /* 0xd2511f5341407825 */ /* 0x000fca00078e00ff */
[----:B------:R-:W-:Y:S01]  /*8610*/  LOP3.LUT R5, R5, R6, R65, 0x96, !PT ;  /* 0x0000000605057212 */ /* 0x000fe200078e9641 */
[----:B------:R-:W-:-:S04]  /*8620*/  IMAD.WIDE.U32 R6, R7, -0x326172a9, RZ ;  /* 0xcd9e8d5707067825 */ /* 0x000fc800078e00ff */
[----:B------:R-:W-:Y:S01]  /*8630*/  VIADD R65, R18, 0x5384540f ;  /* 0x5384540f12417836 */ /* 0x000fe20000000000 */
[----:B------:R-:W-:Y:S01]  /*8640*/  LOP3.LUT R7, R71, R4, R7, 0x96, !PT ;  /* 0x0000000447077212 */ /* 0x000fe200078e9607 */
[----:B------:R-:W-:-:S05]  /*8650*/  IMAD.WIDE.U32 R4, R5, -0x326172a9, RZ ;  /* 0xcd9e8d5705047825 */ /* 0x000fca00078e00ff */
        /* <DEDUP_REMOVED lines=8> */
[----:B------:R-:W-:Y:S02]  /*86e0*/  VIADD R5, R18, 0xf1bbcdc8 ;  /* 0xf1bbcdc812057836 */ /* 0x000fe40000000000 */
[----:B------:R-:W-:-:S03]  /*86f0*/  IMAD.MOV.U32 R81, RZ, RZ, RZ ;  /* 0x000000ffff517224 */ /* 0x000fc600078e00ff */
[----:B------:R-:W-:Y:S01]  /*8700*/  LOP3.LUT R64, R5, R4, R7, 0x96, !PT ;  /* 0x0000000405407212 */ /* 0x000fe200078e9607 */
[----:B------:R-:W-:Y:S01]  /*8710*/  IMAD.WIDE.U32 R4, R65, -0x326172a9, RZ ;  /* 0xcd9e8d5741047825 */ /* 0x000fe200078e00ff */
[----:B------:R-:W-:-:S03]  /*8720*/  IADD3 R7, PT, PT, R18, -0x700cb87f, RZ ;  /* 0x8ff3478112077810 */ /* 0x000fc60007ffe0ff */
[----:B------:R-:W-:Y:S01]  /*8730*/  IMAD.WIDE.U32 R64, R64, -0x2daee0ad, RZ ;  /* 0xd2511f5340407825 */ /* 0x000fe200078e00ff */
[----:B------:R-:W-:-:S03]  /*8740*/  LOP3.LUT R6, R7, R6, R5, 0x96, !PT ;  /* 0x0000000607067212 */ /* 0x000fc600078e9605 */
[----:B------:R-:W-:Y:S02]  /*8750*/  VIADD R7, R19, 0x96a522ad ;  /* 0x96a522ad13077836 */ /* 0x000fe40000000000 */
[----:B------:R-:W-:Y:S01]  /*8760*/  IMAD.MOV.U32 R5, RZ, RZ, R92 ;  /* 0x000000ffff057224 */ /* 0x000fe200078e005c */
[----:B------:R-:W-:Y:S02]  /*8770*/  MOV R92, R64 ;  /* 0x00000040005c7202 */ /* 0x000fe40000000f00 */
[----:B------:R-:W-:-:S07]  /*8780*/  LOP3.LUT R7, R7, R80, R65, 0x96, !PT ;  /* 0x0000005007077212 */ /* 0x000fce00078e9641 */
.L_x_1957:
[----:B------:R-:W-:Y:S05]  /*8790*/  BSYNC.RECONVERGENT B1 ;  /* 0x0000000000017941 */ /* 0x000fea0003800200 */
.L_x_1956:
[----:B------:R-:W-:Y:S01]  /*87a0*/  I2FP.F32.U32 R5, R5 ;  /* 0x0000000500057245 */ /* 0x000fe20000201000 */
[----:B------:R-:W-:Y:S01]  /*87b0*/  HADD2.F32 R89, -RZ, R66.H1_H1 ;  /* 0x30000042ff597230 */ /* 0x000fe20000004100 */
        /* <DEDUP_REMOVED lines=18> */
.L_x_1963:
        /* <DEDUP_REMOVED lines=13> */
.L_x_1965:
[----:B------:R-:W-:Y:S05]  /*89b0*/  BSYNC.RECONVERGENT B2 ;  /* 0x0000000000027941 */ /* 0x000fea0003800200 */
.L_x_1964:
[----:B------:R-:W-:Y:S01]  /*89c0*/  LOP3.LUT R4, R3, R65, R19, 0x96, !PT ;  /* 0x0000004103047212 */ /* 0x000fe200078e9613 */
[----:B------:R-:W-:Y:S01]  /*89d0*/  IMAD.WIDE.U32 R6, R10, -0x326172a9, RZ ;  /* 0xcd9e8d570a067825 */ /* 0x000fe200078e00ff */
[----:B------:R-:W-:-:S03]  /*89e0*/  IADD3 R65, PT, PT, R18, -0x61c88647, RZ ;  /* 0x9e3779b912417810 */ /* 0x000fc60007ffe0ff */
[----:B------:R-:W-:Y:S01]  /*89f0*/  IMAD.WIDE.U32 R4, R4, -0x326172a9, RZ ;  /* 0xcd9e8d5704047825 */ /* 0x000fe200078e00ff */
[----:B------:R-:W-:-:S04]  /*8a00*/  LOP3.LUT R7, R8, R7, R18, 0x96, !PT ;  /* 0x0000000708077212 */ /* 0x000fc800078e9612 */
[----:B------:R-:W-:Y:S01]  /*8a10*/  LOP3.LUT R65, R65, R6, R5, 0x96, !PT ;  /* 0x0000000641417212 */ /* 0x000fe200078e9605 */
[----:B------:R-:W-:-:S04]  /*8a20*/  IMAD.WIDE.U32 R6, R7, -0x2daee0ad, RZ ;  /* 0xd2511f5307067825 */ /* 0x000fc800078e00ff */
[----:B------:R-:W-:-:S05]  /*8a30*/  VIADD R5, R19, 0xbb67ae85 ;  /* 0xbb67ae8513057836 */ /* 0x000fca0000000000 */
[----:B------:R-:W-:Y:S01]  /*8a40*/  LOP3.LUT R5, R5, R64, R7, 0x96, !PT ;  /* 0x0000004005057212 */ /* 0x000fe200078e9607 */
[----:B------:R-:W-:-:S05]  /*8a50*/  IMAD.WIDE.U32 R64, R65, -0x2daee0ad, RZ ;  /* 0xd2511f5341407825 */ /* 0x000fca00078e00ff */
        /* <DEDUP_REMOVED lines=8> */
[----:B------:R-:W-:Y:S01]  /*8ae0*/  VIADD R5, R19, 0xed9eba14 ;  /* 0xed9eba1413057836 */ /* 0x000fe20000000000 */
        /* <DEDUP_REMOVED lines=8> */
[----:B------:R-:W-:Y:S02]  /*8b70*/  LOP3.LUT R65, R69, R80, R5, 0x96, !PT ;  /* 0x0000005045417212 */ /* 0x000fe400078e9605 */
[----:B------:R-:W-:Y:S02]  /*8b80*/  IADD3 R5, PT, PT, R19, 0x646e171e, RZ ;  /* 0x646e171e13057810 */ /* 0x000fe40007ffe0ff */
        /* <DEDUP_REMOVED lines=8> */
[----:B------:R-:W-:-:S04]  /*8c10*/  IMAD.WIDE.U32 R6, R7, -0x2daee0ad, RZ ;  /* 0xd2511f5307067825 */ /* 0x000fc800078e00ff */
[----:B------:R-:W-:Y:S02]  /*8c20*/  VIADD R5, R19, 0x1fd5c5a3 ;  /* 0x1fd5c5a313057836 */ /* 0x000fe40000000000 */
[----:B------:R-:W-:-:S03]  /*8c30*/  IMAD.WIDE.U32 R80, R65, -0x2daee0ad, RZ ;  /* 0xd2511f5341507825 */ /* 0x000fc600078e00ff */
[----:B------:R-:W-:Y:S02]  /*8c40*/  LOP3.LUT R5, R5, R64, R7, 0x96, !PT ;  /* 0x0000004005057212 */ /* 0x000fe400078e9607 */
[----:B------:R-:W-:-:S04]  /*8c50*/  IADD3 R7, PT, PT, R19, -0x24c28bd8, RZ ;  /* 0xdb3d742813077810 */ /* 0x000fc80007ffe0ff */
[----:B------:R-:W-:Y:S01]  /*8c60*/  LOP3.LUT R65, R7, R6, R81, 0x96, !PT ;  /* 0x0000000607417212 */ /* 0x000fe200078e9651 */
[----:B------:R-:W-:-:S04]  /*8c70*/  IMAD.WIDE.U32 R6, R5, -0x326172a9, RZ ;  /* 0xcd9e8d5705067825 */ /* 0x000fc800078e00ff */
[----:B------:R-:W-:-:S05]  /*8c80*/  VIADD R5, R18, 0xf1bbcdc8 ;  /* 0xf1bbcdc812057836 */ /* 0x000fca0000000000 */
[----:B------:R-:W-:Y:S01]  /*8c90*/  LOP3.LUT R64, R5, R4, R7, 0x96, !PT ;  /* 0x0000000405407212 */ /* 0x000fe200078e9607 */
[----:B------:R-:W-:-:S04]  /*8ca0*/  IMAD.WIDE.U32 R4, R65, -0x326172a9, RZ ;  /* 0xcd9e8d5741047825 */ /* 0x000fc800078e00ff */
[----:B------:R-:W-:Y:S02]  /*8cb0*/  VIADD R7, R18, 0x8ff34781 ;  /* 0x8ff3478112077836 */ /* 0x000fe40000000000 */
[----:B------:R-:W-:-:S03]  /*8cc0*/  IMAD.WIDE.U32 R64, R64, -0x2daee0ad, RZ ;  /* 0xd2511f5340407825 */ /* 0x000fc600078e00ff */
[----:B------:R-:W-:Y:S01]  /*8cd0*/  LOP3.LUT R6, R7, R6, R5, 0x96, !PT ;  /* 0x0000000607067212 */ /* 0x000fe200078e9605 */
[----:B------:R-:W-:Y:S01]  /*8ce0*/  IMAD.MOV.U32 R5, RZ, RZ, R92 ;  /* 0x000000ffff057224 */ /* 0x000fe200078e005c */
[----:B------:R-:W-:Y:S01]  /*8cf0*/  IADD3 R7, PT, PT, R19, -0x695add53, RZ ;  /* 0x96a522ad13077810 */ /* 0x000fe20007ffe0ff */
[----:B------:R-:W-:-:S03]  /*8d00*/  IMAD.MOV.U32 R92, RZ, RZ, R64 ;  /* 0x000000ffff5c7224 */ /* 0x000fc600078e0040 */
[----:B------:R-:W-:Y:S01]  /*8d10*/  LOP3.LUT R7, R7, R80, R65, 0x96, !PT ;  /* 0x0000005007077212 */ /* 0x000fe200078e9641 */
[----:B------:R-:W-:-:S07]  /*8d20*/  HFMA2 R65, -RZ, RZ, 0, 0 ;  /* 0x00000000ff417431 */ /* 0x000fce00000001ff */
.L_x_1962:
[----:B------:R-:W-:Y:S05]  /*8d30*/  BSYNC.RECONVERGENT B1 ;  /* 0x0000000000017941 */ /* 0x000fea0003800200 */
.L_x_1961:
[----:B------:R-:W-:Y:S01]  /*8d40*/  I2FP.F32.U32 R5, R5 ;  /* 0x0000000500057245 */ /* 0x000fe20000201000 */
[----:B------:R-:W-:Y:S01]  /*8d50*/  HADD2.F32 R81, -RZ, R58.H1_H1 ;  /* 0x3000003aff517230 */ /* 0x000fe20000004100 */
[----:B------:R-:W-:Y:S03]  /*8d60*/  BSSY.RECONVERGENT B1, `(.L_x_1966) ;  /* 0x000005c000017945 */ /* 0x000fe60003800200 */
[----:B------:R-:W-:Y:S01]  /*8d70*/  FFMA.FTZ R64, R5, R124, 1.1641532182693481445e-10 ;  /* 0x2f00000005407423 */ /* 0x000fe2000001007c */
[----:B------:R-:W-:Y:S01]  /*8d80*/  FMUL.FTZ R81, R81, R86 ;  /* 0x0000005651517220 */ /* 0x000fe20000410000 */
[----:B------:R-:W-:-:S03]  /*8d90*/  @P1 HADD2.F32 R5, -RZ, R62.H1_H1 ;  /* 0x3000003eff051230 */ /* 0x000fc60000004100 */
[----:B------:R-:W-:Y:S01]  /*8da0*/  FSETP.GTU.FTZ.AND P4, PT, R64, R123, PT ;  /* 0x0000007b4000720b */ /* 0x000fe20003f9c000 */
[----:B------:R-:W-:-:S03]  /*8db0*/  IMAD.MOV.U32 R64, RZ, RZ, 0x2 ;  /* 0x00000002ff407424 */ /* 0x000fc600078e00ff */
[----:B------:R-:W-:Y:S02]  /*8dc0*/  FSEL R81, R81, RZ, !P4 ;  /* 0x000000ff51517208 */ /* 0x000fe40006000000 */
[----:B------:R-:W-:Y:S02]  /*8dd0*/  SEL R101, RZ, 0x1, P4 ;  /* 0x00000001ff657807 */ /* 0x000fe40002000000 */
[----:B------:R-:W-:Y:S01]  /*8de0*/  ISETP.NE.AND P4, PT, R65, 0x1, PT ;  /* 0x000000014100780c */ /* 0x000fe20003f85270 */
[----:B------:R-:W-:-:S04]  /*8df0*/  FADD.FTZ R66, R66, R81 ;  /* 0x0000005142427221 */ /* 0x000fc80000010000 */
[--C-:B------:R-:W-:Y:S01]  /*8e00*/  @P1 FADD.FTZ R80, R5, R66.reuse ;  /* 0x0000004205501221 */ /* 0x100fe20000010000 */
[----:B------:R-:W-:Y:S01]  /*8e10*/  @!P1 IMAD.MOV.U32 R80, RZ, RZ, R66 ;  /* 0x000000ffff509224 */ /* 0x000fe200078e0042 */
[----:B------:R-:W-:-:S04]  /*8e20*/  MOV R5, R4 ;  /* 0x0000000400057202 */ /* 0x000fc80000000f00 */
[----:B------:R-:W-:Y:S02]  /*8e30*/  F2FP.F16.F32.PACK_AB R66, RZ, R80 ;  /* 0x00000050ff42723e */ /* 0x000fe400000000ff */
        /* <DEDUP_REMOVED lines=9> */
.L_x_1968:
        /* <DEDUP_REMOVED lines=13> */
.L_x_1970:
[----:B------:R-:W-:Y:S05]  /*8fa0*/  BSYNC.RECONVERGENT B2 ;  /* 0x0000000000027941 */ /* 0x000fea0003800200 */
.L_x_1969:
        /* <DEDUP_REMOVED lines=52> */
[----:B------:R-:W-:Y:S02]  /*92f0*/  IMAD.MOV.U32 R92, RZ, RZ, R64 ;  /* 0x000000ffff5c7224 */ /* 0x000fe400078e0040 */
[----:B------:R-:W-:Y:S01]  /*9300*/  HFMA2 R64, -RZ, RZ, 0, 0 ;  /* 0x00000000ff407431 */ /* 0x000fe200000001ff */
[----:B------:R-:W-:-:S07]  /*9310*/  LOP3.LUT R7, R7, R90, R65, 0x96, !PT ;  /* 0x0000005a07077212 */ /* 0x000fce00078e9641 */
.L_x_1967:
[----:B------:R-:W-:Y:S05]  /*9320*/  BSYNC.RECONVERGENT B1 ;  /* 0x0000000000017941 */ /* 0x000fea0003800200 */
.L_x_1966:
[----:B------:R-:W-:Y:S01]  /*9330*/  I2FP.F32.U32 R5, R5 ;  /* 0x0000000500057245 */ /* 0x000fe20000201000 */
[----:B------:R-:W-:Y:S01]  /*9340*/  HADD2.F32 R65, -RZ, R67.H0_H0 ;  /* 0x20000043ff417230 */ /* 0x000fe20000004100 */
[----:B------:R-:W-:Y:S01]  /*9350*/  ISETP.NE.AND P5, PT, R64, 0x1, PT ;  /* 0x000000014000780c */ /* 0x000fe20003fa5270 */
[----:B------:R-:W-:Y:S02]  /*9360*/  BSSY.RECONVERGENT B1, `(.L_x_1971) ;  /* 0x0000056000017945 */ /* 0x000fe40003800200 */
[----:B------:R-:W-:Y:S01]  /*9370*/  FFMA.FTZ R90, R5, R124, 1.1641532182693481445e-10 ;  /* 0x2f000000055a7423 */ /* 0x000fe2000001007c */
[----:B------:R-:W-:Y:S01]  /*9380*/  FMUL.FTZ R81, R65, R86 ;  /* 0x0000005641517220 */ /* 0x000fe20000410000 */
[----:B------:R-:W-:Y:S02]  /*9390*/  IMAD.MOV.U32 R65, RZ, RZ, 0x2 ;  /* 0x00000002ff417424 */ /* 0x000fe400078e00ff */
        /* <DEDUP_REMOVED lines=13> */
.L_x_1973:
        /* <DEDUP_REMOVED lines=13> */
.L_x_1975:
[----:B------:R-:W-:Y:S05]  /*9540*/  BSYNC.RECONVERGENT B2 ;  /* 0x0000000000027941 */ /* 0x000fea0003800200 */
.L_x_1974:
        /* <DEDUP_REMOVED lines=9> */
[----:B------:R-:W-:-:S05]  /*95e0*/  IMAD.WIDE.U32 R64, R65, -0x2daee0ad, RZ ;  /* 0xd2511f5341407825 */ /* 0x000fca00078e00ff */
        /* <DEDUP_REMOVED lines=27> */
[----:B------:R-:W-:Y:S01]  /*97a0*/  IMAD.WIDE.U32 R6, R7, -0x2daee0ad, RZ ;  /* 0xd2511f5307067825 */ /* 0x000fe200078e00ff */
[----:B------:R-:W-:-:S03]  /*97b0*/  IADD3 R65, PT, PT, R18, -0xe443238, RZ ;  /* 0xf1bbcdc812417810 */ /* 0x000fc60007ffe0ff */
[----:B------:R-:W-:Y:S02]  /*97c0*/  VIADD R5, R19, 0x1fd5c5a3 ;  /* 0x1fd5c5a313057836 */ /* 0x000fe40000000000 */
[----:B------:R-:W-:-:S03]  /*97d0*/  IMAD.WIDE.U32 R90, R90, -0x2daee0ad, RZ ;  /* 0xd2511f535a5a7825 */ /* 0x000fc600078e00ff */
[----:B------:R-:W-:Y:S01]  /*97e0*/  LOP3.LUT R7, R5, R64, R7, 0x96, !PT ;  /* 0x0000004005077212 */ /* 0x000fe200078e9607 */
[----:B------:R-:W-:-:S05]  /*97f0*/  VIADD R5, R19, 0xdb3d7428 ;  /* 0xdb3d742813057836 */ /* 0x000fca0000000000 */
[----:B------:R-:W-:Y:S01]  /*9800*/  LOP3.LUT R5, R5, R6, R91, 0x96, !PT ;  /* 0x0000000605057212 */ /* 0x000fe200078e965b */
[----:B------:R-:W-:-:S05]  /*9810*/  IMAD.WIDE.U32 R6, R7, -0x326172a9, RZ ;  /* 0xcd9e8d5707067825 */ /* 0x000fca00078e00ff */
[----:B------:R-:W-:Y:S01]  /*9820*/  LOP3.LUT R64, R65, R4, R7, 0x96, !PT ;  /* 0x0000000441407212 */ /* 0x000fe200078e9607 */
[----:B------:R-:W-:-:S04]  /*9830*/  IMAD.WIDE.U32 R4, R5, -0x326172a9, RZ ;  /* 0xcd9e8d5705047825 */ /* 0x000fc800078e00ff */
[----:B------:R-:W-:Y:S02]  /*9840*/  VIADD R7, R18, 0x8ff34781 ;  /* 0x8ff3478112077836 */ /* 0x000fe40000000000 */
[----:B------:R-:W-:-:S03]  /*9850*/  IMAD.WIDE.U32 R64, R64, -0x2daee0ad, RZ ;  /* 0xd2511f5340407825 */ /* 0x000fc600078e00ff */
[----:B------:R-:W-:Y:S01]  /*9860*/  LOP3.LUT R6, R7, R6, R5, 0x96, !PT ;  /* 0x0000000607067212 */ /* 0x000fe200078e9605 */
[----:B------:R-:W-:Y:S01]  /*9870*/  VIADD R7, R19, 0x96a522ad ;  /* 0x96a522ad13077836 */ /* 0x000fe20000000000 */
[----:B------:R-:W-:Y:S01]  /*9880*/  MOV R5, R92 ;  /* 0x0000005c00057202 */ /* 0x000fe20000000f00 */
[----:B------:R-:W-:-:S03]  /*9890*/  IMAD.MOV.U32 R92, RZ, RZ, R64 ;  /* 0x000000ffff5c7224 */ /* 0x000fc600078e0040 */
[----:B------:R-:W-:Y:S01]  /*98a0*/  LOP3.LUT R7, R7, R90, R65, 0x96, !PT ;  /* 0x0000005a07077212 */ /* 0x000fe200078e9641 */
[----:B------:R-:W-:-:S07]  /*98b0*/  IMAD.MOV.U32 R65, RZ, RZ, RZ ;  /* 0x000000ffff417224 */ /* 0x000fce00078e00ff */
.L_x_1972:
[----:B------:R-:W-:Y:S05]  /*98c0*/  BSYNC.RECONVERGENT B1 ;  /* 0x0000000000017941 */ /* 0x000fea0003800200 */
.L_x_1971:
[----:B------:R-:W-:Y:S01]  /*98d0*/  I2FP.F32.U32 R5, R5 ;  /* 0x0000000500057245 */ /* 0x000fe20000201000 */
[----:B------:R-:W-:Y:S01]  /*98e0*/  HADD2.F32 R89, -RZ, R59.H0_H0 ;  /* 0x2000003bff597230 */ /* 0x000fe20000004100 */
[----:B------:R-:W-:Y:S03]  /*98f0*/  BSSY.RECONVERGENT B1, `(.L_x_1976) ;  /* 0x000005c000017945 */ /* 0x000fe60003800200 */
[----:B------:R-:W-:Y:S01]  /*9900*/  FFMA.FTZ R64, R5, R124, 1.1641532182693481445e-10 ;  /* 0x2f00000005407423 */ /* 0x000fe2000001007c */
[----:B------:R-:W-:-:S04]  /*9910*/  FMUL.FTZ R89, R89, R86 ;  /* 0x0000005659597220 */ /* 0x000fc80000410000 */
[----:B------:R-:W-:-:S04]  /*9920*/  FSETP.GTU.FTZ.AND P5, PT, R64, R123, PT ;  /* 0x0000007b4000720b */ /* 0x000fc80003fbc000 */
[----:B------:R-:W-:Y:S02]  /*9930*/  FSEL R64, R89, RZ, !P5 ;  /* 0x000000ff59407208 */ /* 0x000fe40006800000 */
[----:B------:R-:W-:Y:S02]  /*9940*/  SEL R95, RZ, 0x1, P5 ;  /* 0x00000001ff5f7807 */ /* 0x000fe40002800000 */
[----:B------:R-:W-:Y:S01]  /*9950*/  ISETP.NE.AND P5, PT, R65, 0x1, PT ;  /* 0x000000014100780c */ /* 0x000fe20003fa5270 */
[----:B------:R-:W-:Y:S01]  /*9960*/  FADD.FTZ R5, R81, R64 ;  /* 0x0000004051057221 */ /* 0x000fe20000010000 */
[----:B------:R-:W-:-:S05]  /*9970*/  @P1 HADD2.F32 R64, -RZ, R63.H0_H0 ;  /* 0x2000003fff401230 */ /* 0x000fca0000004100 */
[----:B------:R-:W-:Y:S01]  /*9980*/  @P1 FADD.FTZ R81, R64, R5 ;  /* 0x0000000540511221 */ /* 0x000fe20000010000 */
[----:B------:R-:W-:Y:S01]  /*9990*/  @!P1 MOV R81, R5 ;  /* 0x0000000500519202 */ /* 0x000fe20000000f00 */
[----:B------:R-:W-:Y:S02]  /*99a0*/  IMAD.MOV.U32 R64, RZ, RZ, 0x2 ;  /* 0x00000002ff407424 */ /* 0x000fe400078e00ff */
[----:B------:R-:W-:Y:S01]  /*99b0*/  IMAD.MOV.U32 R5, RZ, RZ, R4 ;  /* 0x000000ffff057224 */ /* 0x000fe200078e0004 */
        /* <DEDUP_REMOVED lines=10> */
.L_x_1978:
        /* <DEDUP_REMOVED lines=13> */
.L_x_1980:
[----:B------:R-:W-:Y:S05]  /*9b30*/  BSYNC.RECONVERGENT B2 ;  /* 0x0000000000027941 */ /* 0x000fea0003800200 */
.L_x_1979:
[----:B------:R-:W-:Y:S01]  /*9b40*/  LOP3.LUT R4, R3, R65, R19, 0x96, !PT ;  /* 0x0000004103047212 */ /* 0x000fe200078e9613 */
[----:B------:R-:W-:Y:S01]  /*9b50*/  IMAD.WIDE.U32 R6, R10, -0x326172a9, RZ ;  /* 0xcd9e8d570a067825 */ /* 0x000fe200078e00ff */
[----:B------:R-:W-:-:S03]  /*9b60*/  IADD3 R90, PT, PT, R18, 0x5384540f, RZ ;  /* 0x5384540f125a7810 */ /* 0x000fc60007ffe0ff */
        /* <DEDUP_REMOVED lines=39> */
[----:B------:R-:W-:-:S04]  /*9de0*/  IADD3 R64, PT, PT, R18, -0xe443238, RZ ;  /* 0xf1bbcdc812407810 */ /* 0x000fc80007ffe0ff */
        /* <DEDUP_REMOVED lines=9> */
[----:B------:R-:W-:Y:S02]  /*9e80*/  IMAD.MOV.U32 R92, RZ, RZ, R64 ;  /* 0x000000ffff5c7224 */ /* 0x000fe400078e0040 */
[----:B------:R-:W-:Y:S01]  /*9e90*/  IMAD.MOV.U32 R64, RZ, RZ, RZ ;  /* 0x000000ffff407224 */ /* 0x000fe200078e00ff */
[----:B------:R-:W-:-:S07]  /*9ea0*/  LOP3.LUT R7, R7, R90, R65, 0x96, !PT ;  /* 0x0000005a07077212 */ /* 0x000fce00078e9641 */
.L_x_1977:
[----:B------:R-:W-:Y:S05]  /*9eb0*/  BSYNC.RECONVERGENT B1 ;  /* 0x0000000000017941 */ /* 0x000fea0003800200 */
.L_x_1976:
[----:B------:R-:W-:Y:S01]  /*9ec0*/  I2FP.F32.U32 R5, R5 ;  /* 0x0000000500057245 */ /* 0x000fe20000201000 */
[----:B------:R-:W-:Y:S01]  /*9ed0*/  HADD2.F32 R67, -RZ, R67.H1_H1 ;  /* 0x30000043ff437230 */ /* 0x000fe20000004100 */
[----:B------:R-:W-:Y:S01]  /*9ee0*/  ISETP.NE.AND P6, PT, R64, 0x1, PT ;  /* 0x000000014000780c */ /* 0x000fe20003fc5270 */
[----:B------:R-:W-:Y:S01]  /*9ef0*/  BSSY.RECONVERGENT B1, `(.L_x_1981) ;  /* 0x0000058000017945 */ /* 0x000fe20003800200 */
[----:B------:R-:W-:Y:S02]  /*9f00*/  IMAD.MOV.U32 R65, RZ, RZ, R4 ;  /* 0x000000ffff417224 */ /* 0x000fe400078e0004 */
[----:B------:R-:W-:Y:S01]  /*9f10*/  FFMA.FTZ R90, R5, R124, 1.1641532182693481445e-10 ;  /* 0x2f000000055a7423 */ /* 0x000fe2000001007c */
[----:B------:R-:W-:Y:S01]  /*9f20*/  FMUL.FTZ R67, R67, R86 ;  /* 0x0000005643437220 */ /* 0x000fe20000410000 */
[----:B------:R-:W-:-:S03]  /*9f30*/  HFMA2 R5, -RZ, RZ, 0, 1.1920928955078125e-07 ;  /* 0x00000002ff057431 */ /* 0x000fc600000001ff */
        /* <DEDUP_REMOVED lines=12> */
.L_x_1983:
        /* <DEDUP_REMOVED lines=15> */
.L_x_1985:
[----:B------:R-:W-:Y:S05]  /*a0f0*/  BSYNC.RECONVERGENT B2 ;  /* 0x0000000000027941 */ /* 0x000fea0003800200 */
.L_x_1984:
        /* <DEDUP_REMOVED lines=11> */
[----:B------:R-:W-:Y:S01]  /*a1b0*/  IMAD.WIDE.U32 R6, R5, -0x326172a9, RZ ;  /* 0xcd9e8d5705067825 */ /* 0x000fe200078e00ff */
[----:B------:R-:W-:-:S03]  /*a1c0*/  IADD3 R65, PT, PT, R18, -0x255992d5, RZ ;  /* 0xdaa66d2b12417810 */ /* 0x000fc60007ffe0ff */
        /* <DEDUP_REMOVED lines=17> */
[----:B------:R-:W-:Y:S01]  /*a2e0*/  IMAD.WIDE.U32 R64, R65, -0x2daee0ad, RZ ;  /* 0xd2511f5341407825 */ /* 0x000fe200078e00ff */
[----:B------:R-:W-:-:S04]  /*a2f0*/  IADD3 R11, PT, PT, R18, 0x5384540f, RZ ;  /* 0x5384540f120b7810 */ /* 0x000fc80007ffe0ff */
        /* <DEDUP_REMOVED lines=18> */
[----:B------:R-:W-:Y:S02]  /*a420*/  HFMA2 R5, -RZ, RZ, 0, 0 ;  /* 0x00000000ff057431 */ /* 0x000fe400000001ff */
[----:B------:R-:W-:-:S05]  /*a430*/  VIADD R7, R19, 0x96a522ad ;  /* 0x96a522ad13077836 */ /* 0x000fca0000000000 */
[----:B------:R-:W-:Y:S02]  /*a440*/  LOP3.LUT R7, R7, R68, R65, 0x96, !PT ;  /* 0x0000004407077212 */ /* 0x000fe400078e9641 */
[----:B------:R-:W-:Y:S01]  /*a450*/  MOV R65, R92 ;  /* 0x0000005c00417202 */ /* 0x000fe20000000f00 */
[----:B------:R-:W-:-:S07]  /*a460*/  IMAD.MOV.U32 R92, RZ, RZ, R64 ;  /* 0x000000ffff5c7224 */ /* 0x000fce00078e0040 */
.L_x_1982:
[----:B------:R-:W-:Y:S05]  /*a470*/  BSYNC.RECONVERGENT B1 ;  /* 0x0000000000017941 */ /* 0x000fea0003800200 */
.L_x_1981:
[----:B------:R-:W-:Y:S01]  /*a480*/  I2FP.F32.U32 R11, R65 ;  /* 0x00000041000b7245 */ /* 0x000fe20000201000 */
[----:B------:R-:W-:Y:S01]  /*a490*/  HADD2.F32 R65, -RZ, R59.H1_H1 ;  /* 0x3000003bff417230 */ /* 0x000fe20000004100 */
[----:B------:R-:W-:-:S03]  /*a4a0*/  PRMT R66, R93, 0x5410, R66 ;  /* 0x000054105d427816 */ /* 0x000fc60000000042 */
[----:B------:R-:W-:Y:S01]  /*a4b0*/  FFMA.FTZ R124, R11, R124, 1.1641532182693481445e-10 ;  /* 0x2f0000000b7c7423 */ /* 0x000fe2000001007c */
[----:B------:R-:W-:Y:S01]  /*a4c0*/  FMUL.FTZ R65, R65, R86 ;  /* 0x0000005641417220 */ /* 0x000fe20000410000 */
[----:B------:R-:W-:-:S03]  /*a4d0*/  @P1 HADD2.F32 R86, -RZ, R63.H1_H1 ;  /* 0x3000003fff561230 */ /* 0x000fc60000004100 */
[----:B------:R-:W-:-:S04]  /*a4e0*/  FSETP.GTU.FTZ.AND P6, PT, R124, R123, PT ;  /* 0x0000007b7c00720b */ /* 0x000fc80003fdc000 */
[----:B------:R-:W-:Y:S02]  /*a4f0*/  FSEL R64, R65, RZ, !P6 ;  /* 0x000000ff41407208 */ /* 0x000fe40007000000 */
[----:B------:R-:W-:Y:S02]  /*a500*/  SEL R11, RZ, 0x1, P6 ;  /* 0x00000001ff0b7807 */ /* 0x000fe40003000000 */
[----:B------:R-:W-:Y:S01]  /*a510*/  PRMT R65, R100, 0x5410, R94 ;  /* 0x0000541064417816 */ /* 0x000fe2000000005e */
[----:B------:R-:W-:Y:S01]  /*a520*/  FADD.FTZ R67, R67, R64 ;  /* 0x0000004043437221 */ /* 0x000fe20000010000 */
[----:B------:R-:W-:-:S03]  /*a530*/  PRMT R64, R109, 0x5410, R108 ;  /* 0x000054106d407816 */ /* 0x000fc6000000006c */
[--C-:B------:R-:W-:Y:S01]  /*a540*/  @P1 FADD.FTZ R86, R86, R67.reuse ;  /* 0x0000004356561221 */ /* 0x100fe20000010000 */
[----:B------:R-:W-:-:S05]  /*a550*/  @!P1 IMAD.MOV.U32 R86, RZ, RZ, R67 ;  /* 0x000000ffff569224 */ /* 0x000fca00078e0043 */
[----:B------:R-:W-:-:S04]  /*a560*/  F2FP.F16.F32.PACK_AB R67, RZ, R86 ;  /* 0x00000056ff43723e */ /* 0x000fc800000000ff */
[----:B------:R-:W-:-:S07]  /*a570*/  PRMT R67, R89, 0x5410, R67 ;  /* 0x0000541059437816 */ /* 0x000fce0000000043 */
.L_x_1905:
[----:B------:R-:W0:Y:S01]  /*a580*/  LDC.64 R70, c[0x0][0x3a8] ;  /* 0x0000ea00ff467b82 */ /* 0x000e220000000a00 */
[----:B------:R-:W-:Y:S02]  /*a590*/  SEL R68, RZ, 0x1000000, !P5 ;  /* 0x01000000ff447807 */ /* 0x000fe40006800000 */
[----:B------:R-:W-:Y:S02]  /*a5a0*/  SEL R69, RZ, 0x10000, !P4 ;  /* 0x00010000ff457807 */ /* 0x000fe40006000000 */
[----:B------:R-:W-:Y:S02]  /*a5b0*/  SEL R94, RZ, 0x100, !P3 ;  /* 0x00000100ff5e7807 */ /* 0x000fe40005800000 */
[----:B------:R-:W-:Y:S01]  /*a5c0*/  ISETP.NE.AND P6, PT, R111, RZ, PT ;  /* 0x000000ff6f00720c */ /* 0x000fe20003fc5270 */
[----:B------:R-:W1:Y:S01]  /*a5d0*/  LDC.64 R90, c[0x0][0x3b0] ;  /* 0x0000ec00ff5a7b82 */ /* 0x000e620000000a00 */
[----:B------:R-:W-:Y:S02]  /*a5e0*/  ISETP.NE.AND P5, PT, R103, RZ, PT ;  /* 0x000000ff6700720c */ /* 0x000fe40003fa5270 */
[----:B------:R-:W-:-:S02]  /*a5f0*/  ISETP.NE.AND P4, PT, R102, RZ, PT ;  /* 0x000000ff6600720c */ /* 0x000fc40003f85270 */
[----:B------:R-:W-:Y:S02]  /*a600*/  LOP3.LUT R94, R94, R68, R69, 0xfe, !PT ;  /* 0x000000445e5e7212 */ /* 0x000fe400078efe45 */
[----:B------:R-:W-:Y:S02]  /*a610*/  SEL R89, RZ, 0x1000000, !P4 ;  /* 0x01000000ff597807 */ /* 0x000fe40006000000 */
[----:B------:R-:W-:Y:S02]  /*a620*/  SEL R69, RZ, 0x10000, !P5 ;  /* 0x00010000ff457807 */ /* 0x000fe40006800000 */
[----:B------:R-:W-:Y:S02]  /*a630*/  SEL R68, RZ, 0x100, !P6 ;  /* 0x00000100ff447807 */ /* 0x000fe40007000000 */
[----:B------:R-:W-:Y:S02]  /*a640*/  ISETP.NE.AND P1, PT, R116, RZ, PT ;  /* 0x000000ff7400720c */ /* 0x000fe40003f25270 */
[----:B------:R-:W-:Y:S01]  /*a650*/  LOP3.LUT R68, R68, R89, R69, 0xfe, !PT ;  /* 0x0000005944447212 */ /* 0x000fe200078efe45 */
[----:B0-----:R-:W-:Y:S01]  /*a660*/  IMAD.WIDE.U32 R70, R2, 0x10, R70 ;  /* 0x0000001002467825 */ /* 0x001fe200078e0046 */
[----:B------:R-:W-:-:S02]  /*a670*/  SEL R69, RZ, 0x1, !P2 ;  /* 0x00000001ff457807 */ /* 0x000fc40005000000 */
[----:B------:R-:W-:Y:S02]  /*a680*/  SEL R89, RZ, 0x1, !P1 ;  /* 0x00000001ff597807 */ /* 0x000fe40004800000 */
[----:B------:R-:W-:Y:S01]  /*a690*/  LOP3.LUT R69, R94, R69, RZ, 0xfc, !PT ;  /* 0x000000455e457212 */ /* 0x000fe200078efcff */
[----:B------:R0:W-:Y:S01]  /*a6a0*/  STG.E.128 desc[UR6][R70.64], R64 ;  /* 0x0000004046007986 */ /* 0x0001e2000c101d06 */
[----:B------:R-:W-:Y:S01]  /*a6b0*/  LOP3.LUT R68, R68, R89, RZ, 0xfc, !PT ;  /* 0x0000005944447212 */ /* 0x000fe200078efcff */
[----:B-1----:R-:W-:-:S05]  /*a6c0*/  IMAD.WIDE.U32 R90, R2, 0x8, R90 ;  /* 0x00000008025a7825 */ /* 0x002fca00078e005a */
[----:B------:R0:W-:Y:S01]  /*a6d0*/  STG.E.64 desc[UR6][R90.64], R68 ;  /* 0x000000445a007986 */ /* 0x0001e2000c101b06 */
[----:B------:R-:W-:Y:S05]  /*a6e0*/  @!P0 BRA `(.L_x_1986) ;  /* 0x0000000000508947 */ /* 0x000fea0003800000 */
        /* <DEDUP_REMOVED lines=20> */
.L_x_1986:
[----:B------:R-:W-:Y:S01]  /*a830*/  IMAD.MOV.U32 R89, RZ, RZ, R92 ;  /* 0x000000ffff597224 */ /* 0x000fe200078e005c */
[----:B------:R-:W-:-:S07]  /*a840*/  IADD3 R92, PT, PT, R2, 0x20, RZ ;  /* 0x00000020025c7810 */ /* 0x000fce0007ffe0ff */
.L_x_1863:
[----:B------:R-:W-:Y:S05]  /*a850*/  BSYNC.RECONVERGENT B0 ;  /* 0x0000000000007941 */ /* 0x000fea0003800200 */
.L_x_1862:
[----:B------:R-:W-:Y:S01]  /*a860*/  ISETP.GE.U32.AND P0, PT, R122, 0x40, PT ;  /* 0x000000407a00780c */ /* 0x000fe20003f06070 */
[----:B------:R-:W-:Y:S03]  /*a870*/  BSSY.RECONVERGENT B0, `(.L_x_1987) ;  /* 0x000094e000007945 */ /* 0x000fe60003800200 */
[----:B------:R-:W-:-:S09]  /*a880*/  P2R R123, PR, RZ, 0x1 ;  /* 0x00000001ff7b7803 */ /* 0x000fd20000000000 */
        /* <DEDUP_REMOVED lines=8> */
[----:B0-----:R-:W-:-:S04]  /*a910*/  IMAD.WIDE.U32 R64, R92, 0x10, R64 ;  /* 0x000000105c407825 */ /* 0x001fc800078e0040 */
[----:B-1----:R-:W-:-:S05]  /*a920*/  @P0 IMAD.WIDE.U32 R14, R92, 0x10, R14 ;  /* 0x000000105c0e0825 */ /* 0x002fca00078e000e */
[----:B------:R0:W5:Y:S01]  /*a930*/  @P0 LDG.E.128 R56, desc[UR6][R14.64] ;  /* 0x000000060e380981 */ /* 0x000162000c1e1d00 */
[----:B--2---:R-:W-:-:S03]  /*a940*/  @P1 IMAD.WIDE.U32 R68, R92, 0x10, R66 ;  /* 0x000000105c441825 */ /* 0x004fc600078e0042 */
[----:B------:R-:W5:Y:S04]  /*a950*/  LDG.E.128 R64, desc[UR6][R64.64] ;  /* 0x0000000640407981 */ /* 0x000f68000c1e1d00 */
[----:B------:R0:W5:Y:S01]  /*a960*/  @P1 LDG.E.128 R60, desc[UR6][R68.64] ;  /* 0x00000006443c1981 */ /* 0x000162000c1e1d00 */
[----:B------:R-:W-:Y:S05]  /*a970*/  @!P0 BRA `(.L_x_1989) ;  /* 0x0000005c00c88947 */ /* 0x000fea0003800000 */
[----:B------:R-:W-:Y:S01]  /*a980*/  ISETP.NE.AND P2, PT, R5, 0x1, PT ;  /* 0x000000010500780c */ /* 0x000fe20003f45270 */
[----:B------:R-:W-:Y:S01]  /*a990*/  BSSY.RECONVERGENT B1, `(.L_x_1990) ;  /* 0x0000059000017945 */ /* 0x000fe20003800200 */
[C---:B------:R-:W-:Y:S01]  /*a9a0*/  VIADD R11, R19.reuse, 0xa9066899 ;  /* 0xa9066899130b7836 */ /* 0x040fe20000000000 */
[C---:B0-----:R-:W-:Y:S01]  /*a9b0*/  IADD3 R68, PT, PT, R19.reuse, 0x76cf5d0a, RZ ;  /* 0x76cf5d0a13447810 */ /* 0x041fe20007ffe0ff */
[----:B------:R-:W-:Y:S01]  /*a9c0*/  VIADD R69, R18, 0x1715609d ;  /* 0x1715609d12457836 */ /* 0x000fe20000000000 */
[----:B------:R-:W-:Y:S01]  /*a9d0*/  IADD3 R70, PT, PT, R19, 0x32370b8f, RZ ;  /* 0x32370b8f13467810 */ /* 0x000fe20007ffe0ff */
[----:B------:R-:W-:Y:S01]  /*a9e0*/  IMAD.MOV.U32 R14, RZ, RZ, 0x2 ;  /* 0x00000002ff0e7424 */ /* 0x000fe200078e00ff */
[----:B------:R-:W-:Y:S01]  /*a9f0*/  MOV R12, R4 ;  /* 0x00000004000c7202 */ /* 0x000fe20000000f00 */
[----:B------:R-:W-:-:S05]  /*aa00*/  IMAD.MOV.U32 R93, RZ, RZ, R89 ;  /* 0x000000ffff5d7224 */ /* 0x000fca00078e0059 */
        /* <DEDUP_REMOVED lines=11> */
.L_x_1992:
        /* <DEDUP_REMOVED lines=13> */
.L_x_1994:
[----:B------:R-:W-:Y:S05]  /*ab90*/  BSYNC.RECONVERGENT B2 ;  /* 0x0000000000027941 */ /* 0x000fea0003800200 */
.L_x_1993:
[----:B------:R-:W-:Y:S01]  /*aba0*/  IMAD.WIDE.U32 R76, R10, -0x326172a9, RZ ;  /* 0xcd9e8d570a4c7825 */ /* 0x000fe200078e00ff */
[----:B------:R-:W-:Y:S02]  /*abb0*/  LOP3.LUT R4, R3, R7, R19, 0x96, !PT ;  /* 0x0000000703047212 */ /* 0x000fe400078e9613 */
[----:B------:R-:W-:Y:S01]  /*abc0*/  IADD3 R71, PT, PT, R19, -0x4498517b, RZ ;  /* 0xbb67ae8513477810 */ /* 0x000fe20007ffe0ff */
[----:B------:R-:W-:Y:S01]  /*abd0*/  VIADD R7, R18, 0x9e3779b9 ;  /* 0x9e3779b912077836 */ /* 0x000fe20000000000 */
        /* <DEDUP_REMOVED lines=8> */
[----:B------:R-:W-:Y:S02]  /*ac60*/  LOP3.LUT R5, R68, R14, R7, 0x96, !PT ;  /* 0x0000000e44057212 */ /* 0x000fe400078e9607 */
[C---:B------:R-:W-:Y:S01]  /*ac70*/  IADD3 R7, PT, PT, R18.reuse, -0x255992d5, RZ ;  /* 0xdaa66d2b12077810 */ /* 0x040fe20007ffe0ff */
[----:B------:R-:W-:Y:S01]  /*ac80*/  VIADD R15, R18, 0x3c6ef372 ;  /* 0x3c6ef372120f7836 */ /* 0x000fe20000000000 */
[----:B------:R-:W-:-:S04]  /*ac90*/  IADD3 R71, PT, PT, R19, 0x1fd5c5a3, RZ ;  /* 0x1fd5c5a313477810 */ /* 0x000fc80007ffe0ff */
        /* <DEDUP_REMOVED lines=28> */
[----:B------:R-:W-:Y:S02]  /*ae60*/  IADD3 R15, PT, PT, R18, -0xe443238, RZ ;  /* 0xf1bbcdc8120f7810 */ /* 0x000fe40007ffe0ff */
        /* <DEDUP_REMOVED lines=10> */
[----:B------:R-:W-:-:S07]  /*af10*/  IMAD.MOV.U32 R14, RZ, RZ, RZ ;  /* 0x000000ffff0e7224 */ /* 0x000fce00078e00ff */
.L_x_1991:
[----:B------:R-:W-:Y:S05]  /*af20*/  BSYNC.RECONVERGENT B1 ;  /* 0x0000000000017941 */ /* 0x000fea0003800200 */
.L_x_1990:
[----:B------:R-:W0:Y:S01]  /*af30*/  LDC R124, c[0x0][0x404] ;  /* 0x00010100ff7c7b82 */ /* 0x000e220000000800 */
[----:B------:R-:W-:Y:S01]  /*af40*/  HFMA2 R125, -RZ, RZ, 0.1171875, 0 ;  /* 0x2f800000ff7d7431 */ /* 0x000fe200000001ff */
[----:B------:R-:W-:Y:S01]  /*af50*/  I2FP.F32.U32 R12, R12 ;  /* 0x0000000c000c7245 */ /* 0x000fe20000201000 */
[----:B------:R-:W-:Y:S01]  /*af60*/  BSSY.RECONVERGENT B1, `(.L_x_1995) ;  /* 0x000005c000017945 */ /* 0x000fe20003800200 */
[----:B------:R-:W-:Y:S01]  /*af70*/  ISETP.NE.AND P3, PT, R14, 0x1, PT ;  /* 0x000000010e00780c */ /* 0x000fe20003f65270 */
[----:B------:R-:W-:-:S03]  /*af80*/  IMAD.MOV.U32 R71, RZ, RZ, 0x2 ;  /* 0x00000002ff477424 */ /* 0x000fc600078e00ff */
[----:B------:R-:W1:Y:S01]  /*af90*/  LDC R87, c[0x0][0x408] ;  /* 0x00010200ff577b82 */ /* 0x000e620000000800 */
[----:B------:R-:W-:Y:S01]  /*afa0*/  FFMA.FTZ R5, R12, R125, 1.1641532182693481445e-10 ;  /* 0x2f0000000c057423 */ /* 0x000fe2000001007d */
[----:B-----5:R-:W-:-:S04]  /*afb0*/  HADD2.F32 R12, -RZ, R64.H0_H0 ;  /* 0x20000040ff0c7230 */ /* 0x020fc80000004100 */
[----:B0-----:R-:W-:-:S04]  /*afc0*/  FSETP.GTU.FTZ.AND P2, PT, R5, R124, PT ;  /* 0x0000007c0500720b */ /* 0x001fc80003f5c000 */
[----:B------:R-:W-:Y:S01]  /*afd0*/  PLOP3.LUT P4, PT, P2, PT, PT, 0x8, 0x80 ;  /* 0x000000000080781c */ /* 0x000fe2000178e170 */
[----:B-1----:R-:W-:-:S03]  /*afe0*/  FMUL.FTZ R5, R12, R87 ;  /* 0x000000570c057220 */ /* 0x002fc60000410000 */
[----:B------:R-:W-:Y:S02]  /*aff0*/  P2R R116, PR, RZ, 0x10 ;  /* 0x00000010ff747803 */ /* 0x000fe40000000000 */
[----:B------:R-:W-:Y:S02]  /*b000*/  MOV R12, R4 ;  /* 0x00000004000c7202 */ /* 0x000fe40000000f00 */
[----:B------:R-:W-:Y:S01]  /*b010*/  FSEL R5, R5, RZ, !P2 ;  /* 0x000000ff05057208 */ /* 0x000fe20005000000 */
        /* <DEDUP_REMOVED lines=9> */
.L_x_1997:
        /* <DEDUP_REMOVED lines=13> */
.L_x_1999:
[----:B------:R-:W-:Y:S05]  /*b180*/  BSYNC.RECONVERGENT B2 ;  /* 0x0000000000027941 */ /* 0x000fea0003800200 */
.L_x_1998:
[----:B------:R-:W-:Y:S01]  /*b190*/  IMAD.WIDE.U32 R76, R10, -0x326172a9, RZ ;  /* 0xcd9e8d570a4c7825 */ /* 0x000fe200078e00ff */
[----:B------:R-:W-:Y:S02]  /*b1a0*/  LOP3.LUT R14, R3, R7, R19, 0x96, !PT ;  /* 0x00000007030e7212 */ /* 0x000fe400078e9613 */
[----:B------:R-:W-:Y:S01]  /*b1b0*/  IADD3 R7, PT, PT, R18, -0x61c88647, RZ ;  /* 0x9e3779b912077810 */ /* 0x000fe20007ffe0ff */
[----:B------:R-:W-:Y:S01]  /*b1c0*/  VIADD R71, R19, 0xbb67ae85 ;  /* 0xbb67ae8513477836 */ /* 0x000fe20000000000 */
[----:B------:R-:W-:Y:S01]  /*b1d0*/  LOP3.LUT R82, R8, R77, R18, 0x96, !PT ;  /* 0x0000004d08527212 */ /* 0x000fe200078e9612 */
[----:B------:R-:W-:-:S04]  /*b1e0*/  IMAD.WIDE.U32 R14, R14, -0x326172a9, RZ ;  /* 0xcd9e8d570e0e7825 */ /* 0x000fc800078e00ff */
[----:B------:R-:W-:Y:S01]  /*b1f0*/  IMAD.WIDE.U32 R82, R82, -0x2daee0ad, RZ ;  /* 0xd2511f5352527825 */ /* 0x000fe200078e00ff */
[----:B------:R-:W-:Y:S02]  /*b200*/  LOP3.LUT R7, R7, R76, R15, 0x96, !PT ;  /* 0x0000004c07077212 */ /* 0x000fe400078e960f */
[----:B------:R-:W-:Y:S01]  /*b210*/  IADD3 R15, PT, PT, R18, 0x3c6ef372, RZ ;  /* 0x3c6ef372120f7810 */ /* 0x000fe20007ffe0ff */
[----:B------:R-:W-:Y:S01]  /*b220*/  IMAD.MOV.U32 R12, RZ, RZ, R93 ;  /* 0x000000ffff0c7224 */ /* 0x000fe200078e005d */
        /* <DEDUP_REMOVED lines=43> */
[----:B------:R-:W-:Y:S02]  /*b4e0*/  MOV R4, R82 ;  /* 0x0000005200047202 */ /* 0x000fe40000000f00 */
[----:B------:R-:W-:Y:S01]  /*b4f0*/  LOP3.LUT R7, R71, R76, R15, 0x96, !PT ;  /* 0x0000004c47077212 */ /* 0x000fe200078e960f */
[----:B------:R-:W-:Y:S01]  /*b500*/  IMAD.MOV.U32 R71, RZ, RZ, RZ ;  /* 0x000000ffff477224 */ /* 0x000fe200078e00ff */
[----:B------:R-:W-:-:S07]  /*b510*/  MOV R93, R14 ;  /* 0x0000000e005d7202 */ /* 0x000fce0000000f00 */
.L_x_1996:
[----:B------:R-:W-:Y:S05]  /*b520*/  BSYNC.RECONVERGENT B1 ;  /* 0x0000000000017941 */ /* 0x000fea0003800200 */
.L_x_1995:
[----:B------:R-:W-:Y:S01]  /*b530*/  I2FP.F32.U32 R12, R12 ;  /* 0x0000000c000c7245 */ /* 0x000fe20000201000 */
[----:B------:R-:W-:Y:S01]  /*b540*/  HADD2.F32 R14, -RZ, R56.H0_H0 ;  /* 0x20000038ff0e7230 */ /* 0x000fe20000004100 */
[----:B------:R-:W-:Y:S01]  /*b550*/  ISETP.NE.AND P3, PT, R71, 0x1, PT ;  /* 0x000000014700780c */ /* 0x000fe20003f65270 */
[----:B------:R-:W-:Y:S01]  /*b560*/  BSSY.RECONVERGENT B1, `(.L_x_2000) ;  /* 0x000005c000017945 */ /* 0x000fe20003800200 */
[----:B------:R-:W-:Y:S02]  /*b570*/  IMAD.MOV.U32 R76, RZ, RZ, 0x2 ;  /* 0x00000002ff4c7424 */ /* 0x000fe400078e00ff */
[----:B------:R-:W-:Y:S01]  /*b580*/  FFMA.FTZ R15, R12, R125, 1.1641532182693481445e-10 ;  /* 0x2f0000000c0f7423 */ /* 0x000fe2000001007d */
[----:B------:R-:W-:Y:S01]  /*b590*/  FMUL.FTZ R12, R14, R87 ;  /* 0x000000570e0c7220 */ /* 0x000fe20000410000 */
[----:B------:R-:W-:-:S03]  /*b5a0*/  @P1 HADD2.F32 R14, -RZ, R60.H0_H0 ;  /* 0x2000003cff0e1230 */ /* 0x000fc60000004100 */
[----:B------:R-:W-:-:S04]  /*b5b0*/  FSETP.GTU.FTZ.AND P2, PT, R15, R124, PT ;  /* 0x0000007c0f00720b */ /* 0x000fc80003f5c000 */
[----:B------:R-:W-:Y:S02]  /*b5c0*/  FSEL R12, R12, RZ, !P2 ;  /* 0x000000ff0c0c7208 */ /* 0x000fe40005000000 */
[----:B------:R-:W-:-:S03]  /*b5d0*/  SEL R120, RZ, 0x1, P2 ;  /* 0x00000001ff787807 */ /* 0x000fc60001000000 */
[----:B------:R-:W-:-:S04]  /*b5e0*/  FADD.FTZ R5, R5, R12 ;  /* 0x0000000c05057221 */ /* 0x000fc80000010000 */
[----:B------:R-:W-:Y:S01]  /*b5f0*/  @P1 FADD.FTZ R12, R14, R5 ;  /* 0x000000050e0c1221 */ /* 0x000fe20000010000 */
[----:B------:R-:W-:Y:S02]  /*b600*/  @!P1 MOV R12, R5 ;  /* 0x00000005000c9202 */ /* 0x000fe40000000f00 */
[----:B------:R-:W-:Y:S02]  /*b610*/  MOV R5, R4 ;  /* 0x0000000400057202 */ /* 0x000fe40000000f00 */
[----:B------:R-:W-:Y:S01]  /*b620*/  F2FP.F16.F32.PACK_AB R109, RZ, R12 ;  /* 0x0000000cff6d723e */ /* 0x000fe200000000ff */
        /* <DEDUP_REMOVED lines=9> */
.L_x_2002:
        /* <DEDUP_REMOVED lines=13> */
.L_x_2004:
[----:B------:R-:W-:Y:S05]  /*b790*/  BSYNC.RECONVERGENT B2 ;  /* 0x0000000000027941 */ /* 0x000fea0003800200 */
.L_x_2003:
        /* <DEDUP_REMOVED lines=55> */
[----:B------:R-:W-:-:S07]  /*bb10*/  HFMA2 R76, -RZ, RZ, 0, 0 ;  /* 0x00000000ff4c7431 */ /* 0x000fce00000001ff */
.L_x_2001:
[----:B------:R-:W-:Y:S05]  /*bb20*/  BSYNC.RECONVERGENT B1 ;  /* 0x0000000000017941 */ /* 0x000fea0003800200 */
.L_x_2000:
        /* <DEDUP_REMOVED lines=21> */
.L_x_2007:
        /* <DEDUP_REMOVED lines=13> */
.L_x_2009:
[----:B------:R-:W-:Y:S05]  /*bd50*/  BSYNC.RECONVERGENT B2 ;  /* 0x0000000000027941 */ /* 0x000fea0003800200 */
.L_x_2008:
        /* <DEDUP_REMOVED lines=54> */
[----:B------:R-:W-:Y:S01]  /*c0c0*/  IMAD.MOV.U32 R15, RZ, RZ, R93 ;  /* 0x000000ffff0f7224 */ /* 0x000fe200078e005d */
[----:B------:R-:W-:Y:S01]  /*c0d0*/  MOV R93, R14 ;  /* 0x0000000e005d7202 */ /* 0x000fe20000000f00 */
[----:B------:R-:W-:-:S07]  /*c0e0*/  IMAD.MOV.U32 R71, RZ, RZ, RZ ;  /* 0x000000ffff477224 */ /* 0x000fce00078e00ff */
.L_x_2006:
[----:B------:R-:W-:Y:S05]  /*c0f0*/  BSYNC.RECONVERGENT B1 ;  /* 0x0000000000017941 */ /* 0x000fea0003800200 */
.L_x_2005:
[----:B------:R-:W-:Y:S01]  /*c100*/  I2FP.F32.U32 R14, R15 ;  /* 0x0000000f000e7245 */ /* 0x000fe20000201000 */
[----:B------:R-:W-:Y:S01]  /*c110*/  HADD2.F32 R64, -RZ, R56.H1_H1 ;  /* 0x30000038ff407230 */ /* 0x000fe20000004100 */
[----:B------:R-:W-:Y:S01]  /*c120*/  BSSY.RECONVERGENT B1, `(.L_x_2010) ;  /* 0x000005d000017945 */ /* 0x000fe20003800200 */
[----:B------:R-:W-:Y:S02]  /*c130*/  IMAD.MOV.U32 R77, RZ, RZ, 0x2 ;  /* 0x00000002ff4d7424 */ /* 0x000fe400078e00ff */
[----:B------:R-:W-:Y:S01]  /*c140*/  FFMA.FTZ R15, R14, R125, 1.1641532182693481445e-10 ;  /* 0x2f0000000e0f7423 */ /* 0x000fe2000001007d */
[----:B------:R-:W-:Y:S01]  /*c150*/  FMUL.FTZ R14, R64, R87 ;  /* 0x00000057400e7220 */ /* 0x000fe20000410000 */
[----:B------:R-:W-:-:S03]  /*c160*/  @P1 HADD2.F32 R64, -RZ, R60.H1_H1 ;  /* 0x3000003cff401230 */ /* 0x000fc60000004100 */
[----:B------:R-:W-:-:S04]  /*c170*/  FSETP.GTU.FTZ.AND P2, PT, R15, R124, PT ;  /* 0x0000007c0f00720b */ /* 0x000fc80003f5c000 */
[----:B------:R-:W-:Y:S02]  /*c180*/  FSEL R14, R14, RZ, !P2 ;  /* 0x000000ff0e0e7208 */ /* 0x000fe40005000000 */
[----:B------:R-:W-:Y:S02]  /*c190*/  SEL R119, RZ, 0x1, P2 ;  /* 0x00000001ff777807 */ /* 0x000fe40001000000 */
[----:B------:R-:W-:Y:S01]  /*c1a0*/  ISETP.NE.AND P2, PT, R71, 0x1, PT ;  /* 0x000000014700780c */ /* 0x000fe20003f45270 */
[----:B------:R-:W-:-:S04]  /*c1b0*/  FADD.FTZ R5, R5, R14 ;  /* 0x0000000e05057221 */ /* 0x000fc80000010000 */
[----:B------:R-:W-:Y:S01]  /*c1c0*/  @P1 FADD.FTZ R15, R64, R5 ;  /* 0x00000005400f1221 */ /* 0x000fe20000010000 */
[----:B------:R-:W-:Y:S02]  /*c1d0*/  @!P1 MOV R15, R5 ;  /* 0x00000005000f9202 */ /* 0x000fe40000000f00 */
[----:B------:R-:W-:Y:S02]  /*c1e0*/  MOV R5, R4 ;  /* 0x0000000400057202 */ /* 0x000fe40000000f00 */
[----:B------:R-:W-:-:S03]  /*c1f0*/  F2FP.F16.F32.PACK_AB R108, RZ, R15 ;  /* 0x0000000fff6c723e */ /* 0x000fc600000000ff */
        /* <DEDUP_REMOVED lines=9> */
.L_x_2012:
        /* <DEDUP_REMOVED lines=13> */
.L_x_2014:
[----:B------:R-:W-:Y:S05]  /*c360*/  BSYNC.RECONVERGENT B2 ;  /* 0x0000000000027941 */ /* 0x000fea0003800200 */
.L_x_2013:
        /* <DEDUP_REMOVED lines=45> */
[----:B------:R-:W-:-:S04]  /*c640*/  LOP3.LUT R71, R71, R76, R83, 0x96, !PT ;  /* 0x0000004c47477212 */ /* 0x000fc800078e9653 */
[----:B------:R-:W-:Y:S01]  /*c650*/  LOP3.LUT R76, R5, R4, R7, 0x96, !PT ;  /* 0x00000004054c7212 */ /* 0x000fe200078e9607 */
[----:B------:R-:W-:Y:S01]  /*c660*/  IMAD.WIDE.U32 R4, R71, -0x326172a9, RZ ;  /* 0xcd9e8d5747047825 */ /* 0x000fe200078e00ff */
[----:B------:R-:W-:-:S03]  /*c670*/  IADD3 R7, PT, PT, R18, -0x700cb87f, RZ ;  /* 0x8ff3478112077810 */ /* 0x000fc60007ffe0ff */
[----:B------:R-:W-:Y:S01]  /*c680*/  IMAD.WIDE.U32 R76, R76, -0x2daee0ad, RZ ;  /* 0xd2511f534c4c7825 */ /* 0x000fe200078e00ff */
[----:B------:R-:W-:Y:S02]  /*c690*/  LOP3.LUT R6, R7, R6, R5, 0x96, !PT ;  /* 0x0000000607067212 */ /* 0x000fe400078e9605 */
[----:B------:R-:W-:Y:S01]  /*c6a0*/  MOV R5, R93 ;  /* 0x0000005d00057202 */ /* 0x000fe20000000f00 */
[----:B------:R-:W-:Y:S02]  /*c6b0*/  VIADD R71, R19, 0x96a522ad ;  /* 0x96a522ad13477836 */ /* 0x000fe40000000000 */
[----:B------:R-:W-:-:S03]  /*c6c0*/  IMAD.MOV.U32 R93, RZ, RZ, R76 ;  /* 0x000000ffff5d7224 */ /* 0x000fc600078e004c */
[----:B------:R-:W-:Y:S01]  /*c6d0*/  LOP3.LUT R7, R71, R82, R77, 0x96, !PT ;  /* 0x0000005247077212 */ /* 0x000fe200078e964d */
[----:B------:R-:W-:-:S07]  /*c6e0*/  HFMA2 R77, -RZ, RZ, 0, 0 ;  /* 0x00000000ff4d7431 */ /* 0x000fce00000001ff */
.L_x_2011:
[----:B------:R-:W-:Y:S05]  /*c6f0*/  BSYNC.RECONVERGENT B1 ;  /* 0x0000000000017941 */ /* 0x000fea0003800200 */
.L_x_2010:
[----:B------:R-:W-:Y:S01]  /*c700*/  I2FP.F32.U32 R14, R5 ;  /* 0x00000005000e7245 */ /* 0x000fe20000201000 */
[----:B------:R-:W-:Y:S01]  /*c710*/  HADD2.F32 R64, -RZ, R65.H0_H0 ;  /* 0x20000041ff407230 */ /* 0x000fe20000004100 */
        /* <DEDUP_REMOVED lines=19> */
.L_x_2017:
        /* <DEDUP_REMOVED lines=13> */
.L_x_2019:
[----:B------:R-:W-:Y:S05]  /*c920*/  BSYNC.RECONVERGENT B2 ;  /* 0x0000000000027941 */ /* 0x000fea0003800200 */
.L_x_2018:
        /* <DEDUP_REMOVED lines=12> */
[----:B------:R-:W-:Y:S02]  /*c9f0*/  IADD3 R71, PT, PT, R18, 0x3c6ef372, RZ ;  /* 0x3c6ef37212477810 */ /* 0x000fe40007ffe0ff */
[----:B------:R-:W-:Y:S01]  /*ca00*/  LOP3.LUT R77, R68, R90, R7, 0x96, !PT ;  /* 0x0000005a444d7212 */ /* 0x000fe200078e9607 */
[----:B------:R-:W-:Y:S01]  /*ca10*/  VIADD R7, R18, 0xdaa66d2b ;  /* 0xdaa66d2b12077836 */ /* 0x000fe20000000000 */
[----:B------:R-:W-:-:S03]  /*ca20*/  LOP3.LUT R71, R71, R76, R83, 0x96, !PT ;  /* 0x0000004c47477212 */ /* 0x000fc600078e9653 */
        /* <DEDUP_REMOVED lines=24> */
[C---:B------:R-:W-:Y:S01]  /*cbb0*/  IADD3 R77, PT, PT, R19.reuse, -0x24c28bd8, RZ ;  /* 0xdb3d7428134d7810 */ /* 0x040fe20007ffe0ff */
[----:B------:R-:W-:Y:S02]  /*cbc0*/  VIADD R71, R19, 0x1fd5c5a3 ;  /* 0x1fd5c5a313477836 */ /* 0x000fe40000000000 */
[----:B------:R-:W-:-:S03]  /*cbd0*/  IMAD.WIDE.U32 R82, R82, -0x2daee0ad, RZ ;  /* 0xd2511f5352527825 */ /* 0x000fc600078e00ff */
        /* <DEDUP_REMOVED lines=8> */
[----:B------:R-:W-:Y:S01]  /*cc60*/  MOV R4, R90 ;  /* 0x0000005a00047202 */ /* 0x000fe20000000f00 */
[----:B------:R-:W-:Y:S01]  /*cc70*/  IMAD.WIDE.U32 R76, R76, -0x2daee0ad, RZ ;  /* 0xd2511f534c4c7825 */ /* 0x000fe200078e00ff */
[----:B------:R-:W-:Y:S02]  /*cc80*/  LOP3.LUT R6, R7, R6, R91, 0x96, !PT ;  /* 0x0000000607067212 */ /* 0x000fe400078e965b */
[----:B------:R-:W-:Y:S01]  /*cc90*/  MOV R93, R76 ;  /* 0x0000004c005d7202 */ /* 0x000fe20000000f00 */
[----:B------:R-:W-:Y:S01]  /*cca0*/  IMAD.MOV.U32 R76, RZ, RZ, RZ ;  /* 0x000000ffff4c7224 */ /* 0x000fe200078e00ff */
[----:B------:R-:W-:-:S07]  /*ccb0*/  LOP3.LUT R7, R71, R82, R77, 0x96, !PT ;  /* 0x0000005247077212 */ /* 0x000fce00078e964d */
.L_x_2016:
[----:B------:R-:W-:Y:S05]  /*ccc0*/  BSYNC.RECONVERGENT B1 ;  /* 0x0000000000017941 */ /* 0x000fea0003800200 */
.L_x_2015:
[----:B------:R-:W-:Y:S01]  /*ccd0*/  I2FP.F32.U32 R14, R14 ;  /* 0x0000000e000e7245 */ /* 0x000fe20000201000 */
[----:B------:R-:W-:Y:S01]  /*cce0*/  HADD2.F32 R64, -RZ, R57.H0_H0 ;  /* 0x20000039ff407230 */ /* 0x000fe20000004100 */
[----:B------:R-:W-:Y:S01]  /*ccf0*/  BSSY.RECONVERGENT B1, `(.L_x_2020) ;  /* 0x000005d000017945 */ /* 0x000fe20003800200 */
[----:B------:R-:W-:Y:S02]  /*cd00*/  IMAD.MOV.U32 R77, RZ, RZ, 0x2 ;  /* 0x00000002ff4d7424 */ /* 0x000fe400078e00ff */
[----:B------:R-:W-:Y:S01]  /*cd10*/  FFMA.FTZ R71, R14, R125, 1.1641532182693481445e-10 ;  /* 0x2f0000000e477423 */ /* 0x000fe2000001007d */
[----:B------:R-:W-:Y:S01]  /*cd20*/  FMUL.FTZ R14, R64, R87 ;  /* 0x00000057400e7220 */ /* 0x000fe20000410000 */
[----:B------:R-:W-:-:S03]  /*cd30*/  @P1 HADD2.F32 R64, -RZ, R61.H0_H0 ;  /* 0x2000003dff401230 */ /* 0x000fc60000004100 */
        /* <DEDUP_REMOVED lines=18> */
.L_x_2022:
        /* <DEDUP_REMOVED lines=13> */
.L_x_2024:
[----:B------:R-:W-:Y:S05]  /*cf30*/  BSYNC.RECONVERGENT B2 ;  /* 0x0000000000027941 */ /* 0x000fea0003800200 */
.L_x_2023:
        /* <DEDUP_REMOVED lines=56> */
.L_x_2021:
[----:B------:R-:W-:Y:S05]  /*d2c0*/  BSYNC.RECONVERGENT B1 ;  /* 0x0000000000017941 */ /* 0x000fea0003800200 */
.L_x_2020:
[----:B------:R-:W-:Y:S01]  /*d2d0*/  I2FP.F32.U32 R64, R5 ;  /* 0x0000000500407245 */ /* 0x000fe20000201000 */
[----:B------:R-:W-:Y:S01]  /*d2e0*/  HADD2.F32 R76, -RZ, R65.H1_H1 ;  /* 0x30000041ff4c7230 */ /* 0x000fe20000004100 */
        /* <DEDUP_REMOVED lines=19> */
.L_x_2027:
        /* <DEDUP_REMOVED lines=13> */
.L_x_2029:
[----:B------:R-:W-:Y:S05]  /*d4f0*/  BSYNC.RECONVERGENT B2 ;  /* 0x0000000000027941 */ /* 0x000fea0003800200 */
.L_x_2028:
        /* <DEDUP_REMOVED lines=57> */
.L_x_2026:
[----:B------:R-:W-:Y:S05]  /*d890*/  BSYNC.RECONVERGENT B1 ;  /* 0x0000000000017941 */ /* 0x000fea0003800200 */
.L_x_2025:
        /* <DEDUP_REMOVED lines=25> */
.L_x_2032:
        /* <DEDUP_REMOVED lines=13> */
.L_x_2034:
[----:B------:R-:W-:Y:S05]  /*db00*/  BSYNC.RECONVERGENT B2 ;  /* 0x0000000000027941 */ /* 0x000fea0003800200 */
.L_x_2033:
        /* <DEDUP_REMOVED lines=56> */
.L_x_2031:
[----:B------:R-:W-:Y:S05]  /*de90*/  BSYNC.RECONVERGENT B1 ;  /* 0x0000000000017941 */ /* 0x000fea0003800200 */
.L_x_2030:
        /* <DEDUP_REMOVED lines=20> */
.L_x_2037:
        /* <DEDUP_REMOVED lines=13> */
.L_x_2039:
[----:B------:R-:W-:Y:S05]  /*e0b0*/  BSYNC.RECONVERGENT B2 ;  /* 0x0000000000027941 */ /* 0x000fea0003800200 */
.L_x_2038:
        /* <DEDUP_REMOVED lines=57> */
.L_x_2036:
[----:B------:R-:W-:Y:S05]  /*e450*/  BSYNC.RECONVERGENT B1 ;  /* 0x0000000000017941 */ /* 0x000fea0003800200 */
.L_x_2035:
[----:B------:R-:W-:Y:S01]  /*e460*/  I2FP.F32.U32 R64, R65 ;  /* 0x0000004100407245 */ /* 0x000fe20000201000 */
[----:B------:R-:W-:Y:S01]  /*e470*/  HADD2.F32 R76, -RZ, R58.H0_H0 ;  /* 0x2000003aff4c7230 */ /* 0x000fe20000004100 */
[----:B------:R-:W-:Y:S03]  /*e480*/  BSSY.RECONVERGENT B1, `(.L_x_2040) ;  /* 0x000005d000017945 */ /* 0x000fe60003800200 */
[----:B------:R-:W-:Y:S01]  /*e490*/  FFMA.FTZ R65, R64, R125, 1.1641532182693481445e-10 ;  /* 0x2f00000040417423 */ /* 0x000fe2000001007d */
[----:B------:R-:W-:Y:S01]  /*e4a0*/  FMUL.FTZ R64, R76, R87 ;  /* 0x000000574c407220 */ /* 0x000fe20000410000 */
[----:B------:R-:W-:-:S03]  /*e4b0*/  @P1 HADD2.F32 R76, -RZ, R62.H0_H0 ;  /* 0x2000003eff4c1230 */ /* 0x000fc60000004100 */
[----:B------:R-:W-:Y:S01]  /*e4c0*/  FSETP.GTU.FTZ.AND P3, PT, R65, R124, PT ;  /* 0x0000007c4100720b */ /* 0x000fe20003f7c000 */
[----:B------:R-:W-:-:S03]  /*e4d0*/  IMAD.MOV.U32 R65, RZ, RZ, 0x2 ;  /* 0x00000002ff417424 */ /* 0x000fc600078e00ff */
        /* <DEDUP_REMOVED lines=17> */
.L_x_2042:
        /* <DEDUP_REMOVED lines=13> */
.L_x_2044:
[----:B------:R-:W-:Y:S05]  /*e6c0*/  BSYNC.RECONVERGENT B2 ;  /* 0x0000000000027941 */ /* 0x000fea0003800200 */
.L_x_2043:
        /* <DEDUP_REMOVED lines=56> */
.L_x_2041:
[----:B------:R-:W-:Y:S05]  /*ea50*/  BSYNC.RECONVERGENT B1 ;  /* 0x0000000000017941 */ /* 0x000fea0003800200 */
.L_x_2040:
[----:B------:R-:W-:Y:S01]  /*ea60*/  I2FP.F32.U32 R64, R5 ;  /* 0x0000000500407245 */ /* 0x000fe20000201000 */
[----:B------:R-:W-:Y:S01]  /*ea70*/  HADD2.F32 R66, -RZ, R66.H1_H1 ;  /* 0x30000042ff427230 */ /* 0x000fe20000004100 */
[----:B------:R-:W-:Y:S01]  /*ea80*/  ISETP.NE.AND P4, PT, R65, 0x1, PT ;  /* 0x000000014100780c */ /* 0x000fe20003f85270 */
[----:B------:R-:W-:Y:S01]  /*ea90*/  BSSY.RECONVERGENT B1, `(.L_x_2045) ;  /* 0x0000057000017945 */ /* 0x000fe20003800200 */
[----:B------:R-:W-:Y:S01]  /*eaa0*/  MOV R71, R4 ;  /* 0x0000000400477202 */ /* 0x000fe20000000f00 */
[----:B------:R-:W-:Y:S01]  /*eab0*/  FFMA.FTZ R5, R64, R125, 1.1641532182693481445e-10 ;  /* 0x2f00000040057423 */ /* 0x000fe2000001007d */
[----:B------:R-:W-:Y:S01]  /*eac0*/  FMUL.FTZ R66, R66, R87 ;  /* 0x0000005742427220 */ /* 0x000fe20000410000 */
[----:B------:R-:W-:-:S03]  /*ead0*/  IMAD.MOV.U32 R64, RZ, RZ, 0x2 ;  /* 0x00000002ff407424 */ /* 0x000fc600078e00ff */
        /* <DEDUP_REMOVED lines=12> */
.L_x_2047:
        /* <DEDUP_REMOVED lines=13> */
.L_x_2049:
[----:B------:R-:W-:Y:S05]  /*ec70*/  BSYNC.RECONVERGENT B2 ;  /* 0x0000000000027941 */ /* 0x000fea0003800200 */
.L_x_2048:
[----:B------:R-:W-:Y:S01]  /*ec80*/  LOP3.LUT R4, R3, R65, R19, 0x96, !PT ;  /* 0x0000004103047212 */ /* 0x000fe200078e9613 */
[----:B------:R-:W-:Y:S01]  /*ec90*/  IMAD.WIDE.U32 R6, R10, -0x326172a9, RZ ;  /* 0xcd9e8d570a067825 */ /* 0x000fe200078e00ff */
[----:B------:R-:W-:Y:S02]  /*eca0*/  IADD3 R65, PT, PT, R18, -0x61c88647, RZ ;  /* 0x9e3779b912417810 */ /* 0x000fe40007ffe0ff */
[----:B------:R-:W-:Y:S01]  /*ecb0*/  MOV R71, R93 ;  /* 0x0000005d00477202 */ /* 0x000fe20000000f00 */
        /* <DEDUP_REMOVED lines=49> */
[----:B------:R-:W-:Y:S02]  /*efd0*/  IMAD.MOV.U32 R93, RZ, RZ, R64 ;  /* 0x000000ffff5d7224 */ /* 0x000fe400078e0040 */
[----:B------:R-:W-:Y:S01]  /*efe0*/  HFMA2 R64, -RZ, RZ, 0, 0 ;  /* 0x00000000ff407431 */ /* 0x000fe200000001ff */
[----:B------:R-:W-:-:S07]  /*eff0*/  LOP3.LUT R7, R7, R82, R65, 0x96, !PT ;  /* 0x0000005207077212 */ /* 0x000fce00078e9641 */
.L_x_2046:
[----:B------:R-:W-:Y:S05]  /*f000*/  BSYNC.RECONVERGENT B1 ;  /* 0x0000000000017941 */ /* 0x000fea0003800200 */
.L_x_2045:
[----:B------:R-:W-:Y:S01]  /*f010*/  I2FP.F32.U32 R82, R71 ;  /* 0x0000004700527245 */ /* 0x000fe20000201000 */
[----:B------:R-:W-:Y:S01]  /*f020*/  HADD2.F32 R90, -RZ, R58.H1_H1 ;  /* 0x3000003aff5a7230 */ /* 0x000fe20000004100 */
[----:B------:R-:W-:Y:S01]  /*f030*/  BSSY.RECONVERGENT B1, `(.L_x_2050) ;  /* 0x000005d000017945 */ /* 0x000fe20003800200 */
[----:B------:R-:W-:Y:S01]  /*f040*/  @P1 HADD2.F32 R65, -RZ, R62.H1_H1 ;  /* 0x3000003eff411230 */ /* 0x000fe20000004100 */
        /* <DEDUP_REMOVED lines=11> */
[----:B------:R-:W-:Y:S02]  /*f100*/  F2FP.F16.F32.PACK_AB R66, RZ, R82 ;  /* 0x00000052ff42723e */ /* 0x000fe400000000ff */
        /* <DEDUP_REMOVED lines=9> */
.L_x_2052:
        /* <DEDUP_REMOVED lines=13> */
.L_x_2054:
[----:B------:R-:W-:Y:S05]  /*f270*/  BSYNC.RECONVERGENT B2 ;  /* 0x0000000000027941 */ /* 0x000fea0003800200 */
.L_x_2053:
[----:B------:R-:W-:Y:S01]  /*f280*/  LOP3.LUT R4, R3, R65, R19, 0x96, !PT ;  /* 0x0000004103047212 */ /* 0x000fe200078e9613 */
[----:B------:R-:W-:-:S04]  /*f290*/  IMAD.WIDE.U32 R6, R10, -0x326172a9, RZ ;  /* 0xcd9e8d570a067825 */ /* 0x000fc800078e00ff */
[----:B------:R-:W-:Y:S01]  /*f2a0*/  VIADD R65, R18, 0x9e3779b9 ;  /* 0x9e3779b912417836 */ /* 0x000fe20000000000 */
[----:B------:R-:W-:Y:S01]  /*f2b0*/  LOP3.LUT R7, R8, R7, R18, 0x96, !PT ;  /* 0x0000000708077212 */ /* 0x000fe200078e9612 */
[----:B------:R-:W-:-:S04]  /*f2c0*/  IMAD.WIDE.U32 R4, R4, -0x326172a9, RZ ;  /* 0xcd9e8d5704047825 */ /* 0x000fc800078e00ff */
[----:B------:R-:W-:Y:S01]  /*f2d0*/  IMAD.MOV.U32 R83, RZ, RZ, RZ ;  /* 0x000000ffff537224 */ /* 0x000fe200078e00ff */
        /* <DEDUP_REMOVED lines=33> */
[----:B------:R-:W-:Y:S01]  /*f4f0*/  IMAD.WIDE.U32 R6, R7, -0x2daee0ad, RZ ;  /* 0xd2511f5307067825 */ /* 0x000fe200078e00ff */
[----:B------:R-:W-:Y:S02]  /*f500*/  IADD3 R5, PT, PT, R19, 0x1fd5c5a3, RZ ;  /* 0x1fd5c5a313057810 */ /* 0x000fe40007ffe0ff */
[----:B------:R-:W-:Y:S01]  /*f510*/  IADD3 R65, PT, PT, R18, -0xe443238, RZ ;  /* 0xf1bbcdc812417810 */ /* 0x000fe20007ffe0ff */
[----:B------:R-:W-:Y:S01]  /*f520*/  IMAD.WIDE.U32 R90, R90, -0x2daee0ad, RZ ;  /* 0xd2511f535a5a7825 */ /* 0x000fe200078e00ff */
[----:B------:R-:W-:-:S03]  /*f530*/  LOP3.LUT R7, R5, R64, R7, 0x96, !PT ;  /* 0x0000004005077212 */ /* 0x000fc600078e9607 */
        /* <DEDUP_REMOVED lines=8> */
[----:B------:R-:W-:Y:S01]  /*f5c0*/  IMAD.MOV.U32 R5, RZ, RZ, R93 ;  /* 0x000000ffff057224 */ /* 0x000fe200078e005d */
[----:B------:R-:W-:Y:S02]  /*f5d0*/  IADD3 R7, PT, PT, R19, -0x695add53, RZ ;  /* 0x96a522ad13077810 */ /* 0x000fe40007ffe0ff */
[----:B------:R-:W-:Y:S02]  /*f5e0*/  MOV R93, R64 ;  /* 0x00000040005d7202 */ /* 0x000fe40000000f00 */
[----:B------:R-:W-:-:S07]  /*f5f0*/  LOP3.LUT R7, R7, R90, R65, 0x96, !PT ;  /* 0x0000005a07077212 */ /* 0x000fce00078e9641 */
.L_x_2051:
[----:B------:R-:W-:Y:S05]  /*f600*/  BSYNC.RECONVERGENT B1 ;  /* 0x0000000000017941 */ /* 0x000fea0003800200 */
.L_x_2050:
        /* <DEDUP_REMOVED lines=20> */
.L_x_2057:
        /* <DEDUP_REMOVED lines=13> */
.L_x_2059:
[----:B------:R-:W-:Y:S05]  /*f820*/  BSYNC.RECONVERGENT B2 ;  /* 0x0000000000027941 */ /* 0x000fea0003800200 */
.L_x_2058:
        /* <DEDUP_REMOVED lines=54> */
[----:B------:R-:W-:Y:S01]  /*fb90*/  LOP3.LUT R7, R7, R90, R65, 0x96, !PT ;  /* 0x0000005a07077212 */ /* 0x000fe200078e9641 */
[----:B------:R-:W-:-:S07]  /*fba0*/  IMAD.MOV.U32 R65, RZ, RZ, RZ ;  /* 0x000000ffff417224 */ /* 0x000fce00078e00ff */
.L_x_2056:
[----:B------:R-:W-:Y:S05]  /*fbb0*/  BSYNC.RECONVERGENT B1 ;  /* 0x0000000000017941 */ /* 0x000fea0003800200 */
.L_x_2055:
[----:B------:R-:W-:Y:S01]  /*fbc0*/  I2FP.F32.U32 R64, R5 ;  /* 0x0000000500407245 */ /* 0x000fe20000201000 */
[----:B------:R-:W-:Y:S01]  /*fbd0*/  HADD2.F32 R90, -RZ, R59.H0_H0 ;  /* 0x2000003bff5a7230 */ /* 0x000fe20000004100 */
[----:B------:R-:W-:Y:S03]  /*fbe0*/  BSSY.RECONVERGENT B1, `(.L_x_2060) ;  /* 0x000005d000017945 */ /* 0x000fe60003800200 */
[----:B------:R-:W-:Y:S01]  /*fbf0*/  FFMA.FTZ R5, R64, R125, 1.1641532182693481445e-10 ;  /* 0x2f00000040057423 */ /* 0x000fe2000001007d */
[----:B------:R-:W-:-:S04]  /*fc00*/  FMUL.FTZ R64, R90, R87 ;  /* 0x000000575a407220 */ /* 0x000fc80000410000 */
[----:B------:R-:W-:Y:S02]  /*fc10*/  FSETP.GTU.FTZ.AND P5, PT, R5, R124, PT ;  /* 0x0000007c0500720b */ /* 0x000fe40003fbc000 */
[----:B------:R-:W-:Y:S02]  /*fc20*/  MOV R5, R4 ;  /* 0x0000000400057202 */ /* 0x000fe40000000f00 */
[----:B------:R-:W-:Y:S02]  /*fc30*/  FSEL R64, R64, RZ, !P5 ;  /* 0x000000ff40407208 */ /* 0x000fe40006800000 */
[----:B------:R-:W-:Y:S02]  /*fc40*/  SEL R95, RZ, 0x1, P5 ;  /* 0x00000001ff5f7807 */ /* 0x000fe40002800000 */
[----:B------:R-:W-:Y:S01]  /*fc50*/  ISETP.NE.AND P5, PT, R65, 0x1, PT ;  /* 0x000000014100780c */ /* 0x000fe20003fa5270 */
[----:B------:R-:W-:Y:S01]  /*fc60*/  FADD.FTZ R71, R71, R64 ;  /* 0x0000004047477221 */ /* 0x000fe20000010000 */
[----:B------:R-:W-:-:S05]  /*fc70*/  @P1 HADD2.F32 R64, -RZ, R63.H0_H0 ;  /* 0x2000003fff401230 */ /* 0x000fca0000004100 */
[----:B------:R-:W-:Y:S01]  /*fc80*/  @P1 FADD.FTZ R83, R64, R71 ;  /* 0x0000004740531221 */ /* 0x000fe20000010000 */
[----:B------:R-:W-:Y:S01]  /*fc90*/  @!P1 MOV R83, R71 ;  /* 0x0000004700539202 */ /* 0x000fe20000000f00 */
[----:B------:R-:W-:-:S03]  /*fca0*/  IMAD.MOV.U32 R64, RZ, RZ, 0x2 ;  /* 0x00000002ff407424 */ /* 0x000fc600078e00ff */
[----:B------:R-:W-:Y:S01]  /*fcb0*/  F2FP.F16.F32.PACK_AB R71, RZ, R83 ;  /* 0x00000053ff47723e */ /* 0x000fe200000000ff */
[----:B------:R-:W-:Y:S06]  /*fcc0*/  @!P5 BRA `(.L_x_2061) ;  /* 0x000000040038d947 */ /* 0x000fec0003800000 */
[----:B------:R-:W-:-:S13]  /*fcd0*/  ISETP.NE.AND P5, PT, R65, 0x3, PT ;  /* 0x000000034100780c */ /* 0x000fda0003fa5270 */
[----:B------:R-:W-:Y:S05]  /*fce0*/  @!P5 BRA `(.L_x_2062) ;  /* 0x000000000018d947 */ /* 0x000fea0003800000 */
[----:B------:R-:W-:-:S13]  /*fcf0*/  ISETP.NE.AND P5, PT, R65, 0x2, PT ;  /* 0x000000024100780c */ /* 0x000fda0003fa5270 */
[----:B------:R-:W-:Y:S01]  /*fd00*/  @!P5 IMAD.MOV.U32 R64, RZ, RZ, 0x3 ;  /* 0x00000003ff40d424 */ /* 0x000fe200078e00ff */
[----:B------:R-:W-:Y:S01]  /*fd10*/  @P5 IADD3 R64, PT, PT, R65, 0x1, RZ ;  /* 0x0000000141405810 */ /* 0x000fe20007ffe0ff */
[----:B------:R-:W-:Y:S01]  /*fd20*/  @!P5 IMAD.MOV.U32 R5, RZ, RZ, R7 ;  /* 0x000000ffff05d224 */ /* 0x000fe200078e0007 */
[----:B------:R-:W-:Y:S01]  /*fd30*/  @P5 MOV R5, R6 ;  /* 0x0000000600055202 */ /* 0x000fe20000000f00 */
[----:B------:R-:W-:Y:S06]  /*fd40*/  BRA `(.L_x_2061) ;  /* 0x0000000400187947 */ /* 0x000fec0003800000 */
.L_x_2062:
        /* <DEDUP_REMOVED lines=13> */
.L_x_2064:
[----:B------:R-:W-:Y:S05]  /*fe20*/  BSYNC.RECONVERGENT B2 ;  /* 0x0000000000027941 */ /* 0x000fea0003800200 */
.L_x_2063:
[----:B------:R-:W-:Y:S01]  /*fe30*/  LOP3.LUT R4, R3, R65, R19, 0x96, !PT ;  /* 0x0000004103047212 */ /* 0x000fe200078e9613 */
[----:B------:R-:W-:Y:S01]  /*fe40*/  IMAD.WIDE.U32 R6, R10, -0x326172a9, RZ ;  /* 0xcd9e8d570a067825 */ /* 0x000fe200078e00ff */
[C---:B------:R-:W-:Y:S02]  /*fe50*/  IADD3 R65, PT, PT, R18.reuse, -0x61c88647, RZ ;  /* 0x9e3779b912417810 */ /* 0x040fe40007ffe0ff */
[----:B------:R-:W-:Y:S01]  /*fe60*/  IADD3 R90, PT, PT, R18, 0x5384540f, RZ ;  /* 0x5384540f125a7810 */ /* 0x000fe20007ffe0ff */
        /* <DEDUP_REMOVED lines=43> */
[----:B------:R-:W-:Y:S01]  /*10120*/  IMAD.WIDE.U32 R4, R5, -0x326172a9, RZ ;  /* 0xcd9e8d5705047825 */ /* 0x000fe200078e00ff */
[----:B------:R-:W-:-:S03]  /*10130*/  IADD3 R7, PT, PT, R18, -0x700cb87f, RZ ;  /* 0x8ff3478112077810 */ /* 0x000fc60007ffe0ff */
[----:B------:R-:W-:Y:S01]  /*10140*/  IMAD.WIDE.U32 R64, R64, -0x2daee0ad, RZ ;  /* 0xd2511f5340407825 */ /* 0x000fe200078e00ff */
[----:B------:R-:W-:Y:S02]  /*10150*/  LOP3.LUT R6, R7, R6, R5, 0x96, !PT ;  /* 0x0000000607067212 */ /* 0x000fe400078e9605 */
[----:B------:R-:W-:Y:S01]  /*10160*/  MOV R5, R93 ;  /* 0x0000005d00057202 */ /* 0x000fe20000000f00 */
[----:B------:R-:W-:Y:S02]  /*10170*/  VIADD R7, R19, 0x96a522ad ;  /* 0x96a522ad13077836 */ /* 0x000fe40000000000 */
[----:B------:R-:W-:Y:S02]  /*10180*/  IMAD.MOV.U32 R93, RZ, RZ, R64 ;  /* 0x000000ffff5d7224 */ /* 0x000fe400078e0040 */
[----:B------:R-:W-:Y:S01]  /*10190*/  HFMA2 R64, -RZ, RZ, 0, 0 ;  /* 0x00000000ff407431 */ /* 0x000fe200000001ff */
[----:B------:R-:W-:-:S07]  /*101a0*/  LOP3.LUT R7, R7, R90, R65, 0x96, !PT ;  /* 0x0000005a07077212 */ /* 0x000fce00078e9641 */
.L_x_2061:
[----:B------:R-:W-:Y:S05]  /*101b0*/  BSYNC.RECONVERGENT B1 ;  /* 0x0000000000017941 */ /* 0x000fea0003800200 */
.L_x_2060:
[----:B------:R-:W-:Y:S01]  /*101c0*/  I2FP.F32.U32 R90, R5 ;  /* 0x00000005005a7245 */ /* 0x000fe20000201000 */
[----:B------:R-:W-:Y:S01]  /*101d0*/  HADD2.F32 R67, -RZ, R67.H1_H1 ;  /* 0x30000043ff437230 */ /* 0x000fe20000004100 */
[----:B------:R-:W-:Y:S01]  /*101e0*/  ISETP.NE.AND P6, PT, R64, 0x1, PT ;  /* 0x000000014000780c */ /* 0x000fe20003fc5270 */
[----:B------:R-:W-:Y:S01]  /*101f0*/  BSSY.RECONVERGENT B1, `(.L_x_2065) ;  /* 0x0000059000017945 */ /* 0x000fe20003800200 */
[----:B------:R-:W-:Y:S01]  /*10200*/  MOV R65, R4 ;  /* 0x0000000400417202 */ /* 0x000fe20000000f00 */
[----:B------:R-:W-:Y:S01]  /*10210*/  FFMA.FTZ R5, R90, R125, 1.1641532182693481445e-10 ;  /* 0x2f0000005a057423 */ /* 0x000fe2000001007d */
[----:B------:R-:W-:-:S04]  /*10220*/  FMUL.FTZ R67, R67, R87 ;  /* 0x0000005743437220 */ /* 0x000fc80000410000 */
        /* <DEDUP_REMOVED lines=13> */
.L_x_2067:
        /* <DEDUP_REMOVED lines=15> */
.L_x_2069:
[----:B------:R-:W-:Y:S05]  /*103f0*/  BSYNC.RECONVERGENT B2 ;  /* 0x0000000000027941 */ /* 0x000fea0003800200 */
.L_x_2068:
        /* <DEDUP_REMOVED lines=56> */
.L_x_2066:
[----:B------:R-:W-:Y:S05]  /*10780*/  BSYNC.RECONVERGENT B1 ;  /* 0x0000000000017941 */ /* 0x000fea0003800200 */
.L_x_2065:
[----:B------:R-:W-:Y:S01]  /*10790*/  I2FP.F32.U32 R64, R65 ;  /* 0x0000004100407245 */ /* 0x000fe20000201000 */
[----:B------:R-:W-:Y:S01]  /*107a0*/  HADD2.F32 R68, -RZ, R59.H1_H1 ;  /* 0x3000003bff447230 */ /* 0x000fe20000004100 */
[----:B------:R-:W-:Y:S02]  /*107b0*/  PRMT R66, R89, 0x5410, R66 ;  /* 0x0000541059427816 */ /* 0x000fe40000000042 */
[----:B------:R-:W-:Y:S01]  /*107c0*/  PRMT R65, R100, 0x5410, R94 ;  /* 0x0000541064417816 */ /* 0x000fe2000000005e */
[----:B------:R-:W-:Y:S01]  /*107d0*/  FFMA.FTZ R125, R64, R125, 1.1641532182693481445e-10 ;  /* 0x2f000000407d7423 */ /* 0x000fe2000001007d */
[----:B------:R-:W-:Y:S01]  /*107e0*/  FMUL.FTZ R64, R68, R87 ;  /* 0x0000005744407220 */ /* 0x000fe20000410000 */
[----:B------:R-:W-:-:S03]  /*107f0*/  @P1 HADD2.F32 R68, -RZ, R63.H1_H1 ;  /* 0x3000003fff441230 */ /* 0x000fc60000004100 */
[----:B------:R-:W-:-:S04]  /*10800*/  FSETP.GTU.FTZ.AND P6, PT, R125, R124, PT ;  /* 0x0000007c7d00720b */ /* 0x000fc80003fdc000 */
[----:B------:R-:W-:Y:S02]  /*10810*/  FSEL R64, R64, RZ, !P6 ;  /* 0x000000ff40407208 */ /* 0x000fe40007000000 */
[----:B------:R-:W-:-:S03]  /*10820*/  SEL R11, RZ, 0x1, P6 ;  /* 0x00000001ff0b7807 */ /* 0x000fc60003000000 */
[----:B------:R-:W-:Y:S01]  /*10830*/  FADD.FTZ R67, R67, R64 ;  /* 0x0000004043437221 */ /* 0x000fe20000010000 */
[----:B------:R-:W-:-:S03]  /*10840*/  PRMT R64, R109, 0x5410, R108 ;  /* 0x000054106d407816 */ /* 0x000fc6000000006c */
[--C-:B------:R-:W-:Y:S01]  /*10850*/  @P1 FADD.FTZ R87, R68, R67.reuse ;  /* 0x0000004344571221 */ /* 0x100fe20000010000 */
[----:B------:R-:W-:-:S05]  /*10860*/  @!P1 IMAD.MOV.U32 R87, RZ, RZ, R67 ;  /* 0x000000ffff579224 */ /* 0x000fca00078e0043 */
[----:B------:R-:W-:-:S04]  /*10870*/  F2FP.F16.F32.PACK_AB R67, RZ, R87 ;  /* 0x00000057ff43723e */ /* 0x000fc800000000ff */
[----:B------:R-:W-:Y:S01]  /*10880*/  PRMT R67, R71, 0x5410, R67 ;  /* 0x0000541047437816 */ /* 0x000fe20000000043 */
[----:B------:R-:W-:Y:S06]  /*10890*/  BRA `(.L_x_2070) ;  /* 0x0000003000787947 */ /* 0x000fec0003800000 */
.L_x_1989:
[----:B------:R-:W-:Y:S01]  /*108a0*/  ISETP.NE.AND P2, PT, R5, 0x1, PT ;  /* 0x000000010500780c */ /* 0x000fe20003f45270 */
[----:B------:R-:W-:Y:S01]  /*108b0*/  BSSY.RECONVERGENT B1, `(.L_x_2071) ;  /* 0x0000059000017945 */ /* 0x000fe20003800200 */
[----:B0-----:R-:W-:Y:S01]  /*108c0*/  MOV R14, 0x2 ;  /* 0x00000002000e7802 */ /* 0x001fe20000000f00 */
[----:B------:R-:W-:Y:S01]  /*108d0*/  IMAD.MOV.U32 R12, RZ, RZ, R4 ;  /* 0x000000ffff0c7224 */ /* 0x000fe200078e0004 */
[----:B------:R-:W-:-:S09]  /*108e0*/  MOV R93, R89 ;  /* 0x00000059005d7202 */ /* 0x000fd20000000f00 */
[----:B------:R-:W-:Y:S05]  /*108f0*/  @!P2 BRA `(.L_x_2072) ;  /* 0x000000040050a947 */ /* 0x000fea0003800000 */
[----:B------:R-:W-:-:S13]  /*10900*/  ISETP.NE.AND P2, PT, R5, 0x3, PT ;  /* 0x000000030500780c */ /* 0x000fda0003f45270 */
[----:B------:R-:W-:Y:S05]  /*10910*/  @!P2 BRA `(.L_x_2073) ;  /* 0x000000000020a947 */ /* 0x000fea0003800000 */
[----:B------:R-:W-:-:S13]  /*10920*/  ISETP.NE.AND P2, PT, R5, 0x2, PT ;  /* 0x000000020500780c */ /* 0x000fda0003f45270 */
[----:B------:R-:W-:Y:S01]  /*10930*/  @!P2 IMAD.MOV.U32 R14, RZ, RZ, 0x3 ;  /* 0x00000003ff0ea424 */ /* 0x000fe200078e00ff */
[----:B------:R-:W-:Y:S01]  /*10940*/  @!P2 MOV R93, R89 ;  /* 0x00000059005da202 */ /* 0x000fe20000000f00 */
[----:B------:R-:W-:Y:S01]  /*10950*/  @!P2 IMAD.MOV.U32 R12, RZ, RZ, R7 ;  /* 0x000000ffff0ca224 */ /* 0x000fe200078e0007 */
[----:B------:R-:W-:Y:S01]  /*10960*/  @P2 IADD3 R14, PT, PT, R5, 0x1, RZ ;  /* 0x00000001050e2810 */ /* 0x000fe20007ffe0ff */
[----:B------:R-:W-:Y:S01]  /*10970*/  @P2 IMAD.MOV.U32 R93, RZ, RZ, R89 ;  /* 0x000000ffff5d2224 */ /* 0x000fe200078e0059 */
[----:B------:R-:W-:Y:S01]  /*10980*/  @P2 MOV R12, R6 ;  /* 0x00000006000c2202 */ /* 0x000fe20000000f00 */
[----:B------:R-:W-:Y:S06]  /*10990*/  BRA `(.L_x_2072) ;  /* 0x0000000400287947 */ /* 0x000fec0003800000 */
.L_x_2073:
        /* <DEDUP_REMOVED lines=13> */
.L_x_2075:
[----:B------:R-:W-:Y:S05]  /*10a70*/  BSYNC.RECONVERGENT B2 ;  /* 0x0000000000027941 */ /* 0x000fea0003800200 */
.L_x_2074:
        /* <DEDUP_REMOVED lines=58> */
[----:B------:R-:W-:Y:S01]  /*10e20*/  HFMA2 R14, -RZ, RZ, 0, 0 ;  /* 0x00000000ff0e7431 */ /* 0x000fe200000001ff */
[----:B------:R-:W-:-:S07]  /*10e30*/  LOP3.LUT R7, R69, R68, R15, 0x96, !PT ;  /* 0x0000004445077212 */ /* 0x000fce00078e960f */
.L_x_2072:
[----:B------:R-:W-:Y:S05]  /*10e40*/  BSYNC.RECONVERGENT B1 ;  /* 0x0000000000017941 */ /* 0x000fea0003800200 */
.L_x_2071:
[----:B------:R-:W0:Y:S01]  /*10e50*/  LDC R87, c[0x0][0x408] ;  /* 0x00010200ff577b82 */ /* 0x000e220000000800 */
[----:B------:R-:W-:Y:S01]  /*10e60*/  I2FP.F32.U32 R5, R12 ;  /* 0x0000000c00057245 */ /* 0x000fe20000201000 */
[----:B------:R-:W-:Y:S01]  /*10e70*/  IMAD.MOV.U32 R108, RZ, RZ, 0x2f800000 ;  /* 0x2f800000ff6c7424 */ /* 0x000fe200078e00ff */
[----:B------:R-:W-:Y:S01]  /*10e80*/  ISETP.NE.AND P3, PT, R14, 0x1, PT ;  /* 0x000000010e00780c */ /* 0x000fe20003f65270 */
[----:B-----5:R-:W-:Y:S01]  /*10e90*/  HADD2.F32 R12, -RZ, R64.H0_H0 ;  /* 0x20000040ff0c7230 */ /* 0x020fe20000004100 */
[----:B------:R-:W-:Y:S01]  /*10ea0*/  BSSY.RECONVERGENT B1, `(.L_x_2076) ;  /* 0x0000060000017945 */ /* 0x000fe20003800200 */
[----:B------:R-:W-:Y:S01]  /*10eb0*/  FFMA.FTZ R5, R5, R108, 1.1641532182693481445e-10 ;  /* 0x2f00000005057423 */ /* 0x000fe2000001006c */
[----:B------:R-:W-:Y:S01]  /*10ec0*/  HFMA2 R68, -RZ, RZ, 0, 1.1920928955078125e-07 ;  /* 0x00000002ff447431 */ /* 0x000fe200000001ff */
[----:B------:R-:W1:Y:S01]  /*10ed0*/  LDC R100, c[0x0][0x404] ;  /* 0x00010100ff647b82 */ /* 0x000e620000000800 */
[----:B0-----:R-:W-:Y:S02]  /*10ee0*/  FMUL.FTZ R12, R12, R87 ;  /* 0x000000570c0c7220 */ /* 0x001fe40000410000 */
        /* <DEDUP_REMOVED lines=17> */
.L_x_2078:
        /* <DEDUP_REMOVED lines=13> */
.L_x_2080:
[----:B------:R-:W-:Y:S05]  /*110d0*/  BSYNC.RECONVERGENT B2 ;  /* 0x0000000000027941 */ /* 0x000fea0003800200 */
.L_x_2079:
        /* <DEDUP_REMOVED lines=60> */
.L_x_2077:
[----:B------:R-:W-:Y:S05]  /*114a0*/  BSYNC.RECONVERGENT B1 ;  /* 0x0000000000017941 */ /* 0x000fea0003800200 */
.L_x_2076:
[----:B------:R-:W-:Y:S01]  /*114b0*/  I2FP.F32.U32 R5, R5 ;  /* 0x0000000500057245 */ /* 0x000fe20000201000 */
[----:B------:R-:W-:Y:S01]  /*114c0*/  HADD2.F32 R64, -RZ, R64.H1_H1 ;  /* 0x30000040ff407230 */ /* 0x000fe20000004100 */
[----:B------:R-:W-:Y:S01]  /*114d0*/  ISETP.NE.AND P2, PT, R68, 0x1, PT ;  /* 0x000000014400780c */ /* 0x000fe20003f45270 */
[----:B------:R-:W-:Y:S01]  /*114e0*/  @P1 HADD2.F32 R14, -RZ, R60.H1_H1 ;  /* 0x3000003cff0e1230 */ /* 0x000fe20000004100 */
[----:B------:R-:W-:Y:S01]  /*114f0*/  BSSY.RECONVERGENT B1, `(.L_x_2081) ;  /* 0x000005e000017945 */ /* 0x000fe20003800200 */
[----:B------:R-:W-:Y:S01]  /*11500*/  FFMA.FTZ R5, R5, R108, 1.1641532182693481445e-10 ;  /* 0x2f00000005057423 */ /* 0x000fe2000001006c */
[----:B------:R-:W-:-:S04]  /*11510*/  FMUL.FTZ R64, R64, R87 ;  /* 0x0000005740407220 */ /* 0x000fc80000410000 */
[----:B------:R-:W-:Y:S01]  /*11520*/  FSETP.GTU.FTZ.AND P3, PT, R5, R100, PT ;  /* 0x000000640500720b */ /* 0x000fe20003f7c000 */
[----:B------:R-:W-:-:S03]  /*11530*/  IMAD.MOV.U32 R5, RZ, RZ, R4 ;  /* 0x000000ffff057224 */ /* 0x000fc600078e0004 */
[----:B------:R-:W-:Y:S01]  /*11540*/  FSEL R15, R64, RZ, !P3 ;  /* 0x000000ff400f7208 */ /* 0x000fe20005800000 */
[----:B------:R-:W-:Y:S01]  /*11550*/  HFMA2 R64, -RZ, RZ, 0, 1.1920928955078125e-07 ;  /* 0x00000002ff407431 */ /* 0x000fe200000001ff */
        /* <DEDUP_REMOVED lines=13> */
.L_x_2083:
        /* <DEDUP_REMOVED lines=13> */
.L_x_2085:
[----:B------:R-:W-:Y:S05]  /*11700*/  BSYNC.RECONVERGENT B2 ;  /* 0x0000000000027941 */ /* 0x000fea0003800200 */
.L_x_2084:
        /* <DEDUP_REMOVED lines=8> */
[----:B------:R-:W-:Y:S01]  /*11790*/  IADD3 R5, PT, PT, R18, 0x3c6ef372, RZ ;  /* 0x3c6ef37212057810 */ /* 0x000fe20007ffe0ff */
        /* <DEDUP_REMOVED lines=49> */
[----:B------:R-:W-:Y:S02]  /*11ab0*/  LOP3.LUT R7, R71, R70, R69, 0x96, !PT ;  /* 0x0000004647077212 */ /* 0x000fe400078e9645 */
[----:B------:R-:W-:-:S07]  /*11ac0*/  MOV R93, R68 ;  /* 0x00000044005d7202 */ /* 0x000fce0000000f00 */
.L_x_2082:
[----:B------:R-:W-:Y:S05]  /*11ad0*/  BSYNC.RECONVERGENT B1 ;  /* 0x0000000000017941 */ /* 0x000fea0003800200 */
.L_x_2081:
[----:B------:R-:W-:Y:S01]  /*11ae0*/  I2FP.F32.U32 R5, R5 ;  /* 0x0000000500057245 */ /* 0x000fe20000201000 */
[----:B------:R-:W-:Y:S01]  /*11af0*/  HADD2.F32 R14, -RZ, R65.H0_H0 ;  /* 0x20000041ff0e7230 */ /* 0x000fe20000004100 */
[----:B------:R-:W-:Y:S01]  /*11b00*/  BSSY.RECONVERGENT B1, `(.L_x_2086) ;  /* 0x0000060000017945 */ /* 0x000fe20003800200 */
[----:B------:R-:W-:Y:S02]  /*11b10*/  HFMA2 R71, -RZ, RZ, 0, 1.1920928955078125e-07 ;  /* 0x00000002ff477431 */ /* 0x000fe400000001ff */
[----:B------:R-:W-:Y:S01]  /*11b20*/  FFMA.FTZ R5, R5, R108, 1.1641532182693481445e-10 ;  /* 0x2f00000005057423 */ /* 0x000fe2000001006c */
[----:B------:R-:W-:-:S04]  /*11b30*/  FMUL.FTZ R14, R14, R87 ;  /* 0x000000570e0e7220 */ /* 0x000fc80000410000 */
[----:B------:R-:W-:Y:S01]  /*11b40*/  FSETP.GTU.FTZ.AND P2, PT, R5, R100, PT ;  /* 0x000000640500720b */ /* 0x000fe20003f5c000 */
[----:B------:R-:W-:-:S03]  /*11b50*/  @P1 HADD2.F32 R5, -RZ, R61.H0_H0 ;  /* 0x2000003dff051230 */ /* 0x000fc60000004100 */
[----:B------:R-:W-:Y:S02]  /*11b60*/  FSEL R14, R14, RZ, !P2 ;  /* 0x000000ff0e0e7208 */ /* 0x000fe40005000000 */
[----:B------:R-:W-:Y:S02]  /*11b70*/  PLOP3.LUT P3, PT, P2, PT, PT, 0x8, 0x80 ;  /* 0x000000000080781c */ /* 0x000fe4000176e170 */
[----:B------:R-:W-:Y:S01]  /*11b80*/  ISETP.NE.AND P2, PT, R64, 0x1, PT ;  /* 0x000000014000780c */ /* 0x000fe20003f45270 */
[----:B------:R-:W-:Y:S01]  /*11b90*/  @P1 FADD.FTZ R14, R5, R14 ;  /* 0x0000000e050e1221 */ /* 0x000fe20000010000 */
[----:B------:R-:W-:Y:S01]  /*11ba0*/  IMAD.MOV.U32 R5, RZ, RZ, R4 ;  /* 0x000000ffff057224 */ /* 0x000fe200078e0004 */
[----:B------:R-:W-:-:S03]  /*11bb0*/  P2R R103, PR, RZ, 0x8 ;  /* 0x00000008ff677803 */ /* 0x000fc60000000000 */
[----:B------:R-:W-:-:S07]  /*11bc0*/  F2FP.F16.F32.PACK_AB R69, RZ, R14 ;  /* 0x0000000eff45723e */ /* 0x000fce00000000ff */
        /* <DEDUP_REMOVED lines=9> */
.L_x_2088:
        /* <DEDUP_REMOVED lines=13> */
.L_x_2090:
[----:B------:R-:W-:Y:S05]  /*11d30*/  BSYNC.RECONVERGENT B2 ;  /* 0x0000000000027941 */ /* 0x000fea0003800200 */
.L_x_2089:
        /* <DEDUP_REMOVED lines=60> */
.L_x_2087:
[----:B------:R-:W-:Y:S05]  /*12100*/  BSYNC.RECONVERGENT B1 ;  /* 0x0000000000017941 */ /* 0x000fea0003800200 */
.L_x_2086:
[----:B------:R-:W-:Y:S01]  /*12110*/  I2FP.F32.U32 R5, R5 ;  /* 0x0000000500057245 */ /* 0x000fe20000201000 */
[----:B------:R-:W-:Y:S01]  /*12120*/  HADD2.F32 R64, -RZ, R65.H1_H1 ;  /* 0x30000041ff407230 */ /* 0x000fe20000004100 */
[----:B------:R-:W-:Y:S01]  /*12130*/  BSSY.RECONVERGENT B1, `(.L_x_2091) ;  /* 0x0000060000017945 */ /* 0x000fe20003800200 */
[----:B------:R-:W-:Y:S02]  /*12140*/  @P1 HADD2.F32 R68, -RZ, R61.H1_H1 ;  /* 0x3000003dff441230 */ /* 0x000fe40000004100 */
[----:B------:R-:W-:Y:S02]  /*12150*/  HFMA2 R70, -RZ, RZ, 0, 1.1920928955078125e-07 ;  /* 0x00000002ff467431 */ /* 0x000fe400000001ff */
        /* <DEDUP_REMOVED lines=19> */
.L_x_2093:
        /* <DEDUP_REMOVED lines=13> */
.L_x_2095:
[----:B------:R-:W-:Y:S05]  /*12360*/  BSYNC.RECONVERGENT B2 ;  /* 0x0000000000027941 */ /* 0x000fea0003800200 */
.L_x_2094:
        /* <DEDUP_REMOVED lines=57> */
[----:B------:R-:W-:Y:S01]  /*12700*/  MOV R93, R70 ;  /* 0x00000046005d7202 */ /* 0x000fe20000000f00 */
[----:B------:R-:W-:Y:S01]  /*12710*/  IMAD.MOV.U32 R70, RZ, RZ, RZ ;  /* 0x000000ffff467224 */ /* 0x000fe200078e00ff */
[----:B------:R-:W-:-:S07]  /*12720*/  LOP3.LUT R7, R83, R82, R71, 0x96, !PT ;  /* 0x0000005253077212 */ /* 0x000fce00078e9647 */
.L_x_2092:
[----:B------:R-:W-:Y:S05]  /*12730*/  BSYNC.RECONVERGENT B1 ;  /* 0x0000000000017941 */ /* 0x000fea0003800200 */
.L_x_2091:
[----:B------:R-:W-:Y:S01]  /*12740*/  I2FP.F32.U32 R5, R5 ;  /* 0x0000000500057245 */ /* 0x000fe20000201000 */
[----:B------:R-:W-:Y:S01]  /*12750*/  HADD2.F32 R64, -RZ, R66.H0_H0 ;  /* 0x20000042ff407230 */ /* 0x000fe20000004100 */
[----:B------:R-:W-:Y:S01]  /*12760*/  ISETP.NE.AND P3, PT, R70, 0x1, PT ;  /* 0x000000014600780c */ /* 0x000fe20003f65270 */
[----:B------:R-:W-:Y:S01]  /*12770*/  @P1 HADD2.F32 R71, -RZ, R62.H0_H0 ;  /* 0x2000003eff471230 */ /* 0x000fe20000004100 */
        /* <DEDUP_REMOVED lines=19> */
.L_x_2098:
        /* <DEDUP_REMOVED lines=13> */
.L_x_2100:
[----:B------:R-:W-:Y:S05]  /*12980*/  BSYNC.RECONVERGENT B2 ;  /* 0x0000000000027941 */ /* 0x000fea0003800200 */
.L_x_2099:
        /* <DEDUP_REMOVED lines=37> */
[----:B------:R-:W-:-:S03]  /*12be0*/  IADD3 R5, PT, PT, R18, -0x4ab325aa, RZ ;  /* 0xb54cda5612057810 */ /* 0x000fc60007ffe0ff */
        /* <DEDUP_REMOVED lines=10> */
[----:B------:R-:W-:Y:S01]  /*12c90*/  IMAD.WIDE.U32 R6, R5, -0x326172a9, RZ ;  /* 0xcd9e8d5705067825 */ /* 0x000fe200078e00ff */
[----:B------:R-:W-:-:S04]  /*12ca0*/  IADD3 R5, PT, PT, R18, -0xe443238, RZ ;  /* 0xf1bbcdc812057810 */ /* 0x000fc80007ffe0ff */
[----:B------:R-:W-:Y:S01]  /*12cb0*/  LOP3.LUT R70, R5, R4, R7, 0x96, !PT ;  /* 0x0000000405467212 */ /* 0x000fe200078e9607 */
[----:B------:R-:W-:-:S04]  /*12cc0*/  IMAD.WIDE.U32 R4, R68, -0x326172a9, RZ ;  /* 0xcd9e8d5744047825 */ /* 0x000fc800078e00ff */
[----:B------:R-:W-:Y:S02]  /*12cd0*/  VIADD R7, R18, 0x8ff34781 ;  /* 0x8ff3478112077836 */ /* 0x000fe40000000000 */
[----:B------:R-:W-:-:S03]  /*12ce0*/  IMAD.WIDE.U32 R70, R70, -0x2daee0ad, RZ ;  /* 0xd2511f5346467825 */ /* 0x000fc600078e00ff */
[----:B------:R-:W-:Y:S01]  /*12cf0*/  LOP3.LUT R6, R7, R6, R5, 0x96, !PT ;  /* 0x0000000607067212 */ /* 0x000fe200078e9605 */
[----:B------:R-:W-:Y:S01]  /*12d00*/  IMAD.MOV.U32 R5, RZ, RZ, R93 ;  /* 0x000000ffff057224 */ /* 0x000fe200078e005d */
[----:B------:R-:W-:Y:S01]  /*12d10*/  IADD3 R7, PT, PT, R19, -0x695add53, RZ ;  /* 0x96a522ad13077810 */ /* 0x000fe20007ffe0ff */
[----:B------:R-:W-:Y:S01]  /*12d20*/  IMAD.MOV.U32 R68, RZ, RZ, RZ ;  /* 0x000000ffff447224 */ /* 0x000fe200078e00ff */
[----:B------:R-:W-:Y:S02]  /*12d30*/  MOV R93, R70 ;  /* 0x00000046005d7202 */ /* 0x000fe40000000f00 */
[----:B------:R-:W-:-:S07]  /*12d40*/  LOP3.LUT R7, R7, R82, R71, 0x96, !PT ;  /* 0x0000005207077212 */ /* 0x000fce00078e9647 */
.L_x_2097:
[----:B------:R-:W-:Y:S05]  /*12d50*/  BSYNC.RECONVERGENT B1 ;  /* 0x0000000000017941 */ /* 0x000fea0003800200 */
.L_x_2096:
        /* <DEDUP_REMOVED lines=23> */
.L_x_2103:
        /* <DEDUP_REMOVED lines=13> */
.L_x_2105:
[----:B------:R-:W-:Y:S05]  /*12fa0*/  BSYNC.RECONVERGENT B2 ;  /* 0x0000000000027941 */ /* 0x000fea0003800200 */
.L_x_2104:
        /* <DEDUP_REMOVED lines=56> */
[----:B------:R-:W-:Y:S02]  /*13330*/  IADD3 R7, PT, PT, R19, -0x695add53, RZ ;  /* 0x96a522ad13077810 */ /* 0x000fe40007ffe0ff */
[----:B------:R-:W-:Y:S01]  /*13340*/  MOV R93, R70 ;  /* 0x00000046005d7202 */ /* 0x000fe20000000f00 */
[----:B------:R-:W-:Y:S01]  /*13350*/  IMAD.MOV.U32 R70, RZ, RZ, RZ ;  /* 0x000000ffff467224 */ /* 0x000fe200078e00ff */
[----:B------:R-:W-:-:S07]  /*13360*/  LOP3.LUT R7, R7, R90, R71, 0x96, !PT ;  /* 0x0000005a07077212 */ /* 0x000fce00078e9647 */
.L_x_2102:
[----:B------:R-:W-:Y:S05]  /*13370*/  BSYNC.RECONVERGENT B1 ;  /* 0x0000000000017941 */ /* 0x000fea0003800200 */
.L_x_2101:
[----:B------:R-:W-:Y:S01]  /*13380*/  I2FP.F32.U32 R5, R5 ;  /* 0x0000000500057245 */ /* 0x000fe20000201000 */
[----:B------:R-:W-:Y:S01]  /*13390*/  HADD2.F32 R68, -RZ, R67.H0_H0 ;  /* 0x20000043ff447230 */ /* 0x000fe20000004100 */
[----:B------:R-:W-:Y:S01]  /*133a0*/  ISETP.NE.AND P5, PT, R70, 0x1, PT ;  /* 0x000000014600780c */ /* 0x000fe20003fa5270 */
[----:B------:R-:W-:Y:S01]  /*133b0*/  @P1 HADD2.F32 R90, -RZ, R63.H0_H0 ;  /* 0x2000003fff5a1230 */ /* 0x000fe20000004100 */
[----:B------:R-:W-:Y:S01]  /*133c0*/  BSSY.RECONVERGENT B1, `(.L_x_2106) ;  /* 0x000005d000017945 */ /* 0x000fe20003800200 */
[----:B------:R-:W-:Y:S01]  /*133d0*/  FFMA.FTZ R5, R5, R108, 1.1641532182693481445e-10 ;  /* 0x2f00000005057423 */ /* 0x000fe2000001006c */
[----:B------:R-:W-:Y:S01]  /*133e0*/  FMUL.FTZ R68, R68, R87 ;  /* 0x0000005744447220 */ /* 0x000fe20000410000 */
[----:B------:R-:W-:-:S03]  /*133f0*/  IMAD.MOV.U32 R71, RZ, RZ, R4 ;  /* 0x000000ffff477224 */ /* 0x000fc600078e0004 */
[----:B------:R-:W-:Y:S01]  /*13400*/  FSETP.GTU.FTZ.AND P4, PT, R5, R100, PT ;  /* 0x000000640500720b */ /* 0x000fe20003f9c000 */
[----:B------:R-:W-:-:S03]  /*13410*/  HFMA2 R5, -RZ, RZ, 0, 1.1920928955078125e-07 ;  /* 0x00000002ff057431 */ /* 0x000fc600000001ff */
        /* <DEDUP_REMOVED lines=13> */
.L_x_2108:
        /* <DEDUP_REMOVED lines=13> */
.L_x_2110:
[----:B------:R-:W-:Y:S05]  /*135c0*/  BSYNC.RECONVERGENT B2 ;  /* 0x0000000000027941 */ /* 0x000fea0003800200 */
.L_x_2109:
        /* <DEDUP_REMOVED lines=55> */
[----:B------:R-:W-:Y:S01]  /*13940*/  IMAD.MOV.U32 R5, RZ, RZ, RZ ;  /* 0x000000ffff057224 */ /* 0x000fe200078e00ff */
[----:B------:R-:W-:-:S04]  /*13950*/  IADD3 R7, PT, PT, R19, -0x695add53, RZ ;  /* 0x96a522ad13077810 */ /* 0x000fc80007ffe0ff */
[----:B------:R-:W-:Y:S01]  /*13960*/  LOP3.LUT R7, R7, R90, R71, 0x96, !PT ;  /* 0x0000005a07077212 */ /* 0x000fe200078e9647 */
[----:B------:R-:W-:Y:S01]  /*13970*/  IMAD.MOV.U32 R71, RZ, RZ, R93 ;  /* 0x000000ffff477224 */ /* 0x000fe200078e005d */
[----:B------:R-:W-:-:S07]  /*13980*/  MOV R93, R70 ;  /* 0x00000046005d7202 */ /* 0x000fce0000000f00 */
.L_x_2107:
[----:B------:R-:W-:Y:S05]  /*13990*/  BSYNC.RECONVERGENT B1 ;  /* 0x0000000000017941 */ /* 0x000fea0003800200 */
.L_x_2106:
        /* <DEDUP_REMOVED lines=13> */
[----:B------:R-:W-:-:S07]  /*13a70*/  PRMT R67, R68, 0x5410, R67 ;  /* 0x0000541044437816 */ /* 0x000fce0000000043 */
.L_x_2070:
        /* <DEDUP_REMOVED lines=39> */
[----:B0-----:R-:W-:-:S03]  /*13cf0*/  IMAD.WIDE.U32 R66, R92, 0x8, R70 ;  /* 0x000000085c427825 */ /* 0x001fc600078e0046 */
[----:B------:R-:W-:Y:S02]  /*13d00*/  LOP3.LUT R64, R65, 0xff, R120, 0xf8, !PT ;  /* 0x000000ff41407812 */ /* 0x000fe400078ef878 */
[----:B------:R-:W-:-:S05]  /*13d10*/  LOP3.LUT R65, R89, R69, RZ, 0xfc, !PT ;  /* 0x0000004559417212 */ /* 0x000fca00078efcff */
[----:B------:R1:W-:Y:S02]  /*13d20*/  STG.E.64 desc[UR6][R66.64], R64 ;  /* 0x0000004042007986 */ /* 0x0003e4000c101b06 */
.L_x_2111:
[----:B------:R-:W-:Y:S01]  /*13d30*/  IMAD.MOV.U32 R89, RZ, RZ, R93 ;  /* 0x000000ffff597224 */ /* 0x000fe200078e005d */
[----:B------:R-:W-:-:S07]  /*13d40*/  IADD3 R92, PT, PT, R92, 0x20, RZ ;  /* 0x000000205c5c7810 */ /* 0x000fce0007ffe0ff */
.L_x_1988:
[----:B------:R-:W-:Y:S05]  /*13d50*/  BSYNC.RECONVERGENT B0 ;  /* 0x0000000000007941 */ /* 0x000fea0003800200 */
.L_x_1987:
        /* <DEDUP_REMOVED lines=19> */
[C---:B0-----:R-:W-:Y:S01]  /*13e90*/  VIADD R68, R19.reuse, 0xa9066899 ;  /* 0xa906689913447836 */ /* 0x041fe20000000000 */
[C---:B------:R-:W-:Y:S01]  /*13ea0*/  IADD3 R69, PT, PT, R19.reuse, 0x76cf5d0a, RZ ;  /* 0x76cf5d0a13457810 */ /* 0x040fe20007ffe0ff */
        /* <DEDUP_REMOVED lines=16> */
.L_x_2117:
        /* <DEDUP_REMOVED lines=13> */
.L_x_2119:
[----:B------:R-:W-:Y:S05]  /*14080*/  BSYNC.RECONVERGENT B2 ;  /* 0x0000000000027941 */ /* 0x000fea0003800200 */
.L_x_2118:
        /* <DEDUP_REMOVED lines=54> */
[----:B------:R-:W-:Y:S02]  /*143f0*/  IMAD.MOV.U32 R11, RZ, RZ, R72 ;  /* 0x000000ffff0b7224 */ /* 0x000fe400078e0048 */
[----:B------:R-:W-:-:S07]  /*14400*/  IMAD.MOV.U32 R73, RZ, RZ, RZ ;  /* 0x000000ffff497224 */ /* 0x000fce00078e00ff */
.L_x_2116:
[----:B------:R-:W-:Y:S05]  /*14410*/  BSYNC.RECONVERGENT B1 ;  /* 0x0000000000017941 */ /* 0x000fea0003800200 */
.L_x_2115:
        /* <DEDUP_REMOVED lines=9> */
[----:B0-----:R-:W-:Y:S01]  /*144b0*/  FMUL.FTZ R5, R13, R124 ;  /* 0x0000007c0d057220 */ /* 0x001fe20000410000 */
[----:B------:R-:W-:-:S03]  /*144c0*/  MOV R13, R4 ;  /* 0x00000004000d7202 */ /* 0x000fc60000000f00 */
[----:B-1----:R-:W-:-:S04]  /*144d0*/  FSETP.GTU.FTZ.AND P4, PT, R72, R125, PT ;  /* 0x0000007d4800720b */ /* 0x002fc80003f9c000 */
        /* <DEDUP_REMOVED lines=12> */
.L_x_2122:
        /* <DEDUP_REMOVED lines=13> */
.L_x_2124:
[----:B------:R-:W-:Y:S05]  /*14670*/  BSYNC.RECONVERGENT B2 ;  /* 0x0000000000027941 */ /* 0x000fea0003800200 */
.L_x_2123:
        /* <DEDUP_REMOVED lines=11> */
[C---:B------:R-:W-:Y:S02]  /*14730*/  IADD3 R13, PT, PT, R18.reuse, 0x3c6ef372, RZ ;  /* 0x3c6ef372120d7810 */ /* 0x040fe40007ffe0ff */
        /* <DEDUP_REMOVED lines=33> */
[----:B------:R-:W-:Y:S02]  /*14950*/  IMAD.MOV.U32 R75, RZ, RZ, RZ ;  /* 0x000000ffff4b7224 */ /* 0x000fe400078e00ff */
[----:B------:R-:W-:-:S04]  /*14960*/  IMAD.WIDE.U32 R6, R6, -0x326172a9, RZ ;  /* 0xcd9e8d5706067825 */ /* 0x000fc800078e00ff */
[----:B------:R-:W-:Y:S01]  /*14970*/  IMAD.WIDE.U32 R84, R84, -0x326172a9, RZ ;  /* 0xcd9e8d5754547825 */ /* 0x000fe200078e00ff */
[----:B------:R-:W-:Y:S02]  /*14980*/  LOP3.LUT R72, R13, R72, R7, 0x96, !PT ;  /* 0x000000480d487212 */ /* 0x000fe400078e9607 */
[----:B------:R-:W-:Y:S01]  /*14990*/  IADD3 R7, PT, PT, R18, -0x700cb87f, RZ ;  /* 0x8ff3478112077810 */ /* 0x000fe20007ffe0ff */
[----:B------:R-:W-:Y:S01]  /*149a0*/  VIADD R13, R19, 0x96a522ad ;  /* 0x96a522ad130d7836 */ /* 0x000fe20000000000 */
[----:B------:R-:W-:Y:S01]  /*149b0*/  MOV R4, R84 ;  /* 0x0000005400047202 */ /* 0x000fe20000000f00 */
[----:B------:R-:W-:Y:S01]  /*149c0*/  IMAD.WIDE.U32 R72, R72, -0x2daee0ad, RZ ;  /* 0xd2511f5348487825 */ /* 0x000fe200078e00ff */
[----:B------:R-:W-:-:S04]  /*149d0*/  LOP3.LUT R6, R7, R6, R85, 0x96, !PT ;  /* 0x0000000607067212 */ /* 0x000fc800078e9655 */
[----:B------:R-:W-:Y:S01]  /*149e0*/  LOP3.LUT R7, R13, R74, R73, 0x96, !PT ;  /* 0x0000004a0d077212 */ /* 0x000fe200078e9649 */
[----:B------:R-:W-:Y:S01]  /*149f0*/  IMAD.MOV.U32 R13, RZ, RZ, R11 ;  /* 0x000000ffff0d7224 */ /* 0x000fe200078e000b */
[----:B------:R-:W-:-:S07]  /*14a00*/  MOV R11, R72 ;  /* 0x00000048000b7202 */ /* 0x000fce0000000f00 */
.L_x_2121:
[----:B------:R-:W-:Y:S05]  /*14a10*/  BSYNC.RECONVERGENT B1 ;  /* 0x0000000000017941 */ /* 0x000fea0003800200 */
.L_x_2120:
[----:B------:R-:W-:Y:S01]  /*14a20*/  I2FP.F32.U32 R13, R13 ;  /* 0x0000000d000d7245 */ /* 0x000fe20000201000 */
[----:B------:R-:W-:Y:S01]  /*14a30*/  HADD2.F32 R73, -RZ, R56.H0_H0 ;  /* 0x20000038ff497230 */ /* 0x000fe20000004100 */
[----:B------:R-:W-:Y:S01]  /*14a40*/  BSSY.RECONVERGENT B1, `(.L_x_2125) ;  /* 0x000005d000017945 */ /* 0x000fe20003800200 */
[----:B------:R-:W-:Y:S02]  /*14a50*/  @P2 HADD2.F32 R74, -RZ, R60.H0_H0 ;  /* 0x2000003cff4a2230 */ /* 0x000fe40000004100 */
        /* <DEDUP_REMOVED lines=21> */
.L_x_2127:
        /* <DEDUP_REMOVED lines=13> */
.L_x_2129:
[----:B------:R-:W-:Y:S05]  /*14c80*/  BSYNC.RECONVERGENT B2 ;  /* 0x0000000000027941 */ /* 0x000fea0003800200 */
.L_x_2128:
        /* <DEDUP_REMOVED lines=53> */
[----:B------:R-:W-:Y:S02]  /*14fe0*/  IMAD.MOV.U32 R11, RZ, RZ, R72 ;  /* 0x000000ffff0b7224 */ /* 0x000fe400078e0048 */
[----:B------:R-:W-:Y:S01]  /*14ff0*/  HFMA2 R72, -RZ, RZ, 0, 0 ;  /* 0x00000000ff487431 */ /* 0x000fe200000001ff */
[----:B------:R-:W-:-:S07]  /*15000*/  LOP3.LUT R7, R75, R74, R73, 0x96, !PT ;  /* 0x0000004a4b077212 */ /* 0x000fce00078e9649 */
.L_x_2126:
[----:B------:R-:W-:Y:S05]  /*15010*/  BSYNC.RECONVERGENT B1 ;  /* 0x0000000000017941 */ /* 0x000fea0003800200 */
.L_x_2125:
[----:B------:R-:W-:Y:S01]  /*15020*/  I2FP.F32.U32 R5, R5 ;  /* 0x0000000500057245 */ /* 0x000fe20000201000 */
[----:B------:R-:W-:Y:S01]  /*15030*/  HADD2.F32 R73, -RZ, R64.H1_H1 ;  /* 0x30000040ff497230 */ /* 0x000fe20000004100 */
[----:B------:R-:W-:Y:S01]  /*15040*/  BSSY.RECONVERGENT B1, `(.L_x_2130) ;  /* 0x000005a000017945 */ /* 0x000fe20003800200 */
[----:B------:R-:W-:Y:S02]  /*15050*/  IMAD.MOV.U32 R74, RZ, RZ, 0x2 ;  /* 0x00000002ff4a7424 */ /* 0x000fe400078e00ff */
[----:B------:R-:W-:Y:S01]  /*15060*/  FFMA.FTZ R64, R5, R95, 1.1641532182693481445e-10 ;  /* 0x2f00000005407423 */ /* 0x000fe2000001005f */
[----:B------:R-:W-:-:S04]  /*15070*/  FMUL.FTZ R5, R73, R124 ;  /* 0x0000007c49057220 */ /* 0x000fc80000410000 */
[----:B------:R-:W-:Y:S02]  /*15080*/  FSETP.GTU.FTZ.AND P3, PT, R64, R125, PT ;  /* 0x0000007d4000720b */ /* 0x000fe40003f7c000 */
[----:B------:R-:W-:Y:S02]  /*15090*/  MOV R64, R4 ;  /* 0x0000000400407202 */ /* 0x000fe40000000f00 */
        /* <DEDUP_REMOVED lines=13> */
.L_x_2132:
        /* <DEDUP_REMOVED lines=13> */
.L_x_2134:
[----:B------:R-:W-:Y:S05]  /*15240*/  BSYNC.RECONVERGENT B2 ;  /* 0x0000000000027941 */ /* 0x000fea0003800200 */
.L_x_2133:
        /* <DEDUP_REMOVED lines=57> */
.L_x_2131:
[----:B------:R-:W-:Y:S05]  /*155e0*/  BSYNC.RECONVERGENT B1 ;  /* 0x0000000000017941 */ /* 0x000fea0003800200 */
.L_x_2130:
[----:B------:R-:W-:Y:S01]  /*155f0*/  I2FP.F32.U32 R64, R64 ;  /* 0x0000004000407245 */ /* 0x000fe20000201000 */
[----:B------:R-:W-:Y:S01]  /*15600*/  HADD2.F32 R73, -RZ, R56.H1_H1 ;  /* 0x30000038ff497230 */ /* 0x000fe20000004100 */
[----:B------:R-:W-:Y:S01]  /*15610*/  BSSY.RECONVERGENT B1, `(.L_x_2135) ;  /* 0x000005d000017945 */ /* 0x000fe20003800200 */
[----:B------:R-:W-:Y:S02]  /*15620*/  @P2 HADD2.F32 R72, -RZ, R60.H1_H1 ;  /* 0x3000003cff482230 */ /* 0x000fe40000004100 */
        /* <DEDUP_REMOVED lines=21> */
.L_x_2137:
        /* <DEDUP_REMOVED lines=13> */
.L_x_2139:
[----:B------:R-:W-:Y:S05]  /*15850*/  BSYNC.RECONVERGENT B2 ;  /* 0x0000000000027941 */ /* 0x000fea0003800200 */
.L_x_2138:
        /* <DEDUP_REMOVED lines=56> */
.L_x_2136:
[----:B------:R-:W-:Y:S05]  /*15be0*/  BSYNC.RECONVERGENT B1 ;  /* 0x0000000000017941 */ /* 0x000fea0003800200 */
.L_x_2135:
[----:B------:R-:W-:Y:S01]  /*15bf0*/  I2FP.F32.U32 R5, R5 ;  /* 0x0000000500057245 */ /* 0x000fe20000201000 */
[----:B------:R-:W-:Y:S01]  /*15c00*/  HADD2.F32 R73, -RZ, R65.H0_H0 ;  /* 0x20000041ff497230 */ /* 0x000fe20000004100 */
        /* <DEDUP_REMOVED lines=19> */
.L_x_2142:
        /* <DEDUP_REMOVED lines=13> */
.L_x_2144:
[----:B------:R-:W-:Y:S05]  /*15e10*/  BSYNC.RECONVERGENT B2 ;  /* 0x0000000000027941 */ /* 0x000fea0003800200 */
.L_x_2143:
        /* <DEDUP_REMOVED lines=55> */
[----:B------:R-:W-:Y:S01]  /*16190*/  MOV R11, R74 ;  /* 0x0000004a000b7202 */ /* 0x000fe20000000f00 */
[----:B------:R-:W-:-:S07]  /*161a0*/  IMAD.MOV.U32 R74, RZ, RZ, RZ ;  /* 0x000000ffff4a7224 */ /* 0x000fce00078e00ff */
.L_x_2141:
[----:B------:R-:W-:Y:S05]  /*161b0*/  BSYNC.RECONVERGENT B1 ;  /* 0x0000000000017941 */ /* 0x000fea0003800200 */
.L_x_2140:
[----:B------:R-:W-:Y:S01]  /*161c0*/  I2FP.F32.U32 R64, R75 ;  /* 0x0000004b00407245 */ /* 0x000fe20000201000 */
[----:B------:R-:W-:Y:S01]  /*161d0*/  HADD2.F32 R73, -RZ, R57.H0_H0 ;  /* 0x20000039ff497230 */ /* 0x000fe20000004100 */
[----:B------:R-:W-:Y:S01]  /*161e0*/  BSSY.RECONVERGENT B1, `(.L_x_2145) ;  /* 0x000005d000017945 */ /* 0x000fe20003800200 */
[----:B------:R-:W-:Y:S02]  /*161f0*/  @P2 HADD2.F32 R84, -RZ, R61.H0_H0 ;  /* 0x2000003dff542230 */ /* 0x000fe40000004100 */
        /* <DEDUP_REMOVED lines=21> */
.L_x_2147:
        /* <DEDUP_REMOVED lines=13> */
.L_x_2149:
[----:B------:R-:W-:Y:S05]  /*16420*/  BSYNC.RECONVERGENT B2 ;  /* 0x0000000000027941 */ /* 0x000fea0003800200 */
.L_x_2148:
        /* <DEDUP_REMOVED lines=56> */
.L_x_2146:
[----:B------:R-:W-:Y:S05]  /*167b0*/  BSYNC.RECONVERGENT B1 ;  /* 0x0000000000017941 */ /* 0x000fea0003800200 */
.L_x_2145:
        /* <DEDUP_REMOVED lines=21> */
.L_x_2152:
        /* <DEDUP_REMOVED lines=13> */
.L_x_2154:
[----:B------:R-:W-:Y:S05]  /*169e0*/  BSYNC.RECONVERGENT B2 ;  /* 0x0000000000027941 */ /* 0x000fea0003800200 */
.L_x_2153:
        /* <DEDUP_REMOVED lines=53> */
[----:B------:R-:W-:Y:S01]  /*16d40*/  IMAD.MOV.U32 R84, RZ, RZ, RZ ;  /* 0x000000ffff547224 */ /* 0x000fe200078e00ff */
[----:B------:R-:W-:Y:S01]  /*16d50*/  LOP3.LUT R7, R75, R74, R65, 0x96, !PT ;  /* 0x0000004a4b077212 */ /* 0x000fe200078e9641 */
[----:B------:R-:W-:Y:S01]  /*16d60*/  IMAD.MOV.U32 R74, RZ, RZ, R11 ;  /* 0x000000ffff4a7224 */ /* 0x000fe200078e000b */
[----:B------:R-:W-:-:S07]  /*16d70*/  MOV R11, R64 ;  /* 0x00000040000b7202 */ /* 0x000fce0000000f00 */
.L_x_2151:
[----:B------:R-:W-:Y:S05]  /*16d80*/  BSYNC.RECONVERGENT B1 ;  /* 0x0000000000017941 */ /* 0x000fea0003800200 */
.L_x_2150:
        /* <DEDUP_REMOVED lines=25> */
.L_x_2157:
        /* <DEDUP_REMOVED lines=13> */
.L_x_2159:
[----:B------:R-:W-:Y:S05]  /*16ff0*/  BSYNC.RECONVERGENT B2 ;  /* 0x0000000000027941 */ /* 0x000fea0003800200 */
.L_x_2158:
        /* <DEDUP_REMOVED lines=56> */
.L_x_2156:
[----:B------:R-:W-:Y:S05]  /*17380*/  BSYNC.RECONVERGENT B1 ;  /* 0x0000000000017941 */ /* 0x000fea0003800200 */
.L_x_2155:
        /* <DEDUP_REMOVED lines=21> */
.L_x_2162:
        /* <DEDUP_REMOVED lines=13> */
.L_x_2164:
[----:B------:R-:W-:Y:S05]  /*175b0*/  BSYNC.RECONVERGENT B2 ;  /* 0x0000000000027941 */ /* 0x000fea0003800200 */
.L_x_2163:
        /* <DEDUP_REMOVED lines=57> */
.L_x_2161:
[----:B------:R-:W-:Y:S05]  /*17950*/  BSYNC.RECONVERGENT B1 ;  /* 0x0000000000017941 */ /* 0x000fea0003800200 */
.L_x_2160:
        /* <DEDUP_REMOVED lines=25> */
.L_x_2167:
        /* <DEDUP_REMOVED lines=13> */
.L_x_2169:
[----:B------:R-:W-:Y:S05]  /*17bc0*/  BSYNC.RECONVERGENT B2 ;  /* 0x0000000000027941 */ /* 0x000fea0003800200 */
.L_x_2168:
        /* <DEDUP_REMOVED lines=56> */
.L_x_2166:
[----:B------:R-:W-:Y:S05]  /*17f50*/  BSYNC.RECONVERGENT B1 ;  /* 0x0000000000017941 */ /* 0x000fea0003800200 */
.L_x_2165:
        /* <DEDUP_REMOVED lines=20> */
.L_x_2172:
        /* <DEDUP_REMOVED lines=13> */
.L_x_2174:
[----:B------:R-:W-:Y:S05]  /*18170*/  BSYNC.RECONVERGENT B2 ;  /* 0x0000000000027941 */ /* 0x000fea0003800200 */
.L_x_2173:
        /* <DEDUP_REMOVED lines=56> */
.L_x_2171:
[----:B------:R-:W-:Y:S05]  /*18500*/  BSYNC.RECONVERGENT B1 ;  /* 0x0000000000017941 */ /* 0x000fea0003800200 */
.L_x_2170:
[----:B------:R-:W-:Y:S01]  /*18510*/  I2FP.F32.U32 R5, R5 ;  /* 0x0000000500057245 */ /* 0x000fe20000201000 */
[----:B------:R-:W-:Y:S01]  /*18520*/  HADD2.F32 R85, -RZ, R58.H1_H1 ;  /* 0x3000003aff557230 */ /* 0x000fe20000004100 */
[----:B------:R-:W-:Y:S03]  /*18530*/  BSSY.RECONVERGENT B1, `(.L_x_2175) ;  /* 0x000005d000017945 */ /* 0x000fe60003800200 */
[----:B------:R-:W-:Y:S01]  /*18540*/  FFMA.FTZ R64, R5, R95, 1.1641532182693481445e-10 ;  /* 0x2f00000005407423 */ /* 0x000fe2000001005f */
[----:B------:R-:W-:Y:S01]  /*18550*/  FMUL.FTZ R5, R85, R124 ;  /* 0x0000007c55057220 */ /* 0x000fe20000410000 */
[----:B------:R-:W-:-:S03]  /*18560*/  @P2 HADD2.F32 R85, -RZ, R62.H1_H1 ;  /* 0x3000003eff552230 */ /* 0x000fc60000004100 */
[----:B------:R-:W-:Y:S02]  /*18570*/  FSETP.GTU.FTZ.AND P4, PT, R64, R125, PT ;  /* 0x0000007d4000720b */ /* 0x000fe40003f9c000 */
[----:B------:R-:W-:Y:S02]  /*18580*/  MOV R64, 0x2 ;  /* 0x0000000200407802 */ /* 0x000fe40000000f00 */
        /* <DEDUP_REMOVED lines=17> */
.L_x_2177:
        /* <DEDUP_REMOVED lines=13> */
.L_x_2179:
[----:B------:R-:W-:Y:S05]  /*18770*/  BSYNC.RECONVERGENT B2 ;  /* 0x0000000000027941 */ /* 0x000fea0003800200 */
.L_x_2178:
        /* <DEDUP_REMOVED lines=56> */
.L_x_2176:
[----:B------:R-:W-:Y:S05]  /*18b00*/  BSYNC.RECONVERGENT B1 ;  /* 0x0000000000017941 */ /* 0x000fea0003800200 */
.L_x_2175:
[----:B------:R-:W-:Y:S01]  /*18b10*/  I2FP.F32.U32 R5, R5 ;  /* 0x0000000500057245 */ /* 0x000fe20000201000 */
[----:B------:R-:W-:Y:S01]  /*18b20*/  HADD2.F32 R65, -RZ, R67.H0_H0 ;  /* 0x20000043ff417230 */ /* 0x000fe20000004100 */
[----:B------:R-:W-:Y:S01]  /*18b30*/  ISETP.NE.AND P5, PT, R64, 0x1, PT ;  /* 0x000000014000780c */ /* 0x000fe20003fa5270 */
[----:B------:R-:W-:Y:S02]  /*18b40*/  BSSY.RECONVERGENT B1, `(.L_x_2180) ;  /* 0x0000057000017945 */ /* 0x000fe40003800200 */
        /* <DEDUP_REMOVED lines=16> */
.L_x_2182:
        /* <DEDUP_REMOVED lines=13> */
.L_x_2184:
[----:B------:R-:W-:Y:S05]  /*18d20*/  BSYNC.RECONVERGENT B2 ;  /* 0x0000000000027941 */ /* 0x000fea0003800200 */
.L_x_2183:
[----:B------:R-:W-:Y:S01]  /*18d30*/  LOP3.LUT R4, R3, R65, R19, 0x96, !PT ;  /* 0x0000004103047212 */ /* 0x000fe200078e9613 */
[----:B------:R-:W-:-:S04]  /*18d40*/  IMAD.WIDE.U32 R6, R10, -0x326172a9, RZ ;  /* 0xcd9e8d570a067825 */ /* 0x000fc800078e00ff */
[----:B------:R-:W-:Y:S01]  /*18d50*/  VIADD R65, R18, 0x9e3779b9 ;  /* 0x9e3779b912417836 */ /* 0x000fe20000000000 */
[----:B------:R-:W-:Y:S01]  /*18d60*/  LOP3.LUT R7, R8, R7, R18, 0x96, !PT ;  /* 0x0000000708077212 */ /* 0x000fe200078e9612 */
[----:B------:R-:W-:-:S04]  /*18d70*/  IMAD.WIDE.U32 R4, R4, -0x326172a9, RZ ;  /* 0xcd9e8d5704047825 */ /* 0x000fc800078e00ff */
[----:B------:R-:W-:Y:S01]  /*18d80*/  VIADD R88, R18, 0x5384540f ;  /* 0x5384540f12587836 */ /* 0x000fe20000000000 */
        /* <DEDUP_REMOVED lines=50> */
.L_x_2181:
[----:B------:R-:W-:Y:S05]  /*190b0*/  BSYNC.RECONVERGENT B1 ;  /* 0x0000000000017941 */ /* 0x000fea0003800200 */
.L_x_2180:
        /* <DEDUP_REMOVED lines=13> */
[----:B------:R-:W-:Y:S01]  /*19190*/  IMAD.MOV.U32 R64, RZ, RZ, 0x2 ;  /* 0x00000002ff407424 */ /* 0x000fe200078e00ff */
[----:B------:R-:W-:Y:S02]  /*191a0*/  MOV R5, R4 ;  /* 0x0000000400057202 */ /* 0x000fe40000000f00 */
        /* <DEDUP_REMOVED lines=10> */
.L_x_2187:
        /* <DEDUP_REMOVED lines=13> */
.L_x_2189:
[----:B------:R-:W-:Y:S05]  /*19320*/  BSYNC.RECONVERGENT B2 ;  /* 0x0000000000027941 */ /* 0x000fea0003800200 */
.L_x_2188:
        /* <DEDUP_REMOVED lines=56> */
.L_x_2186:
[----:B------:R-:W-:Y:S05]  /*196b0*/  BSYNC.RECONVERGENT B1 ;  /* 0x0000000000017941 */ /* 0x000fea0003800200 */
.L_x_2185:
[----:B------:R-:W-:Y:S01]  /*196c0*/  I2FP.F32.U32 R5, R5 ;  /* 0x0000000500057245 */ /* 0x000fe20000201000 */
[----:B------:R-:W-:Y:S01]  /*196d0*/  IMAD.MOV.U32 R89, RZ, RZ, 0x2f800000 ;  /* 0x2f800000ff597424 */ /* 0x000fe200078e00ff */
[----:B------:R-:W-:Y:S01]  /*196e0*/  ISETP.NE.AND P6, PT, R64, 0x1, PT ;  /* 0x000000014000780c */ /* 0x000fe20003fc5270 */
[----:B------:R-:W-:Y:S01]  /*196f0*/  HADD2.F32 R67, -RZ, R67.H1_H1 ;  /* 0x30000043ff437230 */ /* 0x000fe20000004100 */
[----:B------:R-:W-:Y:S01]  /*19700*/  BSSY.RECONVERGENT B1, `(.L_x_2190) ;  /* 0x0000059000017945 */ /* 0x000fe20003800200 */
[----:B------:R-:W-:Y:S01]  /*19710*/  FFMA.FTZ R88, R5, R89, 1.1641532182693481445e-10 ;  /* 0x2f00000005587423 */ /* 0x000fe20000010059 */
[----:B------:R-:W-:Y:S02]  /*19720*/  HFMA2 R5, -RZ, RZ, 0, 1.1920928955078125e-07 ;  /* 0x00000002ff057431 */ /* 0x000fe400000001ff */
        /* <DEDUP_REMOVED lines=14> */
.L_x_2192:
        /* <DEDUP_REMOVED lines=15> */
.L_x_2194:
[----:B------:R-:W-:Y:S05]  /*19900*/  BSYNC.RECONVERGENT B2 ;  /* 0x0000000000027941 */ /* 0x000fea0003800200 */
.L_x_2193:
        /* <DEDUP_REMOVED lines=56> */
.L_x_2191:
[----:B------:R-:W-:Y:S05]  /*19c90*/  BSYNC.RECONVERGENT B1 ;  /* 0x0000000000017941 */ /* 0x000fea0003800200 */
.L_x_2190:
[----:B------:R-:W-:Y:S01]  /*19ca0*/  I2FP.F32.U32 R64, R65 ;  /* 0x0000004100407245 */ /* 0x000fe20000201000 */
[----:B------:R-:W-:Y:S01]  /*19cb0*/  HADD2.F32 R65, -RZ, R59.H1_H1 ;  /* 0x3000003bff417230 */ /* 0x000fe20000004100 */
[----:B------:R-:W-:Y:S01]  /*19cc0*/  PRMT R66, R91, 0x5410, R66 ;  /* 0x000054105b427816 */ /* 0x000fe20000000042 */
[----:B------:R-:W-:Y:S02]  /*19cd0*/  @P2 HADD2.F32 R88, -RZ, R63.H1_H1 ;  /* 0x3000003fff582230 */ /* 0x000fe40000004100 */
[----:B------:R-:W-:Y:S01]  /*19ce0*/  FFMA.FTZ R64, R64, R89, 1.1641532182693481445e-10 ;  /* 0x2f00000040407423 */ /* 0x000fe20000010059 */
[----:B------:R-:W-:Y:S01]  /*19cf0*/  FMUL.FTZ R65, R65, R124 ;  /* 0x0000007c41417220 */ /* 0x000fe20000410000 */
[----:B------:R-:W-:-:S03]  /*19d00*/  IMAD.MOV.U32 R89, RZ, RZ, R11 ;  /* 0x000000ffff597224 */ /* 0x000fc600078e000b */
[----:B------:R-:W-:-:S04]  /*19d10*/  FSETP.GTU.FTZ.AND P6, PT, R64, R125, PT ;  /* 0x0000007d4000720b */ /* 0x000fc80003fdc000 */
[----:B------:R-:W-:Y:S02]  /*19d20*/  FSEL R64, R65, RZ, !P6 ;  /* 0x000000ff41407208 */ /* 0x000fe40007000000 */
[----:B------:R-:W-:-:S03]  /*19d30*/  PRMT R65, R100, 0x5410, R93 ;  /* 0x0000541064417816 */ /* 0x000fc6000000005d */
[----:B------:R-:W-:Y:S01]  /*19d40*/  FADD.FTZ R67, R67, R64 ;  /* 0x0000004043437221 */ /* 0x000fe20000010000 */
[----:B------:R-:W-:-:S03]  /*19d50*/  SEL R64, RZ, 0x1, P6 ;  /* 0x00000001ff407807 */ /* 0x000fc60003000000 */
[----:B------:R-:W-:Y:S01]  /*19d60*/  @P2 FADD.FTZ R88, R88, R67 ;  /* 0x0000004358582221 */ /* 0x000fe20000010000 */
[----:B------:R-:W-:Y:S02]  /*19d70*/  @!P2 MOV R88, R67 ;  /* 0x000000430058a202 */ /* 0x000fe40000000f00 */
[----:B------:R-:W-:Y:S02]  /*19d80*/  PRMT R11, R64, 0x7610, R11 ;  /* 0x00007610400b7816 */ /* 0x000fe4000000000b */
[----:B------:R-:W-:Y:S02]  /*19d90*/  F2FP.F16.F32.PACK_AB R67, RZ, R88 ;  /* 0x00000058ff43723e */ /* 0x000fe400000000ff */
[----:B------:R-:W-:Y:S02]  /*19da0*/  PRMT R64, R109, 0x5410, R108 ;  /* 0x000054106d407816 */ /* 0x000fe4000000006c */
[----:B------:R-:W-:Y:S01]  /*19db0*/  PRMT R67, R90, 0x5410, R67 ;  /* 0x000054105a437816 */ /* 0x000fe20000000043 */
[----:B------:R-:W-:Y:S06]  /*19dc0*/  BRA `(.L_x_2195) ;  /* 0x00000030007c7947 */ /* 0x000fec0003800000 */
.L_x_2114:
[----:B------:R-:W-:Y:S01]  /*19dd0*/  ISETP.NE.AND P3, PT, R5, 0x1, PT ;  /* 0x000000010500780c */ /* 0x000fe20003f65270 */
[----:B------:R-:W-:Y:S01]  /*19de0*/  BSSY.RECONVERGENT B1, `(.L_x_2196) ;  /* 0x0000058000017945 */ /* 0x000fe20003800200 */
[----:B0-----:R-:W-:Y:S02]  /*19df0*/  HFMA2 R69, -RZ, RZ, 0, 1.1920928955078125e-07 ;  /* 0x00000002ff457431 */ /* 0x001fe400000001ff */
[----:B------:R-:W-:Y:S01]  /*19e00*/  IMAD.MOV.U32 R13, RZ, RZ, R4 ;  /* 0x000000ffff0d7224 */ /* 0x000fe200078e0004 */
[----:B------:R-:W-:-:S08]  /*19e10*/  MOV R68, R89 ;  /* 0x0000005900447202 */ /* 0x000fd00000000f00 */
        /* <DEDUP_REMOVED lines=11> */
.L_x_2198:
        /* <DEDUP_REMOVED lines=13> */
.L_x_2200:
[----:B------:R-:W-:Y:S05]  /*19fa0*/  BSYNC.RECONVERGENT B2 ;  /* 0x0000000000027941 */ /* 0x000fea0003800200 */
.L_x_2199:
        /* <DEDUP_REMOVED lines=53> */
[----:B------:R-:W-:Y:S01]  /*1a300*/  IMAD.WIDE.U32 R68, R68, -0x2daee0ad, RZ ;  /* 0xd2511f5344447825 */ /* 0x000fe200078e00ff */
[----:B------:R-:W-:-:S03]  /*1a310*/  LOP3.LUT R6, R7, R6, R5, 0x96, !PT ;  /* 0x0000000607067212 */ /* 0x000fc600078e9605 */
[----:B------:R-:W-:-:S05]  /*1a320*/  VIADD R13, R19, 0x96a522ad ;  /* 0x96a522ad130d7836 */ /* 0x000fca0000000000 */
[----:B------:R-:W-:Y:S01]  /*1a330*/  LOP3.LUT R7, R13, R70, R69, 0x96, !PT ;  /* 0x000000460d077212 */ /* 0x000fe200078e9645 */
[----:B------:R-:W-:Y:S01]  /*1a340*/  IMAD.MOV.U32 R69, RZ, RZ, RZ ;  /* 0x000000ffff457224 */ /* 0x000fe200078e00ff */
[----:B------:R-:W-:-:S07]  /*1a350*/  MOV R13, R89 ;  /* 0x00000059000d7202 */ /* 0x000fce0000000f00 */
.L_x_2197:
[----:B------:R-:W-:Y:S05]  /*1a360*/  BSYNC.RECONVERGENT B1 ;  /* 0x0000000000017941 */ /* 0x000fea0003800200 */
.L_x_2196:
        /* <DEDUP_REMOVED lines=9> */
[----:B------:R-:W-:-:S02]  /*1a400*/  @P2 HADD2.F32 R70, -RZ, R60.H0_H0 ;  /* 0x2000003cff462230 */ /* 0x000fc40000004100 */
[----:B0-----:R-:W-:Y:S02]  /*1a410*/  FMUL.FTZ R13, R13, R100 ;  /* 0x000000640d0d7220 */ /* 0x001fe40000410000 */
[----:B-1----:R-:W-:Y:S02]  /*1a420*/  FSETP.GTU.FTZ.AND P4, PT, R5, R108, PT ;  /* 0x0000006c0500720b */ /* 0x002fe40003f9c000 */
        /* <DEDUP_REMOVED lines=15> */
.L_x_2203:
        /* <DEDUP_REMOVED lines=13> */
.L_x_2205:
[----:B------:R-:W-:Y:S05]  /*1a5f0*/  BSYNC.RECONVERGENT B2 ;  /* 0x0000000000027941 */ /* 0x000fea0003800200 */
.L_x_2204:
        /* <DEDUP_REMOVED lines=60> */
.L_x_2202:
[----:B------:R-:W-:Y:S05]  /*1a9c0*/  BSYNC.RECONVERGENT B1 ;  /* 0x0000000000017941 */ /* 0x000fea0003800200 */
.L_x_2201:
[----:B------:R-:W-:Y:S01]  /*1a9d0*/  I2FP.F32.U32 R70, R5 ;  /* 0x0000000500467245 */ /* 0x000fe20000201000 */
[----:B------:R-:W-:Y:S01]  /*1a9e0*/  HADD2.F32 R69, -RZ, R64.H1_H1 ;  /* 0x30000040ff457230 */ /* 0x000fe20000004100 */
[----:B------:R-:W-:Y:S03]  /*1a9f0*/  BSSY.RECONVERGENT B1, `(.L_x_2206) ;  /* 0x0000060000017945 */ /* 0x000fe60003800200 */
[----:B------:R-:W-:Y:S01]  /*1aa00*/  FFMA.FTZ R5, R70, R109, 1.1641532182693481445e-10 ;  /* 0x2f00000046057423 */ /* 0x000fe2000001006d */
[----:B------:R-:W-:Y:S01]  /*1aa10*/  FMUL.FTZ R69, R69, R100 ;  /* 0x0000006445457220 */ /* 0x000fe20000410000 */
[----:B------:R-:W-:-:S03]  /*1aa20*/  IMAD.MOV.U32 R70, RZ, RZ, 0x2 ;  /* 0x00000002ff467424 */ /* 0x000fc600078e00ff */
[----:B------:R-:W-:Y:S01]  /*1aa30*/  FSETP.GTU.FTZ.AND P3, PT, R5, R108, PT ;  /* 0x0000006c0500720b */ /* 0x000fe20003f7c000 */
[----:B------:R-:W-:-:S03]  /*1aa40*/  @P2 HADD2.F32 R5, -RZ, R60.H1_H1 ;  /* 0x3000003cff052230 */ /* 0x000fc60000004100 */
[----:B------:R-:W-:Y:S02]  /*1aa50*/  FSEL R72, R69, RZ, !P3 ;  /* 0x000000ff45487208 */ /* 0x000fe40005800000 */
[----:B------:R-:W-:Y:S02]  /*1aa60*/  PLOP3.LUT P4, PT, P3, PT, PT, 0x8, 0x80 ;  /* 0x000000000080781c */ /* 0x000fe40001f8e170 */
[----:B------:R-:W-:Y:S01]  /*1aa70*/  ISETP.NE.AND P3, PT, R71, 0x1, PT ;  /* 0x000000014700780c */ /* 0x000fe20003f65270 */
[----:B------:R-:W-:Y:S01]  /*1aa80*/  @P2 FADD.FTZ R72, R5, R72 ;  /* 0x0000004805482221 */ /* 0x000fe20000010000 */
[----:B------:R-:W-:Y:S02]  /*1aa90*/  MOV R5, R4 ;  /* 0x0000000400057202 */ /* 0x000fe40000000f00 */
[----:B------:R-:W-:Y:S02]  /*1aaa0*/  P2R R111, PR, RZ, 0x10 ;  /* 0x00000010ff6f7803 */ /* 0x000fe40000000000 */
[----:B------:R-:W-:-:S07]  /*1aab0*/  F2FP.F16.F32.PACK_AB R91, RZ, R72 ;  /* 0x00000048ff5b723e */ /* 0x000fce00000000ff */
        /* <DEDUP_REMOVED lines=9> */
.L_x_2208:
        /* <DEDUP_REMOVED lines=13> */
.L_x_2210:
[----:B------:R-:W-:Y:S05]  /*1ac20*/  BSYNC.RECONVERGENT B2 ;  /* 0x0000000000027941 */ /* 0x000fea0003800200 */
.L_x_2209:
        /* <DEDUP_REMOVED lines=60> */
.L_x_2207:
[----:B------:R-:W-:Y:S05]  /*1aff0*/  BSYNC.RECONVERGENT B1 ;  /* 0x0000000000017941 */ /* 0x000fea0003800200 */
.L_x_2206:
[----:B------:R-:W-:Y:S01]  /*1b000*/  I2FP.F32.U32 R64, R5 ;  /* 0x0000000500407245 */ /* 0x000fe20000201000 */
[----:B------:R-:W-:Y:S01]  /*1b010*/  HADD2.F32 R69, -RZ, R65.H0_H0 ;  /* 0x20000041ff457230 */ /* 0x000fe20000004100 */
[----:B------:R-:W-:Y:S03]  /*1b020*/  BSSY.RECONVERGENT B1, `(.L_x_2211) ;  /* 0x0000060000017945 */ /* 0x000fe60003800200 */
[----:B------:R-:W-:Y:S01]  /*1b030*/  FFMA.FTZ R5, R64, R109, 1.1641532182693481445e-10 ;  /* 0x2f00000040057423 */ /* 0x000fe2000001006d */
[----:B------:R-:W-:Y:S01]  /*1b040*/  FMUL.FTZ R69, R69, R100 ;  /* 0x0000006445457220 */ /* 0x000fe20000410000 */
[----:B------:R-:W-:-:S03]  /*1b050*/  @P2 HADD2.F32 R64, -RZ, R61.H0_H0 ;  /* 0x2000003dff402230 */ /* 0x000fc60000004100 */
[----:B------:R-:W-:Y:S02]  /*1b060*/  FSETP.GTU.FTZ.AND P3, PT, R5, R108, PT ;  /* 0x0000006c0500720b */ /* 0x000fe40003f7c000 */
[----:B------:R-:W-:Y:S02]  /*1b070*/  MOV R5, R4 ;  /* 0x0000000400057202 */ /* 0x000fe40000000f00 */
[----:B------:R-:W-:Y:S01]  /*1b080*/  FSEL R73, R69, RZ, !P3 ;  /* 0x000000ff45497208 */ /* 0x000fe20005800000 */
[----:B------:R-:W-:Y:S01]  /*1b090*/  IMAD.MOV.U32 R69, RZ, RZ, 0x2 ;  /* 0x00000002ff457424 */ /* 0x000fe200078e00ff */
        /* <DEDUP_REMOVED lines=14> */
.L_x_2213:
        /* <DEDUP_REMOVED lines=13> */
.L_x_2215:
[----:B------:R-:W-:Y:S05]  /*1b250*/  BSYNC.RECONVERGENT B2 ;  /* 0x0000000000027941 */ /* 0x000fea0003800200 */
.L_x_2214:
        /* <DEDUP_REMOVED lines=60> */
.L_x_2212:
[----:B------:R-:W-:Y:S05]  /*1b620*/  BSYNC.RECONVERGENT B1 ;  /* 0x0000000000017941 */ /* 0x000fea0003800200 */
.L_x_2211:
[----:B------:R-:W-:Y:S01]  /*1b630*/  I2FP.F32.U32 R64, R5 ;  /* 0x0000000500407245 */ /* 0x000fe20000201000 */
[----:B------:R-:W-:Y:S01]  /*1b640*/  HADD2.F32 R65, -RZ, R65.H1_H1 ;  /* 0x30000041ff417230 */ /* 0x000fe20000004100 */
[----:B------:R-:W-:Y:S01]  /*1b650*/  BSSY.RECONVERGENT B1, `(.L_x_2216) ;  /* 0x0000060000017945 */ /* 0x000fe20003800200 */
[----:B------:R-:W-:Y:S02]  /*1b660*/  IMAD.MOV.U32 R70, RZ, RZ, 0x2 ;  /* 0x00000002ff467424 */ /* 0x000fe400078e00ff */
[----:B------:R-:W-:Y:S01]  /*1b670*/  FFMA.FTZ R5, R64, R109, 1.1641532182693481445e-10 ;  /* 0x2f00000040057423 */ /* 0x000fe2000001006d */
[----:B------:R-:W-:Y:S01]  /*1b680*/  FMUL.FTZ R65, R65, R100 ;  /* 0x0000006441417220 */ /* 0x000fe20000410000 */
[----:B------:R-:W-:-:S03]  /*1b690*/  @P2 HADD2.F32 R64, -RZ, R61.H1_H1 ;  /* 0x3000003dff402230 */ /* 0x000fc60000004100 */
[----:B------:R-:W-:Y:S02]  /*1b6a0*/  FSETP.GTU.FTZ.AND P3, PT, R5, R108, PT ;  /* 0x0000006c0500720b */ /* 0x000fe40003f7c000 */
[----:B------:R-:W-:Y:S02]  /*1b6b0*/  MOV R5, R4 ;  /* 0x0000000400057202 */ /* 0x000fe40000000f00 */
        /* <DEDUP_REMOVED lines=15> */
.L_x_2218:
        /* <DEDUP_REMOVED lines=13> */
.L_x_2220:
[----:B------:R-:W-:Y:S05]  /*1b880*/  BSYNC.RECONVERGENT B2 ;  /* 0x0000000000027941 */ /* 0x000fea0003800200 */
.L_x_2219:
        /* <DEDUP_REMOVED lines=60> */
.L_x_2217:
[----:B------:R-:W-:Y:S05]  /*1bc50*/  BSYNC.RECONVERGENT B1 ;  /* 0x0000000000017941 */ /* 0x000fea0003800200 */
.L_x_2216:
[----:B------:R-:W-:Y:S01]  /*1bc60*/  I2FP.F32.U32 R64, R5 ;  /* 0x0000000500407245 */ /* 0x000fe20000201000 */
[----:B------:R-:W-:Y:S01]  /*1bc70*/  HADD2.F32 R69, -RZ, R66.H0_H0 ;  /* 0x20000042ff457230 */ /* 0x000fe20000004100 */
[----:B------:R-:W-:Y:S01]  /*1bc80*/  BSSY.RECONVERGENT B1, `(.L_x_2221) ;  /* 0x0000060000017945 */ /* 0x000fe20003800200 */
[----:B------:R-:W-:Y:S02]  /*1bc90*/  @P2 HADD2.F32 R71, -RZ, R62.H0_H0 ;  /* 0x2000003eff472230 */ /* 0x000fe40000004100 */
[----:B------:R-:W-:Y:S01]  /*1bca0*/  FFMA.FTZ R5, R64, R109, 1.1641532182693481445e-10 ;  /* 0x2f00000040057423 */ /* 0x000fe2000001006d */
[----:B------:R-:W-:-:S04]  /*1bcb0*/  FMUL.FTZ R69, R69, R100 ;  /* 0x0000006445457220 */ /* 0x000fc80000410000 */
        /* <DEDUP_REMOVED lines=18> */
.L_x_2223:
        /* <DEDUP_REMOVED lines=13> */
.L_x_2225:
[----:B------:R-:W-:Y:S05]  /*1beb0*/  BSYNC.RECONVERGENT B2 ;  /* 0x0000000000027941 */ /* 0x000fea0003800200 */
.L_x_2224:
        /* <DEDUP_REMOVED lines=53> */
[----:B------:R-:W-:Y:S02]  /*1c210*/  HFMA2 R69, -RZ, RZ, 0, 0 ;  /* 0x00000000ff457431 */ /* 0x000fe400000001ff */
[----:B------:R-:W-:Y:S01]  /*1c220*/  IMAD.WIDE.U32 R70, R70, -0x2daee0ad, RZ ;  /* 0xd2511f5346467825 */ /* 0x000fe200078e00ff */
[----:B------:R-:W-:Y:S02]  /*1c230*/  LOP3.LUT R6, R7, R6, R5, 0x96, !PT ;  /* 0x0000000607067212 */ /* 0x000fe400078e9605 */
[----:B------:R-:W-:Y:S01]  /*1c240*/  MOV R5, R68 ;  /* 0x0000004400057202 */ /* 0x000fe20000000f00 */
[----:B------:R-:W-:Y:S02]  /*1c250*/  VIADD R7, R19, 0x96a522ad ;  /* 0x96a522ad13077836 */ /* 0x000fe40000000000 */
[----:B------:R-:W-:-:S03]  /*1c260*/  IMAD.MOV.U32 R68, RZ, RZ, R70 ;  /* 0x000000ffff447224 */ /* 0x000fc600078e0046 */
[----:B------:R-:W-:-:S07]  /*1c270*/  LOP3.LUT R7, R7, R84, R71, 0x96, !PT ;  /* 0x0000005407077212 */ /* 0x000fce00078e9647 */
.L_x_2222:
[----:B------:R-:W-:Y:S05]  /*1c280*/  BSYNC.RECONVERGENT B1 ;  /* 0x0000000000017941 */ /* 0x000fea0003800200 */
.L_x_2221:
[----:B------:R-:W-:Y:S01]  /*1c290*/  I2FP.F32.U32 R70, R5 ;  /* 0x0000000500467245 */ /* 0x000fe20000201000 */
[----:B------:R-:W-:Y:S01]  /*1c2a0*/  HADD2.F32 R71, -RZ, R66.H1_H1 ;  /* 0x30000042ff477230 */ /* 0x000fe20000004100 */
[----:B------:R-:W-:Y:S01]  /*1c2b0*/  ISETP.NE.AND P4, PT, R69, 0x1, PT ;  /* 0x000000014500780c */ /* 0x000fe20003f85270 */
[----:B------:R-:W-:Y:S01]  /*1c2c0*/  @P2 HADD2.F32 R85, -RZ, R62.H1_H1 ;  /* 0x3000003eff552230 */ /* 0x000fe20000004100 */
[----:B------:R-:W-:Y:S01]  /*1c2d0*/  BSSY.RECONVERGENT B1, `(.L_x_2226) ;  /* 0x000005d000017945 */ /* 0x000fe20003800200 */
[----:B------:R-:W-:Y:S01]  /*1c2e0*/  FFMA.FTZ R5, R70, R109, 1.1641532182693481445e-10 ;  /* 0x2f00000046057423 */ /* 0x000fe2000001006d */
[----:B------:R-:W-:-:S04]  /*1c2f0*/  FMUL.FTZ R71, R71, R100 ;  /* 0x0000006447477220 */ /* 0x000fc80000410000 */
[----:B------:R-:W-:Y:S02]  /*1c300*/  FSETP.GTU.FTZ.AND P3, PT, R5, R108, PT ;  /* 0x0000006c0500720b */ /* 0x000fe40003f7c000 */
[----:B------:R-:W-:Y:S02]  /*1c310*/  MOV R5, R4 ;  /* 0x0000000400057202 */ /* 0x000fe40000000f00 */
[----:B------:R-:W-:Y:S01]  /*1c320*/  FSEL R84, R71, RZ, !P3 ;  /* 0x000000ff47547208 */ /* 0x000fe20005800000 */
[----:B------:R-:W-:Y:S01]  /*1c330*/  IMAD.MOV.U32 R71, RZ, RZ, 0x2 ;  /* 0x00000002ff477424 */ /* 0x000fe200078e00ff */
        /* <DEDUP_REMOVED lines=12> */
.L_x_2228:
        /* <DEDUP_REMOVED lines=13> */
.L_x_2230:
[----:B------:R-:W-:Y:S05]  /*1c4d0*/  BSYNC.RECONVERGENT B2 ;  /* 0x0000000000027941 */ /* 0x000fea0003800200 */
.L_x_2229:
        /* <DEDUP_REMOVED lines=60> */
.L_x_2227:
[----:B------:R-:W-:Y:S05]  /*1c8a0*/  BSYNC.RECONVERGENT B1 ;  /* 0x0000000000017941 */ /* 0x000fea0003800200 */
.L_x_2226:
[----:B------:R-:W-:Y:S01]  /*1c8b0*/  I2FP.F32.U32 R70, R5 ;  /* 0x0000000500467245 */ /* 0x000fe20000201000 */
[----:B------:R-:W-:Y:S01]  /*1c8c0*/  HADD2.F32 R69, -RZ, R67.H0_H0 ;  /* 0x20000043ff457230 */ /* 0x000fe20000004100 */
[----:B------:R-:W-:Y:S01]  /*1c8d0*/  ISETP.NE.AND P5, PT, R71, 0x1, PT ;  /* 0x000000014700780c */ /* 0x000fe20003fa5270 */
[----:B------:R-:W-:Y:S01]  /*1c8e0*/  BSSY.RECONVERGENT B1, `(.L_x_2231) ;  /* 0x000005e000017945 */ /* 0x000fe20003800200 */
[----:B------:R-:W-:Y:S01]  /*1c8f0*/  MOV R88, R4 ;  /* 0x0000000400587202 */ /* 0x000fe20000000f00 */
[----:B------:R-:W-:Y:S01]  /*1c900*/  FFMA.FTZ R5, R70, R109, 1.1641532182693481445e-10 ;  /* 0x2f00000046057423 */ /* 0x000fe2000001006d */
[----:B------:R-:W-:Y:S01]  /*1c910*/  FMUL.FTZ R69, R69, R100 ;  /* 0x0000006445457220 */ /* 0x000fe20000410000 */
[----:B------:R-:W-:-:S03]  /*1c920*/  @P2 HADD2.F32 R70, -RZ, R63.H0_H0 ;  /* 0x2000003fff462230 */ /* 0x000fc60000004100 */
[----:B------:R-:W-:Y:S01]  /*1c930*/  FSETP.GTU.FTZ.AND P4, PT, R5, R108, PT ;  /* 0x0000006c0500720b */ /* 0x000fe20003f9c000 */
[----:B------:R-:W-:-:S03]  /*1c940*/  IMAD.MOV.U32 R5, RZ, RZ, 0x2 ;  /* 0x00000002ff057424 */ /* 0x000fc600078e00ff */
        /* <DEDUP_REMOVED lines=13> */
.L_x_2233:
        /* <DEDUP_REMOVED lines=13> */
.L_x_2235:
[----:B------:R-:W-:Y:S05]  /*1caf0*/  BSYNC.RECONVERGENT B2 ;  /* 0x0000000000027941 */ /* 0x000fea0003800200 */
.L_x_2234:
        /* <DEDUP_REMOVED lines=60> */
.L_x_2232:
[----:B------:R-:W-:Y:S05]  /*1cec0*/  BSYNC.RECONVERGENT B1 ;  /* 0x0000000000017941 */ /* 0x000fea0003800200 */
.L_x_2231:
[----:B------:R-:W-:Y:S01]  /*1ced0*/  I2FP.F32.U32 R70, R88 ;  /* 0x0000005800467245 */ /* 0x000fe20000201000 */
[----:B------:R-:W-:Y:S01]  /*1cee0*/  HADD2.F32 R67, -RZ, R67.H1_H1 ;  /* 0x30000043ff437230 */ /* 0x000fe20000004100 */
[----:B------:R-:W-:Y:S01]  /*1cef0*/  PRMT R66, R64, 0x5410, R66 ;  /* 0x0000541040427816 */ /* 0x000fe20000000042 */
[----:B------:R-:W-:Y:S01]  /*1cf00*/  @P2 HADD2.F32 R71, -RZ, R63.H1_H1 ;  /* 0x3000003fff472230 */ /* 0x000fe20000004100 */
[----:B------:R-:W-:Y:S01]  /*1cf10*/  PRMT R65, R90, 0x5410, R65 ;  /* 0x000054105a417816 */ /* 0x000fe20000000041 */
[----:B------:R-:W-:Y:S01]  /*1cf20*/  FFMA.FTZ R109, R70, R109, 1.1641532182693481445e-10 ;  /* 0x2f000000466d7423 */ /* 0x000fe2000001006d */
[----:B------:R-:W-:Y:S01]  /*1cf30*/  FMUL.FTZ R67, R67, R100 ;  /* 0x0000006443437220 */ /* 0x000fe20000410000 */
[----:B------:R-:W-:Y:S01]  /*1cf40*/  IMAD.MOV.U32 R89, RZ, RZ, R68 ;  /* 0x000000ffff597224 */ /* 0x000fe200078e0044 */
[----:B------:R-:W-:Y:S02]  /*1cf50*/  PRMT R64, R93, 0x5410, R91 ;  /* 0x000054105d407816 */ /* 0x000fe4000000005b */
[----:B------:R-:W-:-:S04]  /*1cf60*/  FSETP.GTU.FTZ.AND P5, PT, R109, R108, PT ;  /* 0x0000006c6d00720b */ /* 0x000fc80003fbc000 */
[----:B------:R-:W-:Y:S02]  /*1cf70*/  FSEL R88, R67, RZ, !P5 ;  /* 0x000000ff43587208 */ /* 0x000fe40006800000 */
[----:B------:R-:W-:-:S03]  /*1cf80*/  PLOP3.LUT P5, PT, P5, PT, PT, 0x8, 0x80 ;  /* 0x000000000080781c */ /* 0x000fc60002fae170 */
[----:B------:R-:W-:-:S05]  /*1cf90*/  @P2 FADD.FTZ R88, R71, R88 ;  /* 0x0000005847582221 */ /* 0x000fca0000010000 */
[----:B------:R-:W-:-:S04]  /*1cfa0*/  F2FP.F16.F32.PACK_AB R67, RZ, R88 ;  /* 0x00000058ff43723e */ /* 0x000fc800000000ff */
[----:B------:R-:W-:-:S07]  /*1cfb0*/  PRMT R67, R69, 0x5410, R67 ;  /* 0x0000541045437816 */ /* 0x000fce0000000043 */
.L_x_2195:
[----:B------:R-:W-:Y:S01]  /*1cfc0*/  ISETP.NE.AND P6, PT, R94, RZ, PT ;  /* 0x000000ff5e00720c */ /* 0x000fe20003fc5270 */
[----:B------:R-:W0:Y:S01]  /*1cfd0*/  LDC.64 R90, c[0x0][0x3a8] ;  /* 0x0000ea00ff5a7b82 */ /* 0x000e220000000a00 */
[----:B------:R-:W-:Y:S02]  /*1cfe0*/  SEL R71, RZ, 0x10000, !P4 ;  /* 0x00010000ff477807 */ /* 0x000fe40006000000 */
[----:B------:R-:W-:Y:S02]  /*1cff0*/  SEL R68, RZ, 0x1000000, !P5 ;  /* 0x01000000ff447807 */ /* 0x000fe40006800000 */
[----:B------:R-:W-:Y:S02]  /*1d000*/  SEL R94, RZ, 0x100, !P3 ;  /* 0x00000100ff5e7807 */ /* 0x000fe40005800000 */
[----:B------:R-:W-:Y:S02]  /*1d010*/  ISETP.NE.AND P5, PT, R111, RZ, PT ;  /* 0x000000ff6f00720c */ /* 0x000fe40003fa5270 */
[----:B------:R-:W-:-:S02]  /*1d020*/  LOP3.LUT R94, R94, R68, R71, 0xfe, !PT ;  /* 0x000000445e5e7212 */ /* 0x000fc400078efe47 */
[----:B------:R-:W1:Y:S01]  /*1d030*/  LDC.64 R70, c[0x0][0x3b0] ;  /* 0x0000ec00ff467b82 */ /* 0x000e620000000a00 */
[----:B------:R-:W-:Y:S02]  /*1d040*/  ISETP.NE.AND P4, PT, R103, RZ, PT ;  /* 0x000000ff6700720c */ /* 0x000fe40003f85270 */
[----:B------:R-:W-:Y:S02]  /*1d050*/  ISETP.NE.AND P3, PT, R102, RZ, PT ;  /* 0x000000ff6600720c */ /* 0x000fe40003f65270 */
[----:B------:R-:W-:Y:S02]  /*1d060*/  SEL R69, RZ, 0x10000, !P4 ;  /* 0x00010000ff457807 */ /* 0x000fe40006000000 */
[----:B------:R-:W-:Y:S02]  /*1d070*/  SEL R93, RZ, 0x1000000, !P3 ;  /* 0x01000000ff5d7807 */ /* 0x000fe40005800000 */
[----:B------:R-:W-:Y:S02]  /*1d080*/  SEL R68, RZ, 0x100, !P5 ;  /* 0x00000100ff447807 */ /* 0x000fe40006800000 */
[----:B------:R-:W-:-:S02]  /*1d090*/  ISETP.NE.AND P2, PT, R116, RZ, PT ;  /* 0x000000ff7400720c */ /* 0x000fc40003f45270 */
[----:B------:R-:W-:Y:S01]  /*1d0a0*/  LOP3.LUT R68, R68, R93, R69, 0xfe, !PT ;  /* 0x0000005d44447212 */ /* 0x000fe200078efe45 */
[----:B0-----:R-:W-:Y:S01]  /*1d0b0*/  IMAD.WIDE.U32 R90, R92, 0x10, R90 ;  /* 0x000000105c5a7825 */ /* 0x001fe200078e005a */
[----:B------:R-:W-:Y:S02]  /*1d0c0*/  SEL R69, RZ, 0x1, !P6 ;  /* 0x00000001ff457807 */ /* 0x000fe40007000000 */
[----:B------:R-:W-:Y:S02]  /*1d0d0*/  SEL R93, RZ, 0x1, !P2 ;  /* 0x00000001ff5d7807 */ /* 0x000fe40005000000 */
[----:B------:R-:W-:Y:S01]  /*1d0e0*/  LOP3.LUT R69, R94, R69, RZ, 0xfc, !PT ;  /* 0x000000455e457212 */ /* 0x000fe200078efcff */
[----:B------:R2:W-:Y:S01]  /*1d0f0*/  STG.E.128 desc[UR6][R90.64], R64 ;  /* 0x000000405a007986 */ /* 0x0005e2000c101d06 */
[----:B------:R-:W-:Y:S01]  /*1d100*/  LOP3.LUT R68, R68, R93, RZ, 0xfc, !PT ;  /* 0x0000005d44447212 */ /* 0x000fe200078efcff */
[----:B-1----:R-:W-:-:S05]  /*1d110*/  IMAD.WIDE.U32 R70, R92, 0x8, R70 ;  /* 0x000000085c467825 */ /* 0x002fca00078e0046 */
[----:B------:R2:W-:Y:S01]  /*1d120*/  STG.E.64 desc[UR6][R70.64], R68 ;  /* 0x0000004446007986 */ /* 0x0005e2000c101b06 */
[----:B------:R-:W-:Y:S05]  /*1d130*/  @!P1 BRA `(.L_x_2113) ;  /* 0x0000000000509947 */ /* 0x000fea0003800000 */
[----:B--2---:R-:W-:Y:S01]  /*1d140*/  SHF.L.U32 R65, R95, 0x10, RZ ;  /* 0x000000105f417819 */ /* 0x004fe200000006ff */
        /* <DEDUP_REMOVED lines=19> */
.L_x_2113:
[----:B------:R-:W-:Y:S05]  /*1d280*/  BSYNC.RECONVERGENT B0 ;  /* 0x0000000000007941 */ /* 0x000fea0003800200 */
.L_x_2112:
[----:B0123--:R-:W-:Y:S01]  /*1d290*/  FADD.FTZ R64, RZ, R0 ;  /* 0x00000000ff407221 */ /* 0x00ffe20000010000 */
[C---:B------:R-:W-:Y:S01]  /*1d2a0*/  ISETP.GE.U32.AND P1, PT, R122.reuse, 0x20, PT ;  /* 0x000000207a00780c */ /* 0x040fe20003f26070 */
[----:B------:R-:W0:Y:S01]  /*1d2b0*/  S2R R67, SR_TID.X ;  /* 0x0000000000437919 */ /* 0x000e220000002100 */
[C---:B------:R-:W-:Y:S01]  /*1d2c0*/  ISETP.GT.U32.AND P2, PT, R122.reuse, 0x3f, PT ;  /* 0x0000003f7a00780c */ /* 0x040fe20003f44070 */
        /* <DEDUP_REMOVED lines=98> */
.L_x_2255:
[----:B-1----:R-:W-:Y:S01]  /*1d8f0*/  FADD.FTZ R91, R70, R71 ;  /* 0x00000047465b7221 */ /* 0x002fe20000010000 */
[----:B0-----:R-:W-:Y:S01]  /*1d900*/  FMUL.FTZ R70, R69, R69 ;  /* 0x0000004545467220 */ /* 0x001fe20000410000 */
[----:B------:R-:W-:Y:S01]  /*1d910*/  ISETP.NE.AND P2, PT, RZ, UR10, PT ;  /* 0x0000000aff007c0c */ /* 0x000fe2000bf45270 */
[----:B------:R-:W0:Y:S01]  /*1d920*/  @!P4 LDC.64 R66, c[0x0][0x3c0] ;  /* 0x0000f000ff42cb82 */ /* 0x000e220000000a00 */
[----:B------:R-:W-:Y:S01]  /*1d930*/  FFMA.FTZ R68, R91, R68, UR11 ;  /* 0x0000000b5b447e23 */ /* 0x000fe20008010044 */
[----:B------:R-:W-:Y:S01]  /*1d940*/  BSSY.RECONVERGENT B0, `(.L_x_2237) ;  /* 0x000005a000007945 */ /* 0x000fe20003800200 */
[----:B------:R-:W-:-:S05]  /*1d950*/  FSEL R71, R70, RZ, P2 ;  /* 0x000000ff46477208 */ /* 0x000fca0001000000 */
[----:B------:R-:W1:Y:S01]  /*1d960*/  @!P4 LDC.64 R64, c[0x0][0x3c8] ;  /* 0x0000f200ff40cb82 */ /* 0x000e620000000a00 */
[----:B------:R-:W-:Y:S01]  /*1d970*/  FADD.FTZ R68, R68, R71 ;  /* 0x0000004744447221 */ /* 0x000fe20000010000 */
[----:B------:R-:W-:-:S03]  /*1d980*/  FSEL R71, R69, RZ, !P2 ;  /* 0x000000ff45477208 */ /* 0x000fc60005000000 */
[----:B------:R-:W2:Y:S01]  /*1d990*/  MUFU.RSQ R70, R68 ;  /* 0x0000004400467308 */ /* 0x000ea20000001400 */
[----:B0-----:R-:W-:-:S05]  /*1d9a0*/  @!P4 IMAD.WIDE R66, R121, 0x4, R66 ;  /* 0x000000047942c825 */ /* 0x001fca00078e0242 */
[----:B------:R0:W-:Y:S01]  /*1d9b0*/  @!P4 STG.E desc[UR6][R66.64], R69 ;  /* 0x000000454200c986 */ /* 0x0001e2000c101906 */
[----:B-1----:R-:W-:-:S05]  /*1d9c0*/  @!P4 IMAD.WIDE R64, R121, 0x4, R64 ;  /* 0x000000047940c825 */ /* 0x002fca00078e0240 */
[----:B--2---:R0:W-:Y:S01]  /*1d9d0*/  @!P4 STG.E desc[UR6][R64.64], R70 ;  /* 0x000000464000c986 */ /* 0x0041e2000c101906 */
[----:B------:R-:W-:Y:S05]  /*1d9e0*/  @!P1 BRA `(.L_x_2238) ;  /* 0x00000004003c9947 */ /* 0x000fea0003800000 */
[--C-:B0-----:R-:W-:Y:S01]  /*1d9f0*/  FADD.FTZ R65, R78, -R71.reuse ;  /* 0x800000474e417221 */ /* 0x101fe20000010000 */
[--C-:B------:R-:W-:Y:S01]  /*1da00*/  FADD.FTZ R91, R80, -R71.reuse ;  /* 0x80000047505b7221 */ /* 0x100fe20000010000 */
[--C-:B------:R-:W-:Y:S01]  /*1da10*/  FADD.FTZ R103, R81, -R71.reuse ;  /* 0x8000004751677221 */ /* 0x100fe20000010000 */
[----:B-----5:R-:W-:Y:S02]  /*1da20*/  HADD2.F32 R64, -RZ, R115.H0_H0 ;  /* 0x20000073ff407230 */ /* 0x020fe40000004100 */
[C---:B------:R-:W-:Y:S01]  /*1da30*/  FMUL.FTZ R92, R70.reuse, R65 ;  /* 0x00000041465c7220 */ /* 0x040fe20000410000 */
[----:B------:R-:W-:Y:S02]  /*1da40*/  HADD2.F32 R66, -RZ, R35.H0_H0 ;  /* 0x20000023ff427230 */ /* 0x000fe40000004100 */
[----:B------:R-:W-:Y:S01]  /*1da50*/  FMUL.FTZ R102, R70, R91 ;  /* 0x0000005b46667220 */ /* 0x000fe20000410000 */
[----:B------:R-:W-:Y:S01]  /*1da60*/  FADD.FTZ R93, R86, -R71 ;  /* 0x80000047565d7221 */ /* 0x000fe20000010000 */
[----:B------:R-:W-:Y:S01]  /*1da70*/  FMUL.FTZ R103, R70, R103 ;  /* 0x0000006746677220 */ /* 0x000fe20000410000 */
[----:B------:R-:W-:-:S02]  /*1da80*/  HADD2.F32 R67, -RZ, R114.H0_H0 ;  /* 0x20000072ff437230 */ /* 0x000fc40000004100 */
[----:B------:R-:W-:Y:S02]  /*1da90*/  HADD2.F32 R69, -RZ, R34.H0_H0 ;  /* 0x20000022ff457230 */ /* 0x000fe40000004100 */
[----:B------:R-:W-:Y:S01]  /*1daa0*/  FMUL.FTZ R93, R70, R93 ;  /* 0x0000005d465d7220 */ /* 0x000fe20000410000 */
[----:B------:R-:W-:Y:S02]  /*1dab0*/  HADD2.F32 R65, -RZ, R114.H1_H1 ;  /* 0x30000072ff417230 */ /* 0x000fe40000004100 */
[----:B------:R-:W-:Y:S01]  /*1dac0*/  FFMA.FTZ R64, R103, R64, R66 ;  /* 0x0000004067407223 */ /* 0x000fe20000010042 */
[----:B------:R-:W-:Y:S02]  /*1dad0*/  HADD2.F32 R91, -RZ, R34.H1_H1 ;  /* 0x30000022ff5b7230 */ /* 0x000fe40000004100 */
[----:B------:R-:W-:Y:S01]  /*1dae0*/  FFMA.FTZ R66, R92, R67, R69 ;  /* 0x000000435c427223 */ /* 0x000fe20000010045 */
[----:B------:R-:W-:Y:S02]  /*1daf0*/  HADD2.F32 R68, -RZ, R115.H1_H1 ;  /* 0x30000073ff447230 */ /* 0x000fe40000004100 */
[----:B------:R-:W-:Y:S01]  /*1db00*/  FADD.FTZ R69, R79, -R71 ;  /* 0x800000474f457221 */ /* 0x000fe20000010000 */
[----:B------:R-:W-:-:S02]  /*1db10*/  HADD2.F32 R90, -RZ, R35.H1_H1 ;  /* 0x30000023ff5a7230 */ /* 0x000fc40000004100 */
[----:B------:R-:W-:Y:S01]  /*1db20*/  FFMA.FTZ R91, R102, R65, R91 ;  /* 0x00000041665b7223 */ /* 0x000fe2000001005b */
[----:B------:R-:W-:Y:S01]  /*1db30*/  FADD.FTZ R65, R16, -R71 ;  /* 0x8000004710417221 */ /* 0x000fe20000010000 */
[C---:B------:R-:W-:Y:S01]  /*1db40*/  FMUL.FTZ R100, R70.reuse, R69 ;  /* 0x0000004546647220 */ /* 0x040fe20000410000 */
[----:B------:R-:W-:Y:S02]  /*1db50*/  HADD2.F32 R69, -RZ, R33.H0_H0 ;  /* 0x20000021ff457230 */ /* 0x000fe40000004100 */
[----:B------:R-:W-:Y:S01]  /*1db60*/  FFMA.FTZ R109, R93, R68, R90 ;  /* 0x000000445d6d7223 */ /* 0x000fe2000001005a */
[----:B------:R-:W-:Y:S01]  /*1db70*/  FMUL.FTZ R94, R70, R65 ;  /* 0x00000041465e7220 */ /* 0x000fe20000410000 */
[--C-:B------:R-:W-:Y:S01]  /*1db80*/  HADD2.F32 R65, -RZ, R113.reuse.H0_H0 ;  /* 0x20000071ff417230 */ /* 0x100fe20000004100 */
[----:B------:R-:W-:Y:S01]  /*1db90*/  F2FP.F16.F32.PACK_AB R66, R91, R66 ;  /* 0x000000425b42723e */ /* 0x000fe200000000ff */
[----:B------:R-:W-:Y:S01]  /*1dba0*/  HADD2.F32 R91, -RZ, R113.H1_H1 ;  /* 0x30000071ff5b7230 */ /* 0x000fe20000004100 */
[----:B------:R-:W-:Y:S01]  /*1dbb0*/  F2FP.F16.F32.PACK_AB R67, R109, R64 ;  /* 0x000000406d43723e */ /* 0x000fe200000000ff */
[----:B------:R-:W-:-:S02]  /*1dbc0*/  HADD2.F32 R109, -RZ, R33.H1_H1 ;  /* 0x30000021ff6d7230 */ /* 0x000fc40000004100 */
[----:B------:R-:W-:Y:S01]  /*1dbd0*/  FFMA.FTZ R64, R94, R65, R69 ;  /* 0x000000415e407223 */ /* 0x000fe20000010045 */
[----:B------:R-:W-:Y:S01]  /*1dbe0*/  FADD.FTZ R69, R0, -R71 ;  /* 0x8000004700457221 */ /* 0x000fe20000010000 */
[--C-:B------:R-:W-:Y:S02]  /*1dbf0*/  HADD2.F32 R68, -RZ, R112.reuse.H1_H1 ;  /* 0x30000070ff447230 */ /* 0x100fe40000004100 */
[----:B------:R-:W-:Y:S01]  /*1dc00*/  FFMA.FTZ R65, R100, R91, R109 ;  /* 0x0000005b64417223 */ /* 0x000fe2000001006d */
[----:B------:R-:W-:Y:S01]  /*1dc10*/  FADD.FTZ R91, R17, -R71 ;  /* 0x80000047115b7221 */ /* 0x000fe20000010000 */
[C---:B------:R-:W-:Y:S01]  /*1dc20*/  FMUL.FTZ R90, R70.reuse, R69 ;  /* 0x00000045465a7220 */ /* 0x040fe20000410000 */
[----:B------:R-:W-:Y:S02]  /*1dc30*/  HADD2.F32 R69, -RZ, R112.H0_H0 ;  /* 0x20000070ff457230 */ /* 0x000fe40000004100 */
[--C-:B------:R-:W-:Y:S02]  /*1dc40*/  HADD2.F32 R109, -RZ, R32.reuse.H0_H0 ;  /* 0x20000020ff6d7230 */ /* 0x100fe40000004100 */
[----:B------:R-:W-:Y:S01]  /*1dc50*/  FMUL.FTZ R91, R70, R91 ;  /* 0x0000005b465b7220 */ /* 0x000fe20000410000 */
[----:B------:R-:W-:Y:S01]  /*1dc60*/  HADD2.F32 R116, -RZ, R32.H1_H1 ;  /* 0x30000020ff747230 */ /* 0x000fe20000004100 */
[----:B------:R-:W-:Y:S01]  /*1dc70*/  F2FP.F16.F32.PACK_AB R65, R65, R64 ;  /* 0x000000404141723e */ /* 0x000fe200000000ff */
[----:B------:R-:W-:-:S03]  /*1dc80*/  FFMA.FTZ R108, R90, R69, R109 ;  /* 0x000000455a6c7223 */ /* 0x000fc6000001006d */
[----:B------:R-:W-:Y:S01]  /*1dc90*/  FFMA.FTZ R109, R91, R68, R116 ;  /* 0x000000445b6d7223 */ /* 0x000fe20000010074 */
[----:B------:R-:W-:Y:S01]  /*1dca0*/  HADD2.F32 R116, -RZ, R31.H0_H0 ;  /* 0x2000001fff747230 */ /* 0x000fe20000004100 */
[----:B------:R-:W0:Y:S03]  /*1dcb0*/  LDC.64 R68, c[0x0][0x428] ;  /* 0x00010a00ff447b82 */ /* 0x000e260000000a00 */
[----:B------:R-:W-:Y:S01]  /*1dcc0*/  F2FP.F16.F32.PACK_AB R64, R109, R108 ;  /* 0x0000006c6d40723e */ /* 0x000fe200000000ff */
[----:B------:R-:W-:Y:S02]  /*1dcd0*/  HADD2.F32 R108, -RZ, R107.H0_H0 ;  /* 0x2000006bff6c7230 */ /* 0x000fe40000004100 */
[----:B------:R-:W-:-:S03]  /*1dce0*/  HADD2.F32 R109, -RZ, R30.H0_H0 ;  /* 0x2000001eff6d7230 */ /* 0x000fc60000004100 */
[----:B------:R-:W-:Y:S01]  /*1dcf0*/  FFMA.FTZ R103, R103, R108, R116 ;  /* 0x0000006c67677223 */ /* 0x000fe20000010074 */
[----:B------:R-:W-:Y:S02]  /*1dd00*/  HADD2.F32 R108, -RZ, R107.H1_H1 ;  /* 0x3000006bff6c7230 */ /* 0x000fe40000004100 */
[----:B------:R-:W-:-:S05]  /*1dd10*/  HADD2.F32 R116, -RZ, R31.H1_H1 ;  /* 0x3000001fff747230 */ /* 0x000fca0000004100 */
[----:B------:R-:W-:Y:S01]  /*1dd20*/  FFMA.FTZ R108, R93, R108, R116 ;  /* 0x0000006c5d6c7223 */ /* 0x000fe20000010074 */
[----:B------:R-:W-:-:S05]  /*1dd30*/  HADD2.F32 R93, -RZ, R106.H0_H0 ;  /* 0x2000006aff5d7230 */ /* 0x000fca0000004100 */
[----:B------:R-:W-:Y:S01]  /*1dd40*/  FFMA.FTZ R92, R92, R93, R109 ;  /* 0x0000005d5c5c7223 */ /* 0x000fe2000001006d */
[----:B0-----:R-:W-:-:S04]  /*1dd50*/  IMAD.WIDE.U32 R68, R2, 0x10, R68 ;  /* 0x0000001002447825 */ /* 0x001fc800078e0044 */
[----:B------:R-:W-:Y:S01]  /*1dd60*/  HADD2.F32 R93, -RZ, R106.H1_H1 ;  /* 0x3000006aff5d7230 */ /* 0x000fe20000004100 */
[----:B------:R0:W-:Y:S02]  /*1dd70*/  STG.E.128 desc[UR6][R68.64], R64 ;  /* 0x0000004044007986 */ /* 0x0001e4000c101d06 */
[----:B0-----:R-:W-:Y:S02]  /*1dd80*/  HADD2.F32 R67, -RZ, R105.H0_H0 ;  /* 0x20000069ff437230 */ /* 0x001fe40000004100 */
[----:B------:R-:W-:Y:S02]  /*1dd90*/  HADD2.F32 R69, -RZ, R29.H0_H0 ;  /* 0x2000001dff457230 */ /* 0x000fe40000004100 */
[----:B------:R-:W-:Y:S02]  /*1dda0*/  HADD2.F32 R65, -RZ, R30.H1_H1 ;  /* 0x3000001eff417230 */ /* 0x000fe40000004100 */
[----:B------:R-:W-:Y:S02]  /*1ddb0*/  HADD2.F32 R66, -RZ, R104.H1_H1 ;  /* 0x30000068ff427230 */ /* 0x000fe40000004100 */
[----:B------:R-:W-:Y:S01]  /*1ddc0*/  FFMA.FTZ R94, R94, R67, R69 ;  /* 0x000000435e5e7223 */ /* 0x000fe20000010045 */
[----:B------:R-:W-:-:S02]  /*1ddd0*/  HADD2.F32 R67, -RZ, R105.H1_H1 ;  /* 0x30000069ff437230 */ /* 0x000fc40000004100 */
[----:B------:R-:W-:Y:S01]  /*1dde0*/  FFMA.FTZ R65, R102, R93, R65 ;  /* 0x0000005d66417223 */ /* 0x000fe20000010041 */
[----:B------:R-:W-:Y:S02]  /*1ddf0*/  HADD2.F32 R69, -RZ, R29.H1_H1 ;  /* 0x3000001dff457230 */ /* 0x000fe40000004100 */
[----:B------:R-:W-:-:S03]  /*1de00*/  HADD2.F32 R93, -RZ, R28.H0_H0 ;  /* 0x2000001cff5d7230 */ /* 0x000fc60000004100 */
[----:B------:R-:W-:Y:S01]  /*1de10*/  FFMA.FTZ R109, R100, R67, R69 ;  /* 0x00000043646d7223 */ /* 0x000fe20000010045 */
[----:B------:R-:W-:Y:S01]  /*1de20*/  HADD2.F32 R67, -RZ, R104.H0_H0 ;  /* 0x20000068ff437230 */ /* 0x000fe20000004100 */
[----:B------:R-:W0:Y:S04]  /*1de30*/  LDC.64 R68, c[0x0][0x430] ;  /* 0x00010c00ff447b82 */ /* 0x000e280000000a00 */
[----:B------:R-:W-:Y:S01]  /*1de40*/  FFMA.FTZ R64, R90, R67, R93 ;  /* 0x000000435a407223 */ /* 0x000fe2000001005d */
[----:B------:R-:W-:Y:S01]  /*1de50*/  HADD2.F32 R90, -RZ, R28.H1_H1 ;  /* 0x3000001cff5a7230 */ /* 0x000fe20000004100 */
[----:B------:R-:W-:-:S04]  /*1de60*/  F2FP.F16.F32.PACK_AB R67, R108, R103 ;  /* 0x000000676c43723e */ /* 0x000fc800000000ff */
[----:B------:R-:W-:Y:S01]  /*1de70*/  FFMA.FTZ R91, R91, R66, R90 ;  /* 0x000000425b5b7223 */ /* 0x000fe2000001005a */
[----:B------:R-:W-:Y:S02]  /*1de80*/  F2FP.F16.F32.PACK_AB R66, R65, R92 ;  /* 0x0000005c4142723e */ /* 0x000fe400000000ff */
[----:B------:R-:W-:Y:S02]  /*1de90*/  F2FP.F16.F32.PACK_AB R65, R109, R94 ;  /* 0x0000005e6d41723e */ /* 0x000fe400000000ff */
[----:B------:R-:W-:Y:S01]  /*1dea0*/  F2FP.F16.F32.PACK_AB R64, R91, R64 ;  /* 0x000000405b40723e */ /* 0x000fe200000000ff */
[----:B0-----:R-:W-:-:S04]  /*1deb0*/  IMAD.WIDE.U32 R68, R2, 0x10, R68 ;  /* 0x0000001002447825 */ /* 0x001fc800078e0044 */
[----:B------:R-:W-:Y:S01]  /*1dec0*/  VIADD R2, R2, 0x20 ;  /* 0x0000002002027836 */ /* 0x000fe20000000000 */
[----:B------:R1:W-:Y:S06]  /*1ded0*/  STG.E.128 desc[UR6][R68.64], R64 ;  /* 0x0000004044007986 */ /* 0x0003ec000c101d06 */
.L_x_2238:
[----:B------:R-:W-:Y:S05]  /*1dee0*/  BSYNC.RECONVERGENT B0 ;  /* 0x0000000000007941 */ /* 0x000fea0003800200 */
.L_x_2237:
[----:B------:R-:W-:Y:S01]  /*1def0*/  ISETP.NE.AND P1, PT, R123, RZ, PT ;  /* 0x000000ff7b00720c */ /* 0x000fe20003f25270 */
[----:B------:R-:W-:-:S12]  /*1df00*/  BSSY.RECONVERGENT B0, `(.L_x_2239) ;  /* 0x0000051000007945 */ /* 0x000fd80003800200 */
[----:B------:R-:W-:Y:S05]  /*1df10*/  @!P1 BRA `(.L_x_2240) ;  /* 0x00000004003c9947 */ /* 0x000fea0003800000 */
[--C-:B01----:R-:W-:Y:S01]  /*1df20*/  FADD.FTZ R65, R87, -R71.reuse ;  /* 0x8000004757417221 */ /* 0x103fe20000010000 */
[--C-:B------:R-:W-:Y:S01]  /*1df30*/  FADD.FTZ R91, R82, -R71.reuse ;  /* 0x80000047525b7221 */ /* 0x100fe20000010000 */
[--C-:B------:R-:W-:Y:S01]  /*1df40*/  FADD.FTZ R103, R83, -R71.reuse ;  /* 0x8000004753677221 */ /* 0x100fe20000010000 */
[----:B-----5:R-:W-:Y:S02]  /*1df50*/  HADD2.F32 R67, -RZ, R99.H1_H1 ;  /* 0x30000063ff437230 */ /* 0x020fe40000004100 */
[----:B------:R-:W-:Y:S01]  /*1df60*/  FMUL.FTZ R102, R70, R65 ;  /* 0x0000004146667220 */ /* 0x000fe20000410000 */
[----:B------:R-:W-:Y:S01]  /*1df70*/  FADD.FTZ R65, R76, -R71 ;  /* 0x800000474c417221 */ /* 0x000fe20000010000 */
[----:B------:R-:W-:Y:S02]  /*1df80*/  HADD2.F32 R69, -RZ, R39.H1_H1 ;  /* 0x30000027ff457230 */ /* 0x000fe40000004100 */
[----:B------:R-:W-:Y:S01]  /*1df90*/  FMUL.FTZ R94, R70, R91 ;  /* 0x0000005b465e7220 */ /* 0x000fe20000410000 */
[----:B------:R-:W-:-:S02]  /*1dfa0*/  HADD2.F32 R91, -RZ, R38.H1_H1 ;  /* 0x30000026ff5b7230 */ /* 0x000fc40000004100 */
[C---:B------:R-:W-:Y:S01]  /*1dfb0*/  FMUL.FTZ R100, R70.reuse, R65 ;  /* 0x0000004146647220 */ /* 0x040fe20000410000 */
[--C-:B------:R-:W-:Y:S02]  /*1dfc0*/  HADD2.F32 R65, -RZ, R98.reuse.H1_H1 ;  /* 0x30000062ff417230 */ /* 0x100fe40000004100 */
[----:B------:R-:W-:Y:S01]  /*1dfd0*/  FMUL.FTZ R103, R70, R103 ;  /* 0x0000006746677220 */ /* 0x000fe20000410000 */
[----:B------:R-:W-:Y:S02]  /*1dfe0*/  HADD2.F32 R64, -RZ, R99.H0_H0 ;  /* 0x20000063ff407230 */ /* 0x000fe40000004100 */
[----:B------:R-:W-:Y:S01]  /*1dff0*/  FFMA.FTZ R93, R102, R67, R69 ;  /* 0x00000043665d7223 */ /* 0x000fe20000010045 */
[----:B------:R-:W-:Y:S02]  /*1e000*/  HADD2.F32 R66, -RZ, R39.H0_H0 ;  /* 0x20000027ff427230 */ /* 0x000fe40000004100 */
[----:B------:R-:W-:Y:S01]  /*1e010*/  FFMA.FTZ R91, R94, R65, R91 ;  /* 0x000000415e5b7223 */ /* 0x000fe2000001005b */
[----:B------:R-:W-:-:S02]  /*1e020*/  HADD2.F32 R67, -RZ, R98.H0_H0 ;  /* 0x20000062ff437230 */ /* 0x000fc40000004100 */
[----:B------:R-:W-:Y:S01]  /*1e030*/  FADD.FTZ R65, R14, -R71 ;  /* 0x800000470e417221 */ /* 0x000fe20000010000 */
[----:B------:R-:W-:Y:S02]  /*1e040*/  HADD2.F32 R69, -RZ, R38.H0_H0 ;  /* 0x20000026ff457230 */ /* 0x000fe40000004100 */
[----:B------:R-:W-:Y:S01]  /*1e050*/  FFMA.FTZ R64, R103, R64, R66 ;  /* 0x0000004067407223 */ /* 0x000fe20000010042 */
[--C-:B------:R-:W-:Y:S02]  /*1e060*/  HADD2.F32 R68, -RZ, R97.reuse.H1_H1 ;  /* 0x30000061ff447230 */ /* 0x100fe40000004100 */
[----:B------:R-:W-:Y:S01]  /*1e070*/  FMUL.FTZ R92, R70, R65 ;  /* 0x00000041465c7220 */ /* 0x000fe20000410000 */
[----:B------:R-:W-:Y:S02]  /*1e080*/  HADD2.F32 R65, -RZ, R97.H0_H0 ;  /* 0x20000061ff417230 */ /* 0x000fe40000004100 */
[----:B------:R-:W-:Y:S01]  /*1e090*/  FFMA.FTZ R66, R100, R67, R69 ;  /* 0x0000004364427223 */ /* 0x000fe20000010045 */
[----:B------:R-:W-:Y:S01]  /*1e0a0*/  F2FP.F16.F32.PACK_AB R67, R93, R64 ;  /* 0x000000405d43723e */ /* 0x000fe200000000ff */
[----:B------:R-:W-:-:S02]  /*1e0b0*/  HADD2.F32 R69, -RZ, R37.H0_H0 ;  /* 0x20000025ff457230 */ /* 0x000fc40000004100 */
[--C-:B------:R-:W-:Y:S01]  /*1e0c0*/  FADD.FTZ R93, R77, -R71.reuse ;  /* 0x800000474d5d7221 */ /* 0x100fe20000010000 */
[----:B------:R-:W-:Y:S01]  /*1e0d0*/  HADD2.F32 R90, -RZ, R37.H1_H1 ;  /* 0x30000025ff5a7230 */ /* 0x000fe20000004100 */
[----:B------:R-:W-:Y:S01]  /*1e0e0*/  F2FP.F16.F32.PACK_AB R66, R91, R66 ;  /* 0x000000425b42723e */ /* 0x000fe200000000ff */
[----:B------:R-:W-:Y:S01]  /*1e0f0*/  FADD.FTZ R91, R15, -R71 ;  /* 0x800000470f5b7221 */ /* 0x000fe20000010000 */
[----:B------:R-:W-:Y:S01]  /*1e100*/  FMUL.FTZ R93, R70, R93 ;  /* 0x0000005d465d7220 */ /* 0x000fe20000410000 */
[----:B------:R-:W-:Y:S01]  /*1e110*/  FFMA.FTZ R64, R92, R65, R69 ;  /* 0x000000415c407223 */ /* 0x000fe20000010045 */
[----:B------:R-:W-:Y:S01]  /*1e120*/  FADD.FTZ R69, R12, -R71 ;  /* 0x800000470c457221 */ /* 0x000fe20000010000 */
[----:B------:R-:W-:Y:S02]  /*1e130*/  HADD2.F32 R109, -RZ, R36.H0_H0 ;  /* 0x20000024ff6d7230 */ /* 0x000fe40000004100 */
[----:B------:R-:W-:Y:S01]  /*1e140*/  FFMA.FTZ R65, R93, R68, R90 ;  /* 0x000000445d417223 */ /* 0x000fe2000001005a */
[----:B------:R-:W-:-:S02]  /*1e150*/  HADD2.F32 R68, -RZ, R96.H1_H1 ;  /* 0x30000060ff447230 */ /* 0x000fc40000004100 */
[C---:B------:R-:W-:Y:S01]  /*1e160*/  FMUL.FTZ R90, R70.reuse, R69 ;  /* 0x00000045465a7220 */ /* 0x040fe20000410000 */
[----:B------:R-:W-:Y:S02]  /*1e170*/  HADD2.F32 R69, -RZ, R96.H0_H0 ;  /* 0x20000060ff457230 */ /* 0x000fe40000004100 */
[----:B------:R-:W-:Y:S01]  /*1e180*/  FMUL.FTZ R91, R70, R91 ;  /* 0x0000005b465b7220 */ /* 0x000fe20000410000 */
[----:B------:R-:W-:Y:S01]  /*1e190*/  HADD2.F32 R108, -RZ, R36.H1_H1 ;  /* 0x30000024ff6c7230 */ /* 0x000fe20000004100 */
[----:B------:R-:W-:Y:S01]  /*1e1a0*/  F2FP.F16.F32.PACK_AB R65, R65, R64 ;  /* 0x000000404141723e */ /* 0x000fe200000000ff */
[--C-:B------:R-:W-:Y:S02]  /*1e1b0*/  HADD2.F32 R111, -RZ, R27.reuse.H1_H1 ;  /* 0x3000001bff6f7230 */ /* 0x100fe40000004100 */
[----:B------:R-:W-:Y:S01]  /*1e1c0*/  FFMA.FTZ R109, R90, R69, R109 ;  /* 0x000000455a6d7223 */ /* 0x000fe2000001006d */
[----:B------:R-:W-:Y:S02]  /*1e1d0*/  HADD2.F32 R116, -RZ, R27.H0_H0 ;  /* 0x2000001bff747230 */ /* 0x000fe40000004100 */
[----:B------:R-:W-:-:S02]  /*1e1e0*/  FFMA.FTZ R108, R91, R68, R108 ;  /* 0x000000445b6c7223 */ /* 0x000fc4000001006c */
[----:B------:R-:W0:Y:S03]  /*1e1f0*/  LDC.64 R68, c[0x0][0x428] ;  /* 0x00010a00ff447b82 */ /* 0x000e260000000a00 */
[----:B------:R-:W-:Y:S01]  /*1e200*/  F2FP.F16.F32.PACK_AB R64, R108, R109 ;  /* 0x0000006d6c40723e */ /* 0x000fe200000000ff */
[--C-:B------:R-:W-:Y:S02]  /*1e210*/  HADD2.F32 R109, -RZ, R23.reuse.H1_H1 ;  /* 0x30000017ff6d7230 */ /* 0x100fe40000004100 */
[----:B------:R-:W-:-:S03]  /*1e220*/  HADD2.F32 R108, -RZ, R23.H0_H0 ;  /* 0x20000017ff6c7230 */ /* 0x000fc60000004100 */
[----:B------:R-:W-:Y:S01]  /*1e230*/  FFMA.FTZ R102, R102, R109, R111 ;  /* 0x0000006d66667223 */ /* 0x000fe2000001006f */
[----:B------:R-:W-:Y:S02]  /*1e240*/  HADD2.F32 R109, -RZ, R22.H0_H0 ;  /* 0x20000016ff6d7230 */ /* 0x000fe40000004100 */
[----:B------:R-:W-:Y:S01]  /*1e250*/  FFMA.FTZ R103, R103, R108, R116 ;  /* 0x0000006c67677223 */ /* 0x000fe20000010074 */
[----:B------:R-:W-:-:S05]  /*1e260*/  HADD2.F32 R111, -RZ, R26.H0_H0 ;  /* 0x2000001aff6f7230 */ /* 0x000fca0000004100 */
[----:B------:R-:W-:Y:S01]  /*1e270*/  FFMA.FTZ R100, R100, R109, R111 ;  /* 0x0000006d64647223 */ /* 0x000fe2000001006f */
[----:B------:R-:W-:Y:S02]  /*1e280*/  HADD2.F32 R109, -RZ, R22.H1_H1 ;  /* 0x30000016ff6d7230 */ /* 0x000fe40000004100 */
[----:B0-----:R-:W-:-:S05]  /*1e290*/  IMAD.WIDE.U32 R68, R2, 0x10, R68 ;  /* 0x0000001002447825 */ /* 0x001fca00078e0044 */
[----:B------:R0:W-:Y:S02]  /*1e2a0*/  STG.E.128 desc[UR6][R68.64], R64 ;  /* 0x0000004044007986 */ /* 0x0001e4000c101d06 */
[----:B0-----:R-:W-:Y:S02]  /*1e2b0*/  HADD2.F32 R67, -RZ, R21.H0_H0 ;  /* 0x20000015ff437230 */ /* 0x001fe40000004100 */
[----:B------:R-:W-:Y:S02]  /*1e2c0*/  HADD2.F32 R69, -RZ, R25.H0_H0 ;  /* 0x20000019ff457230 */ /* 0x000fe40000004100 */
[----:B------:R-:W-:Y:S02]  /*1e2d0*/  HADD2.F32 R65, -RZ, R26.H1_H1 ;  /* 0x3000001aff417230 */ /* 0x000fe40000004100 */
[----:B------:R-:W-:Y:S02]  /*1e2e0*/  HADD2.F32 R64, -RZ, R21.H1_H1 ;  /* 0x30000015ff407230 */ /* 0x000fe40000004100 */
[----:B------:R-:W-:Y:S01]  /*1e2f0*/  FFMA.FTZ R92, R92, R67, R69 ;  /* 0x000000435c5c7223 */ /* 0x000fe20000010045 */
[----:B------:R-:W-:Y:S01]  /*1e300*/  HADD2.F32 R66, -RZ, R25.H1_H1 ;  /* 0x30000019ff427230 */ /* 0x000fe20000004100 */
[----:B------:R-:W0:Y:S01]  /*1e310*/  LDC.64 R68, c[0x0][0x430] ;  /* 0x00010c00ff447b82 */ /* 0x000e220000000a00 */
[----:B------:R-:W-:Y:S01]  /*1e320*/  FFMA.FTZ R65, R94, R109, R65 ;  /* 0x0000006d5e417223 */ /* 0x000fe20000010041 */
[----:B------:R-:W-:-:S02]  /*1e330*/  HADD2.F32 R67, -RZ, R20.H0_H0 ;  /* 0x20000014ff437230 */ /* 0x000fc40000004100 */
[----:B------:R-:W-:Y:S01]  /*1e340*/  FFMA.FTZ R109, R93, R64, R66 ;  /* 0x000000405d6d7223 */ /* 0x000fe20000010042 */
[----:B------:R-:W-:Y:S02]  /*1e350*/  HADD2.F32 R93, -RZ, R24.H0_H0 ;  /* 0x20000018ff5d7230 */ /* 0x000fe40000004100 */
[----:B------:R-:W-:-:S03]  /*1e360*/  HADD2.F32 R66, -RZ, R20.H1_H1 ;  /* 0x30000014ff427230 */ /* 0x000fc60000004100 */
[----:B------:R-:W-:Y:S01]  /*1e370*/  FFMA.FTZ R64, R90, R67, R93 ;  /* 0x000000435a407223 */ /* 0x000fe2000001005d */
[----:B------:R-:W-:Y:S01]  /*1e380*/  HADD2.F32 R90, -RZ, R24.H1_H1 ;  /* 0x30000018ff5a7230 */ /* 0x000fe20000004100 */
[----:B------:R-:W-:-:S04]  /*1e390*/  F2FP.F16.F32.PACK_AB R67, R102, R103 ;  /* 0x000000676643723e */ /* 0x000fc800000000ff */
[----:B------:R-:W-:Y:S01]  /*1e3a0*/  FFMA.FTZ R91, R91, R66, R90 ;  /* 0x000000425b5b7223 */ /* 0x000fe2000001005a */
[----:B------:R-:W-:Y:S02]  /*1e3b0*/  F2FP.F16.F32.PACK_AB R66, R65, R100 ;  /* 0x000000644142723e */ /* 0x000fe400000000ff */
[----:B------:R-:W-:Y:S02]  /*1e3c0*/  F2FP.F16.F32.PACK_AB R65, R109, R92 ;  /* 0x0000005c6d41723e */ /* 0x000fe400000000ff */
[----:B------:R-:W-:Y:S01]  /*1e3d0*/  F2FP.F16.F32.PACK_AB R64, R91, R64 ;  /* 0x000000405b40723e */ /* 0x000fe200000000ff */
[C---:B0-----:R-:W-:Y:S01]  /*1e3e0*/  IMAD.WIDE.U32 R68, R2.reuse, 0x10, R68 ;  /* 0x0000001002447825 */ /* 0x041fe200078e0044 */
[----:B------:R-:W-:-:S04]  /*1e3f0*/  IADD3 R2, PT, PT, R2, 0x20, RZ ;  /* 0x0000002002027810 */ /* 0x000fc80007ffe0ff */
[----:B------:R2:W-:Y:S03]  /*1e400*/  STG.E.128 desc[UR6][R68.64], R64 ;  /* 0x0000004044007986 */ /* 0x0005e6000c101d06 */
.L_x_2240:
[----:B------:R-:W-:Y:S05]  /*1e410*/  BSYNC.RECONVERGENT B0 ;  /* 0x0000000000007941 */ /* 0x000fea0003800200 */
.L_x_2239:
[----:B------:R-:W-:Y:S04]  /*1e420*/  BSSY.RECONVERGENT B0, `(.L_x_2241) ;  /* 0x0000050000007945 */ /* 0x000fe80003800200 */
[----:B------:R-:W-:Y:S05]  /*1e430*/  @!P0 BRA `(.L_x_2242) ;  /* 0x0000000400388947 */ /* 0x000fea0003800000 */
[--C-:B012---:R-:W-:Y:S01]  /*1e440*/  FADD.FTZ R65, R13, -R71.reuse ;  /* 0x800000470d417221 */ /* 0x107fe20000010000 */
[----:B-----5:R-:W-:Y:S02]  /*1e450*/  HADD2.F32 R64, -RZ, R40.H0_H0 ;  /* 0x20000028ff407230 */ /* 0x020fe40000004100 */
[----:B------:R-:W-:Y:S01]  /*1e460*/  FADD.FTZ R67, R72, -R71 ;  /* 0x8000004748437221 */ /* 0x000fe20000010000 */
[----:B------:R-:W-:Y:S02]  /*1e470*/  HADD2.F32 R66, -RZ, R48.H0_H0 ;  /* 0x20000030ff427230 */ /* 0x000fe40000004100 */
[C---:B------:R-:W-:Y:S01]  /*1e480*/  FMUL.FTZ R65, R70.reuse, R65 ;  /* 0x0000004146417220 */ /* 0x040fe20000410000 */
[----:B------:R-:W-:Y:S02]  /*1e490*/  HADD2.F32 R68, -RZ, R44.H0_H0 ;  /* 0x2000002cff447230 */ /* 0x000fe40000004100 */
[----:B------:R-:W-:Y:S01]  /*1e4a0*/  FMUL.FTZ R67, R70, R67 ;  /* 0x0000004346437220 */ /* 0x000fe20000410000 */
[----:B------:R-:W-:-:S02]  /*1e4b0*/  HADD2.F32 R90, -RZ, R52.H0_H0 ;  /* 0x20000034ff5a7230 */ /* 0x000fc40000004100 */
[----:B------:R-:W-:Y:S01]  /*1e4c0*/  FFMA.FTZ R64, R65, R64, R66 ;  /* 0x0000004041407223 */ /* 0x000fe20000010042 */
[----:B------:R-:W-:Y:S02]  /*1e4d0*/  HADD2.F32 R66, -RZ, R40.H1_H1 ;  /* 0x30000028ff427230 */ /* 0x000fe40000004100 */
[--C-:B------:R-:W-:Y:S01]  /*1e4e0*/  FADD.FTZ R91, R75, -R71.reuse ;  /* 0x800000474b5b7221 */ /* 0x100fe20000010000 */
[----:B------:R-:W-:Y:S02]  /*1e4f0*/  HADD2.F32 R92, -RZ, R48.H1_H1 ;  /* 0x30000030ff5c7230 */ /* 0x000fe40000004100 */
[----:B------:R-:W-:Y:S01]  /*1e500*/  FFMA.FTZ R68, R65, R68, R90 ;  /* 0x0000004441447223 */ /* 0x000fe2000001005a */
[----:B------:R-:W-:Y:S02]  /*1e510*/  HADD2.F32 R94, -RZ, R44.H1_H1 ;  /* 0x3000002cff5e7230 */ /* 0x000fe40000004100 */
[----:B------:R-:W-:Y:S01]  /*1e520*/  FADD.FTZ R65, R73, -R71 ;  /* 0x8000004749417221 */ /* 0x000fe20000010000 */
[----:B------:R-:W-:-:S02]  /*1e530*/  HADD2.F32 R103, -RZ, R52.H1_H1 ;  /* 0x30000034ff677230 */ /* 0x000fc40000004100 */
[C---:B------:R-:W-:Y:S01]  /*1e540*/  FFMA.FTZ R111, R67.reuse, R66, R92 ;  /* 0x00000042436f7223 */ /* 0x040fe2000001005c */
[----:B------:R-:W-:Y:S02]  /*1e550*/  HADD2.F32 R66, -RZ, R41.H0_H0 ;  /* 0x20000029ff427230 */ /* 0x000fe40000004100 */
[C---:B------:R-:W-:Y:S01]  /*1e560*/  FMUL.FTZ R69, R70.reuse, R65 ;  /* 0x0000004146457220 */ /* 0x040fe20000410000 */
[----:B------:R-:W-:Y:S02]  /*1e570*/  HADD2.F32 R90, -RZ, R49.H0_H0 ;  /* 0x20000031ff5a7230 */ /* 0x000fe40000004100 */
[----:B------:R-:W-:Y:S01]  /*1e580*/  FFMA.FTZ R103, R67, R94, R103 ;  /* 0x0000005e43677223 */ /* 0x000fe20000010067 */
[----:B------:R-:W-:Y:S02]  /*1e590*/  HADD2.F32 R92, -RZ, R45.H0_H0 ;  /* 0x2000002dff5c7230 */ /* 0x000fe40000004100 */
[----:B------:R-:W-:Y:S01]  /*1e5a0*/  FMUL.FTZ R91, R70, R91 ;  /* 0x0000005b465b7220 */ /* 0x000fe20000410000 */
[----:B------:R-:W-:-:S02]  /*1e5b0*/  HADD2.F32 R67, -RZ, R53.H0_H0 ;  /* 0x20000035ff437230 */ /* 0x000fc40000004100 */
[----:B------:R-:W-:Y:S01]  /*1e5c0*/  FFMA.FTZ R65, R69, R66, R90 ;  /* 0x0000004245417223 */ /* 0x000fe2000001005a */
[----:B------:R-:W-:Y:S01]  /*1e5d0*/  HADD2.F32 R94, -RZ, R45.H1_H1 ;  /* 0x3000002dff5e7230 */ /* 0x000fe20000004100 */
[----:B------:R-:W-:Y:S01]  /*1e5e0*/  F2FP.F16.F32.PACK_AB R64, R111, R64 ;  /* 0x000000406f40723e */ /* 0x000fe200000000ff */
[----:B------:R-:W-:Y:S02]  /*1e5f0*/  HADD2.F32 R90, -RZ, R41.H1_H1 ;  /* 0x30000029ff5a7230 */ /* 0x000fe40000004100 */
[----:B------:R-:W-:Y:S01]  /*1e600*/  FFMA.FTZ R69, R69, R92, R67 ;  /* 0x0000005c45457223 */ /* 0x000fe20000010043 */
[----:B------:R-:W-:Y:S01]  /*1e610*/  HADD2.F32 R67, -RZ, R53.H1_H1 ;  /* 0x30000035ff437230 */ /* 0x000fe20000004100 */
[----:B------:R-:W-:Y:S01]  /*1e620*/  F2FP.F16.F32.PACK_AB R68, R103, R68 ;  /* 0x000000446744723e */ /* 0x000fe200000000ff */
[----:B------:R-:W-:Y:S02]  /*1e630*/  HADD2.F32 R66, -RZ, R49.H1_H1 ;  /* 0x30000031ff427230 */ /* 0x000fe40000004100 */
[----:B------:R-:W-:-:S02]  /*1e640*/  HADD2.F32 R92, -RZ, R50.H0_H0 ;  /* 0x20000032ff5c7230 */ /* 0x000fc40000004100 */
[C---:B------:R-:W-:Y:S01]  /*1e650*/  FFMA.FTZ R94, R91.reuse, R94, R67 ;  /* 0x0000005e5b5e7223 */ /* 0x040fe20000010043 */
[----:B------:R-:W-:Y:S01]  /*1e660*/  FADD.FTZ R67, R74, -R71 ;  /* 0x800000474a437221 */ /* 0x000fe20000010000 */
[----:B------:R-:W-:Y:S01]  /*1e670*/  FFMA.FTZ R90, R91, R90, R66 ;  /* 0x0000005a5b5a7223 */ /* 0x000fe20000010042 */
[----:B------:R-:W-:Y:S02]  /*1e680*/  HADD2.F32 R66, -RZ, R42.H0_H0 ;  /* 0x2000002aff427230 */ /* 0x000fe40000004100 */
[----:B------:R-:W-:Y:S02]  /*1e690*/  HADD2.F32 R100, -RZ, R46.H0_H0 ;  /* 0x2000002eff647230 */ /* 0x000fe40000004100 */
[----:B------:R-:W-:Y:S01]  /*1e6a0*/  FMUL.FTZ R67, R70, R67 ;  /* 0x0000004346437220 */ /* 0x000fe20000410000 */
[----:B------:R-:W-:Y:S01]  /*1e6b0*/  HADD2.F32 R109, -RZ, R54.H0_H0 ;  /* 0x20000036ff6d7230 */ /* 0x000fe20000004100 */
[----:B------:R-:W-:Y:S01]  /*1e6c0*/  F2FP.F16.F32.PACK_AB R65, R90, R65 ;  /* 0x000000415a41723e */ /* 0x000fe200000000ff */
[----:B------:R-:W-:-:S02]  /*1e6d0*/  HADD2.F32 R102, -RZ, R46.H1_H1 ;  /* 0x3000002eff667230 */ /* 0x000fc40000004100 */
[C---:B------:R-:W-:Y:S01]  /*1e6e0*/  FFMA.FTZ R66, R67.reuse, R66, R92 ;  /* 0x0000004243427223 */ /* 0x040fe2000001005c */
[----:B------:R-:W-:Y:S02]  /*1e6f0*/  HADD2.F32 R92, -RZ, R42.H1_H1 ;  /* 0x3000002aff5c7230 */ /* 0x000fe40000004100 */
[----:B------:R-:W-:Y:S01]  /*1e700*/  FFMA.FTZ R109, R67, R100, R109 ;  /* 0x00000064436d7223 */ /* 0x000fe2000001006d */
[----:B------:R-:W-:Y:S01]  /*1e710*/  FADD.FTZ R67, R84, -R71 ;  /* 0x8000004754437221 */ /* 0x000fe20000010000 */
[----:B------:R-:W-:Y:S01]  /*1e720*/  HADD2.F32 R100, -RZ, R50.H1_H1 ;  /* 0x30000032ff647230 */ /* 0x000fe20000004100 */
[----:B------:R-:W-:Y:S01]  /*1e730*/  F2FP.F16.F32.PACK_AB R69, R94, R69 ;  /* 0x000000455e45723e */ /* 0x000fe200000000ff */
[----:B------:R-:W-:Y:S02]  /*1e740*/  HADD2.F32 R93, -RZ, R54.H1_H1 ;  /* 0x30000036ff5d7230 */ /* 0x000fe40000004100 */
[----:B------:R-:W-:-:S04]  /*1e750*/  FMUL.FTZ R67, R70, R67 ;  /* 0x0000004346437220 */ /* 0x000fc80000410000 */
[C---:B------:R-:W-:Y:S01]  /*1e760*/  FFMA.FTZ R91, R67.reuse, R92, R100 ;  /* 0x0000005c435b7223 */ /* 0x040fe20000010064 */
[----:B------:R-:W-:Y:S01]  /*1e770*/  FFMA.FTZ R100, R67, R102, R93 ;  /* 0x0000006643647223 */ /* 0x000fe2000001005d */
[--C-:B------:R-:W-:Y:S01]  /*1e780*/  FADD.FTZ R67, R85, -R71.reuse ;  /* 0x8000004755437221 */ /* 0x100fe20000010000 */
[----:B------:R-:W-:Y:S02]  /*1e790*/  HADD2.F32 R93, -RZ, R51.H0_H0 ;  /* 0x20000033ff5d7230 */ /* 0x000fe40000004100 */
[----:B------:R-:W-:Y:S01]  /*1e7a0*/  FADD.FTZ R71, R88, -R71 ;  /* 0x8000004758477221 */ /* 0x000fe20000010000 */
[----:B------:R-:W-:Y:S02]  /*1e7b0*/  HADD2.F32 R92, -RZ, R55.H0_H0 ;  /* 0x20000037ff5c7230 */ /* 0x000fe40000004100 */
[C---:B------:R-:W-:Y:S01]  /*1e7c0*/  FMUL.FTZ R102, R70.reuse, R67 ;  /* 0x0000004346667220 */ /* 0x040fe20000410000 */
[--C-:B------:R-:W-:Y:S02]  /*1e7d0*/  HADD2.F32 R67, -RZ, R43.reuse.H0_H0 ;  /* 0x2000002bff437230 */ /* 0x100fe40000004100 */
[----:B------:R-:W-:Y:S01]  /*1e7e0*/  FMUL.FTZ R71, R70, R71 ;  /* 0x0000004746477220 */ /* 0x000fe20000410000 */
[----:B------:R-:W-:Y:S01]  /*1e7f0*/  HADD2.F32 R70, -RZ, R43.H1_H1 ;  /* 0x3000002bff467230 */ /* 0x000fe20000004100 */
[----:B------:R-:W-:Y:S01]  /*1e800*/  F2FP.F16.F32.PACK_AB R66, R91, R66 ;  /* 0x000000425b42723e */ /* 0x000fe200000000ff */
[C---:B------:R-:W-:Y:S01]  /*1e810*/  FFMA.FTZ R67, R102.reuse, R67, R93 ;  /* 0x0000004366437223 */ /* 0x040fe2000001005d */
[----:B------:R-:W-:Y:S01]  /*1e820*/  HADD2.F32 R93, -RZ, R47.H0_H0 ;  /* 0x2000002fff5d7230 */ /* 0x000fe20000004100 */
[----:B------:R-:W0:Y:S04]  /*1e830*/  LDC.64 R90, c[0x0][0x430] ;  /* 0x00010c00ff5a7b82 */ /* 0x000e280000000a00 */
[----:B------:R-:W-:Y:S01]  /*1e840*/  FFMA.FTZ R102, R102, R93, R92 ;  /* 0x0000005d66667223 */ /* 0x000fe2000001005c */
[----:B------:R-:W-:-:S02]  /*1e850*/  HADD2.F32 R92, -RZ, R51.H1_H1 ;  /* 0x30000033ff5c7230 */ /* 0x000fc40000004100 */
[----:B------:R-:W-:-:S03]  /*1e860*/  HADD2.F32 R93, -RZ, R55.H1_H1 ;  /* 0x30000037ff5d7230 */ /* 0x000fc60000004100 */
[----:B------:R-:W-:Y:S01]  /*1e870*/  FFMA.FTZ R70, R71, R70, R92 ;  /* 0x0000004647467223 */ /* 0x000fe2000001005c */
[----:B------:R-:W-:-:S04]  /*1e880*/  HADD2.F32 R92, -RZ, R47.H1_H1 ;  /* 0x3000002fff5c7230 */ /* 0x000fc80000004100 */
[----:B------:R-:W-:Y:S01]  /*1e890*/  F2FP.F16.F32.PACK_AB R67, R70, R67 ;  /* 0x000000434643723e */ /* 0x000fe200000000ff */
[----:B------:R-:W-:Y:S01]  /*1e8a0*/  FFMA.FTZ R71, R71, R92, R93 ;  /* 0x0000005c47477223 */ /* 0x000fe2000001005d */
[----:B------:R-:W-:Y:S01]  /*1e8b0*/  F2FP.F16.F32.PACK_AB R70, R100, R109 ;  /* 0x0000006d6446723e */ /* 0x000fe200000000ff */
[----:B------:R-:W1:Y:S03]  /*1e8c0*/  LDC.64 R92, c[0x0][0x428] ;  /* 0x00010a00ff5c7b82 */ /* 0x000e660000000a00 */
[----:B------:R-:W-:Y:S01]  /*1e8d0*/  F2FP.F16.F32.PACK_AB R71, R71, R102 ;  /* 0x000000664747723e */ /* 0x000fe200000000ff */
[----:B0-----:R-:W-:-:S04]  /*1e8e0*/  IMAD.WIDE.U32 R90, R2, 0x10, R90 ;  /* 0x00000010025a7825 */ /* 0x001fc800078e005a */
[----:B-1----:R-:W-:-:S05]  /*1e8f0*/  IMAD.WIDE.U32 R92, R2, 0x10, R92 ;  /* 0x00000010025c7825 */ /* 0x002fca00078e005c */
[----:B------:R3:W-:Y:S04]  /*1e900*/  STG.E.128 desc[UR6][R92.64], R64 ;  /* 0x000000405c007986 */ /* 0x0007e8000c101d06 */
[----:B------:R3:W-:Y:S02]  /*1e910*/  STG.E.128 desc[UR6][R90.64], R68 ;  /* 0x000000445a007986 */ /* 0x0007e4000c101d06 */
.L_x_2242:
[----:B------:R-:W-:Y:S05]  /*1e920*/  BSYNC.RECONVERGENT B0 ;  /* 0x0000000000007941 */ /* 0x000fea0003800200 */
.L_x_2241:
[----:B0123--:R-:W0:Y:S02]  /*1e930*/  LDC.64 R64, c[0x0][0x380] ;  /* 0x0000e000ff407b82 */ /* 0x00fe240000000a00 */
[----:B0-----:R-:W-:-:S05]  /*1e940*/  IMAD R121, R64, 0x4, R121 ;  /* 0x0000000440797824 */ /* 0x001fca00078e0279 */
[----:B------:R-:W-:-:S13]  /*1e950*/  ISETP.GE.AND P0, PT, R121, R65, PT ;  /* 0x000000417900720c */ /* 0x000fda0003f06270 */
[----:B------:R-:W-:Y:S05]  /*1e960*/  @!P0 BRA `(.L_x_2243) ;  /* 0xfffffe2800a08947 */ /* 0x000fea000383ffff */
[----:B------:R-:W-:Y:S05]  /*1e970*/  EXIT ;  /* 0x000000000000794d */ /* 0x000fea0003800000 */
.L_x_2236:
[----:B------:R-:W-:Y:S01]  /*1e980*/  HFMA2 R93, -RZ, RZ, 0, 1.847743988037109375e-06 ;  /* 0x0000001fff5d7431 */ /* 0x000fe200000001ff */
[----:B------:R-:W-:Y:S01]  /*1e990*/  BSSY B0, `(.L_x_2244) ;  /* 0x0000007000007945 */ /* 0x000fe20003800000 */
[----:B------:R-:W-:Y:S01]  /*1e9a0*/  MOV R91, R64 ;  /* 0x00000040005b7202 */ /* 0x000fe20000000f00 */
[----:B------:R-:W-:Y:S02]  /*1e9b0*/  IMAD.MOV.U32 R92, RZ, RZ, 0x1 ;  /* 0x00000001ff5c7424 */ /* 0x000fe400078e00ff */
[----:B------:R-:W-:-:S07]  /*1e9c0*/  IMAD.MOV.U32 R90, RZ, RZ, -0x1 ;  /* 0xffffffffff5a7424 */ /* 0x000fce00078e00ff */
[----:B----45:R-:W-:Y:S05]  /*1e9d0*/  WARPSYNC.COLLECTIVE R90, `(.L_x_2245) ;  /* 0x000000005a087348 */ /* 0x030fea0003c00000 */
[----:B------:R0:W1:Y:S02]  /*1e9e0*/  SHFL.BFLY P5, R71, R91, R92, R93 ;  /* 0x0c00005c5b477389 */ /* 0x00006400000a005d */
[----:B01--45:R-:W-:Y:S05]  /*1e9f0*/  ENDCOLLECTIVE ;  /* 0x000000000000791b */ /* 0x033fea0003800000 */
.L_x_2245:
[----:B------:R-:W-:Y:S05]  /*1ea00*/  BSYNC B0 ;  /* 0x0000000000007941 */ /* 0x000fea0003800000 */
.L_x_2244:
        /* <DEDUP_REMOVED lines=9> */
.L_x_2246:
[----:B------:R-:W-:Y:S02]  /*1eaa0*/  IMAD.MOV.U32 R92, RZ, RZ, 0x4 ;  /* 0x00000004ff5c7424 */ /* 0x000fe400078e00ff */
[----:B------:R-:W-:-:S04]  /*1eab0*/  IMAD.MOV.U32 R66, RZ, RZ, R71 ;  /* 0x000000ffff427224 */ /* 0x000fc800078e0047 */
[----:B------:R-:W-:-:S05]  /*1eac0*/  FADD.FTZ R66, R65, R66 ;  /* 0x0000004241427221 */ /* 0x000fca0000010000 */
[----:B------:R-:W-:-:S07]  /*1ead0*/  MOV R91, R66 ;  /* 0x00000042005b7202 */ /* 0x000fce0000000f00 */
[----:B------:R-:W-:Y:S05]  /*1eae0*/  WARPSYNC.COLLECTIVE R90, `(.L_x_2247) ;  /* 0x000000005a087348 */ /* 0x000fea0003c00000 */
[----:B------:R0:W1:Y:S02]  /*1eaf0*/  SHFL.BFLY P5, R71, R91, R92, R93 ;  /* 0x0c00005c5b477389 */ /* 0x00006400000a005d */
[----:B01----:R-:W-:Y:S05]  /*1eb00*/  ENDCOLLECTIVE ;  /* 0x000000000000791b */ /* 0x003fea0003800000 */
.L_x_2247:
[----:B------:R-:W-:Y:S01]  /*1eb10*/  HFMA2 R92, -RZ, RZ, 0, 4.76837158203125e-07 ;  /* 0x00000008ff5c7431 */ /* 0x000fe200000001ff */
[----:B------:R-:W-:-:S05]  /*1eb20*/  MOV R67, R71 ;  /* 0x0000004700437202 */ /* 0x000fca0000000f00 */
[----:B------:R-:W-:-:S04]  /*1eb30*/  FADD.FTZ R67, R66, R67 ;  /* 0x0000004342437221 */ /* 0x000fc80000010000 */
[----:B------:R-:W-:-:S07]  /*1eb40*/  IMAD.MOV.U32 R91, RZ, RZ, R67 ;  /* 0x000000ffff5b7224 */ /* 0x000fce00078e0043 */
[----:B------:R-:W-:Y:S05]  /*1eb50*/  WARPSYNC.COLLECTIVE R90, `(.L_x_2248) ;  /* 0x000000005a087348 */ /* 0x000fea0003c00000 */
[----:B------:R0:W1:Y:S02]  /*1eb60*/  SHFL.BFLY P5, R71, R91, R92, R93 ;  /* 0x0c00005c5b477389 */ /* 0x00006400000a005d */
[----:B01----:R-:W-:Y:S05]  /*1eb70*/  ENDCOLLECTIVE ;  /* 0x000000000000791b */ /* 0x003fea0003800000 */
.L_x_2248:
        /* <DEDUP_REMOVED lines=8> */
.L_x_2249:
        /* <DEDUP_REMOVED lines=57> */
.L_x_2250:
[----:B------:R-:W-:Y:S02]  /*1ef90*/  IMAD.MOV.U32 R92, RZ, RZ, 0x2 ;  /* 0x00000002ff5c7424 */ /* 0x000fe400078e00ff */
[----:B------:R-:W-:-:S04]  /*1efa0*/  IMAD.MOV.U32 R65, RZ, RZ, R71 ;  /* 0x000000ffff417224 */ /* 0x000fc800078e0047 */
[----:B------:R-:W-:-:S05]  /*1efb0*/  FADD.FTZ R65, R64, R65 ;  /* 0x0000004140417221 */ /* 0x000fca0000010000 */
[----:B------:R-:W-:-:S07]  /*1efc0*/  MOV R91, R65 ;  /* 0x00000041005b7202 */ /* 0x000fce0000000f00 */
[----:B------:R-:W-:Y:S05]  /*1efd0*/  WARPSYNC.COLLECTIVE R90, `(.L_x_2251) ;  /* 0x000000005a087348 */ /* 0x000fea0003c00000 */
[----:B------:R0:W1:Y:S02]  /*1efe0*/  SHFL.BFLY P5, R71, R91, R92, R93 ;  /* 0x0c00005c5b477389 */ /* 0x00006400000a005d */
[----:B01----:R-:W-:Y:S05]  /*1eff0*/  ENDCOLLECTIVE ;  /* 0x000000000000791b */ /* 0x003fea0003800000 */
.L_x_2251:
[----:B------:R-:W-:Y:S01]  /*1f000*/  HFMA2 R92, -RZ, RZ, 0, 2.384185791015625e-07 ;  /* 0x00000004ff5c7431 */ /* 0x000fe200000001ff */
[----:B------:R-:W-:-:S05]  /*1f010*/  MOV R66, R71 ;  /* 0x0000004700427202 */ /* 0x000fca0000000f00 */
[----:B------:R-:W-:-:S04]  /*1f020*/  FADD.FTZ R66, R65, R66 ;  /* 0x0000004241427221 */ /* 0x000fc80000010000 */
[----:B------:R-:W-:-:S07]  /*1f030*/  IMAD.MOV.U32 R91, RZ, RZ, R66 ;  /* 0x000000ffff5b7224 */ /* 0x000fce00078e0042 */
[----:B------:R-:W-:Y:S05]  /*1f040*/  WARPSYNC.COLLECTIVE R90, `(.L_x_2252) ;  /* 0x000000005a087348 */ /* 0x000fea0003c00000 */
[----:B------:R0:W1:Y:S02]  /*1f050*/  SHFL.BFLY P5, R71, R91, R92, R93 ;  /* 0x0c00005c5b477389 */ /* 0x00006400000a005d */
[----:B01----:R-:W-:Y:S05]  /*1f060*/  ENDCOLLECTIVE ;  /* 0x000000000000791b */ /* 0x003fea0003800000 */
.L_x_2252:
[----:B------:R-:W-:Y:S02]  /*1f070*/  IMAD.MOV.U32 R92, RZ, RZ, 0x8 ;  /* 0x00000008ff5c7424 */ /* 0x000fe400078e00ff */
[----:B------:R-:W-:-:S04]  /*1f080*/  IMAD.MOV.U32 R67, RZ, RZ, R71 ;  /* 0x000000ffff437224 */ /* 0x000fc800078e0047 */
[----:B------:R-:W-:-:S05]  /*1f090*/  FADD.FTZ R67, R66, R67 ;  /* 0x0000004342437221 */ /* 0x000fca0000010000 */
[----:B------:R-:W-:-:S07]  /*1f0a0*/  MOV R91, R67 ;  /* 0x00000043005b7202 */ /* 0x000fce0000000f00 */
[----:B------:R-:W-:Y:S05]  /*1f0b0*/  WARPSYNC.COLLECTIVE R90, `(.L_x_2253) ;  /* 0x000000005a087348 */ /* 0x000fea0003c00000 */
[----:B------:R0:W1:Y:S02]  /*1f0c0*/  SHFL.BFLY P5, R71, R91, R92, R93 ;  /* 0x0c00005c5b477389 */ /* 0x00006400000a005d */
[----:B01----:R-:W-:Y:S05]  /*1f0d0*/  ENDCOLLECTIVE ;  /* 0x000000000000791b */ /* 0x003fea0003800000 */
.L_x_2253:
[----:B------:R-:W-:Y:S01]  /*1f0e0*/  HFMA2 R92, -RZ, RZ, 0, 9.5367431640625e-07 ;  /* 0x00000010ff5c7431 */ /* 0x000fe200000001ff */
[----:B------:R-:W-:-:S05]  /*1f0f0*/  MOV R70, R71 ;  /* 0x0000004700467202 */ /* 0x000fca0000000f00 */
[----:B------:R-:W-:-:S04]  /*1f100*/  FADD.FTZ R70, R67, R70 ;  /* 0x0000004643467221 */ /* 0x000fc80000010000 */
[----:B------:R-:W-:-:S07]  /*1f110*/  IMAD.MOV.U32 R91, RZ, RZ, R70 ;  /* 0x000000ffff5b7224 */ /* 0x000fce00078e0046 */
[----:B------:R-:W-:Y:S05]  /*1f120*/  WARPSYNC.COLLECTIVE R90, `(.L_x_2254) ;  /* 0x000000005a087348 */ /* 0x000fea0003c00000 */
[----:B------:R0:W1:Y:S02]  /*1f130*/  SHFL.BFLY P5, R71, R91, R92, R93 ;  /* 0x0c00005c5b477389 */ /* 0x00006400000a005d */
[----:B01----:R-:W-:Y:S05]  /*1f140*/  ENDCOLLECTIVE ;  /* 0x000000000000791b */ /* 0x003fea0003800000 */
.L_x_2254:
[----:B------:R-:W-:Y:S05]  /*1f150*/  BRA `(.L_x_2255) ;  /* 0xffffffe400e47947 */ /* 0x000fea000383ffff */
.L_x_2256:
        /* <DEDUP_REMOVED lines=10> */
.L_x_17357:


//--------------------- .text._ZN10layer_norm31ln_parallel_residual_fwd_kernelINS_13Kernel_traitsI6__halfS2_S2_S2_fjLj768ELj1ELj4ELj1ELj16ENS_18Kernel_traits_baseILj768ES2_S2_S2_S2_fjLj128EEEEELb1ELb0ELb1EEEvNS_9FwdParamsE --------------------------
	.section	.text._ZN10layer_norm31ln_parallel_residual_fwd_kernelINS_13Kernel_traitsI6__halfS2_S2_S2_fjLj768ELj1ELj4ELj1ELj16ENS_18Kernel_traits_baseILj768ES2_S2_S2_S2_fjLj128EEEEELb1ELb0ELb1EEEvNS_9FwdParamsE,"ax",@progbits
	.align	128
        .global         _ZN10layer_norm31ln_parallel_residual_fwd_kernelINS_13Kernel_traitsI6__halfS2_S2_S2_fjLj768ELj1ELj4ELj1ELj16ENS_18Kernel_traits_baseILj768ES2_S2_S2_S2_fjLj128EEEEELb1ELb0ELb1EEEvNS_9FwdParamsE
        .type           _ZN10layer_norm31ln_parallel_residual_fwd_kernelINS_13Kernel_traitsI6__halfS2_S2_S2_fjLj768ELj1ELj4ELj1ELj16ENS_18Kernel_traits_baseILj768ES2_S2_S2_S2_fjLj128EEEEELb1ELb0ELb1EEEvNS_9FwdParamsE,@function
        .size           _ZN10layer_norm31ln_parallel_residual_fwd_kernelINS_13Kernel_traitsI6__halfS2_S2_S2_fjLj768ELj1ELj4ELj1ELj16ENS_18Kernel_traits_baseILj768ES2_S2_S2_S2_fjLj128EEEEELb1ELb0ELb1EEEvNS_9FwdParamsE,(.L_x_17358 - _ZN10layer_norm31ln_parallel_residual_fwd_kernelINS_13Kernel_traitsI6__halfS2_S2_S2_fjLj768ELj1ELj4ELj1ELj16ENS_18Kernel_traits_baseILj768ES2_S2_S2_S2_fjLj128EEEEELb1ELb0ELb1EEEvNS_9FwdParamsE)
        .other          _ZN10layer_norm31ln_parallel_residual_fwd_kernelINS_13Kernel_traitsI6__halfS2_S2_S2_fjLj768ELj1ELj4ELj1ELj16ENS_18Kernel_traits_baseILj768ES2_S2_S2_S2_fjLj128EEEEELb1ELb0ELb1EEEvNS_9FwdParamsE,@"STO_CUDA_ENTRY STV_DEFAULT"
_ZN10layer_norm31ln_parallel_residual_fwd_kernelINS_13Kernel_traitsI6__halfS2_S2_S2_fjLj768ELj1ELj4ELj1ELj16ENS_18Kernel_traits_baseILj768ES2_S2_S2_S2_fjLj128EEEEELb1ELb0ELb1EEEvNS_9FwdParamsE:
.text._ZN10layer_norm31ln_parallel_residual_fwd_kernelINS_13Kernel_traitsI6__halfS2_S2_S2_fjLj768ELj1ELj4ELj1ELj16ENS_18Kernel_traits_baseILj768ES2_S2_S2_S2_fjLj128EEEEELb1ELb0ELb1EEEvNS_9FwdParamsE:
[----:B------:R-:W-:Y:S01]  /*0000*/  LDC R1, c[0x0][0x37c] ;  /* 0x0000df00ff017b82 */ /* 0x000fe20000000800 */
[----:B------:R-:W0:Y:S07]  /*0010*/  LDCU.U8 UR4, c[0x0][0x464] ;  /* 0x00008c80ff0477ac */ /* 0x000e2e0008000000 */
[----:B------:R-:W1:Y:S01]  /*0020*/  LDC R112, c[0x0][0x458] ;  /* 0x00011600ff707b82 */ /* 0x000e620000000800 */
[----:B------:R-:W2:Y:S07]  /*0030*/  LDCU.64 UR6, c[0x0][0x358] ;  /* 0x00006b00ff0677ac */ /* 0x000eae0008000a00 */
[----:B------:R-:W3:Y:S01]  /*0040*/  LDC R113, c[0x0][0x45c] ;  /* 0x00011700ff717b82 */ /* 0x000ee20000000800 */
[----:B------:R-:W4:Y:S01]  /*0050*/  S2R R4, SR_TID.X ;  /* 0x0000000000047919 */ /* 0x000f220000002100 */
[----:B------:R-:W5:Y:S01]  /*0060*/  LDCU.64 UR8, c[0x0][0x438] ;  /* 0x00008700ff0877ac */ /* 0x000f620008000a00 */
[----:B0-----:R-:W-:Y:S01]  /*0070*/  ISETP.NE.AND P0, PT, RZ, UR4, PT ;  /* 0x00000004ff007c0c */ /* 0x001fe2000bf05270 */
[----:B------:R-:W0:-:S12]  /*0080*/  LDCU.64 UR4, c[0x0][0x450] ;  /* 0x00008a00ff0477ac */ /* 0x000e180008000a00 */
[----:B-1----:R-:W-:Y:S01]  /*0090*/  @P0 IMAD.MOV.U32 R2, RZ, RZ, R112 ;  /* 0x000000ffff020224 */ /* 0x002fe200078e0070 */
[----:B------:R-:W1:Y:S01]  /*00a0*/  @P0 LDC R7, c[0x0][0x460] ;  /* 0x00011800ff070b82 */ /* 0x000e620000000800 */
[----:B---3--:R-:W-:-:S06]  /*00b0*/  @P0 IMAD.MOV.U32 R3, RZ, RZ, R113 ;  /* 0x000000ffff030224 */ /* 0x008fcc00078e0071 */
[----:B--2---:R-:W1:Y:S01]  /*00c0*/  @P0 LDG.E.64 R2, desc[UR6][R2.64] ;  /* 0x0000000602020981 */ /* 0x004e62000c1e1b00 */
[----:B0-----:R-:W-:Y:S01]  /*00d0*/  MOV R100, UR4 ;  /* 0x0000000400647c02 */ /* 0x001fe20008000f00 */
[----:B------:R-:W-:-:S06]  /*00e0*/  IMAD.U32 R101, RZ, RZ, UR5 ;  /* 0x00000005ff657e24 */ /* 0x000fcc000f8e00ff */
[----:B------:R-:W2:Y:S01]  /*00f0*/  @P0 LDG.E.64 R100, desc[UR6][R100.64] ;  /* 0x0000000664640981 */ /* 0x000ea2000c1e1b00 */
[----:B------:R-:W0:Y:S01]  /*0100*/  S2UR UR5, SR_CTAID.X ;  /* 0x00000000000579c3 */ /* 0x000e220000002500 */
[----:B-----5:R-:W-:-:S04]  /*0110*/  UISETP.NE.U32.AND UP0, UPT, UR8, URZ, UPT ;  /* 0x000000ff0800728c */ /* 0x020fc8000bf05070 */
[----:B------:R-:W-:-:S03]  /*0120*/  UISETP.NE.AND.EX UP0, UPT, UR9, URZ, UPT, UP0 ;  /* 0x000000ff0900728c */ /* 0x000fc6000bf05300 */
[----:B------:R-:W4:Y:S01]  /*0130*/  LDC R5, c[0x0][0x360] ;  /* 0x0000d800ff057b82 */ /* 0x000f220000000800 */
[----:B0-----:R-:W-:Y:S02]  /*0140*/  USHF.L.U32 UR4, UR5, 0x2, URZ ;  /* 0x0000000205047899 */ /* 0x001fe400080006ff */
[----:B----4-:R-:W-:Y:S01]  /*0150*/  IMAD R0, R5, UR5, R4 ;  /* 0x0000000505007c24 */ /* 0x010fe2000f8e0204 */
[----:B-1----:R-:W-:Y:S02]  /*0160*/  @P0 IADD3 R112, P1, PT, R2, R7, RZ ;  /* 0x0000000702700210 */ /* 0x002fe40007f3e0ff */
[----:B------:R-:W-:-:S03]  /*0170*/  LOP3.LUT R2, R4, 0x1f, RZ, 0xc0, !PT ;  /* 0x0000001f04027812 */ /* 0x000fc600078ec0ff */
[----:B------:R-:W-:Y:S01]  /*0180*/  @P0 IMAD.X R113, RZ, RZ, R3, P1 ;  /* 0x000000ffff710224 */ /* 0x000fe200008e0603 */
[----:B------:R-:W-:Y:S02]  /*0190*/  SHF.R.U32.HI R3, RZ, 0x5, R4 ;  /* 0x00000005ff037819 */ /* 0x000fe40000011604 */
[C---:B--2---:R-:W-:Y:S01]  /*01a0*/  IADD3 R76, PT, PT, R100.reuse, -0x61c88647, RZ ;  /* 0x9e3779b9644c7810 */ /* 0x044fe20007ffe0ff */
[----:B------:R-:W-:Y:S01]  /*01b0*/  VIADD R77, R101, 0xbb67ae85 ;  /* 0xbb67ae85654d7836 */ /* 0x000fe20000000000 */
[----:B------:R-:W-:Y:S01]  /*01c0*/  LOP3.LUT R3, R3, UR4, RZ, 0xfc, !PT ;  /* 0x0000000403037c12 */ /* 0x000fe2000f8efcff */
[C---:B------:R-:W-:Y:S01]  /*01d0*/  VIADD R4, R100.reuse, 0x3c6ef372 ;  /* 0x3c6ef37264047836 */ /* 0x040fe20000000000 */
[C---:B------:R-:W-:Y:S01]  /*01e0*/  IADD3 R78, PT, PT, R101.reuse, 0x76cf5d0a, RZ ;  /* 0x76cf5d0a654e7810 */ /* 0x040fe20007ffe0ff */
[C---:B------:R-:W-:Y:S01]  /*01f0*/  VIADD R75, R100.reuse, 0xdaa66d2b ;  /* 0xdaa66d2b644b7836 */ /* 0x040fe20000000000 */
[C---:B------:R-:W-:Y:S01]  /*0200*/  IADD3 R74, PT, PT, R101.reuse, -0x126145ec, RZ ;  /* 0xed9eba14654a7810 */ /* 0x040fe20007ffe0ff */
[C---:B------:R-:W-:Y:S01]  /*0210*/  VIADD R79, R101.reuse, 0x32370b8f ;  /* 0x32370b8f654f7836 */ /* 0x040fe20000000000 */
[C---:B------:R-:W-:Y:S01]  /*0220*/  IADD3 R5, PT, PT, R101.reuse, 0x646e171e, RZ ;  /* 0x646e171e65057810 */ /* 0x040fe20007ffe0ff */
[C---:B------:R-:W-:Y:S01]  /*0230*/  VIADD R72, R100.reuse, 0x1715609d ;  /* 0x1715609d64487836 */ /* 0x040fe20000000000 */
[C---:B------:R-:W-:Y:S01]  /*0240*/  IADD3 R70, PT, PT, R100.reuse, -0xe443238, RZ ;  /* 0xf1bbcdc864467810 */ /* 0x040fe20007ffe0ff */
[C---:B------:R-:W-:Y:S01]  /*0250*/  VIADD R73, R101.reuse, 0xa9066899 ;  /* 0xa906689965497836 */ /* 0x040fe20000000000 */
[C---:B------:R-:W-:Y:S01]  /*0260*/  IADD3 R95, PT, PT, R101.reuse, -0x695add53, RZ ;  /* 0x96a522ad655f7810 */ /* 0x040fe20007ffe0ff */
[----:B------:R-:W-:Y:S01]  /*0270*/  VIADD R71, R100, 0x5384540f ;  /* 0x5384540f64477836 */ /* 0x000fe20000000000 */
[--C-:B------:R-:W-:Y:S01]  /*0280*/  SHF.R.U64 R7, R112, 0x2, R113.reuse ;  /* 0x0000000270077819 */ /* 0x100fe20000001271 */
[C---:B------:R-:W-:Y:S01]  /*0290*/  VIADD R68, R101.reuse, 0x1fd5c5a3 ;  /* 0x1fd5c5a365447836 */ /* 0x040fe20000000000 */
[----:B------:R-:W-:Y:S01]  /*02a0*/  SHF.R.U32.HI R8, RZ, 0x2, R113 ;  /* 0x00000002ff087819 */ /* 0x000fe20000011671 */
        /* <DEDUP_REMOVED lines=9> */
[----:B------:R-:W-:Y:S01]  /*0340*/  IMAD.MOV.U32 R9, RZ, RZ, RZ ;  /* 0x000000ffff097224 */ /* 0x000fe200078e00ff */
        /* <DEDUP_REMOVED lines=9> */
[----:B0-----:R-:W-:Y:S01]  /*03e0*/  IMAD.WIDE.U32 R16, R2, 0x10, R16 ;  /* 0x0000001002107825 */ /* 0x001fe200078e0010 */
[----:B------:R-:W-:-:S04]  /*03f0*/  CS2R R60, SRZ ;  /* 0x00000000003c7805 */ /* 0x000fc8000001ff00 */
        /* <DEDUP_REMOVED lines=8> */
[----:B0-----:R-:W-:Y:S01]  /*0480*/  IMAD.MOV.U32 R20, RZ, RZ, RZ ;  /* 0x000000ffff147224 */ /* 0x001fe200078e00ff */
[----:B------:R-:W-:Y:S06]  /*0490*/  BRA `(.L_x_2259) ;  /* 0x0000000400487947 */ /* 0x000fec0003800000 */
.L_x_2258:
[----:B------:R-:W0:Y:S08]  /*04a0*/  LDC.64 R10, c[0x0][0x3d0] ;  /* 0x0000f400ff0a7b82 */ /* 0x000e300000000a00 */
[----:B------:R-:W1:Y:S08]  /*04b0*/  LDC.64 R12, c[0x0][0x3d8] ;  /* 0x0000f600ff0c7b82 */ /* 0x000e700000000a00 */
[----:B------:R-:W2:Y:S01]  /*04c0*/  LDC.64 R20, c[0x0][0x440] ;  /* 0x00011000ff147b82 */ /* 0x000ea20000000a00 */
[----:B------:R-:W-:Y:S01]  /*04d0*/  HFMA2 R9, -RZ, RZ, 0, 0 ;  /* 0x00000000ff097431 */ /* 0x000fe200000001ff */
        /* <DEDUP_REMOVED lines=17> */
[----:B0-----:R-:W-:Y:S01]  /*05f0*/  IMAD.MOV.U32 R20, RZ, RZ, RZ ;  /* 0x000000ffff147224 */ /* 0x001fe200078e00ff */
[----:B------:R-:W-:Y:S06]  /*0600*/  BRA `(.L_x_2259) ;  /* 0x0000000000ec7947 */ /* 0x000fec0003800000 */
.L_x_2257:
        /* <DEDUP_REMOVED lines=19> */
[----:B------:R2:W5:Y:S04]  /*0740*/  @P0 LDG.E.128 R52, desc[UR6][R16.64+0x400] ;  /* 0x0004000610340981 */ /* 0x000568000c1e1d00 */
[----:B------:R-:W5:Y:S04]  /*0750*/  LDG.E.128 R32, desc[UR6][R12.64+0x200] ;  /* 0x000200060c207981 */ /* 0x000f68000c1e1d00 */
[----:B------:R-:W5:Y:S04]  /*0760*/  LDG.E.128 R36, desc[UR6][R12.64+0x400] ;  /* 0x000400060c247981 */ /* 0x000f68000c1e1d00 */
[----:B------:R0:W5:Y:S01]  /*0770*/  LDG.E.128 R48, desc[UR6][R14.64+0x400] ;  /* 0x000400060e307981 */ /* 0x000162000c1e1d00 */
[----:B--2---:R-:W-:Y:S01]  /*0780*/  @P0 IMAD.MOV.U32 R16, RZ, RZ, R44 ;  /* 0x000000ffff100224 */ /* 0x004fe200078e002c */
[----:B0-----:R-:W-:Y:S01]  /*0790*/  @P0 MOV R15, R45 ;  /* 0x0000002d000f0202 */ /* 0x001fe20000000f00 */
[--C-:B------:R-:W-:Y:S01]  /*07a0*/  @P0 IMAD.MOV.U32 R14, RZ, RZ, R46.reuse ;  /* 0x000000ffff0e0224 */ /* 0x100fe200078e002e */
[----:B------:R-:W-:Y:S01]  /*07b0*/  @!P0 MOV R16, R44 ;  /* 0x0000002c00108202 */ /* 0x000fe20000000f00 */
[----:B------:R-:W-:Y:S01]  /*07c0*/  @P0 IMAD.MOV.U32 R13, RZ, RZ, R47 ;  /* 0x000000ffff0d0224 */ /* 0x000fe200078e002f */
[----:B------:R-:W-:Y:S01]  /*07d0*/  @!P0 MOV R13, R47 ;  /* 0x0000002f000d8202 */ /* 0x000fe20000000f00 */
[----:B------:R-:W-:Y:S01]  /*07e0*/  @!P0 IMAD.MOV.U32 R15, RZ, RZ, R45 ;  /* 0x000000ffff0f8224 */ /* 0x000fe200078e002d */
[----:B---3--:R-:W-:Y:S01]  /*07f0*/  @P0 MOV R18, R22 ;  /* 0x0000001600120202 */ /* 0x008fe20000000f00 */
[----:B------:R-:W-:Y:S01]  /*0800*/  @!P0 IMAD.MOV.U32 R14, RZ, RZ, R46 ;  /* 0x000000ffff0e8224 */ /* 0x000fe200078e002e */
[----:B----4-:R-:W-:Y:S01]  /*0810*/  @P0 MOV R46, R66 ;  /* 0x00000042002e0202 */ /* 0x010fe20000000f00 */
[----:B------:R-:W-:Y:S01]  /*0820*/  @P0 IMAD.MOV.U32 R19, RZ, RZ, R21 ;  /* 0x000000ffff130224 */ /* 0x000fe200078e0015 */
[----:B------:R-:W-:Y:S01]  /*0830*/  @!P0 MOV R18, R22 ;  /* 0x0000001600128202 */ /* 0x000fe20000000f00 */
[----:B------:R-:W-:Y:S01]  /*0840*/  @P0 IMAD.MOV.U32 R17, RZ, RZ, R23 ;  /* 0x000000ffff110224 */ /* 0x000fe200078e0017 */
[----:B------:R-:W-:Y:S01]  /*0850*/  @P0 MOV R12, R24 ;  /* 0x00000018000c0202 */ /* 0x000fe20000000f00 */
[----:B------:R-:W-:Y:S01]  /*0860*/  @P0 IMAD.MOV.U32 R44, RZ, RZ, R64 ;  /* 0x000000ffff2c0224 */ /* 0x000fe200078e0040 */
[----:B------:R-:W-:Y:S01]  /*0870*/  @P0 MOV R9, R27 ;  /* 0x0000001b00090202 */ /* 0x000fe20000000f00 */
[----:B------:R-:W-:Y:S01]  /*0880*/  @P0 IMAD.MOV.U32 R45, RZ, RZ, R65 ;  /* 0x000000ffff2d0224 */ /* 0x000fe200078e0041 */
[----:B------:R-:W-:Y:S01]  /*0890*/  @!P0 MOV R45, R65 ;  /* 0x00000041002d8202 */ /* 0x000fe20000000f00 */
[----:B------:R-:W-:-:S02]  /*08a0*/  @P0 IMAD.MOV.U32 R47, RZ, RZ, R67 ;  /* 0x000000ffff2f0224 */ /* 0x000fc400078e0043 */
[----:B------:R-:W-:Y:S02]  /*08b0*/  @P0 IMAD.MOV.U32 R11, RZ, RZ, R25 ;  /* 0x000000ffff0b0224 */ /* 0x000fe400078e0019 */
[----:B------:R-:W-:Y:S01]  /*08c0*/  @P0 IMAD.MOV.U32 R10, RZ, RZ, R26 ;  /* 0x000000ffff0a0224 */ /* 0x000fe200078e001a */
[----:B------:R-:W-:Y:S01]  /*08d0*/  @!P0 MOV R10, R26 ;  /* 0x0000001a000a8202 */ /* 0x000fe20000000f00 */
[----:B------:R-:W-:Y:S01]  /*08e0*/  @!P0 IMAD.MOV.U32 R19, RZ, RZ, R21 ;  /* 0x000000ffff138224 */ /* 0x000fe200078e0015 */
[----:B------:R-:W-:Y:S01]  /*08f0*/  @!P0 CS2R R62, SRZ ;  /* 0x00000000003e8805 */ /* 0x000fe2000001ff00 */
        /* <DEDUP_REMOVED lines=10> */
[----:B------:R-:W-:-:S02]  /*09a0*/  @!P0 IMAD.MOV.U32 R11, RZ, RZ, R25 ;  /* 0x000000ffff0b8224 */ /* 0x000fc400078e0019 */
[----:B------:R-:W-:-:S07]  /*09b0*/  @!P0 IMAD.MOV.U32 R9, RZ, RZ, R27 ;  /* 0x000000ffff098224 */ /* 0x000fce00078e001b */
.L_x_2259:
[----:B------:R-:W0:Y:S02]  /*09c0*/  LDCU UR4, c[0x0][0x384] ;  /* 0x00007080ff0477ac */ /* 0x000e240008000800 */
[----:B0-----:R-:W-:-:S13]  /*09d0*/  ISETP.GE.AND P0, PT, R3, UR4, PT ;  /* 0x0000000403007c0c */ /* 0x001fda000bf06270 */
[----:B------:R-:W-:Y:S05]  /*09e0*/  @P0 EXIT ;  /* 0x000000000000094d */ /* 0x000fea0003800000 */
[----:B------:R-:W-:Y:S01]  /*09f0*/  IMAD.HI.U32 R21, R0, -0x326172a9, RZ ;  /* 0xcd9e8d5700157827 */ /* 0x000fe200078e00ff */
[----:B------:R-:W0:Y:S01]  /*0a00*/  LDCU.64 UR4, c[0x0][0x398] ;  /* 0x00007300ff0477ac */ /* 0x000e220008000a00 */
[----:B------:R-:W-:Y:S02]  /*0a10*/  LOP3.LUT R112, R112, 0x3, RZ, 0xc0, !PT ;  /* 0x0000000370707812 */ /* 0x000fe400078ec0ff */
[C---:B------:R-:W-:Y:S01]  /*0a20*/  IMAD.HI.U32 R23, R7.reuse, -0x2daee0ad, RZ ;  /* 0xd2511f5307177827 */ /* 0x040fe200078e00ff */
[----:B------:R-:W-:Y:S01]  /*0a30*/  LOP3.LUT R21, R8, R21, R100, 0x96, !PT ;  /* 0x0000001508157212 */ /* 0x000fe200078e9664 */
[----:B------:R-:W1:Y:S02]  /*0a40*/  LDCU UR11, c[0x0][0x404] ;  /* 0x00008080ff0b77ac */ /* 0x000e640008000800 */
[----:B------:R-:W-:Y:S01]  /*0a50*/  IMAD R27, R7, -0x2daee0ad, RZ ;  /* 0xd2511f53071b7824 */ /* 0x000fe200078e02ff */
[----:B------:R-:W-:Y:S01]  /*0a60*/  LOP3.LUT R23, R23, R101, RZ, 0x3c, !PT ;  /* 0x0000006517177212 */ /* 0x000fe200078e3cff */
[----:B------:R-:W-:Y:S01]  /*0a70*/  IMAD.HI.U32 R24, R21, -0x2daee0ad, RZ ;  /* 0xd2511f5315187827 */ /* 0x000fe200078e00ff */
[----:B------:R-:W2:Y:S03]  /*0a80*/  LDCU UR12, c[0x0][0x408] ;  /* 0x00008100ff0c77ac */ /* 0x000ea60008000800 */
[----:B------:R-:W-:Y:S01]  /*0a90*/  IMAD R25, R0, -0x326172a9, RZ ;  /* 0xcd9e8d5700197824 */ /* 0x000fe200078e02ff */
[----:B------:R-:W-:Y:S01]  /*0aa0*/  LOP3.LUT R24, R77, R27, R24, 0x96, !PT ;  /* 0x0000001b4d187212 */ /* 0x000fe200078e9618 */
[----:B------:R-:W-:Y:S01]  /*0ab0*/  IMAD.HI.U32 R22, R23, -0x326172a9, RZ ;  /* 0xcd9e8d5717167827 */ /* 0x000fe200078e00ff */
[----:B------:R-:W3:Y:S03]  /*0ac0*/  LDCU UR10, c[0x0][0x448] ;  /* 0x00008900ff0a77ac */ /* 0x000ee60008000800 */
[----:B------:R-:W-:Y:S01]  /*0ad0*/  IMAD R26, R21, -0x2daee0ad, RZ ;  /* 0xd2511f53151a7824 */ /* 0x000fe200078e02ff */
[----:B------:R-:W-:Y:S01]  /*0ae0*/  LOP3.LUT R22, R76, R25, R22, 0x96, !PT ;  /* 0x000000194c167212 */ /* 0x000fe200078e9616 */
[----:B------:R-:W-:Y:S01]  /*0af0*/  IMAD R25, R23, -0x326172a9, RZ ;  /* 0xcd9e8d5717197824 */ /* 0x000fe200078e02ff */
[----:B0-----:R-:W-:Y:S01]  /*0b00*/  UISETP.NE.U32.AND UP0, UPT, UR4, URZ, UPT ;  /* 0x000000ff0400728c */ /* 0x001fe2000bf05070 */
[----:B------:R-:W-:Y:S01]  /*0b10*/  IMAD.HI.U32 R23, R24, -0x326172a9, RZ ;  /* 0xcd9e8d5718177827 */ /* 0x000fe200078e00ff */
[----:B------:R-:W0:Y:S03]  /*0b20*/  LDCU UR4, c[0x0][0x388] ;  /* 0x00007100ff0477ac */ /* 0x000e260008000800 */
[----:B------:R-:W-:Y:S01]  /*0b30*/  IMAD.HI.U32 R21, R22, -0x2daee0ad, RZ ;  /* 0xd2511f5316157827 */ /* 0x000fe200078e00ff */
[----:B------:R-:W-:Y:S01]  /*0b40*/  LOP3.LUT R23, R4, R25, R23, 0x96, !PT ;  /* 0x0000001904177212 */ /* 0x000fe200078e9617 */
[----:B------:R-:W-:-:S02]  /*0b50*/  UISETP.NE.AND.EX UP0, UPT, UR5, URZ, UPT, UP0 ;  /* 0x000000ff0500728c */ /* 0x000fc4000bf05300 */
[----:B------:R-:W-:Y:S01]  /*0b60*/  IMAD R24, R24, -0x326172a9, RZ ;  /* 0xcd9e8d5718187824 */ /* 0x000fe200078e02ff */
[----:B------:R-:W-:Y:S01]  /*0b70*/  LOP3.LUT R21, R78, R26, R21, 0x96, !PT ;  /* 0x0000001a4e157212 */ /* 0x000fe200078e9615 */
[----:B------:R-:W-:Y:S01]  /*0b80*/  IMAD R26, R22, -0x2daee0ad, RZ ;  /* 0xd2511f53161a7824 */ /* 0x000fe200078e02ff */
[----:B------:R-:W4:Y:S01]  /*0b90*/  LDCU.U8 UR5, c[0x0][0x410] ;  /* 0x00008200ff0577ac */ /* 0x000f220008000000 */
[----:B------:R-:W-:Y:S01]  /*0ba0*/  IMAD.HI.U32 R25, R23, -0x2daee0ad, RZ ;  /* 0xd2511f5317197827 */ /* 0x000fe200078e00ff */
[----:B------:R-:W-:Y:S01]  /*0bb0*/  PLOP3.LUT P0, PT, PT, PT, UP0, 0x80, 0x8 ;  /* 0x000000000008781c */ /* 0x000fe20003f0f008 */
[----:B------:R-:W0:Y:S02]  /*0bc0*/  LDCU.64 UR8, c[0x0][0x3a0] ;  /* 0x00007400ff0877ac */ /* 0x000e240008000a00 */
[----:B------:R-:W-:Y:S01]  /*0bd0*/  IMAD.HI.U32 R22, R21, -0x326172a9, RZ ;  /* 0xcd9e8d5715167827 */ /* 0x000fe200078e00ff */
[----:B------:R-:W-:-:S03]  /*0be0*/  LOP3.LUT R25, R79, R26, R25, 0x96, !PT ;  /* 0x0000001a4f197212 */ /* 0x000fc600078e9619 */
[----:B------:R-:W-:Y:S01]  /*0bf0*/  VIADD R26, R100, 0x78dde6e4 ;  /* 0x78dde6e4641a7836 */ /* 0x000fe20000000000 */
[----:B------:R-:W-:Y:S01]  /*0c00*/  LOP3.LUT R22, R75, R24, R22, 0x96, !PT ;  /* 0x000000184b167212 */ /* 0x000fe200078e9616 */
[----:B------:R-:W-:Y:S02]  /*0c10*/  IMAD R24, R21, -0x326172a9, RZ ;  /* 0xcd9e8d5715187824 */ /* 0x000fe400078e02ff */
[----:B------:R-:W-:-:S04]  /*0c20*/  IMAD.HI.U32 R21, R25, -0x326172a9, RZ ;  /* 0xcd9e8d5719157827 */ /* 0x000fc800078e00ff */
[----:B------:R-:W-:Y:S01]  /*0c30*/  IMAD R27, R23, -0x2daee0ad, RZ ;  /* 0xd2511f53171b7824 */ /* 0x000fe200078e02ff */
[----:B------:R-:W-:Y:S01]  /*0c40*/  LOP3.LUT R21, R26, R24, R21, 0x96, !PT ;  /* 0x000000181a157212 */ /* 0x000fe200078e9615 */
        /* <DEDUP_REMOVED lines=9> */
[----:B------:R-:W-:Y:S01]  /*0ce0*/  IMAD R23, R21, -0x2daee0ad, RZ ;  /* 0xd2511f5315177824 */ /* 0x000fe200078e02ff */
[----:B------:R-:W-:Y:S01]  /*0cf0*/  IADD3 R25, PT, PT, R100, -0x4ab325aa, RZ ;  /* 0xb54cda5664197810 */ /* 0x000fe20007ffe0ff */
[----:B------:R-:W-:-:S04]  /*0d00*/  IMAD.HI.U32 R21, R24, -0x326172a9, RZ ;  /* 0xcd9e8d5718157827 */ /* 0x000fc800078e00ff */
[----:B------:R-:W-:Y:S01]  /*0d10*/  IMAD.HI.U32 R64, R22, -0x2daee0ad, RZ ;  /* 0xd2511f5316407827 */ /* 0x000fe200078e00ff */
[----:B------:R-:W-:-:S03]  /*0d20*/  LOP3.LUT R21, R25, R26, R21, 0x96, !PT ;  /* 0x0000001a19157212 */ /* 0x000fc600078e9615 */
        /* <DEDUP_REMOVED lines=18> */
[----:B------:R-:W-:Y:S01]  /*0e50*/  IMAD.MOV.U32 R21, RZ, RZ, RZ ;  /* 0x000000ffff157224 */ /* 0x000fe200078e00ff */
[----:B------:R-:W-:Y:S01]  /*0e60*/  LOP3.LUT R93, R6, R25, R93, 0x96, !PT ;  /* 0x00000019065d7212 */ /* 0x000fe200078e965d */
[----:B------:R-:W-:Y:S02]  /*0e70*/  IMAD R98, R23, -0x2daee0ad, RZ ;  /* 0xd2511f5317627824 */ /* 0x000fe400078e02ff */
[----:B01234-:R-:W-:-:S07]  /*0e80*/  IMAD R94, R24, -0x326172a9, RZ ;  /* 0xcd9e8d57185e7824 */ /* 0x01ffce00078e02ff */
.L_x_2630:
[----:B------:R-:W-:Y:S01]  /*0e90*/  ISETP.NE.U32.AND P1, PT, RZ, UR8, PT ;  /* 0x00000008ff007c0c */ /* 0x000fe2000bf25070 */
[----:B------:R-:W0:Y:S01]  /*0ea0*/  LDC.64 R114, c[0x0][0x390] ;  /* 0x0000e400ff727b82 */ /* 0x000e220000000a00 */
[----:B---3--:R-:W-:Y:S02]  /*0eb0*/  IMAD R72, R3, UR4, RZ ;  /* 0x0000000403487c24 */ /* 0x008fe4000f8e02ff */
[----:B------:R-:W-:-:S03]  /*0ec0*/  ISETP.NE.AND.EX P1, PT, RZ, UR9, PT, P1 ;  /* 0x00000009ff007c0c */ /* 0x000fc6000bf25310 */
[----:B------:R-:W-:Y:S02]  /*0ed0*/  SHF.R.S32.HI R73, RZ, 0x1f, R72 ;  /* 0x0000001fff497819 */ /* 0x000fe40000011448 */
[----:B------:R-:W1:Y:S02]  /*0ee0*/  @P0 LDC.64 R78, c[0x0][0x398] ;  /* 0x0000e600ff4e0b82 */ /* 0x000e640000000a00 */
[----:B------:R-:W-:-:S04]  /*0ef0*/  LEA.HI R73, R73, R72, RZ, 0x3 ;  /* 0x0000004849497211 */ /* 0x000fc800078f18ff */
[----:B------:R-:W-:Y:S02]  /*0f00*/  LEA.HI.SX32 R76, R73, R2, 0x1d ;  /* 0x00000002494c7211 */ /* 0x000fe400078feaff */
[----:B------:R-:W2:Y:S03]  /*0f10*/  @P1 LDC.64 R80, c[0x0][0x3a0] ;  /* 0x0000e800ff501b82 */ /* 0x000ea60000000a00 */
[----:B0-----:R-:W-:-:S05]  /*0f20*/  IMAD.WIDE.U32 R72, R76, 0x10, R114 ;  /* 0x000000104c487825 */ /* 0x001fca00078e0072 */
[----:B------:R-:W0:Y:S01]  /*0f30*/  LDC.64 R90, c[0x0][0x398] ;  /* 0x0000e600ff5a7b82 */ /* 0x000e220000000a00 */
[----:B-----5:R-:W5:Y:S01]  /*0f40*/  LDG.E.128 R72, desc[UR6][R72.64] ;  /* 0x0000000648487981 */ /* 0x020f62000c1e1d00 */
[----:B-1----:R-:W-:-:S05]  /*0f50*/  @P0 IMAD.WIDE.U32 R78, R76, 0x10, R78 ;  /* 0x000000104c4e0825 */ /* 0x002fca00078e004e */
[----:B------:R1:W5:Y:S01]  /*0f60*/  @P0 LDG.E.128 R68, desc[UR6][R78.64] ;  /* 0x000000064e440981 */ /* 0x000362000c1e1d00 */
[----:B--2---:R-:W-:-:S05]  /*0f70*/  @P1 IMAD.WIDE.U32 R80, R76, 0x10, R80 ;  /* 0x000000104c501825 */ /* 0x004fca00078e0050 */
[----:B------:R1:W5:Y:S01]  /*0f80*/  @P1 LDG.E.128 R64, desc[UR6][R80.64] ;  /* 0x0000000650401981 */ /* 0x000362000c1e1d00 */
[----:B0-----:R-:W-:-:S04]  /*0f90*/  ISETP.NE.U32.AND P0, PT, R90, RZ, PT ;  /* 0x000000ff5a00720c */ /* 0x001fc80003f05070 */
[----:B------:R-:W-:Y:S01]  /*0fa0*/  ISETP.NE.AND.EX P0, PT, R91, RZ, PT, P0 ;  /* 0x000000ff5b00720c */ /* 0x000fe20003f05300 */
[C---:B------:R-:W-:Y:S01]  /*0fb0*/  VIADD R117, R101.reuse, 0x96a522ad ;  /* 0x96a522ad65757836 */ /* 0x040fe20000000000 */
[C---:B------:R-:W-:Y:S01]  /*0fc0*/  IADD3 R111, PT, PT, R101.reuse, 0x1fd5c5a3, RZ ;  /* 0x1fd5c5a3656f7810 */ /* 0x040fe20007ffe0ff */
[C---:B------:R-:W-:Y:S01]  /*0fd0*/  VIADD R110, R101.reuse, 0xdb3d7428 ;  /* 0xdb3d7428656e7836 */ /* 0x040fe20000000000 */
[C---:B------:R-:W-:Y:S01]  /*0fe0*/  IADD3 R108, PT, PT, R100.reuse, -0x61c88647, RZ ;  /* 0x9e3779b9646c7810 */ /* 0x040fe20007ffe0ff */
[C---:B------:R-:W-:Y:S01]  /*0ff0*/  VIADD R109, R101.reuse, 0xbb67ae85 ;  /* 0xbb67ae85656d7836 */ /* 0x040fe20000000000 */
[C---:B------:R-:W-:Y:S01]  /*1000*/  IADD3 R105, PT, PT, R100.reuse, -0x255992d5, RZ ;  /* 0xdaa66d2b64697810 */ /* 0x040fe20007ffe0ff */
[C---:B------:R-:W-:Y:S01]  /*1010*/  VIADD R107, R100.reuse, 0xf1bbcdc8 ;  /* 0xf1bbcdc8646b7836 */ /* 0x040fe20000000000 */
[----:B------:R-:W-:Y:S01]  /*1020*/  IADD3 R97, PT, PT, R100, 0x5384540f, RZ ;  /* 0x5384540f64617810 */ /* 0x000fe20007ffe0ff */
[C---:B------:R-:W-:Y:S02]  /*1030*/  VIADD R106, R101.reuse, 0x32370b8f ;  /* 0x32370b8f656a7836 */ /* 0x040fe40000000000 */
[----:B------:R-:W-:-:S02]  /*1040*/  VIADD R104, R101, 0xed9eba14 ;  /* 0xed9eba1465687836 */ /* 0x000fc40000000000 */
[----:B------:R-:W-:Y:S02]  /*1050*/  VIADD R99, R100, 0x1715609d ;  /* 0x1715609d64637836 */ /* 0x000fe40000000000 */
[----:B------:R-:W-:Y:S02]  /*1060*/  VIADD R89, R101, 0x76cf5d0a ;  /* 0x76cf5d0a65597836 */ /* 0x000fe40000000000 */
[----:B------:R-:W-:Y:S01]  /*1070*/  IMAD.MOV.U32 R88, RZ, RZ, 0x2f800000 ;  /* 0x2f800000ff587424 */ /* 0x000fe200078e00ff */
[----:B-1----:R-:W-:Y:S06]  /*1080*/  @P0 BRA `(.L_x_2260) ;  /* 0x0000002800940947 */ /* 0x002fec0003800000 */
        /* <DEDUP_REMOVED lines=16> */
.L_x_2263:
        /* <DEDUP_REMOVED lines=13> */
.L_x_2265:
[----:B------:R-:W-:Y:S05]  /*1260*/  BSYNC.RECONVERGENT B1 ;  /* 0x0000000000017941 */ /* 0x000fea0003800200 */
.L_x_2264:
        /* <DEDUP_REMOVED lines=23> */
[----:B------:R-:W-:-:S05]  /*13e0*/  VIADD R77, R101, 0xa9066899 ;  /* 0xa9066899654d7836 */ /* 0x000fca0000000000 */
        /* <DEDUP_REMOVED lines=20> */
[----:B------:R-:W-:-:S07]  /*1530*/  HFMA2 R81, -RZ, RZ, 0, 0 ;  /* 0x00000000ff517431 */ /* 0x000fce00000001ff */
.L_x_2262:
[----:B------:R-:W-:Y:S05]  /*1540*/  BSYNC.RECONVERGENT B0 ;  /* 0x0000000000007941 */ /* 0x000fea0003800200 */
.L_x_2261:
[----:B------:R-:W-:Y:S01]  /*1550*/  I2FP.F32.U32 R77, R77 ;  /* 0x0000004d004d7245 */ /* 0x000fe20000201000 */
[----:B-----5:R-:W-:Y:S01]  /*1560*/  HADD2.F32 R78, -RZ, R72.H0_H0 ;  /* 0x20000048ff4e7230 */ /* 0x020fe20000004100 */
[----:B------:R-:W-:Y:S01]  /*1570*/  ISETP.NE.AND P2, PT, R81, 0x1, PT ;  /* 0x000000015100780c */ /* 0x000fe20003f45270 */
[----:B------:R-:W-:Y:S01]  /*1580*/  IMAD.U32 R87, RZ, RZ, UR12 ;  /* 0x0000000cff577e24 */ /* 0x000fe2000f8e00ff */
[----:B------:R-:W-:Y:S01]  /*1590*/  BSSY.RECONVERGENT B0, `(.L_x_2266) ;  /* 0x0000051000007945 */ /* 0x000fe20003800200 */
[----:B------:R-:W-:Y:S01]  /*15a0*/  FFMA.FTZ R77, R77, R88, 1.1641532182693481445e-10 ;  /* 0x2f0000004d4d7423 */ /* 0x000fe20000010058 */
[----:B------:R-:W-:Y:S02]  /*15b0*/  IMAD.U32 R86, RZ, RZ, UR11 ;  /* 0x0000000bff567e24 */ /* 0x000fe4000f8e00ff */
[----:B------:R-:W-:Y:S01]  /*15c0*/  FMUL.FTZ R78, R78, R87 ;  /* 0x000000574e4e7220 */ /* 0x000fe20000410000 */
[----:B------:R-:W-:Y:S02]  /*15d0*/  @P1 HADD2.F32 R80, -RZ, R64.H0_H0 ;  /* 0x20000040ff501230 */ /* 0x000fe40000004100 */
[----:B------:R-:W-:-:S02]  /*15e0*/  HFMA2 R82, -RZ, RZ, 0, 1.1920928955078125e-07 ;  /* 0x00000002ff527431 */ /* 0x000fc400000001ff */
[----:B------:R-:W-:Y:S01]  /*15f0*/  IMAD.MOV.U32 R79, RZ, RZ, R94 ;  /* 0x000000ffff4f7224 */ /* 0x000fe200078e005e */
[----:B------:R-:W-:-:S04]  /*1600*/  FSETP.GTU.FTZ.AND P0, PT, R77, R86, PT ;  /* 0x000000564d00720b */ /* 0x000fc80003f1c000 */
        /* <DEDUP_REMOVED lines=14> */
.L_x_2268:
        /* <DEDUP_REMOVED lines=13> */
.L_x_2270:
[----:B------:R-:W-:Y:S05]  /*17c0*/  BSYNC.RECONVERGENT B1 ;  /* 0x0000000000017941 */ /* 0x000fea0003800200 */
.L_x_2269:
        /* <DEDUP_REMOVED lines=42> */
[----:B------:R-:W-:Y:S02]  /*1a70*/  IMAD.MOV.U32 R116, RZ, RZ, R82 ;  /* 0x000000ffff747224 */ /* 0x000fe400078e0052 */
[----:B------:R-:W-:Y:S01]  /*1a80*/  HFMA2 R82, -RZ, RZ, 0, 0 ;  /* 0x00000000ff527431 */ /* 0x000fe200000001ff */
[----:B------:R-:W-:-:S07]  /*1a90*/  LOP3.LUT R95, R117, R80, R83, 0x96, !PT ;  /* 0x00000050755f7212 */ /* 0x000fce00078e9653 */
.L_x_2267:
[----:B------:R-:W-:Y:S05]  /*1aa0*/  BSYNC.RECONVERGENT B0 ;  /* 0x0000000000007941 */ /* 0x000fea0003800200 */
.L_x_2266:
[----:B------:R-:W-:Y:S01]  /*1ab0*/  I2FP.F32.U32 R79, R79 ;  /* 0x0000004f004f7245 */ /* 0x000fe20000201000 */
[----:B------:R-:W-:Y:S01]  /*1ac0*/  HADD2.F32 R72, -RZ, R72.H1_H1 ;  /* 0x30000048ff487230 */ /* 0x000fe20000004100 */
[----:B------:R-:W-:Y:S01]  /*1ad0*/  ISETP.NE.AND P2, PT, R82, 0x1, PT ;  /* 0x000000015200780c */ /* 0x000fe20003f45270 */
[----:B------:R-:W-:Y:S01]  /*1ae0*/  BSSY.RECONVERGENT B0, `(.L_x_2271) ;  /* 0x0000050000007945 */ /* 0x000fe20003800200 */
[----:B------:R-:W-:Y:S02]  /*1af0*/  IMAD.MOV.U32 R81, RZ, RZ, 0x2 ;  /* 0x00000002ff517424 */ /* 0x000fe400078e00ff */
[----:B------:R-:W-:Y:S01]  /*1b00*/  FFMA.FTZ R79, R79, R88, 1.1641532182693481445e-10 ;  /* 0x2f0000004f4f7423 */ /* 0x000fe20000010058 */
[----:B------:R-:W-:-:S04]  /*1b10*/  FMUL.FTZ R72, R72, R87 ;  /* 0x0000005748487220 */ /* 0x000fc80000410000 */
[----:B------:R-:W-:Y:S01]  /*1b20*/  FSETP.GTU.FTZ.AND P0, PT, R79, R86, PT ;  /* 0x000000564f00720b */ /* 0x000fe20003f1c000 */
[----:B------:R-:W-:-:S03]  /*1b30*/  @P1 HADD2.F32 R79, -RZ, R64.H1_H1 ;  /* 0x30000040ff4f1230 */ /* 0x000fc60000004100 */
[----:B------:R-:W-:Y:S01]  /*1b40*/  FSEL R80, R72, RZ, !P0 ;  /* 0x000000ff48507208 */ /* 0x000fe20004000000 */
[----:B------:R-:W-:Y:S01]  /*1b50*/  IMAD.MOV.U32 R72, RZ, RZ, R94 ;  /* 0x000000ffff487224 */ /* 0x000fe200078e005e */
        /* <DEDUP_REMOVED lines=13> */
.L_x_2273:
        /* <DEDUP_REMOVED lines=13> */
.L_x_2275:
[----:B------:R-:W-:Y:S05]  /*1d00*/  BSYNC.RECONVERGENT B1 ;  /* 0x0000000000017941 */ /* 0x000fea0003800200 */
.L_x_2274:
[----:B------:R-:W-:Y:S01]  /*1d10*/  IMAD.WIDE.U32 R84, R0, -0x326172a9, RZ ;  /* 0xcd9e8d5700547825 */ /* 0x000fe200078e00ff */
[----:B------:R-:W-:-:S03]  /*1d20*/  LOP3.LUT R82, R21, R103, R101, 0x96, !PT ;  /* 0x0000006715527212 */ /* 0x000fc600078e9665 */
        /* <DEDUP_REMOVED lines=42> */
[----:B------:R-:W-:-:S07]  /*1fd0*/  MOV R116, R82 ;  /* 0x0000005200747202 */ /* 0x000fce0000000f00 */
.L_x_2272:
[----:B------:R-:W-:Y:S05]  /*1fe0*/  BSYNC.RECONVERGENT B0 ;  /* 0x0000000000007941 */ /* 0x000fea0003800200 */
.L_x_2271:
        /* <DEDUP_REMOVED lines=8> */
[----:B------:R-:W-:-:S04]  /*2070*/  FSETP.GTU.FTZ.AND P0, PT, R79, R86, PT ;  /* 0x000000564f00720b */ /* 0x000fc80003f1c000 */
[----:B------:R-:W-:Y:S02]  /*2080*/  FSEL R79, R72, RZ, !P0 ;  /* 0x000000ff484f7208 */ /* 0x000fe40004000000 */
[----:B------:R-:W-:Y:S02]  /*2090*/  PLOP3.LUT P0, PT, P0, PT, PT, 0x8, 0x80 ;  /* 0x000000000080781c */ /* 0x000fe4000070e170 */
[----:B------:R-:W-:Y:S01]  /*20a0*/  MOV R72, R94 ;  /* 0x0000005e00487202 */ /* 0x000fe20000000f00 */
        /* <DEDUP_REMOVED lines=12> */
.L_x_2278:
        /* <DEDUP_REMOVED lines=13> */
.L_x_2280:
[----:B------:R-:W-:Y:S05]  /*2240*/  BSYNC.RECONVERGENT B1 ;  /* 0x0000000000017941 */ /* 0x000fea0003800200 */
.L_x_2279:
[----:B------:R-:W-:Y:S01]  /*2250*/  IMAD.WIDE.U32 R84, R0, -0x326172a9, RZ ;  /* 0xcd9e8d5700547825 */ /* 0x000fe200078e00ff */
[----:B------:R-:W-:Y:S02]  /*2260*/  LOP3.LUT R82, R21, R103, R101, 0x96, !PT ;  /* 0x0000006715527212 */ /* 0x000fe400078e9665 */
[----:B------:R-:W-:Y:S02]  /*2270*/  IADD3 R81, PT, PT, R100, 0x78dde6e4, RZ ;  /* 0x78dde6e464517810 */ /* 0x000fe40007ffe0ff */
        /* <DEDUP_REMOVED lines=41> */
[----:B------:R-:W-:-:S07]  /*2510*/  IMAD.MOV.U32 R83, RZ, RZ, RZ ;  /* 0x000000ffff537224 */ /* 0x000fce00078e00ff */
.L_x_2277:
[----:B------:R-:W-:Y:S05]  /*2520*/  BSYNC.RECONVERGENT B0 ;  /* 0x0000000000007941 */ /* 0x000fea0003800200 */
.L_x_2276:
        /* <DEDUP_REMOVED lines=8> */
[----:B------:R-:W-:-:S04]  /*25b0*/  FSETP.GTU.FTZ.AND P2, PT, R81, R86, PT ;  /* 0x000000565100720b */ /* 0x000fc80003f5c000 */
[----:B------:R-:W-:Y:S02]  /*25c0*/  FSEL R82, R72, RZ, !P2 ;  /* 0x000000ff48527208 */ /* 0x000fe40005000000 */
[----:B------:R-:W-:-:S03]  /*25d0*/  PLOP3.LUT P2, PT, P2, PT, PT, 0x8, 0x80 ;  /* 0x000000000080781c */ /* 0x000fc6000174e170 */
[----:B------:R-:W-:Y:S01]  /*25e0*/  @P1 FADD.FTZ R82, R82, R73 ;  /* 0x0000004952521221 */ /* 0x000fe20000010000 */
[----:B------:R-:W-:-:S04]  /*25f0*/  IMAD.MOV.U32 R73, RZ, RZ, R94 ;  /* 0x000000ffff497224 */ /* 0x000fc800078e005e */
        /* <DEDUP_REMOVED lines=10> */
.L_x_2283:
        /* <DEDUP_REMOVED lines=13> */
.L_x_2285:
[----:B------:R-:W-:Y:S05]  /*2770*/  BSYNC.RECONVERGENT B1 ;  /* 0x0000000000017941 */ /* 0x000fea0003800200 */
.L_x_2284:
        /* <DEDUP_REMOVED lines=41> */
[----:B------:R-:W-:-:S04]  /*2a10*/  LOP3.LUT R93, R6, R102, R95, 0x96, !PT ;  /* 0x00000066065d7212 */ /* 0x000fc800078e965f */
[----:B------:R-:W-:Y:S01]  /*2a20*/  LOP3.LUT R95, R117, R84, R73, 0x96, !PT ;  /* 0x00000054755f7212 */ /* 0x000fe200078e9649 */
[----:B------:R-:W-:Y:S02]  /*2a30*/  IMAD.MOV.U32 R73, RZ, RZ, R116 ;  /* 0x000000ffff497224 */ /* 0x000fe400078e0074 */
[----:B------:R-:W-:-:S07]  /*2a40*/  IMAD.MOV.U32 R116, RZ, RZ, R72 ;  /* 0x000000ffff747224 */ /* 0x000fce00078e0048 */
.L_x_2282:
[----:B------:R-:W-:Y:S05]  /*2a50*/  BSYNC.RECONVERGENT B0 ;  /* 0x0000000000007941 */ /* 0x000fea0003800200 */
.L_x_2281:
        /* <DEDUP_REMOVED lines=8> */
[----:B------:R-:W-:-:S03]  /*2ae0*/  IMAD.MOV.U32 R73, RZ, RZ, R94 ;  /* 0x000000ffff497224 */ /* 0x000fc600078e005e */
        /* <DEDUP_REMOVED lines=14> */
.L_x_2288:
        /* <DEDUP_REMOVED lines=13> */
.L_x_2290:
[----:B------:R-:W-:Y:S05]  /*2ca0*/  BSYNC.RECONVERGENT B1 ;  /* 0x0000000000017941 */ /* 0x000fea0003800200 */
.L_x_2289:
        /* <DEDUP_REMOVED lines=42> */
[----:B------:R-:W-:Y:S01]  /*2f50*/  IMAD.MOV.U32 R73, RZ, RZ, R116 ;  /* 0x000000ffff497224 */ /* 0x000fe200078e0074 */
[----:B------:R-:W-:Y:S01]  /*2f60*/  MOV R116, R72 ;  /* 0x0000004800747202 */ /* 0x000fe20000000f00 */
[----:B------:R-:W-:-:S07]  /*2f70*/  IMAD.MOV.U32 R72, RZ, RZ, RZ ;  /* 0x000000ffff487224 */ /* 0x000fce00078e00ff */
.L_x_2287:
[----:B------:R-:W-:Y:S05]  /*2f80*/  BSYNC.RECONVERGENT B0 ;  /* 0x0000000000007941 */ /* 0x000fea0003800200 */
.L_x_2286:
        /* <DEDUP_REMOVED lines=9> */
[----:B------:R-:W-:Y:S02]  /*3020*/  FSEL R84, R74, RZ, !P0 ;  /* 0x000000ff4a547208 */ /* 0x000fe40004000000 */
[----:B------:R-:W-:-:S03]  /*3030*/  PLOP3.LUT P0, PT, P0, PT, PT, 0x8, 0x80 ;  /* 0x000000000080781c */ /* 0x000fc6000070e170 */
[----:B------:R-:W-:Y:S01]  /*3040*/  @P1 FADD.FTZ R84, R84, R73 ;  /* 0x0000004954541221 */ /* 0x000fe20000010000 */
[----:B------:R-:W-:-:S04]  /*3050*/  MOV R73, R94 ;  /* 0x0000005e00497202 */ /* 0x000fc80000000f00 */
        /* <DEDUP_REMOVED lines=10> */
.L_x_2293:
        /* <DEDUP_REMOVED lines=13> */
.L_x_2295:
[----:B------:R-:W-:Y:S05]  /*31d0*/  BSYNC.RECONVERGENT B1 ;  /* 0x0000000000017941 */ /* 0x000fea0003800200 */
.L_x_2294:
[----:B------:R-:W-:Y:S01]  /*31e0*/  IMAD.WIDE.U32 R102, R0, -0x326172a9, RZ ;  /* 0xcd9e8d5700667825 */ /* 0x000fe200078e00ff */
[----:B------:R-:W-:-:S03]  /*31f0*/  LOP3.LUT R72, R21, R113, R101, 0x96, !PT ;  /* 0x0000007115487212 */ /* 0x000fc600078e9665 */
[----:B------:R-:W-:Y:S01]  /*3200*/  VIADD R83, R101, 0xa9066899 ;  /* 0xa906689965537836 */ /* 0x000fe20000000000 */
        /* <DEDUP_REMOVED lines=40> */
[----:B------:R-:W-:Y:S01]  /*3490*/  MOV R73, R116 ;  /* 0x0000007400497202 */ /* 0x000fe20000000f00 */
[----:B------:R-:W-:-:S07]  /*34a0*/  IMAD.MOV.U32 R116, RZ, RZ, R72 ;  /* 0x000000ffff747224 */ /* 0x000fce00078e0048 */
.L_x_2292:
[----:B------:R-:W-:Y:S05]  /*34b0*/  BSYNC.RECONVERGENT B0 ;  /* 0x0000000000007941 */ /* 0x000fea0003800200 */
.L_x_2291:
        /* <DEDUP_REMOVED lines=23> */
.L_x_2298:
        /* <DEDUP_REMOVED lines=13> */
.L_x_2300:
[----:B------:R-:W-:Y:S05]  /*3700*/  BSYNC.RECONVERGENT B1 ;  /* 0x0000000000017941 */ /* 0x000fea0003800200 */
.L_x_2299:
[----:B------:R-:W-:Y:S01]  /*3710*/  IMAD.WIDE.U32 R102, R0, -0x326172a9, RZ ;  /* 0xcd9e8d5700667825 */ /* 0x000fe200078e00ff */
[----:B------:R-:W-:-:S03]  /*3720*/  LOP3.LUT R72, R21, R113, R101, 0x96, !PT ;  /* 0x0000007115487212 */ /* 0x000fc600078e9665 */
[----:B------:R-:W-:Y:S02]  /*3730*/  HFMA2 R129, -RZ, RZ, 0, 0 ;  /* 0x00000000ff817431 */ /* 0x000fe400000001ff */
        /* <DEDUP_REMOVED lines=40> */
[----:B------:R-:W-:Y:S02]  /*39c0*/  IMAD.MOV.U32 R73, RZ, RZ, R116 ;  /* 0x000000ffff497224 */ /* 0x000fe400078e0074 */
[----:B------:R-:W-:-:S07]  /*39d0*/  IMAD.MOV.U32 R116, RZ, RZ, R72 ;  /* 0x000000ffff747224 */ /* 0x000fce00078e0048 */
.L_x_2297:
[----:B------:R-:W-:Y:S05]  /*39e0*/  BSYNC.RECONVERGENT B0 ;  /* 0x0000000000007941 */ /* 0x000fea0003800200 */
.L_x_2296:
[----:B------:R-:W-:Y:S01]  /*39f0*/  I2FP.F32.U32 R73, R73 ;  /* 0x0000004900497245 */ /* 0x000fe20000201000 */
[----:B------:R-:W-:Y:S01]  /*3a00*/  HADD2.F32 R72, -RZ, R75.H1_H1 ;  /* 0x3000004bff487230 */ /* 0x000fe20000004100 */
[----:B------:R-:W-:Y:S01]  /*3a10*/  PRMT R74, R123, 0x5410, R74 ;  /* 0x000054107b4a7816 */ /* 0x000fe2000000004a */
[----:B------:R-:W-:Y:S02]  /*3a20*/  @P1 HADD2.F32 R102, -RZ, R67.H1_H1 ;  /* 0x30000043ff661230 */ /* 0x000fe40000004100 */
[----:B------:R-:W-:Y:S01]  /*3a30*/  FFMA.FTZ R73, R73, R88, 1.1641532182693481445e-10 ;  /* 0x2f00000049497423 */ /* 0x000fe20000010058 */
[----:B------:R-:W-:-:S04]  /*3a40*/  FMUL.FTZ R72, R72, R87 ;  /* 0x0000005748487220 */ /* 0x000fc80000410000 */
[----:B------:R-:W-:Y:S02]  /*3a50*/  FSETP.GTU.FTZ.AND P5, PT, R73, R86, PT ;  /* 0x000000564900720b */ /* 0x000fe40003fbc000 */
[----:B------:R-:W-:Y:S02]  /*3a60*/  PRMT R73, R121, 0x5410, R122 ;  /* 0x0000541079497816 */ /* 0x000fe4000000007a */
[----:B------:R-:W-:Y:S02]  /*3a70*/  FSEL R85, R72, RZ, !P5 ;  /* 0x000000ff48557208 */ /* 0x000fe40006800000 */
[----:B------:R-:W-:Y:S02]  /*3a80*/  PLOP3.LUT P5, PT, P5, PT, PT, 0x8, 0x80 ;  /* 0x000000000080781c */ /* 0x000fe40002fae170 */
[----:B------:R-:W-:Y:S01]  /*3a90*/  PRMT R72, R119, 0x5410, R120 ;  /* 0x0000541077487816 */ /* 0x000fe20000000078 */
[----:B------:R-:W-:-:S05]  /*3aa0*/  @P1 FADD.FTZ R85, R85, R102 ;  /* 0x0000006655551221 */ /* 0x000fca0000010000 */
[----:B------:R-:W-:-:S04]  /*3ab0*/  F2FP.F16.F32.PACK_AB R75, RZ, R85 ;  /* 0x00000055ff4b723e */ /* 0x000fc800000000ff */
[----:B------:R-:W-:Y:S01]  /*3ac0*/  PRMT R75, R124, 0x5410, R75 ;  /* 0x000054107c4b7816 */ /* 0x000fe2000000004b */
[----:B------:R-:W-:Y:S06]  /*3ad0*/  BRA `(.L_x_2301) ;  /* 0x00000050002c7947 */ /* 0x000fec0003800000 */
.L_x_2260:
[----:B------:R-:W-:Y:S01]  /*3ae0*/  ISETP.NE.AND P0, PT, R112, 0x1, PT ;  /* 0x000000017000780c */ /* 0x000fe20003f05270 */
[----:B------:R-:W-:Y:S01]  /*3af0*/  BSSY.RECONVERGENT B0, `(.L_x_2302) ;  /* 0x000004a000007945 */ /* 0x000fe20003800200 */
[----:B------:R-:W-:Y:S01]  /*3b00*/  VIADD R125, R101, 0xa9066899 ;  /* 0xa9066899657d7836 */ /* 0x000fe20000000000 */
[C---:B------:R-:W-:Y:S01]  /*3b10*/  IADD3 R85, PT, PT, R100.reuse, -0x4ab325aa, RZ ;  /* 0xb54cda5664557810 */ /* 0x040fe20007ffe0ff */
[----:B------:R-:W-:Y:S01]  /*3b20*/  VIADD R123, R100, 0x78dde6e4 ;  /* 0x78dde6e4647b7836 */ /* 0x000fe20000000000 */
[----:B------:R-:W-:Y:S01]  /*3b30*/  MOV R116, R98 ;  /* 0x0000006200747202 */ /* 0x000fe20000000f00 */
[----:B------:R-:W-:Y:S02]  /*3b40*/  IMAD.MOV.U32 R24, RZ, RZ, 0x2 ;  /* 0x00000002ff187424 */ /* 0x000fe400078e00ff */
[----:B------:R-:W-:-:S05]  /*3b50*/  IMAD.MOV.U32 R22, RZ, RZ, R94 ;  /* 0x000000ffff167224 */ /* 0x000fca00078e005e */
        /* <DEDUP_REMOVED lines=11> */
.L_x_2304:
        /* <DEDUP_REMOVED lines=13> */
.L_x_2306:
[----:B------:R-:W-:Y:S05]  /*3ce0*/  BSYNC.RECONVERGENT B1 ;  /* 0x0000000000017941 */ /* 0x000fea0003800200 */
.L_x_2305:
        /* <DEDUP_REMOVED lines=40> */
[----:B------:R-:W-:Y:S01]  /*3f70*/  IMAD.MOV.U32 R24, RZ, RZ, RZ ;  /* 0x000000ffff187224 */ /* 0x000fe200078e00ff */
[----:B------:R-:W-:-:S07]  /*3f80*/  MOV R22, R98 ;  /* 0x0000006200167202 */ /* 0x000fce0000000f00 */
.L_x_2303:
[----:B------:R-:W-:Y:S05]  /*3f90*/  BSYNC.RECONVERGENT B0 ;  /* 0x0000000000007941 */ /* 0x000fea0003800200 */
.L_x_2302:
[----:B------:R-:W-:Y:S01]  /*3fa0*/  I2FP.F32.U32 R23, R22 ;  /* 0x0000001600177245 */ /* 0x000fe20000201000 */
[----:B------:R-:W-:Y:S01]  /*3fb0*/  IMAD.U32 R86, RZ, RZ, UR11 ;  /* 0x0000000bff567e24 */ /* 0x000fe2000f8e00ff */
[----:B------:R-:W-:Y:S01]  /*3fc0*/  ISETP.NE.AND P2, PT, R24, 0x1, PT ;  /* 0x000000011800780c */ /* 0x000fe20003f45270 */
[----:B-----5:R-:W-:Y:S01]  /*3fd0*/  HADD2.F32 R22, -RZ, R72.H0_H0 ;  /* 0x20000048ff167230 */ /* 0x020fe20000004100 */
[----:B------:R-:W-:Y:S01]  /*3fe0*/  MOV R87, UR12 ;  /* 0x0000000c00577c02 */ /* 0x000fe20008000f00 */
[----:B------:R-:W-:Y:S01]  /*3ff0*/  FFMA.FTZ R23, R23, R88, 1.1641532182693481445e-10 ;  /* 0x2f00000017177423 */ /* 0x000fe20000010058 */
[----:B------:R-:W-:Y:S01]  /*4000*/  BSSY.RECONVERGENT B0, `(.L_x_2307) ;  /* 0x0000049000007945 */ /* 0x000fe20003800200 */
        /* <DEDUP_REMOVED lines=16> */
.L_x_2309:
        /* <DEDUP_REMOVED lines=13> */
.L_x_2311:
[----:B------:R-:W-:Y:S05]  /*41e0*/  BSYNC.RECONVERGENT B1 ;  /* 0x0000000000017941 */ /* 0x000fea0003800200 */
.L_x_2310:
        /* <DEDUP_REMOVED lines=40> */
[----:B------:R-:W-:Y:S02]  /*4470*/  LOP3.LUT R95, R117, R24, R81, 0x96, !PT ;  /* 0x00000018755f7212 */ /* 0x000fe400078e9651 */
[----:B------:R-:W-:-:S07]  /*4480*/  MOV R116, R80 ;  /* 0x0000005000747202 */ /* 0x000fce0000000f00 */
.L_x_2308:
[----:B------:R-:W-:Y:S05]  /*4490*/  BSYNC.RECONVERGENT B0 ;  /* 0x0000000000007941 */ /* 0x000fea0003800200 */
.L_x_2307:
[----:B------:R-:W-:Y:S01]  /*44a0*/  I2FP.F32.U32 R23, R23 ;  /* 0x0000001700177245 */ /* 0x000fe20000201000 */
[----:B------:R-:W-:Y:S01]  /*44b0*/  HADD2.F32 R24, -RZ, R68.H0_H0 ;  /* 0x20000044ff187230 */ /* 0x000fe20000004100 */
[----:B------:R-:W-:Y:S01]  /*44c0*/  ISETP.NE.AND P2, PT, R25, 0x1, PT ;  /* 0x000000011900780c */ /* 0x000fe20003f45270 */
[----:B------:R-:W-:Y:S01]  /*44d0*/  @P1 HADD2.F32 R77, -RZ, R64.H0_H0 ;  /* 0x20000040ff4d1230 */ /* 0x000fe20000004100 */
[----:B------:R-:W-:Y:S01]  /*44e0*/  BSSY.RECONVERGENT B0, `(.L_x_2312) ;  /* 0x000004d000007945 */ /* 0x000fe20003800200 */
[----:B------:R-:W-:Y:S01]  /*44f0*/  FFMA.FTZ R23, R23, R88, 1.1641532182693481445e-10 ;  /* 0x2f00000017177423 */ /* 0x000fe20000010058 */
[----:B------:R-:W-:-:S04]  /*4500*/  FMUL.FTZ R24, R24, R87 ;  /* 0x0000005718187220 */ /* 0x000fc80000410000 */
[----:B------:R-:W-:-:S04]  /*4510*/  FSETP.GTU.FTZ.AND P0, PT, R23, R86, PT ;  /* 0x000000561700720b */ /* 0x000fc80003f1c000 */
[----:B------:R-:W-:Y:S01]  /*4520*/  FSEL R23, R24, RZ, !P0 ;  /* 0x000000ff18177208 */ /* 0x000fe20004000000 */
[----:B------:R-:W-:-:S04]  /*4530*/  HFMA2 R24, -RZ, RZ, 0, 1.1920928955078125e-07 ;  /* 0x00000002ff187431 */ /* 0x000fc800000001ff */
[----:B------:R-:W-:Y:S01]  /*4540*/  FADD.FTZ R22, R22, R23 ;  /* 0x0000001716167221 */ /* 0x000fe20000010000 */
[----:B------:R-:W-:-:S03]  /*4550*/  IMAD.MOV.U32 R23, RZ, RZ, R94 ;  /* 0x000000ffff177224 */ /* 0x000fc600078e005e */
[--C-:B------:R-:W-:Y:S01]  /*4560*/  @P1 FADD.FTZ R77, R77, R22.reuse ;  /* 0x000000164d4d1221 */ /* 0x100fe20000010000 */
[----:B------:R-:W-:Y:S01]  /*4570*/  @!P1 IMAD.MOV.U32 R77, RZ, RZ, R22 ;  /* 0x000000ffff4d9224 */ /* 0x000fe200078e0016 */
[----:B------:R-:W-:-:S04]  /*4580*/  SEL R22, RZ, 0x1, P0 ;  /* 0x00000001ff167807 */ /* 0x000fc80000000000 */
        /* <DEDUP_REMOVED lines=10> */
.L_x_2314:
        /* <DEDUP_REMOVED lines=13> */
.L_x_2316:
[----:B------:R-:W-:Y:S05]  /*4700*/  BSYNC.RECONVERGENT B1 ;  /* 0x0000000000017941 */ /* 0x000fea0003800200 */
.L_x_2315:
        /* <DEDUP_REMOVED lines=42> */
.L_x_2313:
[----:B------:R-:W-:Y:S05]  /*49b0*/  BSYNC.RECONVERGENT B0 ;  /* 0x0000000000007941 */ /* 0x000fea0003800200 */
.L_x_2312:
[----:B------:R-:W-:Y:S01]  /*49c0*/  I2FP.F32.U32 R23, R23 ;  /* 0x0000001700177245 */ /* 0x000fe20000201000 */
[----:B------:R-:W-:Y:S01]  /*49d0*/  HADD2.F32 R72, -RZ, R72.H1_H1 ;  /* 0x30000048ff487230 */ /* 0x000fe20000004100 */
[----:B------:R-:W-:Y:S01]  /*49e0*/  ISETP.NE.AND P2, PT, R24, 0x1, PT ;  /* 0x000000011800780c */ /* 0x000fe20003f45270 */
[----:B------:R-:W-:Y:S01]  /*49f0*/  BSSY.RECONVERGENT B0, `(.L_x_2317) ;  /* 0x000004a000007945 */ /* 0x000fe20003800200 */
[----:B------:R-:W-:Y:S02]  /*4a00*/  IMAD.MOV.U32 R26, RZ, RZ, 0x2 ;  /* 0x00000002ff1a7424 */ /* 0x000fe400078e00ff */
[----:B------:R-:W-:Y:S01]  /*4a10*/  FFMA.FTZ R23, R23, R88, 1.1641532182693481445e-10 ;  /* 0x2f00000017177423 */ /* 0x000fe20000010058 */
[----:B------:R-:W-:-:S04]  /*4a20*/  IMAD.MOV.U32 R25, RZ, RZ, R94 ;  /* 0x000000ffff197224 */ /* 0x000fc800078e005e */
        /* <DEDUP_REMOVED lines=14> */
.L_x_2319:
        /* <DEDUP_REMOVED lines=13> */
.L_x_2321:
[----:B------:R-:W-:Y:S05]  /*4be0*/  BSYNC.RECONVERGENT B1 ;  /* 0x0000000000017941 */ /* 0x000fea0003800200 */
.L_x_2320:
        /* <DEDUP_REMOVED lines=42> */
.L_x_2318:
[----:B------:R-:W-:Y:S05]  /*4e90*/  BSYNC.RECONVERGENT B0 ;  /* 0x0000000000007941 */ /* 0x000fea0003800200 */
.L_x_2317:
        /* <DEDUP_REMOVED lines=9> */
[----:B------:R-:W-:-:S05]  /*4f30*/  FSEL R24, R24, RZ, !P0 ;  /* 0x000000ff18187208 */ /* 0x000fca0004000000 */
        /* <DEDUP_REMOVED lines=15> */
.L_x_2324:
        /* <DEDUP_REMOVED lines=13> */
.L_x_2326:
[----:B------:R-:W-:Y:S05]  /*5100*/  BSYNC.RECONVERGENT B1 ;  /* 0x0000000000017941 */ /* 0x000fea0003800200 */
.L_x_2325:
        /* <DEDUP_REMOVED lines=39> */
[----:B------:R-:W-:Y:S02]  /*5380*/  HFMA2 R27, -RZ, RZ, 0, 0 ;  /* 0x00000000ff1b7431 */ /* 0x000fe400000001ff */
[----:B------:R-:W-:Y:S02]  /*5390*/  IMAD.MOV.U32 R24, RZ, RZ, R116 ;  /* 0x000000ffff187224 */ /* 0x000fe400078e0074 */
[----:B------:R-:W-:-:S07]  /*53a0*/  IMAD.MOV.U32 R116, RZ, RZ, R26 ;  /* 0x000000ffff747224 */ /* 0x000fce00078e001a */
.L_x_2323:
[----:B------:R-:W-:Y:S05]  /*53b0*/  BSYNC.RECONVERGENT B0 ;  /* 0x0000000000007941 */ /* 0x000fea0003800200 */
.L_x_2322:
[----:B------:R-:W-:Y:S01]  /*53c0*/  I2FP.F32.U32 R25, R24 ;  /* 0x0000001800197245 */ /* 0x000fe20000201000 */
[----:B------:R-:W-:Y:S01]  /*53d0*/  HADD2.F32 R24, -RZ, R73.H0_H0 ;  /* 0x20000049ff187230 */ /* 0x000fe20000004100 */
[----:B------:R-:W-:Y:S01]  /*53e0*/  ISETP.NE.AND P2, PT, R27, 0x1, PT ;  /* 0x000000011b00780c */ /* 0x000fe20003f45270 */
[----:B------:R-:W-:Y:S01]  /*53f0*/  BSSY.RECONVERGENT B0, `(.L_x_2327) ;  /* 0x000004a000007945 */ /* 0x000fe20003800200 */
[----:B------:R-:W-:Y:S02]  /*5400*/  IMAD.MOV.U32 R26, RZ, RZ, 0x2 ;  /* 0x00000002ff1a7424 */ /* 0x000fe400078e00ff */
        /* <DEDUP_REMOVED lines=16> */
.L_x_2329:
        /* <DEDUP_REMOVED lines=13> */
.L_x_2331:
[----:B------:R-:W-:Y:S05]  /*55e0*/  BSYNC.RECONVERGENT B1 ;  /* 0x0000000000017941 */ /* 0x000fea0003800200 */
.L_x_2330:
        /* <DEDUP_REMOVED lines=42> */
.L_x_2328:
[----:B------:R-:W-:Y:S05]  /*5890*/  BSYNC.RECONVERGENT B0 ;  /* 0x0000000000007941 */ /* 0x000fea0003800200 */
.L_x_2327:
        /* <DEDUP_REMOVED lines=8> */
[----:B------:R-:W-:Y:S02]  /*5920*/  FSEL R25, R24, RZ, !P0 ;  /* 0x000000ff18197208 */ /* 0x000fe40004000000 */
[----:B------:R-:W-:-:S03]  /*5930*/  SEL R24, RZ, 0x1, P0 ;  /* 0x00000001ff187807 */ /* 0x000fc60000000000 */
[----:B------:R-:W-:Y:S01]  /*5940*/  FADD.FTZ R72, R72, R25 ;  /* 0x0000001948487221 */ /* 0x000fe20000010000 */
[----:B------:R-:W-:-:S03]  /*5950*/  IMAD.MOV.U32 R25, RZ, RZ, R94 ;  /* 0x000000ffff197224 */ /* 0x000fc600078e005e */
[--C-:B------:R-:W-:Y:S01]  /*5960*/  @P1 FADD.FTZ R79, R79, R72.reuse ;  /* 0x000000484f4f1221 */ /* 0x100fe20000010000 */
[----:B------:R-:W-:Y:S02]  /*5970*/  @!P1 IMAD.MOV.U32 R79, RZ, RZ, R72 ;  /* 0x000000ffff4f9224 */ /* 0x000fe400078e0048 */
[----:B------:R-:W-:-:S03]  /*5980*/  HFMA2 R72, -RZ, RZ, 0, 1.1920928955078125e-07 ;  /* 0x00000002ff487431 */ /* 0x000fc600000001ff */
        /* <DEDUP_REMOVED lines=10> */
.L_x_2334:
        /* <DEDUP_REMOVED lines=13> */
.L_x_2336:
[----:B------:R-:W-:Y:S05]  /*5b00*/  BSYNC.RECONVERGENT B1 ;  /* 0x0000000000017941 */ /* 0x000fea0003800200 */
.L_x_2335:
[----:B------:R-:W-:Y:S01]  /*5b10*/  IMAD.WIDE.U32 R82, R0, -0x326172a9, RZ ;  /* 0xcd9e8d5700527825 */ /* 0x000fe200078e00ff */
[----:B------:R-:W-:-:S03]  /*5b20*/  LOP3.LUT R26, R21, R93, R101, 0x96, !PT ;  /* 0x0000005d151a7212 */ /* 0x000fc600078e9665 */
[----:B------:R-:W-:Y:S02]  /*5b30*/  HFMA2 R72, -RZ, RZ, 0, 0 ;  /* 0x00000000ff487431 */ /* 0x000fe400000001ff */
        /* <DEDUP_REMOVED lines=38> */
[----:B------:R-:W-:-:S07]  /*5da0*/  LOP3.LUT R95, R117, R82, R27, 0x96, !PT ;  /* 0x00000052755f7212 */ /* 0x000fce00078e961b */
.L_x_2333:
[----:B------:R-:W-:Y:S05]  /*5db0*/  BSYNC.RECONVERGENT B0 ;  /* 0x0000000000007941 */ /* 0x000fea0003800200 */
.L_x_2332:
        /* <DEDUP_REMOVED lines=20> */
.L_x_2339:
        /* <DEDUP_REMOVED lines=13> */
.L_x_2341:
[----:B------:R-:W-:Y:S05]  /*5fd0*/  BSYNC.RECONVERGENT B1 ;  /* 0x0000000000017941 */ /* 0x000fea0003800200 */
.L_x_2340:
        /* <DEDUP_REMOVED lines=40> */
[----:B------:R-:W-:Y:S01]  /*6260*/  IMAD.MOV.U32 R27, RZ, RZ, R116 ;  /* 0x000000ffff1b7224 */ /* 0x000fe200078e0074 */
[----:B------:R-:W-:-:S07]  /*6270*/  MOV R116, R26 ;  /* 0x0000001a00747202 */ /* 0x000fce0000000f00 */
.L_x_2338:
[----:B------:R-:W-:Y:S05]  /*6280*/  BSYNC.RECONVERGENT B0 ;  /* 0x0000000000007941 */ /* 0x000fea0003800200 */
.L_x_2337:
        /* <DEDUP_REMOVED lines=10> */
[----:B------:R-:W-:-:S05]  /*6330*/  FSEL R26, R26, RZ, !P0 ;  /* 0x000000ff1a1a7208 */ /* 0x000fca0004000000 */
[----:B------:R-:W-:-:S04]  /*6340*/  FADD.FTZ R25, R25, R26 ;  /* 0x0000001a19197221 */ /* 0x000fc80000010000 */
        /* <DEDUP_REMOVED lines=13> */
.L_x_2344:
        /* <DEDUP_REMOVED lines=13> */
.L_x_2346:
[----:B------:R-:W-:Y:S05]  /*64f0*/  BSYNC.RECONVERGENT B1 ;  /* 0x0000000000017941 */ /* 0x000fea0003800200 */
.L_x_2345:
        /* <DEDUP_REMOVED lines=42> */
.L_x_2343:
[----:B------:R-:W-:Y:S05]  /*67a0*/  BSYNC.RECONVERGENT B0 ;  /* 0x0000000000007941 */ /* 0x000fea0003800200 */
.L_x_2342:
[----:B------:R-:W-:Y:S01]  /*67b0*/  I2FP.F32.U32 R27, R27 ;  /* 0x0000001b001b7245 */ /* 0x000fe20000201000 */
[----:B------:R-:W-:Y:S01]  /*67c0*/  HADD2.F32 R26, -RZ, R74.H0_H0 ;  /* 0x2000004aff1a7230 */ /* 0x000fe20000004100 */
[----:B------:R-:W-:Y:S01]  /*67d0*/  ISETP.NE.AND P0, PT, R72, 0x1, PT ;  /* 0x000000014800780c */ /* 0x000fe20003f05270 */
[----:B------:R-:W-:Y:S01]  /*67e0*/  BSSY.RECONVERGENT B0, `(.L_x_2347) ;  /* 0x0000049000007945 */ /* 0x000fe20003800200 */
[----:B------:R-:W-:Y:S02]  /*67f0*/  IMAD.MOV.U32 R73, RZ, RZ, 0x2 ;  /* 0x00000002ff497424 */ /* 0x000fe400078e00ff */
        /* <DEDUP_REMOVED lines=15> */
.L_x_2349:
        /* <DEDUP_REMOVED lines=13> */
.L_x_2351:
[----:B------:R-:W-:Y:S05]  /*69c0*/  BSYNC.RECONVERGENT B1 ;  /* 0x0000000000017941 */ /* 0x000fea0003800200 */
.L_x_2350:
        /* <DEDUP_REMOVED lines=42> */
.L_x_2348:
[----:B------:R-:W-:Y:S05]  /*6c70*/  BSYNC.RECONVERGENT B0 ;  /* 0x0000000000007941 */ /* 0x000fea0003800200 */
.L_x_2347:
[----:B------:R-:W-:Y:S01]  /*6c80*/  I2FP.F32.U32 R27, R27 ;  /* 0x0000001b001b7245 */ /* 0x000fe20000201000 */
[----:B------:R-:W-:Y:S01]  /*6c90*/  HADD2.F32 R26, -RZ, R70.H0_H0 ;  /* 0x20000046ff1a7230 */ /* 0x000fe20000004100 */
[----:B------:R-:W-:Y:S01]  /*6ca0*/  BSSY.RECONVERGENT B0, `(.L_x_2352) ;  /* 0x000004f000007945 */ /* 0x000fe20003800200 */
[----:B------:R-:W-:Y:S02]  /*6cb0*/  @P1 HADD2.F32 R72, -RZ, R66.H0_H0 ;  /* 0x20000042ff481230 */ /* 0x000fe40000004100 */
[----:B------:R-:W-:Y:S01]  /*6cc0*/  FFMA.FTZ R27, R27, R88, 1.1641532182693481445e-10 ;  /* 0x2f0000001b1b7423 */ /* 0x000fe20000010058 */
[----:B------:R-:W-:-:S04]  /*6cd0*/  FMUL.FTZ R26, R26, R87 ;  /* 0x000000571a1a7220 */ /* 0x000fc80000410000 */
[----:B------:R-:W-:-:S04]  /*6ce0*/  FSETP.GTU.FTZ.AND P0, PT, R27, R86, PT ;  /* 0x000000561b00720b */ /* 0x000fc80003f1c000 */
[----:B------:R-:W-:-:S05]  /*6cf0*/  FSEL R26, R26, RZ, !P0 ;  /* 0x000000ff1a1a7208 */ /* 0x000fca0004000000 */
[----:B------:R-:W-:Y:S01]  /*6d00*/  FADD.FTZ R27, R81, R26 ;  /* 0x0000001a511b7221 */ /* 0x000fe20000010000 */
[----:B------:R-:W-:Y:S02]  /*6d10*/  SEL R26, RZ, 0x1, P0 ;  /* 0x00000001ff1a7807 */ /* 0x000fe40000000000 */
[----:B------:R-:W-:Y:S01]  /*6d20*/  ISETP.NE.AND P0, PT, R73, 0x1, PT ;  /* 0x000000014900780c */ /* 0x000fe20003f05270 */
[--C-:B------:R-:W-:Y:S01]  /*6d30*/  @P1 FADD.FTZ R81, R72, R27.reuse ;  /* 0x0000001b48511221 */ /* 0x100fe20000010000 */
[----:B------:R-:W-:Y:S02]  /*6d40*/  @!P1 IMAD.MOV.U32 R81, RZ, RZ, R27 ;  /* 0x000000ffff519224 */ /* 0x000fe400078e001b */
[----:B------:R-:W-:Y:S02]  /*6d50*/  HFMA2 R72, -RZ, RZ, 0, 1.1920928955078125e-07 ;  /* 0x00000002ff487431 */ /* 0x000fe400000001ff */
[----:B------:R-:W-:Y:S01]  /*6d60*/  IMAD.MOV.U32 R27, RZ, RZ, R94 ;  /* 0x000000ffff1b7224 */ /* 0x000fe200078e005e */
[----:B------:R-:W-:-:S06]  /*6d70*/  F2FP.F16.F32.PACK_AB R126, RZ, R81 ;  /* 0x00000051ff7e723e */ /* 0x000fcc00000000ff */
        /* <DEDUP_REMOVED lines=9> */
.L_x_2354:
        /* <DEDUP_REMOVED lines=13> */
.L_x_2356:
[----:B------:R-:W-:Y:S05]  /*6ee0*/  BSYNC.RECONVERGENT B1 ;  /* 0x0000000000017941 */ /* 0x000fea0003800200 */
.L_x_2355:
        /* <DEDUP_REMOVED lines=42> */
.L_x_2353:
[----:B------:R-:W-:Y:S05]  /*7190*/  BSYNC.RECONVERGENT B0 ;  /* 0x0000000000007941 */ /* 0x000fea0003800200 */
.L_x_2352:
[----:B------:R-:W-:Y:S01]  /*71a0*/  I2FP.F32.U32 R27, R27 ;  /* 0x0000001b001b7245 */ /* 0x000fe20000201000 */
[----:B------:R-:W-:Y:S01]  /*71b0*/  HADD2.F32 R74, -RZ, R74.H1_H1 ;  /* 0x3000004aff4a7230 */ /* 0x000fe20000004100 */
        /* <DEDUP_REMOVED lines=18> */
.L_x_2359:
        /* <DEDUP_REMOVED lines=13> */
.L_x_2361:
[----:B------:R-:W-:Y:S05]  /*73b0*/  BSYNC.RECONVERGENT B1 ;  /* 0x0000000000017941 */ /* 0x000fea0003800200 */
.L_x_2360:
        /* <DEDUP_REMOVED lines=41> */
[----:B------:R-:W-:-:S07]  /*7650*/  MOV R116, R72 ;  /* 0x0000004800747202 */ /* 0x000fce0000000f00 */
.L_x_2358:
[----:B------:R-:W-:Y:S05]  /*7660*/  BSYNC.RECONVERGENT B0 ;  /* 0x0000000000007941 */ /* 0x000fea0003800200 */
.L_x_2357:
        /* <DEDUP_REMOVED lines=26> */
.L_x_2364:
        /* <DEDUP_REMOVED lines=13> */
.L_x_2366:
[----:B------:R-:W-:Y:S05]  /*78e0*/  BSYNC.RECONVERGENT B1 ;  /* 0x0000000000017941 */ /* 0x000fea0003800200 */
.L_x_2365:
        /* <DEDUP_REMOVED lines=42> */
.L_x_2363:
[----:B------:R-:W-:Y:S05]  /*7b90*/  BSYNC.RECONVERGENT B0 ;  /* 0x0000000000007941 */ /* 0x000fea0003800200 */
.L_x_2362:
        /* <DEDUP_REMOVED lines=20> */
.L_x_2369:
        /* <DEDUP_REMOVED lines=13> */
.L_x_2371:
[----:B------:R-:W-:Y:S05]  /*7db0*/  BSYNC.RECONVERGENT B1 ;  /* 0x0000000000017941 */ /* 0x000fea0003800200 */
.L_x_2370:
        /* <DEDUP_REMOVED lines=42> */
.L_x_2368:
[----:B------:R-:W-:Y:S05]  /*8060*/  BSYNC.RECONVERGENT B0 ;  /* 0x0000000000007941 */ /* 0x000fea0003800200 */
.L_x_2367:
[----:B------:R-:W-:Y:S01]  /*8070*/  I2FP.F32.U32 R73, R83 ;  /* 0x0000005300497245 */ /* 0x000fe20000201000 */
[----:B------:R-:W-:Y:S01]  /*8080*/  HADD2.F32 R72, -RZ, R71.H0_H0 ;  /* 0x20000047ff487230 */ /* 0x000fe20000004100 */
[----:B------:R-:W-:Y:S01]  /*8090*/  BSSY.RECONVERGENT B0, `(.L_x_2372) ;  /* 0x000004f000007945 */ /* 0x000fe20003800200 */
[----:B------:R-:W-:Y:S02]  /*80a0*/  @P1 HADD2.F32 R83, -RZ, R67.H0_H0 ;  /* 0x20000043ff531230 */ /* 0x000fe40000004100 */
        /* <DEDUP_REMOVED lines=21> */
.L_x_2374:
        /* <DEDUP_REMOVED lines=13> */
.L_x_2376:
[----:B------:R-:W-:Y:S05]  /*82d0*/  BSYNC.RECONVERGENT B1 ;  /* 0x0000000000017941 */ /* 0x000fea0003800200 */
.L_x_2375:
        /* <DEDUP_REMOVED lines=42> */
.L_x_2373:
[----:B------:R-:W-:Y:S05]  /*8580*/  BSYNC.RECONVERGENT B0 ;  /* 0x0000000000007941 */ /* 0x000fea0003800200 */
.L_x_2372:
        /* <DEDUP_REMOVED lines=20> */
.L_x_2379:
        /* <DEDUP_REMOVED lines=15> */
.L_x_2381:
[----:B------:R-:W-:Y:S05]  /*87c0*/  BSYNC.RECONVERGENT B1 ;  /* 0x0000000000017941 */ /* 0x000fea0003800200 */
.L_x_2380:
        /* <DEDUP_REMOVED lines=42> */
.L_x_2378:
[----:B------:R-:W-:Y:S05]  /*8a70*/  BSYNC.RECONVERGENT B0 ;  /* 0x0000000000007941 */ /* 0x000fea0003800200 */
.L_x_2377:
[----:B------:R-:W-:Y:S01]  /*8a80*/  I2FP.F32.U32 R73, R74 ;  /* 0x0000004a00497245 */ /* 0x000fe20000201000 */
[----:B------:R-:W-:Y:S01]  /*8a90*/  HADD2.F32 R72, -RZ, R71.H1_H1 ;  /* 0x30000047ff487230 */ /* 0x000fe20000004100 */
[----:B------:R-:W-:Y:S01]  /*8aa0*/  PRMT R74, R126, 0x5410, R127 ;  /* 0x000054107e4a7816 */ /* 0x000fe2000000007f */
[----:B------:R-:W-:Y:S02]  /*8ab0*/  @P1 HADD2.F32 R85, -RZ, R67.H1_H1 ;  /* 0x30000043ff551230 */ /* 0x000fe40000004100 */
[----:B------:R-:W-:Y:S01]  /*8ac0*/  FFMA.FTZ R73, R73, R88, 1.1641532182693481445e-10 ;  /* 0x2f00000049497423 */ /* 0x000fe20000010058 */
[----:B------:R-:W-:-:S04]  /*8ad0*/  FMUL.FTZ R72, R72, R87 ;  /* 0x0000005748487220 */ /* 0x000fc80000410000 */
[----:B------:R-:W-:-:S04]  /*8ae0*/  FSETP.GTU.FTZ.AND P6, PT, R73, R86, PT ;  /* 0x000000564900720b */ /* 0x000fc80003fdc000 */
[----:B------:R-:W-:Y:S02]  /*8af0*/  FSEL R73, R72, RZ, !P6 ;  /* 0x000000ff48497208 */ /* 0x000fe40007000000 */
[----:B------:R-:W-:-:S03]  /*8b00*/  SEL R72, RZ, 0x1, P6 ;  /* 0x00000001ff487807 */ /* 0x000fc60003000000 */
[----:B------:R-:W-:Y:S01]  /*8b10*/  FADD.FTZ R96, R96, R73 ;  /* 0x0000004960607221 */ /* 0x000fe20000010000 */
[----:B------:R-:W-:-:S03]  /*8b20*/  PRMT R73, R121, 0x5410, R124 ;  /* 0x0000541079497816 */ /* 0x000fc6000000007c */
[--C-:B------:R-:W-:Y:S01]  /*8b30*/  @P1 FADD.FTZ R85, R85, R96.reuse ;  /* 0x0000006055551221 */ /* 0x100fe20000010000 */
[--C-:B------:R-:W-:Y:S01]  /*8b40*/  @!P1 IMAD.MOV.U32 R85, RZ, RZ, R96.reuse ;  /* 0x000000ffff559224 */ /* 0x100fe200078e0060 */
[----:B------:R-:W-:Y:S02]  /*8b50*/  PRMT R96, R72, 0x7610, R96 ;  /* 0x0000761048607816 */ /* 0x000fe40000000060 */
[----:B------:R-:W-:Y:S02]  /*8b60*/  PRMT R72, R119, 0x5410, R120 ;  /* 0x0000541077487816 */ /* 0x000fe40000000078 */
[----:B------:R-:W-:-:S04]  /*8b70*/  F2FP.F16.F32.PACK_AB R75, RZ, R85 ;  /* 0x00000055ff4b723e */ /* 0x000fc800000000ff */
[----:B------:R-:W-:-:S07]  /*8b80*/  PRMT R75, R122, 0x5410, R75 ;  /* 0x000054107a4b7816 */ /* 0x000fce000000004b */
.L_x_2301:
[----:B------:R-:W-:Y:S01]  /*8b90*/  SEL R123, RZ, 0x100, !P0 ;  /* 0x00000100ff7b7807 */ /* 0x000fe20004000000 */
[----:B------:R-:W0:Y:S01]  /*8ba0*/  LDC.64 R102, c[0x0][0x3b0] ;  /* 0x0000ec00ff667b82 */ /* 0x000e220000000a00 */
[----:B------:R-:W-:Y:S02]  /*8bb0*/  ISETP.NE.U32.AND P0, PT, R90, RZ, PT ;  /* 0x000000ff5a00720c */ /* 0x000fe40003f05070 */
[----:B------:R-:W-:Y:S02]  /*8bc0*/  SEL R122, RZ, 0x1000000, !P5 ;  /* 0x01000000ff7a7807 */ /* 0x000fe40006800000 */
[----:B------:R-:W-:Y:S02]  /*8bd0*/  ISETP.NE.AND.EX P0, PT, R91, RZ, PT, P0 ;  /* 0x000000ff5b00720c */ /* 0x000fe40003f05300 */
[----:B------:R-:W-:Y:S01]  /*8be0*/  SEL R120, RZ, 0x10000, !P4 ;  /* 0x00010000ff787807 */ /* 0x000fe20006000000 */
[----:B------:R-:W1:Y:S01]  /*8bf0*/  LDC.64 R90, c[0x0][0x3a8] ;  /* 0x0000ea00ff5a7b82 */ /* 0x000e620000000a00 */
[----:B------:R-:W-:-:S02]  /*8c00*/  ISETP.NE.AND P5, PT, R98, RZ, PT ;  /* 0x000000ff6200720c */ /* 0x000fc40003fa5270 */
[----:B------:R-:W-:Y:S02]  /*8c10*/  ISETP.NE.AND P4, PT, R118, RZ, PT ;  /* 0x000000ff7600720c */ /* 0x000fe40003f85270 */
[----:B------:R-:W-:Y:S02]  /*8c20*/  ISETP.NE.AND P6, PT, R78, RZ, PT ;  /* 0x000000ff4e00720c */ /* 0x000fe40003fc5270 */
[----:B------:R-:W-:Y:S01]  /*8c30*/  SEL R78, RZ, 0x1000000, !P2 ;  /* 0x01000000ff4e7807 */ /* 0x000fe20005000000 */
[----:B------:R-:W2:Y:S01]  /*8c40*/  @P1 LDC.64 R112, c[0x0][0x3a0] ;  /* 0x0000e800ff701b82 */ /* 0x000ea20000000a00 */
[----:B------:R-:W-:Y:S02]  /*8c50*/  SEL R121, RZ, 0x10000, !P4 ;  /* 0x00010000ff797807 */ /* 0x000fe40006000000 */
[----:B------:R-:W-:Y:S02]  /*8c60*/  SEL R98, RZ, 0x100, !P5 ;  /* 0x00000100ff627807 */ /* 0x000fe40006800000 */
[----:B------:R-:W-:-:S02]  /*8c70*/  LOP3.LUT R123, R123, R122, R120, 0xfe, !PT ;  /* 0x0000007a7b7b7212 */ /* 0x000fc400078efe78 */
[----:B------:R-:W-:Y:S01]  /*8c80*/  LOP3.LUT R98, R98, R78, R121, 0xfe, !PT ;  /* 0x0000004e62627212 */ /* 0x000fe200078efe79 */
[----:B0-----:R-:W-:Y:S01]  /*8c90*/  IMAD.WIDE.U32 R124, R76, 0x8, R102 ;  /* 0x000000084c7c7825 */ /* 0x001fe200078e0066 */
[----:B------:R-:W-:Y:S01]  /*8ca0*/  SEL R122, RZ, 0x1, !P3 ;  /* 0x00000001ff7a7807 */ /* 0x000fe20005800000 */
[----:B------:R-:W0:Y:S01]  /*8cb0*/  @P0 LDC.64 R118, c[0x0][0x398] ;  /* 0x0000e600ff760b82 */ /* 0x000e220000000a00 */
[----:B------:R-:W-:Y:S02]  /*8cc0*/  SEL R121, RZ, 0x1, !P6 ;  /* 0x00000001ff797807 */ /* 0x000fe40007000000 */
[----:B------:R-:W-:Y:S02]  /*8cd0*/  LOP3.LUT R123, R123, R122, RZ, 0xfc, !PT ;  /* 0x0000007a7b7b7212 */ /* 0x000fe400078efcff */
[----:B------:R-:W-:Y:S01]  /*8ce0*/  LOP3.LUT R122, R98, R121, RZ, 0xfc, !PT ;  /* 0x00000079627a7212 */ /* 0x000fe200078efcff */
[C---:B-1----:R-:W-:Y:S01]  /*8cf0*/  IMAD.WIDE.U32 R126, R76.reuse, 0x10, R90 ;  /* 0x000000104c7e7825 */ /* 0x042fe200078e005a */
[----:B------:R-:W-:-:S04]  /*8d00*/  IADD3 R78, PT, PT, R76, 0x20, RZ ;  /* 0x000000204c4e7810 */ /* 0x000fc80007ffe0ff */
[----:B------:R1:W-:Y:S01]  /*8d10*/  STG.E.128 desc[UR6][R126.64], R72 ;  /* 0x000000487e007986 */ /* 0x0003e2000c101d06 */
[----:B------:R-:W-:-:S03]  /*8d20*/  IMAD.WIDE.U32 R120, R78, 0x10, R114 ;  /* 0x000000104e787825 */ /* 0x000fc600078e0072 */
[----:B------:R1:W-:Y:S01]  /*8d30*/  STG.E.64 desc[UR6][R124.64], R122 ;  /* 0x0000007a7c007986 */ /* 0x0003e2000c101b06 */
[----:B--2---:R-:W-:-:S04]  /*8d40*/  @P1 IMAD.WIDE.U32 R112, R78, 0x10, R112 ;  /* 0x000000104e701825 */ /* 0x004fc800078e0070 */
[----:B0-----:R-:W-:Y:S01]  /*8d50*/  @P0 IMAD.WIDE.U32 R118, R78, 0x10, R118 ;  /* 0x000000104e760825 */ /* 0x001fe200078e0076 */
[----:B-1----:R-:W-:Y:S06]  /*8d60*/  @!P0 BRA `(.L_x_2382) ;  /* 0x0000000000508947 */ /* 0x002fec0003800000 */
[----:B------:R-:W-:Y:S01]  /*8d70*/  IMAD.U32 R75, R92, 0x10000, RZ ;  /* 0x000100005c4b7824 */ /* 0x000fe200078e00ff */
        /* <DEDUP_REMOVED lines=19> */
.L_x_2382:
[----:B------:R1:W5:Y:S04]  /*8eb0*/  @P0 LDG.E.128 R68, desc[UR6][R118.64] ;  /* 0x0000000676440981 */ /* 0x000368000c1e1d00 */
[----:B------:R1:W5:Y:S04]  /*8ec0*/  @P1 LDG.E.128 R64, desc[UR6][R112.64] ;  /* 0x0000000670401981 */ /* 0x000368000c1e1d00 */
[----:B0-----:R1:W5:Y:S01]  /*8ed0*/  LDG.E.128 R72, desc[UR6][R120.64] ;  /* 0x0000000678487981 */ /* 0x001362000c1e1d00 */
        /* <DEDUP_REMOVED lines=17> */
.L_x_2386:
        /* <DEDUP_REMOVED lines=13> */
.L_x_2388:
[----:B------:R-:W-:Y:S05]  /*90c0*/  BSYNC.RECONVERGENT B1 ;  /* 0x0000000000017941 */ /* 0x000fea0003800200 */
.L_x_2387:
        /* <DEDUP_REMOVED lines=42> */
[----:B------:R-:W-:Y:S02]  /*9370*/  LOP3.LUT R95, R117, R22, R129, 0x96, !PT ;  /* 0x00000016755f7212 */ /* 0x000fe400078e9681 */
[----:B------:R-:W-:-:S07]  /*9380*/  MOV R22, R116 ;  /* 0x0000007400167202 */ /* 0x000fce0000000f00 */
.L_x_2385:
[----:B------:R-:W-:Y:S05]  /*9390*/  BSYNC.RECONVERGENT B0 ;  /* 0x0000000000007941 */ /* 0x000fea0003800200 */
.L_x_2384:
[----:B------:R-:W-:Y:S01]  /*93a0*/  I2FP.F32.U32 R23, R22 ;  /* 0x0000001600177245 */ /* 0x000fe20000201000 */
[----:B-----5:R-:W-:Y:S01]  /*93b0*/  HADD2.F32 R22, -RZ, R72.H0_H0 ;  /* 0x20000048ff167230 */ /* 0x020fe20000004100 */
[----:B------:R-:W-:Y:S01]  /*93c0*/  ISETP.NE.AND P3, PT, R24, 0x1, PT ;  /* 0x000000011800780c */ /* 0x000fe20003f65270 */
[----:B------:R-:W-:Y:S01]  /*93d0*/  BSSY.RECONVERGENT B0, `(.L_x_2389) ;  /* 0x000004d000007945 */ /* 0x000fe20003800200 */
[----:B------:R-:W-:Y:S02]  /*93e0*/  IMAD.MOV.U32 R26, RZ, RZ, 0x2 ;  /* 0x00000002ff1a7424 */ /* 0x000fe400078e00ff */
[----:B------:R-:W-:Y:S01]  /*93f0*/  FFMA.FTZ R23, R23, R88, 1.1641532182693481445e-10 ;  /* 0x2f00000017177423 */ /* 0x000fe20000010058 */
[----:B------:R-:W-:-:S04]  /*9400*/  FMUL.FTZ R22, R22, R87 ;  /* 0x0000005716167220 */ /* 0x000fc80000410000 */
[----:B------:R-:W-:Y:S02]  /*9410*/  FSETP.GTU.FTZ.AND P2, PT, R23, R86, PT ;  /* 0x000000561700720b */ /* 0x000fe40003f5c000 */
[----:B------:R-:W-:Y:S02]  /*9420*/  MOV R23, R94 ;  /* 0x0000005e00177202 */ /* 0x000fe40000000f00 */
        /* <DEDUP_REMOVED lines=12> */
.L_x_2391:
        /* <DEDUP_REMOVED lines=13> */
.L_x_2393:
[----:B------:R-:W-:Y:S05]  /*95c0*/  BSYNC.RECONVERGENT B1 ;  /* 0x0000000000017941 */ /* 0x000fea0003800200 */
.L_x_2392:
        /* <DEDUP_REMOVED lines=41> */
[----:B------:R-:W-:-:S03]  /*9860*/  LOP3.LUT R93, R6, R26, R95, 0x96, !PT ;  /* 0x0000001a065d7212 */ /* 0x000fc600078e965f */
[----:B------:R-:W-:Y:S01]  /*9870*/  IMAD.MOV.U32 R128, RZ, RZ, R24 ;  /* 0x000000ffff807224 */ /* 0x000fe200078e0018 */
[----:B------:R-:W-:Y:S01]  /*9880*/  LOP3.LUT R95, R117, R22, R25, 0x96, !PT ;  /* 0x00000016755f7212 */ /* 0x000fe200078e9619 */
[----:B------:R-:W-:-:S07]  /*9890*/  IMAD.MOV.U32 R26, RZ, RZ, RZ ;  /* 0x000000ffff1a7224 */ /* 0x000fce00078e00ff */
.L_x_2390:
[----:B------:R-:W-:Y:S05]  /*98a0*/  BSYNC.RECONVERGENT B0 ;  /* 0x0000000000007941 */ /* 0x000fea0003800200 */
.L_x_2389:
        /* <DEDUP_REMOVED lines=25> */
.L_x_2396:
        /* <DEDUP_REMOVED lines=13> */
.L_x_2398:
[----:B------:R-:W-:Y:S05]  /*9b10*/  BSYNC.RECONVERGENT B1 ;  /* 0x0000000000017941 */ /* 0x000fea0003800200 */
.L_x_2397:
        /* <DEDUP_REMOVED lines=43> */
[----:B------:R-:W-:Y:S01]  /*9dd0*/  IMAD.MOV.U32 R24, RZ, RZ, RZ ;  /* 0x000000ffff187224 */ /* 0x000fe200078e00ff */
[----:B------:R-:W-:-:S07]  /*9de0*/  LOP3.LUT R95, R117, R26, R25, 0x96, !PT ;  /* 0x0000001a755f7212 */ /* 0x000fce00078e9619 */
.L_x_2395:
[----:B------:R-:W-:Y:S05]  /*9df0*/  BSYNC.RECONVERGENT B0 ;  /* 0x0000000000007941 */ /* 0x000fea0003800200 */
.L_x_2394:
[----:B------:R-:W-:Y:S01]  /*9e00*/  I2FP.F32.U32 R23, R23 ;  /* 0x0000001700177245 */ /* 0x000fe20000201000 */
[----:B------:R-:W-:Y:S01]  /*9e10*/  HADD2.F32 R72, -RZ, R72.H1_H1 ;  /* 0x30000048ff487230 */ /* 0x000fe20000004100 */
[----:B------:R-:W-:Y:S01]  /*9e20*/  ISETP.NE.AND P3, PT, R24, 0x1, PT ;  /* 0x000000011800780c */ /* 0x000fe20003f65270 */
[----:B------:R-:W-:Y:S01]  /*9e30*/  BSSY.RECONVERGENT B0, `(.L_x_2399) ;  /* 0x000004d000007945 */ /* 0x000fe20003800200 */
[----:B------:R-:W-:Y:S02]  /*9e40*/  IMAD.MOV.U32 R26, RZ, RZ, 0x2 ;  /* 0x00000002ff1a7424 */ /* 0x000fe400078e00ff */
[----:B------:R-:W-:Y:S01]  /*9e50*/  FFMA.FTZ R23, R23, R88, 1.1641532182693481445e-10 ;  /* 0x2f00000017177423 */ /* 0x000fe20000010058 */
[----:B------:R-:W-:-:S04]  /*9e60*/  MOV R25, R94 ;  /* 0x0000005e00197202 */ /* 0x000fc80000000f00 */
[----:B------:R-:W-:Y:S01]  /*9e70*/  FSETP.GTU.FTZ.AND P2, PT, R23, R86, PT ;  /* 0x000000561700720b */ /* 0x000fe20003f5c000 */
[----:B------:R-:W-:-:S03]  /*9e80*/  FMUL.FTZ R23, R72, R87 ;  /* 0x0000005748177220 */ /* 0x000fc60000410000 */
[----:B------:R-:W-:Y:S02]  /*9e90*/  PLOP3.LUT P4, PT, P2, PT, PT, 0x8, 0x80 ;  /* 0x000000000080781c */ /* 0x000fe4000178e170 */
[----:B------:R-:W-:Y:S02]  /*9ea0*/  FSEL R23, R23, RZ, !P2 ;  /* 0x000000ff17177208 */ /* 0x000fe40005000000 */
[----:B-1----:R-:W-:Y:S01]  /*9eb0*/  P2R R119, PR, RZ, 0x10 ;  /* 0x00000010ff777803 */ /* 0x002fe20000000000 */
        /* <DEDUP_REMOVED lines=9> */
.L_x_2401:
        /* <DEDUP_REMOVED lines=13> */
.L_x_2403:
[----:B------:R-:W-:Y:S05]  /*a020*/  BSYNC.RECONVERGENT B1 ;  /* 0x0000000000017941 */ /* 0x000fea0003800200 */
.L_x_2402:
        /* <DEDUP_REMOVED lines=42> */
[----:B------:R-:W-:Y:S01]  /*a2d0*/  IMAD.MOV.U32 R26, RZ, RZ, RZ ;  /* 0x000000ffff1a7224 */ /* 0x000fe200078e00ff */
[----:B------:R-:W-:Y:S01]  /*a2e0*/  MOV R25, R128 ;  /* 0x0000008000197202 */ /* 0x000fe20000000f00 */
[----:B------:R-:W-:-:S07]  /*a2f0*/  IMAD.MOV.U32 R128, RZ, RZ, R24 ;  /* 0x000000ffff807224 */ /* 0x000fce00078e0018 */
.L_x_2400:
[----:B------:R-:W-:Y:S05]  /*a300*/  BSYNC.RECONVERGENT B0 ;  /* 0x0000000000007941 */ /* 0x000fea0003800200 */
.L_x_2399:
        /* <DEDUP_REMOVED lines=25> */
.L_x_2406:
        /* <DEDUP_REMOVED lines=13> */
.L_x_2408:
[----:B------:R-:W-:Y:S05]  /*a570*/  BSYNC.RECONVERGENT B1 ;  /* 0x0000000000017941 */ /* 0x000fea0003800200 */
.L_x_2407:
        /* <DEDUP_REMOVED lines=45> */
.L_x_2405:
[----:B------:R-:W-:Y:S05]  /*a850*/  BSYNC.RECONVERGENT B0 ;  /* 0x0000000000007941 */ /* 0x000fea0003800200 */
.L_x_2404:
        /* <DEDUP_REMOVED lines=21> */
.L_x_2411:
        /* <DEDUP_REMOVED lines=13> */
.L_x_2413:
[----:B------:R-:W-:Y:S05]  /*aa80*/  BSYNC.RECONVERGENT B1 ;  /* 0x0000000000017941 */ /* 0x000fea0003800200 */
.L_x_2412:
        /* <DEDUP_REMOVED lines=45> */
.L_x_2410:
[----:B------:R-:W-:Y:S05]  /*ad60*/  BSYNC.RECONVERGENT B0 ;  /* 0x0000000000007941 */ /* 0x000fea0003800200 */
.L_x_2409:
        /* <DEDUP_REMOVED lines=25> */
.L_x_2416:
        /* <DEDUP_REMOVED lines=13> */
.L_x_2418:
[----:B------:R-:W-:Y:S05]  /*afd0*/  BSYNC.RECONVERGENT B1 ;  /* 0x0000000000017941 */ /* 0x000fea0003800200 */
.L_x_2417:
        /* <DEDUP_REMOVED lines=45> */
.L_x_2415:
[----:B------:R-:W-:Y:S05]  /*b2b0*/  BSYNC.RECONVERGENT B0 ;  /* 0x0000000000007941 */ /* 0x000fea0003800200 */
.L_x_2414:
        /* <DEDUP_REMOVED lines=21> */
.L_x_2421:
        /* <DEDUP_REMOVED lines=13> */
.L_x_2423:
[----:B------:R-:W-:Y:S05]  /*b4e0*/  BSYNC.RECONVERGENT B1 ;  /* 0x0000000000017941 */ /* 0x000fea0003800200 */
.L_x_2422:
        /* <DEDUP_REMOVED lines=43> */
[----:B------:R-:W-:Y:S01]  /*b7a0*/  MOV R27, R128 ;  /* 0x00000080001b7202 */ /* 0x000fe20000000f00 */
[----:B------:R-:W-:-:S07]  /*b7b0*/  IMAD.MOV.U32 R128, RZ, RZ, R26 ;  /* 0x000000ffff807224 */ /* 0x000fce00078e001a */
.L_x_2420:
[----:B------:R-:W-:Y:S05]  /*b7c0*/  BSYNC.RECONVERGENT B0 ;  /* 0x0000000000007941 */ /* 0x000fea0003800200 */
.L_x_2419:
[----:B------:R-:W-:Y:S01]  /*b7d0*/  I2FP.F32.U32 R27, R27 ;  /* 0x0000001b001b7245 */ /* 0x000fe20000201000 */
[----:B------:R-:W-:Y:S01]  /*b7e0*/  HADD2.F32 R26, -RZ, R69.H1_H1 ;  /* 0x30000045ff1a7230 */ /* 0x000fe20000004100 */
[----:B------:R-:W-:Y:S01]  /*b7f0*/  BSSY.RECONVERGENT B0, `(.L_x_2424) ;  /* 0x0000052000007945 */ /* 0x000fe20003800200 */
[----:B------:R-:W-:Y:S02]  /*b800*/  IMAD.MOV.U32 R72, RZ, RZ, 0x2 ;  /* 0x00000002ff487424 */ /* 0x000fe400078e00ff */
[----:B------:R-:W-:Y:S01]  /*b810*/  FFMA.FTZ R27, R27, R88, 1.1641532182693481445e-10 ;  /* 0x2f0000001b1b7423 */ /* 0x000fe20000010058 */
[----:B------:R-:W-:-:S04]  /*b820*/  FMUL.FTZ R26, R26, R87 ;  /* 0x000000571a1a7220 */ /* 0x000fc80000410000 */
[----:B------:R-:W-:Y:S01]  /*b830*/  FSETP.GTU.FTZ.AND P2, PT, R27, R86, PT ;  /* 0x000000561b00720b */ /* 0x000fe20003f5c000 */
[----:B------:R-:W-:-:S03]  /*b840*/  @P1 HADD2.F32 R27, -RZ, R65.H1_H1 ;  /* 0x30000041ff1b1230 */ /* 0x000fc60000004100 */
[----:B------:R-:W-:-:S05]  /*b850*/  FSEL R26, R26, RZ, !P2 ;  /* 0x000000ff1a1a7208 */ /* 0x000fca0005000000 */
[----:B------:R-:W-:Y:S01]  /*b860*/  FADD.FTZ R26, R25, R26 ;  /* 0x0000001a191a7221 */ /* 0x000fe20000010000 */
[----:B------:R-:W-:Y:S02]  /*b870*/  SEL R25, RZ, 0x1, P2 ;  /* 0x00000001ff197807 */ /* 0x000fe40001000000 */
[----:B------:R-:W-:Y:S01]  /*b880*/  ISETP.NE.AND P2, PT, R73, 0x1, PT ;  /* 0x000000014900780c */ /* 0x000fe20003f45270 */
[----:B------:R-:W-:Y:S01]  /*b890*/  @P1 FADD.FTZ R122, R27, R26 ;  /* 0x0000001a1b7a1221 */ /* 0x000fe20000010000 */
[----:B------:R-:W-:Y:S01]  /*b8a0*/  @!P1 MOV R122, R26 ;  /* 0x0000001a007a9202 */ /* 0x000fe20000000f00 */
[----:B------:R-:W-:-:S03]  /*b8b0*/  IMAD.MOV.U32 R27, RZ, RZ, R94 ;  /* 0x000000ffff1b7224 */ /* 0x000fc600078e005e */
        /* <DEDUP_REMOVED lines=10> */
.L_x_2426:
        /* <DEDUP_REMOVED lines=13> */
.L_x_2428:
[----:B------:R-:W-:Y:S05]  /*ba30*/  BSYNC.RECONVERGENT B1 ;  /* 0x0000000000017941 */ /* 0x000fea0003800200 */
.L_x_2427:
        /* <DEDUP_REMOVED lines=45> */
.L_x_2425:
[----:B------:R-:W-:Y:S05]  /*bd10*/  BSYNC.RECONVERGENT B0 ;  /* 0x0000000000007941 */ /* 0x000fea0003800200 */
.L_x_2424:
        /* <DEDUP_REMOVED lines=20> */
.L_x_2431:
        /* <DEDUP_REMOVED lines=13> */
.L_x_2433:
[----:B------:R-:W-:Y:S05]  /*bf30*/  BSYNC.RECONVERGENT B1 ;  /* 0x0000000000017941 */ /* 0x000fea0003800200 */
.L_x_2432:
        /* <DEDUP_REMOVED lines=45> */
.L_x_2430:
[----:B------:R-:W-:Y:S05]  /*c210*/  BSYNC.RECONVERGENT B0 ;  /* 0x0000000000007941 */ /* 0x000fea0003800200 */
.L_x_2429:
        /* <DEDUP_REMOVED lines=13> */
[----:B------:R-:W-:Y:S01]  /*c2f0*/  @P1 FADD.FTZ R121, R121, R112 ;  /* 0x0000007079791221 */ /* 0x000fe20000010000 */
[----:B------:R-:W-:-:S04]  /*c300*/  @!P1 MOV R121, R112 ;  /* 0x0000007000799202 */ /* 0x000fc80000000f00 */
[----:B------:R-:W-:-:S03]  /*c310*/  F2FP.F16.F32.PACK_AB R133, RZ, R121 ;  /* 0x00000079ff85723e */ /* 0x000fc600000000ff */
        /* <DEDUP_REMOVED lines=9> */
.L_x_2436:
        /* <DEDUP_REMOVED lines=13> */
.L_x_2438:
[----:B------:R-:W-:Y:S05]  /*c480*/  BSYNC.RECONVERGENT B1 ;  /* 0x0000000000017941 */ /* 0x000fea0003800200 */
.L_x_2437:
        /* <DEDUP_REMOVED lines=45> */
.L_x_2435:
[----:B------:R-:W-:Y:S05]  /*c760*/  BSYNC.RECONVERGENT B0 ;  /* 0x0000000000007941 */ /* 0x000fea0003800200 */
.L_x_2434:
        /* <DEDUP_REMOVED lines=20> */
.L_x_2441:
        /* <DEDUP_REMOVED lines=13> */
.L_x_2443:
[----:B------:R-:W-:Y:S05]  /*c980*/  BSYNC.RECONVERGENT B1 ;  /* 0x0000000000017941 */ /* 0x000fea0003800200 */
.L_x_2442:
        /* <DEDUP_REMOVED lines=45> */
.L_x_2440:
[----:B------:R-:W-:Y:S05]  /*cc60*/  BSYNC.RECONVERGENT B0 ;  /* 0x0000000000007941 */ /* 0x000fea0003800200 */
.L_x_2439:
[----:B------:R-:W-:Y:S01]  /*cc70*/  I2FP.F32.U32 R73, R73 ;  /* 0x0000004900497245 */ /* 0x000fe20000201000 */
[----:B------:R-:W-:Y:S01]  /*cc80*/  HADD2.F32 R72, -RZ, R70.H1_H1 ;  /* 0x30000046ff487230 */ /* 0x000fe20000004100 */
[----:B------:R-:W-:Y:S01]  /*cc90*/  BSSY.RECONVERGENT B0, `(.L_x_2444) ;  /* 0x0000053000007945 */ /* 0x000fe20003800200 */
[----:B------:R-:W-:Y:S02]  /*cca0*/  @P1 HADD2.F32 R124, -RZ, R66.H1_H1 ;  /* 0x30000042ff7c1230 */ /* 0x000fe40000004100 */
[----:B------:R-:W-:Y:S01]  /*ccb0*/  FFMA.FTZ R73, R73, R88, 1.1641532182693481445e-10 ;  /* 0x2f00000049497423 */ /* 0x000fe20000010058 */
[----:B------:R-:W-:Y:S01]  /*ccc0*/  FMUL.FTZ R72, R72, R87 ;  /* 0x0000005748487220 */ /* 0x000fe20000410000 */
[----:B------:R-:W-:-:S03]  /*ccd0*/  IMAD.MOV.U32 R112, RZ, RZ, 0x2 ;  /* 0x00000002ff707424 */ /* 0x000fc600078e00ff */
[----:B------:R-:W-:Y:S02]  /*cce0*/  FSETP.GTU.FTZ.AND P4, PT, R73, R86, PT ;  /* 0x000000564900720b */ /* 0x000fe40003f9c000 */
[----:B------:R-:W-:Y:S02]  /*ccf0*/  MOV R73, R94 ;  /* 0x0000005e00497202 */ /* 0x000fe40000000f00 */
[----:B------:R-:W-:Y:S02]  /*cd00*/  FSEL R74, R72, RZ, !P4 ;  /* 0x000000ff484a7208 */ /* 0x000fe40006000000 */
[----:B------:R-:W-:Y:S02]  /*cd10*/  SEL R72, RZ, 0x1, P4 ;  /* 0x00000001ff487807 */ /* 0x000fe40002000000 */
[----:B------:R-:W-:Y:S01]  /*cd20*/  ISETP.NE.AND P4, PT, R92, 0x1, PT ;  /* 0x000000015c00780c */ /* 0x000fe20003f85270 */
[----:B------:R-:W-:-:S04]  /*cd30*/  FADD.FTZ R27, R27, R74 ;  /* 0x0000004a1b1b7221 */ /* 0x000fc80000010000 */
[--C-:B------:R-:W-:Y:S01]  /*cd40*/  @P1 FADD.FTZ R124, R124, R27.reuse ;  /* 0x0000001b7c7c1221 */ /* 0x100fe20000010000 */
[----:B------:R-:W-:Y:S02]  /*cd50*/  @!P1 MOV R124, R27 ;  /* 0x0000001b007c9202 */ /* 0x000fe40000000f00 */
[----:B------:R-:W-:Y:S02]  /*cd60*/  PRMT R27, R72, 0x7610, R27 ;  /* 0x00007610481b7816 */ /* 0x000fe4000000001b */
        /* <DEDUP_REMOVED lines=10> */
.L_x_2446:
        /* <DEDUP_REMOVED lines=13> */
.L_x_2448:
[----:B------:R-:W-:Y:S05]  /*cee0*/  BSYNC.RECONVERGENT B1 ;  /* 0x0000000000017941 */ /* 0x000fea0003800200 */
.L_x_2447:
        /* <DEDUP_REMOVED lines=43> */
[----:B------:R-:W-:Y:S01]  /*d1a0*/  IMAD.MOV.U32 R73, RZ, RZ, R128 ;  /* 0x000000ffff497224 */ /* 0x000fe200078e0080 */
[----:B------:R-:W-:-:S07]  /*d1b0*/  MOV R128, R72 ;  /* 0x0000004800807202 */ /* 0x000fce0000000f00 */
.L_x_2445:
[----:B------:R-:W-:Y:S05]  /*d1c0*/  BSYNC.RECONVERGENT B0 ;  /* 0x0000000000007941 */ /* 0x000fea0003800200 */
.L_x_2444:
[----:B------:R-:W-:Y:S01]  /*d1d0*/  I2FP.F32.U32 R73, R73 ;  /* 0x0000004900497245 */ /* 0x000fe20000201000 */
[----:B------:R-:W-:Y:S01]  /*d1e0*/  HADD2.F32 R72, -RZ, R75.H0_H0 ;  /* 0x2000004bff487230 */ /* 0x000fe20000004100 */
        /* <DEDUP_REMOVED lines=18> */
.L_x_2451:
        /* <DEDUP_REMOVED lines=13> */
.L_x_2453:
[----:B------:R-:W-:Y:S05]  /*d3e0*/  BSYNC.RECONVERGENT B1 ;  /* 0x0000000000017941 */ /* 0x000fea0003800200 */
.L_x_2452:
        /* <DEDUP_REMOVED lines=41> */
[----:B------:R-:W-:-:S04]  /*d680*/  LOP3.LUT R93, R6, R112, R95, 0x96, !PT ;  /* 0x00000070065d7212 */ /* 0x000fc800078e965f */
[----:B------:R-:W-:Y:S02]  /*d690*/  LOP3.LUT R95, R117, R92, R73, 0x96, !PT ;  /* 0x0000005c755f7212 */ /* 0x000fe400078e9649 */
[----:B------:R-:W-:Y:S01]  /*d6a0*/  MOV R92, R128 ;  /* 0x00000080005c7202 */ /* 0x000fe20000000f00 */
[----:B------:R-:W-:-:S07]  /*d6b0*/  IMAD.MOV.U32 R128, RZ, RZ, R72 ;  /* 0x000000ffff807224 */ /* 0x000fce00078e0048 */
.L_x_2450:
[----:B------:R-:W-:Y:S05]  /*d6c0*/  BSYNC.RECONVERGENT B0 ;  /* 0x0000000000007941 */ /* 0x000fea0003800200 */
.L_x_2449:
[----:B------:R-:W-:Y:S01]  /*d6d0*/  I2FP.F32.U32 R73, R92 ;  /* 0x0000005c00497245 */ /* 0x000fe20000201000 */
[----:B------:R-:W-:Y:S01]  /*d6e0*/  HADD2.F32 R72, -RZ, R71.H0_H0 ;  /* 0x20000047ff487230 */ /* 0x000fe20000004100 */
[----:B------:R-:W-:Y:S01]  /*d6f0*/  BSSY.RECONVERGENT B0, `(.L_x_2454) ;  /* 0x0000052000007945 */ /* 0x000fe20003800200 */
[----:B------:R-:W-:Y:S01]  /*d700*/  @P1 HADD2.F32 R123, -RZ, R67.H0_H0 ;  /* 0x20000043ff7b1230 */ /* 0x000fe20000004100 */
        /* <DEDUP_REMOVED lines=21> */
.L_x_2456:
        /* <DEDUP_REMOVED lines=13> */
.L_x_2458:
[----:B------:R-:W-:Y:S05]  /*d930*/  BSYNC.RECONVERGENT B1 ;  /* 0x0000000000017941 */ /* 0x000fea0003800200 */
.L_x_2457:
        /* <DEDUP_REMOVED lines=42> */
[----:B------:R-:W-:Y:S01]  /*dbe0*/  HFMA2 R112, -RZ, RZ, 0, 0 ;  /* 0x00000000ff707431 */ /* 0x000fe200000001ff */
[----:B------:R-:W-:Y:S01]  /*dbf0*/  MOV R73, R128 ;  /* 0x0000008000497202 */ /* 0x000fe20000000f00 */
[----:B------:R-:W-:-:S07]  /*dc00*/  IMAD.MOV.U32 R128, RZ, RZ, R72 ;  /* 0x000000ffff807224 */ /* 0x000fce00078e0048 */
.L_x_2455:
[----:B------:R-:W-:Y:S05]  /*dc10*/  BSYNC.RECONVERGENT B0 ;  /* 0x0000000000007941 */ /* 0x000fea0003800200 */
.L_x_2454:
        /* <DEDUP_REMOVED lines=20> */
.L_x_2461:
        /* <DEDUP_REMOVED lines=15> */
.L_x_2463:
[----:B------:R-:W-:Y:S05]  /*de50*/  BSYNC.RECONVERGENT B1 ;  /* 0x0000000000017941 */ /* 0x000fea0003800200 */
.L_x_2462:
        /* <DEDUP_REMOVED lines=45> */
.L_x_2460:
[----:B------:R-:W-:Y:S05]  /*e130*/  BSYNC.RECONVERGENT B0 ;  /* 0x0000000000007941 */ /* 0x000fea0003800200 */
.L_x_2459:
[----:B------:R-:W-:Y:S01]  /*e140*/  I2FP.F32.U32 R73, R74 ;  /* 0x0000004a00497245 */ /* 0x000fe20000201000 */
[----:B------:R-:W-:Y:S02]  /*e150*/  HADD2.F32 R72, -RZ, R71.H1_H1 ;  /* 0x30000047ff487230 */ /* 0x000fe40000004100 */
        /* <DEDUP_REMOVED lines=8> */
[----:B------:R-:W-:Y:S01]  /*e1e0*/  @P1 FADD.FTZ R125, R112, R73 ;  /* 0x00000049707d1221 */ /* 0x000fe20000010000 */
[----:B------:R-:W-:Y:S02]  /*e1f0*/  @!P1 MOV R125, R73 ;  /* 0x00000049007d9202 */ /* 0x000fe40000000f00 */
[----:B------:R-:W-:Y:S02]  /*e200*/  PRMT R73, R96, 0x5410, R132 ;  /* 0x0000541060497816 */ /* 0x000fe40000000084 */
[----:B------:R-:W-:Y:S02]  /*e210*/  F2FP.F16.F32.PACK_AB R75, RZ, R125 ;  /* 0x0000007dff4b723e */ /* 0x000fe400000000ff */
[----:B------:R-:W-:Y:S02]  /*e220*/  PRMT R96, R72, 0x7610, R96 ;  /* 0x0000761048607816 */ /* 0x000fe40000000060 */
[----:B------:R-:W-:Y:S02]  /*e230*/  PRMT R72, R126, 0x5410, R127 ;  /* 0x000054107e487816 */ /* 0x000fe4000000007f */
[----:B------:R-:W-:Y:S01]  /*e240*/  PRMT R75, R130, 0x5410, R75 ;  /* 0x00005410824b7816 */ /* 0x000fe2000000004b */
[----:B------:R-:W-:Y:S06]  /*e250*/  BRA `(.L_x_2464) ;  /* 0x0000002800887947 */ /* 0x000fec0003800000 */
.L_x_2383:
        /* <DEDUP_REMOVED lines=16> */
.L_x_2467:
        /* <DEDUP_REMOVED lines=13> */
.L_x_2469:
[----:B------:R-:W-:Y:S05]  /*e430*/  BSYNC.RECONVERGENT B1 ;  /* 0x0000000000017941 */ /* 0x000fea0003800200 */
.L_x_2468:
[----:B------:R-:W-:Y:S01]  /*e440*/  IMAD.WIDE.U32 R112, R0, -0x326172a9, RZ ;  /* 0xcd9e8d5700707825 */ /* 0x000fe200078e00ff */
[----:B------:R-:W-:Y:S02]  /*e450*/  LOP3.LUT R94, R21, R119, R101, 0x96, !PT ;  /* 0x00000077155e7212 */ /* 0x000fe400078e9665 */
[----:B------:R-:W-:Y:S01]  /*e460*/  MOV R98, R116 ;  /* 0x0000007400627202 */ /* 0x000fe20000000f00 */
        /* <DEDUP_REMOVED lines=40> */
[----:B------:R-:W-:-:S07]  /*e6f0*/  IMAD.MOV.U32 R112, RZ, RZ, RZ ;  /* 0x000000ffff707224 */ /* 0x000fce00078e00ff */
.L_x_2466:
[----:B------:R-:W-:Y:S05]  /*e700*/  BSYNC.RECONVERGENT B0 ;  /* 0x0000000000007941 */ /* 0x000fea0003800200 */
.L_x_2465:
[----:B------:R-:W-:Y:S01]  /*e710*/  I2FP.F32.U32 R113, R98 ;  /* 0x0000006200717245 */ /* 0x000fe20000201000 */
[----:B-----5:R-:W-:Y:S01]  /*e720*/  HADD2.F32 R98, -RZ, R72.H0_H0 ;  /* 0x20000048ff627230 */ /* 0x020fe20000004100 */
        /* <DEDUP_REMOVED lines=22> */
.L_x_2472:
        /* <DEDUP_REMOVED lines=13> */
.L_x_2474:
[----:B------:R-:W-:Y:S05]  /*e960*/  BSYNC.RECONVERGENT B1 ;  /* 0x0000000000017941 */ /* 0x000fea0003800200 */
.L_x_2473:
        /* <DEDUP_REMOVED lines=45> */
.L_x_2471:
[----:B------:R-:W-:Y:S05]  /*ec40*/  BSYNC.RECONVERGENT B0 ;  /* 0x0000000000007941 */ /* 0x000fea0003800200 */
.L_x_2470:
        /* <DEDUP_REMOVED lines=24> */
.L_x_2477:
        /* <DEDUP_REMOVED lines=13> */
.L_x_2479:
[----:B------:R-:W-:Y:S05]  /*eea0*/  BSYNC.RECONVERGENT B1 ;  /* 0x0000000000017941 */ /* 0x000fea0003800200 */
.L_x_2478:
[----:B------:R-:W-:Y:S01]  /*eeb0*/  IMAD.WIDE.U32 R122, R0, -0x326172a9, RZ ;  /* 0xcd9e8d57007a7825 */ /* 0x000fe200078e00ff */
[----:B------:R-:W-:Y:S02]  /*eec0*/  LOP3.LUT R94, R21, R125, R101, 0x96, !PT ;  /* 0x0000007d155e7212 */ /* 0x000fe400078e9665 */
[----:B------:R-:W-:Y:S01]  /*eed0*/  IADD3 R93, PT, PT, R100, 0x78dde6e4, RZ ;  /* 0x78dde6e4645d7810 */ /* 0x000fe20007ffe0ff */
        /* <DEDUP_REMOVED lines=42> */
.L_x_2476:
[----:B------:R-:W-:Y:S05]  /*f180*/  BSYNC.RECONVERGENT B0 ;  /* 0x0000000000007941 */ /* 0x000fea0003800200 */
.L_x_2475:
        /* <DEDUP_REMOVED lines=24> */
.L_x_2482:
        /* <DEDUP_REMOVED lines=13> */
.L_x_2484:
[----:B------:R-:W-:Y:S05]  /*f3e0*/  BSYNC.RECONVERGENT B1 ;  /* 0x0000000000017941 */ /* 0x000fea0003800200 */
.L_x_2483:
[----:B------:R-:W-:Y:S01]  /*f3f0*/  IMAD.WIDE.U32 R122, R0, -0x326172a9, RZ ;  /* 0xcd9e8d57007a7825 */ /* 0x000fe200078e00ff */
[----:B------:R-:W-:-:S03]  /*f400*/  LOP3.LUT R94, R21, R125, R101, 0x96, !PT ;  /* 0x0000007d155e7212 */ /* 0x000fc600078e9665 */
[----:B------:R-:W-:Y:S01]  /*f410*/  HFMA2 R121, -RZ, RZ, 0, 0 ;  /* 0x00000000ff797431 */ /* 0x000fe200000001ff */
        /* <DEDUP_REMOVED lines=42> */
.L_x_2481:
[----:B------:R-:W-:Y:S05]  /*f6c0*/  BSYNC.RECONVERGENT B0 ;  /* 0x0000000000007941 */ /* 0x000fea0003800200 */
.L_x_2480:
        /* <DEDUP_REMOVED lines=8> */
[----:B------:R-:W-:-:S03]  /*f750*/  IMAD.MOV.U32 R113, RZ, RZ, 0x2 ;  /* 0x00000002ff717424 */ /* 0x000fc600078e00ff */
[----:B------:R-:W-:Y:S02]  /*f760*/  FSEL R122, R72, RZ, !P3 ;  /* 0x000000ff487a7208 */ /* 0x000fe40005800000 */
[----:B------:R-:W-:-:S03]  /*f770*/  PLOP3.LUT P3, PT, P3, PT, PT, 0x8, 0x80 ;  /* 0x000000000080781c */ /* 0x000fc60001f6e170 */
[----:B------:R-:W-:Y:S01]  /*f780*/  @P1 FADD.FTZ R122, R73, R122 ;  /* 0x0000007a497a1221 */ /* 0x000fe20000010000 */
[----:B------:R-:W-:Y:S02]  /*f790*/  P2R R131, PR, RZ, 0x8 ;  /* 0x00000008ff837803 */ /* 0x000fe40000000000 */
        /* <DEDUP_REMOVED lines=11> */
.L_x_2487:
        /* <DEDUP_REMOVED lines=13> */
.L_x_2489:
[----:B------:R-:W-:Y:S05]  /*f920*/  BSYNC.RECONVERGENT B1 ;  /* 0x0000000000017941 */ /* 0x000fea0003800200 */
.L_x_2488:
        /* <DEDUP_REMOVED lines=45> */
.L_x_2486:
[----:B------:R-:W-:Y:S05]  /*fc00*/  BSYNC.RECONVERGENT B0 ;  /* 0x0000000000007941 */ /* 0x000fea0003800200 */
.L_x_2485:
        /* <DEDUP_REMOVED lines=23> */
.L_x_2492:
        /* <DEDUP_REMOVED lines=13> */
.L_x_2494:
[----:B------:R-:W-:Y:S05]  /*fe50*/  BSYNC.RECONVERGENT B1 ;  /* 0x0000000000017941 */ /* 0x000fea0003800200 */
.L_x_2493:
        /* <DEDUP_REMOVED lines=43> */
[----:B------:R-:W-:Y:S02]  /*10110*/  IMAD.MOV.U32 R128, RZ, RZ, R72 ;  /* 0x000000ffff807224 */ /* 0x000fe400078e0048 */
[----:B------:R-:W-:-:S07]  /*10120*/  HFMA2 R72, -RZ, RZ, 0, 0 ;  /* 0x00000000ff487431 */ /* 0x000fce00000001ff */
.L_x_2491:
[----:B------:R-:W-:Y:S05]  /*10130*/  BSYNC.RECONVERGENT B0 ;  /* 0x0000000000007941 */ /* 0x000fea0003800200 */
.L_x_2490:
        /* <DEDUP_REMOVED lines=9> */
[----:B------:R-:W-:Y:S02]  /*101d0*/  FSEL R124, R74, RZ, !P3 ;  /* 0x000000ff4a7c7208 */ /* 0x000fe40005800000 */
[----:B------:R-:W-:-:S03]  /*101e0*/  PLOP3.LUT P3, PT, P3, PT, PT, 0x8, 0x80 ;  /* 0x000000000080781c */ /* 0x000fc60001f6e170 */
[----:B------:R-:W-:Y:S01]  /*101f0*/  @P1 FADD.FTZ R124, R113, R124 ;  /* 0x0000007c717c1221 */ /* 0x000fe20000010000 */
[----:B------:R-:W-:-:S04]  /*10200*/  IMAD.MOV.U32 R113, RZ, RZ, 0x2 ;  /* 0x00000002ff717424 */ /* 0x000fc800078e00ff */
        /* <DEDUP_REMOVED lines=10> */
.L_x_2497:
        /* <DEDUP_REMOVED lines=13> */
.L_x_2499:
[----:B------:R-:W-:Y:S05]  /*10380*/  BSYNC.RECONVERGENT B1 ;  /* 0x0000000000017941 */ /* 0x000fea0003800200 */
.L_x_2498:
        /* <DEDUP_REMOVED lines=45> */
.L_x_2496:
[----:B------:R-:W-:Y:S05]  /*10660*/  BSYNC.RECONVERGENT B0 ;  /* 0x0000000000007941 */ /* 0x000fea0003800200 */
.L_x_2495:
        /* <DEDUP_REMOVED lines=23> */
.L_x_2502:
        /* <DEDUP_REMOVED lines=13> */
.L_x_2504:
[----:B------:R-:W-:Y:S05]  /*108b0*/  BSYNC.RECONVERGENT B1 ;  /* 0x0000000000017941 */ /* 0x000fea0003800200 */
.L_x_2503:
[----:B------:R-:W-:Y:S01]  /*108c0*/  IMAD.WIDE.U32 R112, R0, -0x326172a9, RZ ;  /* 0xcd9e8d5700707825 */ /* 0x000fe200078e00ff */
[----:B------:R-:W-:-:S03]  /*108d0*/  LOP3.LUT R72, R21, R127, R101, 0x96, !PT ;  /* 0x0000007f15487212 */ /* 0x000fc600078e9665 */
[----:B------:R-:W-:Y:S01]  /*108e0*/  HFMA2 R137, -RZ, RZ, 0, 0 ;  /* 0x00000000ff897431 */ /* 0x000fe200000001ff */
        /* <DEDUP_REMOVED lines=42> */
.L_x_2501:
[----:B------:R-:W-:Y:S05]  /*10b90*/  BSYNC.RECONVERGENT B0 ;  /* 0x0000000000007941 */ /* 0x000fea0003800200 */
.L_x_2500:
        /* <DEDUP_REMOVED lines=13> */
[----:B------:R-:W-:-:S07]  /*10c70*/  PRMT R75, R134, 0x5410, R75 ;  /* 0x00005410864b7816 */ /* 0x000fce000000004b */
.L_x_2464:
[----:B------:R-:W-:Y:S01]  /*10c80*/  SEL R132, RZ, 0x1000000, !P5 ;  /* 0x01000000ff847807 */ /* 0x000fe20006800000 */
[----:B------:R-:W-:Y:S01]  /*10c90*/  IMAD.WIDE.U32 R134, R78, 0x10, R90 ;  /* 0x000000104e867825 */ /* 0x000fe200078e005a */
[----:B------:R-:W-:Y:S01]  /*10ca0*/  SEL R133, RZ, 0x10000, !P4 ;  /* 0x00010000ff857807 */ /* 0x000fe20006000000 */
[----:B------:R-:W0:Y:S01]  /*10cb0*/  @P0 LDC.64 R126, c[0x0][0x398] ;  /* 0x0000e600ff7e0b82 */ /* 0x000e220000000a00 */
[----:B------:R-:W-:Y:S02]  /*10cc0*/  SEL R130, RZ, 0x100, !P3 ;  /* 0x00000100ff827807 */ /* 0x000fe40005800000 */
[----:B------:R-:W-:Y:S01]  /*10cd0*/  ISETP.NE.AND P5, PT, R119, RZ, PT ;  /* 0x000000ff7700720c */ /* 0x000fe20003fa5270 */
[----:B------:R1:W-:Y:S01]  /*10ce0*/  STG.E.128 desc[UR6][R134.64], R72 ;  /* 0x0000004886007986 */ /* 0x0003e2000c101d06 */
[----:B------:R-:W-:Y:S02]  /*10cf0*/  ISETP.NE.AND P4, PT, R129, RZ, PT ;  /* 0x000000ff8100720c */ /* 0x000fe40003f85270 */
[----:B------:R-:W-:Y:S01]  /*10d00*/  ISETP.NE.AND P3, PT, R131, RZ, PT ;  /* 0x000000ff8300720c */ /* 0x000fe20003f65270 */
[----:B------:R-:W2:Y:S01]  /*10d10*/  @P1 LDC.64 R112, c[0x0][0x3a0] ;  /* 0x0000e800ff701b82 */ /* 0x000ea20000000a00 */
[----:B------:R-:W-:-:S02]  /*10d20*/  ISETP.NE.AND P6, PT, R98, RZ, PT ;  /* 0x000000ff6200720c */ /* 0x000fc40003fc5270 */
[----:B------:R-:W-:Y:S02]  /*10d30*/  SEL R129, RZ, 0x1000000, !P3 ;  /* 0x01000000ff817807 */ /* 0x000fe40005800000 */
[----:B------:R-:W-:Y:S02]  /*10d40*/  SEL R119, RZ, 0x10000, !P4 ;  /* 0x00010000ff777807 */ /* 0x000fe40006000000 */
[----:B------:R-:W-:Y:S02]  /*10d50*/  SEL R98, RZ, 0x100, !P5 ;  /* 0x00000100ff627807 */ /* 0x000fe40006800000 */
[----:B------:R-:W-:Y:S01]  /*10d60*/  LOP3.LUT R131, R130, R132, R133, 0xfe, !PT ;  /* 0x0000008482837212 */ /* 0x000fe200078efe85 */
[----:B------:R-:W-:Y:S01]  /*10d70*/  IMAD.WIDE.U32 R132, R78, 0x8, R102 ;  /* 0x000000084e847825 */ /* 0x000fe200078e0066 */
[----:B------:R-:W-:Y:S02]  /*10d80*/  LOP3.LUT R98, R98, R129, R119, 0xfe, !PT ;  /* 0x0000008162627212 */ /* 0x000fe400078efe77 */
[----:B------:R-:W-:Y:S01]  /*10d90*/  SEL R130, RZ, 0x1, !P2 ;  /* 0x00000001ff827807 */ /* 0x000fe20005000000 */
[----:B------:R-:W-:Y:S01]  /*10da0*/  VIADD R119, R76, 0x40 ;  /* 0x000000404c777836 */ /* 0x000fe20000000000 */
[----:B------:R-:W-:-:S02]  /*10db0*/  SEL R129, RZ, 0x1, !P6 ;  /* 0x00000001ff817807 */ /* 0x000fc40007000000 */
[----:B------:R-:W-:Y:S01]  /*10dc0*/  LOP3.LUT R131, R131, R130, RZ, 0xfc, !PT ;  /* 0x0000008283837212 */ /* 0x000fe200078efcff */
[----:B------:R-:W-:Y:S01]  /*10dd0*/  IMAD.WIDE.U32 R114, R119, 0x10, R114 ;  /* 0x0000001077727825 */ /* 0x000fe200078e0072 */
[----:B------:R-:W-:-:S03]  /*10de0*/  LOP3.LUT R130, R98, R129, RZ, 0xfc, !PT ;  /* 0x0000008162827212 */ /* 0x000fc600078efcff */
[C---:B0-----:R-:W-:Y:S02]  /*10df0*/  @P0 IMAD.WIDE.U32 R126, R119.reuse, 0x10, R126 ;  /* 0x00000010777e0825 */ /* 0x041fe400078e007e */
[----:B------:R1:W-:Y:S02]  /*10e00*/  STG.E.64 desc[UR6][R132.64], R130 ;  /* 0x0000008284007986 */ /* 0x0003e4000c101b06 */
[----:B--2---:R-:W-:Y:S01]  /*10e10*/  @P1 IMAD.WIDE.U32 R112, R119, 0x10, R112 ;  /* 0x0000001077701825 */ /* 0x004fe200078e0070 */
[----:B------:R-:W-:Y:S06]  /*10e20*/  @!P0 BRA `(.L_x_2505) ;  /* 0x0000000000508947 */ /* 0x000fec0003800000 */
[----:B-1----:R-:W-:Y:S01]  /*10e30*/  SHF.L.U32 R75, R92, 0x10, RZ ;  /* 0x000000105c4b7819 */ /* 0x002fe200000006ff */
[----:B------:R-:W0:Y:S01]  /*10e40*/  LDC.64 R72, c[0x0][0x3b8] ;  /* 0x0000ee00ff487b82 */ /* 0x000e220000000a00 */
[----:B------:R-:W-:Y:S02]  /*10e50*/  LOP3.LUT R74, R96, 0xffff, RZ, 0xc0, !PT ;  /* 0x0000ffff604a7812 */ /* 0x000fe400078ec0ff */
[----:B------:R-:W-:Y:S02]  /*10e60*/  LOP3.LUT R75, R75, 0xff0000, RZ, 0xc0, !PT ;  /* 0x00ff00004b4b7812 */ /* 0x000fe400078ec0ff */
[----:B------:R-:W-:Y:S02]  /*10e70*/  PRMT R129, R27, 0x7104, RZ ;  /* 0x000071041b817816 */ /* 0x000fe400000000ff */
[----:B------:R-:W-:Y:S02]  /*10e80*/  PRMT R74, R75, 0x4210, R74 ;  /* 0x000042104b4a7816 */ /* 0x000fe4000000004a */
[----:B------:R-:W-:-:S02]  /*10e90*/  LOP3.LUT R132, R25, 0xff, RZ, 0xc0, !PT ;  /* 0x000000ff19847812 */ /* 0x000fc400078ec0ff */
[----:B------:R-:W-:Y:S02]  /*10ea0*/  LOP3.LUT R130, R24, 0xff, RZ, 0xc0, !PT ;  /* 0x000000ff18827812 */ /* 0x000fe400078ec0ff */
[----:B------:R-:W-:Y:S01]  /*10eb0*/  LOP3.LUT R75, R23, 0xff, RZ, 0xc0, !PT ;  /* 0x000000ff174b7812 */ /* 0x000fe200078ec0ff */
[----:B------:R-:W-:Y:S01]  /*10ec0*/  IMAD.WIDE.U32 R132, R132, 0x1000000, RZ ;  /* 0x0100000084847825 */ /* 0x000fe200078e00ff */
[----:B------:R-:W-:-:S03]  /*10ed0*/  LOP3.LUT R129, R74, 0xff00, R129, 0xf8, !PT ;  /* 0x0000ff004a817812 */ /* 0x000fc600078ef881 */
[----:B------:R-:W-:Y:S01]  /*10ee0*/  IMAD.WIDE.U32 R130, R130, 0x10000, RZ ;  /* 0x0001000082827825 */ /* 0x000fe200078e00ff */
[----:B------:R-:W-:-:S03]  /*10ef0*/  LOP3.LUT R129, R129, 0xff, R26, 0xf8, !PT ;  /* 0x000000ff81817812 */ /* 0x000fc600078ef81a */
[----:B------:R-:W-:Y:S01]  /*10f00*/  IMAD.WIDE.U32 R74, R75, 0x100, RZ ;  /* 0x000001004b4a7825 */ /* 0x000fe200078e00ff */
[----:B------:R-:W-:-:S03]  /*10f10*/  LOP3.LUT R129, R131, R129, R133, 0xfe, !PT ;  /* 0x0000008183817212 */ /* 0x000fc600078efe85 */
[----:B0-----:R-:W-:Y:S01]  /*10f20*/  IMAD.WIDE.U32 R72, R78, 0x8, R72 ;  /* 0x000000084e487825 */ /* 0x001fe200078e0048 */
[----:B------:R-:W-:Y:S02]  /*10f30*/  LOP3.LUT R135, R74, R132, R130, 0xfe, !PT ;  /* 0x000000844a877212 */ /* 0x000fe400078efe82 */
[----:B------:R-:W-:Y:S02]  /*10f40*/  LOP3.LUT R75, R129, R75, RZ, 0xfc, !PT ;  /* 0x0000004b814b7212 */ /* 0x000fe400078efcff */
[----:B------:R-:W-:-:S05]  /*10f50*/  LOP3.LUT R74, R135, 0xff, R22, 0xf8, !PT ;  /* 0x000000ff874a7812 */ /* 0x000fca00078ef816 */
[----:B------:R0:W-:Y:S02]  /*10f60*/  STG.E.64 desc[UR6][R72.64], R74 ;  /* 0x0000004a48007986 */ /* 0x0001e4000c101b06 */
.L_x_2505:
[----:B------:R2:W5:Y:S04]  /*10f70*/  @P0 LDG.E.128 R68, desc[UR6][R126.64] ;  /* 0x000000067e440981 */ /* 0x000568000c1e1d00 */
[----:B------:R2:W5:Y:S04]  /*10f80*/  @P1 LDG.E.128 R64, desc[UR6][R112.64] ;  /* 0x0000000670401981 */ /* 0x000568000c1e1d00 */
[----:B01----:R2:W5:Y:S01]  /*10f90*/  LDG.E.128 R72, desc[UR6][R114.64] ;  /* 0x0000000672487981 */ /* 0x003562000c1e1d00 */
        /* <DEDUP_REMOVED lines=17> */
.L_x_2509:
        /* <DEDUP_REMOVED lines=13> */
.L_x_2511:
[----:B------:R-:W-:Y:S05]  /*11180*/  BSYNC.RECONVERGENT B1 ;  /* 0x0000000000017941 */ /* 0x000fea0003800200 */
.L_x_2510:
        /* <DEDUP_REMOVED lines=45> */
.L_x_2508:
[----:B------:R-:W-:Y:S05]  /*11460*/  BSYNC.RECONVERGENT B0 ;  /* 0x0000000000007941 */ /* 0x000fea0003800200 */
.L_x_2507:
        /* <DEDUP_REMOVED lines=11> */
[----:B--2---:R-:W-:Y:S01]  /*11520*/  P2R R127, PR, RZ, 0x10 ;  /* 0x00000010ff7f7803 */ /* 0x004fe20000000000 */
        /* <DEDUP_REMOVED lines=9> */
.L_x_2514:
        /* <DEDUP_REMOVED lines=13> */
.L_x_2516:
[----:B------:R-:W-:Y:S05]  /*11690*/  BSYNC.RECONVERGENT B1 ;  /* 0x0000000000017941 */ /* 0x000fea0003800200 */
.L_x_2515:
        /* <DEDUP_REMOVED lines=45> */
.L_x_2513:
[----:B------:R-:W-:Y:S05]  /*11970*/  BSYNC.RECONVERGENT B0 ;  /* 0x0000000000007941 */ /* 0x000fea0003800200 */
.L_x_2512:
        /* <DEDUP_REMOVED lines=12> */
[----:B------:R-:W-:-:S03]  /*11a40*/  MOV R23, R94 ;  /* 0x0000005e00177202 */ /* 0x000fc60000000f00 */
[----:B------:R-:W-:Y:S01]  /*11a50*/  @P1 FADD.FTZ R126, R25, R96 ;  /* 0x00000060197e1221 */ /* 0x000fe20000010000 */
[----:B------:R-:W-:-:S04]  /*11a60*/  @!P1 MOV R126, R96 ;  /* 0x00000060007e9202 */ /* 0x000fc80000000f00 */
        /* <DEDUP_REMOVED lines=10> */
.L_x_2519:
        /* <DEDUP_REMOVED lines=13> */
.L_x_2521:
[----:B------:R-:W-:Y:S05]  /*11be0*/  BSYNC.RECONVERGENT B1 ;  /* 0x0000000000017941 */ /* 0x000fea0003800200 */
.L_x_2520:
        /* <DEDUP_REMOVED lines=45> */
.L_x_2518:
[----:B------:R-:W-:Y:S05]  /*11ec0*/  BSYNC.RECONVERGENT B0 ;  /* 0x0000000000007941 */ /* 0x000fea0003800200 */
.L_x_2517:
[----:B------:R-:W-:Y:S01]  /*11ed0*/  I2FP.F32.U32 R23, R23 ;  /* 0x0000001700177245 */ /* 0x000fe20000201000 */
[----:B------:R-:W-:Y:S01]  /*11ee0*/  HADD2.F32 R72, -RZ, R72.H1_H1 ;  /* 0x30000048ff487230 */ /* 0x000fe20000004100 */
[----:B------:R-:W-:Y:S01]  /*11ef0*/  ISETP.NE.AND P3, PT, R24, 0x1, PT ;  /* 0x000000011800780c */ /* 0x000fe20003f65270 */
[----:B------:R-:W-:Y:S01]  /*11f00*/  BSSY.RECONVERGENT B0, `(.L_x_2522) ;  /* 0x000004d000007945 */ /* 0x000fe20003800200 */
[----:B------:R-:W-:Y:S02]  /*11f10*/  HFMA2 R27, -RZ, RZ, 0, 1.1920928955078125e-07 ;  /* 0x00000002ff1b7431 */ /* 0x000fe400000001ff */
        /* <DEDUP_REMOVED lines=16> */
.L_x_2524:
        /* <DEDUP_REMOVED lines=13> */
.L_x_2526:
[----:B------:R-:W-:Y:S05]  /*120f0*/  BSYNC.RECONVERGENT B1 ;  /* 0x0000000000017941 */ /* 0x000fea0003800200 */
.L_x_2525:
        /* <DEDUP_REMOVED lines=42> */
[----:B------:R-:W-:Y:S02]  /*123a0*/  LOP3.LUT R95, R117, R26, R25, 0x96, !PT ;  /* 0x0000001a755f7212 */ /* 0x000fe400078e9619 */
[----:B------:R-:W-:Y:S01]  /*123b0*/  MOV R25, R98 ;  /* 0x0000006200197202 */ /* 0x000fe20000000f00 */
[----:B------:R-:W-:-:S07]  /*123c0*/  IMAD.MOV.U32 R98, RZ, RZ, R24 ;  /* 0x000000ffff627224 */ /* 0x000fce00078e0018 */
.L_x_2523:
[----:B------:R-:W-:Y:S05]  /*123d0*/  BSYNC.RECONVERGENT B0 ;  /* 0x0000000000007941 */ /* 0x000fea0003800200 */
.L_x_2522:
        /* <DEDUP_REMOVED lines=13> */
[----:B------:R-:W-:Y:S02]  /*124b0*/  SEL R23, RZ, 0x1, P2 ;  /* 0x00000001ff177807 */ /* 0x000fe40001000000 */
[----:B------:R-:W-:Y:S02]  /*124c0*/  MOV R26, 0x2 ;  /* 0x00000002001a7802 */ /* 0x000fe40000000f00 */
        /* <DEDUP_REMOVED lines=10> */
.L_x_2529:
        /* <DEDUP_REMOVED lines=13> */
.L_x_2531:
[----:B------:R-:W-:Y:S05]  /*12640*/  BSYNC.RECONVERGENT B1 ;  /* 0x0000000000017941 */ /* 0x000fea0003800200 */
.L_x_2530:
        /* <DEDUP_REMOVED lines=45> */
.L_x_2528:
[----:B------:R-:W-:Y:S05]  /*12920*/  BSYNC.RECONVERGENT B0 ;  /* 0x0000000000007941 */ /* 0x000fea0003800200 */
.L_x_2527:
        /* <DEDUP_REMOVED lines=21> */
.L_x_2534:
        /* <DEDUP_REMOVED lines=13> */
.L_x_2536:
[----:B------:R-:W-:Y:S05]  /*12b50*/  BSYNC.RECONVERGENT B1 ;  /* 0x0000000000017941 */ /* 0x000fea0003800200 */
.L_x_2535:
        /* <DEDUP_REMOVED lines=45> */
.L_x_2533:
[----:B------:R-:W-:Y:S05]  /*12e30*/  BSYNC.RECONVERGENT B0 ;  /* 0x0000000000007941 */ /* 0x000fea0003800200 */
.L_x_2532:
        /* <DEDUP_REMOVED lines=11> */
[----:B------:R-:W-:-:S03]  /*12ef0*/  MOV R25, R94 ;  /* 0x0000005e00197202 */ /* 0x000fc60000000f00 */
        /* <DEDUP_REMOVED lines=13> */
.L_x_2539:
        /* <DEDUP_REMOVED lines=13> */
.L_x_2541:
[----:B------:R-:W-:Y:S05]  /*130a0*/  BSYNC.RECONVERGENT B1 ;  /* 0x0000000000017941 */ /* 0x000fea0003800200 */
.L_x_2540:
[----:B------:R-:W-:Y:S01]  /*130b0*/  IMAD.WIDE.U32 R92, R0, -0x326172a9, RZ ;  /* 0xcd9e8d57005c7825 */ /* 0x000fe200078e00ff */
[----:B------:R-:W-:Y:S02]  /*130c0*/  LOP3.LUT R26, R21, R113, R101, 0x96, !PT ;  /* 0x00000071151a7212 */ /* 0x000fe400078e9665 */
[----:B------:R-:W-:Y:S01]  /*130d0*/  IADD3 R25, PT, PT, R100, 0x78dde6e4, RZ ;  /* 0x78dde6e464197810 */ /* 0x000fe20007ffe0ff */
        /* <DEDUP_REMOVED lines=42> */
.L_x_2538:
[----:B------:R-:W-:Y:S05]  /*13380*/  BSYNC.RECONVERGENT B0 ;  /* 0x0000000000007941 */ /* 0x000fea0003800200 */
.L_x_2537:
[----:B------:R-:W-:Y:S01]  /*13390*/  I2FP.F32.U32 R25, R25 ;  /* 0x0000001900197245 */ /* 0x000fe20000201000 */
[----:B------:R-:W-:Y:S01]  /*133a0*/  HADD2.F32 R26, -RZ, R73.H1_H1 ;  /* 0x30000049ff1a7230 */ /* 0x000fe20000004100 */
        /* <DEDUP_REMOVED lines=19> */
.L_x_2544:
        /* <DEDUP_REMOVED lines=13> */
.L_x_2546:
[----:B------:R-:W-:Y:S05]  /*135b0*/  BSYNC.RECONVERGENT B1 ;  /* 0x0000000000017941 */ /* 0x000fea0003800200 */
.L_x_2545:
        /* <DEDUP_REMOVED lines=45> */
.L_x_2543:
[----:B------:R-:W-:Y:S05]  /*13890*/  BSYNC.RECONVERGENT B0 ;  /* 0x0000000000007941 */ /* 0x000fea0003800200 */
.L_x_2542:
[----:B------:R-:W-:Y:S01]  /*138a0*/  I2FP.F32.U32 R27, R27 ;  /* 0x0000001b001b7245 */ /* 0x000fe20000201000 */
[----:B------:R-:W-:Y:S01]  /*138b0*/  HADD2.F32 R26, -RZ, R69.H1_H1 ;  /* 0x30000045ff1a7230 */ /* 0x000fe20000004100 */
[----:B------:R-:W-:Y:S01]  /*138c0*/  BSSY.RECONVERGENT B0, `(.L_x_2547) ;  /* 0x0000052000007945 */ /* 0x000fe20003800200 */
[----:B------:R-:W-:Y:S01]  /*138d0*/  @P1 HADD2.F32 R133, -RZ, R65.H1_H1 ;  /* 0x30000041ff851230 */ /* 0x000fe20000004100 */
[----:B------:R-:W-:Y:S01]  /*138e0*/  MOV R72, 0x2 ;  /* 0x0000000200487802 */ /* 0x000fe20000000f00 */
[----:B------:R-:W-:Y:S01]  /*138f0*/  FFMA.FTZ R27, R27, R88, 1.1641532182693481445e-10 ;  /* 0x2f0000001b1b7423 */ /* 0x000fe20000010058 */
[----:B------:R-:W-:-:S04]  /*13900*/  FMUL.FTZ R26, R26, R87 ;  /* 0x000000571a1a7220 */ /* 0x000fc80000410000 */
[----:B------:R-:W-:Y:S01]  /*13910*/  FSETP.GTU.FTZ.AND P2, PT, R27, R86, PT ;  /* 0x000000561b00720b */ /* 0x000fe20003f5c000 */
[----:B------:R-:W-:-:S03]  /*13920*/  IMAD.MOV.U32 R27, RZ, RZ, R94 ;  /* 0x000000ffff1b7224 */ /* 0x000fc600078e005e */
[----:B------:R-:W-:-:S05]  /*13930*/  FSEL R26, R26, RZ, !P2 ;  /* 0x000000ff1a1a7208 */ /* 0x000fca0005000000 */
[----:B------:R-:W-:Y:S01]  /*13940*/  FADD.FTZ R26, R25, R26 ;  /* 0x0000001a191a7221 */ /* 0x000fe20000010000 */
[----:B------:R-:W-:Y:S02]  /*13950*/  SEL R25, RZ, 0x1, P2 ;  /* 0x00000001ff197807 */ /* 0x000fe40001000000 */
[----:B------:R-:W-:Y:S01]  /*13960*/  ISETP.NE.AND P2, PT, R73, 0x1, PT ;  /* 0x000000014900780c */ /* 0x000fe20003f45270 */
[--C-:B------:R-:W-:Y:S01]  /*13970*/  @P1 FADD.FTZ R133, R133, R26.reuse ;  /* 0x0000001a85851221 */ /* 0x100fe20000010000 */
[----:B------:R-:W-:-:S05]  /*13980*/  @!P1 IMAD.MOV.U32 R133, RZ, RZ, R26 ;  /* 0x000000ffff859224 */ /* 0x000fca00078e001a */
[----:B------:R-:W-:-:S06]  /*13990*/  F2FP.F16.F32.PACK_AB R140, RZ, R133 ;  /* 0x00000085ff8c723e */ /* 0x000fcc00000000ff */
        /* <DEDUP_REMOVED lines=9> */
.L_x_2549:
        /* <DEDUP_REMOVED lines=13> */
.L_x_2551:
[----:B------:R-:W-:Y:S05]  /*13b00*/  BSYNC.RECONVERGENT B1 ;  /* 0x0000000000017941 */ /* 0x000fea0003800200 */
.L_x_2550:
        /* <DEDUP_REMOVED lines=45> */
.L_x_2548:
[----:B------:R-:W-:Y:S05]  /*13de0*/  BSYNC.RECONVERGENT B0 ;  /* 0x0000000000007941 */ /* 0x000fea0003800200 */
.L_x_2547:
        /* <DEDUP_REMOVED lines=20> */
.L_x_2554:
        /* <DEDUP_REMOVED lines=13> */
.L_x_2556:
[----:B------:R-:W-:Y:S05]  /*14000*/  BSYNC.RECONVERGENT B1 ;  /* 0x0000000000017941 */ /* 0x000fea0003800200 */
.L_x_2555:
        /* <DEDUP_REMOVED lines=45> */
.L_x_2553:
[----:B------:R-:W-:Y:S05]  /*142e0*/  BSYNC.RECONVERGENT B0 ;  /* 0x0000000000007941 */ /* 0x000fea0003800200 */
.L_x_2552:
        /* <DEDUP_REMOVED lines=12> */
[----:B------:R-:W-:-:S03]  /*143b0*/  MOV R27, R94 ;  /* 0x0000005e001b7202 */ /* 0x000fc60000000f00 */
[----:B------:R-:W-:Y:S01]  /*143c0*/  @P1 FADD.FTZ R132, R73, R112 ;  /* 0x0000007049841221 */ /* 0x000fe20000010000 */
[----:B------:R-:W-:-:S04]  /*143d0*/  @!P1 MOV R132, R112 ;  /* 0x0000007000849202 */ /* 0x000fc80000000f00 */
        /* <DEDUP_REMOVED lines=10> */
.L_x_2559:
        /* <DEDUP_REMOVED lines=13> */
.L_x_2561:
[----:B------:R-:W-:Y:S05]  /*14550*/  BSYNC.RECONVERGENT B1 ;  /* 0x0000000000017941 */ /* 0x000fea0003800200 */
.L_x_2560:
        /* <DEDUP_REMOVED lines=45> */
.L_x_2558:
[----:B------:R-:W-:Y:S05]  /*14830*/  BSYNC.RECONVERGENT B0 ;  /* 0x0000000000007941 */ /* 0x000fea0003800200 */
.L_x_2557:
        /* <DEDUP_REMOVED lines=20> */
.L_x_2564:
        /* <DEDUP_REMOVED lines=13> */
.L_x_2566:
[----:B------:R-:W-:Y:S05]  /*14a50*/  BSYNC.RECONVERGENT B1 ;  /* 0x0000000000017941 */ /* 0x000fea0003800200 */
.L_x_2565:
        /* <DEDUP_REMOVED lines=42> */
[----:B------:R-:W-:Y:S02]  /*14d00*/  LOP3.LUT R95, R117, R92, R73, 0x96, !PT ;  /* 0x0000005c755f7212 */ /* 0x000fe400078e9649 */
[----:B------:R-:W-:Y:S01]  /*14d10*/  MOV R73, R98 ;  /* 0x0000006200497202 */ /* 0x000fe20000000f00 */
[----:B------:R-:W-:-:S07]  /*14d20*/  IMAD.MOV.U32 R98, RZ, RZ, R72 ;  /* 0x000000ffff627224 */ /* 0x000fce00078e0048 */
.L_x_2563:
[----:B------:R-:W-:Y:S05]  /*14d30*/  BSYNC.RECONVERGENT B0 ;  /* 0x0000000000007941 */ /* 0x000fea0003800200 */
.L_x_2562:
        /* <DEDUP_REMOVED lines=26> */
.L_x_2569:
        /* <DEDUP_REMOVED lines=13> */
.L_x_2571:
[----:B------:R-:W-:Y:S05]  /*14fb0*/  BSYNC.RECONVERGENT B1 ;  /* 0x0000000000017941 */ /* 0x000fea0003800200 */
.L_x_2570:
        /* <DEDUP_REMOVED lines=45> */
.L_x_2568:
[----:B------:R-:W-:Y:S05]  /*15290*/  BSYNC.RECONVERGENT B0 ;  /* 0x0000000000007941 */ /* 0x000fea0003800200 */
.L_x_2567:
        /* <DEDUP_REMOVED lines=20> */
.L_x_2574:
        /* <DEDUP_REMOVED lines=13> */
.L_x_2576:
[----:B------:R-:W-:Y:S05]  /*154b0*/  BSYNC.RECONVERGENT B1 ;  /* 0x0000000000017941 */ /* 0x000fea0003800200 */
.L_x_2575:
        /* <DEDUP_REMOVED lines=45> */
.L_x_2573:
[----:B------:R-:W-:Y:S05]  /*15790*/  BSYNC.RECONVERGENT B0 ;  /* 0x0000000000007941 */ /* 0x000fea0003800200 */
.L_x_2572:
        /* <DEDUP_REMOVED lines=13> */
[----:B------:R-:W-:Y:S01]  /*15870*/  @!P1 MOV R138, R114 ;  /* 0x00000072008a9202 */ /* 0x000fe20000000f00 */
[----:B------:R-:W-:-:S03]  /*15880*/  IMAD.MOV.U32 R114, RZ, RZ, 0x2 ;  /* 0x00000002ff727424 */ /* 0x000fc600078e00ff */
        /* <DEDUP_REMOVED lines=10> */
.L_x_2579:
        /* <DEDUP_REMOVED lines=13> */
.L_x_2581:
[----:B------:R-:W-:Y:S05]  /*15a00*/  BSYNC.RECONVERGENT B1 ;  /* 0x0000000000017941 */ /* 0x000fea0003800200 */
.L_x_2580:
        /* <DEDUP_REMOVED lines=45> */
.L_x_2578:
[----:B------:R-:W-:Y:S05]  /*15ce0*/  BSYNC.RECONVERGENT B0 ;  /* 0x0000000000007941 */ /* 0x000fea0003800200 */
.L_x_2577:
        /* <DEDUP_REMOVED lines=20> */
.L_x_2584:
        /* <DEDUP_REMOVED lines=15> */
.L_x_2586:
[----:B------:R-:W-:Y:S05]  /*15f20*/  BSYNC.RECONVERGENT B1 ;  /* 0x0000000000017941 */ /* 0x000fea0003800200 */
.L_x_2585:
        /* <DEDUP_REMOVED lines=25> */
[----:B------:R-:W-:Y:S01]  /*160c0*/  VIADD R73, R100, 0xb54cda56 ;  /* 0xb54cda5664497836 */ /* 0x000fe20000000000 */
[----:B------:R-:W-:Y:S01]  /*160d0*/  LOP3.LUT R89, R89, R112, R95, 0x96, !PT ;  /* 0x0000007059597212 */ /* 0x000fe200078e965f */
[----:B------:R-:W-:-:S04]  /*160e0*/  IMAD.WIDE.U32 R108, R108, -0x2daee0ad, RZ ;  /* 0xd2511f536c6c7825 */ /* 0x000fc800078e00ff */
[----:B------:R-:W-:Y:S02]  /*160f0*/  HFMA2 R112, -RZ, RZ, 0, 0 ;  /* 0x00000000ff707431 */ /* 0x000fe400000001ff */
        /* <DEDUP_REMOVED lines=16> */
.L_x_2583:
[----:B------:R-:W-:Y:S05]  /*16200*/  BSYNC.RECONVERGENT B0 ;  /* 0x0000000000007941 */ /* 0x000fea0003800200 */
.L_x_2582:
        /* <DEDUP_REMOVED lines=8> */
[----:B------:R-:W-:-:S05]  /*16290*/  FSEL R72, R72, RZ, !P6 ;  /* 0x000000ff48487208 */ /* 0x000fca0007000000 */
[----:B------:R-:W-:Y:S01]  /*162a0*/  FADD.FTZ R75, R75, R72 ;  /* 0x000000484b4b7221 */ /* 0x000fe20000010000 */
[----:B------:R-:W-:-:S03]  /*162b0*/  SEL R72, RZ, 0x1, P6 ;  /* 0x00000001ff487807 */ /* 0x000fc60003000000 */
[--C-:B------:R-:W-:Y:S01]  /*162c0*/  @P1 FADD.FTZ R104, R104, R75.reuse ;  /* 0x0000004b68681221 */ /* 0x100fe20000010000 */
[----:B------:R-:W-:Y:S01]  /*162d0*/  @!P1 IMAD.MOV.U32 R104, RZ, RZ, R75 ;  /* 0x000000ffff689224 */ /* 0x000fe200078e004b */
[----:B------:R-:W-:Y:S02]  /*162e0*/  PRMT R96, R72, 0x7610, R96 ;  /* 0x0000761048607816 */ /* 0x000fe40000000060 */
[----:B------:R-:W-:Y:S02]  /*162f0*/  PRMT R72, R134, 0x5410, R136 ;  /* 0x0000541086487816 */ /* 0x000fe40000000088 */
[----:B------:R-:W-:-:S04]  /*16300*/  F2FP.F16.F32.PACK_AB R75, RZ, R104 ;  /* 0x00000068ff4b723e */ /* 0x000fc800000000ff */
[----:B------:R-:W-:Y:S01]  /*16310*/  PRMT R75, R139, 0x5410, R75 ;  /* 0x000054108b4b7816 */ /* 0x000fe2000000004b */
[----:B------:R-:W-:Y:S06]  /*16320*/  BRA `(.L_x_2587) ;  /* 0x00000028008c7947 */ /* 0x000fec0003800000 */
.L_x_2506:
[----:B------:R-:W-:Y:S01]  /*16330*/  ISETP.NE.AND P2, PT, R137, 0x1, PT ;  /* 0x000000018900780c */ /* 0x000fe20003f45270 */
[----:B------:R-:W-:Y:S01]  /*16340*/  BSSY.RECONVERGENT B0, `(.L_x_2588) ;  /* 0x000004a000007945 */ /* 0x000fe20003800200 */
[----:B--2---:R-:W-:Y:S01]  /*16350*/  MOV R114, 0x2 ;  /* 0x0000000200727802 */ /* 0x004fe20000000f00 */
        /* <DEDUP_REMOVED lines=13> */
.L_x_2590:
        /* <DEDUP_REMOVED lines=13> */
.L_x_2592:
[----:B------:R-:W-:Y:S05]  /*16500*/  BSYNC.RECONVERGENT B1 ;  /* 0x0000000000017941 */ /* 0x000fea0003800200 */
.L_x_2591:
        /* <DEDUP_REMOVED lines=45> */
.L_x_2589:
[----:B------:R-:W-:Y:S05]  /*167e0*/  BSYNC.RECONVERGENT B0 ;  /* 0x0000000000007941 */ /* 0x000fea0003800200 */
.L_x_2588:
        /* <DEDUP_REMOVED lines=24> */
.L_x_2595:
        /* <DEDUP_REMOVED lines=13> */
.L_x_2597:
[----:B------:R-:W-:Y:S05]  /*16a40*/  BSYNC.RECONVERGENT B1 ;  /* 0x0000000000017941 */ /* 0x000fea0003800200 */
.L_x_2596:
        /* <DEDUP_REMOVED lines=45> */
.L_x_2594:
[----:B------:R-:W-:Y:S05]  /*16d20*/  BSYNC.RECONVERGENT B0 ;  /* 0x0000000000007941 */ /* 0x000fea0003800200 */
.L_x_2593:
        /* <DEDUP_REMOVED lines=9> */
[----:B------:R-:W-:Y:S02]  /*16dc0*/  PLOP3.LUT P2, PT, P2, PT, PT, 0x8, 0x80 ;  /* 0x000000000080781c */ /* 0x000fe4000174e170 */
[----:B------:R-:W-:Y:S01]  /*16dd0*/  MOV R72, R94 ;  /* 0x0000005e00487202 */ /* 0x000fe20000000f00 */
[----:B------:R-:W-:Y:S01]  /*16de0*/  @P1 FADD.FTZ R129, R112, R129 ;  /* 0x0000008170811221 */ /* 0x000fe20000010000 */
[----:B------:R-:W-:Y:S01]  /*16df0*/  IMAD.MOV.U32 R112, RZ, RZ, 0x2 ;  /* 0x00000002ff707424 */ /* 0x000fe200078e00ff */
[----:B------:R-:W-:-:S03]  /*16e00*/  P2R R130, PR, RZ, 0x4 ;  /* 0x00000004ff827803 */ /* 0x000fc60000000000 */
        /* <DEDUP_REMOVED lines=10> */
.L_x_2600:
        /* <DEDUP_REMOVED lines=13> */
.L_x_2602:
[----:B------:R-:W-:Y:S05]  /*16f80*/  BSYNC.RECONVERGENT B1 ;  /* 0x0000000000017941 */ /* 0x000fea0003800200 */
.L_x_2601:
        /* <DEDUP_REMOVED lines=45> */
.L_x_2599:
[----:B------:R-:W-:Y:S05]  /*17260*/  BSYNC.RECONVERGENT B0 ;  /* 0x0000000000007941 */ /* 0x000fea0003800200 */
.L_x_2598:
        /* <DEDUP_REMOVED lines=24> */
.L_x_2605:
        /* <DEDUP_REMOVED lines=13> */
.L_x_2607:
[----:B------:R-:W-:Y:S05]  /*174c0*/  BSYNC.RECONVERGENT B1 ;  /* 0x0000000000017941 */ /* 0x000fea0003800200 */
.L_x_2606:
        /* <DEDUP_REMOVED lines=45> */
.L_x_2604:
[----:B------:R-:W-:Y:S05]  /*177a0*/  BSYNC.RECONVERGENT B0 ;  /* 0x0000000000007941 */ /* 0x000fea0003800200 */
.L_x_2603:
[----:B------:R-:W-:Y:S01]  /*177b0*/  I2FP.F32.U32 R113, R72 ;  /* 0x0000004800717245 */ /* 0x000fe20000201000 */
[----:B------:R-:W-:Y:S01]  /*177c0*/  HADD2.F32 R72, -RZ, R73.H1_H1 ;  /* 0x30000049ff487230 */ /* 0x000fe20000004100 */
[----:B------:R-:W-:Y:S01]  /*177d0*/  ISETP.NE.AND P2, PT, R114, 0x1, PT ;  /* 0x000000017200780c */ /* 0x000fe20003f45270 */
[----:B------:R-:W-:Y:S01]  /*177e0*/  @P1 HADD2.F32 R112, -RZ, R65.H1_H1 ;  /* 0x30000041ff701230 */ /* 0x000fe20000004100 */
        /* <DEDUP_REMOVED lines=20> */
.L_x_2610:
        /* <DEDUP_REMOVED lines=13> */
.L_x_2612:
[----:B------:R-:W-:Y:S05]  /*17a00*/  BSYNC.RECONVERGENT B1 ;  /* 0x0000000000017941 */ /* 0x000fea0003800200 */
.L_x_2611:
        /* <DEDUP_REMOVED lines=45> */
.L_x_2609:
[----:B------:R-:W-:Y:S05]  /*17ce0*/  BSYNC.RECONVERGENT B0 ;  /* 0x0000000000007941 */ /* 0x000fea0003800200 */
.L_x_2608:
        /* <DEDUP_REMOVED lines=23> */
.L_x_2615:
        /* <DEDUP_REMOVED lines=13> */
.L_x_2617:
[----:B------:R-:W-:Y:S05]  /*17f30*/  BSYNC.RECONVERGENT B1 ;  /* 0x0000000000017941 */ /* 0x000fea0003800200 */
.L_x_2616:
        /* <DEDUP_REMOVED lines=45> */
.L_x_2614:
[----:B------:R-:W-:Y:S05]  /*18210*/  BSYNC.RECONVERGENT B0 ;  /* 0x0000000000007941 */ /* 0x000fea0003800200 */
.L_x_2613:
        /* <DEDUP_REMOVED lines=23> */
.L_x_2620:
        /* <DEDUP_REMOVED lines=13> */
.L_x_2622:
[----:B------:R-:W-:Y:S05]  /*18460*/  BSYNC.RECONVERGENT B1 ;  /* 0x0000000000017941 */ /* 0x000fea0003800200 */
.L_x_2621:
        /* <DEDUP_REMOVED lines=45> */
.L_x_2619:
[----:B------:R-:W-:Y:S05]  /*18740*/  BSYNC.RECONVERGENT B0 ;  /* 0x0000000000007941 */ /* 0x000fea0003800200 */
.L_x_2618:
        /* <DEDUP_REMOVED lines=23> */
.L_x_2625:
        /* <DEDUP_REMOVED lines=13> */
.L_x_2627:
[----:B------:R-:W-:Y:S05]  /*18990*/  BSYNC.RECONVERGENT B1 ;  /* 0x0000000000017941 */ /* 0x000fea0003800200 */
.L_x_2626:
        /* <DEDUP_REMOVED lines=45> */
.L_x_2624:
[----:B------:R-:W-:Y:S05]  /*18c70*/  BSYNC.RECONVERGENT B0 ;  /* 0x0000000000007941 */ /* 0x000fea0003800200 */
.L_x_2623:
        /* <DEDUP_REMOVED lines=14> */
.L_x_2587:
[----:B------:R-:W-:Y:S01]  /*18d60*/  FADD.FTZ R87, RZ, R77 ;  /* 0x0000004dff577221 */ /* 0x000fe20000010000 */
[----:B------:R-:W-:Y:S01]  /*18d70*/  SEL R105, RZ, 0x1000000, !P5 ;  /* 0x01000000ff697807 */ /* 0x000fe20006800000 */
[----:B------:R-:W0:Y:S01]  /*18d80*/  S2R R107, SR_TID.X ;  /* 0x00000000006b7919 */ /* 0x000e220000002100 */
[----:B------:R-:W-:Y:S01]  /*18d90*/  SEL R99, RZ, 0x10000, !P4 ;  /* 0x00010000ff637807 */ /* 0x000fe20006000000 */
[----:B------:R-:W-:Y:S01]  /*18da0*/  FADD.FTZ R86, R87, R80 ;  /* 0x0000005057567221 */ /* 0x000fe20000010000 */
[----:B------:R-:W-:Y:S01]  /*18db0*/  ISETP.NE.AND P6, PT, R130, RZ, PT ;  /* 0x000000ff8200720c */ /* 0x000fe20003fc5270 */
[----:B------:R-:W-:Y:S01]  /*18dc0*/  IMAD.WIDE.U32 R90, R119, 0x10, R90 ;  /* 0x00000010775a7825 */ /* 0x000fe200078e005a */
[----:B------:R-:W-:-:S03]  /*18dd0*/  ISETP.NE.AND P5, PT, R131, RZ, PT ;  /* 0x000000ff8300720c */ /* 0x000fc60003fa5270 */
[----:B------:R-:W-:Y:S01]  /*18de0*/  FADD.FTZ R87, R86, R79 ;  /* 0x0000004f56577221 */ /* 0x000fe20000010000 */
[----:B------:R-:W-:Y:S01]  /*18df0*/  ISETP.NE.AND P4, PT, R135, RZ, PT ;  /* 0x000000ff8700720c */ /* 0x000fe20003f85270 */
[----:B------:R-:W-:Y:S01]  /*18e00*/  IMAD.WIDE.U32 R102, R119, 0x8, R102 ;  /* 0x0000000877667825 */ /* 0x000fe200078e0066 */
[----:B------:R-:W-:-:S03]  /*18e10*/  SEL R88, RZ, 0x10000, !P5 ;  /* 0x00010000ff587807 */ /* 0x000fc60006800000 */
[----:B------:R-:W-:Y:S01]  /*18e20*/  FADD.FTZ R86, R87, R82 ;  /* 0x0000005257567221 */ /* 0x000fe20000010000 */
[----:B------:R-:W-:Y:S01]  /*18e30*/  SEL R89, RZ, 0x1000000, !P4 ;  /* 0x01000000ff597807 */ /* 0x000fe20006000000 */
[----:B------:R1:W-:Y:S01]  /*18e40*/  STG.E.128 desc[UR6][R90.64], R72 ;  /* 0x000000485a007986 */ /* 0x0003e2000c101d06 */
[----:B------:R-:W-:Y:S01]  /*18e50*/  SEL R97, RZ, 0x100, !P6 ;  /* 0x00000100ff617807 */ /* 0x000fe20007000000 */
[----:B------:R-:W-:Y:S01]  /*18e60*/  FADD.FTZ R87, R86, R81 ;  /* 0x0000005156577221 */ /* 0x000fe20000010000 */
[----:B------:R-:W-:Y:S02]  /*18e70*/  ISETP.NE.AND P1, PT, R127, RZ, PT ;  /* 0x000000ff7f00720c */ /* 0x000fe40003f25270 */
[----:B------:R-:W-:Y:S01]  /*18e80*/  SEL R106, RZ, 0x100, !P3 ;  /* 0x00000100ff6a7807 */ /* 0x000fe20005800000 */
[----:B------:R-:W-:Y:S01]  /*18e90*/  FADD.FTZ R86, R87, R84 ;  /* 0x0000005457567221 */ /* 0x000fe20000010000 */
[----:B------:R-:W-:Y:S02]  /*18ea0*/  LOP3.LUT R97, R97, R89, R88, 0xfe, !PT ;  /* 0x0000005961617212 */ /* 0x000fe400078efe58 */
        /* <DEDUP_REMOVED lines=13> */
[----:B------:R-:W-:Y:S01]  /*18f80*/  FADD.FTZ R89, R86, R129 ;  /* 0x0000008156597221 */ /* 0x000fe20000010000 */
[----:B------:R-:W-:Y:S02]  /*18f90*/  SEL R86, RZ, 0x1, !P1 ;  /* 0x00000001ff567807 */ /* 0x000fe40004800000 */
[----:B------:R-:W-:Y:S01]  /*18fa0*/  LOP3.LUT R87, R106, R87, RZ, 0xfc, !PT ;  /* 0x000000576a577212 */ /* 0x000fe200078efcff */
[----:B------:R-:W-:Y:S01]  /*18fb0*/  FADD.FTZ R88, R89, R128 ;  /* 0x0000008059587221 */ /* 0x000fe20000010000 */
[----:B------:R-:W-:Y:S02]  /*18fc0*/  LOP3.LUT R86, R97, R86, RZ, 0xfc, !PT ;  /* 0x0000005661567212 */ /* 0x000fe400078efcff */
[----:B0-----:R-:W-:Y:S01]  /*18fd0*/  LOP3.LUT P1, RZ, R107, 0x1f, RZ, 0xc0, !PT ;  /* 0x0000001f6bff7812 */ /* 0x001fe2000782c0ff */
[----:B------:R-:W-:Y:S02]  /*18fe0*/  FADD.FTZ R89, R88, R133 ;  /* 0x0000008558597221 */ /* 0x000fe40000010000 */
[----:B------:R1:W-:Y:S02]  /*18ff0*/  STG.E.64 desc[UR6][R102.64], R86 ;  /* 0x0000005666007986 */ /* 0x0003e4000c101b06 */
[----:B------:R-:W-:-:S04]  /*19000*/  FADD.FTZ R88, R89, R132 ;  /* 0x0000008459587221 */ /* 0x000fc80000010000 */
[----:B------:R-:W-:-:S04]  /*19010*/  FADD.FTZ R89, R88, R137 ;  /* 0x0000008958597221 */ /* 0x000fc80000010000 */
[----:B------:R-:W-:Y:S01]  /*19020*/  FADD.FTZ R97, R89, R138 ;  /* 0x0000008a59617221 */ /* 0x000fe20000010000 */
[----:B------:R-:W-:Y:S06]  /*19030*/  @!P0 BRA `(.L_x_2628) ;  /* 0x0000000000508947 */ /* 0x000fec0003800000 */
[----:B-1----:R-:W-:Y:S01]  /*19040*/  IMAD.U32 R75, R92, 0x10000, RZ ;  /* 0x000100005c4b7824 */ /* 0x002fe200078e00ff */
        /* <DEDUP_REMOVED lines=19> */
.L_x_2628:
        /* <DEDUP_REMOVED lines=72> */
.L_x_2642:
[C---:B------:R-:W-:Y:S01]  /*19600*/  FMUL.FTZ R72, R115.reuse, R115 ;  /* 0x0000007373487220 */ /* 0x040fe20000410000 */
[----:B------:R-:W-:Y:S01]  /*19610*/  ISETP.NE.AND P2, PT, RZ, UR5, PT ;  /* 0x00000005ff007c0c */ /* 0x000fe2000bf45270 */
[----:B01----:R-:W-:Y:S01]  /*19620*/  FADD.FTZ R86, R86, R89 ;  /* 0x0000005956567221 */ /* 0x003fe20000010000 */
[----:B------:R-:W-:Y:S02]  /*19630*/  HADD2.F32 R110, -RZ, R28.H0_H0 ;  /* 0x2000001cff6e7230 */ /* 0x000fe40000004100 */
[----:B------:R-:W-:Y:S01]  /*19640*/  FSEL R72, R72, RZ, P2 ;  /* 0x000000ff48487208 */ /* 0x000fe20001000000 */
[----:B------:R-:W-:Y:S01]  /*19650*/  FFMA.FTZ R73, R86, R73, UR10 ;  /* 0x0000000a56497e23 */ /* 0x000fe20008010049 */
[----:B------:R-:W-:Y:S01]  /*19660*/  FSEL R75, R115, RZ, !P2 ;  /* 0x000000ff734b7208 */ /* 0x000fe20005000000 */
[----:B------:R-:W-:Y:S02]  /*19670*/  HADD2.F32 R136, -RZ, R20.H0_H0 ;  /* 0x20000014ff887230 */ /* 0x000fe40000004100 */
[----:B------:R-:W-:Y:S01]  /*19680*/  FADD.FTZ R72, R73, R72 ;  /* 0x0000004849487221 */ /* 0x000fe20000010000 */
[----:B------:R-:W-:-:S02]  /*19690*/  HADD2.F32 R87, -RZ, R28.H1_H1 ;  /* 0x3000001cff577230 */ /* 0x000fc40000004100 */
[C---:B------:R-:W-:Y:S01]  /*196a0*/  FADD.FTZ R86, -R75.reuse, R77 ;  /* 0x0000004d4b567221 */ /* 0x040fe20000010100 */
[C---:B------:R-:W-:Y:S01]  /*196b0*/  FADD.FTZ R140, -R75.reuse, R80 ;  /* 0x000000504b8c7221 */ /* 0x040fe20000010100 */
        /* <DEDUP_REMOVED lines=18> */
[C---:B------:R-:W-:Y:S01]  /*197e0*/  FADD.FTZ R102, -R75.reuse, R128 ;  /* 0x000000804b667221 */ /* 0x040fe20000010100 */
[C---:B------:R-:W-:Y:S01]  /*197f0*/  FADD.FTZ R84, -R75.reuse, R133 ;  /* 0x000000854b547221 */ /* 0x040fe20000010100 */
[C---:B------:R-:W-:Y:S01]  /*19800*/  FADD.FTZ R88, -R75.reuse, R132 ;  /* 0x000000844b587221 */ /* 0x040fe20000010100 */
[C---:B------:R-:W-:Y:S01]  /*19810*/  FADD.FTZ R72, -R75.reuse, R137 ;  /* 0x000000894b487221 */ /* 0x040fe20000010100 */
[C---:B------:R-:W-:Y:S01]  /*19820*/  FADD.FTZ R82, -R75.reuse, R138 ;  /* 0x0000008a4b527221 */ /* 0x040fe20000010100 */
[----:B------:R-:W-:Y:S01]  /*19830*/  FADD.FTZ R86, -R75, R104 ;  /* 0x000000684b567221 */ /* 0x000fe20000010100 */
[----:B------:R-:W-:Y:S01]  /*19840*/  FFMA.FTZ R80, R141, R110, R136 ;  /* 0x0000006e8d507223 */ /* 0x000fe20000010088 */
[----:B------:R-:W-:-:S02]  /*19850*/  HADD2.F32 R73, -RZ, R20.H1_H1 ;  /* 0x30000014ff497230 */ /* 0x000fc40000004100 */
[C---:B------:R-:W-:Y:S01]  /*19860*/  FMUL.FTZ R140, R77.reuse, R140 ;  /* 0x0000008c4d8c7220 */ /* 0x040fe20000410000 */
[----:B------:R-:W-:Y:S02]  /*19870*/  HADD2.F32 R75, -RZ, R40.H1_H1 ;  /* 0x30000028ff4b7230 */ /* 0x000fe40000004100 */
[C---:B------:R-:W-:Y:S01]  /*19880*/  FMUL.FTZ R144, R77.reuse, R144 ;  /* 0x000000904d907220 */ /* 0x040fe20000410000 */
[----:B------:R-:W-:Y:S02]  /*19890*/  HADD2.F32 R142, -RZ, R60.H1_H1 ;  /* 0x3000003cff8e7230 */ /* 0x000fe40000004100 */
[----:B------:R-:W-:Y:S01]  /*198a0*/  FFMA.FTZ R87, R140, R87, R73 ;  /* 0x000000578c577223 */ /* 0x000fe20000010049 */
[----:B------:R-:W-:Y:S02]  /*198b0*/  HADD2.F32 R81, -RZ, R29.H0_H0 ;  /* 0x2000001dff517230 */ /* 0x000fe40000004100 */
[----:B------:R-:W-:Y:S01]  /*198c0*/  FMUL.FTZ R146, R77, R146 ;  /* 0x000000924d927220 */ /* 0x000fe20000410000 */
[----:B------:R-:W-:-:S02]  /*198d0*/  HADD2.F32 R79, -RZ, R19.H0_H0 ;  /* 0x20000013ff4f7230 */ /* 0x000fc40000004100 */
[----:B------:R-:W-:Y:S01]  /*198e0*/  FFMA.FTZ R142, R140, R75, R142 ;  /* 0x0000004b8c8e7223 */ /* 0x000fe2000001008e */
        /* <DEDUP_REMOVED lines=8> */
[----:B------:R-:W-:Y:S02]  /*19970*/  HADD2.F32 R75, -RZ, R29.H1_H1 ;  /* 0x3000001dff4b7230 */ /* 0x000fe40000004100 */
[C---:B------:R-:W-:Y:S01]  /*19980*/  FMUL.FTZ R114, R77.reuse, R114 ;  /* 0x000000724d727220 */ /* 0x040fe20000410000 */
[----:B------:R-:W-:Y:S02]  /*19990*/  HADD2.F32 R79, -RZ, R19.H1_H1 ;  /* 0x30000013ff4f7230 */ /* 0x000fe40000004100 */
[----:B------:R-:W-:Y:S01]  /*199a0*/  FFMA.FTZ R143, R144, R143, R73 ;  /* 0x0000008f908f7223 */ /* 0x000fe20000010049 */
[----:B------:R-:W-:Y:S02]  /*199b0*/  HADD2.F32 R83, -RZ, R41.H1_H1 ;  /* 0x30000029ff537230 */ /* 0x000fe40000004100 */
[----:B------:R-:W-:Y:S01]  /*199c0*/  FMUL.FTZ R130, R77, R130 ;  /* 0x000000824d827220 */ /* 0x000fe20000410000 */
        /* <DEDUP_REMOVED lines=9> */
[C---:B------:R-:W-:Y:S01]  /*19a60*/  FFMA.FTZ R103, R148.reuse, R103, R85 ;  /* 0x0000006794677223 */ /* 0x040fe20000010055 */
        /* <DEDUP_REMOVED lines=12> */
[----:B------:R-:W-:Y:S02]  /*19b30*/  HADD2.F32 R73, -RZ, R31.H1_H1 ;  /* 0x3000001fff497230 */ /* 0x000fe40000004100 */
[----:B------:R-:W-:Y:S01]  /*19b40*/  FMUL.FTZ R124, R77, R124 ;  /* 0x0000007c4d7c7220 */ /* 0x000fe20000410000 */
[----:B------:R-:W-:-:S02]  /*19b50*/  HADD2.F32 R79, -RZ, R17.H1_H1 ;  /* 0x30000011ff4f7230 */ /* 0x000fc40000004100 */
[----:B------:R-:W-:Y:S01]  /*19b60*/  FFMA.FTZ R83, R85, R128, R132 ;  /* 0x0000008055537223 */ /* 0x000fe20000010084 */
        /* <DEDUP_REMOVED lines=9> */
[----:B------:R-:W-:Y:S01]  /*19c00*/  FMUL.FTZ R126, R77, R126 ;  /* 0x0000007e4d7e7220 */ /* 0x000fe20000410000 */
[----:B------:R-:W-:Y:S02]  /*19c10*/  HADD2.F32 R97, -RZ, R16.H0_H0 ;  /* 0x20000010ff617230 */ /* 0x000fe40000004100 */
[----:B------:R-:W-:Y:S01]  /*19c20*/  FFMA.FTZ R75, R85, R104, R128 ;  /* 0x00000068554b7223 */ /* 0x000fe20000010080 */
[----:B------:R-:W-:Y:S02]  /*19c30*/  HADD2.F32 R135, -RZ, R32.H1_H1 ;  /* 0x30000020ff877230 */ /* 0x000fe40000004100 */
[----:B------:R-:W-:Y:S01]  /*19c40*/  FMUL.FTZ R90, R77, R90 ;  /* 0x0000005a4d5a7220 */ /* 0x000fe20000410000 */
[----:B------:R-:W-:-:S02]  /*19c50*/  HADD2.F32 R79, -RZ, R16.H1_H1 ;  /* 0x30000010ff4f7230 */ /* 0x000fc40000004100 */
[----:B------:R-:W-:Y:S01]  /*19c60*/  FFMA.FTZ R114, R130, R91, R97 ;  /* 0x0000005b82727223 */ /* 0x000fe20000010061 */
        /* <DEDUP_REMOVED lines=17> */
[----:B------:R-:W-:Y:S01]  /*19d80*/  FMUL.FTZ R82, R77, R82 ;  /* 0x000000524d527220 */ /* 0x000fe20000410000 */
[----:B------:R-:W-:Y:S02]  /*19d90*/  HADD2.F32 R130, -RZ, R57.H1_H1 ;  /* 0x30000039ff827230 */ /* 0x000fe40000004100 */
[C---:B------:R-:W-:Y:S01]  /*19da0*/  FFMA.FTZ R137, R122.reuse, R137, R79 ;  /* 0x000000897a897223 */ /* 0x040fe2000001004f */
[----:B------:R-:W-:Y:S01]  /*19db0*/  HADD2.F32 R89, -RZ, R34.H0_H0 ;  /* 0x20000022ff597230 */ /* 0x000fe20000004100 */
[----:B------:R-:W-:Y:S01]  /*19dc0*/  F2FP.F16.F32.PACK_AB R80, R87, R80 ;  /* 0x000000505750723e */ /* 0x000fe200000000ff */
[----:B------:R-:W-:Y:S02]  /*19dd0*/  HADD2.F32 R91, -RZ, R14.H0_H0 ;  /* 0x2000000eff5b7230 */ /* 0x000fe40000004100 */
        /* <DEDUP_REMOVED lines=17> */
[----:B------:R-:W-:Y:S02]  /*19ef0*/  HADD2.F32 R131, -RZ, R46.H0_H0 ;  /* 0x2000002eff837230 */ /* 0x000fe40000004100 */
[----:B------:R-:W-:Y:S02]  /*19f00*/  HADD2.F32 R73, -RZ, R58.H0_H0 ;  /* 0x2000003aff497230 */ /* 0x000fe40000004100 */
[----:B------:R-:W-:Y:S01]  /*19f10*/  FFMA.FTZ R79, R108, R89, R91 ;  /* 0x000000596c4f7223 */ /* 0x000fe2000001005b */
[----:B------:R-:W-:Y:S02]  /*19f20*/  HADD2.F32 R85, -RZ, R35.H1_H1 ;  /* 0x30000023ff557230 */ /* 0x000fe40000004100 */
[----:B------:R-:W-:Y:S02]  /*19f30*/  HADD2.F32 R89, -RZ, R13.H1_H1 ;  /* 0x3000000dff597230 */ /* 0x000fe40000004100 */
[----:B------:R-:W-:Y:S01]  /*19f40*/  FFMA.FTZ R131, R116, R131, R73 ;  /* 0x0000008374837223 */ /* 0x000fe20000010049 */
[----:B------:R-:W-:-:S02]  /*19f50*/  HADD2.F32 R91, -RZ, R47.H1_H1 ;  /* 0x3000002fff5b7230 */ /* 0x000fc40000004100 */
[----:B------:R-:W-:Y:S02]  /*19f60*/  HADD2.F32 R134, -RZ, R59.H1_H1 ;  /* 0x3000003bff867230 */ /* 0x000fe40000004100 */
[C---:B------:R-:W-:Y:S01]  /*19f70*/  FFMA.FTZ R140, R106.reuse, R85, R89 ;  /* 0x000000556a8c7223 */ /* 0x040fe20000010059 */
[----:B------:R-:W-:Y:S02]  /*19f80*/  HADD2.F32 R133, -RZ, R47.H0_H0 ;  /* 0x2000002fff857230 */ /* 0x000fe40000004100 */
[----:B------:R-:W-:Y:S02]  /*19f90*/  HADD2.F32 R73, -RZ, R59.H0_H0 ;  /* 0x2000003bff497230 */ /* 0x000fe40000004100 */
[----:B------:R-:W-:Y:S01]  /*19fa0*/  FFMA.FTZ R134, R106, R91, R134 ;  /* 0x0000005b6a867223 */ /* 0x000fe20000010086 */
[----:B------:R-:W-:Y:S01]  /*19fb0*/  HADD2.F32 R117, -RZ, R36.H0_H0 ;  /* 0x20000024ff757230 */ /* 0x000fe20000004100 */
[----:B------:R-:W-:Y:S01]  /*19fc0*/  F2FP.F16.F32.PACK_AB R79, R140, R79 ;  /* 0x0000004f8c4f723e */ /* 0x000fe200000000ff */
[----:B------:R-:W-:-:S02]  /*19fd0*/  HADD2.F32 R97, -RZ, R12.H0_H0 ;  /* 0x2000000cff617230 */ /* 0x000fc40000004100 */
[----:B------:R-:W-:Y:S01]  /*19fe0*/  FFMA.FTZ R133, R108, R133, R73 ;  /* 0x000000856c857223 */ /* 0x000fe20000010049 */
[----:B------:R-:W-:Y:S02]  /*19ff0*/  HADD2.F32 R85, -RZ, R36.H1_H1 ;  /* 0x30000024ff557230 */ /* 0x000fe40000004100 */
[----:B------:R-:W-:Y:S02]  /*1a000*/  HADD2.F32 R89, -RZ, R12.H1_H1 ;  /* 0x3000000cff597230 */ /* 0x000fe40000004100 */
[----:B------:R-:W-:Y:S01]  /*1a010*/  FFMA.FTZ R117, R126, R117, R97 ;  /* 0x000000757e757223 */ /* 0x000fe20000010061 */
[----:B------:R-:W-:Y:S02]  /*1a020*/  HADD2.F32 R91, -RZ, R48.H1_H1 ;  /* 0x30000030ff5b7230 */ /* 0x000fe40000004100 */
[----:B------:R-:W-:Y:S02]  /*1a030*/  HADD2.F32 R116, -RZ, R52.H1_H1 ;  /* 0x30000034ff747230 */ /* 0x000fe40000004100 */
[----:B------:R-:W-:Y:S01]  /*1a040*/  FFMA.FTZ R120, R90, R85, R89 ;  /* 0x000000555a787223 */ /* 0x000fe20000010059 */
[----:B------:R-:W-:-:S02]  /*1a050*/  HADD2.F32 R97, -RZ, R48.H0_H0 ;  /* 0x20000030ff617230 */ /* 0x000fc40000004100 */
[----:B------:R-:W-:Y:S02]  /*1a060*/  HADD2.F32 R73, -RZ, R52.H0_H0 ;  /* 0x20000034ff497230 */ /* 0x000fe40000004100 */
[----:B------:R-:W-:Y:S01]  /*1a070*/  FFMA.FTZ R116, R90, R91, R116 ;  /* 0x0000005b5a747223 */ /* 0x000fe20000010074 */
[----:B------:R-:W-:Y:S02]  /*1a080*/  HADD2.F32 R121, -RZ, R37.H0_H0 ;  /* 0x20000025ff797230 */ /* 0x000fe40000004100 */
[----:B------:R-:W-:Y:S02]  /*1a090*/  HADD2.F32 R99, -RZ, R11.H0_H0 ;  /* 0x2000000bff637230 */ /* 0x000fe40000004100 */
[----:B------:R-:W-:Y:S01]  /*1a0a0*/  FFMA.FTZ R97, R126, R97, R73 ;  /* 0x000000617e617223 */ /* 0x000fe20000010049 */
[----:B------:R-:W-:Y:S02]  /*1a0b0*/  HADD2.F32 R85, -RZ, R37.H1_H1 ;  /* 0x30000025ff557230 */ /* 0x000fe40000004100 */
[----:B------:R-:W-:Y:S01]  /*1a0c0*/  FMUL.FTZ R126, R77, R86 ;  /* 0x000000564d7e7220 */ /* 0x000fe20000410000 */
[----:B------:R-:W-:-:S02]  /*1a0d0*/  HADD2.F32 R89, -RZ, R11.H1_H1 ;  /* 0x3000000bff597230 */ /* 0x000fc40000004100 */
[----:B------:R-:W-:Y:S01]  /*1a0e0*/  FFMA.FTZ R121, R102, R121, R99 ;  /* 0x0000007966797223 */ /* 0x000fe20000010063 */
[----:B------:R-:W-:Y:S02]  /*1a0f0*/  HADD2.F32 R91, -RZ, R49.H1_H1 ;  /* 0x30000031ff5b7230 */ /* 0x000fe40000004100 */
[----:B------:R-:W-:Y:S02]  /*1a100*/  HADD2.F32 R118, -RZ, R53.H1_H1 ;  /* 0x30000035ff767230 */ /* 0x000fe40000004100 */
[C---:B------:R-:W-:Y:S01]  /*1a110*/  FFMA.FTZ R122, R84.reuse, R85, R89 ;  /* 0x00000055547a7223 */ /* 0x040fe20000010059 */
[----:B------:R-:W-:Y:S02]  /*1a120*/  HADD2.F32 R99, -RZ, R49.H0_H0 ;  /* 0x20000031ff637230 */ /* 0x000fe40000004100 */
[----:B------:R-:W-:Y:S02]  /*1a130*/  HADD2.F32 R73, -RZ, R53.H0_H0 ;  /* 0x20000035ff497230 */ /* 0x000fe40000004100 */
[----:B------:R-:W-:Y:S01]  /*1a140*/  FFMA.FTZ R118, R84, R91, R118 ;  /* 0x0000005b54767223 */ /* 0x000fe20000010076 */
[----:B------:R-:W-:Y:S01]  /*1a150*/  HADD2.F32 R123, -RZ, R38.H0_H0 ;  /* 0x20000026ff7b7230 */ /* 0x000fe20000004100 */
[----:B------:R-:W0:Y:S01]  /*1a160*/  @!P1 LDC.64 R84, c[0x0][0x3c0] ;  /* 0x0000f000ff549b82 */ /* 0x000e220000000a00 */
[----:B------:R-:W-:-:S02]  /*1a170*/  HADD2.F32 R105, -RZ, R10.H0_H0 ;  /* 0x2000000aff697230 */ /* 0x000fc40000004100 */
[----:B------:R-:W-:Y:S01]  /*1a180*/  FFMA.FTZ R99, R102, R99, R73 ;  /* 0x0000006366637223 */ /* 0x000fe20000010049 */
[----:B------:R-:W-:Y:S02]  /*1a190*/  HADD2.F32 R107, -RZ, R50.H0_H0 ;  /* 0x20000032ff6b7230 */ /* 0x000fe40000004100 */
[----:B------:R-:W-:Y:S02]  /*1a1a0*/  HADD2.F32 R90, -RZ, R54.H0_H0 ;  /* 0x20000036ff5a7230 */ /* 0x000fe40000004100 */
[C---:B------:R-:W-:Y:S01]  /*1a1b0*/  FFMA.FTZ R123, R88.reuse, R123, R105 ;  /* 0x0000007b587b7223 */ /* 0x040fe20000010069 */
[----:B------:R-:W-:Y:S01]  /*1a1c0*/  HADD2.F32 R124, -RZ, R38.H1_H1 ;  /* 0x30000026ff7c7230 */ /* 0x000fe20000004100 */
[----:B------:R-:W1:Y:S01]  /*1a1d0*/  LDC.64 R104, c[0x0][0x428] ;  /* 0x00010a00ff687b82 */ /* 0x000e620000000a00 */
[----:B------:R-:W-:Y:S02]  /*1a1e0*/  HADD2.F32 R102, -RZ, R10.H1_H1 ;  /* 0x3000000aff667230 */ /* 0x000fe40000004100 */
[----:B------:R-:W-:Y:S01]  /*1a1f0*/  FFMA.FTZ R90, R88, R107, R90 ;  /* 0x0000006b585a7223 */ /* 0x000fe2000001005a */
[----:B------:R-:W-:-:S02]  /*1a200*/  HADD2.F32 R106, -RZ, R50.H1_H1 ;  /* 0x30000032ff6a7230 */ /* 0x000fc40000004100 */
[----:B------:R-:W-:Y:S02]  /*1a210*/  HADD2.F32 R91, -RZ, R54.H1_H1 ;  /* 0x30000036ff5b7230 */ /* 0x000fe40000004100 */
[C---:B------:R-:W-:Y:S01]  /*1a220*/  FFMA.FTZ R124, R113.reuse, R124, R102 ;  /* 0x0000007c717c7223 */ /* 0x040fe20000010066 */
[----:B------:R-:W-:Y:S01]  /*1a230*/  HADD2.F32 R125, -RZ, R39.H0_H0 ;  /* 0x20000027ff7d7230 */ /* 0x000fe20000004100 */
[----:B------:R-:W2:Y:S01]  /*1a240*/  LDC.64 R72, c[0x0][0x430] ;  /* 0x00010c00ff487b82 */ /* 0x000ea20000000a00 */
[----:B------:R-:W-:Y:S02]  /*1a250*/  HADD2.F32 R107, -RZ, R9.H0_H0 ;  /* 0x20000009ff6b7230 */ /* 0x000fe40000004100 */
[----:B------:R-:W-:Y:S01]  /*1a260*/  FFMA.FTZ R113, R113, R106, R91 ;  /* 0x0000006a71717223 */ /* 0x000fe2000001005b */
[----:B------:R-:W-:Y:S02]  /*1a270*/  HADD2.F32 R109, -RZ, R51.H0_H0 ;  /* 0x20000033ff6d7230 */ /* 0x000fe40000004100 */
[----:B------:R-:W-:-:S02]  /*1a280*/  HADD2.F32 R108, -RZ, R55.H0_H0 ;  /* 0x20000037ff6c7230 */ /* 0x000fc40000004100 */
[----:B------:R-:W-:Y:S01]  /*1a290*/  FFMA.FTZ R125, R82, R125, R107 ;  /* 0x0000007d527d7223 */ /* 0x000fe2000001006b */
[----:B------:R-:W-:Y:S01]  /*1a2a0*/  HADD2.F32 R107, -RZ, R9.H1_H1 ;  /* 0x30000009ff6b7230 */ /* 0x000fe20000004100 */
[----:B------:R-:W3:Y:S01]  /*1a2b0*/  @!P1 LDC.64 R88, c[0x0][0x3c8] ;  /* 0x0000f200ff589b82 */ /* 0x000ee20000000a00 */
[----:B0-----:R-:W-:-:S04]  /*1a2c0*/  @!P1 IMAD.WIDE R84, R3, 0x4, R84 ;  /* 0x0000000403549825 */ /* 0x001fc800078e0254 */
[----:B------:R-:W-:Y:S01]  /*1a2d0*/  FFMA.FTZ R91, R82, R109, R108 ;  /* 0x0000006d525b7223 */ /* 0x000fe2000001006c */
[----:B------:R-:W-:Y:S01]  /*1a2e0*/  F2FP.F16.F32.PACK_AB R82, R148, R103 ;  /* 0x000000679452723e */ /* 0x000fe200000000ff */
[----:B------:R-:W-:Y:S01]  /*1a2f0*/  HADD2.F32 R103, -RZ, R39.H1_H1 ;  /* 0x30000027ff677230 */ /* 0x000fe20000004100 */
[----:B------:R0:W-:Y:S01]  /*1a300*/  @!P1 STG.E desc[UR6][R84.64], R115 ;  /* 0x0000007354009986 */ /* 0x0001e2000c101906 */
[----:B------:R-:W-:Y:S01]  /*1a310*/  HADD2.F32 R109, -RZ, R51.H1_H1 ;  /* 0x30000033ff6d7230 */ /* 0x000fe20000004100 */
[----:B------:R-:W-:Y:S01]  /*1a320*/  F2FP.F16.F32.PACK_AB R90, R113, R90 ;  /* 0x0000005a715a723e */ /* 0x000fe200000000ff */
[----:B-1----:R-:W-:-:S04]  /*1a330*/  IMAD.WIDE.U32 R86, R76, 0x10, R104 ;  /* 0x000000104c567825 */ /* 0x002fc800078e0068 */
[----:B------:R-:W-:Y:S01]  /*1a340*/  FFMA.FTZ R148, R126, R103, R107 ;  /* 0x000000677e947223 */ /* 0x000fe2000001006b */
[----:B------:R-:W-:Y:S02]  /*1a350*/  HADD2.F32 R102, -RZ, R55.H1_H1 ;  /* 0x30000037ff667230 */ /* 0x000fe40000004100 */
[----:B--2---:R-:W-:Y:S01]  /*1a360*/  IMAD.WIDE.U32 R106, R76, 0x10, R72 ;  /* 0x000000104c6a7825 */ /* 0x004fe200078e0048 */
[----:B------:R-:W-:-:S03]  /*1a370*/  F2FP.F16.F32.PACK_AB R76, R135, R114 ;  /* 0x00000072874c723e */ /* 0x000fc600000000ff */
[----:B------:R-:W-:Y:S01]  /*1a380*/  FFMA.FTZ R126, R126, R109, R102 ;  /* 0x0000006d7e7e7223 */ /* 0x000fe20000010066 */
[----:B0-----:R-:W0:Y:S01]  /*1a390*/  LDC.64 R114, c[0x0][0x380] ;  /* 0x0000e000ff727b82 */ /* 0x001e220000000a00 */
[----:B------:R-:W-:Y:S01]  /*1a3a0*/  IMAD.WIDE.U32 R108, R78, 0x10, R72 ;  /* 0x000000104e6c7825 */ /* 0x000fe200078e0048 */
[----:B------:R-:W-:Y:S02]  /*1a3b0*/  F2FP.F16.F32.PACK_AB R85, R122, R121 ;  /* 0x000000797a55723e */ /* 0x000fe400000000ff */
[----:B------:R-:W-:Y:S01]  /*1a3c0*/  F2FP.F16.F32.PACK_AB R84, R120, R117 ;  /* 0x000000757854723e */ /* 0x000fe200000000ff */
[----:B---3--:R-:W-:Y:S01]  /*1a3d0*/  @!P1 IMAD.WIDE R88, R3, 0x4, R88 ;  /* 0x0000000403589825 */ /* 0x008fe200078e0258 */
[----:B------:R-:W-:-:S03]  /*1a3e0*/  F2FP.F16.F32.PACK_AB R91, R126, R91 ;  /* 0x0000005b7e5b723e */ /* 0x000fc600000000ff */
[----:B------:R-:W-:Y:S01]  /*1a3f0*/  IMAD.WIDE.U32 R110, R119, 0x10, R72 ;  /* 0x00000010776e7825 */ /* 0x000fe200078e0048 */
[----:B------:R1:W-:Y:S01]  /*1a400*/  @!P1 STG.E desc[UR6][R88.64], R77 ;  /* 0x0000004d58009986 */ /* 0x0003e2000c101906 */
[----:B------:R-:W-:Y:S02]  /*1a410*/  F2FP.F16.F32.PACK_AB R73, R144, R143 ;  /* 0x0000008f9049723e */ /* 0x000fe400000000ff */
[--C-:B------:R-:W-:Y:S01]  /*1a420*/  IMAD.WIDE.U32 R102, R78, 0x10, R104.reuse ;  /* 0x000000104e667825 */ /* 0x100fe200078e0068 */
[----:B------:R-:W-:Y:S01]  /*1a430*/  F2FP.F16.F32.PACK_AB R72, R142, R141 ;  /* 0x0000008d8e48723e */ /* 0x000fe200000000ff */
[----:B------:R2:W-:Y:S01]  /*1a440*/  STG.E.128 desc[UR6][R86.64], R80 ;  /* 0x0000005056007986 */ /* 0x0005e2000c101d06 */
[----:B------:R-:W-:Y:S01]  /*1a450*/  F2FP.F16.F32.PACK_AB R78, R139, R138 ;  /* 0x0000008a8b4e723e */ /* 0x000fe200000000ff */
[----:B------:R-:W-:Y:S02]  /*1a460*/  IMAD.WIDE.U32 R104, R119, 0x10, R104 ;  /* 0x0000001077687825 */ /* 0x000fe400078e0068 */
[----:B------:R3:W-:Y:S01]  /*1a470*/  STG.E.128 desc[UR6][R106.64], R72 ;  /* 0x000000486a007986 */ /* 0x0007e2000c101d06 */
[----:B-1----:R-:W-:-:S02]  /*1a480*/  F2FP.F16.F32.PACK_AB R77, R137, R136 ;  /* 0x00000088894d723e */ /* 0x002fc400000000ff */
[----:B------:R-:W-:Y:S02]  /*1a490*/  F2FP.F16.F32.PACK_AB R89, R118, R99 ;  /* 0x000000637659723e */ /* 0x000fe400000000ff */
[----:B------:R-:W-:Y:S01]  /*1a4a0*/  F2FP.F16.F32.PACK_AB R88, R116, R97 ;  /* 0x000000617458723e */ /* 0x000fe200000000ff */
[----:B------:R3:W-:Y:S01]  /*1a4b0*/  STG.E.128 desc[UR6][R102.64], R76 ;  /* 0x0000004c66007986 */ /* 0x0007e2000c101d06 */
[----:B0-----:R-:W-:-:S04]  /*1a4c0*/  LEA R3, R114, R3, 0x2 ;  /* 0x0000000372037211 */ /* 0x001fc800078e10ff */
[----:B------:R-:W-:Y:S02]  /*1a4d0*/  ISETP.GE.AND P1, PT, R3, R115, PT ;  /* 0x000000730300720c */ /* 0x000fe40003f26270 */
[----:B--2---:R-:W-:Y:S02]  /*1a4e0*/  F2FP.F16.F32.PACK_AB R83, R134, R133 ;  /* 0x000000858653723e */ /* 0x004fe400000000ff */
[----:B------:R-:W-:Y:S02]  /*1a4f0*/  F2FP.F16.F32.PACK_AB R82, R132, R131 ;  /* 0x000000838452723e */ /* 0x000fe400000000ff */
[----:B------:R-:W-:Y:S02]  /*1a500*/  F2FP.F16.F32.PACK_AB R81, R130, R129 ;  /* 0x000000818251723e */ /* 0x000fe400000000ff */
[----:B------:R-:W-:Y:S02]  /*1a510*/  F2FP.F16.F32.PACK_AB R80, R128, R127 ;  /* 0x0000007f8050723e */ /* 0x000fe400000000ff */
[----:B------:R-:W-:-:S02]  /*1a520*/  F2FP.F16.F32.PACK_AB R87, R148, R125 ;  /* 0x0000007d9457723e */ /* 0x000fc400000000ff */
[----:B------:R-:W-:Y:S01]  /*1a530*/  F2FP.F16.F32.PACK_AB R86, R124, R123 ;  /* 0x0000007b7c56723e */ /* 0x000fe200000000ff */
[----:B------:R3:W-:Y:S04]  /*1a540*/  STG.E.128 desc[UR6][R108.64], R80 ;  /* 0x000000506c007986 */ /* 0x0007e8000c101d06 */
[----:B------:R3:W-:Y:S04]  /*1a550*/  STG.E.128 desc[UR6][R104.64], R84 ;  /* 0x0000005468007986 */ /* 0x0007e8000c101d06 */
[----:B------:R3:W-:Y:S01]  /*1a560*/  STG.E.128 desc[UR6][R110.64], R88 ;  /* 0x000000586e007986 */ /* 0x0007e2000c101d06 */
[----:B------:R-:W-:Y:S05]  /*1a570*/  @!P1 BRA `(.L_x_2630) ;  /* 0xfffffe6800449947 */ /* 0x000fea000383ffff */
[----:B------:R-:W-:Y:S05]  /*1a580*/  EXIT ;  /* 0x000000000000794d */ /* 0x000fea0003800000 */
.L_x_2629:
[----:B-1----:R-:W-:Y:S01]  /*1a590*/  HFMA2 R91, -RZ, RZ, 0, 1.847743988037109375e-06 ;  /* 0x0000001fff5b7431 */ /* 0x002fe200000001ff */
[----:B------:R-:W-:Y:S01]  /*1a5a0*/  BSSY B0, `(.L_x_2631) ;  /* 0x0000006000007945 */ /* 0x000fe20003800000 */
[----:B------:R-:W-:Y:S02]  /*1a5b0*/  IMAD.MOV.U32 R90, RZ, RZ, 0x1 ;  /* 0x00000001ff5a7424 */ /* 0x000fe400078e00ff */
[----:B------:R-:W-:-:S07]  /*1a5c0*/  IMAD.MOV.U32 R88, RZ, RZ, -0x1 ;  /* 0xffffffffff587424 */ /* 0x000fce00078e00ff */
[----:B0-----:R-:W-:Y:S05]  /*1a5d0*/  WARPSYNC.COLLECTIVE R88, `(.L_x_2632) ;  /* 0x0000000058087348 */ /* 0x001fea0003c00000 */
[----:B------:R1:W2:Y:S02]  /*1a5e0*/  SHFL.BFLY P2, R89, R97, R90, R91 ;  /* 0x0c00005a61597389 */ /* 0x0002a4000004005b */
[----:B012---:R-:W-:Y:S05]  /*1a5f0*/  ENDCOLLECTIVE ;  /* 0x000000000000791b */ /* 0x007fea0003800000 */
.L_x_2632:
[----:B------:R-:W-:Y:S05]  /*1a600*/  BSYNC B0 ;  /* 0x0000000000007941 */ /* 0x000fea0003800000 */
.L_x_2631:
        /* <DEDUP_REMOVED lines=9> */
.L_x_2633:
[----:B------:R-:W-:Y:S02]  /*1a6a0*/  IMAD.MOV.U32 R90, RZ, RZ, 0x4 ;  /* 0x00000004ff5a7424 */ /* 0x000fe400078e00ff */
[----:B------:R-:W-:-:S04]  /*1a6b0*/  IMAD.MOV.U32 R73, RZ, RZ, R89 ;  /* 0x000000ffff497224 */ /* 0x000fc800078e0059 */
[----:B------:R-:W-:-:S05]  /*1a6c0*/  FADD.FTZ R75, R74, R73 ;  /* 0x000000494a4b7221 */ /* 0x000fca0000010000 */
[----:B------:R-:W-:-:S07]  /*1a6d0*/  MOV R97, R75 ;  /* 0x0000004b00617202 */ /* 0x000fce0000000f00 */
[----:B------:R-:W-:Y:S05]  /*1a6e0*/  WARPSYNC.COLLECTIVE R88, `(.L_x_2634) ;  /* 0x0000000058087348 */ /* 0x000fea0003c00000 */
[----:B------:R0:W1:Y:S02]  /*1a6f0*/  SHFL.BFLY P2, R89, R97, R90, R91 ;  /* 0x0c00005a61597389 */ /* 0x000064000004005b */
[----:B01----:R-:W-:Y:S05]  /*1a700*/  ENDCOLLECTIVE ;  /* 0x000000000000791b */ /* 0x003fea0003800000 */
.L_x_2634:
[----:B------:R-:W-:Y:S01]  /*1a710*/  HFMA2 R90, -RZ, RZ, 0, 4.76837158203125e-07 ;  /* 0x00000008ff5a7431 */ /* 0x000fe200000001ff */
[----:B------:R-:W-:-:S05]  /*1a720*/  MOV R72, R89 ;  /* 0x0000005900487202 */ /* 0x000fca0000000f00 */
[----:B------:R-:W-:-:S04]  /*1a730*/  FADD.FTZ R86, R75, R72 ;  /* 0x000000484b567221 */ /* 0x000fc80000010000 */
[----:B------:R-:W-:-:S07]  /*1a740*/  IMAD.MOV.U32 R97, RZ, RZ, R86 ;  /* 0x000000ffff617224 */ /* 0x000fce00078e0056 */
[----:B------:R-:W-:Y:S05]  /*1a750*/  WARPSYNC.COLLECTIVE R88, `(.L_x_2635) ;  /* 0x0000000058087348 */ /* 0x000fea0003c00000 */
[----:B------:R0:W1:Y:S02]  /*1a760*/  SHFL.BFLY P2, R89, R97, R90, R91 ;  /* 0x0c00005a61597389 */ /* 0x000064000004005b */
[----:B01----:R-:W-:Y:S05]  /*1a770*/  ENDCOLLECTIVE ;  /* 0x000000000000791b */ /* 0x003fea0003800000 */
.L_x_2635:
        /* <DEDUP_REMOVED lines=8> */
.L_x_2636:
        /* <DEDUP_REMOVED lines=51> */
[----:B------:R-:W-:-:S04]  /*1ab30*/  FFMA.FTZ R72, R75, R75, R72 ;  /* 0x0000004b4b487223 */ /* 0x000fc80000010048 */
[----:B------:R-:W-:-:S07]  /*1ab40*/  IMAD.MOV.U32 R97, RZ, RZ, R72 ;  /* 0x000000ffff617224 */ /* 0x000fce00078e0048 */
[----:B------:R-:W-:Y:S05]  /*1ab50*/  WARPSYNC.COLLECTIVE R88, `(.L_x_2637) ;  /* 0x0000000058087348 */ /* 0x000fea0003c00000 */
[----:B------:R0:W1:Y:S02]  /*1ab60*/  SHFL.BFLY P2, R89, R97, R90, R91 ;  /* 0x0c00005a61597389 */ /* 0x000064000004005b */
[----:B01----:R-:W-:Y:S05]  /*1ab70*/  ENDCOLLECTIVE ;  /* 0x000000000000791b */ /* 0x003fea0003800000 */
.L_x_2637:
[----:B------:R-:W-:Y:S02]  /*1ab80*/  IMAD.MOV.U32 R90, RZ, RZ, 0x2 ;  /* 0x00000002ff5a7424 */ /* 0x000fe400078e00ff */
[----:B------:R-:W-:-:S04]  /*1ab90*/  IMAD.MOV.U32 R75, RZ, RZ, R89 ;  /* 0x000000ffff4b7224 */ /* 0x000fc800078e0059 */
[----:B------:R-:W-:-:S05]  /*1aba0*/  FADD.FTZ R75, R72, R75 ;  /* 0x0000004b484b7221 */ /* 0x000fca0000010000 */
[----:B------:R-:W-:-:S07]  /*1abb0*/  MOV R97, R75 ;  /* 0x0000004b00617202 */ /* 0x000fce0000000f00 */
[----:B------:R-:W-:Y:S05]  /*1abc0*/  WARPSYNC.COLLECTIVE R88, `(.L_x_2638) ;  /* 0x0000000058087348 */ /* 0x000fea0003c00000 */
[----:B------:R0:W1:Y:S02]  /*1abd0*/  SHFL.BFLY P2, R89, R97, R90, R91 ;  /* 0x0c00005a61597389 */ /* 0x000064000004005b */
[----:B01----:R-:W-:Y:S05]  /*1abe0*/  ENDCOLLECTIVE ;  /* 0x000000000000791b */ /* 0x003fea0003800000 */
.L_x_2638:
[----:B------:R-:W-:Y:S01]  /*1abf0*/  HFMA2 R90, -RZ, RZ, 0, 2.384185791015625e-07 ;  /* 0x00000004ff5a7431 */ /* 0x000fe200000001ff */
[----:B------:R-:W-:-:S05]  /*1ac00*/  MOV R74, R89 ;  /* 0x00000059004a7202 */ /* 0x000fca0000000f00 */
[----:B------:R-:W-:-:S04]  /*1ac10*/  FADD.FTZ R74, R75, R74 ;  /* 0x0000004a4b4a7221 */ /* 0x000fc80000010000 */
[----:B------:R-:W-:-:S07]  /*1ac20*/  IMAD.MOV.U32 R97, RZ, RZ, R74 ;  /* 0x000000ffff617224 */ /* 0x000fce00078e004a */
[----:B------:R-:W-:Y:S05]  /*1ac30*/  WARPSYNC.COLLECTIVE R88, `(.L_x_2639) ;  /* 0x0000000058087348 */ /* 0x000fea0003c00000 */
[----:B------:R0:W1:Y:S02]  /*1ac40*/  SHFL.BFLY P2, R89, R97, R90, R91 ;  /* 0x0c00005a61597389 */ /* 0x000064000004005b */
[----:B01----:R-:W-:Y:S05]  /*1ac50*/  ENDCOLLECTIVE ;  /* 0x000000000000791b */ /* 0x003fea0003800000 */
.L_x_2639:
[----:B------:R-:W-:Y:S02]  /*1ac60*/  IMAD.MOV.U32 R90, RZ, RZ, 0x8 ;  /* 0x00000008ff5a7424 */ /* 0x000fe400078e00ff */
[----:B------:R-:W-:-:S04]  /*1ac70*/  IMAD.MOV.U32 R87, RZ, RZ, R89 ;  /* 0x000000ffff577224 */ /* 0x000fc800078e0059 */
[----:B------:R-:W-:-:S05]  /*1ac80*/  FADD.FTZ R87, R74, R87 ;  /* 0x000000574a577221 */ /* 0x000fca0000010000 */
[----:B------:R-:W-:-:S07]  /*1ac90*/  MOV R97, R87 ;  /* 0x0000005700617202 */ /* 0x000fce0000000f00 */
[----:B------:R-:W-:Y:S05]  /*1aca0*/  WARPSYNC.COLLECTIVE R88, `(.L_x_2640) ;  /* 0x0000000058087348 */ /* 0x000fea0003c00000 */
[----:B------:R0:W1:Y:S02]  /*1acb0*/  SHFL.BFLY P2, R89, R97, R90, R91 ;  /* 0x0c00005a61597389 */ /* 0x000064000004005b */
[----:B01----:R-:W-:Y:S05]  /*1acc0*/  ENDCOLLECTIVE ;  /* 0x000000000000791b */ /* 0x003fea0003800000 */
.L_x_2640:
[----:B------:R-:W-:Y:S01]  /*1acd0*/  HFMA2 R90, -RZ, RZ, 0, 9.5367431640625e-07 ;  /* 0x00000010ff5a7431 */ /* 0x000fe200000001ff */
[----:B------:R-:W-:-:S05]  /*1ace0*/  MOV R86, R89 ;  /* 0x0000005900567202 */ /* 0x000fca0000000f00 */
[----:B------:R-:W-:-:S04]  /*1acf0*/  FADD.FTZ R86, R87, R86 ;  /* 0x0000005657567221 */ /* 0x000fc80000010000 */
[----:B------:R-:W-:-:S07]  /*1ad00*/  IMAD.MOV.U32 R97, RZ, RZ, R86 ;  /* 0x000000ffff617224 */ /* 0x000fce00078e0056 */
[----:B------:R-:W-:Y:S05]  /*1ad10*/  WARPSYNC.COLLECTIVE R88, `(.L_x_2641) ;  /* 0x0000000058087348 */ /* 0x000fea0003c00000 */
[----:B------:R0:W1:Y:S02]  /*1ad20*/  SHFL.BFLY P2, R89, R97, R90, R91 ;  /* 0x0c00005a61597389 */ /* 0x000064000004005b */
[----:B01----:R-:W-:Y:S05]  /*1ad30*/  ENDCOLLECTIVE ;  /* 0x000000000000791b */ /* 0x003fea0003800000 */
.L_x_2641:
[----:B------:R-:W-:Y:S05]  /*1ad40*/  BRA `(.L_x_2642) ;  /* 0xffffffe8002c7947 */ /* 0x000fea000383ffff */
.L_x_2643:
        /* <DEDUP_REMOVED lines=11> */
.L_x_17358:


//--------------------- .text._ZN10layer_norm31ln_parallel_residual_fwd_kernelINS_13Kernel_traitsI6__halfS2_S2_S2_fjLj768ELj1ELj4ELj1ELj16ENS_18Kernel_traits_baseILj768ES2_S2_S2_S2_fjLj128EEEEELb1ELb1ELb0EEEvNS_9FwdParamsE --------------------------
	.section	.text._ZN10layer_norm31ln_parallel_residual_fwd_kernelINS_13Kernel_traitsI6__halfS2_S2_S2_fjLj768ELj1ELj4ELj1ELj16ENS_18Kernel_traits_baseILj768ES2_S2_S2_S2_fjLj128EEEEELb1ELb1ELb0EEEvNS_9FwdParamsE,"ax",@progbits
	.align	128
        .global         _ZN10layer_norm31ln_parallel_residual_fwd_kernelINS_13Kernel_traitsI6__halfS2_S2_S2_fjLj768ELj1ELj4ELj1ELj16ENS_18Kernel_traits_baseILj768ES2_S2_S2_S2_fjLj128EEEEELb1ELb1ELb0EEEvNS_9FwdParamsE
        .type           _ZN10layer_norm31ln_parallel_residual_fwd_kernelINS_13Kernel_traitsI6__halfS2_S2_S2_fjLj768ELj1ELj4ELj1ELj16ENS_18Kernel_traits_baseILj768ES2_S2_S2_S2_fjLj128EEEEELb1ELb1ELb0EEEvNS_9FwdParamsE,@function
        .size           _ZN10layer_norm31ln_parallel_residual_fwd_kernelINS_13Kernel_traitsI6__halfS2_S2_S2_fjLj768ELj1ELj4ELj1ELj16ENS_18Kernel_traits_baseILj768ES2_S2_S2_S2_fjLj128EEEEELb1ELb1ELb0EEEvNS_9FwdParamsE,(.L_x_17359 - _ZN10layer_norm31ln_parallel_residual_fwd_kernelINS_13Kernel_traitsI6__halfS2_S2_S2_fjLj768ELj1ELj4ELj1ELj16ENS_18Kernel_traits_baseILj768ES2_S2_S2_S2_fjLj128EEEEELb1ELb1ELb0EEEvNS_9FwdParamsE)
        .other          _ZN10layer_norm31ln_parallel_residual_fwd_kernelINS_13Kernel_traitsI6__halfS2_S2_S2_fjLj768ELj1ELj4ELj1ELj16ENS_18Kernel_traits_baseILj768ES2_S2_S2_S2_fjLj128EEEEELb1ELb1ELb0EEEvNS_9FwdParamsE,@"STO_CUDA_ENTRY STV_DEFAULT"
_ZN10layer_norm31ln_parallel_residual_fwd_kernelINS_13Kernel_traitsI6__halfS2_S2_S2_fjLj768ELj1ELj4ELj1ELj16ENS_18Kernel_traits_baseILj768ES2_S2_S2_S2_fjLj128EEEEELb1ELb1ELb0EEEvNS_9FwdParamsE:
.text._ZN10layer_norm31ln_parallel_residual_fwd_kernelINS_13Kernel_traitsI6__halfS2_S2_S2_fjLj768ELj1ELj4ELj1ELj16ENS_18Kernel_traits_baseILj768ES2_S2_S2_S2_fjLj128EEEEELb1ELb1ELb0EEEvNS_9FwdParamsE:
        /* <DEDUP_REMOVED lines=19> */
[----:B----4-:R-:W-:-:S04]  /*0130*/  SHF.R.S32.HI R0, RZ, 0x1f, R13 ;  /* 0x0000001fff007819 */ /* 0x010fc8000001140d */
[----:B------:R-:W-:Y:S02]  /*0140*/  LEA.HI R0, R0, R13, RZ, 0x3 ;  /* 0x0000000d00007211 */ /* 0x000fe400078f18ff */
[----:B------:R-:W3:Y:S01]  /*0150*/  LDC R11, c[0x0][0x360] ;  /* 0x0000d800ff0b7b82 */ /* 0x000ee20000000800 */
[----:B-1----:R-:W-:Y:S02]  /*0160*/  USHF.L.U32 UR4, UR5, 0x2, URZ ;  /* 0x0000000205047899 */ /* 0x002fe400080006ff */
[----:B---3--:R-:W-:Y:S01]  /*0170*/  IMAD R11, R11, UR5, R10 ;  /* 0x000000050b0b7c24 */ /* 0x008fe2000f8e020a */
[----:B--2---:R-:W-:Y:S02]  /*0180*/  @P0 R2UR UR6, R2 ;  /* 0x00000000020602ca */ /* 0x004fe400000e0000 */
[----:B------:R-:W-:Y:S02]  /*0190*/  @P0 R2UR UR7, R3 ;  /* 0x00000000030702ca */ /* 0x000fe400000e0000 */
[----:B0-----:R-:W-:-:S02]  /*01a0*/  @P0 IADD3 R4, P1, PT, R6, R9, RZ ;  /* 0x0000000906040210 */ /* 0x001fc40007f3e0ff */
[----:B------:R-:W-:Y:S02]  /*01b0*/  LOP3.LUT R3, R10, 0x1f, RZ, 0xc, !PT ;  /* 0x0000001f0a037812 */ /* 0x000fe400078e0cff */
[----:B------:R-:W-:Y:S02]  /*01c0*/  @P0 IADD3.X R5, PT, PT, RZ, R7, RZ, P1, !PT ;  /* 0x00000007ff050210 */ /* 0x000fe40000ffe4ff */
[----:B------:R-:W-:Y:S02]  /*01d0*/  SHF.R.U32.HI R9, RZ, 0x5, R10 ;  /* 0x00000005ff097819 */ /* 0x000fe4000001160a */
[----:B------:R-:W-:Y:S01]  /*01e0*/  LEA.HI.SX32 R12, R0, R3, 0x1d ;  /* 0x00000003000c7211 */ /* 0x000fe200078feaff */
[----:B------:R-:W-:Y:S01]  /*01f0*/  UIADD3 UR14, UPT, UPT, UR6, -0x61c88647, URZ ;  /* 0x9e3779b9060e7890 */ /* 0x000fe2000fffe0ff */
[----:B------:R-:W-:Y:S01]  /*0200*/  LOP3.LUT R10, R10, 0x1f, RZ, 0xc0, !PT ;  /* 0x0000001f0a0a7812 */ /* 0x000fe200078ec0ff */
[----:B------:R-:W-:Y:S01]  /*0210*/  UIADD3 UR15, UPT, UPT, UR7, -0x4498517b, URZ ;  /* 0xbb67ae85070f7890 */ /* 0x000fe2000fffe0ff */
[----:B------:R-:W-:Y:S01]  /*0220*/  LOP3.LUT R9, R9, UR4, RZ, 0xfc, !PT ;  /* 0x0000000409097c12 */ /* 0x000fe2000f8efcff */
[----:B------:R-:W-:Y:S01]  /*0230*/  UIADD3 UR16, UPT, UPT, UR6, 0x3c6ef372, URZ ;  /* 0x3c6ef37206107890 */ /* 0x000fe2000fffe0ff */
[--C-:B------:R-:W-:Y:S01]  /*0240*/  SHF.R.U64 R8, R4, 0x2, R5.reuse ;  /* 0x0000000204087819 */ /* 0x100fe20000001205 */
[----:B------:R-:W-:Y:S01]  /*0250*/  UIADD3 UR17, UPT, UPT, UR7, 0x76cf5d0a, URZ ;  /* 0x76cf5d0a07117890 */ /* 0x000fe2000fffe0ff */
[----:B------:R-:W-:Y:S01]  /*0260*/  SHF.R.U32.HI R7, RZ, 0x2, R5 ;  /* 0x00000002ff077819 */ /* 0x000fe20000011605 */
[----:B------:R-:W-:-:S02]  /*0270*/  UIADD3 UR18, UPT, UPT, UR6, -0x255992d5, URZ ;  /* 0xdaa66d2b06127890 */ /* 0x000fc4000fffe0ff */
[----:B------:R-:W-:Y:S02]  /*0280*/  UIADD3 UR19, UPT, UPT, UR7, 0x32370b8f, URZ ;  /* 0x32370b8f07137890 */ /* 0x000fe4000fffe0ff */
[----:B------:R-:W-:Y:S02]  /*0290*/  UIADD3 UR20, UPT, UPT, UR6, 0x78dde6e4, URZ ;  /* 0x78dde6e406147890 */ /* 0x000fe4000fffe0ff */
[----:B------:R-:W-:Y:S02]  /*02a0*/  UIADD3 UR21, UPT, UPT, UR7, -0x126145ec, URZ ;  /* 0xed9eba1407157890 */ /* 0x000fe4000fffe0ff */
[----:B------:R-:W-:Y:S02]  /*02b0*/  UIADD3 UR22, UPT, UPT, UR6, 0x1715609d, URZ ;  /* 0x1715609d06167890 */ /* 0x000fe4000fffe0ff */
[----:B------:R-:W-:Y:S02]  /*02c0*/  UIADD3 UR23, UPT, UPT, UR7, -0x56f99767, URZ ;  /* 0xa906689907177890 */ /* 0x000fe4000fffe0ff */
[----:B------:R-:W-:-:S02]  /*02d0*/  UIADD3 UR24, UPT, UPT, UR6, -0x4ab325aa, URZ ;  /* 0xb54cda5606187890 */ /* 0x000fc4000fffe0ff */
[----:B------:R-:W-:Y:S02]  /*02e0*/  UIADD3 UR25, UPT, UPT, UR7, 0x646e171e, URZ ;  /* 0x646e171e07197890 */ /* 0x000fe4000fffe0ff */
[----:B------:R-:W-:Y:S02]  /*02f0*/  UIADD3 UR26, UPT, UPT, UR6, 0x5384540f, URZ ;  /* 0x5384540f061a7890 */ /* 0x000fe4000fffe0ff */
[----:B------:R-:W-:Y:S02]  /*0300*/  UIADD3 UR27, UPT, UPT, UR7, 0x1fd5c5a3, URZ ;  /* 0x1fd5c5a3071b7890 */ /* 0x000fe4000fffe0ff */
[----:B------:R-:W-:Y:S02]  /*0310*/  UIADD3 UR28, UPT, UPT, UR6, -0xe443238, URZ ;  /* 0xf1bbcdc8061c7890 */ /* 0x000fe4000fffe0ff */
[----:B------:R-:W-:Y:S02]  /*0320*/  UIADD3 UR29, UPT, UPT, UR7, -0x24c28bd8, URZ ;  /* 0xdb3d7428071d7890 */ /* 0x000fe4000fffe0ff */
[----:B------:R-:W-:-:S02]  /*0330*/  UIADD3 UR30, UPT, UPT, UR6, -0x700cb87f, URZ ;  /* 0x8ff34781061e7890 */ /* 0x000fc4000fffe0ff */
[----:B------:R-:W-:Y:S01]  /*0340*/  UIADD3 UR31, UPT, UPT, UR7, -0x695add53, URZ ;  /* 0x96a522ad071f7890 */ /* 0x000fe2000fffe0ff */
[----:B------:R-:W-:Y:S11]  /*0350*/  BRA.U !UP0, `(.L_x_2645) ;  /* 0x0000000108687547 */ /* 0x000ff6000b800000 */
[C---:B------:R-:W-:Y:S01]  /*0360*/  ISETP.GE.U32.AND P1, PT, R12.reuse, 0x20, PT ;  /* 0x000000200c00780c */ /* 0x040fe20003f26070 */
[----:B------:R-:W-:Y:S01]  /*0370*/  IMAD.MOV.U32 R5, RZ, RZ, R10 ;  /* 0x000000ffff057224 */ /* 0x000fe200078e000a */
[----:B------:R-:W-:-:S11]  /*0380*/  ISETP.GE.U32.AND P0, PT, R12, 0x40, PT ;  /* 0x000000400c00780c */ /* 0x000fd60003f06070 */
        /* <DEDUP_REMOVED lines=23> */
.L_x_2645:
[C---:B------:R-:W-:Y:S02]  /*0500*/  ISETP.GE.U32.AND P0, PT, R12.reuse, 0x40, PT ;  /* 0x000000400c00780c */ /* 0x040fe40003f06070 */
[C---:B------:R-:W-:Y:S02]  /*0510*/  ISETP.GE.U32.AND P1, PT, R12.reuse, 0x20, PT ;  /* 0x000000200c00780c */ /* 0x040fe40003f26070 */
[----:B------:R-:W-:Y:S02]  /*0520*/  ISETP.GE.U32.AND P2, PT, R12, 0x60, PT ;  /* 0x000000600c00780c */ /* 0x000fe40003f46070 */
[----:B------:R-:W-:-:S07]  /*0530*/  MOV R5, R10 ;  /* 0x0000000a00057202 */ /* 0x000fce0000000f00 */
        /* <DEDUP_REMOVED lines=11> */
[----:B------:R-:W-:Y:S02]  /*05f0*/  HFMA2 R34, -RZ, RZ, 0, 0 ;  /* 0x00000000ff227431 */ /* 0x000fe400000001ff */
[----:B------:R-:W-:Y:S01]  /*0600*/  IMAD.MOV.U32 R26, RZ, RZ, RZ ;  /* 0x000000ffff1a7224 */ /* 0x000fe200078e00ff */
[----:B------:R-:W-:Y:S02]  /*0610*/  CS2R R24, SRZ ;  /* 0x0000000000187805 */ /* 0x000fe4000001ff00 */
[----:B------:R-:W-:Y:S01]  /*0620*/  CS2R R32, SRZ ;  /* 0x0000000000207805 */ /* 0x000fe2000001ff00 */
[----:B------:R-:W-:Y:S01]  /*0630*/  @P1 IMAD.MOV.U32 R35, RZ, RZ, RZ ;  /* 0x000000ffff231224 */ /* 0x000fe200078e00ff */
[----:B------:R-:W-:Y:S02]  /*0640*/  @P2 CS2R R18, SRZ ;  /* 0x0000000000122805 */ /* 0x000fe4000001ff00 */
[----:B------:R-:W-:Y:S01]  /*0650*/  @P2 CS2R R16, SRZ ;  /* 0x0000000000102805 */ /* 0x000fe2000001ff00 */
[----:B0-----:R-:W-:-:S07]  /*0660*/  @P0 IMAD.MOV.U32 R27, RZ, RZ, RZ ;  /* 0x000000ffff1b0224 */ /* 0x001fce00078e00ff */
.L_x_2646:
[----:B------:R-:W-:Y:S05]  /*0670*/  BSYNC.RECONVERGENT B0 ;  /* 0x0000000000007941 */ /* 0x000fea0003800200 */
.L_x_2644:
[----:B------:R-:W0:Y:S02]  /*0680*/  LDCU UR4, c[0x0][0x384] ;  /* 0x00007080ff0477ac */ /* 0x000e240008000800 */
[----:B0-----:R-:W-:-:S13]  /*0690*/  ISETP.GE.AND P0, PT, R9, UR4, PT ;  /* 0x0000000409007c0c */ /* 0x001fda000bf06270 */
[----:B------:R-:W-:Y:S05]  /*06a0*/  @P0 EXIT ;  /* 0x000000000000094d */ /* 0x000fea0003800000 */
[----:B------:R-:W-:Y:S01]  /*06b0*/  IMAD.HI.U32 R0, R11, -0x326172a9, RZ ;  /* 0xcd9e8d570b007827 */ /* 0x000fe200078e00ff */
[----:B------:R-:W0:Y:S01]  /*06c0*/  LDCU.U8 UR4, c[0x0][0x410] ;  /* 0x00008200ff0477ac */ /* 0x000e220008000000 */
[----:B------:R-:W-:Y:S01]  /*06d0*/  BSSY B0, `(.L_x_2647) ;  /* 0x000192b000007945 */ /* 0x000fe20003800000 */
[----:B------:R-:W-:Y:S01]  /*06e0*/  LOP3.LUT R4, R4, 0x3, RZ, 0xc0, !PT ;  /* 0x0000000304047812 */ /* 0x000fe200078ec0ff */
[C---:B------:R-:W-:Y:S01]  /*06f0*/  IMAD.HI.U32 R2, R8.reuse, -0x2daee0ad, RZ ;  /* 0xd2511f5308027827 */ /* 0x040fe200078e00ff */
[----:B------:R-:W-:Y:S01]  /*0700*/  LOP3.LUT R0, R7, UR6, R0, 0x96, !PT ;  /* 0x0000000607007c12 */ /* 0x000fe2000f8e9600 */
[----:B------:R-:W1:Y:S02]  /*0710*/  LDCU UR32, c[0x0][0x388] ;  /* 0x00007100ff2077ac */ /* 0x000e640008000800 */
[----:B------:R-:W-:Y:S01]  /*0720*/  IMAD R14, R8, -0x2daee0ad, RZ ;  /* 0xd2511f53080e7824 */ /* 0x000fe200078e02ff */
[----:B------:R-:W-:Y:S01]  /*0730*/  LOP3.LUT R2, R2, UR7, RZ, 0x3c, !PT ;  /* 0x0000000702027c12 */ /* 0x000fe2000f8e3cff */
[----:B------:R-:W-:Y:S01]  /*0740*/  IMAD.HI.U32 R5, R0, -0x2daee0ad, RZ ;  /* 0xd2511f5300057827 */ /* 0x000fe200078e00ff */
[----:B------:R-:W2:Y:S03]  /*0750*/  LDCU UR5, c[0x0][0x448] ;  /* 0x00008900ff0577ac */ /* 0x000ea60008000800 */
[----:B------:R-:W-:Y:S01]  /*0760*/  IMAD R6, R11, -0x326172a9, RZ ;  /* 0xcd9e8d570b067824 */ /* 0x000fe200078e02ff */
[----:B------:R-:W-:Y:S01]  /*0770*/  LOP3.LUT R5, R14, UR15, R5, 0x96, !PT ;  /* 0x0000000f0e057c12 */ /* 0x000fe2000f8e9605 */
[----:B------:R-:W-:Y:S01]  /*0780*/  IMAD.HI.U32 R3, R2, -0x326172a9, RZ ;  /* 0xcd9e8d5702037827 */ /* 0x000fe200078e00ff */
[----:B------:R-:W3:Y:S03]  /*0790*/  LDCU.64 UR10, c[0x0][0x398] ;  /* 0x00007300ff0a77ac */ /* 0x000ee60008000a00 */
[----:B------:R-:W-:Y:S01]  /*07a0*/  IMAD R15, R0, -0x2daee0ad, RZ ;  /* 0xd2511f53000f7824 */ /* 0x000fe200078e02ff */
[----:B------:R-:W-:Y:S01]  /*07b0*/  LOP3.LUT R3, R6, UR14, R3, 0x96, !PT ;  /* 0x0000000e06037c12 */ /* 0x000fe2000f8e9603 */
[----:B------:R-:W-:Y:S01]  /*07c0*/  IMAD R13, R2, -0x326172a9, RZ ;  /* 0xcd9e8d57020d7824 */ /* 0x000fe200078e02ff */
[----:B------:R-:W4:Y:S01]  /*07d0*/  LDCU.64 UR12, c[0x0][0x3a0] ;  /* 0x00007400ff0c77ac */ /* 0x000f220008000a00 */
[----:B------:R-:W-:Y:S01]  /*07e0*/  IMAD.HI.U32 R0, R5, -0x326172a9, RZ ;  /* 0xcd9e8d5705007827 */ /* 0x000fe200078e00ff */
[----:B0-----:R-:W-:-:S03]  /*07f0*/  UISETP.NE.AND UP1, UPT, UR4, URZ, UPT ;  /* 0x000000ff0400728c */ /* 0x001fc6000bf25270 */
        /* <DEDUP_REMOVED lines=44> */
[----:B------:R-:W-:Y:S01]  /*0ac0*/  MOV R3, RZ ;  /* 0x000000ff00037202 */ /* 0x000fe20000000f00 */
[----:B------:R-:W-:Y:S01]  /*0ad0*/  IMAD R81, R0, -0x2daee0ad, RZ ;  /* 0xd2511f5300517824 */ /* 0x000fe200078e02ff */
[----:B------:R-:W-:Y:S01]  /*0ae0*/  LOP3.LUT R5, R14, UR30, R5, 0x96, !PT ;  /* 0x0000001e0e057c12 */ /* 0x000fe2000f8e9605 */
[----:B-1234-:R-:W-:-:S07]  /*0af0*/  IMAD R2, R2, -0x326172a9, RZ ;  /* 0xcd9e8d5702027824 */ /* 0x01efce00078e02ff */
.L_x_3029:
        /* <DEDUP_REMOVED lines=39> */
.L_x_2653:
        /* <DEDUP_REMOVED lines=13> */
.L_x_2655:
[----:B------:R-:W-:Y:S05]  /*0e40*/  BSYNC.RECONVERGENT B3 ;  /* 0x0000000000037941 */ /* 0x000fea0003800200 */
.L_x_2654:
        /* <DEDUP_REMOVED lines=42> */
.L_x_2652:
[----:B------:R-:W-:Y:S05]  /*10f0*/  BSYNC.RECONVERGENT B2 ;  /* 0x0000000000027941 */ /* 0x000fea0003800200 */
.L_x_2651:
        /* <DEDUP_REMOVED lines=8> */
[----:B------:R-:W-:Y:S02]  /*1180*/  IMAD.MOV.U32 R4, RZ, RZ, R2 ;  /* 0x000000ffff047224 */ /* 0x000fe400078e0002 */
[----:B------:R-:W-:Y:S01]  /*1190*/  FFMA.FTZ R0, R61, R78, 1.1641532182693481445e-10 ;  /* 0x2f0000003d007423 */ /* 0x000fe2000001004e */
[----:B------:R-:W-:-:S02]  /*11a0*/  @P1 HADD2.F32 R61, -RZ, R44.H0_H0 ;  /* 0x2000002cff3d1230 */ /* 0x000fc40000004100 */
[----:B0-----:R-:W-:Y:S02]  /*11b0*/  FMUL.FTZ R65, R65, R90 ;  /* 0x0000005a41417220 */ /* 0x001fe40000410000 */
[----:B-1----:R-:W-:-:S04]  /*11c0*/  FSETP.GTU.FTZ.AND P2, PT, R0, R89, PT ;  /* 0x000000590000720b */ /* 0x002fc80003f5c000 */
        /* <DEDUP_REMOVED lines=14> */
.L_x_2658:
        /* <DEDUP_REMOVED lines=13> */
.L_x_2660:
[----:B------:R-:W-:Y:S05]  /*1380*/  BSYNC.RECONVERGENT B3 ;  /* 0x0000000000037941 */ /* 0x000fea0003800200 */
.L_x_2659:
        /* <DEDUP_REMOVED lines=43> */
.L_x_2657:
[----:B------:R-:W-:Y:S05]  /*1640*/  BSYNC.RECONVERGENT B2 ;  /* 0x0000000000027941 */ /* 0x000fea0003800200 */
.L_x_2656:
[----:B------:R-:W-:Y:S01]  /*1650*/  I2FP.F32.U32 R61, R4 ;  /* 0x00000004003d7245 */ /* 0x000fe20000201000 */
[----:B------:R-:W-:Y:S01]  /*1660*/  HADD2.F32 R65, -RZ, R48.H1_H1 ;  /* 0x30000030ff417230 */ /* 0x000fe20000004100 */
[----:B------:R-:W-:Y:S01]  /*1670*/  ISETP.NE.AND P3, PT, R66, 0x1, PT ;  /* 0x000000014200780c */ /* 0x000fe20003f65270 */
[----:B------:R-:W-:Y:S01]  /*1680*/  BSSY.RECONVERGENT B2, `(.L_x_2661) ;  /* 0x000004e000027945 */ /* 0x000fe20003800200 */
[----:B------:R-:W-:Y:S02]  /*1690*/  HFMA2 R71, -RZ, RZ, 0, 1.1920928955078125e-07 ;  /* 0x00000002ff477431 */ /* 0x000fe400000001ff */
[----:B------:R-:W-:Y:S01]  /*16a0*/  FFMA.FTZ R4, R61, R78, 1.1641532182693481445e-10 ;  /* 0x2f0000003d047423 */ /* 0x000fe2000001004e */
[----:B------:R-:W-:Y:S01]  /*16b0*/  FMUL.FTZ R65, R65, R90 ;  /* 0x0000005a41417220 */ /* 0x000fe20000410000 */
[----:B------:R-:W-:-:S03]  /*16c0*/  @P1 HADD2.F32 R61, -RZ, R44.H1_H1 ;  /* 0x3000002cff3d1230 */ /* 0x000fc60000004100 */
[----:B------:R-:W-:Y:S01]  /*16d0*/  FSETP.GTU.FTZ.AND P2, PT, R4, R89, PT ;  /* 0x000000590400720b */ /* 0x000fe20003f5c000 */
[----:B------:R-:W-:-:S03]  /*16e0*/  IMAD.MOV.U32 R4, RZ, RZ, R2 ;  /* 0x000000ffff047224 */ /* 0x000fc600078e0002 */
        /* <DEDUP_REMOVED lines=14> */
.L_x_2663:
        /* <DEDUP_REMOVED lines=13> */
.L_x_2665:
[----:B------:R-:W-:Y:S05]  /*18a0*/  BSYNC.RECONVERGENT B3 ;  /* 0x0000000000037941 */ /* 0x000fea0003800200 */
.L_x_2664:
        /* <DEDUP_REMOVED lines=43> */
.L_x_2662:
[----:B------:R-:W-:Y:S05]  /*1b60*/  BSYNC.RECONVERGENT B2 ;  /* 0x0000000000027941 */ /* 0x000fea0003800200 */
.L_x_2661:
        /* <DEDUP_REMOVED lines=8> */
[----:B------:R-:W-:-:S03]  /*1bf0*/  @P1 HADD2.F32 R4, -RZ, R45.H0_H0 ;  /* 0x2000002dff041230 */ /* 0x000fc60000004100 */
        /* <DEDUP_REMOVED lines=15> */
.L_x_2668:
        /* <DEDUP_REMOVED lines=13> */
.L_x_2670:
[----:B------:R-:W-:Y:S05]  /*1dc0*/  BSYNC.RECONVERGENT B3 ;  /* 0x0000000000037941 */ /* 0x000fea0003800200 */
.L_x_2669:
        /* <DEDUP_REMOVED lines=43> */
.L_x_2667:
[----:B------:R-:W-:Y:S05]  /*2080*/  BSYNC.RECONVERGENT B2 ;  /* 0x0000000000027941 */ /* 0x000fea0003800200 */
.L_x_2666:
        /* <DEDUP_REMOVED lines=24> */
.L_x_2673:
        /* <DEDUP_REMOVED lines=13> */
.L_x_2675:
[----:B------:R-:W-:Y:S05]  /*22e0*/  BSYNC.RECONVERGENT B3 ;  /* 0x0000000000037941 */ /* 0x000fea0003800200 */
.L_x_2674:
        /* <DEDUP_REMOVED lines=43> */
.L_x_2672:
[----:B------:R-:W-:Y:S05]  /*25a0*/  BSYNC.RECONVERGENT B2 ;  /* 0x0000000000027941 */ /* 0x000fea0003800200 */
.L_x_2671:
[----:B------:R-:W-:Y:S01]  /*25b0*/  I2FP.F32.U32 R71, R4 ;  /* 0x0000000400477245 */ /* 0x000fe20000201000 */
[----:B------:R-:W-:Y:S01]  /*25c0*/  HADD2.F32 R91, -RZ, R50.H0_H0 ;  /* 0x20000032ff5b7230 */ /* 0x000fe20000004100 */
[----:B------:R-:W-:Y:S01]  /*25d0*/  ISETP.NE.AND P3, PT, R72, 0x1, PT ;  /* 0x000000014800780c */ /* 0x000fe20003f65270 */
[----:B------:R-:W-:Y:S01]  /*25e0*/  BSSY.RECONVERGENT B2, `(.L_x_2676) ;  /* 0x000004d000027945 */ /* 0x000fe20003800200 */
[----:B------:R-:W-:Y:S02]  /*25f0*/  HFMA2 R88, -RZ, RZ, 0, 1.1920928955078125e-07 ;  /* 0x00000002ff587431 */ /* 0x000fe400000001ff */
[----:B------:R-:W-:Y:S01]  /*2600*/  FFMA.FTZ R4, R71, R78, 1.1641532182693481445e-10 ;  /* 0x2f00000047047423 */ /* 0x000fe2000001004e */
[----:B------:R-:W-:Y:S01]  /*2610*/  FMUL.FTZ R91, R91, R90 ;  /* 0x0000005a5b5b7220 */ /* 0x000fe20000410000 */
[----:B------:R-:W-:-:S03]  /*2620*/  @P1 HADD2.F32 R71, -RZ, R46.H0_H0 ;  /* 0x2000002eff471230 */ /* 0x000fc60000004100 */
        /* <DEDUP_REMOVED lines=15> */
.L_x_2678:
        /* <DEDUP_REMOVED lines=13> */
.L_x_2680:
[----:B------:R-:W-:Y:S05]  /*27f0*/  BSYNC.RECONVERGENT B3 ;  /* 0x0000000000037941 */ /* 0x000fea0003800200 */
.L_x_2679:
[----:B------:R-:W-:Y:S01]  /*2800*/  LOP3.LUT R94, R3, UR7, R5, 0x96, !PT ;  /* 0x00000007035e7c12 */ /* 0x000fe2000f8e9605 */
[----:B------:R-:W-:-:S04]  /*2810*/  IMAD.WIDE.U32 R92, R11, -0x326172a9, RZ ;  /* 0xcd9e8d570b5c7825 */ /* 0x000fc800078e00ff */
[----:B------:R-:W-:Y:S01]  /*2820*/  IMAD.WIDE.U32 R94, R94, -0x326172a9, RZ ;  /* 0xcd9e8d575e5e7825 */ /* 0x000fe200078e00ff */
[----:B------:R-:W-:-:S03]  /*2830*/  LOP3.LUT R93, R7, UR6, R93, 0x96, !PT ;  /* 0x00000006075d7c12 */ /* 0x000fc6000f8e965d */
[----:B------:R-:W-:Y:S01]  /*2840*/  IMAD.MOV.U32 R88, RZ, RZ, RZ ;  /* 0x000000ffff587224 */ /* 0x000fe200078e00ff */
        /* <DEDUP_REMOVED lines=34> */
[----:B------:R-:W-:-:S05]  /*2a70*/  IMAD.WIDE.U32 R92, R93, -0x2daee0ad, RZ ;  /* 0xd2511f535d5c7825 */ /* 0x000fca00078e00ff */
[----:B------:R-:W-:Y:S01]  /*2a80*/  LOP3.LUT R6, R4, UR31, R93, 0x96, !PT ;  /* 0x0000001f04067c12 */ /* 0x000fe2000f8e965d */
[----:B------:R-:W-:Y:S01]  /*2a90*/  IMAD.MOV.U32 R4, RZ, RZ, R82 ;  /* 0x000000ffff047224 */ /* 0x000fe200078e0052 */
[----:B------:R-:W-:-:S07]  /*2aa0*/  MOV R82, R92 ;  /* 0x0000005c00527202 */ /* 0x000fce0000000f00 */
.L_x_2677:
[----:B------:R-:W-:Y:S05]  /*2ab0*/  BSYNC.RECONVERGENT B2 ;  /* 0x0000000000027941 */ /* 0x000fea0003800200 */
.L_x_2676:
        /* <DEDUP_REMOVED lines=23> */
.L_x_2683:
        /* <DEDUP_REMOVED lines=13> */
.L_x_2685:
[----:B------:R-:W-:Y:S05]  /*2d00*/  BSYNC.RECONVERGENT B3 ;  /* 0x0000000000037941 */ /* 0x000fea0003800200 */
.L_x_2684:
        /* <DEDUP_REMOVED lines=38> */
[----:B------:R-:W-:-:S04]  /*2f70*/  MOV R2, R94 ;  /* 0x0000005e00027202 */ /* 0x000fc80000000f00 */
[----:B------:R-:W-:Y:S01]  /*2f80*/  LOP3.LUT R6, R4, UR31, R93, 0x96, !PT ;  /* 0x0000001f04067c12 */ /* 0x000fe2000f8e965d */
[----:B------:R-:W-:Y:S02]  /*2f90*/  HFMA2 R93, -RZ, RZ, 0, 0 ;  /* 0x00000000ff5d7431 */ /* 0x000fe400000001ff */
[----:B------:R-:W-:Y:S02]  /*2fa0*/  IMAD.MOV.U32 R4, RZ, RZ, R82 ;  /* 0x000000ffff047224 */ /* 0x000fe400078e0052 */
[----:B------:R-:W-:-:S07]  /*2fb0*/  IMAD.MOV.U32 R82, RZ, RZ, R92 ;  /* 0x000000ffff527224 */ /* 0x000fce00078e005c */
.L_x_2682:
[----:B------:R-:W-:Y:S05]  /*2fc0*/  BSYNC.RECONVERGENT B2 ;  /* 0x0000000000027941 */ /* 0x000fea0003800200 */
.L_x_2681:
[----:B------:R-:W-:Y:S01]  /*2fd0*/  I2FP.F32.U32 R95, R4 ;  /* 0x00000004005f7245 */ /* 0x000fe20000201000 */
[----:B------:R-:W-:Y:S01]  /*2fe0*/  HADD2.F32 R97, -RZ, R51.H0_H0 ;  /* 0x20000033ff617230 */ /* 0x000fe20000004100 */
[----:B------:R-:W-:Y:S01]  /*2ff0*/  ISETP.NE.AND P5, PT, R93, 0x1, PT ;  /* 0x000000015d00780c */ /* 0x000fe20003fa5270 */
[----:B------:R-:W-:Y:S01]  /*3000*/  BSSY.RECONVERGENT B2, `(.L_x_2686) ;  /* 0x000004d000027945 */ /* 0x000fe20003800200 */
[----:B------:R-:W-:Y:S02]  /*3010*/  IMAD.MOV.U32 R92, RZ, RZ, R2 ;  /* 0x000000ffff5c7224 */ /* 0x000fe400078e0002 */
        /* <DEDUP_REMOVED lines=18> */
.L_x_2688:
        /* <DEDUP_REMOVED lines=13> */
.L_x_2690:
[----:B------:R-:W-:Y:S05]  /*3210*/  BSYNC.RECONVERGENT B3 ;  /* 0x0000000000037941 */ /* 0x000fea0003800200 */
.L_x_2689:
        /* <DEDUP_REMOVED lines=43> */
.L_x_2687:
[----:B------:R-:W-:Y:S05]  /*34d0*/  BSYNC.RECONVERGENT B2 ;  /* 0x0000000000027941 */ /* 0x000fea0003800200 */
.L_x_2686:
[----:B------:R-:W-:Y:S01]  /*34e0*/  I2FP.F32.U32 R93, R92 ;  /* 0x0000005c005d7245 */ /* 0x000fe20000201000 */
[----:B------:R-:W-:Y:S01]  /*34f0*/  HADD2.F32 R51, -RZ, R51.H1_H1 ;  /* 0x30000033ff337230 */ /* 0x000fe20000004100 */
[----:B------:R-:W-:Y:S02]  /*3500*/  PRMT R50, R91, 0x5410, R50 ;  /* 0x000054105b327816 */ /* 0x000fe40000000032 */
[----:B------:R-:W-:Y:S01]  /*3510*/  PRMT R49, R87, 0x5410, R49 ;  /* 0x0000541057317816 */ /* 0x000fe20000000031 */
[----:B------:R-:W-:Y:S01]  /*3520*/  FFMA.FTZ R78, R93, R78, 1.1641532182693481445e-10 ;  /* 0x2f0000005d4e7423 */ /* 0x000fe2000001004e */
[----:B------:R-:W-:Y:S01]  /*3530*/  FMUL.FTZ R51, R51, R90 ;  /* 0x0000005a33337220 */ /* 0x000fe20000410000 */
[----:B------:R-:W-:Y:S01]  /*3540*/  @P1 HADD2.F32 R93, -RZ, R47.H1_H1 ;  /* 0x3000002fff5d1230 */ /* 0x000fe20000004100 */
[----:B------:R-:W-:Y:S02]  /*3550*/  PRMT R48, R86, 0x5410, R48 ;  /* 0x0000541056307816 */ /* 0x000fe40000000030 */
[----:B------:R-:W-:-:S04]  /*3560*/  FSETP.GTU.FTZ.AND P5, PT, R78, R89, PT ;  /* 0x000000594e00720b */ /* 0x000fc80003fbc000 */
[----:B------:R-:W-:Y:S02]  /*3570*/  FSEL R78, R51, RZ, !P5 ;  /* 0x000000ff334e7208 */ /* 0x000fe40006800000 */
[----:B------:R-:W-:-:S03]  /*3580*/  PLOP3.LUT P5, PT, P5, PT, PT, 0x8, 0x80 ;  /* 0x000000000080781c */ /* 0x000fc60002fae170 */
[----:B------:R-:W-:-:S05]  /*3590*/  @P1 FADD.FTZ R78, R93, R78 ;  /* 0x0000004e5d4e1221 */ /* 0x000fca0000010000 */
[----:B------:R-:W-:-:S04]  /*35a0*/  F2FP.F16.F32.PACK_AB R51, RZ, R78 ;  /* 0x0000004eff33723e */ /* 0x000fc800000000ff */
[----:B------:R-:W-:Y:S01]  /*35b0*/  PRMT R51, R88, 0x5410, R51 ;  /* 0x0000541058337816 */ /* 0x000fe20000000033 */
[----:B------:R-:W-:Y:S06]  /*35c0*/  BRA `(.L_x_2691) ;  /* 0x0000005000647947 */ /* 0x000fec0003800000 */
.L_x_2650:
        /* <DEDUP_REMOVED lines=16> */
.L_x_2694:
        /* <DEDUP_REMOVED lines=13> */
.L_x_2696:
[----:B------:R-:W-:Y:S05]  /*37a0*/  BSYNC.RECONVERGENT B3 ;  /* 0x0000000000037941 */ /* 0x000fea0003800200 */
.L_x_2695:
        /* <DEDUP_REMOVED lines=39> */
[----:B------:R-:W-:Y:S02]  /*3a20*/  IMAD.MOV.U32 R2, RZ, RZ, R14 ;  /* 0x000000ffff027224 */ /* 0x000fe400078e000e */
[----:B------:R-:W-:Y:S01]  /*3a30*/  HFMA2 R14, -RZ, RZ, 0, 0 ;  /* 0x00000000ff0e7431 */ /* 0x000fe200000001ff */
[----:B------:R-:W-:-:S07]  /*3a40*/  LOP3.LUT R6, R4, UR31, R83, 0x96, !PT ;  /* 0x0000001f04067c12 */ /* 0x000fce000f8e9653 */
.L_x_2693:
[----:B------:R-:W-:Y:S05]  /*3a50*/  BSYNC.RECONVERGENT B2 ;  /* 0x0000000000027941 */ /* 0x000fea0003800200 */
.L_x_2692:
[----:B------:R-:W0:Y:S01]  /*3a60*/  LDC R56, c[0x0][0x404] ;  /* 0x00010100ff387b82 */ /* 0x000e220000000800 */
[----:B------:R-:W-:Y:S01]  /*3a70*/  I2FP.F32.U32 R0, R0 ;  /* 0x0000000000007245 */ /* 0x000fe20000201000 */
[----:B------:R-:W-:Y:S01]  /*3a80*/  IMAD.MOV.U32 R89, RZ, RZ, 0x2f800000 ;  /* 0x2f800000ff597424 */ /* 0x000fe200078e00ff */
[----:B------:R-:W-:Y:S01]  /*3a90*/  ISETP.NE.AND P3, PT, R14, 0x1, PT ;  /* 0x000000010e00780c */ /* 0x000fe20003f65270 */
[----:B-----5:R-:W-:Y:S01]  /*3aa0*/  HADD2.F32 R15, -RZ, R48.H0_H0 ;  /* 0x20000030ff0f7230 */ /* 0x020fe20000004100 */
[----:B------:R-:W-:Y:S01]  /*3ab0*/  BSSY.RECONVERGENT B2, `(.L_x_2697) ;  /* 0x000004c000027945 */ /* 0x000fe20003800200 */
[----:B------:R-:W-:Y:S01]  /*3ac0*/  FFMA.FTZ R13, R0, R89, 1.1641532182693481445e-10 ;  /* 0x2f000000000d7423 */ /* 0x000fe20000010059 */
[----:B------:R-:W-:Y:S01]  /*3ad0*/  IMAD.MOV.U32 R52, RZ, RZ, 0x2 ;  /* 0x00000002ff347424 */ /* 0x000fe200078e00ff */
[----:B------:R-:W1:Y:S01]  /*3ae0*/  LDC R78, c[0x0][0x408] ;  /* 0x00010200ff4e7b82 */ /* 0x000e620000000800 */
[----:B------:R-:W-:Y:S02]  /*3af0*/  MOV R4, R2 ;  /* 0x0000000200047202 */ /* 0x000fe40000000f00 */
        /* <DEDUP_REMOVED lines=14> */
.L_x_2699:
        /* <DEDUP_REMOVED lines=13> */
.L_x_2701:
[----:B------:R-:W-:Y:S05]  /*3cb0*/  BSYNC.RECONVERGENT B3 ;  /* 0x0000000000037941 */ /* 0x000fea0003800200 */
.L_x_2700:
        /* <DEDUP_REMOVED lines=43> */
.L_x_2698:
[----:B------:R-:W-:Y:S05]  /*3f70*/  BSYNC.RECONVERGENT B2 ;  /* 0x0000000000027941 */ /* 0x000fea0003800200 */
.L_x_2697:
        /* <DEDUP_REMOVED lines=9> */
[----:B------:R-:W-:-:S05]  /*4010*/  FSEL R15, R15, RZ, !P2 ;  /* 0x000000ff0f0f7208 */ /* 0x000fca0005000000 */
[----:B------:R-:W-:-:S04]  /*4020*/  FADD.FTZ R4, R0, R15 ;  /* 0x0000000f00047221 */ /* 0x000fc80000010000 */
[--C-:B------:R-:W-:Y:S01]  /*4030*/  @P1 FADD.FTZ R0, R13, R4.reuse ;  /* 0x000000040d001221 */ /* 0x100fe20000010000 */
[----:B------:R-:W-:Y:S01]  /*4040*/  @!P1 IMAD.MOV.U32 R0, RZ, RZ, R4 ;  /* 0x000000ffff009224 */ /* 0x000fe200078e0004 */
[----:B------:R-:W-:Y:S02]  /*4050*/  SEL R13, RZ, 0x1, P2 ;  /* 0x00000001ff0d7807 */ /* 0x000fe40001000000 */
        /* <DEDUP_REMOVED lines=11> */
.L_x_2704:
        /* <DEDUP_REMOVED lines=13> */
.L_x_2706:
[----:B------:R-:W-:Y:S05]  /*41e0*/  BSYNC.RECONVERGENT B3 ;  /* 0x0000000000037941 */ /* 0x000fea0003800200 */
.L_x_2705:
        /* <DEDUP_REMOVED lines=41> */
[----:B------:R-:W-:Y:S02]  /*4480*/  IMAD.MOV.U32 R82, RZ, RZ, R14 ;  /* 0x000000ffff527224 */ /* 0x000fe400078e000e */
[----:B------:R-:W-:-:S07]  /*4490*/  HFMA2 R14, -RZ, RZ, 0, 0 ;  /* 0x00000000ff0e7431 */ /* 0x000fce00000001ff */
.L_x_2703:
[----:B------:R-:W-:Y:S05]  /*44a0*/  BSYNC.RECONVERGENT B2 ;  /* 0x0000000000027941 */ /* 0x000fea0003800200 */
.L_x_2702:
        /* <DEDUP_REMOVED lines=21> */
.L_x_2709:
        /* <DEDUP_REMOVED lines=13> */
.L_x_2711:
[----:B------:R-:W-:Y:S05]  /*46d0*/  BSYNC.RECONVERGENT B3 ;  /* 0x0000000000037941 */ /* 0x000fea0003800200 */
.L_x_2710:
        /* <DEDUP_REMOVED lines=43> */
.L_x_2708:
[----:B------:R-:W-:Y:S05]  /*4990*/  BSYNC.RECONVERGENT B2 ;  /* 0x0000000000027941 */ /* 0x000fea0003800200 */
.L_x_2707:
        /* <DEDUP_REMOVED lines=8> */
[----:B------:R-:W-:Y:S01]  /*4a20*/  FSETP.GTU.FTZ.AND P2, PT, R15, R56, PT ;  /* 0x000000380f00720b */ /* 0x000fe20003f5c000 */
[----:B------:R-:W-:-:S03]  /*4a30*/  @P1 HADD2.F32 R15, -RZ, R44.H1_H1 ;  /* 0x3000002cff0f1230 */ /* 0x000fc60000004100 */
[----:B------:R-:W-:Y:S02]  /*4a40*/  FSEL R53, R53, RZ, !P2 ;  /* 0x000000ff35357208 */ /* 0x000fe40005000000 */
[----:B------:R-:W-:-:S03]  /*4a50*/  SEL R14, RZ, 0x1, P2 ;  /* 0x00000001ff0e7807 */ /* 0x000fc60001000000 */
[----:B------:R-:W-:-:S04]  /*4a60*/  FADD.FTZ R48, R48, R53 ;  /* 0x0000003530307221 */ /* 0x000fc80000010000 */
        /* <DEDUP_REMOVED lines=12> */
.L_x_2714:
        /* <DEDUP_REMOVED lines=13> */
.L_x_2716:
[----:B------:R-:W-:Y:S05]  /*4c00*/  BSYNC.RECONVERGENT B3 ;  /* 0x0000000000037941 */ /* 0x000fea0003800200 */
.L_x_2715:
        /* <DEDUP_REMOVED lines=43> */
.L_x_2713:
[----:B------:R-:W-:Y:S05]  /*4ec0*/  BSYNC.RECONVERGENT B2 ;  /* 0x0000000000027941 */ /* 0x000fea0003800200 */
.L_x_2712:
[----:B------:R-:W-:Y:S01]  /*4ed0*/  I2FP.F32.U32 R4, R4 ;  /* 0x0000000400047245 */ /* 0x000fe20000201000 */
[----:B------:R-:W-:Y:S01]  /*4ee0*/  HADD2.F32 R53, -RZ, R49.H0_H0 ;  /* 0x20000031ff357230 */ /* 0x000fe20000004100 */
        /* <DEDUP_REMOVED lines=19> */
.L_x_2719:
        /* <DEDUP_REMOVED lines=13> */
.L_x_2721:
[----:B------:R-:W-:Y:S05]  /*50f0*/  BSYNC.RECONVERGENT B3 ;  /* 0x0000000000037941 */ /* 0x000fea0003800200 */
.L_x_2720:
        /* <DEDUP_REMOVED lines=43> */
.L_x_2718:
[----:B------:R-:W-:Y:S05]  /*53b0*/  BSYNC.RECONVERGENT B2 ;  /* 0x0000000000027941 */ /* 0x000fea0003800200 */
.L_x_2717:
        /* <DEDUP_REMOVED lines=25> */
.L_x_2724:
        /* <DEDUP_REMOVED lines=13> */
.L_x_2726:
[----:B------:R-:W-:Y:S05]  /*5620*/  BSYNC.RECONVERGENT B3 ;  /* 0x0000000000037941 */ /* 0x000fea0003800200 */
.L_x_2725:
        /* <DEDUP_REMOVED lines=43> */
.L_x_2723:
[----:B------:R-:W-:Y:S05]  /*58e0*/  BSYNC.RECONVERGENT B2 ;  /* 0x0000000000027941 */ /* 0x000fea0003800200 */
.L_x_2722:
        /* <DEDUP_REMOVED lines=21> */
.L_x_2729:
        /* <DEDUP_REMOVED lines=13> */
.L_x_2731:
[----:B------:R-:W-:Y:S05]  /*5b10*/  BSYNC.RECONVERGENT B3 ;  /* 0x0000000000037941 */ /* 0x000fea0003800200 */
.L_x_2730:
        /* <DEDUP_REMOVED lines=43> */
.L_x_2728:
[----:B------:R-:W-:Y:S05]  /*5dd0*/  BSYNC.RECONVERGENT B2 ;  /* 0x0000000000027941 */ /* 0x000fea0003800200 */
.L_x_2727:
        /* <DEDUP_REMOVED lines=8> */
[----:B------:R-:W-:-:S05]  /*5e60*/  FSEL R4, R55, RZ, !P2 ;  /* 0x000000ff37047208 */ /* 0x000fca0005000000 */
[----:B------:R-:W-:Y:S01]  /*5e70*/  FADD.FTZ R49, R49, R4 ;  /* 0x0000000431317221 */ /* 0x000fe20000010000 */
[----:B------:R-:W-:-:S03]  /*5e80*/  MOV R4, R2 ;  /* 0x0000000200047202 */ /* 0x000fc60000000f00 */
[--C-:B------:R-:W-:Y:S01]  /*5e90*/  @P1 FADD.FTZ R65, R52, R49.reuse ;  /* 0x0000003134411221 */ /* 0x100fe20000010000 */
[----:B------:R-:W-:Y:S01]  /*5ea0*/  SEL R52, RZ, 0x1, P2 ;  /* 0x00000001ff347807 */ /* 0x000fe20001000000 */
[----:B------:R-:W-:Y:S01]  /*5eb0*/  @!P1 IMAD.MOV.U32 R65, RZ, RZ, R49 ;  /* 0x000000ffff419224 */ /* 0x000fe200078e0031 */
[----:B------:R-:W-:-:S04]  /*5ec0*/  ISETP.NE.AND P2, PT, R54, 0x1, PT ;  /* 0x000000013600780c */ /* 0x000fc80003f45270 */
[----:B------:R-:W-:-:S09]  /*5ed0*/  F2FP.F16.F32.PACK_AB R49, RZ, R65 ;  /* 0x00000041ff31723e */ /* 0x000fd200000000ff */
        /* <DEDUP_REMOVED lines=9> */
.L_x_2734:
        /* <DEDUP_REMOVED lines=13> */
.L_x_2736:
[----:B------:R-:W-:Y:S05]  /*6040*/  BSYNC.RECONVERGENT B3 ;  /* 0x0000000000037941 */ /* 0x000fea0003800200 */
.L_x_2735:
        /* <DEDUP_REMOVED lines=43> */
.L_x_2733:
[----:B------:R-:W-:Y:S05]  /*6300*/  BSYNC.RECONVERGENT B2 ;  /* 0x0000000000027941 */ /* 0x000fea0003800200 */
.L_x_2732:
        /* <DEDUP_REMOVED lines=20> */
.L_x_2739:
        /* <DEDUP_REMOVED lines=13> */
.L_x_2741:
[----:B------:R-:W-:Y:S05]  /*6520*/  BSYNC.RECONVERGENT B3 ;  /* 0x0000000000037941 */ /* 0x000fea0003800200 */
.L_x_2740:
        /* <DEDUP_REMOVED lines=43> */
.L_x_2738:
[----:B------:R-:W-:Y:S05]  /*67e0*/  BSYNC.RECONVERGENT B2 ;  /* 0x0000000000027941 */ /* 0x000fea0003800200 */
.L_x_2737:
[----:B------:R-:W-:Y:S01]  /*67f0*/  I2FP.F32.U32 R4, R4 ;  /* 0x0000000400047245 */ /* 0x000fe20000201000 */
[----:B------:R-:W-:Y:S01]  /*6800*/  HADD2.F32 R71, -RZ, R42.H0_H0 ;  /* 0x2000002aff477230 */ /* 0x000fe20000004100 */
[----:B------:R-:W-:Y:S01]  /*6810*/  BSSY.RECONVERGENT B2, `(.L_x_2742) ;  /* 0x0000051000027945 */ /* 0x000fe20003800200 */
[----:B------:R-:W-:Y:S02]  /*6820*/  @P1 HADD2.F32 R72, -RZ, R46.H0_H0 ;  /* 0x2000002eff481230 */ /* 0x000fe40000004100 */
[----:B------:R-:W-:Y:S01]  /*6830*/  FFMA.FTZ R55, R4, R89, 1.1641532182693481445e-10 ;  /* 0x2f00000004377423 */ /* 0x000fe20000010059 */
[----:B------:R-:W-:-:S04]  /*6840*/  FMUL.FTZ R71, R71, R78 ;  /* 0x0000004e47477220 */ /* 0x000fc80000410000 */
[----:B------:R-:W-:Y:S01]  /*6850*/  FSETP.GTU.FTZ.AND P3, PT, R55, R56, PT ;  /* 0x000000383700720b */ /* 0x000fe20003f7c000 */
[----:B------:R-:W-:-:S03]  /*6860*/  IMAD.MOV.U32 R55, RZ, RZ, R2 ;  /* 0x000000ffff377224 */ /* 0x000fc600078e0002 */
[----:B------:R-:W-:Y:S01]  /*6870*/  FSEL R66, R71, RZ, !P3 ;  /* 0x000000ff47427208 */ /* 0x000fe20005800000 */
[----:B------:R-:W-:Y:S01]  /*6880*/  IMAD.MOV.U32 R71, RZ, RZ, 0x2 ;  /* 0x00000002ff477424 */ /* 0x000fe200078e00ff */
        /* <DEDUP_REMOVED lines=16> */
.L_x_2744:
        /* <DEDUP_REMOVED lines=13> */
.L_x_2746:
[----:B------:R-:W-:Y:S05]  /*6a60*/  BSYNC.RECONVERGENT B3 ;  /* 0x0000000000037941 */ /* 0x000fea0003800200 */
.L_x_2745:
        /* <DEDUP_REMOVED lines=43> */
.L_x_2743:
[----:B------:R-:W-:Y:S05]  /*6d20*/  BSYNC.RECONVERGENT B2 ;  /* 0x0000000000027941 */ /* 0x000fea0003800200 */
.L_x_2742:
        /* <DEDUP_REMOVED lines=20> */
.L_x_2749:
        /* <DEDUP_REMOVED lines=13> */
.L_x_2751:
[----:B------:R-:W-:Y:S05]  /*6f40*/  BSYNC.RECONVERGENT B3 ;  /* 0x0000000000037941 */ /* 0x000fea0003800200 */
.L_x_2750:
        /* <DEDUP_REMOVED lines=43> */
.L_x_2748:
[----:B------:R-:W-:Y:S05]  /*7200*/  BSYNC.RECONVERGENT B2 ;  /* 0x0000000000027941 */ /* 0x000fea0003800200 */
.L_x_2747:
[----:B------:R-:W-:Y:S01]  /*7210*/  I2FP.F32.U32 R4, R4 ;  /* 0x0000000400047245 */ /* 0x000fe20000201000 */
[----:B------:R-:W-:Y:S01]  /*7220*/  HADD2.F32 R71, -RZ, R42.H1_H1 ;  /* 0x3000002aff477230 */ /* 0x000fe20000004100 */
[----:B------:R-:W-:Y:S01]  /*7230*/  BSSY.RECONVERGENT B2, `(.L_x_2752) ;  /* 0x0000050000027945 */ /* 0x000fe20003800200 */
[----:B------:R-:W-:Y:S02]  /*7240*/  HFMA2 R88, -RZ, RZ, 0, 1.1920928955078125e-07 ;  /* 0x00000002ff587431 */ /* 0x000fe400000001ff */
[----:B------:R-:W-:Y:S01]  /*7250*/  FFMA.FTZ R55, R4, R89, 1.1641532182693481445e-10 ;  /* 0x2f00000004377423 */ /* 0x000fe20000010059 */
[----:B------:R-:W-:Y:S01]  /*7260*/  FMUL.FTZ R71, R71, R78 ;  /* 0x0000004e47477220 */ /* 0x000fe20000410000 */
[----:B------:R-:W-:-:S03]  /*7270*/  IMAD.MOV.U32 R4, RZ, RZ, R2 ;  /* 0x000000ffff047224 */ /* 0x000fc600078e0002 */
[----:B------:R-:W-:Y:S01]  /*7280*/  FSETP.GTU.FTZ.AND P4, PT, R55, R56, PT ;  /* 0x000000383700720b */ /* 0x000fe20003f9c000 */
[----:B------:R-:W-:-:S03]  /*7290*/  @P1 HADD2.F32 R55, -RZ, R46.H1_H1 ;  /* 0x3000002eff371230 */ /* 0x000fc60000004100 */
[----:B------:R-:W-:Y:S02]  /*72a0*/  FSEL R71, R71, RZ, !P4 ;  /* 0x000000ff47477208 */ /* 0x000fe40006000000 */
[----:B------:R-:W-:Y:S02]  /*72b0*/  SEL R54, RZ, 0x1, P4 ;  /* 0x00000001ff367807 */ /* 0x000fe40002000000 */
[----:B------:R-:W-:Y:S01]  /*72c0*/  ISETP.NE.AND P4, PT, R72, 0x1, PT ;  /* 0x000000014800780c */ /* 0x000fe20003f85270 */
[----:B------:R-:W-:-:S04]  /*72d0*/  FADD.FTZ R50, R50, R71 ;  /* 0x0000004732327221 */ /* 0x000fc80000010000 */
        /* <DEDUP_REMOVED lines=12> */
.L_x_2754:
        /* <DEDUP_REMOVED lines=13> */
.L_x_2756:
[----:B------:R-:W-:Y:S05]  /*7470*/  BSYNC.RECONVERGENT B3 ;  /* 0x0000000000037941 */ /* 0x000fea0003800200 */
.L_x_2755:
        /* <DEDUP_REMOVED lines=43> */
.L_x_2753:
[----:B------:R-:W-:Y:S05]  /*7730*/  BSYNC.RECONVERGENT B2 ;  /* 0x0000000000027941 */ /* 0x000fea0003800200 */
.L_x_2752:
        /* <DEDUP_REMOVED lines=20> */
.L_x_2759:
        /* <DEDUP_REMOVED lines=13> */
.L_x_2761:
[----:B------:R-:W-:Y:S05]  /*7950*/  BSYNC.RECONVERGENT B3 ;  /* 0x0000000000037941 */ /* 0x000fea0003800200 */
.L_x_2760:
        /* <DEDUP_REMOVED lines=43> */
.L_x_2758:
[----:B------:R-:W-:Y:S05]  /*7c10*/  BSYNC.RECONVERGENT B2 ;  /* 0x0000000000027941 */ /* 0x000fea0003800200 */
.L_x_2757:
[----:B------:R-:W-:Y:S01]  /*7c20*/  I2FP.F32.U32 R4, R4 ;  /* 0x0000000400047245 */ /* 0x000fe20000201000 */
[----:B------:R-:W-:Y:S01]  /*7c30*/  HADD2.F32 R95, -RZ, R43.H0_H0 ;  /* 0x2000002bff5f7230 */ /* 0x000fe20000004100 */
        /* <DEDUP_REMOVED lines=10> */
[--C-:B------:R-:W-:Y:S01]  /*7ce0*/  @P1 FADD.FTZ R72, R72, R55.reuse ;  /* 0x0000003748481221 */ /* 0x100fe20000010000 */
[--C-:B------:R-:W-:Y:S01]  /*7cf0*/  @!P1 IMAD.MOV.U32 R72, RZ, RZ, R55.reuse ;  /* 0x000000ffff489224 */ /* 0x100fe200078e0037 */
[----:B------:R-:W-:Y:S02]  /*7d00*/  PRMT R55, R4, 0x7610, R55 ;  /* 0x0000761004377816 */ /* 0x000fe40000000037 */
        /* <DEDUP_REMOVED lines=11> */
.L_x_2764:
        /* <DEDUP_REMOVED lines=13> */
.L_x_2766:
[----:B------:R-:W-:Y:S05]  /*7e90*/  BSYNC.RECONVERGENT B3 ;  /* 0x0000000000037941 */ /* 0x000fea0003800200 */
.L_x_2765:
        /* <DEDUP_REMOVED lines=38> */
[----:B------:R-:W-:-:S05]  /*8100*/  IMAD.WIDE.U32 R92, R6, -0x2daee0ad, RZ ;  /* 0xd2511f53065c7825 */ /* 0x000fca00078e00ff */
[----:B------:R-:W-:Y:S01]  /*8110*/  LOP3.LUT R6, R4, UR31, R93, 0x96, !PT ;  /* 0x0000001f04067c12 */ /* 0x000fe2000f8e965d */
[----:B------:R-:W-:Y:S02]  /*8120*/  IMAD.MOV.U32 R4, RZ, RZ, R82 ;  /* 0x000000ffff047224 */ /* 0x000fe400078e0052 */
[----:B------:R-:W-:Y:S02]  /*8130*/  IMAD.MOV.U32 R82, RZ, RZ, R92 ;  /* 0x000000ffff527224 */ /* 0x000fe400078e005c */
[----:B------:R-:W-:-:S07]  /*8140*/  HFMA2 R92, -RZ, RZ, 0, 0 ;  /* 0x00000000ff5c7431 */ /* 0x000fce00000001ff */
.L_x_2763:
[----:B------:R-:W-:Y:S05]  /*8150*/  BSYNC.RECONVERGENT B2 ;  /* 0x0000000000027941 */ /* 0x000fea0003800200 */
.L_x_2762:
[----:B------:R-:W-:Y:S01]  /*8160*/  I2FP.F32.U32 R4, R4 ;  /* 0x0000000400047245 */ /* 0x000fe20000201000 */
[----:B------:R-:W-:Y:S01]  /*8170*/  HADD2.F32 R91, -RZ, R51.H1_H1 ;  /* 0x30000033ff5b7230 */ /* 0x000fe20000004100 */
[----:B------:R-:W-:Y:S01]  /*8180*/  ISETP.NE.AND P6, PT, R92, 0x1, PT ;  /* 0x000000015c00780c */ /* 0x000fe20003fc5270 */
[----:B------:R-:W-:Y:S02]  /*8190*/  BSSY.RECONVERGENT B2, `(.L_x_2767) ;  /* 0x000004c000027945 */ /* 0x000fe40003800200 */
[----:B------:R-:W-:Y:S01]  /*81a0*/  FFMA.FTZ R51, R4, R89, 1.1641532182693481445e-10 ;  /* 0x2f00000004337423 */ /* 0x000fe20000010059 */
[----:B------:R-:W-:Y:S01]  /*81b0*/  FMUL.FTZ R91, R91, R78 ;  /* 0x0000004e5b5b7220 */ /* 0x000fe20000410000 */
[----:B------:R-:W-:-:S03]  /*81c0*/  IMAD.MOV.U32 R4, RZ, RZ, 0x2 ;  /* 0x00000002ff047424 */ /* 0x000fc600078e00ff */
[----:B------:R-:W-:-:S04]  /*81d0*/  FSETP.GTU.FTZ.AND P5, PT, R51, R56, PT ;  /* 0x000000383300720b */ /* 0x000fc80003fbc000 */
[----:B------:R-:W-:Y:S01]  /*81e0*/  FSEL R51, R91, RZ, !P5 ;  /* 0x000000ff5b337208 */ /* 0x000fe20006800000 */
[----:B------:R-:W-:Y:S01]  /*81f0*/  IMAD.MOV.U32 R91, RZ, RZ, R2 ;  /* 0x000000ffff5b7224 */ /* 0x000fe200078e0002 */
        /* <DEDUP_REMOVED lines=10> */
.L_x_2769:
        /* <DEDUP_REMOVED lines=15> */
.L_x_2771:
[----:B------:R-:W-:Y:S05]  /*8390*/  BSYNC.RECONVERGENT B3 ;  /* 0x0000000000037941 */ /* 0x000fea0003800200 */
.L_x_2770:
[----:B------:R-:W-:Y:S01]  /*83a0*/  LOP3.LUT R92, R3, UR7, R5, 0x96, !PT ;  /* 0x00000007035c7c12 */ /* 0x000fe2000f8e9605 */
[----:B------:R-:W-:Y:S01]  /*83b0*/  IMAD.WIDE.U32 R94, R11, -0x326172a9, RZ ;  /* 0xcd9e8d570b5e7825 */ /* 0x000fe200078e00ff */
[----:B------:R-:W-:-:S03]  /*83c0*/  MOV R91, R82 ;  /* 0x00000052005b7202 */ /* 0x000fc60000000f00 */
        /* <DEDUP_REMOVED lines=37> */
[----:B------:R-:W-:Y:S01]  /*8620*/  IMAD.MOV.U32 R82, RZ, RZ, R92 ;  /* 0x000000ffff527224 */ /* 0x000fe200078e005c */
[----:B------:R-:W-:Y:S01]  /*8630*/  LOP3.LUT R6, R4, UR31, R93, 0x96, !PT ;  /* 0x0000001f04067c12 */ /* 0x000fe2000f8e965d */
[----:B------:R-:W-:-:S07]  /*8640*/  IMAD.MOV.U32 R4, RZ, RZ, RZ ;  /* 0x000000ffff047224 */ /* 0x000fce00078e00ff */
.L_x_2768:
[----:B------:R-:W-:Y:S05]  /*8650*/  BSYNC.RECONVERGENT B2 ;  /* 0x0000000000027941 */ /* 0x000fea0003800200 */
.L_x_2767:
        /* <DEDUP_REMOVED lines=10> */
[----:B------:R-:W-:-:S03]  /*8700*/  SEL R56, RZ, 0x1, P6 ;  /* 0x00000001ff387807 */ /* 0x000fc60003000000 */
[----:B------:R-:W-:-:S04]  /*8710*/  FADD.FTZ R51, R51, R78 ;  /* 0x0000004e33337221 */ /* 0x000fc80000010000 */
[----:B------:R-:W-:Y:S01]  /*8720*/  @P1 FADD.FTZ R78, R92, R51 ;  /* 0x000000335c4e1221 */ /* 0x000fe20000010000 */
[----:B------:R-:W-:-:S04]  /*8730*/  @!P1 MOV R78, R51 ;  /* 0x00000033004e9202 */ /* 0x000fc80000000f00 */
[----:B------:R-:W-:-:S04]  /*8740*/  F2FP.F16.F32.PACK_AB R51, RZ, R78 ;  /* 0x0000004eff33723e */ /* 0x000fc800000000ff */
[----:B------:R-:W-:-:S07]  /*8750*/  PRMT R51, R88, 0x5410, R51 ;  /* 0x0000541058337816 */ /* 0x000fce0000000033 */
.L_x_2691:
[----:B------:R-:W-:Y:S01]  /*8760*/  ISETP.NE.AND P1, PT, R81, RZ, PT ;  /* 0x000000ff5100720c */ /* 0x000fe20003f25270 */
[----:B------:R-:W0:Y:S01]  /*8770*/  LDC.64 R86, c[0x0][0x3a8] ;  /* 0x0000ea00ff567b82 */ /* 0x000e220000000a00 */
[----:B------:R-:W-:Y:S02]  /*8780*/  SEL R81, RZ, 0x1000000, !P5 ;  /* 0x01000000ff517807 */ /* 0x000fe40006800000 */
[----:B------:R-:W-:Y:S02]  /*8790*/  SEL R88, RZ, 0x10000, !P4 ;  /* 0x00010000ff587807 */ /* 0x000fe40006000000 */
[----:B------:R-:W-:Y:S02]  /*87a0*/  ISETP.NE.AND P5, PT, R84, RZ, PT ;  /* 0x000000ff5400720c */ /* 0x000fe40003fa5270 */
[----:B------:R-:W-:Y:S02]  /*87b0*/  ISETP.NE.AND P4, PT, R85, RZ, PT ;  /* 0x000000ff5500720c */ /* 0x000fe40003f85270 */
        /* <DEDUP_REMOVED lines=18> */
[----:B------:R-:W-:Y:S02]  /*88e0*/  LOP3.LUT R50, R56, 0xffff, RZ, 0xc0, !PT ;  /* 0x0000ffff38327812 */ /* 0x000fe400078ec0ff */
[----:B------:R-:W-:Y:S02]  /*88f0*/  PRMT R51, R54, 0x7104, RZ ;  /* 0x0000710436337816 */ /* 0x000fe400000000ff */
[----:B------:R-:W-:Y:S02]  /*8900*/  LOP3.LUT R81, R48, 0xff0000, RZ, 0xc0, !PT ;  /* 0x00ff000030517812 */ /* 0x000fe400078ec0ff */
[----:B------:R-:W0:Y:S01]  /*8910*/  LDC.64 R48, c[0x0][0x3b8] ;  /* 0x0000ee00ff307b82 */ /* 0x000e220000000a00 */
[----:B------:R-:W-:Y:S02]  /*8920*/  LOP3.LUT R86, R52, 0xff, RZ, 0xc0, !PT ;  /* 0x000000ff34567812 */ /* 0x000fe400078ec0ff */
[----:B------:R-:W-:-:S02]  /*8930*/  PRMT R50, R81, 0x4210, R50 ;  /* 0x0000421051327816 */ /* 0x000fc40000000032 */
[----:B------:R-:W-:Y:S01]  /*8940*/  LOP3.LUT R84, R15, 0xff, RZ, 0xc0, !PT ;  /* 0x000000ff0f547812 */ /* 0x000fe200078ec0ff */
[----:B------:R-:W-:Y:S01]  /*8950*/  IMAD.WIDE.U32 R86, R86, 0x1000000, RZ ;  /* 0x0100000056567825 */ /* 0x000fe200078e00ff */
[----:B------:R-:W-:Y:S02]  /*8960*/  LOP3.LUT R88, R50, 0xff00, R51, 0xf8, !PT ;  /* 0x0000ff0032587812 */ /* 0x000fe400078ef833 */
[----:B------:R-:W-:Y:S01]  /*8970*/  LOP3.LUT R50, R14, 0xff, RZ, 0xc0, !PT ;  /* 0x000000ff0e327812 */ /* 0x000fe200078ec0ff */
[----:B------:R-:W-:Y:S01]  /*8980*/  IMAD.WIDE.U32 R84, R84, 0x10000, RZ ;  /* 0x0001000054547825 */ /* 0x000fe200078e00ff */
[----:B------:R-:W-:-:S03]  /*8990*/  LOP3.LUT R81, R88, 0xff, R53, 0xf8, !PT ;  /* 0x000000ff58517812 */ /* 0x000fc600078ef835 */
[----:B------:R-:W-:Y:S01]  /*89a0*/  IMAD.WIDE.U32 R50, R50, 0x100, RZ ;  /* 0x0000010032327825 */ /* 0x000fe200078e00ff */
[----:B------:R-:W-:Y:S02]  /*89b0*/  LOP3.LUT R81, R85, R81, R87, 0xfe, !PT ;  /* 0x0000005155517212 */ /* 0x000fe400078efe57 */
[----:B------:R-:W-:Y:S02]  /*89c0*/  LOP3.LUT R50, R50, R86, R84, 0xfe, !PT ;  /* 0x0000005632327212 */ /* 0x000fe400078efe54 */
[----:B------:R-:W-:Y:S02]  /*89d0*/  LOP3.LUT R51, R81, R51, RZ, 0xfc, !PT ;  /* 0x0000003351337212 */ /* 0x000fe400078efcff */
[----:B------:R-:W-:Y:S01]  /*89e0*/  LOP3.LUT R50, R50, 0xff, R13, 0xf8, !PT ;  /* 0x000000ff32327812 */ /* 0x000fe200078ef80d */
[----:B0-----:R-:W-:-:S05]  /*89f0*/  IMAD.WIDE.U32 R48, R77, 0x8, R48 ;  /* 0x000000084d307825 */ /* 0x001fca00078e0030 */
[----:B------:R1:W-:Y:S02]  /*8a00*/  STG.E.64 desc[UR8][R48.64], R50 ;  /* 0x0000003230007986 */ /* 0x0003e4000c101b08 */
.L_x_2772:
[----:B------:R-:W-:Y:S01]  /*8a10*/  IMAD.MOV.U32 R81, RZ, RZ, R82 ;  /* 0x000000ffff517224 */ /* 0x000fe200078e0052 */
[----:B------:R-:W-:-:S07]  /*8a20*/  IADD3 R82, PT, PT, R77, 0x20, RZ ;  /* 0x000000204d527810 */ /* 0x000fce0007ffe0ff */
.L_x_2649:
[----:B------:R-:W-:Y:S05]  /*8a30*/  BSYNC.RECONVERGENT B1 ;  /* 0x0000000000017941 */ /* 0x000fea0003800200 */
.L_x_2648:
[----:B------:R-:W-:Y:S01]  /*8a40*/  ISETP.GE.U32.AND P0, PT, R12, 0x40, PT ;  /* 0x000000400c00780c */ /* 0x000fe20003f06070 */
[----:B------:R-:W-:Y:S03]  /*8a50*/  BSSY.RECONVERGENT B1, `(.L_x_2773) ;  /* 0x00007ee000017945 */ /* 0x000fe60003800200 */
[----:B01----:R-:W-:-:S09]  /*8a60*/  P2R R48, PR, RZ, 0x1 ;  /* 0x00000001ff307803 */ /* 0x003fd20000000000 */
        /* <DEDUP_REMOVED lines=31> */
.L_x_2778:
        /* <DEDUP_REMOVED lines=13> */
.L_x_2780:
[----:B------:R-:W-:Y:S05]  /*8d30*/  BSYNC.RECONVERGENT B3 ;  /* 0x0000000000037941 */ /* 0x000fea0003800200 */
.L_x_2779:
        /* <DEDUP_REMOVED lines=42> */
.L_x_2777:
[----:B------:R-:W-:Y:S05]  /*8fe0*/  BSYNC.RECONVERGENT B2 ;  /* 0x0000000000027941 */ /* 0x000fea0003800200 */
.L_x_2776:
        /* <DEDUP_REMOVED lines=8> */
[----:B------:R-:W1:Y:S01]  /*9070*/  LDC R89, c[0x0][0x408] ;  /* 0x00010200ff597b82 */ /* 0x000e620000000800 */
[----:B------:R-:W-:-:S02]  /*9080*/  IMAD.MOV.U32 R15, RZ, RZ, R2 ;  /* 0x000000ffff0f7224 */ /* 0x000fc400078e0002 */
        /* <DEDUP_REMOVED lines=14> */
.L_x_2783:
        /* <DEDUP_REMOVED lines=13> */
.L_x_2785:
[----:B------:R-:W-:Y:S05]  /*9240*/  BSYNC.RECONVERGENT B3 ;  /* 0x0000000000037941 */ /* 0x000fea0003800200 */
.L_x_2784:
        /* <DEDUP_REMOVED lines=43> */
.L_x_2782:
[----:B------:R-:W-:Y:S05]  /*9500*/  BSYNC.RECONVERGENT B2 ;  /* 0x0000000000027941 */ /* 0x000fea0003800200 */
.L_x_2781:
[----:B------:R-:W-:Y:S01]  /*9510*/  I2FP.F32.U32 R4, R15 ;  /* 0x0000000f00047245 */ /* 0x000fe20000201000 */
[----:B------:R-:W-:Y:S01]  /*9520*/  HADD2.F32 R14, -RZ, R40.H0_H0 ;  /* 0x20000028ff0e7230 */ /* 0x000fe20000004100 */
[----:B------:R-:W-:Y:S01]  /*9530*/  ISETP.NE.AND P3, PT, R52, 0x1, PT ;  /* 0x000000013400780c */ /* 0x000fe20003f65270 */
[----:B------:R-:W-:Y:S02]  /*9540*/  BSSY.RECONVERGENT B2, `(.L_x_2786) ;  /* 0x000004f000027945 */ /* 0x000fe40003800200 */
[----:B------:R-:W-:Y:S01]  /*9550*/  FFMA.FTZ R15, R4, R79, 1.1641532182693481445e-10 ;  /* 0x2f000000040f7423 */ /* 0x000fe2000001004f */
[----:B------:R-:W-:Y:S01]  /*9560*/  FMUL.FTZ R4, R14, R89 ;  /* 0x000000590e047220 */ /* 0x000fe20000410000 */
[----:B------:R-:W-:-:S03]  /*9570*/  @P1 HADD2.F32 R14, -RZ, R44.H0_H0 ;  /* 0x2000002cff0e1230 */ /* 0x000fc60000004100 */
        /* <DEDUP_REMOVED lines=18> */
.L_x_2788:
        /* <DEDUP_REMOVED lines=13> */
.L_x_2790:
[----:B------:R-:W-:Y:S05]  /*9770*/  BSYNC.RECONVERGENT B3 ;  /* 0x0000000000037941 */ /* 0x000fea0003800200 */
.L_x_2789:
        /* <DEDUP_REMOVED lines=43> */
.L_x_2787:
[----:B------:R-:W-:Y:S05]  /*9a30*/  BSYNC.RECONVERGENT B2 ;  /* 0x0000000000027941 */ /* 0x000fea0003800200 */
.L_x_2786:
        /* <DEDUP_REMOVED lines=21> */
.L_x_2793:
        /* <DEDUP_REMOVED lines=13> */
.L_x_2795:
[----:B------:R-:W-:Y:S05]  /*9c60*/  BSYNC.RECONVERGENT B3 ;  /* 0x0000000000037941 */ /* 0x000fea0003800200 */
.L_x_2794:
        /* <DEDUP_REMOVED lines=43> */
.L_x_2792:
[----:B------:R-:W-:Y:S05]  /*9f20*/  BSYNC.RECONVERGENT B2 ;  /* 0x0000000000027941 */ /* 0x000fea0003800200 */
.L_x_2791:
        /* <DEDUP_REMOVED lines=10> */
[----:B------:R-:W-:-:S03]  /*9fd0*/  SEL R14, RZ, 0x1, P2 ;  /* 0x00000001ff0e7807 */ /* 0x000fc60001000000 */
[----:B------:R-:W-:-:S04]  /*9fe0*/  FADD.FTZ R48, R48, R15 ;  /* 0x0000000f30307221 */ /* 0x000fc80000010000 */
[--C-:B------:R-:W-:Y:S01]  /*9ff0*/  @P1 FADD.FTZ R60, R53, R48.reuse ;  /* 0x00000030353c1221 */ /* 0x100fe20000010000 */
[----:B------:R-:W-:Y:S02]  /*a000*/  @!P1 IMAD.MOV.U32 R60, RZ, RZ, R48 ;  /* 0x000000ffff3c9224 */ /* 0x000fe400078e0030 */
        /* <DEDUP_REMOVED lines=11> */
.L_x_2798:
        /* <DEDUP_REMOVED lines=13> */
.L_x_2800:
[----:B------:R-:W-:Y:S05]  /*a190*/  BSYNC.RECONVERGENT B3 ;  /* 0x0000000000037941 */ /* 0x000fea0003800200 */
.L_x_2799:
        /* <DEDUP_REMOVED lines=43> */
.L_x_2797:
[----:B------:R-:W-:Y:S05]  /*a450*/  BSYNC.RECONVERGENT B2 ;  /* 0x0000000000027941 */ /* 0x000fea0003800200 */
.L_x_2796:
        /* <DEDUP_REMOVED lines=21> */
.L_x_2803:
        /* <DEDUP_REMOVED lines=13> */
.L_x_2805:
[----:B------:R-:W-:Y:S05]  /*a680*/  BSYNC.RECONVERGENT B3 ;  /* 0x0000000000037941 */ /* 0x000fea0003800200 */
.L_x_2804:
        /* <DEDUP_REMOVED lines=43> */
.L_x_2802:
[----:B------:R-:W-:Y:S05]  /*a940*/  BSYNC.RECONVERGENT B2 ;  /* 0x0000000000027941 */ /* 0x000fea0003800200 */
.L_x_2801:
[----:B------:R-:W-:Y:S01]  /*a950*/  I2FP.F32.U32 R4, R4 ;  /* 0x0000000400047245 */ /* 0x000fe20000201000 */
[----:B------:R-:W-:Y:S01]  /*a960*/  HADD2.F32 R52, -RZ, R41.H0_H0 ;  /* 0x20000029ff347230 */ /* 0x000fe20000004100 */
[----:B------:R-:W-:Y:S01]  /*a970*/  BSSY.RECONVERGENT B2, `(.L_x_2806) ;  /* 0x0000050000027945 */ /* 0x000fe20003800200 */
[----:B------:R-:W-:Y:S02]  /*a980*/  @P1 HADD2.F32 R59, -RZ, R45.H0_H0 ;  /* 0x2000002dff3b1230 */ /* 0x000fe40000004100 */
[----:B------:R-:W-:Y:S01]  /*a990*/  FFMA.FTZ R53, R4, R79, 1.1641532182693481445e-10 ;  /* 0x2f00000004357423 */ /* 0x000fe2000001004f */
[----:B------:R-:W-:-:S04]  /*a9a0*/  FMUL.FTZ R4, R52, R89 ;  /* 0x0000005934047220 */ /* 0x000fc80000410000 */
[----:B------:R-:W-:Y:S01]  /*a9b0*/  FSETP.GTU.FTZ.AND P2, PT, R53, R90, PT ;  /* 0x0000005a3500720b */ /* 0x000fe20003f5c000 */
[----:B------:R-:W-:-:S03]  /*a9c0*/  IMAD.MOV.U32 R53, RZ, RZ, 0x2 ;  /* 0x00000002ff357424 */ /* 0x000fc600078e00ff */
        /* <DEDUP_REMOVED lines=17> */
.L_x_2808:
        /* <DEDUP_REMOVED lines=13> */
.L_x_2810:
[----:B------:R-:W-:Y:S05]  /*abb0*/  BSYNC.RECONVERGENT B3 ;  /* 0x0000000000037941 */ /* 0x000fea0003800200 */
.L_x_2809:
        /* <DEDUP_REMOVED lines=43> */
.L_x_2807:
[----:B------:R-:W-:Y:S05]  /*ae70*/  BSYNC.RECONVERGENT B2 ;  /* 0x0000000000027941 */ /* 0x000fea0003800200 */
.L_x_2806:
[----:B------:R-:W-:Y:S01]  /*ae80*/  I2FP.F32.U32 R4, R4 ;  /* 0x0000000400047245 */ /* 0x000fe20000201000 */
[----:B------:R-:W-:Y:S01]  /*ae90*/  HADD2.F32 R52, -RZ, R49.H1_H1 ;  /* 0x30000031ff347230 */ /* 0x000fe20000004100 */
[----:B------:R-:W-:Y:S01]  /*aea0*/  BSSY.RECONVERGENT B2, `(.L_x_2811) ;  /* 0x000004c000027945 */ /* 0x000fe20003800200 */
[----:B------:R-:W-:Y:S02]  /*aeb0*/  HFMA2 R54, -RZ, RZ, 0, 1.1920928955078125e-07 ;  /* 0x00000002ff367431 */ /* 0x000fe400000001ff */
        /* <DEDUP_REMOVED lines=17> */
.L_x_2813:
        /* <DEDUP_REMOVED lines=13> */
.L_x_2815:
[----:B------:R-:W-:Y:S05]  /*b0a0*/  BSYNC.RECONVERGENT B3 ;  /* 0x0000000000037941 */ /* 0x000fea0003800200 */
.L_x_2814:
        /* <DEDUP_REMOVED lines=43> */
.L_x_2812:
[----:B------:R-:W-:Y:S05]  /*b360*/  BSYNC.RECONVERGENT B2 ;  /* 0x0000000000027941 */ /* 0x000fea0003800200 */
.L_x_2811:
        /* <DEDUP_REMOVED lines=25> */
.L_x_2818:
        /* <DEDUP_REMOVED lines=13> */
.L_x_2820:
[----:B------:R-:W-:Y:S05]  /*b5d0*/  BSYNC.RECONVERGENT B3 ;  /* 0x0000000000037941 */ /* 0x000fea0003800200 */
.L_x_2819:
        /* <DEDUP_REMOVED lines=43> */
.L_x_2817:
[----:B------:R-:W-:Y:S05]  /*b890*/  BSYNC.RECONVERGENT B2 ;  /* 0x0000000000027941 */ /* 0x000fea0003800200 */
.L_x_2816:
        /* <DEDUP_REMOVED lines=20> */
.L_x_2823:
        /* <DEDUP_REMOVED lines=13> */
.L_x_2825:
[----:B------:R-:W-:Y:S05]  /*bab0*/  BSYNC.RECONVERGENT B3 ;  /* 0x0000000000037941 */ /* 0x000fea0003800200 */
.L_x_2824:
        /* <DEDUP_REMOVED lines=43> */
.L_x_2822:
[----:B------:R-:W-:Y:S05]  /*bd70*/  BSYNC.RECONVERGENT B2 ;  /* 0x0000000000027941 */ /* 0x000fea0003800200 */
.L_x_2821:
        /* <DEDUP_REMOVED lines=12> */
[----:B------:R-:W-:-:S03]  /*be40*/  IMAD.MOV.U32 R54, RZ, RZ, 0x2 ;  /* 0x00000002ff367424 */ /* 0x000fc600078e00ff */
        /* <DEDUP_REMOVED lines=13> */
.L_x_2828:
        /* <DEDUP_REMOVED lines=13> */
.L_x_2830:
[----:B------:R-:W-:Y:S05]  /*bff0*/  BSYNC.RECONVERGENT B3 ;  /* 0x0000000000037941 */ /* 0x000fea0003800200 */
.L_x_2829:
        /* <DEDUP_REMOVED lines=43> */
.L_x_2827:
[----:B------:R-:W-:Y:S05]  /*c2b0*/  BSYNC.RECONVERGENT B2 ;  /* 0x0000000000027941 */ /* 0x000fea0003800200 */
.L_x_2826:
[----:B------:R-:W-:Y:S01]  /*c2c0*/  I2FP.F32.U32 R4, R55 ;  /* 0x0000003700047245 */ /* 0x000fe20000201000 */
[----:B------:R-:W-:Y:S01]  /*c2d0*/  HADD2.F32 R50, -RZ, R50.H1_H1 ;  /* 0x30000032ff327230 */ /* 0x000fe20000004100 */
[----:B------:R-:W-:Y:S01]  /*c2e0*/  ISETP.NE.AND P4, PT, R54, 0x1, PT ;  /* 0x000000013600780c */ /* 0x000fe20003f85270 */
[----:B------:R-:W-:Y:S01]  /*c2f0*/  BSSY.RECONVERGENT B2, `(.L_x_2831) ;  /* 0x000004a000027945 */ /* 0x000fe20003800200 */
[----:B------:R-:W-:Y:S02]  /*c300*/  IMAD.MOV.U32 R73, RZ, RZ, R2 ;  /* 0x000000ffff497224 */ /* 0x000fe400078e0002 */
        /* <DEDUP_REMOVED lines=15> */
.L_x_2833:
        /* <DEDUP_REMOVED lines=13> */
.L_x_2835:
[----:B------:R-:W-:Y:S05]  /*c4d0*/  BSYNC.RECONVERGENT B3 ;  /* 0x0000000000037941 */ /* 0x000fea0003800200 */
.L_x_2834:
        /* <DEDUP_REMOVED lines=43> */
.L_x_2832:
[----:B------:R-:W-:Y:S05]  /*c790*/  BSYNC.RECONVERGENT B2 ;  /* 0x0000000000027941 */ /* 0x000fea0003800200 */
.L_x_2831:
[----:B------:R-:W-:Y:S01]  /*c7a0*/  I2FP.F32.U32 R54, R73 ;  /* 0x0000004900367245 */ /* 0x000fe20000201000 */
[----:B------:R-:W-:Y:S01]  /*c7b0*/  HADD2.F32 R74, -RZ, R42.H1_H1 ;  /* 0x3000002aff4a7230 */ /* 0x000fe20000004100 */
[----:B------:R-:W-:Y:S01]  /*c7c0*/  BSSY.RECONVERGENT B2, `(.L_x_2836) ;  /* 0x0000050000027945 */ /* 0x000fe20003800200 */
[----:B------:R-:W-:Y:S02]  /*c7d0*/  @P1 HADD2.F32 R73, -RZ, R46.H1_H1 ;  /* 0x3000002eff491230 */ /* 0x000fe40000004100 */
[----:B------:R-:W-:Y:S01]  /*c7e0*/  FFMA.FTZ R55, R54, R79, 1.1641532182693481445e-10 ;  /* 0x2f00000036377423 */ /* 0x000fe2000001004f */
[----:B------:R-:W-:-:S04]  /*c7f0*/  FMUL.FTZ R74, R74, R89 ;  /* 0x000000594a4a7220 */ /* 0x000fc80000410000 */
[----:B------:R-:W-:-:S04]  /*c800*/  FSETP.GTU.FTZ.AND P4, PT, R55, R90, PT ;  /* 0x0000005a3700720b */ /* 0x000fc80003f9c000 */
[----:B------:R-:W-:Y:S01]  /*c810*/  FSEL R55, R74, RZ, !P4 ;  /* 0x000000ff4a377208 */ /* 0x000fe20006000000 */
[----:B------:R-:W-:Y:S01]  /*c820*/  IMAD.MOV.U32 R74, RZ, RZ, 0x2 ;  /* 0x00000002ff4a7424 */ /* 0x000fe200078e00ff */
        /* <DEDUP_REMOVED lines=16> */
.L_x_2838:
        /* <DEDUP_REMOVED lines=13> */
.L_x_2840:
[----:B------:R-:W-:Y:S05]  /*ca00*/  BSYNC.RECONVERGENT B3 ;  /* 0x0000000000037941 */ /* 0x000fea0003800200 */
.L_x_2839:
        /* <DEDUP_REMOVED lines=43> */
.L_x_2837:
[----:B------:R-:W-:Y:S05]  /*ccc0*/  BSYNC.RECONVERGENT B2 ;  /* 0x0000000000027941 */ /* 0x000fea0003800200 */
.L_x_2836:
        /* <DEDUP_REMOVED lines=20> */
.L_x_2843:
        /* <DEDUP_REMOVED lines=13> */
.L_x_2845:
[----:B------:R-:W-:Y:S05]  /*cee0*/  BSYNC.RECONVERGENT B3 ;  /* 0x0000000000037941 */ /* 0x000fea0003800200 */
.L_x_2844:
        /* <DEDUP_REMOVED lines=41> */
[----:B------:R-:W-:Y:S01]  /*d180*/  MOV R84, R92 ;  /* 0x0000005c00547202 */ /* 0x000fe20000000f00 */
[----:B------:R-:W-:-:S07]  /*d190*/  IMAD.MOV.U32 R93, RZ, RZ, RZ ;  /* 0x000000ffff5d7224 */ /* 0x000fce00078e00ff */
.L_x_2842:
[----:B------:R-:W-:Y:S05]  /*d1a0*/  BSYNC.RECONVERGENT B2 ;  /* 0x0000000000027941 */ /* 0x000fea0003800200 */
.L_x_2841:
[----:B------:R-:W-:Y:S01]  /*d1b0*/  I2FP.F32.U32 R4, R4 ;  /* 0x0000000400047245 */ /* 0x000fe20000201000 */
[----:B------:R-:W-:Y:S01]  /*d1c0*/  HADD2.F32 R74, -RZ, R43.H0_H0 ;  /* 0x2000002bff4a7230 */ /* 0x000fe20000004100 */
        /* <DEDUP_REMOVED lines=12> */
[----:B------:R-:W-:Y:S01]  /*d290*/  PRMT R55, R4, 0x7610, R55 ;  /* 0x0000761004377816 */ /* 0x000fe20000000037 */
[----:B------:R-:W-:-:S03]  /*d2a0*/  IMAD.MOV.U32 R4, RZ, RZ, R2 ;  /* 0x000000ffff047224 */ /* 0x000fc600078e0002 */
        /* <DEDUP_REMOVED lines=10> */
.L_x_2848:
        /* <DEDUP_REMOVED lines=13> */
.L_x_2850:
[----:B------:R-:W-:Y:S05]  /*d420*/  BSYNC.RECONVERGENT B3 ;  /* 0x0000000000037941 */ /* 0x000fea0003800200 */
.L_x_2849:
        /* <DEDUP_REMOVED lines=43> */
.L_x_2847:
[----:B------:R-:W-:Y:S05]  /*d6e0*/  BSYNC.RECONVERGENT B2 ;  /* 0x0000000000027941 */ /* 0x000fea0003800200 */
.L_x_2846:
[----:B------:R-:W-:Y:S01]  /*d6f0*/  I2FP.F32.U32 R4, R4 ;  /* 0x0000000400047245 */ /* 0x000fe20000201000 */
[----:B------:R-:W-:Y:S01]  /*d700*/  HADD2.F32 R94, -RZ, R51.H1_H1 ;  /* 0x30000033ff5e7230 */ /* 0x000fe20000004100 */
[----:B------:R-:W-:Y:S01]  /*d710*/  ISETP.NE.AND P6, PT, R92, 0x1, PT ;  /* 0x000000015c00780c */ /* 0x000fe20003fc5270 */
[----:B------:R-:W-:Y:S02]  /*d720*/  BSSY.RECONVERGENT B2, `(.L_x_2851) ;  /* 0x000004c000027945 */ /* 0x000fe40003800200 */
[----:B------:R-:W-:Y:S01]  /*d730*/  FFMA.FTZ R51, R4, R79, 1.1641532182693481445e-10 ;  /* 0x2f00000004337423 */ /* 0x000fe2000001004f */
[----:B------:R-:W-:Y:S01]  /*d740*/  FMUL.FTZ R93, R94, R89 ;  /* 0x000000595e5d7220 */ /* 0x000fe20000410000 */
[----:B------:R-:W-:-:S03]  /*d750*/  IMAD.MOV.U32 R4, RZ, RZ, 0x2 ;  /* 0x00000002ff047424 */ /* 0x000fc600078e00ff */
        /* <DEDUP_REMOVED lines=13> */
.L_x_2853:
        /* <DEDUP_REMOVED lines=15> */
.L_x_2855:
[----:B------:R-:W-:Y:S05]  /*d920*/  BSYNC.RECONVERGENT B3 ;  /* 0x0000000000037941 */ /* 0x000fea0003800200 */
.L_x_2854:
        /* <DEDUP_REMOVED lines=43> */
.L_x_2852:
[----:B------:R-:W-:Y:S05]  /*dbe0*/  BSYNC.RECONVERGENT B2 ;  /* 0x0000000000027941 */ /* 0x000fea0003800200 */
.L_x_2851:
[----:B------:R-:W-:Y:S02]  /*dbf0*/  I2FP.F32.U32 R92, R51 ;  /* 0x00000033005c7245 */ /* 0x000fe40000201000 */
[----:B------:R-:W-:Y:S02]  /*dc00*/  PRMT R49, R56, 0x5410, R49 ;  /* 0x0000541038317816 */ /* 0x000fe40000000031 */
[----:B------:R-:W-:Y:S01]  /*dc10*/  PRMT R50, R91, 0x5410, R50 ;  /* 0x000054105b327816 */ /* 0x000fe20000000032 */
[----:B------:R-:W-:Y:S01]  /*dc20*/  FFMA.FTZ R79, R92, R79, 1.1641532182693481445e-10 ;  /* 0x2f0000005c4f7423 */ /* 0x000fe2000001004f */
[----:B------:R-:W-:Y:S01]  /*dc30*/  HADD2.F32 R92, -RZ, R43.H1_H1 ;  /* 0x3000002bff5c7230 */ /* 0x000fe20000004100 */
[----:B------:R-:W-:-:S03]  /*dc40*/  PRMT R48, R87, 0x5410, R48 ;  /* 0x0000541057307816 */ /* 0x000fc60000000030 */
[----:B------:R-:W-:Y:S01]  /*dc50*/  FSETP.GTU.FTZ.AND P6, PT, R79, R90, PT ;  /* 0x0000005a4f00720b */ /* 0x000fe20003fdc000 */
[----:B------:R-:W-:-:S03]  /*dc60*/  FMUL.FTZ R92, R92, R89 ;  /* 0x000000595c5c7220 */ /* 0x000fc60000410000 */
[----:B------:R-:W-:Y:S02]  /*dc70*/  SEL R89, RZ, 0x1, P6 ;  /* 0x00000001ff597807 */ /* 0x000fe40003000000 */
[----:B------:R-:W-:Y:S01]  /*dc80*/  FSEL R90, R92, RZ, !P6 ;  /* 0x000000ff5c5a7208 */ /* 0x000fe20007000000 */
[----:B------:R-:W-:Y:S01]  /*dc90*/  @P1 HADD2.F32 R92, -RZ, R47.H1_H1 ;  /* 0x3000002fff5c1230 */ /* 0x000fe20000004100 */
[----:B------:R-:W-:-:S03]  /*dca0*/  PRMT R56, R89, 0x7610, R56 ;  /* 0x0000761059387816 */ /* 0x000fc60000000038 */
[----:B------:R-:W-:-:S04]  /*dcb0*/  FADD.FTZ R93, R93, R90 ;  /* 0x0000005a5d5d7221 */ /* 0x000fc80000010000 */
[--C-:B------:R-:W-:Y:S01]  /*dcc0*/  @P1 FADD.FTZ R79, R92, R93.reuse ;  /* 0x0000005d5c4f1221 */ /* 0x100fe20000010000 */
[----:B------:R-:W-:-:S05]  /*dcd0*/  @!P1 IMAD.MOV.U32 R79, RZ, RZ, R93 ;  /* 0x000000ffff4f9224 */ /* 0x000fca00078e005d */
[----:B------:R-:W-:-:S04]  /*dce0*/  F2FP.F16.F32.PACK_AB R51, RZ, R79 ;  /* 0x0000004fff33723e */ /* 0x000fc800000000ff */
[----:B------:R-:W-:Y:S01]  /*dcf0*/  PRMT R51, R88, 0x5410, R51 ;  /* 0x0000541058337816 */ /* 0x000fe20000000033 */
[----:B------:R-:W-:Y:S06]  /*dd00*/  BRA `(.L_x_2856) ;  /* 0x0000002800547947 */ /* 0x000fec0003800000 */
.L_x_2775:
[----:B------:R-:W-:Y:S01]  /*dd10*/  ISETP.NE.AND P2, PT, R4, 0x1, PT ;  /* 0x000000010400780c */ /* 0x000fe20003f45270 */
[----:B------:R-:W-:Y:S01]  /*dd20*/  BSSY.RECONVERGENT B2, `(.L_x_2857) ;  /* 0x0000047000027945 */ /* 0x000fe20003800200 */
[----:B------:R-:W-:Y:S01]  /*dd30*/  IMAD.MOV.U32 R59, RZ, RZ, 0x2 ;  /* 0x00000002ff3b7424 */ /* 0x000fe200078e00ff */
[----:B------:R-:W-:Y:S01]  /*dd40*/  MOV R57, R2 ;  /* 0x0000000200397202 */ /* 0x000fe20000000f00 */
[----:B0-----:R-:W-:-:S09]  /*dd50*/  IMAD.MOV.U32 R84, RZ, RZ, R81 ;  /* 0x000000ffff547224 */ /* 0x001fd200078e0051 */
        /* <DEDUP_REMOVED lines=11> */
.L_x_2859:
        /* <DEDUP_REMOVED lines=13> */
.L_x_2861:
[----:B------:R-:W-:Y:S05]  /*dee0*/  BSYNC.RECONVERGENT B3 ;  /* 0x0000000000037941 */ /* 0x000fea0003800200 */
.L_x_2860:
        /* <DEDUP_REMOVED lines=42> */
.L_x_2858:
[----:B------:R-:W-:Y:S05]  /*e190*/  BSYNC.RECONVERGENT B2 ;  /* 0x0000000000027941 */ /* 0x000fea0003800200 */
.L_x_2857:
        /* <DEDUP_REMOVED lines=11> */
[----:B-1----:R-:W-:-:S04]  /*e250*/  FSETP.GTU.FTZ.AND P2, PT, R57, R90, PT ;  /* 0x0000005a3900720b */ /* 0x002fc80003f5c000 */
        /* <DEDUP_REMOVED lines=15> */
.L_x_2864:
        /* <DEDUP_REMOVED lines=13> */
.L_x_2866:
[----:B------:R-:W-:Y:S05]  /*e420*/  BSYNC.RECONVERGENT B3 ;  /* 0x0000000000037941 */ /* 0x000fea0003800200 */
.L_x_2865:
        /* <DEDUP_REMOVED lines=43> */
.L_x_2863:
[----:B------:R-:W-:Y:S05]  /*e6e0*/  BSYNC.RECONVERGENT B2 ;  /* 0x0000000000027941 */ /* 0x000fea0003800200 */
.L_x_2862:
        /* <DEDUP_REMOVED lines=24> */
.L_x_2869:
        /* <DEDUP_REMOVED lines=13> */
.L_x_2871:
[----:B------:R-:W-:Y:S05]  /*e940*/  BSYNC.RECONVERGENT B3 ;  /* 0x0000000000037941 */ /* 0x000fea0003800200 */
.L_x_2870:
        /* <DEDUP_REMOVED lines=43> */
.L_x_2868:
[----:B------:R-:W-:Y:S05]  /*ec00*/  BSYNC.RECONVERGENT B2 ;  /* 0x0000000000027941 */ /* 0x000fea0003800200 */
.L_x_2867:
        /* <DEDUP_REMOVED lines=8> */
[----:B------:R-:W-:Y:S01]  /*ec90*/  FSEL R59, R68, RZ, !P3 ;  /* 0x000000ff443b7208 */ /* 0x000fe20005800000 */
[----:B------:R-:W-:Y:S01]  /*eca0*/  IMAD.MOV.U32 R68, RZ, RZ, 0x2 ;  /* 0x00000002ff447424 */ /* 0x000fe200078e00ff */
        /* <DEDUP_REMOVED lines=14> */
.L_x_2874:
        /* <DEDUP_REMOVED lines=13> */
.L_x_2876:
[----:B------:R-:W-:Y:S05]  /*ee60*/  BSYNC.RECONVERGENT B3 ;  /* 0x0000000000037941 */ /* 0x000fea0003800200 */
.L_x_2875:
        /* <DEDUP_REMOVED lines=43> */
.L_x_2873:
[----:B------:R-:W-:Y:S05]  /*f120*/  BSYNC.RECONVERGENT B2 ;  /* 0x0000000000027941 */ /* 0x000fea0003800200 */
.L_x_2872:
        /* <DEDUP_REMOVED lines=24> */
.L_x_2879:
        /* <DEDUP_REMOVED lines=13> */
.L_x_2881:
[----:B------:R-:W-:Y:S05]  /*f380*/  BSYNC.RECONVERGENT B3 ;  /* 0x0000000000037941 */ /* 0x000fea0003800200 */
.L_x_2880:
        /* <DEDUP_REMOVED lines=43> */
.L_x_2878:
[----:B------:R-:W-:Y:S05]  /*f640*/  BSYNC.RECONVERGENT B2 ;  /* 0x0000000000027941 */ /* 0x000fea0003800200 */
.L_x_2877:
[----:B------:R-:W-:Y:S01]  /*f650*/  I2FP.F32.U32 R4, R4 ;  /* 0x0000000400047245 */ /* 0x000fe20000201000 */
[----:B------:R-:W-:Y:S01]  /*f660*/  HADD2.F32 R68, -RZ, R50.H0_H0 ;  /* 0x20000032ff447230 */ /* 0x000fe20000004100 */
[----:B------:R-:W-:Y:S01]  /*f670*/  ISETP.NE.AND P3, PT, R89, 0x1, PT ;  /* 0x000000015900780c */ /* 0x000fe20003f65270 */
[----:B------:R-:W-:Y:S01]  /*f680*/  @P1 HADD2.F32 R93, -RZ, R46.H0_H0 ;  /* 0x2000002eff5d1230 */ /* 0x000fe20000004100 */
[----:B------:R-:W-:Y:S01]  /*f690*/  BSSY.RECONVERGENT B2, `(.L_x_2882) ;  /* 0x000004c000027945 */ /* 0x000fe20003800200 */
[----:B------:R-:W-:Y:S01]  /*f6a0*/  FFMA.FTZ R73, R4, R79, 1.1641532182693481445e-10 ;  /* 0x2f00000004497423 */ /* 0x000fe2000001004f */
[----:B------:R-:W-:Y:S01]  /*f6b0*/  FMUL.FTZ R68, R68, R91 ;  /* 0x0000005b44447220 */ /* 0x000fe20000410000 */
[----:B------:R-:W-:Y:S02]  /*f6c0*/  HFMA2 R74, -RZ, RZ, 0, 1.1920928955078125e-07 ;  /* 0x00000002ff4a7431 */ /* 0x000fe400000001ff */
[----:B------:R-:W-:Y:S01]  /*f6d0*/  IMAD.MOV.U32 R4, RZ, RZ, R2 ;  /* 0x000000ffff047224 */ /* 0x000fe200078e0002 */
[----:B------:R-:W-:-:S04]  /*f6e0*/  FSETP.GTU.FTZ.AND P2, PT, R73, R90, PT ;  /* 0x0000005a4900720b */ /* 0x000fc80003f5c000 */
        /* <DEDUP_REMOVED lines=13> */
.L_x_2884:
        /* <DEDUP_REMOVED lines=13> */
.L_x_2886:
[----:B------:R-:W-:Y:S05]  /*f890*/  BSYNC.RECONVERGENT B3 ;  /* 0x0000000000037941 */ /* 0x000fea0003800200 */
.L_x_2885:
        /* <DEDUP_REMOVED lines=43> */
.L_x_2883:
[----:B------:R-:W-:Y:S05]  /*fb50*/  BSYNC.RECONVERGENT B2 ;  /* 0x0000000000027941 */ /* 0x000fea0003800200 */
.L_x_2882:
[----:B------:R-:W-:Y:S01]  /*fb60*/  I2FP.F32.U32 R4, R4 ;  /* 0x0000000400047245 */ /* 0x000fe20000201000 */
[----:B------:R-:W-:Y:S01]  /*fb70*/  HADD2.F32 R50, -RZ, R50.H1_H1 ;  /* 0x30000032ff327230 */ /* 0x000fe20000004100 */
[----:B------:R-:W-:Y:S01]  /*fb80*/  ISETP.NE.AND P4, PT, R74, 0x1, PT ;  /* 0x000000014a00780c */ /* 0x000fe20003f85270 */
[----:B------:R-:W-:Y:S01]  /*fb90*/  BSSY.RECONVERGENT B2, `(.L_x_2887) ;  /* 0x000004d000027945 */ /* 0x000fe20003800200 */
[----:B------:R-:W-:Y:S02]  /*fba0*/  IMAD.MOV.U32 R94, RZ, RZ, 0x2 ;  /* 0x00000002ff5e7424 */ /* 0x000fe400078e00ff */
[----:B------:R-:W-:Y:S01]  /*fbb0*/  FFMA.FTZ R73, R4, R79, 1.1641532182693481445e-10 ;  /* 0x2f00000004497423 */ /* 0x000fe2000001004f */
[----:B------:R-:W-:Y:S01]  /*fbc0*/  FMUL.FTZ R50, R50, R91 ;  /* 0x0000005b32327220 */ /* 0x000fe20000410000 */
[----:B------:R-:W-:-:S03]  /*fbd0*/  @P1 HADD2.F32 R4, -RZ, R46.H1_H1 ;  /* 0x3000002eff041230 */ /* 0x000fc60000004100 */
[----:B------:R-:W-:-:S04]  /*fbe0*/  FSETP.GTU.FTZ.AND P3, PT, R73, R90, PT ;  /* 0x0000005a4900720b */ /* 0x000fc80003f7c000 */
        /* <DEDUP_REMOVED lines=14> */
.L_x_2889:
        /* <DEDUP_REMOVED lines=13> */
.L_x_2891:
[----:B------:R-:W-:Y:S05]  /*fda0*/  BSYNC.RECONVERGENT B3 ;  /* 0x0000000000037941 */ /* 0x000fea0003800200 */
.L_x_2890:
        /* <DEDUP_REMOVED lines=43> */
.L_x_2888:
[----:B------:R-:W-:Y:S05]  /*10060*/  BSYNC.RECONVERGENT B2 ;  /* 0x0000000000027941 */ /* 0x000fea0003800200 */
.L_x_2887:
[----:B------:R-:W-:Y:S01]  /*10070*/  I2FP.F32.U32 R4, R4 ;  /* 0x0000000400047245 */ /* 0x000fe20000201000 */
[----:B------:R-:W-:Y:S01]  /*10080*/  BSSY.RECONVERGENT B2, `(.L_x_2892) ;  /* 0x000004f000027945 */ /* 0x000fe20003800200 */
[----:B------:R-:W-:Y:S01]  /*10090*/  ISETP.NE.AND P5, PT, R94, 0x1, PT ;  /* 0x000000015e00780c */ /* 0x000fe20003fa5270 */
[----:B------:R-:W-:Y:S02]  /*100a0*/  IMAD.MOV.U32 R93, RZ, RZ, R2 ;  /* 0x000000ffff5d7224 */ /* 0x000fe400078e0002 */
[----:B------:R-:W-:Y:S01]  /*100b0*/  FFMA.FTZ R89, R4, R79, 1.1641532182693481445e-10 ;  /* 0x2f00000004597423 */ /* 0x000fe2000001004f */
[----:B------:R-:W-:-:S04]  /*100c0*/  HADD2.F32 R4, -RZ, R51.H0_H0 ;  /* 0x20000033ff047230 */ /* 0x000fc80000004100 */
[----:B------:R-:W-:Y:S01]  /*100d0*/  FSETP.GTU.FTZ.AND P4, PT, R89, R90, PT ;  /* 0x0000005a5900720b */ /* 0x000fe20003f9c000 */
[----:B------:R-:W-:Y:S01]  /*100e0*/  FMUL.FTZ R4, R4, R91 ;  /* 0x0000005b04047220 */ /* 0x000fe20000410000 */
[----:B------:R-:W-:-:S04]  /*100f0*/  @P1 HADD2.F32 R89, -RZ, R47.H0_H0 ;  /* 0x2000002fff591230 */ /* 0x000fc80000004100 */
        /* <DEDUP_REMOVED lines=14> */
.L_x_2894:
        /* <DEDUP_REMOVED lines=13> */
.L_x_2896:
[----:B------:R-:W-:Y:S05]  /*102b0*/  BSYNC.RECONVERGENT B3 ;  /* 0x0000000000037941 */ /* 0x000fea0003800200 */
.L_x_2895:
        /* <DEDUP_REMOVED lines=43> */
.L_x_2893:
[----:B------:R-:W-:Y:S05]  /*10570*/  BSYNC.RECONVERGENT B2 ;  /* 0x0000000000027941 */ /* 0x000fea0003800200 */
.L_x_2892:
[----:B------:R-:W-:Y:S01]  /*10580*/  I2FP.F32.U32 R94, R93 ;  /* 0x0000005d005e7245 */ /* 0x000fe20000201000 */
[----:B------:R-:W-:Y:S01]  /*10590*/  @P1 HADD2.F32 R96, -RZ, R47.H1_H1 ;  /* 0x3000002fff601230 */ /* 0x000fe20000004100 */
[----:B------:R-:W-:Y:S02]  /*105a0*/  PRMT R50, R92, 0x5410, R50 ;  /* 0x000054105c327816 */ /* 0x000fe40000000032 */
[----:B------:R-:W-:Y:S01]  /*105b0*/  PRMT R49, R88, 0x5410, R49 ;  /* 0x0000541058317816 */ /* 0x000fe20000000031 */
[----:B------:R-:W-:Y:S01]  /*105c0*/  FFMA.FTZ R79, R94, R79, 1.1641532182693481445e-10 ;  /* 0x2f0000005e4f7423 */ /* 0x000fe2000001004f */
[----:B------:R-:W-:Y:S01]  /*105d0*/  HADD2.F32 R94, -RZ, R51.H1_H1 ;  /* 0x30000033ff5e7230 */ /* 0x000fe20000004100 */
[----:B------:R-:W-:-:S03]  /*105e0*/  PRMT R48, R87, 0x5410, R48 ;  /* 0x0000541057307816 */ /* 0x000fc60000000030 */
[----:B------:R-:W-:Y:S01]  /*105f0*/  FSETP.GTU.FTZ.AND P5, PT, R79, R90, PT ;  /* 0x0000005a4f00720b */ /* 0x000fe20003fbc000 */
[----:B------:R-:W-:-:S05]  /*10600*/  FMUL.FTZ R94, R94, R91 ;  /* 0x0000005b5e5e7220 */ /* 0x000fca0000410000 */
[----:B------:R-:W-:Y:S02]  /*10610*/  FSEL R79, R94, RZ, !P5 ;  /* 0x000000ff5e4f7208 */ /* 0x000fe40006800000 */
[----:B------:R-:W-:-:S03]  /*10620*/  PLOP3.LUT P5, PT, P5, PT, PT, 0x8, 0x80 ;  /* 0x000000000080781c */ /* 0x000fc60002fae170 */
[----:B------:R-:W-:-:S05]  /*10630*/  @P1 FADD.FTZ R79, R96, R79 ;  /* 0x0000004f604f1221 */ /* 0x000fca0000010000 */
[----:B------:R-:W-:-:S04]  /*10640*/  F2FP.F16.F32.PACK_AB R51, RZ, R79 ;  /* 0x0000004fff33723e */ /* 0x000fc800000000ff */
[----:B------:R-:W-:-:S07]  /*10650*/  PRMT R51, R89, 0x5410, R51 ;  /* 0x0000541059337816 */ /* 0x000fce0000000033 */
.L_x_2856:
        /* <DEDUP_REMOVED lines=23> */
[----:B0-----:R-:W-:Y:S02]  /*107d0*/  SHF.L.U32 R48, R55, 0x10, RZ ;  /* 0x0000001037307819 */ /* 0x001fe400000006ff */
[----:B------:R-:W-:Y:S02]  /*107e0*/  LOP3.LUT R50, R56, 0xffff, RZ, 0xc0, !PT ;  /* 0x0000ffff38327812 */ /* 0x000fe400078ec0ff */
[----:B------:R-:W-:Y:S02]  /*107f0*/  LOP3.LUT R51, R48, 0xff0000, RZ, 0xc0, !PT ;  /* 0x00ff000030337812 */ /* 0x000fe400078ec0ff */
[----:B------:R-:W0:Y:S01]  /*10800*/  LDC.64 R48, c[0x0][0x3b8] ;  /* 0x0000ee00ff307b82 */ /* 0x000e220000000a00 */
[----:B------:R-:W-:Y:S02]  /*10810*/  PRMT R81, R54, 0x7104, RZ ;  /* 0x0000710436517816 */ /* 0x000fe400000000ff */
[----:B------:R-:W-:Y:S02]  /*10820*/  PRMT R50, R51, 0x4210, R50 ;  /* 0x0000421033327816 */ /* 0x000fe40000000032 */
[----:B------:R-:W-:-:S02]  /*10830*/  LOP3.LUT R88, R52, 0xff, RZ, 0xc0, !PT ;  /* 0x000000ff34587812 */ /* 0x000fc400078ec0ff */
[----:B------:R-:W-:Y:S02]  /*10840*/  LOP3.LUT R50, R50, 0xff00, R81, 0xf8, !PT ;  /* 0x0000ff0032327812 */ /* 0x000fe400078ef851 */
[----:B------:R-:W-:Y:S01]  /*10850*/  LOP3.LUT R86, R15, 0xff, RZ, 0xc0, !PT ;  /* 0x000000ff0f567812 */ /* 0x000fe200078ec0ff */
[----:B------:R-:W-:Y:S01]  /*10860*/  IMAD.WIDE.U32 R88, R88, 0x1000000, RZ ;  /* 0x0100000058587825 */ /* 0x000fe200078e00ff */
[----:B------:R-:W-:Y:S02]  /*10870*/  LOP3.LUT R51, R14, 0xff, RZ, 0xc0, !PT ;  /* 0x000000ff0e337812 */ /* 0x000fe400078ec0ff */
        /* <DEDUP_REMOVED lines=9> */
.L_x_2897:
[----:B------:R-:W-:Y:S02]  /*10910*/  IMAD.MOV.U32 R81, RZ, RZ, R84 ;  /* 0x000000ffff517224 */ /* 0x000fe400078e0054 */
[----:B------:R-:W-:-:S07]  /*10920*/  VIADD R82, R82, 0x20 ;  /* 0x0000002052527836 */ /* 0x000fce0000000000 */
.L_x_2774:
[----:B------:R-:W-:Y:S05]  /*10930*/  BSYNC.RECONVERGENT B1 ;  /* 0x0000000000017941 */ /* 0x000fea0003800200 */
.L_x_2773:
        /* <DEDUP_REMOVED lines=33> */
.L_x_2903:
        /* <DEDUP_REMOVED lines=13> */
.L_x_2905:
[----:B------:R-:W-:Y:S05]  /*10c20*/  BSYNC.RECONVERGENT B3 ;  /* 0x0000000000037941 */ /* 0x000fea0003800200 */
.L_x_2904:
        /* <DEDUP_REMOVED lines=43> */
.L_x_2902:
[----:B------:R-:W-:Y:S05]  /*10ee0*/  BSYNC.RECONVERGENT B2 ;  /* 0x0000000000027941 */ /* 0x000fea0003800200 */
.L_x_2901:
[----:B------:R-:W1:Y:S01]  /*10ef0*/  LDC R91, c[0x0][0x404] ;  /* 0x00010100ff5b7b82 */ /* 0x000e620000000800 */
[----:B------:R-:W-:Y:S01]  /*10f00*/  I2FP.F32.U32 R13, R13 ;  /* 0x0000000d000d7245 */ /* 0x000fe20000201000 */
[----:B------:R-:W-:Y:S01]  /*10f10*/  IMAD.MOV.U32 R80, RZ, RZ, 0x2f800000 ;  /* 0x2f800000ff507424 */ /* 0x000fe200078e00ff */
[----:B------:R-:W-:Y:S01]  /*10f20*/  ISETP.NE.AND P4, PT, R14, 0x1, PT ;  /* 0x000000010e00780c */ /* 0x000fe20003f85270 */
[----:B------:R-:W-:Y:S01]  /*10f30*/  BSSY.RECONVERGENT B2, `(.L_x_2906) ;  /* 0x000004d000027945 */ /* 0x000fe20003800200 */
[----:B------:R-:W-:Y:S02]  /*10f40*/  HFMA2 R52, -RZ, RZ, 0, 1.1920928955078125e-07 ;  /* 0x00000002ff347431 */ /* 0x000fe400000001ff */
[----:B------:R-:W-:Y:S01]  /*10f50*/  FFMA.FTZ R4, R13, R80, 1.1641532182693481445e-10 ;  /* 0x2f0000000d047423 */ /* 0x000fe20000010050 */
[----:B-----5:R-:W-:Y:S01]  /*10f60*/  HADD2.F32 R13, -RZ, R48.H0_H0 ;  /* 0x20000030ff0d7230 */ /* 0x020fe20000004100 */
[----:B------:R-:W2:Y:S03]  /*10f70*/  LDC R90, c[0x0][0x408] ;  /* 0x00010200ff5a7b82 */ /* 0x000ea60000000800 */
[----:B-1----:R-:W-:Y:S01]  /*10f80*/  FSETP.GTU.FTZ.AND P3, PT, R4, R91, PT ;  /* 0x0000005b0400720b */ /* 0x002fe20003f7c000 */
[----:B------:R-:W-:-:S03]  /*10f90*/  IMAD.MOV.U32 R4, RZ, RZ, R2 ;  /* 0x000000ffff047224 */ /* 0x000fc600078e0002 */
[----:B------:R-:W-:Y:S01]  /*10fa0*/  PLOP3.LUT P5, PT, P3, PT, PT, 0x8, 0x80 ;  /* 0x000000000080781c */ /* 0x000fe20001fae170 */
[----:B--2---:R-:W-:-:S03]  /*10fb0*/  FMUL.FTZ R13, R13, R90 ;  /* 0x0000005a0d0d7220 */ /* 0x004fc60000410000 */
        /* <DEDUP_REMOVED lines=11> */
.L_x_2908:
        /* <DEDUP_REMOVED lines=13> */
.L_x_2910:
[----:B------:R-:W-:Y:S05]  /*11140*/  BSYNC.RECONVERGENT B3 ;  /* 0x0000000000037941 */ /* 0x000fea0003800200 */
.L_x_2909:
        /* <DEDUP_REMOVED lines=43> */
.L_x_2907:
[----:B------:R-:W-:Y:S05]  /*11400*/  BSYNC.RECONVERGENT B2 ;  /* 0x0000000000027941 */ /* 0x000fea0003800200 */
.L_x_2906:
        /* <DEDUP_REMOVED lines=15> */
[----:B0-----:R-:W-:Y:S01]  /*11500*/  F2FP.F16.F32.PACK_AB R86, RZ, R58 ;  /* 0x0000003aff56723e */ /* 0x001fe200000000ff */
        /* <DEDUP_REMOVED lines=9> */
.L_x_2913:
        /* <DEDUP_REMOVED lines=13> */
.L_x_2915:
[----:B------:R-:W-:Y:S05]  /*11670*/  BSYNC.RECONVERGENT B3 ;  /* 0x0000000000037941 */ /* 0x000fea0003800200 */
.L_x_2914:
        /* <DEDUP_REMOVED lines=43> */
.L_x_2912:
[----:B------:R-:W-:Y:S05]  /*11930*/  BSYNC.RECONVERGENT B2 ;  /* 0x0000000000027941 */ /* 0x000fea0003800200 */
.L_x_2911:
[----:B------:R-:W-:Y:S01]  /*11940*/  I2FP.F32.U32 R15, R4 ;  /* 0x00000004000f7245 */ /* 0x000fe20000201000 */
[----:B------:R-:W-:Y:S01]  /*11950*/  HADD2.F32 R53, -RZ, R48.H1_H1 ;  /* 0x30000030ff357230 */ /* 0x000fe20000004100 */
        /* <DEDUP_REMOVED lines=19> */
.L_x_2918:
        /* <DEDUP_REMOVED lines=13> */
.L_x_2920:
[----:B------:R-:W-:Y:S05]  /*11b60*/  BSYNC.RECONVERGENT B3 ;  /* 0x0000000000037941 */ /* 0x000fea0003800200 */
.L_x_2919:
        /* <DEDUP_REMOVED lines=43> */
.L_x_2917:
[----:B------:R-:W-:Y:S05]  /*11e20*/  BSYNC.RECONVERGENT B2 ;  /* 0x0000000000027941 */ /* 0x000fea0003800200 */
.L_x_2916:
        /* <DEDUP_REMOVED lines=25> */
.L_x_2923:
        /* <DEDUP_REMOVED lines=13> */
.L_x_2925:
[----:B------:R-:W-:Y:S05]  /*12090*/  BSYNC.RECONVERGENT B3 ;  /* 0x0000000000037941 */ /* 0x000fea0003800200 */
.L_x_2924:
        /* <DEDUP_REMOVED lines=43> */
.L_x_2922:
[----:B------:R-:W-:Y:S05]  /*12350*/  BSYNC.RECONVERGENT B2 ;  /* 0x0000000000027941 */ /* 0x000fea0003800200 */
.L_x_2921:
[----:B------:R-:W-:Y:S01]  /*12360*/  I2FP.F32.U32 R15, R4 ;  /* 0x00000004000f7245 */ /* 0x000fe20000201000 */
[----:B------:R-:W-:Y:S01]  /*12370*/  HADD2.F32 R53, -RZ, R49.H0_H0 ;  /* 0x20000031ff357230 */ /* 0x000fe20000004100 */
[----:B------:R-:W-:Y:S01]  /*12380*/  BSSY.RECONVERGENT B2, `(.L_x_2926) ;  /* 0x000004c000027945 */ /* 0x000fe20003800200 */
[----:B------:R-:W-:Y:S02]  /*12390*/  IMAD.MOV.U32 R54, RZ, RZ, 0x2 ;  /* 0x00000002ff367424 */ /* 0x000fe400078e00ff */
        /* <DEDUP_REMOVED lines=17> */
.L_x_2928:
        /* <DEDUP_REMOVED lines=13> */
.L_x_2930:
[----:B------:R-:W-:Y:S05]  /*12580*/  BSYNC.RECONVERGENT B3 ;  /* 0x0000000000037941 */ /* 0x000fea0003800200 */
.L_x_2929:
        /* <DEDUP_REMOVED lines=43> */
.L_x_2927:
[----:B------:R-:W-:Y:S05]  /*12840*/  BSYNC.RECONVERGENT B2 ;  /* 0x0000000000027941 */ /* 0x000fea0003800200 */
.L_x_2926:
[----:B------:R-:W-:Y:S01]  /*12850*/  I2FP.F32.U32 R53, R4 ;  /* 0x0000000400357245 */ /* 0x000fe20000201000 */
[----:B------:R-:W-:Y:S01]  /*12860*/  HADD2.F32 R55, -RZ, R41.H0_H0 ;  /* 0x20000029ff377230 */ /* 0x000fe20000004100 */
[----:B------:R-:W-:Y:S01]  /*12870*/  BSSY.RECONVERGENT B2, `(.L_x_2931) ;  /* 0x0000051000027945 */ /* 0x000fe20003800200 */
[----:B------:R-:W-:Y:S02]  /*12880*/  @P2 HADD2.F32 R64, -RZ, R45.H0_H0 ;  /* 0x2000002dff402230 */ /* 0x000fe40000004100 */
[----:B------:R-:W-:Y:S01]  /*12890*/  FFMA.FTZ R4, R53, R80, 1.1641532182693481445e-10 ;  /* 0x2f00000035047423 */ /* 0x000fe20000010050 */
[----:B------:R-:W-:Y:S01]  /*128a0*/  FMUL.FTZ R52, R55, R90 ;  /* 0x0000005a37347220 */ /* 0x000fe20000410000 */
[----:B------:R-:W-:-:S03]  /*128b0*/  IMAD.MOV.U32 R53, RZ, RZ, R2 ;  /* 0x000000ffff357224 */ /* 0x000fc600078e0002 */
        /* <DEDUP_REMOVED lines=19> */
.L_x_2933:
        /* <DEDUP_REMOVED lines=13> */
.L_x_2935:
[----:B------:R-:W-:Y:S05]  /*12ac0*/  BSYNC.RECONVERGENT B3 ;  /* 0x0000000000037941 */ /* 0x000fea0003800200 */
.L_x_2934:
        /* <DEDUP_REMOVED lines=42> */
[----:B------:R-:W-:-:S07]  /*12d70*/  HFMA2 R52, -RZ, RZ, 0, 0 ;  /* 0x00000000ff347431 */ /* 0x000fce00000001ff */
.L_x_2932:
[----:B------:R-:W-:Y:S05]  /*12d80*/  BSYNC.RECONVERGENT B2 ;  /* 0x0000000000027941 */ /* 0x000fea0003800200 */
.L_x_2931:
        /* <DEDUP_REMOVED lines=21> */
.L_x_2938:
        /* <DEDUP_REMOVED lines=13> */
.L_x_2940:
[----:B------:R-:W-:Y:S05]  /*12fb0*/  BSYNC.RECONVERGENT B3 ;  /* 0x0000000000037941 */ /* 0x000fea0003800200 */
.L_x_2939:
        /* <DEDUP_REMOVED lines=37> */
[----:B------:R-:W-:Y:S02]  /*13210*/  MOV R2, R54 ;  /* 0x0000003600027202 */ /* 0x000fe40000000f00 */
[----:B------:R-:W-:Y:S01]  /*13220*/  LOP3.LUT R5, R92, UR30, R55, 0x96, !PT ;  /* 0x0000001e5c057c12 */ /* 0x000fe2000f8e9637 */
[----:B------:R-:W-:Y:S01]  /*13230*/  IMAD.MOV.U32 R54, RZ, RZ, RZ ;  /* 0x000000ffff367224 */ /* 0x000fe200078e00ff */
[----:B------:R-:W-:Y:S01]  /*13240*/  LOP3.LUT R6, R4, UR31, R53, 0x96, !PT ;  /* 0x0000001f04067c12 */ /* 0x000fe2000f8e9635 */
[----:B------:R-:W-:Y:S01]  /*13250*/  IMAD.MOV.U32 R53, RZ, RZ, R56 ;  /* 0x000000ffff357224 */ /* 0x000fe200078e0038 */
[----:B------:R-:W-:-:S07]  /*13260*/  MOV R56, R52 ;  /* 0x0000003400387202 */ /* 0x000fce0000000f00 */
.L_x_2937:
[----:B------:R-:W-:Y:S05]  /*13270*/  BSYNC.RECONVERGENT B2 ;  /* 0x0000000000027941 */ /* 0x000fea0003800200 */
.L_x_2936:
        /* <DEDUP_REMOVED lines=25> */
.L_x_2943:
        /* <DEDUP_REMOVED lines=13> */
.L_x_2945:
[----:B------:R-:W-:Y:S05]  /*134e0*/  BSYNC.RECONVERGENT B3 ;  /* 0x0000000000037941 */ /* 0x000fea0003800200 */
.L_x_2944:
        /* <DEDUP_REMOVED lines=41> */
[----:B------:R-:W-:Y:S01]  /*13780*/  IMAD.MOV.U32 R4, RZ, RZ, R56 ;  /* 0x000000ffff047224 */ /* 0x000fe200078e0038 */
[----:B------:R-:W-:-:S07]  /*13790*/  MOV R56, R54 ;  /* 0x0000003600387202 */ /* 0x000fce0000000f00 */
.L_x_2942:
[----:B------:R-:W-:Y:S05]  /*137a0*/  BSYNC.RECONVERGENT B2 ;  /* 0x0000000000027941 */ /* 0x000fea0003800200 */
.L_x_2941:
[----:B------:R-:W-:Y:S01]  /*137b0*/  I2FP.F32.U32 R53, R4 ;  /* 0x0000000400357245 */ /* 0x000fe20000201000 */
[----:B------:R-:W-:Y:S01]  /*137c0*/  HADD2.F32 R55, -RZ, R50.H0_H0 ;  /* 0x20000032ff377230 */ /* 0x000fe20000004100 */
[----:B------:R-:W-:Y:S01]  /*137d0*/  BSSY.RECONVERGENT B2, `(.L_x_2946) ;  /* 0x000004c000027945 */ /* 0x000fe20003800200 */
[----:B------:R-:W-:Y:S02]  /*137e0*/  HFMA2 R54, -RZ, RZ, 0, 1.1920928955078125e-07 ;  /* 0x00000002ff367431 */ /* 0x000fe400000001ff */
        /* <DEDUP_REMOVED lines=17> */
.L_x_2948:
        /* <DEDUP_REMOVED lines=13> */
.L_x_2950:
[----:B------:R-:W-:Y:S05]  /*139d0*/  BSYNC.RECONVERGENT B3 ;  /* 0x0000000000037941 */ /* 0x000fea0003800200 */
.L_x_2949:
        /* <DEDUP_REMOVED lines=40> */
[----:B------:R-:W-:Y:S02]  /*13c60*/  HFMA2 R54, -RZ, RZ, 0, 0 ;  /* 0x00000000ff367431 */ /* 0x000fe400000001ff */
[----:B------:R-:W-:Y:S01]  /*13c70*/  IMAD.MOV.U32 R2, RZ, RZ, R92 ;  /* 0x000000ffff027224 */ /* 0x000fe200078e005c */
[----:B------:R-:W-:-:S07]  /*13c80*/  LOP3.LUT R6, R4, UR31, R55, 0x96, !PT ;  /* 0x0000001f04067c12 */ /* 0x000fce000f8e9637 */
.L_x_2947:
[----:B------:R-:W-:Y:S05]  /*13c90*/  BSYNC.RECONVERGENT B2 ;  /* 0x0000000000027941 */ /* 0x000fea0003800200 */
.L_x_2946:
[----:B------:R-:W-:Y:S01]  /*13ca0*/  I2FP.F32.U32 R55, R70 ;  /* 0x0000004600377245 */ /* 0x000fe20000201000 */
[----:B------:R-:W-:Y:S01]  /*13cb0*/  HADD2.F32 R75, -RZ, R42.H0_H0 ;  /* 0x2000002aff4b7230 */ /* 0x000fe20000004100 */
[----:B------:R-:W-:Y:S01]  /*13cc0*/  BSSY.RECONVERGENT B2, `(.L_x_2951) ;  /* 0x0000051000027945 */ /* 0x000fe20003800200 */
[----:B------:R-:W-:Y:S02]  /*13cd0*/  @P2 HADD2.F32 R76, -RZ, R46.H0_H0 ;  /* 0x2000002eff4c2230 */ /* 0x000fe40000004100 */
[----:B------:R-:W-:Y:S01]  /*13ce0*/  FFMA.FTZ R4, R55, R80, 1.1641532182693481445e-10 ;  /* 0x2f00000037047423 */ /* 0x000fe20000010050 */
[----:B------:R-:W-:Y:S01]  /*13cf0*/  FMUL.FTZ R70, R75, R90 ;  /* 0x0000005a4b467220 */ /* 0x000fe20000410000 */
[----:B------:R-:W-:Y:S01]  /*13d00*/  MOV R75, 0x2 ;  /* 0x00000002004b7802 */ /* 0x000fe20000000f00 */
[----:B------:R-:W-:Y:S02]  /*13d10*/  IMAD.MOV.U32 R55, RZ, RZ, R2 ;  /* 0x000000ffff377224 */ /* 0x000fe400078e0002 */
        /* <DEDUP_REMOVED lines=18> */
.L_x_2953:
        /* <DEDUP_REMOVED lines=13> */
.L_x_2955:
[----:B------:R-:W-:Y:S05]  /*13f10*/  BSYNC.RECONVERGENT B3 ;  /* 0x0000000000037941 */ /* 0x000fea0003800200 */
.L_x_2954:
        /* <DEDUP_REMOVED lines=43> */
.L_x_2952:
[----:B------:R-:W-:Y:S05]  /*141d0*/  BSYNC.RECONVERGENT B2 ;  /* 0x0000000000027941 */ /* 0x000fea0003800200 */
.L_x_2951:
        /* <DEDUP_REMOVED lines=20> */
.L_x_2958:
        /* <DEDUP_REMOVED lines=13> */
.L_x_2960:
[----:B------:R-:W-:Y:S05]  /*143f0*/  BSYNC.RECONVERGENT B3 ;  /* 0x0000000000037941 */ /* 0x000fea0003800200 */
.L_x_2959:
        /* <DEDUP_REMOVED lines=41> */
[----:B------:R-:W-:Y:S01]  /*14690*/  MOV R56, R54 ;  /* 0x0000003600387202 */ /* 0x000fe20000000f00 */
[----:B------:R-:W-:-:S07]  /*146a0*/  IMAD.MOV.U32 R55, RZ, RZ, RZ ;  /* 0x000000ffff377224 */ /* 0x000fce00078e00ff */
.L_x_2957:
[----:B------:R-:W-:Y:S05]  /*146b0*/  BSYNC.RECONVERGENT B2 ;  /* 0x0000000000027941 */ /* 0x000fea0003800200 */
.L_x_2956:
        /* <DEDUP_REMOVED lines=10> */
[----:B------:R-:W-:Y:S02]  /*14760*/  SEL R54, RZ, 0x1, P4 ;  /* 0x00000001ff367807 */ /* 0x000fe40002000000 */
[----:B------:R-:W-:Y:S01]  /*14770*/  ISETP.NE.AND P4, PT, R55, 0x1, PT ;  /* 0x000000013700780c */ /* 0x000fe20003f85270 */
[----:B------:R-:W-:-:S04]  /*14780*/  FADD.FTZ R50, R50, R75 ;  /* 0x0000004b32327221 */ /* 0x000fc80000010000 */
        /* <DEDUP_REMOVED lines=12> */
.L_x_2963:
        /* <DEDUP_REMOVED lines=13> */
.L_x_2965:
[----:B------:R-:W-:Y:S05]  /*14920*/  BSYNC.RECONVERGENT B3 ;  /* 0x0000000000037941 */ /* 0x000fea0003800200 */
.L_x_2964:
        /* <DEDUP_REMOVED lines=43> */
.L_x_2962:
[----:B------:R-:W-:Y:S05]  /*14be0*/  BSYNC.RECONVERGENT B2 ;  /* 0x0000000000027941 */ /* 0x000fea0003800200 */
.L_x_2961:
        /* <DEDUP_REMOVED lines=20> */
.L_x_2968:
        /* <DEDUP_REMOVED lines=13> */
.L_x_2970:
[----:B------:R-:W-:Y:S05]  /*14e00*/  BSYNC.RECONVERGENT B3 ;  /* 0x0000000000037941 */ /* 0x000fea0003800200 */
.L_x_2969:
        /* <DEDUP_REMOVED lines=43> */
.L_x_2967:
[----:B------:R-:W-:Y:S05]  /*150c0*/  BSYNC.RECONVERGENT B2 ;  /* 0x0000000000027941 */ /* 0x000fea0003800200 */
.L_x_2966:
[----:B------:R-:W-:Y:S01]  /*150d0*/  I2FP.F32.U32 R55, R55 ;  /* 0x0000003700377245 */ /* 0x000fe20000201000 */
[----:B------:R-:W-:Y:S01]  /*150e0*/  HADD2.F32 R89, -RZ, R43.H0_H0 ;  /* 0x2000002bff597230 */ /* 0x000fe20000004100 */
[----:B------:R-:W-:Y:S01]  /*150f0*/  BSSY.RECONVERGENT B2, `(.L_x_2971) ;  /* 0x0000050000027945 */ /* 0x000fe20003800200 */
[----:B------:R-:W-:Y:S02]  /*15100*/  MOV R93, 0x2 ;  /* 0x00000002005d7802 */ /* 0x000fe40000000f00 */
        /* <DEDUP_REMOVED lines=16> */
[----:B------:R-:W-:Y:S01]  /*15210*/  @!P5 MOV R93, 0x3 ;  /* 0x00000003005dd802 */ /* 0x000fe20000000f00 */
[----:B------:R-:W-:Y:S01]  /*15220*/  @P5 VIADD R93, R94, 0x1 ;  /* 0x000000015e5d5836 */ /* 0x000fe20000000000 */
[----:B------:R-:W-:Y:S01]  /*15230*/  @!P5 MOV R4, R6 ;  /* 0x000000060004d202 */ /* 0x000fe20000000f00 */
[----:B------:R-:W-:Y:S01]  /*15240*/  @P5 IMAD.MOV.U32 R4, RZ, RZ, R5 ;  /* 0x000000ffff045224 */ /* 0x000fe200078e0005 */
[----:B------:R-:W-:Y:S06]  /*15250*/  BRA `(.L_x_2972) ;  /* 0x0000000000e47947 */ /* 0x000fec0003800000 */
.L_x_2973:
        /* <DEDUP_REMOVED lines=13> */
.L_x_2975:
[----:B------:R-:W-:Y:S05]  /*15330*/  BSYNC.RECONVERGENT B3 ;  /* 0x0000000000037941 */ /* 0x000fea0003800200 */
.L_x_2974:
        /* <DEDUP_REMOVED lines=43> */
.L_x_2972:
[----:B------:R-:W-:Y:S05]  /*155f0*/  BSYNC.RECONVERGENT B2 ;  /* 0x0000000000027941 */ /* 0x000fea0003800200 */
.L_x_2971:
        /* <DEDUP_REMOVED lines=20> */
.L_x_2978:
        /* <DEDUP_REMOVED lines=15> */
.L_x_2980:
[----:B------:R-:W-:Y:S05]  /*15830*/  BSYNC.RECONVERGENT B3 ;  /* 0x0000000000037941 */ /* 0x000fea0003800200 */
.L_x_2979:
        /* <DEDUP_REMOVED lines=39> */
[----:B------:R-:W-:Y:S01]  /*15ab0*/  IMAD.MOV.U32 R94, RZ, RZ, R56 ;  /* 0x000000ffff5e7224 */ /* 0x000fe200078e0038 */
[----:B------:R-:W-:Y:S01]  /*15ac0*/  LOP3.LUT R6, R4, UR31, R97, 0x96, !PT ;  /* 0x0000001f04067c12 */ /* 0x000fe2000f8e9661 */
[----:B------:R-:W-:Y:S01]  /*15ad0*/  IMAD.MOV.U32 R4, RZ, RZ, RZ ;  /* 0x000000ffff047224 */ /* 0x000fe200078e00ff */
[----:B------:R-:W-:-:S07]  /*15ae0*/  MOV R56, R96 ;  /* 0x0000006000387202 */ /* 0x000fce0000000f00 */
.L_x_2977:
[----:B------:R-:W-:Y:S05]  /*15af0*/  BSYNC.RECONVERGENT B2 ;  /* 0x0000000000027941 */ /* 0x000fea0003800200 */
.L_x_2976:
[----:B------:R-:W-:Y:S02]  /*15b00*/  I2FP.F32.U32 R93, R94 ;  /* 0x0000005e005d7245 */ /* 0x000fe40000201000 */
[----:B------:R-:W-:Y:S01]  /*15b10*/  PRMT R49, R81, 0x5410, R49 ;  /* 0x0000541051317816 */ /* 0x000fe20000000031 */
[----:B------:R-:W-:Y:S01]  /*15b20*/  IMAD.MOV.U32 R81, RZ, RZ, R56 ;  /* 0x000000ffff517224 */ /* 0x000fe200078e0038 */
[----:B------:R-:W-:Y:S01]  /*15b30*/  PRMT R50, R92, 0x5410, R50 ;  /* 0x000054105c327816 */ /* 0x000fe20000000032 */
[----:B------:R-:W-:Y:S01]  /*15b40*/  FFMA.FTZ R80, R93, R80, 1.1641532182693481445e-10 ;  /* 0x2f0000005d507423 */ /* 0x000fe20000010050 */
[----:B------:R-:W-:Y:S01]  /*15b50*/  HADD2.F32 R93, -RZ, R43.H1_H1 ;  /* 0x3000002bff5d7230 */ /* 0x000fe20000004100 */
[----:B------:R-:W-:-:S03]  /*15b60*/  PRMT R48, R86, 0x5410, R48 ;  /* 0x0000541056307816 */ /* 0x000fc60000000030 */
[----:B------:R-:W-:Y:S01]  /*15b70*/  FSETP.GTU.FTZ.AND P6, PT, R80, R91, PT ;  /* 0x0000005b5000720b */ /* 0x000fe20003fdc000 */
[----:B------:R-:W-:Y:S01]  /*15b80*/  FMUL.FTZ R93, R93, R90 ;  /* 0x0000005a5d5d7220 */ /* 0x000fe20000410000 */
[----:B------:R-:W-:-:S04]  /*15b90*/  @P2 HADD2.F32 R90, -RZ, R47.H1_H1 ;  /* 0x3000002fff5a2230 */ /* 0x000fc80000004100 */
[----:B------:R-:W-:-:S05]  /*15ba0*/  FSEL R80, R93, RZ, !P6 ;  /* 0x000000ff5d507208 */ /* 0x000fca0007000000 */
[----:B------:R-:W-:-:S04]  /*15bb0*/  FADD.FTZ R51, R51, R80 ;  /* 0x0000005033337221 */ /* 0x000fc80000010000 */
[----:B------:R-:W-:Y:S01]  /*15bc0*/  @P2 FADD.FTZ R80, R90, R51 ;  /* 0x000000335a502221 */ /* 0x000fe20000010000 */
[----:B------:R-:W-:Y:S02]  /*15bd0*/  @!P2 MOV R80, R51 ;  /* 0x000000330050a202 */ /* 0x000fe40000000f00 */
[----:B------:R-:W-:Y:S02]  /*15be0*/  SEL R90, RZ, 0x1, P6 ;  /* 0x00000001ff5a7807 */ /* 0x000fe40003000000 */
[----:B------:R-:W-:Y:S02]  /*15bf0*/  F2FP.F16.F32.PACK_AB R51, RZ, R80 ;  /* 0x00000050ff33723e */ /* 0x000fe400000000ff */
[----:B------:R-:W-:Y:S02]  /*15c00*/  PRMT R56, R90, 0x7610, R56 ;  /* 0x000076105a387816 */ /* 0x000fe40000000038 */
[----:B------:R-:W-:Y:S01]  /*15c10*/  PRMT R51, R89, 0x5410, R51 ;  /* 0x0000541059337816 */ /* 0x000fe20000000033 */
[----:B------:R-:W-:Y:S06]  /*15c20*/  BRA `(.L_x_2981) ;  /* 0x00000028005c7947 */ /* 0x000fec0003800000 */
.L_x_2900:
[----:B------:R-:W-:Y:S01]  /*15c30*/  ISETP.NE.AND P3, PT, R4, 0x1, PT ;  /* 0x000000010400780c */ /* 0x000fe20003f65270 */
[----:B------:R-:W-:Y:S01]  /*15c40*/  BSSY.RECONVERGENT B2, `(.L_x_2982) ;  /* 0x0000047000027945 */ /* 0x000fe20003800200 */
[----:B------:R-:W-:Y:S02]  /*15c50*/  HFMA2 R64, -RZ, RZ, 0, 1.1920928955078125e-07 ;  /* 0x00000002ff407431 */ /* 0x000fe400000001ff */
        /* <DEDUP_REMOVED lines=13> */
.L_x_2984:
[----:B------:R-:W-:Y:S01]  /*15d30*/  VIADD R8, R8, 0x1 ;  /* 0x0000000108087836 */ /* 0x000fe20000000000 */
[----:B------:R-:W-:Y:S03]  /*15d40*/  BSSY.RECONVERGENT B3, `(.L_x_2985) ;  /* 0x000000c000037945 */ /* 0x000fe60003800200 */
[C---:B0-----:R-:W-:Y:S01]  /*15d50*/  IMAD.WIDE.U32 R86, R8.reuse, -0x2daee0ad, RZ ;  /* 0xd2511f5308567825 */ /* 0x041fe200078e00ff */
        /* <DEDUP_REMOVED lines=10> */
.L_x_2986:
[----:B------:R-:W-:Y:S05]  /*15e00*/  BSYNC.RECONVERGENT B3 ;  /* 0x0000000000037941 */ /* 0x000fea0003800200 */
.L_x_2985:
        /* <DEDUP_REMOVED lines=42> */
.L_x_2983:
[----:B------:R-:W-:Y:S05]  /*160b0*/  BSYNC.RECONVERGENT B2 ;  /* 0x0000000000027941 */ /* 0x000fea0003800200 */
.L_x_2982:
[----:B------:R-:W1:Y:S01]  /*160c0*/  LDC R80, c[0x0][0x408] ;  /* 0x00010200ff507b82 */ /* 0x000e620000000800 */
[----:B------:R-:W-:Y:S01]  /*160d0*/  I2FP.F32.U32 R4, R58 ;  /* 0x0000003a00047245 */ /* 0x000fe20000201000 */
[----:B------:R-:W-:Y:S01]  /*160e0*/  IMAD.MOV.U32 R93, RZ, RZ, 0x2f800000 ;  /* 0x2f800000ff5d7424 */ /* 0x000fe200078e00ff */
[----:B------:R-:W-:Y:S01]  /*160f0*/  ISETP.NE.AND P4, PT, R64, 0x1, PT ;  /* 0x000000014000780c */ /* 0x000fe20003f85270 */
[----:B-----5:R-:W-:Y:S01]  /*16100*/  HADD2.F32 R63, -RZ, R48.H0_H0 ;  /* 0x20000030ff3f7230 */ /* 0x020fe20000004100 */
[----:B------:R-:W-:Y:S01]  /*16110*/  BSSY.RECONVERGENT B2, `(.L_x_2987) ;  /* 0x000004f000027945 */ /* 0x000fe20003800200 */
[----:B------:R-:W-:Y:S01]  /*16120*/  FFMA.FTZ R4, R4, R93, 1.1641532182693481445e-10 ;  /* 0x2f00000004047423 */ /* 0x000fe2000001005d */
[----:B------:R-:W-:Y:S01]  /*16130*/  @P2 HADD2.F32 R69, -RZ, R44.H0_H0 ;  /* 0x2000002cff452230 */ /* 0x000fe20000004100 */
[----:B------:R-:W2:Y:S01]  /*16140*/  LDC R81, c[0x0][0x404] ;  /* 0x00010100ff517b82 */ /* 0x000ea20000000800 */
[----:B-1----:R-:W-:Y:S02]  /*16150*/  FMUL.FTZ R63, R63, R80 ;  /* 0x000000503f3f7220 */ /* 0x002fe40000410000 */
[----:B--2---:R-:W-:Y:S01]  /*16160*/  FSETP.GTU.FTZ.AND P3, PT, R4, R81, PT ;  /* 0x000000510400720b */ /* 0x004fe20003f7c000 */
[----:B------:R-:W-:-:S03]  /*16170*/  IMAD.MOV.U32 R4, RZ, RZ, R2 ;  /* 0x000000ffff047224 */ /* 0x000fc600078e0002 */
[----:B------:R-:W-:Y:S02]  /*16180*/  FSEL R58, R63, RZ, !P3 ;  /* 0x000000ff3f3a7208 */ /* 0x000fe40005800000 */
[----:B------:R-:W-:-:S03]  /*16190*/  PLOP3.LUT P3, PT, P3, PT, PT, 0x8, 0x80 ;  /* 0x000000000080781c */ /* 0x000fc60001f6e170 */
[----:B------:R-:W-:Y:S01]  /*161a0*/  @P2 FADD.FTZ R58, R69, R58 ;  /* 0x0000003a453a2221 */ /* 0x000fe20000010000 */
[----:B------:R-:W-:Y:S01]  /*161b0*/  HFMA2 R69, -RZ, RZ, 0, 1.1920928955078125e-07 ;  /* 0x00000002ff457431 */ /* 0x000fe200000001ff */
[----:B------:R-:W-:-:S03]  /*161c0*/  P2R R83, PR, RZ, 0x8 ;  /* 0x00000008ff537803 */ /* 0x000fc60000000000 */
[----:B0-----:R-:W-:Y:S01]  /*161d0*/  F2FP.F16.F32.PACK_AB R86, RZ, R58 ;  /* 0x0000003aff56723e */ /* 0x001fe200000000ff */
        /* <DEDUP_REMOVED lines=9> */
.L_x_2989:
        /* <DEDUP_REMOVED lines=13> */
.L_x_2991:
[----:B------:R-:W-:Y:S05]  /*16340*/  BSYNC.RECONVERGENT B3 ;  /* 0x0000000000037941 */ /* 0x000fea0003800200 */
.L_x_2990:
        /* <DEDUP_REMOVED lines=43> */
.L_x_2988:
[----:B------:R-:W-:Y:S05]  /*16600*/  BSYNC.RECONVERGENT B2 ;  /* 0x0000000000027941 */ /* 0x000fea0003800200 */
.L_x_2987:
        /* <DEDUP_REMOVED lines=24> */
.L_x_2994:
        /* <DEDUP_REMOVED lines=13> */
.L_x_2996:
[----:B------:R-:W-:Y:S05]  /*16860*/  BSYNC.RECONVERGENT B3 ;  /* 0x0000000000037941 */ /* 0x000fea0003800200 */
.L_x_2995:
        /* <DEDUP_REMOVED lines=43> */
.L_x_2993:
[----:B------:R-:W-:Y:S05]  /*16b20*/  BSYNC.RECONVERGENT B2 ;  /* 0x0000000000027941 */ /* 0x000fea0003800200 */
.L_x_2992:
[----:B------:R-:W-:Y:S01]  /*16b30*/  I2FP.F32.U32 R4, R4 ;  /* 0x0000000400047245 */ /* 0x000fe20000201000 */
[----:B------:R-:W-:Y:S01]  /*16b40*/  HADD2.F32 R69, -RZ, R49.H0_H0 ;  /* 0x20000031ff457230 */ /* 0x000fe20000004100 */
[----:B------:R-:W-:Y:S01]  /*16b50*/  BSSY.RECONVERGENT B2, `(.L_x_2997) ;  /* 0x000004f000027945 */ /* 0x000fe20003800200 */
[----:B------:R-:W-:Y:S02]  /*16b60*/  @P2 HADD2.F32 R75, -RZ, R45.H0_H0 ;  /* 0x2000002dff4b2230 */ /* 0x000fe40000004100 */
        /* <DEDUP_REMOVED lines=20> */
.L_x_2999:
        /* <DEDUP_REMOVED lines=13> */
.L_x_3001:
[----:B------:R-:W-:Y:S05]  /*16d80*/  BSYNC.RECONVERGENT B3 ;  /* 0x0000000000037941 */ /* 0x000fea0003800200 */
.L_x_3000:
        /* <DEDUP_REMOVED lines=43> */
.L_x_2998:
[----:B------:R-:W-:Y:S05]  /*17040*/  BSYNC.RECONVERGENT B2 ;  /* 0x0000000000027941 */ /* 0x000fea0003800200 */
.L_x_2997:
[----:B------:R-:W-:Y:S01]  /*17050*/  I2FP.F32.U32 R4, R4 ;  /* 0x0000000400047245 */ /* 0x000fe20000201000 */
[----:B------:R-:W-:Y:S01]  /*17060*/  HADD2.F32 R49, -RZ, R49.H1_H1 ;  /* 0x30000031ff317230 */ /* 0x000fe20000004100 */
[----:B------:R-:W-:Y:S01]  /*17070*/  BSSY.RECONVERGENT B2, `(.L_x_3002) ;  /* 0x000004f000027945 */ /* 0x000fe20003800200 */
[----:B------:R-:W-:Y:S02]  /*17080*/  @P2 HADD2.F32 R76, -RZ, R45.H1_H1 ;  /* 0x3000002dff4c2230 */ /* 0x000fe40000004100 */
[----:B------:R-:W-:Y:S01]  /*17090*/  FFMA.FTZ R4, R4, R93, 1.1641532182693481445e-10 ;  /* 0x2f00000004047423 */ /* 0x000fe2000001005d */
[----:B------:R-:W-:-:S04]  /*170a0*/  FMUL.FTZ R49, R49, R80 ;  /* 0x0000005031317220 */ /* 0x000fc80000410000 */
[----:B------:R-:W-:Y:S02]  /*170b0*/  FSETP.GTU.FTZ.AND P3, PT, R4, R81, PT ;  /* 0x000000510400720b */ /* 0x000fe40003f7c000 */
[----:B------:R-:W-:Y:S02]  /*170c0*/  MOV R4, R2 ;  /* 0x0000000200047202 */ /* 0x000fe40000000f00 */
[----:B------:R-:W-:Y:S02]  /*170d0*/  FSEL R69, R49, RZ, !P3 ;  /* 0x000000ff31457208 */ /* 0x000fe40005800000 */
[----:B------:R-:W-:Y:S02]  /*170e0*/  PLOP3.LUT P4, PT, P3, PT, PT, 0x8, 0x80 ;  /* 0x000000000080781c */ /* 0x000fe40001f8e170 */
[----:B------:R-:W-:Y:S01]  /*170f0*/  ISETP.NE.AND P3, PT, R70, 0x1, PT ;  /* 0x000000014600780c */ /* 0x000fe20003f65270 */
[----:B------:R-:W-:Y:S01]  /*17100*/  @P2 FADD.FTZ R69, R76, R69 ;  /* 0x000000454c452221 */ /* 0x000fe20000010000 */
[----:B------:R-:W-:Y:S01]  /*17110*/  IMAD.MOV.U32 R76, RZ, RZ, 0x2 ;  /* 0x00000002ff4c7424 */ /* 0x000fe200078e00ff */
[----:B------:R-:W-:-:S03]  /*17120*/  P2R R88, PR, RZ, 0x10 ;  /* 0x00000010ff587803 */ /* 0x000fc60000000000 */
        /* <DEDUP_REMOVED lines=10> */
.L_x_3004:
        /* <DEDUP_REMOVED lines=13> */
.L_x_3006:
[----:B------:R-:W-:Y:S05]  /*172a0*/  BSYNC.RECONVERGENT B3 ;  /* 0x0000000000037941 */ /* 0x000fea0003800200 */
.L_x_3005:
        /* <DEDUP_REMOVED lines=43> */
.L_x_3003:
[----:B------:R-:W-:Y:S05]  /*17560*/  BSYNC.RECONVERGENT B2 ;  /* 0x0000000000027941 */ /* 0x000fea0003800200 */
.L_x_3002:
[----:B------:R-:W-:Y:S01]  /*17570*/  I2FP.F32.U32 R4, R4 ;  /* 0x0000000400047245 */ /* 0x000fe20000201000 */
[----:B------:R-:W-:Y:S01]  /*17580*/  HADD2.F32 R75, -RZ, R50.H0_H0 ;  /* 0x20000032ff4b7230 */ /* 0x000fe20000004100 */
[----:B------:R-:W-:Y:S01]  /*17590*/  BSSY.RECONVERGENT B2, `(.L_x_3007) ;  /* 0x000004f000027945 */ /* 0x000fe20003800200 */
[----:B------:R-:W-:Y:S02]  /*175a0*/  @P2 HADD2.F32 R87, -RZ, R46.H0_H0 ;  /* 0x2000002eff572230 */ /* 0x000fe40000004100 */
[----:B------:R-:W-:Y:S01]  /*175b0*/  FFMA.FTZ R4, R4, R93, 1.1641532182693481445e-10 ;  /* 0x2f00000004047423 */ /* 0x000fe2000001005d */
[----:B------:R-:W-:-:S04]  /*175c0*/  FMUL.FTZ R75, R75, R80 ;  /* 0x000000504b4b7220 */ /* 0x000fc80000410000 */
[----:B------:R-:W-:Y:S01]  /*175d0*/  FSETP.GTU.FTZ.AND P3, PT, R4, R81, PT ;  /* 0x000000510400720b */ /* 0x000fe20003f7c000 */
[----:B------:R-:W-:-:S03]  /*175e0*/  HFMA2 R4, -RZ, RZ, 0, 1.1920928955078125e-07 ;  /* 0x00000002ff047431 */ /* 0x000fc600000001ff */
[----:B------:R-:W-:Y:S01]  /*175f0*/  FSEL R70, R75, RZ, !P3 ;  /* 0x000000ff4b467208 */ /* 0x000fe20005800000 */
[----:B------:R-:W-:Y:S01]  /*17600*/  IMAD.MOV.U32 R75, RZ, RZ, R2 ;  /* 0x000000ffff4b7224 */ /* 0x000fe200078e0002 */
[----:B------:R-:W-:-:S03]  /*17610*/  PLOP3.LUT P3, PT, P3, PT, PT, 0x8, 0x80 ;  /* 0x000000000080781c */ /* 0x000fc60001f6e170 */
[----:B------:R-:W-:Y:S01]  /*17620*/  @P2 FADD.FTZ R70, R87, R70 ;  /* 0x0000004657462221 */ /* 0x000fe20000010000 */
[----:B------:R-:W-:Y:S02]  /*17630*/  P2R R87, PR, RZ, 0x8 ;  /* 0x00000008ff577803 */ /* 0x000fe40000000000 */
[----:B------:R-:W-:Y:S02]  /*17640*/  ISETP.NE.AND P3, PT, R76, 0x1, PT ;  /* 0x000000014c00780c */ /* 0x000fe40003f65270 */
[----:B------:R-:W-:-:S11]  /*17650*/  F2FP.F16.F32.PACK_AB R92, RZ, R70 ;  /* 0x00000046ff5c723e */ /* 0x000fd600000000ff */
[----:B------:R-:W-:Y:S05]  /*17660*/  @!P3 BRA `(.L_x_3008) ;  /* 0x000000040004b947 */ /* 0x000fea0003800000 */
        /* <DEDUP_REMOVED lines=8> */
.L_x_3009:
        /* <DEDUP_REMOVED lines=13> */
.L_x_3011:
[----:B------:R-:W-:Y:S05]  /*177c0*/  BSYNC.RECONVERGENT B3 ;  /* 0x0000000000037941 */ /* 0x000fea0003800200 */
.L_x_3010:
        /* <DEDUP_REMOVED lines=42> */
[----:B------:R-:W-:-:S07]  /*17a70*/  HFMA2 R4, -RZ, RZ, 0, 0 ;  /* 0x00000000ff047431 */ /* 0x000fce00000001ff */
.L_x_3008:
[----:B------:R-:W-:Y:S05]  /*17a80*/  BSYNC.RECONVERGENT B2 ;  /* 0x0000000000027941 */ /* 0x000fea0003800200 */
.L_x_3007:
        /* <DEDUP_REMOVED lines=23> */
.L_x_3014:
        /* <DEDUP_REMOVED lines=13> */
.L_x_3016:
[----:B------:R-:W-:Y:S05]  /*17cd0*/  BSYNC.RECONVERGENT B3 ;  /* 0x0000000000037941 */ /* 0x000fea0003800200 */
.L_x_3015:
        /* <DEDUP_REMOVED lines=41> */
[----:B------:R-:W-:Y:S01]  /*17f70*/  IMAD.MOV.U32 R95, RZ, RZ, RZ ;  /* 0x000000ffff5f7224 */ /* 0x000fe200078e00ff */
[----:B------:R-:W-:-:S07]  /*17f80*/  MOV R90, R94 ;  /* 0x0000005e005a7202 */ /* 0x000fce0000000f00 */
.L_x_3013:
[----:B------:R-:W-:Y:S05]  /*17f90*/  BSYNC.RECONVERGENT B2 ;  /* 0x0000000000027941 */ /* 0x000fea0003800200 */
.L_x_3012:
[----:B------:R-:W-:Y:S01]  /*17fa0*/  I2FP.F32.U32 R4, R76 ;  /* 0x0000004c00047245 */ /* 0x000fe20000201000 */
[----:B------:R-:W-:Y:S01]  /*17fb0*/  HADD2.F32 R91, -RZ, R51.H0_H0 ;  /* 0x20000033ff5b7230 */ /* 0x000fe20000004100 */
[----:B------:R-:W-:Y:S01]  /*17fc0*/  ISETP.NE.AND P5, PT, R95, 0x1, PT ;  /* 0x000000015f00780c */ /* 0x000fe20003fa5270 */
[----:B------:R-:W-:Y:S01]  /*17fd0*/  BSSY.RECONVERGENT B2, `(.L_x_3017) ;  /* 0x000004d000027945 */ /* 0x000fe20003800200 */
[----:B------:R-:W-:Y:S02]  /*17fe0*/  IMAD.MOV.U32 R94, RZ, RZ, R2 ;  /* 0x000000ffff5e7224 */ /* 0x000fe400078e0002 */
[----:B------:R-:W-:Y:S01]  /*17ff0*/  FFMA.FTZ R4, R4, R93, 1.1641532182693481445e-10 ;  /* 0x2f00000004047423 */ /* 0x000fe2000001005d */
[----:B------:R-:W-:-:S04]  /*18000*/  FMUL.FTZ R91, R91, R80 ;  /* 0x000000505b5b7220 */ /* 0x000fc80000410000 */
[----:B------:R-:W-:Y:S01]  /*18010*/  FSETP.GTU.FTZ.AND P4, PT, R4, R81, PT ;  /* 0x000000510400720b */ /* 0x000fe20003f9c000 */
[----:B------:R-:W-:-:S03]  /*18020*/  HFMA2 R4, -RZ, RZ, 0, 1.1920928955078125e-07 ;  /* 0x00000002ff047431 */ /* 0x000fc600000001ff */
[----:B------:R-:W-:Y:S01]  /*18030*/  FSEL R76, R91, RZ, !P4 ;  /* 0x000000ff5b4c7208 */ /* 0x000fe20006000000 */
[----:B------:R-:W-:Y:S01]  /*18040*/  @P2 HADD2.F32 R91, -RZ, R47.H0_H0 ;  /* 0x2000002fff5b2230 */ /* 0x000fe20000004100 */
[----:B------:R-:W-:-:S04]  /*18050*/  PLOP3.LUT P4, PT, P4, PT, PT, 0x8, 0x80 ;  /* 0x000000000080781c */ /* 0x000fc8000278e170 */
[----:B------:R-:W-:-:S05]  /*18060*/  @P2 FADD.FTZ R76, R91, R76 ;  /* 0x0000004c5b4c2221 */ /* 0x000fca0000010000 */
        /* <DEDUP_REMOVED lines=10> */
.L_x_3019:
        /* <DEDUP_REMOVED lines=13> */
.L_x_3021:
[----:B------:R-:W-:Y:S05]  /*181e0*/  BSYNC.RECONVERGENT B3 ;  /* 0x0000000000037941 */ /* 0x000fea0003800200 */
.L_x_3020:
        /* <DEDUP_REMOVED lines=40> */
[----:B------:R-:W-:Y:S01]  /*18470*/  HFMA2 R4, -RZ, RZ, 0, 0 ;  /* 0x00000000ff047431 */ /* 0x000fe200000001ff */
[----:B------:R-:W-:Y:S01]  /*18480*/  MOV R94, R90 ;  /* 0x0000005a005e7202 */ /* 0x000fe20000000f00 */
[----:B------:R-:W-:-:S07]  /*18490*/  IMAD.MOV.U32 R90, RZ, RZ, R96 ;  /* 0x000000ffff5a7224 */ /* 0x000fce00078e0060 */
.L_x_3018:
[----:B------:R-:W-:Y:S05]  /*184a0*/  BSYNC.RECONVERGENT B2 ;  /* 0x0000000000027941 */ /* 0x000fea0003800200 */
.L_x_3017:
        /* <DEDUP_REMOVED lines=8> */
[----:B------:R-:W-:Y:S01]  /*18530*/  FSETP.GTU.FTZ.AND P5, PT, R94, R81, PT ;  /* 0x000000515e00720b */ /* 0x000fe20003fbc000 */
[----:B------:R-:W-:-:S03]  /*18540*/  IMAD.MOV.U32 R81, RZ, RZ, R90 ;  /* 0x000000ffff517224 */ /* 0x000fc600078e005a */
[----:B------:R-:W-:Y:S02]  /*18550*/  FSEL R80, R80, RZ, !P5 ;  /* 0x000000ff50507208 */ /* 0x000fe40006800000 */
[----:B------:R-:W-:-:S03]  /*18560*/  PLOP3.LUT P5, PT, P5, PT, PT, 0x8, 0x80 ;  /* 0x000000000080781c */ /* 0x000fc60002fae170 */
[----:B------:R-:W-:-:S05]  /*18570*/  @P2 FADD.FTZ R80, R51, R80 ;  /* 0x0000005033502221 */ /* 0x000fca0000010000 */
[----:B------:R-:W-:-:S04]  /*18580*/  F2FP.F16.F32.PACK_AB R51, RZ, R80 ;  /* 0x00000050ff33723e */ /* 0x000fc800000000ff */
[----:B------:R-:W-:-:S07]  /*18590*/  PRMT R51, R91, 0x5410, R51 ;  /* 0x000054105b337816 */ /* 0x000fce0000000033 */
.L_x_2981:
[----:B------:R-:W-:Y:S02]  /*185a0*/  ISETP.NE.AND P2, PT, R83, RZ, PT ;  /* 0x000000ff5300720c */ /* 0x000fe40003f45270 */
[----:B------:R-:W-:Y:S02]  /*185b0*/  SEL R83, RZ, 0x1000000, !P5 ;  /* 0x01000000ff537807 */ /* 0x000fe40006800000 */
[----:B------:R-:W-:Y:S02]  /*185c0*/  SEL R90, RZ, 0x10000, !P4 ;  /* 0x00010000ff5a7807 */ /* 0x000fe40006000000 */
[----:B------:R-:W-:Y:S02]  /*185d0*/  ISETP.NE.AND P5, PT, R84, RZ, PT ;  /* 0x000000ff5400720c */ /* 0x000fe40003fa5270 */
[----:B------:R-:W-:Y:S02]  /*185e0*/  ISETP.NE.AND P4, PT, R85, RZ, PT ;  /* 0x000000ff5500720c */ /* 0x000fe40003f85270 */
[----:B------:R-:W-:Y:S01]  /*185f0*/  ISETP.NE.AND P6, PT, R87, RZ, PT ;  /* 0x000000ff5700720c */ /* 0x000fe20003fc5270 */
[----:B------:R-:W0:Y:S01]  /*18600*/  LDC.64 R84, c[0x0][0x3a8] ;  /* 0x0000ea00ff547b82 */ /* 0x000e220000000a00 */
[----:B------:R-:W-:-:S02]  /*18610*/  SEL R89, RZ, 0x100, !P3 ;  /* 0x00000100ff597807 */ /* 0x000fc40005800000 */
[----:B------:R-:W-:Y:S02]  /*18620*/  ISETP.NE.AND P3, PT, R88, RZ, PT ;  /* 0x000000ff5800720c */ /* 0x000fe40003f65270 */
[----:B------:R-:W-:Y:S02]  /*18630*/  LOP3.LUT R90, R89, R83, R90, 0xfe, !PT ;  /* 0x00000053595a7212 */ /* 0x000fe400078efe5a */
[----:B------:R-:W-:Y:S01]  /*18640*/  SEL R88, RZ, 0x1000000, !P3 ;  /* 0x01000000ff587807 */ /* 0x000fe20005800000 */
[----:B------:R-:W1:Y:S01]  /*18650*/  LDC.64 R86, c[0x0][0x3b0] ;  /* 0x0000ec00ff567b82 */ /* 0x000e620000000a00 */
[----:B------:R-:W-:Y:S02]  /*18660*/  SEL R89, RZ, 0x10000, !P4 ;  /* 0x00010000ff597807 */ /* 0x000fe40006000000 */
        /* <DEDUP_REMOVED lines=11> */
[----:B--2---:R-:W-:Y:S02]  /*18720*/  SHF.L.U32 R48, R55, 0x10, RZ ;  /* 0x0000001037307819 */ /* 0x004fe400000006ff */
        /* <DEDUP_REMOVED lines=19> */
.L_x_2899:
[----:B------:R-:W-:Y:S05]  /*18860*/  BSYNC.RECONVERGENT B1 ;  /* 0x0000000000017941 */ /* 0x000fea0003800200 */
.L_x_2898:
        /* <DEDUP_REMOVED lines=101> */
.L_x_3041:
[----:B01----:R-:W-:Y:S01]  /*18ec0*/  FADD.FTZ R82, R82, R87 ;  /* 0x0000005752527221 */ /* 0x003fe20000010000 */
[C---:B------:R-:W-:Y:S01]  /*18ed0*/  FMUL.FTZ R84, R83.reuse, R83 ;  /* 0x0000005353547220 */ /* 0x040fe20000410000 */
        /* <DEDUP_REMOVED lines=17> */
[----:B------:R-:W-:Y:S02]  /*18ff0*/  HADD2.F32 R83, -RZ, R32.H0_H0 ;  /* 0x20000020ff537230 */ /* 0x000fe40000004100 */
[----:B------:R-:W-:Y:S01]  /*19000*/  FMUL.FTZ R48, R84, R49 ;  /* 0x0000003154307220 */ /* 0x000fe20000410000 */
[----:B------:R-:W-:Y:S01]  /*19010*/  FADD.FTZ R49, R62, -R85 ;  /* 0x800000553e317221 */ /* 0x000fe20000010000 */
[----:B------:R-:W-:Y:S02]  /*19020*/  HADD2.F32 R50, -RZ, R36.H1_H1 ;  /* 0x30000024ff327230 */ /* 0x000fe40000004100 */
[----:B------:R-:W-:Y:S02]  /*19030*/  HADD2.F32 R82, -RZ, R32.H1_H1 ;  /* 0x30000020ff527230 */ /* 0x000fe40000004100 */
[----:B------:R-:W-:Y:S01]  /*19040*/  FMUL.FTZ R49, R84, R49 ;  /* 0x0000003154317220 */ /* 0x000fe20000410000 */
[----:B------:R-:W-:Y:S01]  /*19050*/  FFMA.FTZ R48, R48, R51, R83 ;  /* 0x0000003330307223 */ /* 0x000fe20000010053 */
[----:B------:R-:W-:Y:S01]  /*19060*/  FADD.FTZ R51, R61, -R85 ;  /* 0x800000553d337221 */ /* 0x000fe20000010000 */
[----:B------:R-:W-:-:S02]  /*19070*/  HADD2.F32 R86, -RZ, R37.H1_H1 ;  /* 0x30000025ff567230 */ /* 0x000fc40000004100 */
[----:B------:R-:W-:Y:S01]  /*19080*/  FFMA.FTZ R87, R49, R50, R82 ;  /* 0x0000003231577223 */ /* 0x000fe20000010052 */
[----:B------:R-:W-:Y:S02]  /*19090*/  HADD2.F32 R50, -RZ, R37.H0_H0 ;  /* 0x20000025ff327230 */ /* 0x000fe40000004100 */
[----:B------:R-:W-:Y:S01]  /*190a0*/  FMUL.FTZ R49, R84, R51 ;  /* 0x0000003354317220 */ /* 0x000fe20000410000 */
[--C-:B------:R-:W-:Y:S02]  /*190b0*/  HADD2.F32 R82, -RZ, R33.reuse.H0_H0 ;  /* 0x20000021ff527230 */ /* 0x100fe40000004100 */
[----:B------:R-:W-:Y:S01]  /*190c0*/  FADD.FTZ R51, R65, -R85 ;  /* 0x8000005541337221 */ /* 0x000fe20000010000 */
[--C-:B------:R-:W-:Y:S01]  /*190d0*/  HADD2.F32 R83, -RZ, R34.reuse.H0_H0 ;  /* 0x20000022ff537230 */ /* 0x100fe20000004100 */
[----:B------:R-:W-:Y:S01]  /*190e0*/  F2FP.F16.F32.PACK_AB R48, R87, R48 ;  /* 0x000000305730723e */ /* 0x000fe200000000ff */
[----:B------:R-:W-:Y:S02]  /*190f0*/  HADD2.F32 R88, -RZ, R34.H1_H1 ;  /* 0x30000022ff587230 */ /* 0x000fe40000004100 */
[----:B------:R-:W-:Y:S01]  /*19100*/  FFMA.FTZ R49, R49, R50, R82 ;  /* 0x0000003231317223 */ /* 0x000fe20000010052 */
[----:B------:R-:W-:-:S02]  /*19110*/  HADD2.F32 R50, -RZ, R33.H1_H1 ;  /* 0x30000021ff327230 */ /* 0x000fc40000004100 */
[----:B------:R-:W-:Y:S01]  /*19120*/  FMUL.FTZ R51, R84, R51 ;  /* 0x0000003354337220 */ /* 0x000fe20000410000 */
[----:B------:R-:W-:-:S03]  /*19130*/  HADD2.F32 R82, -RZ, R38.H1_H1 ;  /* 0x30000026ff527230 */ /* 0x000fc60000004100 */
[----:B------:R-:W-:Y:S01]  /*19140*/  FFMA.FTZ R86, R51, R86, R50 ;  /* 0x0000005633567223 */ /* 0x000fe20000010032 */
[----:B------:R-:W-:-:S04]  /*19150*/  FADD.FTZ R51, R66, -R85 ;  /* 0x8000005542337221 */ /* 0x000fc80000010000 */
[----:B------:R-:W-:Y:S01]  /*19160*/  FMUL.FTZ R50, R84, R51 ;  /* 0x0000003354327220 */ /* 0x000fe20000410000 */
[----:B------:R-:W-:Y:S01]  /*19170*/  HADD2.F32 R51, -RZ, R38.H0_H0 ;  /* 0x20000026ff337230 */ /* 0x000fe20000004100 */
[----:B------:R-:W-:-:S04]  /*19180*/  F2FP.F16.F32.PACK_AB R49, R86, R49 ;  /* 0x000000315631723e */ /* 0x000fc800000000ff */
[----:B------:R-:W-:Y:S01]  /*19190*/  FFMA.FTZ R50, R50, R51, R83 ;  /* 0x0000003332327223 */ /* 0x000fe20000010053 */
[--C-:B------:R-:W-:Y:S01]  /*191a0*/  FADD.FTZ R51, R71, -R85.reuse ;  /* 0x8000005547337221 */ /* 0x100fe20000010000 */
[----:B------:R-:W-:-:S03]  /*191b0*/  FADD.FTZ R83, R78, -R85 ;  /* 0x800000554e537221 */ /* 0x000fc60000010000 */
[C---:B------:R-:W-:Y:S01]  /*191c0*/  FMUL.FTZ R51, R84.reuse, R51 ;  /* 0x0000003354337220 */ /* 0x040fe20000410000 */
[----:B------:R-:W-:-:S03]  /*191d0*/  FMUL.FTZ R83, R84, R83 ;  /* 0x0000005354537220 */ /* 0x000fc60000410000 */
[----:B------:R-:W-:Y:S01]  /*191e0*/  FFMA.FTZ R89, R51, R82, R88 ;  /* 0x0000005233597223 */ /* 0x000fe20000010058 */
[----:B------:R-:W-:Y:S01]  /*191f0*/  FADD.FTZ R51, R72, -R85 ;  /* 0x8000005548337221 */ /* 0x000fe20000010000 */
[----:B------:R-:W-:Y:S02]  /*19200*/  HADD2.F32 R82, -RZ, R39.H0_H0 ;  /* 0x20000027ff527230 */ /* 0x000fe40000004100 */
[----:B------:R-:W-:Y:S02]  /*19210*/  HADD2.F32 R88, -RZ, R35.H0_H0 ;  /* 0x20000023ff587230 */ /* 0x000fe40000004100 */
[----:B------:R-:W-:Y:S01]  /*19220*/  FMUL.FTZ R51, R84, R51 ;  /* 0x0000003354337220 */ /* 0x000fe20000410000 */
[----:B------:R-:W-:-:S03]  /*19230*/  F2FP.F16.F32.PACK_AB R50, R89, R50 ;  /* 0x000000325932723e */ /* 0x000fc600000000ff */
[----:B------:R-:W-:Y:S01]  /*19240*/  FFMA.FTZ R51, R51, R82, R88 ;  /* 0x0000005233337223 */ /* 0x000fe20000010058 */
[----:B------:R-:W-:Y:S02]  /*19250*/  HADD2.F32 R82, -RZ, R39.H1_H1 ;  /* 0x30000027ff527230 */ /* 0x000fe40000004100 */
[----:B------:R-:W-:-:S05]  /*19260*/  HADD2.F32 R88, -RZ, R35.H1_H1 ;  /* 0x30000023ff587230 */ /* 0x000fca0000004100 */
[----:B------:R-:W-:Y:S02]  /*19270*/  FFMA.FTZ R88, R83, R82, R88 ;  /* 0x0000005253587223 */ /* 0x000fe40000010058 */
[----:B------:R-:W0:Y:S03]  /*19280*/  LDC.64 R82, c[0x0][0x428] ;  /* 0x00010a00ff527b82 */ /* 0x000e260000000a00 */
[----:B------:R-:W-:Y:S01]  /*19290*/  F2FP.F16.F32.PACK_AB R51, R88, R51 ;  /* 0x000000335833723e */ /* 0x000fe200000000ff */
[----:B0-----:R-:W-:-:S04]  /*192a0*/  IMAD.WIDE.U32 R82, R77, 0x10, R82 ;  /* 0x000000104d527825 */ /* 0x001fc800078e0052 */
[----:B------:R-:W-:Y:S01]  /*192b0*/  VIADD R77, R77, 0x20 ;  /* 0x000000204d4d7836 */ /* 0x000fe20000000000 */
[----:B------:R1:W-:Y:S06]  /*192c0*/  STG.E.128 desc[UR8][R82.64], R48 ;  /* 0x0000003052007986 */ /* 0x0003ec000c101d08 */
.L_x_3024:
[----:B------:R-:W-:Y:S05]  /*192d0*/  BSYNC.RECONVERGENT B1 ;  /* 0x0000000000017941 */ /* 0x000fea0003800200 */
.L_x_3023:
[----:B------:R-:W-:Y:S01]  /*192e0*/  ISETP.GE.U32.AND P2, PT, R12, 0x40, PT ;  /* 0x000000400c00780c */ /* 0x000fe20003f46070 */
[----:B------:R-:W-:-:S12]  /*192f0*/  BSSY.RECONVERGENT B1, `(.L_x_3025) ;  /* 0x0000032000017945 */ /* 0x000fd80003800200 */
[----:B------:R-:W-:Y:S05]  /*19300*/  @!P2 BRA `(.L_x_3026) ;  /* 0x0000000000c0a947 */ /* 0x000fea0003800000 */
[--C-:B01----:R-:W-:Y:S01]  /*19310*/  FADD.FTZ R49, R57, -R85.reuse ;  /* 0x8000005539317221 */ /* 0x103fe20000010000 */
        /* <DEDUP_REMOVED lines=44> */
[C---:B0-----:R-:W-:Y:S01]  /*195e0*/  IMAD.WIDE.U32 R82, R77.reuse, 0x10, R82 ;  /* 0x000000104d527825 */ /* 0x041fe200078e0052 */
[----:B------:R-:W-:-:S04]  /*195f0*/  IADD3 R77, PT, PT, R77, 0x20, RZ ;  /* 0x000000204d4d7810 */ /* 0x000fc80007ffe0ff */
[----:B------:R2:W-:Y:S03]  /*19600*/  STG.E.128 desc[UR8][R82.64], R48 ;  /* 0x0000003052007986 */ /* 0x0005e6000c101d08 */
.L_x_3026:
[----:B------:R-:W-:Y:S05]  /*19610*/  BSYNC.RECONVERGENT B1 ;  /* 0x0000000000017941 */ /* 0x000fea0003800200 */
.L_x_3025:
[----:B------:R-:W-:Y:S04]  /*19620*/  BSSY.RECONVERGENT B1, `(.L_x_3027) ;  /* 0x0000031000017945 */ /* 0x000fe80003800200 */
[----:B------:R-:W-:Y:S05]  /*19630*/  @!P0 BRA `(.L_x_3028) ;  /* 0x0000000000bc8947 */ /* 0x000fea0003800000 */
[--C-:B012---:R-:W-:Y:S01]  /*19640*/  FADD.FTZ R49, R58, -R85.reuse ;  /* 0x800000553a317221 */ /* 0x107fe20000010000 */
[----:B-----5:R-:W-:Y:S02]  /*19650*/  HADD2.F32 R51, -RZ, R20.H0_H0 ;  /* 0x20000014ff337230 */ /* 0x020fe40000004100 */
[----:B------:R-:W-:Y:S02]  /*19660*/  HADD2.F32 R83, -RZ, R16.H0_H0 ;  /* 0x20000010ff537230 */ /* 0x000fe40000004100 */
[C---:B------:R-:W-:Y:S01]  /*19670*/  FMUL.FTZ R48, R84.reuse, R49 ;  /* 0x0000003154307220 */ /* 0x040fe20000410000 */
        /* <DEDUP_REMOVED lines=25> */
[----:B------:R-:W-:-:S04]  /*19810*/  FADD.FTZ R51, R75, -R85 ;  /* 0x800000554b337221 */ /* 0x000fc80000010000 */
[----:B------:R-:W-:-:S04]  /*19820*/  FMUL.FTZ R51, R84, R51 ;  /* 0x0000003354337220 */ /* 0x000fc80000410000 */
[----:B------:R-:W-:Y:S01]  /*19830*/  FFMA.FTZ R89, R51, R82, R88 ;  /* 0x0000005233597223 */ /* 0x000fe20000010058 */
[--C-:B------:R-:W-:Y:S01]  /*19840*/  FADD.FTZ R51, R76, -R85.reuse ;  /* 0x800000554c337221 */ /* 0x100fe20000010000 */
[----:B------:R-:W-:Y:S02]  /*19850*/  HADD2.F32 R82, -RZ, R23.H0_H0 ;  /* 0x20000017ff527230 */ /* 0x000fe40000004100 */
[----:B------:R-:W-:Y:S01]  /*19860*/  FADD.FTZ R85, R80, -R85 ;  /* 0x8000005550557221 */ /* 0x000fe20000010000 */
[----:B------:R-:W-:Y:S02]  /*19870*/  HADD2.F32 R88, -RZ, R19.H0_H0 ;  /* 0x20000013ff587230 */ /* 0x000fe40000004100 */
[C---:B------:R-:W-:Y:S01]  /*19880*/  FMUL.FTZ R51, R84.reuse, R51 ;  /* 0x0000003354337220 */ /* 0x040fe20000410000 */
[----:B------:R-:W-:Y:S01]  /*19890*/  F2FP.F16.F32.PACK_AB R50, R89, R50 ;  /* 0x000000325932723e */ /* 0x000fe200000000ff */
[----:B------:R-:W-:Y:S01]  /*198a0*/  FMUL.FTZ R85, R84, R85 ;  /* 0x0000005554557220 */ /* 0x000fe20000410000 */
[----:B------:R-:W-:-:S02]  /*198b0*/  HADD2.F32 R84, -RZ, R23.H1_H1 ;  /* 0x30000017ff547230 */ /* 0x000fc40000004100 */
[----:B------:R-:W-:Y:S01]  /*198c0*/  FFMA.FTZ R51, R51, R82, R88 ;  /* 0x0000005233337223 */ /* 0x000fe20000010058 */
[----:B------:R-:W-:Y:S01]  /*198d0*/  HADD2.F32 R88, -RZ, R19.H1_H1 ;  /* 0x30000013ff587230 */ /* 0x000fe20000004100 */
[----:B------:R-:W0:Y:S04]  /*198e0*/  LDC.64 R82, c[0x0][0x428] ;  /* 0x00010a00ff527b82 */ /* 0x000e280000000a00 */
[----:B------:R-:W-:-:S05]  /*198f0*/  FFMA.FTZ R84, R85, R84, R88 ;  /* 0x0000005455547223 */ /* 0x000fca0000010058 */
[----:B------:R-:W-:Y:S01]  /*19900*/  F2FP.F16.F32.PACK_AB R51, R84, R51 ;  /* 0x000000335433723e */ /* 0x000fe200000000ff */
[----:B0-----:R-:W-:-:S05]  /*19910*/  IMAD.WIDE.U32 R82, R77, 0x10, R82 ;  /* 0x000000104d527825 */ /* 0x001fca00078e0052 */
[----:B------:R3:W-:Y:S02]  /*19920*/  STG.E.128 desc[UR8][R82.64], R48 ;  /* 0x0000003052007986 */ /* 0x0007e4000c101d08 */
.L_x_3028:
[----:B------:R-:W-:Y:S05]  /*19930*/  BSYNC.RECONVERGENT B1 ;  /* 0x0000000000017941 */ /* 0x000fea0003800200 */
.L_x_3027:
[----:B0123--:R-:W0:Y:S02]  /*19940*/  LDC.64 R48, c[0x0][0x380] ;  /* 0x0000e000ff307b82 */ /* 0x00fe240000000a00 */
[----:B0-----:R-:W-:-:S05]  /*19950*/  IMAD R9, R48, 0x4, R9 ;  /* 0x0000000430097824 */ /* 0x001fca00078e0209 */
[----:B------:R-:W-:-:S13]  /*19960*/  ISETP.GE.AND P0, PT, R9, R49, PT ;  /* 0x000000310900720c */ /* 0x000fda0003f06270 */
[----:B------:R-:W-:Y:S05]  /*19970*/  @!P0 BRA `(.L_x_3029) ;  /* 0xfffffe7000608947 */ /* 0x000fea000383ffff */
[----:B------:R-:W-:Y:S05]  /*19980*/  BSYNC B0 ;  /* 0x0000000000007941 */ /* 0x000fea0003800000 */
.L_x_2647:
[----:B------:R-:W-:Y:S05]  /*19990*/  EXIT ;  /* 0x000000000000794d */ /* 0x000fea0003800000 */
.L_x_3022:
[----:B------:R-:W-:Y:S01]  /*199a0*/  HFMA2 R91, -RZ, RZ, 0, 1.847743988037109375e-06 ;  /* 0x0000001fff5b7431 */ /* 0x000fe200000001ff */
[----:B------:R-:W-:Y:S01]  /*199b0*/  BSSY B1, `(.L_x_3030) ;  /* 0x0000007000017945 */ /* 0x000fe20003800000 */
[----:B------:R-:W-:Y:S01]  /*199c0*/  MOV R89, R48 ;  /* 0x0000003000597202 */ /* 0x000fe20000000f00 */
[----:B------:R-:W-:Y:S02]  /*199d0*/  IMAD.MOV.U32 R88, RZ, RZ, 0x1 ;  /* 0x00000001ff587424 */ /* 0x000fe400078e00ff */
[----:B------:R-:W-:-:S07]  /*199e0*/  IMAD.MOV.U32 R86, RZ, RZ, -0x1 ;  /* 0xffffffffff567424 */ /* 0x000fce00078e00ff */
[----:B-----5:R-:W-:Y:S05]  /*199f0*/  WARPSYNC.COLLECTIVE R86, `(.L_x_3031) ;  /* 0x0000000056087348 */ /* 0x020fea0003c00000 */
[----:B------:R0:W1:Y:S02]  /*19a00*/  SHFL.BFLY P5, R87, R89, R88, R91 ;  /* 0x0c00005859577389 */ /* 0x00006400000a005b */
[----:B01---5:R-:W-:Y:S05]  /*19a10*/  ENDCOLLECTIVE ;  /* 0x000000000000791b */ /* 0x023fea0003800000 */
.L_x_3031:
[----:B------:R-:W-:Y:S05]  /*19a20*/  BSYNC B1 ;  /* 0x0000000000017941 */ /* 0x000fea0003800000 */
.L_x_3030:
        /* <DEDUP_REMOVED lines=9> */
.L_x_3032:
[----:B------:R-:W-:Y:S02]  /*19ac0*/  IMAD.MOV.U32 R88, RZ, RZ, 0x4 ;  /* 0x00000004ff587424 */ /* 0x000fe400078e00ff */
[----:B------:R-:W-:-:S04]  /*19ad0*/  IMAD.MOV.U32 R49, RZ, RZ, R87 ;  /* 0x000000ffff317224 */ /* 0x000fc800078e0057 */
[----:B------:R-:W-:-:S05]  /*19ae0*/  FADD.FTZ R51, R50, R49 ;  /* 0x0000003132337221 */ /* 0x000fca0000010000 */
[----:B------:R-:W-:-:S07]  /*19af0*/  MOV R89, R51 ;  /* 0x0000003300597202 */ /* 0x000fce0000000f00 */
[----:B------:R-:W-:Y:S05]  /*19b00*/  WARPSYNC.COLLECTIVE R86, `(.L_x_3033) ;  /* 0x0000000056087348 */ /* 0x000fea0003c00000 */
[----:B------:R0:W1:Y:S02]  /*19b10*/  SHFL.BFLY P5, R87, R89, R88, R91 ;  /* 0x0c00005859577389 */ /* 0x00006400000a005b */
[----:B01----:R-:W-:Y:S05]  /*19b20*/  ENDCOLLECTIVE ;  /* 0x000000000000791b */ /* 0x003fea0003800000 */
.L_x_3033:
[----:B------:R-:W-:Y:S01]  /*19b30*/  HFMA2 R88, -RZ, RZ, 0, 4.76837158203125e-07 ;  /* 0x00000008ff587431 */ /* 0x000fe200000001ff */
[----:B------:R-:W-:-:S05]  /*19b40*/  MOV R82, R87 ;  /* 0x0000005700527202 */ /* 0x000fca0000000f00 */
[----:B------:R-:W-:-:S04]  /*19b50*/  FADD.FTZ R82, R51, R82 ;  /* 0x0000005233527221 */ /* 0x000fc80000010000 */
[----:B------:R-:W-:-:S07]  /*19b60*/  IMAD.MOV.U32 R89, RZ, RZ, R82 ;  /* 0x000000ffff597224 */ /* 0x000fce00078e0052 */
[----:B------:R-:W-:Y:S05]  /*19b70*/  WARPSYNC.COLLECTIVE R86, `(.L_x_3034) ;  /* 0x0000000056087348 */ /* 0x000fea0003c00000 */
[----:B------:R0:W1:Y:S02]  /*19b80*/  SHFL.BFLY P5, R87, R89, R88, R91 ;  /* 0x0c00005859577389 */ /* 0x00006400000a005b */
[----:B01----:R-:W-:Y:S05]  /*19b90*/  ENDCOLLECTIVE ;  /* 0x000000000000791b */ /* 0x003fea0003800000 */
.L_x_3034:
        /* <DEDUP_REMOVED lines=8> */
.L_x_3035:
        /* <DEDUP_REMOVED lines=57> */
.L_x_3036:
[----:B------:R-:W-:Y:S02]  /*19fb0*/  IMAD.MOV.U32 R88, RZ, RZ, 0x2 ;  /* 0x00000002ff587424 */ /* 0x000fe400078e00ff */
[----:B------:R-:W-:-:S04]  /*19fc0*/  IMAD.MOV.U32 R51, RZ, RZ, R87 ;  /* 0x000000ffff337224 */ /* 0x000fc800078e0057 */
[----:B------:R-:W-:-:S05]  /*19fd0*/  FADD.FTZ R51, R48, R51 ;  /* 0x0000003330337221 */ /* 0x000fca0000010000 */
[----:B------:R-:W-:-:S07]  /*19fe0*/  MOV R89, R51 ;  /* 0x0000003300597202 */ /* 0x000fce0000000f00 */
[----:B------:R-:W-:Y:S05]  /*19ff0*/  WARPSYNC.COLLECTIVE R86, `(.L_x_3037) ;  /* 0x0000000056087348 */ /* 0x000fea0003c00000 */
[----:B------:R0:W1:Y:S02]  /*1a000*/  SHFL.BFLY P5, R87, R89, R88, R91 ;  /* 0x0c00005859577389 */ /* 0x00006400000a005b */
[----:B01----:R-:W-:Y:S05]  /*1a010*/  ENDCOLLECTIVE ;  /* 0x000000000000791b */ /* 0x003fea0003800000 */
.L_x_3037:
[----:B------:R-:W-:Y:S01]  /*1a020*/  HFMA2 R88, -RZ, RZ, 0, 2.384185791015625e-07 ;  /* 0x00000004ff587431 */ /* 0x000fe200000001ff */
[----:B------:R-:W-:-:S05]  /*1a030*/  MOV R50, R87 ;  /* 0x0000005700327202 */ /* 0x000fca0000000f00 */
[----:B------:R-:W-:-:S04]  /*1a040*/  FADD.FTZ R50, R51, R50 ;  /* 0x0000003233327221 */ /* 0x000fc80000010000 */
[----:B------:R-:W-:-:S07]  /*1a050*/  IMAD.MOV.U32 R89, RZ, RZ, R50 ;  /* 0x000000ffff597224 */ /* 0x000fce00078e0032 */
[----:B------:R-:W-:Y:S05]  /*1a060*/  WARPSYNC.COLLECTIVE R86, `(.L_x_3038) ;  /* 0x0000000056087348 */ /* 0x000fea0003c00000 */
[----:B------:R0:W1:Y:S02]  /*1a070*/  SHFL.BFLY P5, R87, R89, R88, R91 ;  /* 0x0c00005859577389 */ /* 0x00006400000a005b */
[----:B01----:R-:W-:Y:S05]  /*1a080*/  ENDCOLLECTIVE ;  /* 0x000000000000791b */ /* 0x003fea0003800000 */
.L_x_3038:
[----:B------:R-:W-:Y:S02]  /*1a090*/  IMAD.MOV.U32 R88, RZ, RZ, 0x8 ;  /* 0x00000008ff587424 */ /* 0x000fe400078e00ff */
[----:B------:R-:W-:-:S04]  /*1a0a0*/  IMAD.MOV.U32 R85, RZ, RZ, R87 ;  /* 0x000000ffff557224 */ /* 0x000fc800078e0057 */
[----:B------:R-:W-:-:S05]  /*1a0b0*/  FADD.FTZ R85, R50, R85 ;  /* 0x0000005532557221 */ /* 0x000fca0000010000 */
[----:B------:R-:W-:-:S07]  /*1a0c0*/  MOV R89, R85 ;  /* 0x0000005500597202 */ /* 0x000fce0000000f00 */
[----:B------:R-:W-:Y:S05]  /*1a0d0*/  WARPSYNC.COLLECTIVE R86, `(.L_x_3039) ;  /* 0x0000000056087348 */ /* 0x000fea0003c00000 */
[----:B------:R0:W1:Y:S02]  /*1a0e0*/  SHFL.BFLY P5, R87, R89, R88, R91 ;  /* 0x0c00005859577389 */ /* 0x00006400000a005b */
[----:B01----:R-:W-:Y:S05]  /*1a0f0*/  ENDCOLLECTIVE ;  /* 0x000000000000791b */ /* 0x003fea0003800000 */
.L_x_3039:
[----:B------:R-:W-:Y:S01]  /*1a100*/  HFMA2 R88, -RZ, RZ, 0, 9.5367431640625e-07 ;  /* 0x00000010ff587431 */ /* 0x000fe200000001ff */
[----:B------:R-:W-:-:S05]  /*1a110*/  MOV R82, R87 ;  /* 0x0000005700527202 */ /* 0x000fca0000000f00 */
[----:B------:R-:W-:-:S04]  /*1a120*/  FADD.FTZ R82, R85, R82 ;  /* 0x0000005255527221 */ /* 0x000fc80000010000 */
[----:B------:R-:W-:-:S07]  /*1a130*/  IMAD.MOV.U32 R89, RZ, RZ, R82 ;  /* 0x000000ffff597224 */ /* 0x000fce00078e0052 */
[----:B------:R-:W-:Y:S05]  /*1a140*/  WARPSYNC.COLLECTIVE R86, `(.L_x_3040) ;  /* 0x0000000056087348 */ /* 0x000fea0003c00000 */
[----:B------:R0:W1:Y:S02]  /*1a150*/  SHFL.BFLY P5, R87, R89, R88, R91 ;  /* 0x0c00005859577389 */ /* 0x00006400000a005b */
[----:B01----:R-:W-:Y:S05]  /*1a160*/  ENDCOLLECTIVE ;  /* 0x000000000000791b */ /* 0x003fea0003800000 */
.L_x_3040:
[----:B------:R-:W-:Y:S05]  /*1a170*/  BRA `(.L_x_3041) ;  /* 0xffffffec00507947 */ /* 0x000fea000383ffff */
.L_x_3042:
        /* <DEDUP_REMOVED lines=16> */
.L_x_17359:


//--------------------- .text._ZN10layer_norm31ln_parallel_residual_fwd_kernelINS_13Kernel_traitsI6__halfS2_S2_S2_fjLj768ELj1ELj4ELj1ELj16ENS_18Kernel_traits_baseILj768ES2_S2_S2_S2_fjLj128EEEEELb1ELb1ELb1EEEvNS_9FwdParamsE --------------------------
	.section	.text._ZN10layer_norm31ln_parallel_residual_fwd_kernelINS_13Kernel_traitsI6__halfS2_S2_S2_fjLj768ELj1ELj4ELj1ELj16ENS_18Kernel_traits_baseILj768ES2_S2_S2_S2_fjLj128EEEEELb1ELb1ELb1EEEvNS_9FwdParamsE,"ax",@progbits
	.align	128
        .global         _ZN10layer_norm31ln_parallel_residual_fwd_kernelINS_13Kernel_traitsI6__halfS2_S2_S2_fjLj768ELj1ELj4ELj1ELj16ENS_18Kernel_traits_baseILj768ES2_S2_S2_S2_fjLj128EEEEELb1ELb1ELb1EEEvNS_9FwdParamsE
        .type           _ZN10layer_norm31ln_parallel_residual_fwd_kernelINS_13Kernel_traitsI6__halfS2_S2_S2_fjLj768ELj1ELj4ELj1ELj16ENS_18Kernel_traits_baseILj768ES2_S2_S2_S2_fjLj128EEEEELb1ELb1ELb1EEEvNS_9FwdParamsE,@function
        .size           _ZN10layer_norm31ln_parallel_residual_fwd_kernelINS_13Kernel_traitsI6__halfS2_S2_S2_fjLj768ELj1ELj4ELj1ELj16ENS_18Kernel_traits_baseILj768ES2_S2_S2_S2_fjLj128EEEEELb1ELb1ELb1EEEvNS_9FwdParamsE,(.L_x_17360 - _ZN10layer_norm31ln_parallel_residual_fwd_kernelINS_13Kernel_traitsI6__halfS2_S2_S2_fjLj768ELj1ELj4ELj1ELj16ENS_18Kernel_traits_baseILj768ES2_S2_S2_S2_fjLj128EEEEELb1ELb1ELb1EEEvNS_9FwdParamsE)
        .other          _ZN10layer_norm31ln_parallel_residual_fwd_kernelINS_13Kernel_traitsI6__halfS2_S2_S2_fjLj768ELj1ELj4ELj1ELj16ENS_18Kernel_traits_baseILj768ES2_S2_S2_S2_fjLj128EEEEELb1ELb1ELb1EEEvNS_9FwdParamsE,@"STO_CUDA_ENTRY STV_DEFAULT"
_ZN10layer_norm31ln_parallel_residual_fwd_kernelINS_13Kernel_traitsI6__halfS2_S2_S2_fjLj768ELj1ELj4ELj1ELj16ENS_18Kernel_traits_baseILj768ES2_S2_S2_S2_fjLj128EEEEELb1ELb1ELb1EEEvNS_9FwdParamsE:
.text._ZN10layer_norm31ln_parallel_residual_fwd_kernelINS_13Kernel_traitsI6__halfS2_S2_S2_fjLj768ELj1ELj4ELj1ELj16ENS_18Kernel_traits_baseILj768ES2_S2_S2_S2_fjLj128EEEEELb1ELb1ELb1EEEvNS_9FwdParamsE:
        /* <DEDUP_REMOVED lines=37> */
[----:B--2---:R-:W-:-:S03]  /*0250*/  IMAD R4, R23, UR5, R22 ;  /* 0x0000000517047c24 */ /* 0x004fc6000f8e0216 */
[----:B------:R-:W-:-:S03]  /*0260*/  @P1 IADD3.X R67, PT, PT, RZ, R5, RZ, P3, !PT ;  /* 0x00000005ff431210 */ /* 0x000fc60001ffe4ff */
[----:B-1----:R-:W-:Y:S06]  /*0270*/  @P2 EXIT ;  /* 0x000000000000294d */ /* 0x002fec0003800000 */
[--C-:B------:R-:W-:Y:S01]  /*0280*/  SHF.R.U64 R3, R66, 0x2, R67.reuse ;  /* 0x0000000242037819 */ /* 0x100fe20000001243 */
[----:B------:R-:W-:Y:S01]  /*0290*/  IMAD.MOV.U32 R2, RZ, RZ, R4 ;  /* 0x000000ffff027224 */ /* 0x000fe200078e0004 */
[----:B------:R-:W-:Y:S01]  /*02a0*/  SHF.R.U32.HI R4, RZ, 0x2, R67 ;  /* 0x00000002ff047819 */ /* 0x000fe20000011643 */
[----:B------:R-:W-:Y:S01]  /*02b0*/  UIADD3 UR13, UPT, UPT, UR6, -0x61c88647, URZ ;  /* 0x9e3779b9060d7890 */ /* 0x000fe2000fffe0ff */
[----:B-----5:R-:W-:Y:S01]  /*02c0*/  @!P0 CS2R R102, SRZ ;  /* 0x0000000000668805 */ /* 0x020fe2000001ff00 */
[----:B------:R-:W-:Y:S01]  /*02d0*/  IMAD.HI.U32 R5, R2, -0x326172a9, RZ ;  /* 0xcd9e8d5702057827 */ /* 0x000fe200078e00ff */
[----:B------:R-:W-:Y:S01]  /*02e0*/  UIADD3 UR14, UPT, UPT, UR7, -0x4498517b, URZ ;  /* 0xbb67ae85070e7890 */ /* 0x000fe2000fffe0ff */
[----:B------:R-:W-:Y:S01]  /*02f0*/  @!P0 CS2R R86, SRZ ;  /* 0x0000000000568805 */ /* 0x000fe2000001ff00 */
[----:B------:R-:W-:Y:S01]  /*0300*/  UIADD3 UR15, UPT, UPT, UR6, 0x3c6ef372, URZ ;  /* 0x3c6ef372060f7890 */ /* 0x000fe2000fffe0ff */
[C---:B------:R-:W-:Y:S01]  /*0310*/  IMAD.HI.U32 R6, R3.reuse, -0x2daee0ad, RZ ;  /* 0xd2511f5303067827 */ /* 0x040fe200078e00ff */
[----:B------:R-:W-:Y:S01]  /*0320*/  LOP3.LUT R5, R4, UR6, R5, 0x96, !PT ;  /* 0x0000000604057c12 */ /* 0x000fe2000f8e9605 */
[----:B------:R-:W-:Y:S01]  /*0330*/  UIADD3 UR16, UPT, UPT, UR7, 0x76cf5d0a, URZ ;  /* 0x76cf5d0a07107890 */ /* 0x000fe2000fffe0ff */
[----:B------:R-:W-:Y:S01]  /*0340*/  @!P0 CS2R R118, SRZ ;  /* 0x0000000000768805 */ /* 0x000fe2000001ff00 */
[----:B------:R-:W-:Y:S01]  /*0350*/  IMAD R22, R3, -0x2daee0ad, RZ ;  /* 0xd2511f5303167824 */ /* 0x000fe200078e02ff */
[----:B------:R-:W-:Y:S01]  /*0360*/  LOP3.LUT R6, R6, UR7, RZ, 0x3c, !PT ;  /* 0x0000000706067c12 */ /* 0x000fe2000f8e3cff */
[C---:B------:R-:W-:Y:S01]  /*0370*/  IMAD.HI.U32 R21, R5.reuse, -0x2daee0ad, RZ ;  /* 0xd2511f5305157827 */ /* 0x040fe200078e00ff */
[----:B------:R-:W-:Y:S01]  /*0380*/  UIADD3 UR17, UPT, UPT, UR6, -0x255992d5, URZ ;  /* 0xdaa66d2b06117890 */ /* 0x000fe2000fffe0ff */
[----:B------:R-:W-:Y:S01]  /*0390*/  @!P0 CS2R R100, SRZ ;  /* 0x0000000000648805 */ /* 0x000fe2000001ff00 */
[----:B------:R-:W-:Y:S01]  /*03a0*/  UIADD3 UR18, UPT, UPT, UR7, 0x32370b8f, URZ ;  /* 0x32370b8f07127890 */ /* 0x000fe2000fffe0ff */
[----:B------:R-:W-:Y:S01]  /*03b0*/  IMAD R20, R2, -0x326172a9, RZ ;  /* 0xcd9e8d5702147824 */ /* 0x000fe200078e02ff */
[----:B------:R-:W-:Y:S01]  /*03c0*/  LOP3.LUT R21, R22, UR14, R21, 0x96, !PT ;  /* 0x0000000e16157c12 */ /* 0x000fe2000f8e9615 */
[C---:B------:R-:W-:Y:S01]  /*03d0*/  IMAD.HI.U32 R7, R6.reuse, -0x326172a9, RZ ;  /* 0xcd9e8d5706077827 */ /* 0x040fe200078e00ff */
[----:B------:R-:W-:Y:S01]  /*03e0*/  UIADD3 UR19, UPT, UPT, UR6, 0x78dde6e4, URZ ;  /* 0x78dde6e406137890 */ /* 0x000fe2000fffe0ff */
[----:B------:R-:W-:Y:S01]  /*03f0*/  @!P0 CS2R R84, SRZ ;  /* 0x0000000000548805 */ /* 0x000fe2000001ff00 */
[----:B------:R-:W-:Y:S01]  /*0400*/  UIADD3 UR20, UPT, UPT, UR7, -0x126145ec, URZ ;  /* 0xed9eba1407147890 */ /* 0x000fe2000fffe0ff */
[----:B------:R-:W-:Y:S01]  /*0410*/  IMAD R23, R6, -0x326172a9, RZ ;  /* 0xcd9e8d5706177824 */ /* 0x000fe200078e02ff */
[----:B------:R-:W-:Y:S01]  /*0420*/  LOP3.LUT R7, R20, UR13, R7, 0x96, !PT ;  /* 0x0000000d14077c12 */ /* 0x000fe2000f8e9607 */
[----:B------:R-:W-:Y:S01]  /*0430*/  IMAD R20, R5, -0x2daee0ad, RZ ;  /* 0xd2511f5305147824 */ /* 0x000fe200078e02ff */
[----:B------:R-:W-:Y:S01]  /*0440*/  UIADD3 UR21, UPT, UPT, UR6, 0x1715609d, URZ ;  /* 0x1715609d06157890 */ /* 0x000fe2000fffe0ff */
[----:B------:R-:W-:Y:S01]  /*0450*/  IMAD.HI.U32 R6, R21, -0x326172a9, RZ ;  /* 0xcd9e8d5715067827 */ /* 0x000fe200078e00ff */
[----:B------:R-:W-:Y:S01]  /*0460*/  UIADD3 UR22, UPT, UPT, UR7, -0x56f99767, URZ ;  /* 0xa906689907167890 */ /* 0x000fe2000fffe0ff */
[----:B------:R-:W-:Y:S01]  /*0470*/  @!P0 CS2R R116, SRZ ;  /* 0x0000000000748805 */ /* 0x000fe2000001ff00 */
[----:B------:R-:W-:Y:S01]  /*0480*/  UIADD3 UR23, UPT, UPT, UR6, -0x4ab325aa, URZ ;  /* 0xb54cda5606177890 */ /* 0x000fe2000fffe0ff */
[----:B------:R-:W-:Y:S01]  /*0490*/  IMAD.HI.U32 R5, R7, -0x2daee0ad, RZ ;  /* 0xd2511f5307057827 */ /* 0x000fe200078e00ff */
[----:B------:R-:W-:Y:S01]  /*04a0*/  LOP3.LUT R6, R23, UR15, R6, 0x96, !PT ;  /* 0x0000000f17067c12 */ /* 0x000fe2000f8e9606 */
[----:B------:R-:W-:Y:S01]  /*04b0*/  UIADD3 UR24, UPT, UPT, UR7, 0x646e171e, URZ ;  /* 0x646e171e07187890 */ /* 0x000fe2000fffe0ff */
[----:B------:R-:W-:Y:S01]  /*04c0*/  BSSY B0, `(.L_x_3043) ;  /* 0x00018a2000007945 */ /* 0x000fe20003800000 */
[----:B------:R-:W-:Y:S01]  /*04d0*/  IMAD R22, R7, -0x2daee0ad, RZ ;  /* 0xd2511f5307167824 */ /* 0x000fe200078e02ff */
[----:B------:R-:W-:Y:S01]  /*04e0*/  LOP3.LUT R5, R20, UR16, R5, 0x96, !PT ;  /* 0x0000001014057c12 */ /* 0x000fe2000f8e9605 */
[----:B------:R-:W-:Y:S01]  /*04f0*/  IMAD R20, R21, -0x326172a9, RZ ;  /* 0xcd9e8d5715147824 */ /* 0x000fe200078e02ff */
[----:B------:R-:W0:Y:S01]  /*0500*/  LDCU.64 UR4, c[0x0][0x398] ;  /* 0x00007300ff0477ac */ /* 0x000e220008000a00 */
[----:B------:R-:W-:Y:S01]  /*0510*/  IMAD.HI.U32 R21, R6, -0x2daee0ad, RZ ;  /* 0xd2511f5306157827 */ /* 0x000fe200078e00ff */
[----:B------:R-:W-:Y:S01]  /*0520*/  LOP3.LUT R66, R66, 0x3, RZ, 0xc0, !PT ;  /* 0x0000000342427812 */ /* 0x000fe200078ec0ff */
[----:B------:R-:W-:-:S02]  /*0530*/  UIADD3 UR25, UPT, UPT, UR6, 0x5384540f, URZ ;  /* 0x5384540f06197890 */ /* 0x000fc4000fffe0ff */
[C---:B------:R-:W-:Y:S01]  /*0540*/  IMAD.HI.U32 R7, R5.reuse, -0x326172a9, RZ ;  /* 0xcd9e8d5705077827 */ /* 0x040fe200078e00ff */
[----:B------:R-:W-:Y:S01]  /*0550*/  LOP3.LUT R21, R22, UR18, R21, 0x96, !PT ;  /* 0x0000001216157c12 */ /* 0x000fe2000f8e9615 */
[----:B------:R-:W-:Y:S02]  /*0560*/  UIADD3 UR26, UPT, UPT, UR7, 0x1fd5c5a3, URZ ;  /* 0x1fd5c5a3071a7890 */ /* 0x000fe4000fffe0ff */
[----:B------:R-:W-:Y:S01]  /*0570*/  IMAD R23, R6, -0x2daee0ad, RZ ;  /* 0xd2511f5306177824 */ /* 0x000fe200078e02ff */
[----:B------:R-:W-:Y:S01]  /*0580*/  LOP3.LUT R7, R20, UR17, R7, 0x96, !PT ;  /* 0x0000001114077c12 */ /* 0x000fe2000f8e9607 */
[----:B------:R-:W-:Y:S01]  /*0590*/  IMAD R20, R5, -0x326172a9, RZ ;  /* 0xcd9e8d5705147824 */ /* 0x000fe200078e02ff */
[----:B------:R-:W-:Y:S01]  /*05a0*/  UIADD3 UR27, UPT, UPT, UR6, -0xe443238, URZ ;  /* 0xf1bbcdc8061b7890 */ /* 0x000fe2000fffe0ff */
[----:B------:R-:W-:Y:S01]  /*05b0*/  IMAD.HI.U32 R5, R21, -0x326172a9, RZ ;  /* 0xcd9e8d5715057827 */ /* 0x000fe200078e00ff */
[----:B------:R-:W-:Y:S02]  /*05c0*/  UIADD3 UR28, UPT, UPT, UR7, -0x24c28bd8, URZ ;  /* 0xdb3d7428071c7890 */ /* 0x000fe4000fffe0ff */
[----:B------:R-:W-:Y:S01]  /*05d0*/  UIADD3 UR29, UPT, UPT, UR6, -0x700cb87f, URZ ;  /* 0x8ff34781061d7890 */ /* 0x000fe2000fffe0ff */
[----:B------:R-:W-:Y:S01]  /*05e0*/  IMAD.HI.U32 R6, R7, -0x2daee0ad, RZ ;  /* 0xd2511f5307067827 */ /* 0x000fe200078e00ff */
[----:B------:R-:W-:Y:S01]  /*05f0*/  LOP3.LUT R5, R20, UR19, R5, 0x96, !PT ;  /* 0x0000001314057c12 */ /* 0x000fe2000f8e9605 */
[----:B0-----:R-:W-:-:S02]  /*0600*/  UISETP.NE.U32.AND UP0, UPT, UR4, URZ, UPT ;  /* 0x000000ff0400728c */ /* 0x001fc4000bf05070 */
[----:B------:R-:W-:Y:S01]  /*0610*/  IMAD R20, R21, -0x326172a9, RZ ;  /* 0xcd9e8d5715147824 */ /* 0x000fe200078e02ff */
[----:B------:R-:W-:Y:S01]  /*0620*/  LOP3.LUT R6, R23, UR20, R6, 0x96, !PT ;  /* 0x0000001417067c12 */ /* 0x000fe2000f8e9606 */
[----:B------:R-:W-:Y:S01]  /*0630*/  IMAD R22, R7, -0x2daee0ad, RZ ;  /* 0xd2511f5307167824 */ /* 0x000fe200078e02ff */
[----:B------:R-:W0:Y:S01]  /*0640*/  LDCU.U8 UR4, c[0x0][0x410] ;  /* 0x00008200ff0477ac */ /* 0x000e220008000000 */
[----:B------:R-:W-:Y:S01]  /*0650*/  IMAD.HI.U32 R21, R5, -0x2daee0ad, RZ ;  /* 0xd2511f5305157827 */ /* 0x000fe200078e00ff */
[----:B------:R-:W-:-:S03]  /*0660*/  UIADD3 UR30, UPT, UPT, UR7, -0x695add53, URZ ;  /* 0x96a522ad071e7890 */ /* 0x000fc6000fffe0ff */
[----:B------:R-:W-:Y:S01]  /*0670*/  IMAD.HI.U32 R7, R6, -0x326172a9, RZ ;  /* 0xcd9e8d5706077827 */ /* 0x000fe200078e00ff */
[----:B------:R-:W-:Y:S01]  /*0680*/  LOP3.LUT R21, R22, UR22, R21, 0x96, !PT ;  /* 0x0000001616157c12 */ /* 0x000fe2000f8e9615 */
[----:B------:R-:W-:Y:S02]  /*0690*/  UISETP.NE.AND.EX UP0, UPT, UR5, URZ, UPT, UP0 ;  /* 0x000000ff0500728c */ /* 0x000fe4000bf05300 */
[----:B------:R-:W-:Y:S01]  /*06a0*/  IMAD R23, R5, -0x2daee0ad, RZ ;  /* 0xd2511f5305177824 */ /* 0x000fe200078e02ff */
[----:B------:R-:W-:Y:S01]  /*06b0*/  LOP3.LUT R7, R20, UR21, R7, 0x96, !PT ;  /* 0x0000001514077c12 */ /* 0x000fe2000f8e9607 */
[----:B------:R-:W-:Y:S01]  /*06c0*/  IMAD R6, R6, -0x326172a9, RZ ;  /* 0xcd9e8d5706067824 */ /* 0x000fe200078e02ff */
[----:B------:R-:W1:Y:S01]  /*06d0*/  LDCU UR31, c[0x0][0x404] ;  /* 0x00008080ff1f77ac */ /* 0x000e620008000800 */
[----:B------:R-:W-:Y:S01]  /*06e0*/  IMAD.HI.U32 R5, R21, -0x326172a9, RZ ;  /* 0xcd9e8d5715057827 */ /* 0x000fe200078e00ff */
[----:B------:R-:W-:Y:S01]  /*06f0*/  PLOP3.LUT P0, PT, PT, PT, UP0, 0x80, 0x8 ;  /* 0x000000000008781c */ /* 0x000fe20003f0f008 */
[----:B------:R-:W2:Y:S02]  /*0700*/  LDCU UR32, c[0x0][0x408] ;  /* 0x00008100ff2077ac */ /* 0x000ea40008000800 */
[C---:B------:R-:W-:Y:S01]  /*0710*/  IMAD.HI.U32 R20, R7.reuse, -0x2daee0ad, RZ ;  /* 0xd2511f5307147827 */ /* 0x040fe200078e00ff */
[----:B------:R-:W-:Y:S01]  /*0720*/  LOP3.LUT R6, R6, UR23, R5, 0x96, !PT ;  /* 0x0000001706067c12 */ /* 0x000fe2000f8e9605 */
[----:B------:R-:W3:Y:S02]  /*0730*/  LDCU UR5, c[0x0][0x388] ;  /* 0x00007100ff0577ac */ /* 0x000ee40008000800 */
[----:B------:R-:W-:Y:S01]  /*0740*/  IMAD R24, R7, -0x2daee0ad, RZ ;  /* 0xd2511f5307187824 */ /* 0x000fe200078e02ff */
[----:B------:R-:W-:Y:S01]  /*0750*/  LOP3.LUT R20, R23, UR24, R20, 0x96, !PT ;  /* 0x0000001817147c12 */ /* 0x000fe2000f8e9614 */
[----:B------:R-:W-:Y:S01]  /*0760*/  IMAD R22, R21, -0x326172a9, RZ ;  /* 0xcd9e8d5715167824 */ /* 0x000fe200078e02ff */
[----:B------:R-:W4:Y:S01]  /*0770*/  LDCU UR12, c[0x0][0x448] ;  /* 0x00008900ff0c77ac */ /* 0x000f220008000800 */
[----:B------:R-:W-:Y:S01]  /*0780*/  IMAD.HI.U32 R7, R6, -0x2daee0ad, RZ ;  /* 0xd2511f5306077827 */ /* 0x000fe200078e00ff */
[----:B------:R-:W1:Y:S03]  /*0790*/  LDCU.64 UR10, c[0x0][0x3a0] ;  /* 0x00007400ff0a77ac */ /* 0x000e660008000a00 */
[----:B------:R-:W-:Y:S01]  /*07a0*/  IMAD.HI.U32 R5, R20, -0x326172a9, RZ ;  /* 0xcd9e8d5714057827 */ /* 0x000fe200078e00ff */
[----:B------:R-:W-:Y:S01]  /*07b0*/  LOP3.LUT R7, R24, UR26, R7, 0x96, !PT ;  /* 0x0000001a18077c12 */ /* 0x000fe2000f8e9607 */
[----:B0-----:R-:W-:-:S02]  /*07c0*/  UISETP.NE.AND UP0, UPT, UR4, URZ, UPT ;  /* 0x000000ff0400728c */ /* 0x001fc4000bf05270 */
[----:B------:R-:W-:Y:S01]  /*07d0*/  IMAD R21, R20, -0x326172a9, RZ ;  /* 0xcd9e8d5714157824 */ /* 0x000fe200078e02ff */
[----:B------:R-:W-:Y:S01]  /*07e0*/  LOP3.LUT R22, R22, UR25, R5, 0x96, !PT ;  /* 0x0000001916167c12 */ /* 0x000fe2000f8e9605 */
[----:B------:R-:W-:Y:S02]  /*07f0*/  IMAD R23, R6, -0x2daee0ad, RZ ;  /* 0xd2511f5306177824 */ /* 0x000fe400078e02ff */
[----:B------:R-:W-:-:S04]  /*0800*/  IMAD.HI.U32 R20, R7, -0x326172a9, RZ ;  /* 0xcd9e8d5707147827 */ /* 0x000fc800078e00ff */
[----:B------:R-:W-:Y:S01]  /*0810*/  IMAD.HI.U32 R6, R22, -0x2daee0ad, RZ ;  /* 0xd2511f5316067827 */ /* 0x000fe200078e00ff */
[----:B------:R-:W-:-:S03]  /*0820*/  LOP3.LUT R20, R21, UR27, R20, 0x96, !PT ;  /* 0x0000001b15147c12 */ /* 0x000fc6000f8e9614 */
[----:B------:R-:W-:Y:S01]  /*0830*/  HADD2.F32 R94, -RZ, R102.H0_H0 ;  /* 0x20000066ff5e7230 */ /* 0x000fe20000004100 */
[----:B------:R-:W-:Y:S01]  /*0840*/  LOP3.LUT R23, R23, UR28, R6, 0x96, !PT ;  /* 0x0000001c17177c12 */ /* 0x000fe2000f8e9606 */
[----:B------:R-:W-:Y:S02]  /*0850*/  IMAD R6, R7, -0x326172a9, RZ ;  /* 0xcd9e8d5707067824 */ /* 0x000fe400078e02ff */
[----:B------:R-:W-:Y:S02]  /*0860*/  IMAD R7, R22, -0x2daee0ad, RZ ;  /* 0xd2511f5316077824 */ /* 0x000fe400078e02ff */
[----:B------:R-:W-:-:S04]  /*0870*/  IMAD.HI.U32 R64, R20, -0x2daee0ad, RZ ;  /* 0xd2511f5314407827 */ /* 0x000fc800078e00ff */
[----:B------:R-:W-:Y:S01]  /*0880*/  IMAD.HI.U32 R65, R23, -0x326172a9, RZ ;  /* 0xcd9e8d5717417827 */ /* 0x000fe200078e00ff */
[----:B------:R-:W-:-:S03]  /*0890*/  LOP3.LUT R64, R7, UR30, R64, 0x96, !PT ;  /* 0x0000001e07407c12 */ /* 0x000fc6000f8e9640 */
[----:B------:R-:W-:Y:S01]  /*08a0*/  HADD2.F32 R92, -RZ, R102.H1_H1 ;  /* 0x30000066ff5c7230 */ /* 0x000fe20000004100 */
[----:B------:R-:W-:Y:S01]  /*08b0*/  LOP3.LUT R65, R6, UR29, R65, 0x96, !PT ;  /* 0x0000001d06417c12 */ /* 0x000fe2000f8e9641 */
[--C-:B------:R-:W-:Y:S02]  /*08c0*/  HADD2.F32 R78, -RZ, R86.reuse.H0_H0 ;  /* 0x20000056ff4e7230 */ /* 0x100fe40000004100 */
[----:B------:R-:W-:Y:S02]  /*08d0*/  HADD2.F32 R76, -RZ, R86.H1_H1 ;  /* 0x30000056ff4c7230 */ /* 0x000fe40000004100 */
[--C-:B------:R-:W-:Y:S02]  /*08e0*/  HADD2.F32 R110, -RZ, R118.reuse.H0_H0 ;  /* 0x20000076ff6e7230 */ /* 0x100fe40000004100 */
[----:B------:R-:W-:Y:S02]  /*08f0*/  HADD2.F32 R108, -RZ, R118.H1_H1 ;  /* 0x30000076ff6c7230 */ /* 0x000fe40000004100 */
[----:B------:R-:W-:-:S02]  /*0900*/  HADD2.F32 R90, -RZ, R103.H0_H0 ;  /* 0x20000067ff5a7230 */ /* 0x000fc40000004100 */
[----:B------:R-:W-:Y:S02]  /*0910*/  HADD2.F32 R88, -RZ, R103.H1_H1 ;  /* 0x30000067ff587230 */ /* 0x000fe40000004100 */
[--C-:B------:R-:W-:Y:S02]  /*0920*/  HADD2.F32 R98, -RZ, R101.reuse.H0_H0 ;  /* 0x20000065ff627230 */ /* 0x100fe40000004100 */
[----:B------:R-:W-:Y:S02]  /*0930*/  HADD2.F32 R96, -RZ, R101.H1_H1 ;  /* 0x30000065ff607230 */ /* 0x000fe40000004100 */
[----:B------:R-:W-:Y:S02]  /*0940*/  HADD2.F32 R102, -RZ, R100.H0_H0 ;  /* 0x20000064ff667230 */ /* 0x000fe40000004100 */
[--C-:B------:R-:W-:Y:S02]  /*0950*/  HADD2.F32 R72, -RZ, R87.reuse.H0_H0 ;  /* 0x20000057ff487230 */ /* 0x100fe40000004100 */
[----:B------:R-:W-:-:S02]  /*0960*/  HADD2.F32 R5, -RZ, R87.H1_H1 ;  /* 0x30000057ff057230 */ /* 0x000fc40000004100 */
[--C-:B------:R-:W-:Y:S02]  /*0970*/  HADD2.F32 R82, -RZ, R85.reuse.H0_H0 ;  /* 0x20000055ff527230 */ /* 0x100fe40000004100 */
[----:B------:R-:W-:Y:S02]  /*0980*/  HADD2.F32 R80, -RZ, R85.H1_H1 ;  /* 0x30000055ff507230 */ /* 0x000fe40000004100 */
[----:B------:R-:W-:Y:S02]  /*0990*/  HADD2.F32 R86, -RZ, R84.H0_H0 ;  /* 0x20000054ff567230 */ /* 0x000fe40000004100 */
[--C-:B------:R-:W-:Y:S02]  /*09a0*/  HADD2.F32 R106, -RZ, R119.reuse.H0_H0 ;  /* 0x20000077ff6a7230 */ /* 0x100fe40000004100 */
[----:B------:R-:W-:Y:S02]  /*09b0*/  HADD2.F32 R104, -RZ, R119.H1_H1 ;  /* 0x30000077ff687230 */ /* 0x000fe40000004100 */
[----:B------:R-:W-:-:S02]  /*09c0*/  HADD2.F32 R114, -RZ, R117.H0_H0 ;  /* 0x20000075ff727230 */ /* 0x000fc40000004100 */
[----:B------:R-:W-:Y:S02]  /*09d0*/  HADD2.F32 R112, -RZ, R117.H1_H1 ;  /* 0x30000075ff707230 */ /* 0x000fe40000004100 */
[----:B------:R-:W-:Y:S02]  /*09e0*/  HADD2.F32 R118, -RZ, R116.H0_H0 ;  /* 0x20000074ff767230 */ /* 0x000fe40000004100 */
[----:B------:R-:W-:Y:S02]  /*09f0*/  HADD2.F32 R100, -RZ, R100.H1_H1 ;  /* 0x30000064ff647230 */ /* 0x000fe40000004100 */
[----:B------:R-:W-:Y:S02]  /*0a00*/  HADD2.F32 R84, -RZ, R84.H1_H1 ;  /* 0x30000054ff547230 */ /* 0x000fe40000004100 */
[----:B------:R-:W-:Y:S02]  /*0a10*/  HADD2.F32 R116, -RZ, R116.H1_H1 ;  /* 0x30000074ff747230 */ /* 0x000fe40000004100 */
[----:B------:R-:W-:-:S02]  /*0a20*/  HADD2.F32 R119, -RZ, R16.H0_H0 ;  /* 0x20000010ff777230 */ /* 0x000fc40000004100 */
[----:B------:R-:W-:Y:S02]  /*0a30*/  HADD2.F32 R117, -RZ, R16.H1_H1 ;  /* 0x30000010ff757230 */ /* 0x000fe40000004100 */
        /* <DEDUP_REMOVED lines=22> */
[----:B------:R-:W-:-:S02]  /*0ba0*/  IMAD.MOV.U32 R7, RZ, RZ, RZ ;  /* 0x000000ffff077224 */ /* 0x000fc400078e00ff */
[----:B------:R-:W-:Y:S02]  /*0bb0*/  IMAD R49, R20, -0x2daee0ad, RZ ;  /* 0xd2511f5314317824 */ /* 0x000fe400078e02ff */
[----:B-1234-:R-:W-:-:S07]  /*0bc0*/  IMAD R74, R23, -0x326172a9, RZ ;  /* 0xcd9e8d57174a7824 */ /* 0x01efce00078e02ff */
.L_x_3414:
[----:B------:R-:W-:Y:S01]  /*0bd0*/  ISETP.NE.U32.AND P1, PT, RZ, UR10, PT ;  /* 0x0000000aff007c0c */ /* 0x000fe2000bf25070 */
[----:B0-----:R-:W0:Y:S01]  /*0be0*/  LDC.64 R68, c[0x0][0x390] ;  /* 0x0000e400ff447b82 */ /* 0x001e220000000a00 */
[----:B------:R-:W-:Y:S02]  /*0bf0*/  IMAD R8, R0, UR5, RZ ;  /* 0x0000000500087c24 */ /* 0x000fe4000f8e02ff */
        /* <DEDUP_REMOVED lines=8> */
[----:B------:R-:W5:Y:S01]  /*0c80*/  LDG.E.128 R36, desc[UR8][R36.64] ;  /* 0x0000000824247981 */ /* 0x000f62000c1e1d00 */
[----:B-1----:R-:W-:-:S05]  /*0c90*/  @P0 IMAD.WIDE.U32 R10, R8, 0x10, R10 ;  /* 0x00000010080a0825 */ /* 0x002fca00078e000a */
[----:B------:R1:W5:Y:S01]  /*0ca0*/  @P0 LDG.E.128 R32, desc[UR8][R10.64] ;  /* 0x000000080a200981 */ /* 0x000362000c1e1d00 */
[----:B--2---:R-:W-:-:S05]  /*0cb0*/  @P1 IMAD.WIDE.U32 R12, R8, 0x10, R12 ;  /* 0x00000010080c1825 */ /* 0x004fca00078e000c */
[----:B------:R1:W5:Y:S01]  /*0cc0*/  @P1 LDG.E.128 R28, desc[UR8][R12.64] ;  /* 0x000000080c1c1981 */ /* 0x000362000c1e1d00 */
[----:B0-----:R-:W-:-:S04]  /*0cd0*/  ISETP.NE.U32.AND P0, PT, R44, RZ, PT ;  /* 0x000000ff2c00720c */ /* 0x001fc80003f05070 */
[----:B------:R-:W-:Y:S01]  /*0ce0*/  ISETP.NE.AND.EX P0, PT, R45, RZ, PT, P0 ;  /* 0x000000ff2d00720c */ /* 0x000fe20003f05300 */
[----:B------:R-:W-:-:S12]  /*0cf0*/  HFMA2 R26, -RZ, RZ, 0.1171875, 0 ;  /* 0x2f800000ff1a7431 */ /* 0x000fd800000001ff */
[----:B-1----:R-:W-:Y:S05]  /*0d00*/  @P0 BRA `(.L_x_3044) ;  /* 0x0000002800300947 */ /* 0x002fea0003800000 */
        /* <DEDUP_REMOVED lines=16> */
.L_x_3047:
        /* <DEDUP_REMOVED lines=13> */
.L_x_3049:
[----:B------:R-:W-:Y:S05]  /*0ee0*/  BSYNC.RECONVERGENT B2 ;  /* 0x0000000000027941 */ /* 0x000fea0003800200 */
.L_x_3048:
        /* <DEDUP_REMOVED lines=41> */
.L_x_3046:
[----:B------:R-:W-:Y:S05]  /*1180*/  BSYNC.RECONVERGENT B1 ;  /* 0x0000000000017941 */ /* 0x000fea0003800200 */
.L_x_3045:
        /* <DEDUP_REMOVED lines=9> */
[----:B------:R-:W-:Y:S01]  /*1220*/  IMAD.MOV.U32 R11, RZ, RZ, R74 ;  /* 0x000000ffff0b7224 */ /* 0x000fe200078e004a */
[----:B------:R-:W-:-:S04]  /*1230*/  FSETP.GTU.FTZ.AND P0, PT, R9, R40, PT ;  /* 0x000000280900720b */ /* 0x000fc80003f1c000 */
[----:B------:R-:W-:Y:S02]  /*1240*/  FSEL R9, R10, RZ, !P0 ;  /* 0x000000ff0a097208 */ /* 0x000fe40004000000 */
[----:B------:R-:W-:-:S03]  /*1250*/  PLOP3.LUT P0, PT, P0, PT, PT, 0x8, 0x80 ;  /* 0x000000000080781c */ /* 0x000fc6000070e170 */
[----:B------:R-:W-:Y:S01]  /*1260*/  @P1 FADD.FTZ R9, R9, R12 ;  /* 0x0000000c09091221 */ /* 0x000fe20000010000 */
[----:B------:R-:W-:Y:S01]  /*1270*/  HFMA2 R12, -RZ, RZ, 0, 1.1920928955078125e-07 ;  /* 0x00000002ff0c7431 */ /* 0x000fe200000001ff */
        /* <DEDUP_REMOVED lines=11> */
.L_x_3052:
        /* <DEDUP_REMOVED lines=13> */
.L_x_3054:
[----:B------:R-:W-:Y:S05]  /*1400*/  BSYNC.RECONVERGENT B2 ;  /* 0x0000000000027941 */ /* 0x000fea0003800200 */
.L_x_3053:
        /* <DEDUP_REMOVED lines=42> */
.L_x_3051:
[----:B------:R-:W-:Y:S05]  /*16b0*/  BSYNC.RECONVERGENT B1 ;  /* 0x0000000000017941 */ /* 0x000fea0003800200 */
.L_x_3050:
        /* <DEDUP_REMOVED lines=24> */
.L_x_3057:
        /* <DEDUP_REMOVED lines=13> */
.L_x_3059:
[----:B------:R-:W-:Y:S05]  /*1910*/  BSYNC.RECONVERGENT B2 ;  /* 0x0000000000027941 */ /* 0x000fea0003800200 */
.L_x_3058:
        /* <DEDUP_REMOVED lines=42> */
.L_x_3056:
[----:B------:R-:W-:Y:S05]  /*1bc0*/  BSYNC.RECONVERGENT B1 ;  /* 0x0000000000017941 */ /* 0x000fea0003800200 */
.L_x_3055:
[----:B------:R-:W-:Y:S01]  /*1bd0*/  I2FP.F32.U32 R11, R11 ;  /* 0x0000000b000b7245 */ /* 0x000fe20000201000 */
[----:B------:R-:W-:Y:S01]  /*1be0*/  HADD2.F32 R12, -RZ, R37.H0_H0 ;  /* 0x20000025ff0c7230 */ /* 0x000fe20000004100 */
[----:B------:R-:W-:Y:S01]  /*1bf0*/  ISETP.NE.AND P2, PT, R15, 0x1, PT ;  /* 0x000000010f00780c */ /* 0x000fe20003f45270 */
[----:B------:R-:W-:Y:S01]  /*1c00*/  @P1 HADD2.F32 R14, -RZ, R29.H0_H0 ;  /* 0x2000001dff0e1230 */ /* 0x000fe20000004100 */
        /* <DEDUP_REMOVED lines=20> */
.L_x_3062:
        /* <DEDUP_REMOVED lines=13> */
.L_x_3064:
[----:B------:R-:W-:Y:S05]  /*1e20*/  BSYNC.RECONVERGENT B2 ;  /* 0x0000000000027941 */ /* 0x000fea0003800200 */
.L_x_3063:
        /* <DEDUP_REMOVED lines=42> */
.L_x_3061:
[----:B------:R-:W-:Y:S05]  /*20d0*/  BSYNC.RECONVERGENT B1 ;  /* 0x0000000000017941 */ /* 0x000fea0003800200 */
.L_x_3060:
[----:B------:R-:W-:Y:S01]  /*20e0*/  I2FP.F32.U32 R13, R13 ;  /* 0x0000000d000d7245 */ /* 0x000fe20000201000 */
[----:B------:R-:W-:Y:S01]  /*20f0*/  HADD2.F32 R12, -RZ, R37.H1_H1 ;  /* 0x30000025ff0c7230 */ /* 0x000fe20000004100 */
[----:B------:R-:W-:Y:S01]  /*2100*/  ISETP.NE.AND P0, PT, R14, 0x1, PT ;  /* 0x000000010e00780c */ /* 0x000fe20003f05270 */
[----:B------:R-:W-:Y:S01]  /*2110*/  BSSY.RECONVERGENT B1, `(.L_x_3065) ;  /* 0x000004c000017945 */ /* 0x000fe20003800200 */
[----:B------:R-:W-:Y:S02]  /*2120*/  HFMA2 R49, -RZ, RZ, 0, 1.1920928955078125e-07 ;  /* 0x00000002ff317431 */ /* 0x000fe400000001ff */
[----:B------:R-:W-:Y:S01]  /*2130*/  FFMA.FTZ R13, R13, R26, 1.1641532182693481445e-10 ;  /* 0x2f0000000d0d7423 */ /* 0x000fe2000001001a */
[----:B------:R-:W-:-:S04]  /*2140*/  FMUL.FTZ R12, R12, R27 ;  /* 0x0000001b0c0c7220 */ /* 0x000fc80000410000 */
[----:B------:R-:W-:Y:S01]  /*2150*/  FSETP.GTU.FTZ.AND P2, PT, R13, R40, PT ;  /* 0x000000280d00720b */ /* 0x000fe20003f5c000 */
[----:B------:R-:W-:-:S03]  /*2160*/  @P1 HADD2.F32 R13, -RZ, R29.H1_H1 ;  /* 0x3000001dff0d1230 */ /* 0x000fc60000004100 */
        /* <DEDUP_REMOVED lines=14> */
.L_x_3067:
        /* <DEDUP_REMOVED lines=13> */
.L_x_3069:
[----:B------:R-:W-:Y:S05]  /*2320*/  BSYNC.RECONVERGENT B2 ;  /* 0x0000000000027941 */ /* 0x000fea0003800200 */
.L_x_3068:
        /* <DEDUP_REMOVED lines=39> */
[----:B------:R-:W-:-:S03]  /*25a0*/  LOP3.LUT R65, R48, UR29, R75, 0x96, !PT ;  /* 0x0000001d30417c12 */ /* 0x000fc6000f8e964b */
[----:B------:R-:W-:Y:S01]  /*25b0*/  IMAD.MOV.U32 R42, RZ, RZ, R14 ;  /* 0x000000ffff2a7224 */ /* 0x000fe200078e000e */
[----:B------:R-:W-:-:S07]  /*25c0*/  LOP3.LUT R64, R64, UR30, R15, 0x96, !PT ;  /* 0x0000001e40407c12 */ /* 0x000fce000f8e960f */
.L_x_3066:
[----:B------:R-:W-:Y:S05]  /*25d0*/  BSYNC.RECONVERGENT B1 ;  /* 0x0000000000017941 */ /* 0x000fea0003800200 */
.L_x_3065:
        /* <DEDUP_REMOVED lines=8> */
[----:B------:R-:W-:-:S04]  /*2660*/  FSETP.GTU.FTZ.AND P3, PT, R13, R40, PT ;  /* 0x000000280d00720b */ /* 0x000fc80003f7c000 */
        /* <DEDUP_REMOVED lines=14> */
.L_x_3072:
        /* <DEDUP_REMOVED lines=13> */
.L_x_3074:
[----:B------:R-:W-:Y:S05]  /*2820*/  BSYNC.RECONVERGENT B2 ;  /* 0x0000000000027941 */ /* 0x000fea0003800200 */
.L_x_3073:
        /* <DEDUP_REMOVED lines=42> */
.L_x_3071:
[----:B------:R-:W-:Y:S05]  /*2ad0*/  BSYNC.RECONVERGENT B1 ;  /* 0x0000000000017941 */ /* 0x000fea0003800200 */
.L_x_3070:
        /* <DEDUP_REMOVED lines=23> */
.L_x_3077:
        /* <DEDUP_REMOVED lines=13> */
.L_x_3079:
[----:B------:R-:W-:Y:S05]  /*2d20*/  BSYNC.RECONVERGENT B2 ;  /* 0x0000000000027941 */ /* 0x000fea0003800200 */
.L_x_3078:
        /* <DEDUP_REMOVED lines=42> */
.L_x_3076:
[----:B------:R-:W-:Y:S05]  /*2fd0*/  BSYNC.RECONVERGENT B1 ;  /* 0x0000000000017941 */ /* 0x000fea0003800200 */
.L_x_3075:
        /* <DEDUP_REMOVED lines=23> */
.L_x_3082:
        /* <DEDUP_REMOVED lines=13> */
.L_x_3084:
[----:B------:R-:W-:Y:S05]  /*3220*/  BSYNC.RECONVERGENT B2 ;  /* 0x0000000000027941 */ /* 0x000fea0003800200 */
.L_x_3083:
        /* <DEDUP_REMOVED lines=42> */
.L_x_3081:
[----:B------:R-:W-:Y:S05]  /*34d0*/  BSYNC.RECONVERGENT B1 ;  /* 0x0000000000017941 */ /* 0x000fea0003800200 */
.L_x_3080:
        /* <DEDUP_REMOVED lines=15> */
.L_x_3044:
        /* <DEDUP_REMOVED lines=16> */
.L_x_3088:
        /* <DEDUP_REMOVED lines=13> */
.L_x_3090:
[----:B------:R-:W-:Y:S05]  /*37a0*/  BSYNC.RECONVERGENT B2 ;  /* 0x0000000000027941 */ /* 0x000fea0003800200 */
.L_x_3089:
        /* <DEDUP_REMOVED lines=41> */
.L_x_3087:
[----:B------:R-:W-:Y:S05]  /*3a40*/  BSYNC.RECONVERGENT B1 ;  /* 0x0000000000017941 */ /* 0x000fea0003800200 */
.L_x_3086:
[----:B------:R-:W-:Y:S01]  /*3a50*/  I2FP.F32.U32 R9, R9 ;  /* 0x0000000900097245 */ /* 0x000fe20000201000 */
[----:B------:R-:W-:Y:S01]  /*3a60*/  IMAD.U32 R40, RZ, RZ, UR31 ;  /* 0x0000001fff287e24 */ /* 0x000fe2000f8e00ff */
[----:B------:R-:W-:Y:S01]  /*3a70*/  ISETP.NE.AND P2, PT, R12, 0x1, PT ;  /* 0x000000010c00780c */ /* 0x000fe20003f45270 */
[----:B-----5:R-:W-:Y:S01]  /*3a80*/  HADD2.F32 R10, -RZ, R36.H0_H0 ;  /* 0x20000024ff0a7230 */ /* 0x020fe20000004100 */
[----:B------:R-:W-:Y:S01]  /*3a90*/  BSSY.RECONVERGENT B1, `(.L_x_3091) ;  /* 0x000004b000017945 */ /* 0x000fe20003800200 */
[----:B------:R-:W-:Y:S01]  /*3aa0*/  FFMA.FTZ R9, R9, R26, 1.1641532182693481445e-10 ;  /* 0x2f00000009097423 */ /* 0x000fe2000001001a */
[----:B------:R-:W-:Y:S02]  /*3ab0*/  IMAD.U32 R27, RZ, RZ, UR32 ;  /* 0x00000020ff1b7e24 */ /* 0x000fe4000f8e00ff */
[----:B------:R-:W-:Y:S02]  /*3ac0*/  HFMA2 R13, -RZ, RZ, 0, 1.1920928955078125e-07 ;  /* 0x00000002ff0d7431 */ /* 0x000fe400000001ff */
        /* <DEDUP_REMOVED lines=15> */
.L_x_3093:
        /* <DEDUP_REMOVED lines=13> */
.L_x_3095:
[----:B------:R-:W-:Y:S05]  /*3c90*/  BSYNC.RECONVERGENT B2 ;  /* 0x0000000000027941 */ /* 0x000fea0003800200 */
.L_x_3094:
        /* <DEDUP_REMOVED lines=39> */
[----:B------:R-:W-:Y:S01]  /*3f10*/  LOP3.LUT R64, R64, UR30, R11, 0x96, !PT ;  /* 0x0000001e40407c12 */ /* 0x000fe2000f8e960b */
[----:B------:R-:W-:Y:S02]  /*3f20*/  IMAD.MOV.U32 R11, RZ, RZ, R42 ;  /* 0x000000ffff0b7224 */ /* 0x000fe400078e002a */
[----:B------:R-:W-:-:S07]  /*3f30*/  IMAD.MOV.U32 R42, RZ, RZ, R10 ;  /* 0x000000ffff2a7224 */ /* 0x000fce00078e000a */
.L_x_3092:
[----:B------:R-:W-:Y:S05]  /*3f40*/  BSYNC.RECONVERGENT B1 ;  /* 0x0000000000017941 */ /* 0x000fea0003800200 */
.L_x_3091:
        /* <DEDUP_REMOVED lines=12> */
[----:B------:R-:W-:Y:S01]  /*4010*/  @!P1 IMAD.MOV.U32 R9, RZ, RZ, R10 ;  /* 0x000000ffff099224 */ /* 0x000fe200078e000a */
[----:B------:R-:W-:Y:S01]  /*4020*/  MOV R11, R74 ;  /* 0x0000004a000b7202 */ /* 0x000fe20000000f00 */
        /* <DEDUP_REMOVED lines=11> */
.L_x_3098:
        /* <DEDUP_REMOVED lines=13> */
.L_x_3100:
[----:B------:R-:W-:Y:S05]  /*41b0*/  BSYNC.RECONVERGENT B2 ;  /* 0x0000000000027941 */ /* 0x000fea0003800200 */
.L_x_3099:
        /* <DEDUP_REMOVED lines=42> */
.L_x_3097:
[----:B------:R-:W-:Y:S05]  /*4460*/  BSYNC.RECONVERGENT B1 ;  /* 0x0000000000017941 */ /* 0x000fea0003800200 */
.L_x_3096:
        /* <DEDUP_REMOVED lines=21> */
.L_x_3103:
        /* <DEDUP_REMOVED lines=13> */
.L_x_3105:
[----:B------:R-:W-:Y:S05]  /*4690*/  BSYNC.RECONVERGENT B2 ;  /* 0x0000000000027941 */ /* 0x000fea0003800200 */
.L_x_3104:
        /* <DEDUP_REMOVED lines=42> */
.L_x_3102:
[----:B------:R-:W-:Y:S05]  /*4940*/  BSYNC.RECONVERGENT B1 ;  /* 0x0000000000017941 */ /* 0x000fea0003800200 */
.L_x_3101:
        /* <DEDUP_REMOVED lines=13> */
[--C-:B------:R-:W-:Y:S01]  /*4a20*/  @P1 FADD.FTZ R10, R13, R16.reuse ;  /* 0x000000100d0a1221 */ /* 0x100fe20000010000 */
[----:B------:R-:W-:-:S05]  /*4a30*/  @!P1 IMAD.MOV.U32 R10, RZ, RZ, R16 ;  /* 0x000000ffff0a9224 */ /* 0x000fca00078e0010 */
        /* <DEDUP_REMOVED lines=10> */
.L_x_3108:
        /* <DEDUP_REMOVED lines=13> */
.L_x_3110:
[----:B------:R-:W-:Y:S05]  /*4bb0*/  BSYNC.RECONVERGENT B2 ;  /* 0x0000000000027941 */ /* 0x000fea0003800200 */
.L_x_3109:
        /* <DEDUP_REMOVED lines=42> */
.L_x_3107:
[----:B------:R-:W-:Y:S05]  /*4e60*/  BSYNC.RECONVERGENT B1 ;  /* 0x0000000000017941 */ /* 0x000fea0003800200 */
.L_x_3106:
        /* <DEDUP_REMOVED lines=21> */
.L_x_3113:
        /* <DEDUP_REMOVED lines=13> */
.L_x_3115:
[----:B------:R-:W-:Y:S05]  /*5090*/  BSYNC.RECONVERGENT B2 ;  /* 0x0000000000027941 */ /* 0x000fea0003800200 */
.L_x_3114:
        /* <DEDUP_REMOVED lines=42> */
.L_x_3112:
[----:B------:R-:W-:Y:S05]  /*5340*/  BSYNC.RECONVERGENT B1 ;  /* 0x0000000000017941 */ /* 0x000fea0003800200 */
.L_x_3111:
        /* <DEDUP_REMOVED lines=25> */
.L_x_3118:
        /* <DEDUP_REMOVED lines=13> */
.L_x_3120:
[----:B------:R-:W-:Y:S05]  /*55b0*/  BSYNC.RECONVERGENT B2 ;  /* 0x0000000000027941 */ /* 0x000fea0003800200 */
.L_x_3119:
        /* <DEDUP_REMOVED lines=42> */
.L_x_3117:
[----:B------:R-:W-:Y:S05]  /*5860*/  BSYNC.RECONVERGENT B1 ;  /* 0x0000000000017941 */ /* 0x000fea0003800200 */
.L_x_3116:
[----:B------:R-:W-:Y:S01]  /*5870*/  ISETP.NE.AND P3, PT, R14, 0x1, PT ;  /* 0x000000010e00780c */ /* 0x000fe20003f65270 */
[----:B------:R-:W-:Y:S01]  /*5880*/  HADD2.F32 R12, -RZ, R37.H1_H1 ;  /* 0x30000025ff0c7230 */ /* 0x000fe20000004100 */
        /* <DEDUP_REMOVED lines=18> */
.L_x_3123:
        /* <DEDUP_REMOVED lines=13> */
.L_x_3125:
[----:B------:R-:W-:Y:S05]  /*5a80*/  BSYNC.RECONVERGENT B2 ;  /* 0x0000000000027941 */ /* 0x000fea0003800200 */
.L_x_3124:
        /* <DEDUP_REMOVED lines=42> */
.L_x_3122:
[----:B------:R-:W-:Y:S05]  /*5d30*/  BSYNC.RECONVERGENT B1 ;  /* 0x0000000000017941 */ /* 0x000fea0003800200 */
.L_x_3121:
        /* <DEDUP_REMOVED lines=25> */
.L_x_3128:
        /* <DEDUP_REMOVED lines=13> */
.L_x_3130:
[----:B------:R-:W-:Y:S05]  /*5fa0*/  BSYNC.RECONVERGENT B2 ;  /* 0x0000000000027941 */ /* 0x000fea0003800200 */
.L_x_3129:
        /* <DEDUP_REMOVED lines=42> */
.L_x_3127:
[----:B------:R-:W-:Y:S05]  /*6250*/  BSYNC.RECONVERGENT B1 ;  /* 0x0000000000017941 */ /* 0x000fea0003800200 */
.L_x_3126:
        /* <DEDUP_REMOVED lines=20> */
.L_x_3133:
        /* <DEDUP_REMOVED lines=13> */
.L_x_3135:
[----:B------:R-:W-:Y:S05]  /*6470*/  BSYNC.RECONVERGENT B2 ;  /* 0x0000000000027941 */ /* 0x000fea0003800200 */
.L_x_3134:
        /* <DEDUP_REMOVED lines=42> */
.L_x_3132:
[----:B------:R-:W-:Y:S05]  /*6720*/  BSYNC.RECONVERGENT B1 ;  /* 0x0000000000017941 */ /* 0x000fea0003800200 */
.L_x_3131:
[----:B------:R-:W-:Y:S01]  /*6730*/  I2FP.F32.U32 R15, R15 ;  /* 0x0000000f000f7245 */ /* 0x000fe20000201000 */
[----:B------:R-:W-:Y:S01]  /*6740*/  HADD2.F32 R14, -RZ, R34.H0_H0 ;  /* 0x20000022ff0e7230 */ /* 0x000fe20000004100 */
[----:B------:R-:W-:Y:S03]  /*6750*/  BSSY.RECONVERGENT B1, `(.L_x_3136) ;  /* 0x000004f000017945 */ /* 0x000fe60003800200 */
[----:B------:R-:W-:Y:S01]  /*6760*/  FFMA.FTZ R15, R15, R26, 1.1641532182693481445e-10 ;  /* 0x2f0000000f0f7423 */ /* 0x000fe2000001001a */
[----:B------:R-:W-:-:S04]  /*6770*/  FMUL.FTZ R14, R14, R27 ;  /* 0x0000001b0e0e7220 */ /* 0x000fc80000410000 */
[----:B------:R-:W-:Y:S01]  /*6780*/  FSETP.GTU.FTZ.AND P0, PT, R15, R40, PT ;  /* 0x000000280f00720b */ /* 0x000fe20003f1c000 */
[----:B------:R-:W-:-:S03]  /*6790*/  @P1 HADD2.F32 R15, -RZ, R30.H0_H0 ;  /* 0x2000001eff0f1230 */ /* 0x000fc60000004100 */
[----:B------:R-:W-:Y:S02]  /*67a0*/  FSEL R14, R14, RZ, !P0 ;  /* 0x000000ff0e0e7208 */ /* 0x000fe40004000000 */
[----:B------:R-:W-:Y:S02]  /*67b0*/  SEL R21, RZ, 0x1, P0 ;  /* 0x00000001ff157807 */ /* 0x000fe40000000000 */
[----:B------:R-:W-:Y:S01]  /*67c0*/  ISETP.NE.AND P0, PT, R22, 0x1, PT ;  /* 0x000000011600780c */ /* 0x000fe20003f05270 */
[----:B------:R-:W-:-:S04]  /*67d0*/  FADD.FTZ R14, R13, R14 ;  /* 0x0000000e0d0e7221 */ /* 0x000fc80000010000 */
[--C-:B------:R-:W-:Y:S01]  /*67e0*/  @P1 FADD.FTZ R13, R15, R14.reuse ;  /* 0x0000000e0f0d1221 */ /* 0x100fe20000010000 */
[----:B------:R-:W-:Y:S01]  /*67f0*/  @!P1 IMAD.MOV.U32 R13, RZ, RZ, R14 ;  /* 0x000000ffff0d9224 */ /* 0x000fe200078e000e */
[----:B------:R-:W-:Y:S01]  /*6800*/  MOV R15, R74 ;  /* 0x0000004a000f7202 */ /* 0x000fe20000000f00 */
[----:B------:R-:W-:-:S03]  /*6810*/  IMAD.MOV.U32 R14, RZ, RZ, 0x2 ;  /* 0x00000002ff0e7424 */ /* 0x000fc600078e00ff */
        /* <DEDUP_REMOVED lines=10> */
.L_x_3138:
        /* <DEDUP_REMOVED lines=13> */
.L_x_3140:
[----:B------:R-:W-:Y:S05]  /*6990*/  BSYNC.RECONVERGENT B2 ;  /* 0x0000000000027941 */ /* 0x000fea0003800200 */
.L_x_3139:
        /* <DEDUP_REMOVED lines=42> */
.L_x_3137:
[----:B------:R-:W-:Y:S05]  /*6c40*/  BSYNC.RECONVERGENT B1 ;  /* 0x0000000000017941 */ /* 0x000fea0003800200 */
.L_x_3136:
        /* <DEDUP_REMOVED lines=20> */
.L_x_3143:
        /* <DEDUP_REMOVED lines=13> */
.L_x_3145:
[----:B------:R-:W-:Y:S05]  /*6e60*/  BSYNC.RECONVERGENT B2 ;  /* 0x0000000000027941 */ /* 0x000fea0003800200 */
.L_x_3144:
        /* <DEDUP_REMOVED lines=42> */
.L_x_3142:
[----:B------:R-:W-:Y:S05]  /*7110*/  BSYNC.RECONVERGENT B1 ;  /* 0x0000000000017941 */ /* 0x000fea0003800200 */
.L_x_3141:
[----:B------:R-:W-:Y:S01]  /*7120*/  I2FP.F32.U32 R15, R15 ;  /* 0x0000000f000f7245 */ /* 0x000fe20000201000 */
[----:B------:R-:W-:Y:S01]  /*7130*/  HADD2.F32 R14, -RZ, R34.H1_H1 ;  /* 0x30000022ff0e7230 */ /* 0x000fe20000004100 */
[----:B------:R-:W-:Y:S01]  /*7140*/  BSSY.RECONVERGENT B1, `(.L_x_3146) ;  /* 0x000004f000017945 */ /* 0x000fe20003800200 */
[----:B------:R-:W-:Y:S02]  /*7150*/  @P1 HADD2.F32 R23, -RZ, R30.H1_H1 ;  /* 0x3000001eff171230 */ /* 0x000fe40000004100 */
        /* <DEDUP_REMOVED lines=9> */
[----:B------:R-:W-:Y:S02]  /*71f0*/  @!P1 IMAD.MOV.U32 R14, RZ, RZ, R16 ;  /* 0x000000ffff0e9224 */ /* 0x000fe400078e0010 */
        /* <DEDUP_REMOVED lines=11> */
.L_x_3148:
        /* <DEDUP_REMOVED lines=13> */
.L_x_3150:
[----:B------:R-:W-:Y:S05]  /*7380*/  BSYNC.RECONVERGENT B2 ;  /* 0x0000000000027941 */ /* 0x000fea0003800200 */
.L_x_3149:
        /* <DEDUP_REMOVED lines=42> */
.L_x_3147:
[----:B------:R-:W-:Y:S05]  /*7630*/  BSYNC.RECONVERGENT B1 ;  /* 0x0000000000017941 */ /* 0x000fea0003800200 */
.L_x_3146:
        /* <DEDUP_REMOVED lines=20> */
.L_x_3153:
        /* <DEDUP_REMOVED lines=13> */
.L_x_3155:
[----:B------:R-:W-:Y:S05]  /*7850*/  BSYNC.RECONVERGENT B2 ;  /* 0x0000000000027941 */ /* 0x000fea0003800200 */
.L_x_3154:
        /* <DEDUP_REMOVED lines=42> */
.L_x_3152:
[----:B------:R-:W-:Y:S05]  /*7b00*/  BSYNC.RECONVERGENT B1 ;  /* 0x0000000000017941 */ /* 0x000fea0003800200 */
.L_x_3151:
        /* <DEDUP_REMOVED lines=25> */
.L_x_3158:
        /* <DEDUP_REMOVED lines=13> */
.L_x_3160:
[----:B------:R-:W-:Y:S05]  /*7d70*/  BSYNC.RECONVERGENT B2 ;  /* 0x0000000000027941 */ /* 0x000fea0003800200 */
.L_x_3159:
        /* <DEDUP_REMOVED lines=42> */
.L_x_3157:
[----:B------:R-:W-:Y:S05]  /*8020*/  BSYNC.RECONVERGENT B1 ;  /* 0x0000000000017941 */ /* 0x000fea0003800200 */
.L_x_3156:
        /* <DEDUP_REMOVED lines=20> */
.L_x_3163:
        /* <DEDUP_REMOVED lines=15> */
.L_x_3165:
[----:B------:R-:W-:Y:S05]  /*8260*/  BSYNC.RECONVERGENT B2 ;  /* 0x0000000000027941 */ /* 0x000fea0003800200 */
.L_x_3164:
        /* <DEDUP_REMOVED lines=42> */
.L_x_3162:
[----:B------:R-:W-:Y:S05]  /*8510*/  BSYNC.RECONVERGENT B1 ;  /* 0x0000000000017941 */ /* 0x000fea0003800200 */
.L_x_3161:
        /* <DEDUP_REMOVED lines=10> */
[----:B------:R-:W-:-:S03]  /*85c0*/  SEL R24, RZ, 0x1, P6 ;  /* 0x00000001ff187807 */ /* 0x000fc60003000000 */
[----:B------:R-:W-:-:S04]  /*85d0*/  FADD.FTZ R39, R16, R39 ;  /* 0x0000002710277221 */ /* 0x000fc80000010000 */
[--C-:B------:R-:W-:Y:S01]  /*85e0*/  @P1 FADD.FTZ R16, R50, R39.reuse ;  /* 0x0000002732101221 */ /* 0x100fe20000010000 */
[----:B------:R-:W-:-:S05]  /*85f0*/  @!P1 IMAD.MOV.U32 R16, RZ, RZ, R39 ;  /* 0x000000ffff109224 */ /* 0x000fca00078e0027 */
[----:B------:R-:W-:-:S04]  /*8600*/  F2FP.F16.F32.PACK_AB R39, RZ, R16 ;  /* 0x00000010ff27723e */ /* 0x000fc800000000ff */
[----:B------:R-:W-:-:S07]  /*8610*/  PRMT R39, R48, 0x5410, R39 ;  /* 0x0000541030277816 */ /* 0x000fce0000000027 */
.L_x_3085:
[----:B------:R-:W0:Y:S01]  /*8620*/  LDC.64 R120, c[0x0][0x3a8] ;  /* 0x0000ea00ff787b82 */ /* 0x000e220000000a00 */
[----:B------:R-:W-:Y:S02]  /*8630*/  SEL R52, RZ, 0x100, !P0 ;  /* 0x00000100ff347807 */ /* 0x000fe40004000000 */
[----:B------:R-:W-:Y:S02]  /*8640*/  ISETP.NE.U32.AND P0, PT, R44, RZ, PT ;  /* 0x000000ff2c00720c */ /* 0x000fe40003f05070 */
[----:B------:R-:W-:Y:S02]  /*8650*/  SEL R50, RZ, 0x1000000, !P5 ;  /* 0x01000000ff327807 */ /* 0x000fe40006800000 */
[----:B------:R-:W-:Y:S01]  /*8660*/  SEL R49, RZ, 0x10000, !P4 ;  /* 0x00010000ff317807 */ /* 0x000fe20006000000 */
[----:B------:R-:W1:Y:S01]  /*8670*/  LDC.64 R122, c[0x0][0x3b0] ;  /* 0x0000ec00ff7a7b82 */ /* 0x000e620000000a00 */
[----:B------:R-:W-:Y:S02]  /*8680*/  ISETP.NE.AND P5, PT, R41, RZ, PT ;  /* 0x000000ff2900720c */ /* 0x000fe40003fa5270 */
[----:B------:R-:W-:-:S02]  /*8690*/  ISETP.NE.AND P4, PT, R43, RZ, PT ;  /* 0x000000ff2b00720c */ /* 0x000fc40003f85270 */
[----:B------:R-:W-:Y:S02]  /*86a0*/  ISETP.NE.AND.EX P0, PT, R45, RZ, PT, P0 ;  /* 0x000000ff2d00720c */ /* 0x000fe40003f05300 */
[----:B------:R-:W-:Y:S01]  /*86b0*/  ISETP.NE.AND P6, PT, R25, RZ, PT ;  /* 0x000000ff1900720c */ /* 0x000fe20003fc5270 */
[----:B------:R-:W2:Y:S01]  /*86c0*/  @P1 LDC.64 R44, c[0x0][0x3a0] ;  /* 0x0000e800ff2c1b82 */ /* 0x000ea20000000a00 */
[----:B------:R-:W-:Y:S02]  /*86d0*/  SEL R25, RZ, 0x1000000, !P2 ;  /* 0x01000000ff197807 */ /* 0x000fe40005000000 */
[----:B------:R-:W-:Y:S02]  /*86e0*/  SEL R48, RZ, 0x10000, !P4 ;  /* 0x00010000ff307807 */ /* 0x000fe40006000000 */
[----:B------:R-:W-:Y:S02]  /*86f0*/  SEL R41, RZ, 0x100, !P5 ;  /* 0x00000100ff297807 */ /* 0x000fe40006800000 */
[----:B------:R-:W-:Y:S01]  /*8700*/  LOP3.LUT R52, R52, R50, R49, 0xfe, !PT ;  /* 0x0000003234347212 */ /* 0x000fe200078efe31 */
[C---:B0-----:R-:W-:Y:S01]  /*8710*/  IMAD.WIDE.U32 R50, R8.reuse, 0x10, R120 ;  /* 0x0000001008327825 */ /* 0x041fe200078e0078 */
[----:B------:R-:W-:Y:S01]  /*8720*/  LOP3.LUT R41, R41, R25, R48, 0xfe, !PT ;  /* 0x0000001929297212 */ /* 0x000fe200078efe30 */
[----:B------:R-:W0:Y:S01]  /*8730*/  @P0 LDC.64 R46, c[0x0][0x398] ;  /* 0x0000e600ff2e0b82 */ /* 0x000e220000000a00 */
[----:B------:R-:W-:Y:S01]  /*8740*/  SEL R49, RZ, 0x1, !P3 ;  /* 0x00000001ff317807 */ /* 0x000fe20005800000 */
[----:B------:R-:W-:Y:S01]  /*8750*/  VIADD R25, R8, 0x20 ;  /* 0x0000002008197836 */ /* 0x000fe20000000000 */
[----:B------:R-:W-:Y:S01]  /*8760*/  SEL R48, RZ, 0x1, !P6 ;  /* 0x00000001ff307807 */ /* 0x000fe20007000000 */
[----:B------:R1:W-:Y:S01]  /*8770*/  STG.E.128 desc[UR8][R50.64], R36 ;  /* 0x0000002432007986 */ /* 0x0003e2000c101d08 */
[----:B------:R-:W-:-:S02]  /*8780*/  LOP3.LUT R49, R52, R49, RZ, 0xfc, !PT ;  /* 0x0000003134317212 */ /* 0x000fc400078efcff */
[----:B------:R-:W-:Y:S01]  /*8790*/  LOP3.LUT R48, R41, R48, RZ, 0xfc, !PT ;  /* 0x0000003029307212 */ /* 0x000fe200078efcff */
[----:B--2---:R-:W-:-:S04]  /*87a0*/  @P1 IMAD.WIDE.U32 R44, R25, 0x10, R44 ;  /* 0x00000010192c1825 */ /* 0x004fc800078e002c */
[----:B-1----:R-:W-:-:S04]  /*87b0*/  IMAD.WIDE.U32 R38, R8, 0x8, R122 ;  /* 0x0000000808267825 */ /* 0x002fc800078e007a */
[C---:B------:R-:W-:Y:S01]  /*87c0*/  IMAD.WIDE.U32 R36, R25.reuse, 0x10, R68 ;  /* 0x0000001019247825 */ /* 0x040fe200078e0044 */
[----:B------:R1:W-:Y:S03]  /*87d0*/  STG.E.64 desc[UR8][R38.64], R48 ;  /* 0x0000003026007986 */ /* 0x0003e6000c101b08 */
[----:B0-----:R-:W-:Y:S01]  /*87e0*/  @P0 IMAD.WIDE.U32 R46, R25, 0x10, R46 ;  /* 0x00000010192e0825 */ /* 0x001fe200078e002e */
[----:B-1----:R-:W-:Y:S06]  /*87f0*/  @!P0 BRA `(.L_x_3166) ;  /* 0x0000000000508947 */ /* 0x002fec0003800000 */
[----:B------:R-:W-:Y:S01]  /*8800*/  SHF.L.U32 R39, R23, 0x10, RZ ;  /* 0x0000001017277819 */ /* 0x000fe200000006ff */
        /* <DEDUP_REMOVED lines=19> */
.L_x_3166:
[----:B------:R1:W5:Y:S04]  /*8940*/  @P0 LDG.E.128 R32, desc[UR8][R46.64] ;  /* 0x000000082e200981 */ /* 0x000368000c1e1d00 */
[----:B------:R1:W5:Y:S04]  /*8950*/  @P1 LDG.E.128 R28, desc[UR8][R44.64] ;  /* 0x000000082c1c1981 */ /* 0x000368000c1e1d00 */
[----:B0-----:R-:W5:Y:S01]  /*8960*/  LDG.E.128 R36, desc[UR8][R36.64] ;  /* 0x0000000824247981 */ /* 0x001f62000c1e1d00 */
        /* <DEDUP_REMOVED lines=17> */
.L_x_3170:
        /* <DEDUP_REMOVED lines=13> */
.L_x_3172:
[----:B------:R-:W-:Y:S05]  /*8b50*/  BSYNC.RECONVERGENT B2 ;  /* 0x0000000000027941 */ /* 0x000fea0003800200 */
.L_x_3171:
[----:B-1----:R-:W-:Y:S01]  /*8b60*/  IMAD.WIDE.U32 R44, R2, -0x326172a9, RZ ;  /* 0xcd9e8d57022c7825 */ /* 0x002fe200078e00ff */
        /* <DEDUP_REMOVED lines=41> */
.L_x_3169:
[----:B------:R-:W-:Y:S05]  /*8e00*/  BSYNC.RECONVERGENT B1 ;  /* 0x0000000000017941 */ /* 0x000fea0003800200 */
.L_x_3168:
[----:B------:R-:W-:Y:S01]  /*8e10*/  I2FP.F32.U32 R17, R17 ;  /* 0x0000001100117245 */ /* 0x000fe20000201000 */
[----:B-----5:R-:W-:Y:S01]  /*8e20*/  HADD2.F32 R18, -RZ, R36.H0_H0 ;  /* 0x20000024ff127230 */ /* 0x020fe20000004100 */
        /* <DEDUP_REMOVED lines=19> */
.L_x_3175:
        /* <DEDUP_REMOVED lines=13> */
.L_x_3177:
[----:B------:R-:W-:Y:S05]  /*9030*/  BSYNC.RECONVERGENT B2 ;  /* 0x0000000000027941 */ /* 0x000fea0003800200 */
.L_x_3176:
        /* <DEDUP_REMOVED lines=42> */
.L_x_3174:
[----:B------:R-:W-:Y:S05]  /*92e0*/  BSYNC.RECONVERGENT B1 ;  /* 0x0000000000017941 */ /* 0x000fea0003800200 */
.L_x_3173:
        /* <DEDUP_REMOVED lines=9> */
[----:B------:R-:W-:-:S05]  /*9380*/  FSEL R18, R18, RZ, !P2 ;  /* 0x000000ff12127208 */ /* 0x000fca0005000000 */
[----:B------:R-:W-:Y:S01]  /*9390*/  FADD.FTZ R17, R17, R18 ;  /* 0x0000001211117221 */ /* 0x000fe20000010000 */
[----:B------:R-:W-:-:S03]  /*93a0*/  IMAD.MOV.U32 R18, RZ, RZ, 0x2 ;  /* 0x00000002ff127424 */ /* 0x000fc600078e00ff */
        /* <DEDUP_REMOVED lines=13> */
.L_x_3180:
        /* <DEDUP_REMOVED lines=13> */
.L_x_3182:
[----:B------:R-:W-:Y:S05]  /*9550*/  BSYNC.RECONVERGENT B2 ;  /* 0x0000000000027941 */ /* 0x000fea0003800200 */
.L_x_3181:
        /* <DEDUP_REMOVED lines=42> */
.L_x_3179:
[----:B------:R-:W-:Y:S05]  /*9800*/  BSYNC.RECONVERGENT B1 ;  /* 0x0000000000017941 */ /* 0x000fea0003800200 */
.L_x_3178:
        /* <DEDUP_REMOVED lines=21> */
.L_x_3185:
        /* <DEDUP_REMOVED lines=13> */
.L_x_3187:
[----:B------:R-:W-:Y:S05]  /*9a30*/  BSYNC.RECONVERGENT B2 ;  /* 0x0000000000027941 */ /* 0x000fea0003800200 */
.L_x_3186:
        /* <DEDUP_REMOVED lines=42> */
.L_x_3184:
[----:B------:R-:W-:Y:S05]  /*9ce0*/  BSYNC.RECONVERGENT B1 ;  /* 0x0000000000017941 */ /* 0x000fea0003800200 */
.L_x_3183:
        /* <DEDUP_REMOVED lines=25> */
.L_x_3190:
        /* <DEDUP_REMOVED lines=13> */
.L_x_3192:
[----:B------:R-:W-:Y:S05]  /*9f50*/  BSYNC.RECONVERGENT B2 ;  /* 0x0000000000027941 */ /* 0x000fea0003800200 */
.L_x_3191:
        /* <DEDUP_REMOVED lines=42> */
.L_x_3189:
[----:B------:R-:W-:Y:S05]  /*a200*/  BSYNC.RECONVERGENT B1 ;  /* 0x0000000000017941 */ /* 0x000fea0003800200 */
.L_x_3188:
[----:B------:R-:W-:Y:S01]  /*a210*/  I2FP.F32.U32 R19, R19 ;  /* 0x0000001300137245 */ /* 0x000fe20000201000 */
[----:B------:R-:W-:Y:S01]  /*a220*/  HADD2.F32 R20, -RZ, R37.H0_H0 ;  /* 0x20000025ff147230 */ /* 0x000fe20000004100 */
        /* <DEDUP_REMOVED lines=19> */
.L_x_3195:
        /* <DEDUP_REMOVED lines=13> */
.L_x_3197:
[----:B------:R-:W-:Y:S05]  /*a430*/  BSYNC.RECONVERGENT B2 ;  /* 0x0000000000027941 */ /* 0x000fea0003800200 */
.L_x_3196:
        /* <DEDUP_REMOVED lines=42> */
.L_x_3194:
[----:B------:R-:W-:Y:S05]  /*a6e0*/  BSYNC.RECONVERGENT B1 ;  /* 0x0000000000017941 */ /* 0x000fea0003800200 */
.L_x_3193:
        /* <DEDUP_REMOVED lines=10> */
[----:B------:R-:W-:-:S04]  /*a790*/  FADD.FTZ R19, R19, R20 ;  /* 0x0000001413137221 */ /* 0x000fc80000010000 */
[----:B------:R-:W-:Y:S01]  /*a7a0*/  @P1 FADD.FTZ R43, R22, R19 ;  /* 0x00000013162b1221 */ /* 0x000fe20000010000 */
[----:B------:R-:W-:Y:S01]  /*a7b0*/  @!P1 MOV R43, R19 ;  /* 0x00000013002b9202 */ /* 0x000fe20000000f00 */
[----:B------:R-:W-:Y:S01]  /*a7c0*/  IMAD.MOV.U32 R22, RZ, RZ, 0x2 ;  /* 0x00000002ff167424 */ /* 0x000fe200078e00ff */
        /* <DEDUP_REMOVED lines=11> */
.L_x_3200:
        /* <DEDUP_REMOVED lines=13> */
.L_x_3202:
[----:B------:R-:W-:Y:S05]  /*a950*/  BSYNC.RECONVERGENT B2 ;  /* 0x0000000000027941 */ /* 0x000fea0003800200 */
.L_x_3201:
        /* <DEDUP_REMOVED lines=40> */
[----:B------:R-:W-:Y:S01]  /*abe0*/  IMAD.MOV.U32 R21, RZ, RZ, R51 ;  /* 0x000000ffff157224 */ /* 0x000fe200078e0033 */
[----:B------:R-:W-:-:S07]  /*abf0*/  MOV R51, R20 ;  /* 0x0000001400337202 */ /* 0x000fce0000000f00 */
.L_x_3199:
[----:B------:R-:W-:Y:S05]  /*ac00*/  BSYNC.RECONVERGENT B1 ;  /* 0x0000000000017941 */ /* 0x000fea0003800200 */
.L_x_3198:
        /* <DEDUP_REMOVED lines=21> */
.L_x_3205:
        /* <DEDUP_REMOVED lines=13> */
.L_x_3207:
[----:B------:R-:W-:Y:S05]  /*ae30*/  BSYNC.RECONVERGENT B2 ;  /* 0x0000000000027941 */ /* 0x000fea0003800200 */
.L_x_3206:
        /* <DEDUP_REMOVED lines=42> */
.L_x_3204:
[----:B------:R-:W-:Y:S05]  /*b0e0*/  BSYNC.RECONVERGENT B1 ;  /* 0x0000000000017941 */ /* 0x000fea0003800200 */
.L_x_3203:
[----:B------:R-:W-:Y:S01]  /*b0f0*/  I2FP.F32.U32 R21, R21 ;  /* 0x0000001500157245 */ /* 0x000fe20000201000 */
[----:B------:R-:W-:Y:S01]  /*b100*/  HADD2.F32 R20, -RZ, R33.H1_H1 ;  /* 0x30000021ff147230 */ /* 0x000fe20000004100 */
[----:B------:R-:W-:Y:S01]  /*b110*/  BSSY.RECONVERGENT B1, `(.L_x_3208) ;  /* 0x000004f000017945 */ /* 0x000fe20003800200 */
[----:B-1----:R-:W-:Y:S02]  /*b120*/  @P1 HADD2.F32 R44, -RZ, R29.H1_H1 ;  /* 0x3000001dff2c1230 */ /* 0x002fe40000004100 */
[----:B------:R-:W-:Y:S01]  /*b130*/  FFMA.FTZ R21, R21, R26, 1.1641532182693481445e-10 ;  /* 0x2f00000015157423 */ /* 0x000fe2000001001a */
[----:B------:R-:W-:Y:S01]  /*b140*/  FMUL.FTZ R20, R20, R27 ;  /* 0x0000001b14147220 */ /* 0x000fe20000410000 */
[----:B------:R-:W-:-:S03]  /*b150*/  IMAD.MOV.U32 R45, RZ, RZ, 0x2 ;  /* 0x00000002ff2d7424 */ /* 0x000fc600078e00ff */
[----:B------:R-:W-:Y:S01]  /*b160*/  FSETP.GTU.FTZ.AND P2, PT, R21, R40, PT ;  /* 0x000000281500720b */ /* 0x000fe20003f5c000 */
[----:B------:R-:W-:-:S03]  /*b170*/  IMAD.MOV.U32 R21, RZ, RZ, R74 ;  /* 0x000000ffff157224 */ /* 0x000fc600078e004a */
[----:B------:R-:W-:-:S05]  /*b180*/  FSEL R20, R20, RZ, !P2 ;  /* 0x000000ff14147208 */ /* 0x000fca0005000000 */
[----:B------:R-:W-:Y:S01]  /*b190*/  FADD.FTZ R37, R37, R20 ;  /* 0x0000001425257221 */ /* 0x000fe20000010000 */
[----:B------:R-:W-:Y:S02]  /*b1a0*/  SEL R20, RZ, 0x1, P2 ;  /* 0x00000001ff147807 */ /* 0x000fe40001000000 */
[----:B------:R-:W-:Y:S01]  /*b1b0*/  ISETP.NE.AND P2, PT, R23, 0x1, PT ;  /* 0x000000011700780c */ /* 0x000fe20003f45270 */
[----:B------:R-:W-:Y:S01]  /*b1c0*/  @P1 FADD.FTZ R44, R44, R37 ;  /* 0x000000252c2c1221 */ /* 0x000fe20000010000 */
[----:B------:R-:W-:-:S04]  /*b1d0*/  @!P1 MOV R44, R37 ;  /* 0x00000025002c9202 */ /* 0x000fc80000000f00 */
        /* <DEDUP_REMOVED lines=10> */
.L_x_3210:
        /* <DEDUP_REMOVED lines=13> */
.L_x_3212:
[----:B------:R-:W-:Y:S05]  /*b350*/  BSYNC.RECONVERGENT B2 ;  /* 0x0000000000027941 */ /* 0x000fea0003800200 */
.L_x_3211:
        /* <DEDUP_REMOVED lines=42> */
.L_x_3209:
[----:B------:R-:W-:Y:S05]  /*b600*/  BSYNC.RECONVERGENT B1 ;  /* 0x0000000000017941 */ /* 0x000fea0003800200 */
.L_x_3208:
        /* <DEDUP_REMOVED lines=20> */
.L_x_3215:
        /* <DEDUP_REMOVED lines=13> */
.L_x_3217:
[----:B------:R-:W-:Y:S05]  /*b820*/  BSYNC.RECONVERGENT B2 ;  /* 0x0000000000027941 */ /* 0x000fea0003800200 */
.L_x_3216:
        /* <DEDUP_REMOVED lines=42> */
.L_x_3214:
[----:B------:R-:W-:Y:S05]  /*bad0*/  BSYNC.RECONVERGENT B1 ;  /* 0x0000000000017941 */ /* 0x000fea0003800200 */
.L_x_3213:
        /* <DEDUP_REMOVED lines=13> */
[----:B------:R-:W-:Y:S01]  /*bbb0*/  @!P1 MOV R45, R21 ;  /* 0x00000015002d9202 */ /* 0x000fe20000000f00 */
[----:B------:R-:W-:Y:S01]  /*bbc0*/  IMAD.MOV.U32 R48, RZ, RZ, 0x2 ;  /* 0x00000002ff307424 */ /* 0x000fe200078e00ff */
        /* <DEDUP_REMOVED lines=11> */
.L_x_3220:
        /* <DEDUP_REMOVED lines=13> */
.L_x_3222:
[----:B------:R-:W-:Y:S05]  /*bd50*/  BSYNC.RECONVERGENT B2 ;  /* 0x0000000000027941 */ /* 0x000fea0003800200 */
.L_x_3221:
        /* <DEDUP_REMOVED lines=42> */
.L_x_3219:
[----:B------:R-:W-:Y:S05]  /*c000*/  BSYNC.RECONVERGENT B1 ;  /* 0x0000000000017941 */ /* 0x000fea0003800200 */
.L_x_3218:
        /* <DEDUP_REMOVED lines=20> */
.L_x_3225:
        /* <DEDUP_REMOVED lines=13> */
.L_x_3227:
[----:B------:R-:W-:Y:S05]  /*c220*/  BSYNC.RECONVERGENT B2 ;  /* 0x0000000000027941 */ /* 0x000fea0003800200 */
.L_x_3226:
        /* <DEDUP_REMOVED lines=41> */
[----:B------:R-:W-:-:S07]  /*c4c0*/  LOP3.LUT R64, R64, UR30, R23, 0x96, !PT ;  /* 0x0000001e40407c12 */ /* 0x000fce000f8e9617 */
.L_x_3224:
[----:B------:R-:W-:Y:S05]  /*c4d0*/  BSYNC.RECONVERGENT B1 ;  /* 0x0000000000017941 */ /* 0x000fea0003800200 */
.L_x_3223:
        /* <DEDUP_REMOVED lines=25> */
.L_x_3230:
        /* <DEDUP_REMOVED lines=13> */
.L_x_3232:
[----:B------:R-:W-:Y:S05]  /*c740*/  BSYNC.RECONVERGENT B2 ;  /* 0x0000000000027941 */ /* 0x000fea0003800200 */
.L_x_3231:
        /* <DEDUP_REMOVED lines=42> */
.L_x_3229:
[----:B------:R-:W-:Y:S05]  /*c9f0*/  BSYNC.RECONVERGENT B1 ;  /* 0x0000000000017941 */ /* 0x000fea0003800200 */
.L_x_3228:
        /* <DEDUP_REMOVED lines=20> */
.L_x_3235:
        /* <DEDUP_REMOVED lines=13> */
.L_x_3237:
[----:B------:R-:W-:Y:S05]  /*cc10*/  BSYNC.RECONVERGENT B2 ;  /* 0x0000000000027941 */ /* 0x000fea0003800200 */
.L_x_3236:
        /* <DEDUP_REMOVED lines=42> */
.L_x_3234:
[----:B------:R-:W-:Y:S05]  /*cec0*/  BSYNC.RECONVERGENT B1 ;  /* 0x0000000000017941 */ /* 0x000fea0003800200 */
.L_x_3233:
        /* <DEDUP_REMOVED lines=26> */
.L_x_3240:
        /* <DEDUP_REMOVED lines=13> */
.L_x_3242:
[----:B------:R-:W-:Y:S05]  /*d140*/  BSYNC.RECONVERGENT B2 ;  /* 0x0000000000027941 */ /* 0x000fea0003800200 */
.L_x_3241:
        /* <DEDUP_REMOVED lines=40> */
[----:B------:R-:W-:Y:S01]  /*d3d0*/  IMAD.MOV.U32 R58, RZ, RZ, RZ ;  /* 0x000000ffff3a7224 */ /* 0x000fe200078e00ff */
[----:B------:R-:W-:-:S07]  /*d3e0*/  LOP3.LUT R64, R64, UR30, R59, 0x96, !PT ;  /* 0x0000001e40407c12 */ /* 0x000fce000f8e963b */
.L_x_3239:
[----:B------:R-:W-:Y:S05]  /*d3f0*/  BSYNC.RECONVERGENT B1 ;  /* 0x0000000000017941 */ /* 0x000fea0003800200 */
.L_x_3238:
        /* <DEDUP_REMOVED lines=20> */
.L_x_3245:
        /* <DEDUP_REMOVED lines=15> */
.L_x_3247:
[----:B------:R-:W-:Y:S05]  /*d630*/  BSYNC.RECONVERGENT B2 ;  /* 0x0000000000027941 */ /* 0x000fea0003800200 */
.L_x_3246:
        /* <DEDUP_REMOVED lines=42> */
.L_x_3244:
[----:B------:R-:W-:Y:S05]  /*d8e0*/  BSYNC.RECONVERGENT B1 ;  /* 0x0000000000017941 */ /* 0x000fea0003800200 */
.L_x_3243:
        /* <DEDUP_REMOVED lines=11> */
[----:B------:R-:W-:Y:S01]  /*d9a0*/  FADD.FTZ R39, R39, R48 ;  /* 0x0000003027277221 */ /* 0x000fe20000010000 */
[----:B------:R-:W-:-:S03]  /*d9b0*/  PRMT R24, R57, 0x7610, R24 ;  /* 0x0000761039187816 */ /* 0x000fc60000000018 */
[----:B------:R-:W-:Y:S01]  /*d9c0*/  @P1 FADD.FTZ R48, R58, R39 ;  /* 0x000000273a301221 */ /* 0x000fe20000010000 */
[----:B------:R-:W-:-:S04]  /*d9d0*/  @!P1 MOV R48, R39 ;  /* 0x0000002700309202 */ /* 0x000fc80000000f00 */
[----:B------:R-:W-:-:S04]  /*d9e0*/  F2FP.F16.F32.PACK_AB R39, RZ, R48 ;  /* 0x00000030ff27723e */ /* 0x000fc800000000ff */
[----:B------:R-:W-:Y:S01]  /*d9f0*/  PRMT R39, R55, 0x5410, R39 ;  /* 0x0000541037277816 */ /* 0x000fe20000000027 */
[----:B------:R-:W-:Y:S06]  /*da00*/  BRA `(.L_x_3248) ;  /* 0x00000028002c7947 */ /* 0x000fec0003800000 */
.L_x_3167:
        /* <DEDUP_REMOVED lines=16> */
.L_x_3251:
        /* <DEDUP_REMOVED lines=13> */
.L_x_3253:
[----:B------:R-:W-:Y:S05]  /*dbe0*/  BSYNC.RECONVERGENT B2 ;  /* 0x0000000000027941 */ /* 0x000fea0003800200 */
.L_x_3252:
        /* <DEDUP_REMOVED lines=42> */
.L_x_3250:
[----:B------:R-:W-:Y:S05]  /*de90*/  BSYNC.RECONVERGENT B1 ;  /* 0x0000000000017941 */ /* 0x000fea0003800200 */
.L_x_3249:
[----:B------:R-:W-:Y:S01]  /*dea0*/  I2FP.F32.U32 R41, R41 ;  /* 0x0000002900297245 */ /* 0x000fe20000201000 */
[----:B-----5:R-:W-:Y:S01]  /*deb0*/  HADD2.F32 R42, -RZ, R36.H0_H0 ;  /* 0x20000024ff2a7230 */ /* 0x020fe20000004100 */
        /* <DEDUP_REMOVED lines=22> */
.L_x_3256:
        /* <DEDUP_REMOVED lines=13> */
.L_x_3258:
[----:B------:R-:W-:Y:S05]  /*e0f0*/  BSYNC.RECONVERGENT B2 ;  /* 0x0000000000027941 */ /* 0x000fea0003800200 */
.L_x_3257:
        /* <DEDUP_REMOVED lines=42> */
.L_x_3255:
[----:B------:R-:W-:Y:S05]  /*e3a0*/  BSYNC.RECONVERGENT B1 ;  /* 0x0000000000017941 */ /* 0x000fea0003800200 */
.L_x_3254:
        /* <DEDUP_REMOVED lines=24> */
.L_x_3261:
        /* <DEDUP_REMOVED lines=13> */
.L_x_3263:
[----:B------:R-:W-:Y:S05]  /*e600*/  BSYNC.RECONVERGENT B2 ;  /* 0x0000000000027941 */ /* 0x000fea0003800200 */
.L_x_3262:
        /* <DEDUP_REMOVED lines=42> */
.L_x_3260:
[----:B------:R-:W-:Y:S05]  /*e8b0*/  BSYNC.RECONVERGENT B1 ;  /* 0x0000000000017941 */ /* 0x000fea0003800200 */
.L_x_3259:
        /* <DEDUP_REMOVED lines=24> */
.L_x_3266:
        /* <DEDUP_REMOVED lines=13> */
.L_x_3268:
[----:B------:R-:W-:Y:S05]  /*eb10*/  BSYNC.RECONVERGENT B2 ;  /* 0x0000000000027941 */ /* 0x000fea0003800200 */
.L_x_3267:
        /* <DEDUP_REMOVED lines=42> */
.L_x_3265:
[----:B------:R-:W-:Y:S05]  /*edc0*/  BSYNC.RECONVERGENT B1 ;  /* 0x0000000000017941 */ /* 0x000fea0003800200 */
.L_x_3264:
        /* <DEDUP_REMOVED lines=24> */
.L_x_3271:
        /* <DEDUP_REMOVED lines=13> */
.L_x_3273:
[----:B------:R-:W-:Y:S05]  /*f020*/  BSYNC.RECONVERGENT B2 ;  /* 0x0000000000027941 */ /* 0x000fea0003800200 */
.L_x_3272:
        /* <DEDUP_REMOVED lines=42> */
.L_x_3270:
[----:B------:R-:W-:Y:S05]  /*f2d0*/  BSYNC.RECONVERGENT B1 ;  /* 0x0000000000017941 */ /* 0x000fea0003800200 */
.L_x_3269:
        /* <DEDUP_REMOVED lines=12> */
[----:B------:R-:W-:-:S04]  /*f3a0*/  HFMA2 R48, -RZ, RZ, 0, 1.1920928955078125e-07 ;  /* 0x00000002ff307431 */ /* 0x000fc800000001ff */
        /* <DEDUP_REMOVED lines=10> */
.L_x_3276:
        /* <DEDUP_REMOVED lines=13> */
.L_x_3278:
[----:B------:R-:W-:Y:S05]  /*f520*/  BSYNC.RECONVERGENT B2 ;  /* 0x0000000000027941 */ /* 0x000fea0003800200 */
.L_x_3277:
        /* <DEDUP_REMOVED lines=42> */
.L_x_3275:
[----:B------:R-:W-:Y:S05]  /*f7d0*/  BSYNC.RECONVERGENT B1 ;  /* 0x0000000000017941 */ /* 0x000fea0003800200 */
.L_x_3274:
        /* <DEDUP_REMOVED lines=23> */
.L_x_3281:
        /* <DEDUP_REMOVED lines=13> */
.L_x_3283:
[----:B------:R-:W-:Y:S05]  /*fa20*/  BSYNC.RECONVERGENT B2 ;  /* 0x0000000000027941 */ /* 0x000fea0003800200 */
.L_x_3282:
        /* <DEDUP_REMOVED lines=42> */
.L_x_3280:
[----:B------:R-:W-:Y:S05]  /*fcd0*/  BSYNC.RECONVERGENT B1 ;  /* 0x0000000000017941 */ /* 0x000fea0003800200 */
.L_x_3279:
        /* <DEDUP_REMOVED lines=10> */
[----:B------:R-:W-:Y:S02]  /*fd80*/  MOV R48, R74 ;  /* 0x0000004a00307202 */ /* 0x000fe40000000f00 */
[----:B------:R-:W-:Y:S01]  /*fd90*/  PLOP3.LUT P4, PT, P4, PT, PT, 0x8, 0x80 ;  /* 0x000000000080781c */ /* 0x000fe2000278e170 */
        /* <DEDUP_REMOVED lines=11> */
.L_x_3286:
        /* <DEDUP_REMOVED lines=13> */
.L_x_3288:
[----:B------:R-:W-:Y:S05]  /*ff20*/  BSYNC.RECONVERGENT B2 ;  /* 0x0000000000027941 */ /* 0x000fea0003800200 */
.L_x_3287:
        /* <DEDUP_REMOVED lines=42> */
.L_x_3285:
[----:B------:R-:W-:Y:S05]  /*101d0*/  BSYNC.RECONVERGENT B1 ;  /* 0x0000000000017941 */ /* 0x000fea0003800200 */
.L_x_3284:
        /* <DEDUP_REMOVED lines=14> */
.L_x_3248:
        /* <DEDUP_REMOVED lines=8> */
[----:B------:R-:W-:-:S02]  /*10340*/  ISETP.NE.AND P3, PT, R53, RZ, PT ;  /* 0x000000ff3500720c */ /* 0x000fc40003f65270 */
[----:B------:R-:W-:Y:S01]  /*10350*/  ISETP.NE.AND P6, PT, R49, RZ, PT ;  /* 0x000000ff3100720c */ /* 0x000fe20003fc5270 */
[----:B------:R-:W2:Y:S01]  /*10360*/  @P0 LDC.64 R52, c[0x0][0x398] ;  /* 0x0000e600ff340b82 */ /* 0x000ea20000000a00 */
[----:B------:R-:W-:Y:S02]  /*10370*/  SEL R58, RZ, 0x1000000, !P3 ;  /* 0x01000000ff3a7807 */ /* 0x000fe40005800000 */
[----:B------:R-:W-:Y:S02]  /*10380*/  SEL R50, RZ, 0x10000, !P4 ;  /* 0x00010000ff327807 */ /* 0x000fe40006000000 */
[----:B------:R-:W-:Y:S02]  /*10390*/  SEL R49, RZ, 0x100, !P5 ;  /* 0x00000100ff317807 */ /* 0x000fe40006800000 */
[----:B------:R-:W-:Y:S02]  /*103a0*/  LOP3.LUT R62, R62, R61, R59, 0xfe, !PT ;  /* 0x0000003d3e3e7212 */ /* 0x000fe400078efe3b */
[----:B------:R-:W-:-:S02]  /*103b0*/  LOP3.LUT R49, R49, R58, R50, 0xfe, !PT ;  /* 0x0000003a31317212 */ /* 0x000fc400078efe32 */
[----:B------:R-:W-:Y:S01]  /*103c0*/  SEL R59, RZ, 0x1, !P2 ;  /* 0x00000001ff3b7807 */ /* 0x000fe20005000000 */
[----:B-1----:R-:W-:Y:S01]  /*103d0*/  IMAD.WIDE.U32 R56, R25, 0x8, R122 ;  /* 0x0000000819387825 */ /* 0x002fe200078e007a */
[----:B------:R-:W-:Y:S02]  /*103e0*/  SEL R58, RZ, 0x1, !P6 ;  /* 0x00000001ff3a7807 */ /* 0x000fe40007000000 */
[----:B------:R-:W-:Y:S02]  /*103f0*/  LOP3.LUT R39, R62, R59, RZ, 0xfc, !PT ;  /* 0x0000003b3e277212 */ /* 0x000fe400078efcff */
[----:B------:R-:W-:Y:S02]  /*10400*/  LOP3.LUT R38, R49, R58, RZ, 0xfc, !PT ;  /* 0x0000003a31267212 */ /* 0x000fe400078efcff */
[----:B------:R-:W-:-:S03]  /*10410*/  IADD3 R50, PT, PT, R8, 0x40, RZ ;  /* 0x0000004008327810 */ /* 0x000fc60007ffe0ff */
[----:B------:R1:W-:Y:S02]  /*10420*/  STG.E.64 desc[UR8][R56.64], R38 ;  /* 0x0000002638007986 */ /* 0x0003e4000c101b08 */
[----:B------:R-:W-:-:S04]  /*10430*/  IMAD.WIDE.U32 R36, R50, 0x10, R68 ;  /* 0x0000001032247825 */ /* 0x000fc800078e0044 */
[----:B--2---:R-:W-:-:S04]  /*10440*/  @P0 IMAD.WIDE.U32 R52, R50, 0x10, R52 ;  /* 0x0000001032340825 */ /* 0x004fc800078e0034 */
[----:B0-----:R-:W-:Y:S01]  /*10450*/  @P1 IMAD.WIDE.U32 R54, R50, 0x10, R54 ;  /* 0x0000001032361825 */ /* 0x001fe200078e0036 */
[----:B-1----:R-:W-:Y:S06]  /*10460*/  @!P0 BRA `(.L_x_3289) ;  /* 0x0000000000508947 */ /* 0x002fec0003800000 */
[----:B------:R-:W-:Y:S01]  /*10470*/  IMAD.U32 R39, R23, 0x10000, RZ ;  /* 0x0001000017277824 */ /* 0x000fe200078e00ff */
        /* <DEDUP_REMOVED lines=8> */
[----:B------:R-:W-:Y:S02]  /*10500*/  LOP3.LUT R38, R38, 0xff00, R49, 0xf8, !PT ;  /* 0x0000ff0026267812 */ /* 0x000fe400078ef831 */
        /* <DEDUP_REMOVED lines=10> */
.L_x_3289:
        /* <DEDUP_REMOVED lines=20> */
.L_x_3293:
        /* <DEDUP_REMOVED lines=13> */
.L_x_3295:
[----:B------:R-:W-:Y:S05]  /*107c0*/  BSYNC.RECONVERGENT B2 ;  /* 0x0000000000027941 */ /* 0x000fea0003800200 */
.L_x_3294:
        /* <DEDUP_REMOVED lines=42> */
.L_x_3292:
[----:B------:R-:W-:Y:S05]  /*10a70*/  BSYNC.RECONVERGENT B1 ;  /* 0x0000000000017941 */ /* 0x000fea0003800200 */
.L_x_3291:
[----:B------:R-:W-:Y:S01]  /*10a80*/  I2FP.F32.U32 R17, R17 ;  /* 0x0000001100117245 */ /* 0x000fe20000201000 */
[----:B-----5:R-:W-:Y:S01]  /*10a90*/  HADD2.F32 R18, -RZ, R36.H0_H0 ;  /* 0x20000024ff127230 */ /* 0x020fe20000004100 */
        /* <DEDUP_REMOVED lines=19> */
.L_x_3298:
        /* <DEDUP_REMOVED lines=13> */
.L_x_3300:
[----:B------:R-:W-:Y:S05]  /*10ca0*/  BSYNC.RECONVERGENT B2 ;  /* 0x0000000000027941 */ /* 0x000fea0003800200 */
.L_x_3299:
        /* <DEDUP_REMOVED lines=42> */
.L_x_3297:
[----:B------:R-:W-:Y:S05]  /*10f50*/  BSYNC.RECONVERGENT B1 ;  /* 0x0000000000017941 */ /* 0x000fea0003800200 */
.L_x_3296:
[----:B------:R-:W-:Y:S01]  /*10f60*/  I2FP.F32.U32 R19, R19 ;  /* 0x0000001300137245 */ /* 0x000fe20000201000 */
[----:B------:R-:W-:Y:S01]  /*10f70*/  HADD2.F32 R18, -RZ, R32.H0_H0 ;  /* 0x20000020ff127230 */ /* 0x000fe20000004100 */
[----:B------:R-:W-:Y:S01]  /*10f80*/  ISETP.NE.AND P3, PT, R21, 0x1, PT ;  /* 0x000000011500780c */ /* 0x000fe20003f65270 */
[----:B------:R-:W-:Y:S01]  /*10f90*/  @P1 HADD2.F32 R20, -RZ, R28.H0_H0 ;  /* 0x2000001cff141230 */ /* 0x000fe20000004100 */
[----:B------:R-:W-:Y:S01]  /*10fa0*/  BSSY.RECONVERGENT B1, `(.L_x_3301) ;  /* 0x000004d000017945 */ /* 0x000fe20003800200 */
        /* <DEDUP_REMOVED lines=20> */
.L_x_3303:
        /* <DEDUP_REMOVED lines=13> */
.L_x_3305:
[----:B------:R-:W-:Y:S05]  /*111c0*/  BSYNC.RECONVERGENT B2 ;  /* 0x0000000000027941 */ /* 0x000fea0003800200 */
.L_x_3304:
        /* <DEDUP_REMOVED lines=42> */
.L_x_3302:
[----:B------:R-:W-:Y:S05]  /*11470*/  BSYNC.RECONVERGENT B1 ;  /* 0x0000000000017941 */ /* 0x000fea0003800200 */
.L_x_3301:
        /* <DEDUP_REMOVED lines=21> */
.L_x_3308:
        /* <DEDUP_REMOVED lines=13> */
.L_x_3310:
[----:B------:R-:W-:Y:S05]  /*116a0*/  BSYNC.RECONVERGENT B2 ;  /* 0x0000000000027941 */ /* 0x000fea0003800200 */
.L_x_3309:
        /* <DEDUP_REMOVED lines=42> */
.L_x_3307:
[----:B------:R-:W-:Y:S05]  /*11950*/  BSYNC.RECONVERGENT B1 ;  /* 0x0000000000017941 */ /* 0x000fea0003800200 */
.L_x_3306:
        /* <DEDUP_REMOVED lines=25> */
.L_x_3313:
        /* <DEDUP_REMOVED lines=13> */
.L_x_3315:
[----:B------:R-:W-:Y:S05]  /*11bc0*/  BSYNC.RECONVERGENT B2 ;  /* 0x0000000000027941 */ /* 0x000fea0003800200 */
.L_x_3314:
        /* <DEDUP_REMOVED lines=42> */
.L_x_3312:
[----:B------:R-:W-:Y:S05]  /*11e70*/  BSYNC.RECONVERGENT B1 ;  /* 0x0000000000017941 */ /* 0x000fea0003800200 */
.L_x_3311:
        /* <DEDUP_REMOVED lines=21> */
.L_x_3318:
        /* <DEDUP_REMOVED lines=13> */
.L_x_3320:
[----:B------:R-:W-:Y:S05]  /*120a0*/  BSYNC.RECONVERGENT B2 ;  /* 0x0000000000027941 */ /* 0x000fea0003800200 */
.L_x_3319:
        /* <DEDUP_REMOVED lines=42> */
.L_x_3317:
[----:B------:R-:W-:Y:S05]  /*12350*/  BSYNC.RECONVERGENT B1 ;  /* 0x0000000000017941 */ /* 0x000fea0003800200 */
.L_x_3316:
        /* <DEDUP_REMOVED lines=25> */
.L_x_3323:
        /* <DEDUP_REMOVED lines=13> */
.L_x_3325:
[----:B------:R-:W-:Y:S05]  /*125c0*/  BSYNC.RECONVERGENT B2 ;  /* 0x0000000000027941 */ /* 0x000fea0003800200 */
.L_x_3324:
        /* <DEDUP_REMOVED lines=39> */
[----:B------:R-:W-:Y:S02]  /*12840*/  LOP3.LUT R64, R64, UR30, R21, 0x96, !PT ;  /* 0x0000001e40407c12 */ /* 0x000fe4000f8e9615 */
[----:B------:R-:W-:Y:S01]  /*12850*/  MOV R21, R49 ;  /* 0x0000003100157202 */ /* 0x000fe20000000f00 */
[----:B------:R-:W-:-:S07]  /*12860*/  IMAD.MOV.U32 R49, RZ, RZ, R20 ;  /* 0x000000ffff317224 */ /* 0x000fce00078e0014 */
.L_x_3322:
[----:B------:R-:W-:Y:S05]  /*12870*/  BSYNC.RECONVERGENT B1 ;  /* 0x0000000000017941 */ /* 0x000fea0003800200 */
.L_x_3321:
        /* <DEDUP_REMOVED lines=21> */
.L_x_3328:
        /* <DEDUP_REMOVED lines=13> */
.L_x_3330:
[----:B------:R-:W-:Y:S05]  /*12aa0*/  BSYNC.RECONVERGENT B2 ;  /* 0x0000000000027941 */ /* 0x000fea0003800200 */
.L_x_3329:
        /* <DEDUP_REMOVED lines=39> */
[----:B------:R-:W-:Y:S02]  /*12d20*/  LOP3.LUT R64, R64, UR30, R21, 0x96, !PT ;  /* 0x0000001e40407c12 */ /* 0x000fe4000f8e9615 */
[----:B------:R-:W-:Y:S01]  /*12d30*/  MOV R21, R49 ;  /* 0x0000003100157202 */ /* 0x000fe20000000f00 */
[----:B------:R-:W-:-:S07]  /*12d40*/  IMAD.MOV.U32 R49, RZ, RZ, R20 ;  /* 0x000000ffff317224 */ /* 0x000fce00078e0014 */
.L_x_3327:
[----:B------:R-:W-:Y:S05]  /*12d50*/  BSYNC.RECONVERGENT B1 ;  /* 0x0000000000017941 */ /* 0x000fea0003800200 */
.L_x_3326:
        /* <DEDUP_REMOVED lines=25> */
.L_x_3333:
        /* <DEDUP_REMOVED lines=13> */
.L_x_3335:
[----:B------:R-:W-:Y:S05]  /*12fc0*/  BSYNC.RECONVERGENT B2 ;  /* 0x0000000000027941 */ /* 0x000fea0003800200 */
.L_x_3334:
        /* <DEDUP_REMOVED lines=42> */
.L_x_3332:
[----:B------:R-:W-:Y:S05]  /*13270*/  BSYNC.RECONVERGENT B1 ;  /* 0x0000000000017941 */ /* 0x000fea0003800200 */
.L_x_3331:
        /* <DEDUP_REMOVED lines=20> */
.L_x_3338:
        /* <DEDUP_REMOVED lines=13> */
.L_x_3340:
[----:B------:R-:W-:Y:S05]  /*13490*/  BSYNC.RECONVERGENT B2 ;  /* 0x0000000000027941 */ /* 0x000fea0003800200 */
.L_x_3339:
        /* <DEDUP_REMOVED lines=42> */
.L_x_3337:
[----:B------:R-:W-:Y:S05]  /*13740*/  BSYNC.RECONVERGENT B1 ;  /* 0x0000000000017941 */ /* 0x000fea0003800200 */
.L_x_3336:
        /* <DEDUP_REMOVED lines=26> */
.L_x_3343:
        /* <DEDUP_REMOVED lines=13> */
.L_x_3345:
[----:B------:R-:W-:Y:S05]  /*139c0*/  BSYNC.RECONVERGENT B2 ;  /* 0x0000000000027941 */ /* 0x000fea0003800200 */
.L_x_3344:
        /* <DEDUP_REMOVED lines=39> */
[----:B------:R-:W-:Y:S02]  /*13c40*/  IMAD.MOV.U32 R49, RZ, RZ, R66 ;  /* 0x000000ffff317224 */ /* 0x000fe400078e0042 */
[----:B------:R-:W-:Y:S01]  /*13c50*/  HFMA2 R66, -RZ, RZ, 0, 0 ;  /* 0x00000000ff427431 */ /* 0x000fe200000001ff */
[----:B------:R-:W-:-:S07]  /*13c60*/  LOP3.LUT R64, R22, UR30, R67, 0x96, !PT ;  /* 0x0000001e16407c12 */ /* 0x000fce000f8e9643 */
.L_x_3342:
[----:B------:R-:W-:Y:S05]  /*13c70*/  BSYNC.RECONVERGENT B1 ;  /* 0x0000000000017941 */ /* 0x000fea0003800200 */
.L_x_3341:
        /* <DEDUP_REMOVED lines=20> */
.L_x_3348:
        /* <DEDUP_REMOVED lines=13> */
.L_x_3350:
[----:B------:R-:W-:Y:S05]  /*13e90*/  BSYNC.RECONVERGENT B2 ;  /* 0x0000000000027941 */ /* 0x000fea0003800200 */
.L_x_3349:
        /* <DEDUP_REMOVED lines=41> */
[----:B------:R-:W-:-:S07]  /*14130*/  IMAD.MOV.U32 R49, RZ, RZ, R66 ;  /* 0x000000ffff317224 */ /* 0x000fce00078e0042 */
.L_x_3347:
[----:B------:R-:W-:Y:S05]  /*14140*/  BSYNC.RECONVERGENT B1 ;  /* 0x0000000000017941 */ /* 0x000fea0003800200 */
.L_x_3346:
        /* <DEDUP_REMOVED lines=25> */
.L_x_3353:
        /* <DEDUP_REMOVED lines=13> */
.L_x_3355:
[----:B------:R-:W-:Y:S05]  /*143b0*/  BSYNC.RECONVERGENT B2 ;  /* 0x0000000000027941 */ /* 0x000fea0003800200 */
.L_x_3354:
        /* <DEDUP_REMOVED lines=42> */
.L_x_3352:
[----:B------:R-:W-:Y:S05]  /*14660*/  BSYNC.RECONVERGENT B1 ;  /* 0x0000000000017941 */ /* 0x000fea0003800200 */
.L_x_3351:
        /* <DEDUP_REMOVED lines=20> */
.L_x_3358:
        /* <DEDUP_REMOVED lines=13> */
.L_x_3360:
[----:B------:R-:W-:Y:S05]  /*14880*/  BSYNC.RECONVERGENT B2 ;  /* 0x0000000000027941 */ /* 0x000fea0003800200 */
.L_x_3359:
        /* <DEDUP_REMOVED lines=42> */
.L_x_3357:
[----:B------:R-:W-:Y:S05]  /*14b30*/  BSYNC.RECONVERGENT B1 ;  /* 0x0000000000017941 */ /* 0x000fea0003800200 */
.L_x_3356:
        /* <DEDUP_REMOVED lines=26> */
.L_x_3363:
        /* <DEDUP_REMOVED lines=13> */
.L_x_3365:
[----:B------:R-:W-:Y:S05]  /*14db0*/  BSYNC.RECONVERGENT B2 ;  /* 0x0000000000027941 */ /* 0x000fea0003800200 */
.L_x_3364:
        /* <DEDUP_REMOVED lines=40> */
[----:B------:R-:W-:Y:S01]  /*15040*/  IMAD.MOV.U32 R66, RZ, RZ, R49 ;  /* 0x000000ffff427224 */ /* 0x000fe200078e0031 */
[----:B------:R-:W-:Y:S01]  /*15050*/  MOV R49, R68 ;  /* 0x0000004400317202 */ /* 0x000fe20000000f00 */
[----:B------:R-:W-:-:S07]  /*15060*/  IMAD.MOV.U32 R69, RZ, RZ, RZ ;  /* 0x000000ffff457224 */ /* 0x000fce00078e00ff */
.L_x_3362:
[----:B------:R-:W-:Y:S05]  /*15070*/  BSYNC.RECONVERGENT B1 ;  /* 0x0000000000017941 */ /* 0x000fea0003800200 */
.L_x_3361:
[----:B------:R-:W-:Y:S01]  /*15080*/  I2FP.F32.U32 R67, R66 ;  /* 0x0000004200437245 */ /* 0x000fe20000201000 */
[----:B------:R-:W-:Y:S01]  /*15090*/  HADD2.F32 R66, -RZ, R39.H1_H1 ;  /* 0x30000027ff427230 */ /* 0x000fe20000004100 */
[----:B------:R-:W-:Y:S01]  /*150a0*/  ISETP.NE.AND P6, PT, R69, 0x1, PT ;  /* 0x000000014500780c */ /* 0x000fe20003fc5270 */
[----:B------:R-:W-:Y:S02]  /*150b0*/  BSSY.RECONVERGENT B1, `(.L_x_3366) ;  /* 0x000004c000017945 */ /* 0x000fe40003800200 */
[----:B------:R-:W-:Y:S01]  /*150c0*/  FFMA.FTZ R67, R67, R26, 1.1641532182693481445e-10 ;  /* 0x2f00000043437423 */ /* 0x000fe2000001001a */
[----:B------:R-:W-:Y:S01]  /*150d0*/  FMUL.FTZ R39, R66, R27 ;  /* 0x0000001b42277220 */ /* 0x000fe20000410000 */
[----:B------:R-:W-:-:S03]  /*150e0*/  HFMA2 R66, -RZ, RZ, 0, 1.1920928955078125e-07 ;  /* 0x00000002ff427431 */ /* 0x000fc600000001ff */
        /* <DEDUP_REMOVED lines=13> */
.L_x_3368:
        /* <DEDUP_REMOVED lines=15> */
.L_x_3370:
[----:B------:R-:W-:Y:S05]  /*152b0*/  BSYNC.RECONVERGENT B2 ;  /* 0x0000000000027941 */ /* 0x000fea0003800200 */
.L_x_3369:
        /* <DEDUP_REMOVED lines=36> */
[----:B------:R-:W-:-:S04]  /*15500*/  IMAD.WIDE.U32 R64, R65, -0x326172a9, RZ ;  /* 0xcd9e8d5741407825 */ /* 0x000fc800078e00ff */
[----:B------:R-:W-:Y:S01]  /*15510*/  IMAD.MOV.U32 R74, RZ, RZ, R64 ;  /* 0x000000ffff4a7224 */ /* 0x000fe200078e0040 */
[----:B------:R-:W-:Y:S01]  /*15520*/  LOP3.LUT R65, R68, UR29, R65, 0x96, !PT ;  /* 0x0000001d44417c12 */ /* 0x000fe2000f8e9641 */
[----:B------:R-:W-:-:S04]  /*15530*/  IMAD.WIDE.U32 R68, R69, -0x2daee0ad, RZ ;  /* 0xd2511f5345447825 */ /* 0x000fc800078e00ff */
[----:B------:R-:W-:Y:S01]  /*15540*/  IMAD.MOV.U32 R49, RZ, RZ, R68 ;  /* 0x000000ffff317224 */ /* 0x000fe200078e0044 */
[----:B------:R-:W-:Y:S01]  /*15550*/  LOP3.LUT R64, R66, UR30, R69, 0x96, !PT ;  /* 0x0000001e42407c12 */ /* 0x000fe2000f8e9645 */
[----:B------:R-:W-:-:S07]  /*15560*/  HFMA2 R66, -RZ, RZ, 0, 0 ;  /* 0x00000000ff427431 */ /* 0x000fce00000001ff */
.L_x_3367:
[----:B------:R-:W-:Y:S05]  /*15570*/  BSYNC.RECONVERGENT B1 ;  /* 0x0000000000017941 */ /* 0x000fea0003800200 */
.L_x_3366:
[----:B------:R-:W-:Y:S02]  /*15580*/  I2FP.F32.U32 R67, R67 ;  /* 0x0000004300437245 */ /* 0x000fe40000201000 */
[----:B------:R-:W-:Y:S02]  /*15590*/  PRMT R37, R24, 0x5410, R37 ;  /* 0x0000541018257816 */ /* 0x000fe40000000025 */
        /* <DEDUP_REMOVED lines=8> */
[----:B------:R-:W-:Y:S01]  /*15620*/  FADD.FTZ R39, R39, R26 ;  /* 0x0000001a27277221 */ /* 0x000fe20000010000 */
[----:B------:R-:W-:-:S03]  /*15630*/  SEL R26, RZ, 0x1, P6 ;  /* 0x00000001ff1a7807 */ /* 0x000fc60003000000 */
[--C-:B------:R-:W-:Y:S01]  /*15640*/  @P1 FADD.FTZ R40, R40, R39.reuse ;  /* 0x0000002728281221 */ /* 0x100fe20000010000 */
[----:B------:R-:W-:Y:S01]  /*15650*/  @!P1 IMAD.MOV.U32 R40, RZ, RZ, R39 ;  /* 0x000000ffff289224 */ /* 0x000fe200078e0027 */
[----:B------:R-:W-:-:S04]  /*15660*/  PRMT R24, R26, 0x7610, R24 ;  /* 0x000076101a187816 */ /* 0x000fc80000000018 */
[----:B------:R-:W-:-:S04]  /*15670*/  F2FP.F16.F32.PACK_AB R39, RZ, R40 ;  /* 0x00000028ff27723e */ /* 0x000fc800000000ff */
[----:B------:R-:W-:Y:S01]  /*15680*/  PRMT R39, R62, 0x5410, R39 ;  /* 0x000054103e277816 */ /* 0x000fe20000000027 */
[----:B------:R-:W-:Y:S06]  /*15690*/  BRA `(.L_x_3371) ;  /* 0x0000002800347947 */ /* 0x000fec0003800000 */
.L_x_3290:
[----:B------:R-:W-:Y:S01]  /*156a0*/  ISETP.NE.AND P2, PT, R60, 0x1, PT ;  /* 0x000000013c00780c */ /* 0x000fe20003f45270 */
[----:B------:R-:W-:Y:S01]  /*156b0*/  BSSY.RECONVERGENT B1, `(.L_x_3372) ;  /* 0x0000047000017945 */ /* 0x000fe20003800200 */
[----:B-1----:R-:W-:Y:S01]  /*156c0*/  MOV R55, 0x2 ;  /* 0x0000000200377802 */ /* 0x002fe20000000f00 */
        /* <DEDUP_REMOVED lines=13> */
.L_x_3374:
        /* <DEDUP_REMOVED lines=13> */
.L_x_3376:
[----:B------:R-:W-:Y:S05]  /*15870*/  BSYNC.RECONVERGENT B2 ;  /* 0x0000000000027941 */ /* 0x000fea0003800200 */
.L_x_3375:
        /* <DEDUP_REMOVED lines=38> */
[----:B------:R-:W-:Y:S02]  /*15ae0*/  LOP3.LUT R65, R54, UR29, R75, 0x96, !PT ;  /* 0x0000001d36417c12 */ /* 0x000fe4000f8e964b */
[----:B------:R-:W-:Y:S01]  /*15af0*/  MOV R49, R52 ;  /* 0x0000003400317202 */ /* 0x000fe20000000f00 */
[----:B------:R-:W-:Y:S01]  /*15b00*/  IMAD.MOV.U32 R52, RZ, RZ, R51 ;  /* 0x000000ffff347224 */ /* 0x000fe200078e0033 */
[----:B------:R-:W-:-:S07]  /*15b10*/  LOP3.LUT R64, R64, UR30, R53, 0x96, !PT ;  /* 0x0000001e40407c12 */ /* 0x000fce000f8e9635 */
.L_x_3373:
[----:B------:R-:W-:Y:S05]  /*15b20*/  BSYNC.RECONVERGENT B1 ;  /* 0x0000000000017941 */ /* 0x000fea0003800200 */
.L_x_3372:
[----:B------:R-:W-:Y:S01]  /*15b30*/  I2FP.F32.U32 R51, R52 ;  /* 0x0000003400337245 */ /* 0x000fe20000201000 */
[----:B-----5:R-:W-:Y:S01]  /*15b40*/  HADD2.F32 R52, -RZ, R36.H0_H0 ;  /* 0x20000024ff347230 */ /* 0x020fe20000004100 */
[----:B------:R-:W-:Y:S01]  /*15b50*/  ISETP.NE.AND P3, PT, R55, 0x1, PT ;  /* 0x000000013700780c */ /* 0x000fe20003f65270 */
[----:B------:R-:W-:Y:S01]  /*15b60*/  @P1 HADD2.F32 R54, -RZ, R28.H0_H0 ;  /* 0x2000001cff361230 */ /* 0x000fe20000004100 */
[----:B------:R-:W-:Y:S01]  /*15b70*/  BSSY.RECONVERGENT B1, `(.L_x_3377) ;  /* 0x000004c000017945 */ /* 0x000fe20003800200 */
[----:B------:R-:W-:Y:S01]  /*15b80*/  FFMA.FTZ R51, R51, R26, 1.1641532182693481445e-10 ;  /* 0x2f00000033337423 */ /* 0x000fe2000001001a */
[----:B------:R-:W-:Y:S01]  /*15b90*/  FMUL.FTZ R52, R52, R27 ;  /* 0x0000001b34347220 */ /* 0x000fe20000410000 */
[----:B------:R-:W-:Y:S01]  /*15ba0*/  IMAD.MOV.U32 R57, RZ, RZ, 0x2 ;  /* 0x00000002ff397424 */ /* 0x000fe200078e00ff */
[----:B------:R-:W-:Y:S02]  /*15bb0*/  MOV R53, R74 ;  /* 0x0000004a00357202 */ /* 0x000fe40000000f00 */
        /* <DEDUP_REMOVED lines=15> */
.L_x_3379:
        /* <DEDUP_REMOVED lines=13> */
.L_x_3381:
[----:B------:R-:W-:Y:S05]  /*15d80*/  BSYNC.RECONVERGENT B2 ;  /* 0x0000000000027941 */ /* 0x000fea0003800200 */
.L_x_3380:
        /* <DEDUP_REMOVED lines=42> */
.L_x_3378:
[----:B------:R-:W-:Y:S05]  /*16030*/  BSYNC.RECONVERGENT B1 ;  /* 0x0000000000017941 */ /* 0x000fea0003800200 */
.L_x_3377:
        /* <DEDUP_REMOVED lines=24> */
.L_x_3384:
        /* <DEDUP_REMOVED lines=13> */
.L_x_3386:
[----:B------:R-:W-:Y:S05]  /*16290*/  BSYNC.RECONVERGENT B2 ;  /* 0x0000000000027941 */ /* 0x000fea0003800200 */
.L_x_3385:
        /* <DEDUP_REMOVED lines=42> */
.L_x_3383:
[----:B------:R-:W-:Y:S05]  /*16540*/  BSYNC.RECONVERGENT B1 ;  /* 0x0000000000017941 */ /* 0x000fea0003800200 */
.L_x_3382:
[----:B------:R-:W-:Y:S01]  /*16550*/  I2FP.F32.U32 R53, R53 ;  /* 0x0000003500357245 */ /* 0x000fe20000201000 */
[----:B------:R-:W-:Y:S01]  /*16560*/  HADD2.F32 R58, -RZ, R37.H0_H0 ;  /* 0x20000025ff3a7230 */ /* 0x000fe20000004100 */
        /* <DEDUP_REMOVED lines=22> */
.L_x_3389:
        /* <DEDUP_REMOVED lines=13> */
.L_x_3391:
[----:B------:R-:W-:Y:S05]  /*167a0*/  BSYNC.RECONVERGENT B2 ;  /* 0x0000000000027941 */ /* 0x000fea0003800200 */
.L_x_3390:
[----:B------:R-:W-:Y:S01]  /*167b0*/  IMAD.WIDE.U32 R64, R2, -0x326172a9, RZ ;  /* 0xcd9e8d5702407825 */ /* 0x000fe200078e00ff */
[----:B------:R-:W-:-:S03]  /*167c0*/  LOP3.LUT R66, R7, UR7, R59, 0x96, !PT ;  /* 0x0000000707427c12 */ /* 0x000fc6000f8e963b */
[----:B------:R-:W-:Y:S01]  /*167d0*/  HFMA2 R61, -RZ, RZ, 0, 0 ;  /* 0x00000000ff3d7431 */ /* 0x000fe200000001ff */
        /* <DEDUP_REMOVED lines=39> */
.L_x_3388:
[----:B------:R-:W-:Y:S05]  /*16a50*/  BSYNC.RECONVERGENT B1 ;  /* 0x0000000000017941 */ /* 0x000fea0003800200 */
.L_x_3387:
[----:B------:R-:W-:Y:S01]  /*16a60*/  I2FP.F32.U32 R57, R57 ;  /* 0x0000003900397245 */ /* 0x000fe20000201000 */
[----:B------:R-:W-:Y:S01]  /*16a70*/  HADD2.F32 R58, -RZ, R37.H1_H1 ;  /* 0x30000025ff3a7230 */ /* 0x000fe20000004100 */
[----:B------:R-:W-:Y:S01]  /*16a80*/  ISETP.NE.AND P2, PT, R61, 0x1, PT ;  /* 0x000000013d00780c */ /* 0x000fe20003f45270 */
[----:B------:R-:W-:Y:S01]  /*16a90*/  @P1 HADD2.F32 R37, -RZ, R29.H1_H1 ;  /* 0x3000001dff251230 */ /* 0x000fe20000004100 */
        /* <DEDUP_REMOVED lines=20> */
.L_x_3394:
        /* <DEDUP_REMOVED lines=13> */
.L_x_3396:
[----:B------:R-:W-:Y:S05]  /*16cb0*/  BSYNC.RECONVERGENT B2 ;  /* 0x0000000000027941 */ /* 0x000fea0003800200 */
.L_x_3395:
        /* <DEDUP_REMOVED lines=42> */
.L_x_3393:
[----:B------:R-:W-:Y:S05]  /*16f60*/  BSYNC.RECONVERGENT B1 ;  /* 0x0000000000017941 */ /* 0x000fea0003800200 */
.L_x_3392:
        /* <DEDUP_REMOVED lines=23> */
.L_x_3399:
        /* <DEDUP_REMOVED lines=13> */
.L_x_3401:
[----:B------:R-:W-:Y:S05]  /*171b0*/  BSYNC.RECONVERGENT B2 ;  /* 0x0000000000027941 */ /* 0x000fea0003800200 */
.L_x_3400:
        /* <DEDUP_REMOVED lines=42> */
.L_x_3398:
[----:B------:R-:W-:Y:S05]  /*17460*/  BSYNC.RECONVERGENT B1 ;  /* 0x0000000000017941 */ /* 0x000fea0003800200 */
.L_x_3397:
        /* <DEDUP_REMOVED lines=23> */
.L_x_3404:
        /* <DEDUP_REMOVED lines=13> */
.L_x_3406:
[----:B------:R-:W-:Y:S05]  /*176b0*/  BSYNC.RECONVERGENT B2 ;  /* 0x0000000000027941 */ /* 0x000fea0003800200 */
.L_x_3405:
        /* <DEDUP_REMOVED lines=41> */
[----:B------:R-:W-:Y:S01]  /*17950*/  IMAD.MOV.U32 R68, RZ, RZ, RZ ;  /* 0x000000ffff447224 */ /* 0x000fe200078e00ff */
[----:B------:R-:W-:-:S07]  /*17960*/  MOV R49, R70 ;  /* 0x0000004600317202 */ /* 0x000fce0000000f00 */
.L_x_3403:
[----:B------:R-:W-:Y:S05]  /*17970*/  BSYNC.RECONVERGENT B1 ;  /* 0x0000000000017941 */ /* 0x000fea0003800200 */
.L_x_3402:
        /* <DEDUP_REMOVED lines=23> */
.L_x_3409:
        /* <DEDUP_REMOVED lines=13> */
.L_x_3411:
[----:B------:R-:W-:Y:S05]  /*17bc0*/  BSYNC.RECONVERGENT B2 ;  /* 0x0000000000027941 */ /* 0x000fea0003800200 */
.L_x_3410:
        /* <DEDUP_REMOVED lines=39> */
[----:B------:R-:W-:Y:S02]  /*17e40*/  LOP3.LUT R64, R64, UR30, R67, 0x96, !PT ;  /* 0x0000001e40407c12 */ /* 0x000fe4000f8e9643 */
[----:B------:R-:W-:Y:S01]  /*17e50*/  MOV R67, R49 ;  /* 0x0000003100437202 */ /* 0x000fe20000000f00 */
[----:B------:R-:W-:Y:S02]  /*17e60*/  IMAD.MOV.U32 R49, RZ, RZ, R66 ;  /* 0x000000ffff317224 */ /* 0x000fe400078e0042 */
[----:B------:R-:W-:-:S07]  /*17e70*/  HFMA2 R66, -RZ, RZ, 0, 0 ;  /* 0x00000000ff427431 */ /* 0x000fce00000001ff */
.L_x_3408:
[----:B------:R-:W-:Y:S05]  /*17e80*/  BSYNC.RECONVERGENT B1 ;  /* 0x0000000000017941 */ /* 0x000fea0003800200 */
.L_x_3407:
        /* <DEDUP_REMOVED lines=13> */
[----:B------:R-:W-:-:S07]  /*17f60*/  PRMT R39, R71, 0x5410, R39 ;  /* 0x0000541047277816 */ /* 0x000fce0000000027 */
.L_x_3371:
[----:B------:R-:W-:Y:S02]  /*17f70*/  SEL R26, RZ, 0x1000000, !P5 ;  /* 0x01000000ff1a7807 */ /* 0x000fe40006800000 */
[----:B------:R-:W-:Y:S01]  /*17f80*/  ISETP.NE.AND P5, PT, R53, RZ, PT ;  /* 0x000000ff3500720c */ /* 0x000fe20003fa5270 */
[----:B------:R-:W-:Y:S01]  /*17f90*/  FADD.FTZ R53, RZ, R9 ;  /* 0x00000009ff357221 */ /* 0x000fe20000010000 */
[----:B------:R-:W-:Y:S02]  /*17fa0*/  ISETP.NE.AND P1, PT, R52, RZ, PT ;  /* 0x000000ff3400720c */ /* 0x000fe40003f25270 */
[----:B------:R-:W-:Y:S01]  /*17fb0*/  SEL R27, RZ, 0x10000, !P4 ;  /* 0x00010000ff1b7807 */ /* 0x000fe20006000000 */
[----:B------:R-:W-:Y:S01]  /*17fc0*/  FADD.FTZ R52, R53, R10 ;  /* 0x0000000a35347221 */ /* 0x000fe20000010000 */
[----:B------:R-:W-:Y:S02]  /*17fd0*/  SEL R60, RZ, 0x100, !P3 ;  /* 0x00000100ff3c7807 */ /* 0x000fe40005800000 */
[----:B------:R-:W-:Y:S01]  /*17fe0*/  ISETP.NE.AND P6, PT, R56, RZ, PT ;  /* 0x000000ff3800720c */ /* 0x000fe20003fc5270 */
[----:B------:R-:W-:Y:S01]  /*17ff0*/  FADD.FTZ R53, R52, R11 ;  /* 0x0000000b34357221 */ /* 0x000fe20000010000 */
[----:B------:R-:W-:-:S02]  /*18000*/  ISETP.NE.AND P4, PT, R57, RZ, PT ;  /* 0x000000ff3900720c */ /* 0x000fc40003f85270 */
[----:B------:R-:W-:Y:S01]  /*18010*/  LOP3.LUT R60, R60, R26, R27, 0xfe, !PT ;  /* 0x0000001a3c3c7212 */ /* 0x000fe200078efe1b */
[----:B------:R-:W-:Y:S01]  /*18020*/  FADD.FTZ R52, R53, R12 ;  /* 0x0000000c35347221 */ /* 0x000fe20000010000 */
[----:B------:R-:W-:Y:S02]  /*18030*/  SEL R26, RZ, 0x1000000, !P4 ;  /* 0x01000000ff1a7807 */ /* 0x000fe40006000000 */
[----:B------:R-:W-:Y:S01]  /*18040*/  SEL R56, RZ, 0x100, !P6 ;  /* 0x00000100ff387807 */ /* 0x000fe20007000000 */
[----:B------:R-:W-:Y:S01]  /*18050*/  FADD.FTZ R53, R52, R13 ;  /* 0x0000000d34357221 */ /* 0x000fe20000010000 */
[----:B------:R-:W-:Y:S02]  /*18060*/  SEL R57, RZ, 0x1, !P1 ;  /* 0x00000001ff397807 */ /* 0x000fe40004800000 */
[----:B------:R-:W-:Y:S01]  /*18070*/  ISETP.NE.AND P1, PT, R124, RZ, PT ;  /* 0x000000ff7c00720c */ /* 0x000fe20003f25270 */
        /* <DEDUP_REMOVED lines=11> */
[----:B------:R-:W-:-:S03]  /*18130*/  LOP3.LUT R56, R56, R26, R53, 0xfe, !PT ;  /* 0x0000001a38387212 */ /* 0x000fc600078efe35 */
[----:B------:R-:W-:Y:S01]  /*18140*/  FADD.FTZ R26, R27, R48 ;  /* 0x000000301b1a7221 */ /* 0x000fe20000010000 */
[----:B------:R-:W-:-:S03]  /*18150*/  SEL R27, RZ, 0x1, !P2 ;  /* 0x00000001ff1b7807 */ /* 0x000fc60005000000 */
[----:B------:R-:W-:Y:S01]  /*18160*/  FADD.FTZ R53, R26, R51 ;  /* 0x000000331a357221 */ /* 0x000fe20000010000 */
[----:B------:R-:W-:-:S03]  /*18170*/  LOP3.LUT R27, R60, R27, RZ, 0xfc, !PT ;  /* 0x0000001b3c1b7212 */ /* 0x000fc600078efcff */
[----:B------:R-:W-:Y:S01]  /*18180*/  FADD.FTZ R26, R53, R54 ;  /* 0x00000036351a7221 */ /* 0x000fe20000010000 */
[----:B------:R-:W-:-:S04]  /*18190*/  IMAD.WIDE.U32 R52, R50, 0x10, R120 ;  /* 0x0000001032347825 */ /* 0x000fc800078e0078 */
[----:B------:R-:W-:Y:S01]  /*181a0*/  FADD.FTZ R63, R26, R55 ;  /* 0x000000371a3f7221 */ /* 0x000fe20000010000 */
[----:B------:R-:W-:Y:S01]  /*181b0*/  LOP3.LUT R26, R56, R57, RZ, 0xfc, !PT ;  /* 0x00000039381a7212 */ /* 0x000fe200078efcff */
[----:B------:R-:W-:Y:S01]  /*181c0*/  IMAD.WIDE.U32 R56, R50, 0x8, R122 ;  /* 0x0000000832387825 */ /* 0x000fe200078e007a */
        /* <DEDUP_REMOVED lines=27> */
.L_x_3412:
        /* <DEDUP_REMOVED lines=72> */
.L_x_3426:
[----:B------:R-:W-:Y:S01]  /*18800*/  FMUL.FTZ R26, R52, R52 ;  /* 0x00000034341a7220 */ /* 0x000fe20000410000 */
        /* <DEDUP_REMOVED lines=9> */
[C---:B------:R-:W-:Y:S01]  /*188a0*/  FADD.FTZ R10, -R37.reuse, R10 ;  /* 0x0000000a250a7221 */ /* 0x040fe20000010100 */
[C---:B------:R-:W-:Y:S01]  /*188b0*/  FADD.FTZ R60, -R37.reuse, R11 ;  /* 0x0000000b253c7221 */ /* 0x040fe20000010100 */
[C---:B------:R-:W-:Y:S01]  /*188c0*/  FADD.FTZ R9, -R37.reuse, R14 ;  /* 0x0000000e25097221 */ /* 0x040fe20000010100 */
[----:B------:R-:W2:Y:S01]  /*188d0*/  MUFU.RSQ R53, R53 ;  /* 0x0000003500357308 */ /* 0x000ea20000001400 */
[C---:B------:R-:W-:Y:S01]  /*188e0*/  FADD.FTZ R11, -R37.reuse, R15 ;  /* 0x0000000f250b7221 */ /* 0x040fe20000010100 */
        /* <DEDUP_REMOVED lines=14> */
[----:B-1----:R-:W-:-:S04]  /*189d0*/  IMAD.WIDE.U32 R42, R25, 0x10, R26 ;  /* 0x00000010192a7825 */ /* 0x002fc800078e001a */
[C---:B--2---:R-:W-:Y:S01]  /*189e0*/  FMUL.FTZ R25, R53.reuse, R36 ;  /* 0x0000002435197220 */ /* 0x044fe20000410000 */
[----:B------:R-:W-:Y:S01]  /*189f0*/  FMUL.FTZ R45, R53, R10 ;  /* 0x0000000a352d7220 */ /* 0x000fe20000410000 */
[C---:B------:R-:W-:Y:S01]  /*18a00*/  FADD.FTZ R58, -R37.reuse, R58 ;  /* 0x0000003a253a7221 */ /* 0x040fe20000010100 */
[C---:B------:R-:W-:Y:S01]  /*18a10*/  FADD.FTZ R120, -R37.reuse, R59 ;  /* 0x0000003b25787221 */ /* 0x040fe20000010100 */
[C---:B------:R-:W-:Y:S01]  /*18a20*/  FADD.FTZ R61, -R37.reuse, R61 ;  /* 0x0000003d253d7221 */ /* 0x040fe20000010100 */
[----:B------:R-:W-:Y:S01]  /*18a30*/  FADD.FTZ R70, -R37, R70 ;  /* 0x0000004625467221 */ /* 0x000fe20000010100 */
[C---:B------:R-:W-:Y:S01]  /*18a40*/  FMUL.FTZ R11, R53.reuse, R11 ;  /* 0x0000000b350b7220 */ /* 0x040fe20000410000 */
[----:B------:R-:W-:Y:S01]  /*18a50*/  FMUL.FTZ R39, R53, R39 ;  /* 0x0000002735277220 */ /* 0x000fe20000410000 */
[----:B------:R-:W-:Y:S01]  /*18a60*/  FADD.FTZ R37, -R37, R40 ;  /* 0x0000002825257221 */ /* 0x000fe20000010100 */
[----:B------:R-:W-:-:S04]  /*18a70*/  IMAD.WIDE.U32 R40, R8, 0x10, R26 ;  /* 0x0000001008287825 */ /* 0x000fc800078e001a */
[----:B------:R-:W-:Y:S01]  /*18a80*/  FMUL.FTZ R13, R53, R13 ;  /* 0x0000000d350d7220 */ /* 0x000fe20000410000 */
[----:B------:R-:W-:Y:S01]  /*18a90*/  FFMA.FTZ R8, R25, R119, R118 ;  /* 0x0000007719087223 */ /* 0x000fe20000010076 */
[----:B------:R-:W-:Y:S01]  /*18aa0*/  FFMA.FTZ R45, R45, R117, R116 ;  /* 0x000000752d2d7223 */ /* 0x000fe20000010074 */
[----:B------:R-:W-:Y:S01]  /*18ab0*/  FMUL.FTZ R47, R53, R60 ;  /* 0x0000003c352f7220 */ /* 0x000fe20000410000 */
[----:B------:R-:W-:Y:S01]  /*18ac0*/  FFMA.FTZ R11, R11, R107, R106 ;  /* 0x0000006b0b0b7223 */ /* 0x000fe2000001006a */
[----:B------:R-:W-:Y:S01]  /*18ad0*/  FFMA.FTZ R46, R39, R105, R104 ;  /* 0x00000069272e7223 */ /* 0x000fe20000010068 */
[----:B------:R-:W-:Y:S01]  /*18ae0*/  FMUL.FTZ R51, R53, R62 ;  /* 0x0000003e35337220 */ /* 0x000fe20000410000 */
[----:B------:R-:W-:Y:S01]  /*18af0*/  FFMA.FTZ R10, R13, R111, R110 ;  /* 0x0000006f0d0a7223 */ /* 0x000fe2000001006e */
[----:B------:R-:W-:Y:S01]  /*18b00*/  FMUL.FTZ R55, R53, R9 ;  /* 0x0000000935377220 */ /* 0x000fe20000410000 */
[----:B------:R-:W-:Y:S01]  /*18b10*/  F2FP.F16.F32.PACK_AB R8, R45, R8 ;  /* 0x000000082d08723e */ /* 0x000fe200000000ff */
[----:B------:R-:W-:Y:S01]  /*18b20*/  FMUL.FTZ R13, R53, R12 ;  /* 0x0000000c350d7220 */ /* 0x000fe20000410000 */
[----:B------:R-:W-:Y:S01]  /*18b30*/  FFMA.FTZ R9, R47, R115, R114 ;  /* 0x000000732f097223 */ /* 0x000fe20000010072 */
[----:B------:R-:W-:Y:S01]  /*18b40*/  F2FP.F16.F32.PACK_AB R11, R46, R11 ;  /* 0x0000000b2e0b723e */ /* 0x000fe200000000ff */
[C---:B------:R-:W-:Y:S01]  /*18b50*/  FMUL.FTZ R39, R53.reuse, R38 ;  /* 0x0000002635277220 */ /* 0x040fe20000410000 */
[----:B------:R-:W-:Y:S01]  /*18b60*/  FMUL.FTZ R45, R53, R44 ;  /* 0x0000002c352d7220 */ /* 0x000fe20000410000 */
[----:B------:R-:W-:Y:S01]  /*18b70*/  FFMA.FTZ R36, R51, R113, R112 ;  /* 0x0000007133247223 */ /* 0x000fe20000010070 */
[----:B------:R-:W-:Y:S01]  /*18b80*/  IMAD.WIDE.U32 R26, R50, 0x10, R26 ;  /* 0x00000010321a7825 */ /* 0x000fe200078e001a */
[----:B------:R-:W0:Y:S03]  /*18b90*/  @!P1 LDC.64 R46, c[0x0][0x3c0] ;  /* 0x0000f000ff2e9b82 */ /* 0x000e260000000a00 */
[C---:B------:R-:W-:Y:S01]  /*18ba0*/  FMUL.FTZ R67, R53.reuse, R70 ;  /* 0x0000004635437220 */ /* 0x040fe20000410000 */
[----:B------:R-:W-:Y:S01]  /*18bb0*/  FMUL.FTZ R44, R53, R37 ;  /* 0x00000025352c7220 */ /* 0x000fe20000410000 */
[----:B------:R-:W-:Y:S01]  /*18bc0*/  FFMA.FTZ R12, R13, R103, R102 ;  /* 0x000000670d0c7223 */ /* 0x000fe20000010066 */
[----:B------:R-:W-:Y:S01]  /*18bd0*/  FFMA.FTZ R55, R55, R109, R108 ;  /* 0x0000006d37377223 */ /* 0x000fe2000001006c */
[----:B------:R-:W-:Y:S01]  /*18be0*/  FFMA.FTZ R13, R39, R99, R98 ;  /* 0x00000063270d7223 */ /* 0x000fe20000010062 */
[----:B------:R-:W-:Y:S01]  /*18bf0*/  FFMA.FTZ R39, R67, R73, R72 ;  /* 0x0000004943277223 */ /* 0x000fe20000010048 */
[----:B------:R-:W-:Y:S01]  /*18c00*/  FFMA.FTZ R44, R44, R6, R5 ;  /* 0x000000062c2c7223 */ /* 0x000fe20000010005 */
[----:B------:R-:W1:Y:S01]  /*18c10*/  @!P1 LDC.64 R50, c[0x0][0x3c8] ;  /* 0x0000f200ff329b82 */ /* 0x000e620000000a00 */
[----:B------:R-:W-:Y:S01]  /*18c20*/  F2FP.F16.F32.PACK_AB R10, R55, R10 ;  /* 0x0000000a370a723e */ /* 0x000fe200000000ff */
[C---:B------:R-:W-:Y:S01]  /*18c30*/  FMUL.FTZ R25, R53.reuse, R14 ;  /* 0x0000000e35197220 */ /* 0x040fe20000410000 */
[----:B------:R-:W-:Y:S01]  /*18c40*/  F2FP.F16.F32.PACK_AB R9, R36, R9 ;  /* 0x000000092409723e */ /* 0x000fe200000000ff */
[C---:B------:R-:W-:Y:S01]  /*18c50*/  FMUL.FTZ R55, R53.reuse, R56 ;  /* 0x0000003835377220 */ /* 0x040fe20000410000 */
[----:B------:R-:W-:Y:S01]  /*18c60*/  FMUL.FTZ R57, R53, R68 ;  /* 0x0000004435397220 */ /* 0x000fe20000410000 */
[----:B------:R-:W-:Y:S01]  /*18c70*/  FFMA.FTZ R36, R45, R97, R96 ;  /* 0x000000612d247223 */ /* 0x000fe20000010060 */
[----:B------:R-:W-:Y:S01]  /*18c80*/  F2FP.F16.F32.PACK_AB R39, R44, R39 ;  /* 0x000000272c27723e */ /* 0x000fe200000000ff */
[C---:B------:R-:W-:Y:S01]  /*18c90*/  FMUL.FTZ R59, R53.reuse, R122 ;  /* 0x0000007a353b7220 */ /* 0x040fe20000410000 */
[----:B------:R-:W2:Y:S01]  /*18ca0*/  LDC.64 R44, c[0x0][0x380] ;  /* 0x0000e000ff2c7b82 */ /* 0x000ea20000000a00 */
[----:B------:R-:W-:Y:S01]  /*18cb0*/  FMUL.FTZ R63, R53, R15 ;  /* 0x0000000f353f7220 */ /* 0x000fe20000410000 */
[----:B------:R-:W-:Y:S01]  /*18cc0*/  FFMA.FTZ R25, R25, R101, R100 ;  /* 0x0000006519197223 */ /* 0x000fe20000010064 */
[----:B------:R-:W-:Y:S01]  /*18cd0*/  FFMA.FTZ R14, R55, R95, R94 ;  /* 0x0000005f370e7223 */ /* 0x000fe2000001005e */
[----:B------:R-:W-:Y:S01]  /*18ce0*/  FFMA.FTZ R57, R57, R93, R92 ;  /* 0x0000005d39397223 */ /* 0x000fe2000001005c */
[----:B------:R-:W-:Y:S01]  /*18cf0*/  FFMA.FTZ R15, R59, R91, R90 ;  /* 0x0000005b3b0f7223 */ /* 0x000fe2000001005a */
[----:B------:R-:W-:Y:S01]  /*18d00*/  FFMA.FTZ R38, R63, R89, R88 ;  /* 0x000000593f267223 */ /* 0x000fe20000010058 */
[----:B------:R-:W-:Y:S01]  /*18d10*/  F2FP.F16.F32.PACK_AB R12, R25, R12 ;  /* 0x0000000c190c723e */ /* 0x000fe200000000ff */
[----:B------:R-:W-:Y:S01]  /*18d20*/  FMUL.FTZ R25, R53, R16 ;  /* 0x0000001035197220 */ /* 0x000fe20000410000 */
[----:B------:R-:W-:Y:S01]  /*18d30*/  F2FP.F16.F32.PACK_AB R14, R57, R14 ;  /* 0x0000000e390e723e */ /* 0x000fe200000000ff */
[C---:B------:R-:W-:Y:S01]  /*18d40*/  FMUL.FTZ R37, R53.reuse, R54 ;  /* 0x0000003635257220 */ /* 0x040fe20000410000 */
[C---:B------:R-:W-:Y:S01]  /*18d50*/  FMUL.FTZ R55, R53.reuse, R48 ;  /* 0x0000003035377220 */ /* 0x040fe20000410000 */
[C---:B------:R-:W-:Y:S01]  /*18d60*/  FMUL.FTZ R57, R53.reuse, R58 ;  /* 0x0000003a35397220 */ /* 0x040fe20000410000 */
[C---:B------:R-:W-:Y:S01]  /*18d70*/  FMUL.FTZ R59, R53.reuse, R120 ;  /* 0x00000078353b7220 */ /* 0x040fe20000410000 */
[----:B------:R-:W-:Y:S01]  /*18d80*/  FMUL.FTZ R61, R53, R61 ;  /* 0x0000003d353d7220 */ /* 0x000fe20000410000 */
[----:B------:R-:W-:Y:S01]  /*18d90*/  F2FP.F16.F32.PACK_AB R15, R38, R15 ;  /* 0x0000000f260f723e */ /* 0x000fe200000000ff */
[----:B------:R-:W-:Y:S01]  /*18da0*/  FFMA.FTZ R25, R25, R87, R86 ;  /* 0x0000005719197223 */ /* 0x000fe20000010056 */
[----:B------:R-:W-:Y:S01]  /*18db0*/  F2FP.F16.F32.PACK_AB R13, R36, R13 ;  /* 0x0000000d240d723e */ /* 0x000fe200000000ff */
[----:B------:R-:W-:Y:S01]  /*18dc0*/  FFMA.FTZ R55, R55, R83, R82 ;  /* 0x0000005337377223 */ /* 0x000fe20000010052 */
[----:B------:R-:W-:Y:S01]  /*18dd0*/  FFMA.FTZ R38, R59, R79, R78 ;  /* 0x0000004f3b267223 */ /* 0x000fe2000001004e */
[----:B------:R-:W-:Y:S01]  /*18de0*/  FFMA.FTZ R61, R61, R77, R76 ;  /* 0x0000004d3d3d7223 */ /* 0x000fe2000001004c */
[----:B------:R-:W-:Y:S01]  /*18df0*/  FFMA.FTZ R16, R57, R81, R80 ;  /* 0x0000005139107223 */ /* 0x000fe20000010050 */
[----:B------:R-:W-:Y:S01]  /*18e00*/  FFMA.FTZ R36, R37, R85, R84 ;  /* 0x0000005525247223 */ /* 0x000fe20000010054 */
[----:B0-----:R-:W-:-:S02]  /*18e10*/  @!P1 IMAD.WIDE R46, R0, 0x4, R46 ;  /* 0x00000004002e9825 */ /* 0x001fc400078e022e */
[----:B------:R-:W-:Y:S02]  /*18e20*/  F2FP.F16.F32.PACK_AB R38, R61, R38 ;  /* 0x000000263d26723e */ /* 0x000fe400000000ff */
[----:B-1----:R-:W-:Y:S01]  /*18e30*/  @!P1 IMAD.WIDE R50, R0, 0x4, R50 ;  /* 0x0000000400329825 */ /* 0x002fe200078e0232 */
[----:B------:R-:W-:Y:S01]  /*18e40*/  F2FP.F16.F32.PACK_AB R37, R16, R55 ;  /* 0x000000371025723e */ /* 0x000fe200000000ff */
[----:B------:R0:W-:Y:S01]  /*18e50*/  @!P1 STG.E desc[UR8][R46.64], R52 ;  /* 0x000000342e009986 */ /* 0x0001e2000c101908 */
[----:B------:R-:W-:Y:S02]  /*18e60*/  F2FP.F16.F32.PACK_AB R36, R36, R25 ;  /* 0x000000192424723e */ /* 0x000fe400000000ff */
[----:B--2---:R-:W-:Y:S01]  /*18e70*/  LEA R0, R44, R0, 0x2 ;  /* 0x000000002c007211 */ /* 0x004fe200078e10ff */
[----:B------:R0:W-:Y:S03]  /*18e80*/  @!P1 STG.E desc[UR8][R50.64], R53 ;  /* 0x0000003532009986 */ /* 0x0001e6000c101908 */
[----:B------:R-:W-:Y:S01]  /*18e90*/  ISETP.GE.AND P1, PT, R0, R45, PT ;  /* 0x0000002d0000720c */ /* 0x000fe20003f26270 */
[----:B------:R0:W-:Y:S04]  /*18ea0*/  STG.E.128 desc[UR8][R40.64], R8 ;  /* 0x0000000828007986 */ /* 0x0001e8000c101d08 */
[----:B------:R0:W-:Y:S04]  /*18eb0*/  STG.E.128 desc[UR8][R42.64], R12 ;  /* 0x0000000c2a007986 */ /* 0x0001e8000c101d08 */
[----:B------:R0:W-:Y:S04]  /*18ec0*/  STG.E.128 desc[UR8][R26.64], R36 ;  /* 0x000000241a007986 */ /* 0x0001e8000c101d08 */
[----:B------:R-:W-:Y:S05]  /*18ed0*/  @!P1 BRA `(.L_x_3414) ;  /* 0xfffffe7c003c9947 */ /* 0x000fea000383ffff */
[----:B------:R-:W-:Y:S05]  /*18ee0*/  BSYNC B0 ;  /* 0x0000000000007941 */ /* 0x000fea0003800000 */
.L_x_3043:
[----:B------:R-:W-:Y:S05]  /*18ef0*/  EXIT ;  /* 0x000000000000794d */ /* 0x000fea0003800000 */
.L_x_3413:
[----:B------:R-:W-:Y:S01]  /*18f00*/  HFMA2 R60, -RZ, RZ, 0, 1.847743988037109375e-06 ;  /* 0x0000001fff3c7431 */ /* 0x000fe200000001ff */
[----:B------:R-:W-:Y:S01]  /*18f10*/  BSSY B1, `(.L_x_3415) ;  /* 0x0000006000017945 */ /* 0x000fe20003800000 */
[----:B0-----:R-:W-:Y:S02]  /*18f20*/  IMAD.MOV.U32 R57, RZ, RZ, 0x1 ;  /* 0x00000001ff397424 */ /* 0x001fe400078e00ff */
[----:B------:R-:W-:-:S07]  /*18f30*/  IMAD.MOV.U32 R56, RZ, RZ, -0x1 ;  /* 0xffffffffff387424 */ /* 0x000fce00078e00ff */
[----:B-1----:R-:W-:Y:S05]  /*18f40*/  WARPSYNC.COLLECTIVE R56, `(.L_x_3416) ;  /* 0x0000000038087348 */ /* 0x002fea0003c00000 */
[----:B------:R0:W2:Y:S02]  /*18f50*/  SHFL.BFLY P2, R53, R63, R57, R60 ;  /* 0x0c0000393f357389 */ /* 0x0000a4000004003c */
[----:B012---:R-:W-:Y:S05]  /*18f60*/  ENDCOLLECTIVE ;  /* 0x000000000000791b */ /* 0x007fea0003800000 */
.L_x_3416:
[----:B------:R-:W-:Y:S05]  /*18f70*/  BSYNC B1 ;  /* 0x0000000000017941 */ /* 0x000fea0003800000 */
.L_x_3415:
        /* <DEDUP_REMOVED lines=9> */
.L_x_3417:
[----:B------:R-:W-:Y:S02]  /*19010*/  IMAD.MOV.U32 R57, RZ, RZ, 0x4 ;  /* 0x00000004ff397424 */ /* 0x000fe400078e00ff */
[----:B------:R-:W-:-:S04]  /*19020*/  IMAD.MOV.U32 R27, RZ, RZ, R53 ;  /* 0x000000ffff1b7224 */ /* 0x000fc800078e0035 */
[----:B------:R-:W-:-:S05]  /*19030*/  FADD.FTZ R37, R36, R27 ;  /* 0x0000001b24257221 */ /* 0x000fca0000010000 */
[----:B------:R-:W-:-:S07]  /*19040*/  MOV R63, R37 ;  /* 0x00000025003f7202 */ /* 0x000fce0000000f00 */
[----:B------:R-:W-:Y:S05]  /*19050*/  WARPSYNC.COLLECTIVE R56, `(.L_x_3418) ;  /* 0x0000000038087348 */ /* 0x000fea0003c00000 */
[----:B------:R0:W1:Y:S02]  /*19060*/  SHFL.BFLY P2, R53, R63, R57, R60 ;  /* 0x0c0000393f357389 */ /* 0x000064000004003c */
[----:B01----:R-:W-:Y:S05]  /*19070*/  ENDCOLLECTIVE ;  /* 0x000000000000791b */ /* 0x003fea0003800000 */
.L_x_3418:
[----:B------:R-:W-:Y:S01]  /*19080*/  HFMA2 R57, -RZ, RZ, 0, 4.76837158203125e-07 ;  /* 0x00000008ff397431 */ /* 0x000fe200000001ff */
[----:B------:R-:W-:-:S05]  /*19090*/  MOV R26, R53 ;  /* 0x00000035001a7202 */ /* 0x000fca0000000f00 */
[----:B------:R-:W-:-:S04]  /*190a0*/  FADD.FTZ R38, R37, R26 ;  /* 0x0000001a25267221 */ /* 0x000fc80000010000 */
[----:B------:R-:W-:-:S07]  /*190b0*/  IMAD.MOV.U32 R63, RZ, RZ, R38 ;  /* 0x000000ffff3f7224 */ /* 0x000fce00078e0026 */
[----:B------:R-:W-:Y:S05]  /*190c0*/  WARPSYNC.COLLECTIVE R56, `(.L_x_3419) ;  /* 0x0000000038087348 */ /* 0x000fea0003c00000 */
[----:B------:R0:W1:Y:S02]  /*190d0*/  SHFL.BFLY P2, R53, R63, R57, R60 ;  /* 0x0c0000393f357389 */ /* 0x000064000004003c */
[----:B01----:R-:W-:Y:S05]  /*190e0*/  ENDCOLLECTIVE ;  /* 0x000000000000791b */ /* 0x003fea0003800000 */
.L_x_3419:
        /* <DEDUP_REMOVED lines=8> */
.L_x_3420:
        /* <DEDUP_REMOVED lines=56> */
.L_x_3421:
[----:B------:R-:W-:Y:S02]  /*194f0*/  IMAD.MOV.U32 R57, RZ, RZ, 0x2 ;  /* 0x00000002ff397424 */ /* 0x000fe400078e00ff */
[----:B------:R-:W-:-:S04]  /*19500*/  IMAD.MOV.U32 R37, RZ, RZ, R53 ;  /* 0x000000ffff257224 */ /* 0x000fc800078e0035 */
[----:B------:R-:W-:-:S05]  /*19510*/  FADD.FTZ R37, R26, R37 ;  /* 0x000000251a257221 */ /* 0x000fca0000010000 */
[----:B------:R-:W-:-:S07]  /*19520*/  MOV R63, R37 ;  /* 0x00000025003f7202 */ /* 0x000fce0000000f00 */
[----:B------:R-:W-:Y:S05]  /*19530*/  WARPSYNC.COLLECTIVE R56, `(.L_x_3422) ;  /* 0x0000000038087348 */ /* 0x000fea0003c00000 */
[----:B------:R0:W1:Y:S02]  /*19540*/  SHFL.BFLY P2, R53, R63, R57, R60 ;  /* 0x0c0000393f357389 */ /* 0x000064000004003c */
[----:B01----:R-:W-:Y:S05]  /*19550*/  ENDCOLLECTIVE ;  /* 0x000000000000791b */ /* 0x003fea0003800000 */
.L_x_3422:
[----:B------:R-:W-:Y:S01]  /*19560*/  HFMA2 R57, -RZ, RZ, 0, 2.384185791015625e-07 ;  /* 0x00000004ff397431 */ /* 0x000fe200000001ff */
[----:B------:R-:W-:-:S05]  /*19570*/  MOV R36, R53 ;  /* 0x0000003500247202 */ /* 0x000fca0000000f00 */
[----:B------:R-:W-:-:S04]  /*19580*/  FADD.FTZ R36, R37, R36 ;  /* 0x0000002425247221 */ /* 0x000fc80000010000 */
[----:B------:R-:W-:-:S07]  /*19590*/  IMAD.MOV.U32 R63, RZ, RZ, R36 ;  /* 0x000000ffff3f7224 */ /* 0x000fce00078e0024 */
[----:B------:R-:W-:Y:S05]  /*195a0*/  WARPSYNC.COLLECTIVE R56, `(.L_x_3423) ;  /* 0x0000000038087348 */ /* 0x000fea0003c00000 */
[----:B------:R0:W1:Y:S02]  /*195b0*/  SHFL.BFLY P2, R53, R63, R57, R60 ;  /* 0x0c0000393f357389 */ /* 0x000064000004003c */
[----:B01----:R-:W-:Y:S05]  /*195c0*/  ENDCOLLECTIVE ;  /* 0x000000000000791b */ /* 0x003fea0003800000 */
.L_x_3423:
[----:B------:R-:W-:Y:S02]  /*195d0*/  IMAD.MOV.U32 R57, RZ, RZ, 0x8 ;  /* 0x00000008ff397424 */ /* 0x000fe400078e00ff */
[----:B------:R-:W-:-:S04]  /*195e0*/  IMAD.MOV.U32 R39, RZ, RZ, R53 ;  /* 0x000000ffff277224 */ /* 0x000fc800078e0035 */
[----:B------:R-:W-:-:S05]  /*195f0*/  FADD.FTZ R39, R36, R39 ;  /* 0x0000002724277221 */ /* 0x000fca0000010000 */
[----:B------:R-:W-:-:S07]  /*19600*/  MOV R63, R39 ;  /* 0x00000027003f7202 */ /* 0x000fce0000000f00 */
[----:B------:R-:W-:Y:S05]  /*19610*/  WARPSYNC.COLLECTIVE R56, `(.L_x_3424) ;  /* 0x0000000038087348 */ /* 0x000fea0003c00000 */
[----:B------:R0:W1:Y:S02]  /*19620*/  SHFL.BFLY P2, R53, R63, R57, R60 ;  /* 0x0c0000393f357389 */ /* 0x000064000004003c */
[----:B01----:R-:W-:Y:S05]  /*19630*/  ENDCOLLECTIVE ;  /* 0x000000000000791b */ /* 0x003fea0003800000 */
.L_x_3424:
[----:B------:R-:W-:Y:S01]  /*19640*/  HFMA2 R57, -RZ, RZ, 0, 9.5367431640625e-07 ;  /* 0x00000010ff397431 */ /* 0x000fe200000001ff */
[----:B------:R-:W-:-:S05]  /*19650*/  MOV R38, R53 ;  /* 0x0000003500267202 */ /* 0x000fca0000000f00 */
[----:B------:R-:W-:-:S04]  /*19660*/  FADD.FTZ R38, R39, R38 ;  /* 0x0000002627267221 */ /* 0x000fc80000010000 */
[----:B------:R-:W-:-:S07]  /*19670*/  IMAD.MOV.U32 R63, RZ, RZ, R38 ;  /* 0x000000ffff3f7224 */ /* 0x000fce00078e0026 */
[----:B------:R-:W-:Y:S05]  /*19680*/  WARPSYNC.COLLECTIVE R56, `(.L_x_3425) ;  /* 0x0000000038087348 */ /* 0x000fea0003c00000 */
[----:B------:R0:W1:Y:S02]  /*19690*/  SHFL.BFLY P2, R53, R63, R57, R60 ;  /* 0x0c0000393f357389 */ /* 0x000064000004003c */
[----:B01----:R-:W-:Y:S05]  /*196a0*/  ENDCOLLECTIVE ;  /* 0x000000000000791b */ /* 0x003fea0003800000 */
.L_x_3425:
[----:B------:R-:W-:Y:S05]  /*196b0*/  BRA `(.L_x_3426) ;  /* 0xfffffff000507947 */ /* 0x000fea000383ffff */
.L_x_3427:
        /* <DEDUP_REMOVED lines=12> */
.L_x_17360:


//--------------------- .text._ZN10layer_norm31ln_parallel_residual_fwd_kernelINS_13Kernel_traitsIf13__nv_bfloat16S2_S2_fjLj768ELj1ELj4ELj1ELj16ENS_18Kernel_traits_baseILj768EfS2_S2_S2_fjLj128EEEEELb0ELb0ELb0EEEvNS_9FwdParamsE --------------------------
	.section	.text._ZN10layer_norm31ln_parallel_residual_fwd_kernelINS_13Kernel_traitsIf13__nv_bfloat16S2_S2_fjLj768ELj1ELj4ELj1ELj16ENS_18Kernel_traits_baseILj768EfS2_S2_S2_fjLj128EEEEELb0ELb0ELb0EEEvNS_9FwdParamsE,"ax",@progbits
	.align	128
        .global         _ZN10layer_norm31ln_parallel_residual_fwd_kernelINS_13Kernel_traitsIf13__nv_bfloat16S2_S2_fjLj768ELj1ELj4ELj1ELj16ENS_18Kernel_traits_baseILj768EfS2_S2_S2_fjLj128EEEEELb0ELb0ELb0EEEvNS_9FwdParamsE
        .type           _ZN10layer_norm31ln_parallel_residual_fwd_kernelINS_13Kernel_traitsIf13__nv_bfloat16S2_S2_fjLj768ELj1ELj4ELj1ELj16ENS_18Kernel_traits_baseILj768EfS2_S2_S2_fjLj128EEEEELb0ELb0ELb0EEEvNS_9FwdParamsE,@function
        .size           _ZN10layer_norm31ln_parallel_residual_fwd_kernelINS_13Kernel_traitsIf13__nv_bfloat16S2_S2_fjLj768ELj1ELj4ELj1ELj16ENS_18Kernel_traits_baseILj768EfS2_S2_S2_fjLj128EEEEELb0ELb0ELb0EEEvNS_9FwdParamsE,(.L_x_17361 - _ZN10layer_norm31ln_parallel_residual_fwd_kernelINS_13Kernel_traitsIf13__nv_bfloat16S2_S2_fjLj768ELj1ELj4ELj1ELj16ENS_18Kernel_traits_baseILj768EfS2_S2_S2_fjLj128EEEEELb0ELb0ELb0EEEvNS_9FwdParamsE)
        .other          _ZN10layer_norm31ln_parallel_residual_fwd_kernelINS_13Kernel_traitsIf13__nv_bfloat16S2_S2_fjLj768ELj1ELj4ELj1ELj16ENS_18Kernel_traits_baseILj768EfS2_S2_S2_fjLj128EEEEELb0ELb0ELb0EEEvNS_9FwdParamsE,@"STO_CUDA_ENTRY STV_DEFAULT"
_ZN10layer_norm31ln_parallel_residual_fwd_kernelINS_13Kernel_traitsIf13__nv_bfloat16S2_S2_fjLj768ELj1ELj4ELj1ELj16ENS_18Kernel_traits_baseILj768EfS2_S2_S2_fjLj128EEEEELb0ELb0ELb0EEEvNS_9FwdParamsE:
.text._ZN10layer_norm31ln_parallel_residual_fwd_kernelINS_13Kernel_traitsIf13__nv_bfloat16S2_S2_fjLj768ELj1ELj4ELj1ELj16ENS_18Kernel_traits_baseILj768EfS2_S2_S2_fjLj128EEEEELb0ELb0ELb0EEEvNS_9FwdParamsE:
[----:B------:R-:W-:Y:S01]  /*0000*/  LDC R1, c[0x0][0x37c] ;  /* 0x0000df00ff017b82 */ /* 0x000fe20000000800 */
[----:B------:R-:W0:Y:S07]  /*0010*/  S2R R4, SR_TID.X ;  /* 0x0000000000047919 */ /* 0x000e2e0000002100 */
[----:B------:R-:W1:Y:S01]  /*0020*/  LDC R3, c[0x0][0x388] ;  /* 0x0000e200ff037b82 */ /* 0x000e620000000800 */
[----:B------:R-:W2:Y:S01]  /*0030*/  LDCU.64 UR10, c[0x0][0x438] ;  /* 0x00008700ff0a77ac */ /* 0x000ea20008000a00 */
[----:B------:R-:W-:Y:S01]  /*0040*/  BSSY.RECONVERGENT B0, `(.L_x_3428) ;  /* 0x0000119000007945 */ /* 0x000fe20003800200 */
[----:B------:R-:W3:Y:S05]  /*0050*/  LDCU.64 UR6, c[0x0][0x3a0] ;  /* 0x00007400ff0677ac */ /* 0x000eea0008000a00 */
[----:B------:R-:W4:Y:S01]  /*0060*/  S2UR UR4, SR_CTAID.X ;  /* 0x00000000000479c3 */ /* 0x000f220000002500 */
[----:B------:R-:W3:Y:S01]  /*0070*/  LDCU.64 UR8, c[0x0][0x398] ;  /* 0x00007300ff0877ac */ /* 0x000ee20008000a00 */
[----:B--2---:R-:W-:-:S04]  /*0080*/  UISETP.NE.U32.AND UP1, UPT, UR10, URZ, UPT ;  /* 0x000000ff0a00728c */ /* 0x004fc8000bf25070 */
[----:B------:R-:W-:Y:S01]  /*0090*/  UISETP.NE.AND.EX UP1, UPT, UR11, URZ, UPT, UP1 ;  /* 0x000000ff0b00728c */ /* 0x000fe2000bf25310 */
[----:B-1----:R-:W-:Y:S01]  /*00a0*/  SHF.R.S32.HI R0, RZ, 0x1f, R3 ;  /* 0x0000001fff007819 */ /* 0x002fe20000011403 */
[----:B---3--:R-:W-:-:S03]  /*00b0*/  ULOP3.LUT UP0, URZ, UR6, UR8, URZ, 0xfc, !UPT ;  /* 0x0000000806ff7292 */ /* 0x008fc6000f80fcff */
[----:B------:R-:W-:Y:S02]  /*00c0*/  LEA.HI R3, R0, R3, RZ, 0x3 ;  /* 0x0000000300037211 */ /* 0x000fe400078f18ff */
[C---:B0-----:R-:W-:Y:S01]  /*00d0*/  LOP3.LUT R2, R4.reuse, 0x1f, RZ, 0xc, !PT ;  /* 0x0000001f04027812 */ /* 0x041fe200078e0cff */
[----:B----4-:R-:W-:Y:S01]  /*00e0*/  USHF.L.U32 UR4, UR4, 0x2, URZ ;  /* 0x0000000204047899 */ /* 0x010fe200080006ff */
[----:B------:R-:W-:Y:S01]  /*00f0*/  SHF.R.U32.HI R0, RZ, 0x5, R4 ;  /* 0x00000005ff007819 */ /* 0x000fe20000011604 */
[----:B------:R-:W-:Y:S01]  /*0100*/  ULOP3.LUT UP0, URZ, UR7, UR9, URZ, 0xfc, UP0 ;  /* 0x0000000907ff7292 */ /* 0x000fe2000800fcff */
[----:B------:R-:W-:Y:S01]  /*0110*/  LEA.HI.SX32 R3, R3, R2, 0x1d ;  /* 0x0000000203037211 */ /* 0x000fe200078feaff */
[----:B------:R-:W0:Y:S01]  /*0120*/  LDCU.64 UR6, c[0x0][0x358] ;  /* 0x00006b00ff0677ac */ /* 0x000e220008000a00 */
[----:B------:R-:W-:Y:S02]  /*0130*/  LOP3.LUT R2, R4, 0x1f, RZ, 0xc0, !PT ;  /* 0x0000001f04027812 */ /* 0x000fe400078ec0ff */
        /* <DEDUP_REMOVED lines=16> */
[----:B--2---:R-:W-:-:S03]  /*0240*/  @P0 IMAD.WIDE.U32 R6, R2, 0x20, R6 ;  /* 0x0000002002060825 */ /* 0x004fc600078e0006 */
[----:B------:R0:W5:Y:S04]  /*0250*/  @P0 LDG.E.128 R16, desc[UR6][R4.64+0x10] ;  /* 0x0000100604100981 */ /* 0x000168000c1e1d00 */
[----:B------:R0:W5:Y:S01]  /*0260*/  @P0 LDG.E.128 R20, desc[UR6][R6.64] ;  /* 0x0000000606140981 */ /* 0x000162000c1e1d00 */
[----:B---3--:R-:W-:-:S03]  /*0270*/  @P1 IMAD.WIDE.U32 R8, R77, 0x20, R8 ;  /* 0x000000204d081825 */ /* 0x008fc600078e0008 */
[----:B------:R0:W5:Y:S04]  /*0280*/  @P0 LDG.E.128 R24, desc[UR6][R6.64+0x10] ;  /* 0x0000100606180981 */ /* 0x000168000c1e1d00 */
[----:B------:R0:W5:Y:S01]  /*0290*/  @P1 LDG.E.128 R28, desc[UR6][R8.64] ;  /* 0x00000006081c1981 */ /* 0x000162000c1e1d00 */
[----:B----4-:R-:W-:-:S03]  /*02a0*/  @P1 IMAD.WIDE.U32 R10, R77, 0x20, R10 ;  /* 0x000000204d0a1825 */ /* 0x010fc600078e000a */
[----:B------:R0:W5:Y:S04]  /*02b0*/  @P1 LDG.E.128 R32, desc[UR6][R8.64+0x10] ;  /* 0x0000100608201981 */ /* 0x000168000c1e1d00 */
[----:B------:R0:W5:Y:S04]  /*02c0*/  @P1 LDG.E.128 R36, desc[UR6][R10.64] ;  /* 0x000000060a241981 */ /* 0x000168000c1e1d00 */
[----:B------:R0:W5:Y:S01]  /*02d0*/  @P1 LDG.E.128 R40, desc[UR6][R10.64+0x10] ;  /* 0x000010060a281981 */ /* 0x000162000c1e1d00 */
[----:B------:R-:W-:Y:S02]  /*02e0*/  ISETP.GE.U32.AND P2, PT, R3, 0x60, PT ;  /* 0x000000600300780c */ /* 0x000fe40003f46070 */
        /* <DEDUP_REMOVED lines=16> */
[----:B------:R-:W-:Y:S01]  /*03f0*/  @P1 IADD3 R77, PT, PT, R77, 0x20, RZ ;  /* 0x000000204d4d1810 */ /* 0x000fe20007ffe0ff */
[----:B0-----:R-:W-:Y:S06]  /*0400*/  @!P2 BRA `(.L_x_3431) ;  /* 0x0000000c0070a947 */ /* 0x001fec0003800000 */
[----:B------:R-:W0:Y:S08]  /*0410*/  LDC.64 R4, c[0x0][0x3d0] ;  /* 0x0000f400ff047b82 */ /* 0x000e300000000a00 */
[----:B------:R-:W1:Y:S01]  /*0420*/  LDC.64 R6, c[0x0][0x3d8] ;  /* 0x0000f600ff067b82 */ /* 0x000e620000000a00 */
[----:B0-----:R-:W-:-:S05]  /*0430*/  IMAD.WIDE.U32 R4, R77, 0x20, R4 ;  /* 0x000000204d047825 */ /* 0x001fca00078e0004 */
[----:B------:R0:W5:Y:S01]  /*0440*/  LDG.E.128 R80, desc[UR6][R4.64+0x10] ;  /* 0x0000100604507981 */ /* 0x000162000c1e1d00 */
[----:B-1----:R-:W-:-:S03]  /*0450*/  IMAD.WIDE.U32 R6, R77, 0x20, R6 ;  /* 0x000000204d067825 */ /* 0x002fc600078e0006 */
[----:B------:R0:W5:Y:S04]  /*0460*/  LDG.E.128 R76, desc[UR6][R4.64] ;  /* 0x00000006044c7981 */ /* 0x000168000c1e1d00 */
[----:B------:R0:W5:Y:S04]  /*0470*/  LDG.E.128 R84, desc[UR6][R6.64] ;  /* 0x0000000606547981 */ /* 0x000168000c1e1d00 */
[----:B------:R0:W5:Y:S01]  /*0480*/  LDG.E.128 R88, desc[UR6][R6.64+0x10] ;  /* 0x0000100606587981 */ /* 0x000162000c1e1d00 */
        /* <DEDUP_REMOVED lines=23> */
[----:B------:R-:W-:Y:S01]  /*0600*/  CS2R R72, SRZ ;  /* 0x0000000000487805 */ /* 0x000fe2000001ff00 */
[----:B0-----:R-:W-:Y:S06]  /*0610*/  BRA `(.L_x_3431) ;  /* 0x0000000800ec7947 */ /* 0x001fec0003800000 */
.L_x_3430:
[C---:B------:R-:W-:Y:S01]  /*0620*/  ISETP.GE.U32.AND P0, PT, R3.reuse, 0x20, PT ;  /* 0x000000200300780c */ /* 0x040fe20003f06070 */
[----:B------:R-:W1:Y:S01]  /*0630*/  LDC.64 R6, c[0x0][0x3d0] ;  /* 0x0000f400ff067b82 */ /* 0x000e620000000a00 */
[----:B------:R-:W-:Y:S01]  /*0640*/  ISETP.GE.U32.AND P1, PT, R3, 0x40, PT ;  /* 0x000000400300780c */ /* 0x000fe20003f26070 */
[----:B------:R-:W-:-:S06]  /*0650*/  IMAD.MOV.U32 R77, RZ, RZ, R2 ;  /* 0x000000ffff4d7224 */ /* 0x000fcc00078e0002 */
[----:B------:R-:W2:Y:S04]  /*0660*/  LDC.64 R8, c[0x0][0x3d8] ;  /* 0x0000f600ff087b82 */ /* 0x000ea80000000a00 */
[----:B------:R-:W-:-:S04]  /*0670*/  @P0 LOP3.LUT R77, R2, 0x20, RZ, 0xfc, !PT ;  /* 0x00000020024d0812 */ /* 0x000fc800078efcff */
[----:B------:R-:W3:Y:S08]  /*0680*/  LDC.64 R10, c[0x0][0x3d0] ;  /* 0x0000f400ff0a7b82 */ /* 0x000ef00000000a00 */
[----:B------:R-:W4:Y:S01]  /*0690*/  @P0 LDC.64 R4, c[0x0][0x440] ;  /* 0x00011000ff040b82 */ /* 0x000f220000000a00 */
[----:B-1----:R-:W-:-:S07]  /*06a0*/  @P0 IMAD.WIDE.U32 R44, R2, 0x20, R6 ;  /* 0x00000020022c0825 */ /* 0x002fce00078e0006 */
[----:B------:R-:W1:Y:S01]  /*06b0*/  LDC.64 R48, c[0x0][0x3d8] ;  /* 0x0000f600ff307b82 */ /* 0x000e620000000a00 */
[C---:B--2---:R-:W-:Y:S01]  /*06c0*/  @P0 IMAD.WIDE.U32 R46, R2.reuse, 0x20, R8 ;  /* 0x00000020022e0825 */ /* 0x044fe200078e0008 */
[----:B------:R-:W-:Y:S01]  /*06d0*/  ISETP.GE.U32.AND P2, PT, R3, 0x60, PT ;  /* 0x000000600300780c */ /* 0x000fe20003f46070 */
[----:B0-----:R-:W5:Y:S01]  /*06e0*/  @P0 LDG.E.128 R12, desc[UR6][R44.64] ;  /* 0x000000062c0c0981 */ /* 0x001f62000c1e1d00 */
[----:B------:R-:W-:Y:S02]  /*06f0*/  CS2R R54, SRZ ;  /* 0x0000000000367805 */ /* 0x000fe4000001ff00 */
[----:B------:R-:W-:Y:S02]  /*0700*/  CS2R R52, SRZ ;  /* 0x0000000000347805 */ /* 0x000fe4000001ff00 */
[----:B------:R-:W-:Y:S01]  /*0710*/  CS2R R58, SRZ ;  /* 0x00000000003a7805 */ /* 0x000fe2000001ff00 */
[----:B------:R0:W5:Y:S01]  /*0720*/  @P0 LDG.E.128 R16, desc[UR6][R44.64+0x10] ;  /* 0x000010062c100981 */ /* 0x000162000c1e1d00 */
[----:B------:R-:W2:Y:S01]  /*0730*/  @P1 LDC.64 R50, c[0x0][0x440] ;  /* 0x00011000ff321b82 */ /* 0x000ea20000000a00 */
[----:B---3--:R-:W-:Y:S01]  /*0740*/  @P1 IMAD.WIDE.U32 R6, R77, 0x20, R10 ;  /* 0x000000204d061825 */ /* 0x008fe200078e000a */
[----:B------:R-:W-:Y:S01]  /*0750*/  CS2R R56, SRZ ;  /* 0x0000000000387805 */ /* 0x000fe2000001ff00 */
[----:B------:R-:W5:Y:S04]  /*0760*/  @P0 LDG.E.128 R20, desc[UR6][R46.64] ;  /* 0x000000062e140981 */ /* 0x000f68000c1e1d00 */
[----:B------:R-:W5:Y:S01]  /*0770*/  @P1 LDG.E.128 R28, desc[UR6][R6.64] ;  /* 0x00000006061c1981 */ /* 0x000f62000c1e1d00 */
[----:B----4-:R-:W-:-:S03]  /*0780*/  @P0 IMAD.WIDE.U32 R4, R2, 0x20, R4 ;  /* 0x0000002002040825 */ /* 0x010fc600078e0004 */
[----:B------:R-:W5:Y:S04]  /*0790*/  @P1 LDG.E.128 R32, desc[UR6][R6.64+0x10] ;  /* 0x0000100606201981 */ /* 0x000f68000c1e1d00 */
[----:B------:R-:W5:Y:S01]  /*07a0*/  @P0 LD.E.128 R72, desc[UR6][R4.64] ;  /* 0x0000000604480980 */ /* 0x000f62000c101d00 */
[----:B-1----:R-:W-:-:S03]  /*07b0*/  @P1 IMAD.WIDE.U32 R8, R77, 0x20, R48 ;  /* 0x000000204d081825 */ /* 0x002fc600078e0030 */
[----:B------:R-:W5:Y:S04]  /*07c0*/  @P0 LD.E.128 R68, desc[UR6][R4.64+0x10] ;  /* 0x0000100604440980 */ /* 0x000f68000c101d00 */
[----:B------:R-:W5:Y:S01]  /*07d0*/  @P1 LDG.E.128 R36, desc[UR6][R8.64] ;  /* 0x0000000608241981 */ /* 0x000f62000c1e1d00 */
[----:B--2---:R-:W-:-:S03]  /*07e0*/  @P1 IMAD.WIDE.U32 R10, R77, 0x20, R50 ;  /* 0x000000204d0a1825 */ /* 0x004fc600078e0032 */
[----:B------:R-:W5:Y:S04]  /*07f0*/  @P1 LDG.E.128 R40, desc[UR6][R8.64+0x10] ;  /* 0x0000100608281981 */ /* 0x000f68000c1e1d00 */
[----:B------:R-:W5:Y:S04]  /*0800*/  @P1 LD.E.128 R64, desc[UR6][R10.64] ;  /* 0x000000060a401980 */ /* 0x000f68000c101d00 */
[----:B------:R-:W5:Y:S01]  /*0810*/  @P1 LD.E.128 R60, desc[UR6][R10.64+0x10] ;  /* 0x000010060a3c1980 */ /* 0x000f62000c101d00 */
[----:B0-----:R-:W-:Y:S02]  /*0820*/  CS2R R44, SRZ ;  /* 0x00000000002c7805 */ /* 0x001fe4000001ff00 */
[----:B------:R-:W-:-:S02]  /*0830*/  CS2R R50, SRZ ;  /* 0x0000000000327805 */ /* 0x000fc4000001ff00 */
[----:B------:R-:W-:Y:S01]  /*0840*/  CS2R R48, SRZ ;  /* 0x0000000000307805 */ /* 0x000fe2000001ff00 */
[----:B------:R0:W5:Y:S01]  /*0850*/  @P0 LDG.E.128 R24, desc[UR6][R46.64+0x10] ;  /* 0x000010062e180981 */ /* 0x000162000c1e1d00 */
[----:B------:R-:W-:Y:S02]  /*0860*/  @P1 IADD3 R77, PT, PT, R77, 0x20, RZ ;  /* 0x000000204d4d1810 */ /* 0x000fe40007ffe0ff */
[----:B0-----:R-:W-:Y:S01]  /*0870*/  CS2R R46, SRZ ;  /* 0x00000000002e7805 */ /* 0x001fe2000001ff00 */
[----:B------:R-:W-:Y:S06]  /*0880*/  @!P2 BRA `(.L_x_3431) ;  /* 0x000000080050a947 */ /* 0x000fec0003800000 */
[----:B------:R-:W0:Y:S08]  /*0890*/  LDC.64 R4, c[0x0][0x3d0] ;  /* 0x0000f400ff047b82 */ /* 0x000e300000000a00 */
[----:B------:R-:W1:Y:S08]  /*08a0*/  LDC.64 R6, c[0x0][0x3d8] ;  /* 0x0000f600ff067b82 */ /* 0x000e700000000a00 */
[----:B------:R-:W2:Y:S01]  /*08b0*/  LDC.64 R8, c[0x0][0x440] ;  /* 0x00011000ff087b82 */ /* 0x000ea20000000a00 */
[----:B0-----:R-:W-:-:S05]  /*08c0*/  IMAD.WIDE.U32 R4, R77, 0x20, R4 ;  /* 0x000000204d047825 */ /* 0x001fca00078e0004 */
[----:B------:R0:W5:Y:S01]  /*08d0*/  LDG.E.128 R80, desc[UR6][R4.64+0x10] ;  /* 0x0000100604507981 */ /* 0x000162000c1e1d00 */
[----:B-1----:R-:W-:-:S05]  /*08e0*/  IMAD.WIDE.U32 R6, R77, 0x20, R6 ;  /* 0x000000204d067825 */ /* 0x002fca00078e0006 */
[----:B------:R0:W5:Y:S01]  /*08f0*/  LDG.E.128 R84, desc[UR6][R6.64] ;  /* 0x0000000606547981 */ /* 0x000162000c1e1d00 */
[----:B--2---:R-:W-:-:S03]  /*0900*/  IMAD.WIDE.U32 R8, R77, 0x20, R8 ;  /* 0x000000204d087825 */ /* 0x004fc600078e0008 */
[----:B------:R0:W5:Y:S04]  /*0910*/  LDG.E.128 R88, desc[UR6][R6.64+0x10] ;  /* 0x0000100606587981 */ /* 0x000168000c1e1d00 */
[----:B------:R0:W5:Y:S04]  /*0920*/  LDG.E.128 R76, desc[UR6][R4.64] ;  /* 0x00000006044c7981 */ /* 0x000168000c1e1d00 */
[----:B------:R0:W5:Y:S04]  /*0930*/  LD.E.128 R104, desc[UR6][R8.64] ;  /* 0x0000000608687980 */ /* 0x000168000c101d00 */
[----:B------:R0:W5:Y:S01]  /*0940*/  LD.E.128 R100, desc[UR6][R8.64+0x10] ;  /* 0x0000100608647980 */ /* 0x000162000c101d00 */
        /* <DEDUP_REMOVED lines=13> */
.L_x_3429:
        /* <DEDUP_REMOVED lines=8> */
[----:B------:R-:W2:Y:S08]  /*0aa0*/  LDC.64 R10, c[0x0][0x3d8] ;  /* 0x0000f600ff0a7b82 */ /* 0x000eb00000000a00 */
[----:B------:R-:W3:Y:S08]  /*0ab0*/  @P0 LDC.64 R76, c[0x0][0x440] ;  /* 0x00011000ff4c0b82 */ /* 0x000ef00000000a00 */
[----:B------:R-:W4:Y:S01]  /*0ac0*/  @P0 LDC.64 R4, c[0x0][0x438] ;  /* 0x00010e00ff040b82 */ /* 0x000f220000000a00 */
[----:B-1----:R-:W-:-:S07]  /*0ad0*/  @P0 IMAD.WIDE.U32 R8, R2, 0x20, R6 ;  /* 0x0000002002080825 */ /* 0x002fce00078e0006 */
[----:B------:R-:W1:Y:S08]  /*0ae0*/  LDC.64 R82, c[0x0][0x3d0] ;  /* 0x0000f400ff527b82 */ /* 0x000e700000000a00 */
[----:B------:R-:W1:Y:S08]  /*0af0*/  @P1 LDC.64 R84, c[0x0][0x438] ;  /* 0x00010e00ff541b82 */ /* 0x000e700000000a00 */
[----:B------:R-:W1:Y:S08]  /*0b00*/  LDC.64 R86, c[0x0][0x3d8] ;  /* 0x0000f600ff567b82 */ /* 0x000e700000000a00 */
[----:B------:R-:W1:Y:S01]  /*0b10*/  @P1 LDC.64 R88, c[0x0][0x440] ;  /* 0x00011000ff581b82 */ /* 0x000e620000000a00 */
[C---:B------:R-:W-:Y:S01]  /*0b20*/  @P0 LOP3.LUT R91, R2.reuse, 0x20, RZ, 0xfc, !PT ;  /* 0x00000020025b0812 */ /* 0x040fe200078efcff */
[----:B0-----:R-:W5:Y:S01]  /*0b30*/  @P0 LDG.E.128 R12, desc[UR6][R8.64] ;  /* 0x00000006080c0981 */ /* 0x001f62000c1e1d00 */
[----:B--2---:R-:W-:-:S03]  /*0b40*/  @P0 IMAD.WIDE.U32 R78, R2, 0x20, R10 ;  /* 0x00000020024e0825 */ /* 0x004fc600078e000a */
[----:B------:R0:W5:Y:S01]  /*0b50*/  @P0 LDG.E.128 R16, desc[UR6][R8.64+0x10] ;  /* 0x0000100608100981 */ /* 0x000162000c1e1d00 */
[----:B---3--:R-:W-:-:S03]  /*0b60*/  @P0 IMAD.WIDE.U32 R80, R2, 0x20, R76 ;  /* 0x0000002002500825 */ /* 0x008fc600078e004c */
[----:B------:R2:W5:Y:S01]  /*0b70*/  @P0 LDG.E.128 R20, desc[UR6][R78.64] ;  /* 0x000000064e140981 */ /* 0x000562000c1e1d00 */
[----:B----4-:R-:W-:-:S03]  /*0b80*/  @P0 IMAD.WIDE.U32 R4, R2, 0x20, R4 ;  /* 0x0000002002040825 */ /* 0x010fc600078e0004 */
[----:B------:R2:W5:Y:S01]  /*0b90*/  @P0 LDG.E.128 R24, desc[UR6][R78.64+0x10] ;  /* 0x000010064e180981 */ /* 0x000562000c1e1d00 */
[----:B-1----:R-:W-:-:S03]  /*0ba0*/  @P1 IMAD.WIDE.U32 R6, R91, 0x20, R82 ;  /* 0x000000205b061825 */ /* 0x002fc600078e0052 */
[----:B------:R2:W5:Y:S01]  /*0bb0*/  @P0 LD.E.128 R56, desc[UR6][R4.64] ;  /* 0x0000000604380980 */ /* 0x000562000c101d00 */
[----:B0-----:R-:W-:-:S03]  /*0bc0*/  @P1 IMAD.WIDE.U32 R8, R91, 0x20, R84 ;  /* 0x000000205b081825 */ /* 0x001fc600078e0054 */
[----:B------:R2:W5:Y:S01]  /*0bd0*/  @P0 LD.E.128 R52, desc[UR6][R4.64+0x10] ;  /* 0x0000100604340980 */ /* 0x000562000c101d00 */
[----:B------:R-:W-:-:S03]  /*0be0*/  @P1 IMAD.WIDE.U32 R10, R91, 0x20, R86 ;  /* 0x000000205b0a1825 */ /* 0x000fc600078e0056 */
[----:B------:R2:W5:Y:S01]  /*0bf0*/  @P0 LD.E.128 R72, desc[UR6][R80.64] ;  /* 0x0000000650480980 */ /* 0x000562000c101d00 */
[----:B------:R-:W-:-:S03]  /*0c00*/  @P1 IMAD.WIDE.U32 R76, R91, 0x20, R88 ;  /* 0x000000205b4c1825 */ /* 0x000fc600078e0058 */
[----:B------:R2:W5:Y:S04]  /*0c10*/  @P0 LD.E.128 R68, desc[UR6][R80.64+0x10] ;  /* 0x0000100650440980 */ /* 0x000568000c101d00 */
[----:B------:R2:W5:Y:S04]  /*0c20*/  @P1 LDG.E.128 R28, desc[UR6][R6.64] ;  /* 0x00000006061c1981 */ /* 0x000568000c1e1d00 */
[----:B------:R2:W5:Y:S04]  /*0c30*/  @P1 LDG.E.128 R32, desc[UR6][R6.64+0x10] ;  /* 0x0000100606201981 */ /* 0x000568000c1e1d00 */
[----:B------:R2:W5:Y:S04]  /*0c40*/  @P1 LD.E.128 R48, desc[UR6][R8.64] ;  /* 0x0000000608301980 */ /* 0x000568000c101d00 */
[----:B------:R2:W5:Y:S04]  /*0c50*/  @P1 LD.E.128 R44, desc[UR6][R8.64+0x10] ;  /* 0x00001006082c1980 */ /* 0x000568000c101d00 */
[----:B------:R2:W5:Y:S04]  /*0c60*/  @P1 LDG.E.128 R36, desc[UR6][R10.64] ;  /* 0x000000060a241981 */ /* 0x000568000c1e1d00 */
[----:B------:R2:W5:Y:S04]  /*0c70*/  @P1 LDG.E.128 R40, desc[UR6][R10.64+0x10] ;  /* 0x000010060a281981 */ /* 0x000568000c1e1d00 */
[----:B------:R2:W5:Y:S04]  /*0c80*/  @P1 LD.E.128 R64, desc[UR6][R76.64] ;  /* 0x000000064c401980 */ /* 0x000568000c101d00 */
[----:B------:R2:W5:Y:S01]  /*0c90*/  @P1 LD.E.128 R60, desc[UR6][R76.64+0x10] ;  /* 0x000010064c3c1980 */ /* 0x000562000c101d00 */
[----:B------:R-:W-:Y:S01]  /*0ca0*/  ISETP.GE.U32.AND P2, PT, R3, 0x60, PT ;  /* 0x000000600300780c */ /* 0x000fe20003f46070 */
[----:B------:R-:W-:-:S12]  /*0cb0*/  @P1 VIADD R91, R91, 0x20 ;  /* 0x000000205b5b1836 */ /* 0x000fd80000000000 */
[----:B--2---:R-:W-:Y:S05]  /*0cc0*/  @!P2 BRA `(.L_x_3431) ;  /* 0x000000040040a947 */ /* 0x004fea0003800000 */
[----:B------:R-:W0:Y:S08]  /*0cd0*/  LDC.64 R4, c[0x0][0x3d0] ;  /* 0x0000f400ff047b82 */ /* 0x000e300000000a00 */
[----:B------:R-:W1:Y:S08]  /*0ce0*/  LDC.64 R6, c[0x0][0x438] ;  /* 0x00010e00ff067b82 */ /* 0x000e700000000a00 */
[----:B------:R-:W2:Y:S08]  /*0cf0*/  LDC.64 R8, c[0x0][0x3d8] ;  /* 0x0000f600ff087b82 */ /* 0x000eb00000000a00 */
[----:B------:R-:W3:Y:S01]  /*0d00*/  LDC.64 R10, c[0x0][0x440] ;  /* 0x00011000ff0a7b82 */ /* 0x000ee20000000a00 */
[----:B0-----:R-:W-:-:S05]  /*0d10*/  IMAD.WIDE.U32 R4, R91, 0x20, R4 ;  /* 0x000000205b047825 */ /* 0x001fca00078e0004 */
[----:B------:R0:W5:Y:S01]  /*0d20*/  LDG.E.128 R76, desc[UR6][R4.64] ;  /* 0x00000006044c7981 */ /* 0x000162000c1e1d00 */
[----:B-1----:R-:W-:-:S03]  /*0d30*/  IMAD.WIDE.U32 R6, R91, 0x20, R6 ;  /* 0x000000205b067825 */ /* 0x002fc600078e0006 */
[----:B------:R0:W5:Y:S04]  /*0d40*/  LDG.E.128 R80, desc[UR6][R4.64+0x10] ;  /* 0x0000100604507981 */ /* 0x000168000c1e1d00 */
[----:B------:R0:W5:Y:S01]  /*0d50*/  LD.E.128 R96, desc[UR6][R6.64] ;  /* 0x0000000606607980 */ /* 0x000162000c101d00 */
[----:B--2---:R-:W-:-:S03]  /*0d60*/  IMAD.WIDE.U32 R8, R91, 0x20, R8 ;  /* 0x000000205b087825 */ /* 0x004fc600078e0008 */
[----:B------:R0:W5:Y:S04]  /*0d70*/  LD.E.128 R92, desc[UR6][R6.64+0x10] ;  /* 0x00001006065c7980 */ /* 0x000168000c101d00 */
[----:B------:R0:W5:Y:S01]  /*0d80*/  LDG.E.128 R84, desc[UR6][R8.64] ;  /* 0x0000000608547981 */ /* 0x000162000c1e1d00 */
[----:B---3--:R-:W-:-:S03]  /*0d90*/  IMAD.WIDE.U32 R10, R91, 0x20, R10 ;  /* 0x000000205b0a7825 */ /* 0x008fc600078e000a */
[----:B------:R0:W5:Y:S04]  /*0da0*/  LDG.E.128 R88, desc[UR6][R8.64+0x10] ;  /* 0x0000100608587981 */ /* 0x000168000c1e1d00 */
[----:B------:R0:W5:Y:S04]  /*0db0*/  LD.E.128 R104, desc[UR6][R10.64] ;  /* 0x000000060a687980 */ /* 0x000168000c101d00 */
[----:B------:R0:W5:Y:S01]  /*0dc0*/  LD.E.128 R100, desc[UR6][R10.64+0x10] ;  /* 0x000010060a647980 */ /* 0x000162000c101d00 */
[----:B------:R-:W-:Y:S05]  /*0dd0*/  BRA `(.L_x_3431) ;  /* 0x0000000000fc7947 */ /* 0x000fea0003800000 */
.L_x_3432:
        /* <DEDUP_REMOVED lines=9> */
[----:B0-----:R-:W5:Y:S02]  /*0e70*/  @P0 LDG.E.128 R12, desc[UR6][R10.64] ;  /* 0x000000060a0c0981 */ /* 0x001f64000c1e1d00 */
[----:B------:R-:W0:Y:S08]  /*0e80*/  @P1 LDC.64 R66, c[0x0][0x438] ;  /* 0x00010e00ff421b82 */ /* 0x000e300000000a00 */
[----:B------:R-:W1:Y:S01]  /*0e90*/  LDC.64 R68, c[0x0][0x3d8] ;  /* 0x0000f600ff447b82 */ /* 0x000e620000000a00 */
[C---:B---3--:R-:W-:Y:S01]  /*0ea0*/  @P0 IMAD.WIDE.U32 R60, R2.reuse, 0x20, R6 ;  /* 0x00000020023c0825 */ /* 0x048fe200078e0006 */
[----:B------:R-:W5:Y:S03]  /*0eb0*/  @P0 LDG.E.128 R16, desc[UR6][R10.64+0x10] ;  /* 0x000010060a100981 */ /* 0x000f66000c1e1d00 */
[----:B--2---:R-:W-:Y:S01]  /*0ec0*/  @P0 IMAD.WIDE.U32 R64, R2, 0x20, R8 ;  /* 0x0000002002400825 */ /* 0x004fe200078e0008 */
[----:B------:R-:W-:Y:S01]  /*0ed0*/  ISETP.GE.U32.AND P2, PT, R3, 0x60, PT ;  /* 0x000000600300780c */ /* 0x000fe20003f46070 */
[----:B------:R-:W5:Y:S02]  /*0ee0*/  @P0 LD.E.128 R56, desc[UR6][R60.64] ;  /* 0x000000063c380980 */ /* 0x000f64000c101d00 */
[C---:B----4-:R-:W-:Y:S01]  /*0ef0*/  @P1 IMAD.WIDE.U32 R4, R77.reuse, 0x20, R62 ;  /* 0x000000204d041825 */ /* 0x050fe200078e003e */
[----:B------:R-:W-:Y:S01]  /*0f00*/  CS2R R70, SRZ ;  /* 0x0000000000467805 */ /* 0x000fe2000001ff00 */
[----:B------:R2:W5:Y:S04]  /*0f10*/  @P0 LD.E.128 R52, desc[UR6][R60.64+0x10] ;  /* 0x000010063c340980 */ /* 0x000568000c101d00 */
[----:B------:R-:W5:Y:S01]  /*0f20*/  @P1 LDG.E.128 R28, desc[UR6][R4.64] ;  /* 0x00000006041c1981 */ /* 0x000f62000c1e1d00 */
[----:B0-----:R-:W-:-:S03]  /*0f30*/  @P1 IMAD.WIDE.U32 R6, R77, 0x20, R66 ;  /* 0x000000204d061825 */ /* 0x001fc600078e0042 */
[----:B------:R-:W5:Y:S04]  /*0f40*/  @P1 LDG.E.128 R32, desc[UR6][R4.64+0x10] ;  /* 0x0000100604201981 */ /* 0x000f68000c1e1d00 */
[----:B------:R-:W5:Y:S01]  /*0f50*/  @P1 LD.E.128 R48, desc[UR6][R6.64] ;  /* 0x0000000606301980 */ /* 0x000f62000c101d00 */
[----:B-1----:R-:W-:-:S03]  /*0f60*/  @P1 IMAD.WIDE.U32 R8, R77, 0x20, R68 ;  /* 0x000000204d081825 */ /* 0x002fc600078e0044 */
[----:B------:R-:W5:Y:S04]  /*0f70*/  @P1 LD.E.128 R44, desc[UR6][R6.64+0x10] ;  /* 0x00001006062c1980 */ /* 0x000f68000c101d00 */
[----:B------:R-:W5:Y:S04]  /*0f80*/  @P1 LDG.E.128 R36, desc[UR6][R8.64] ;  /* 0x0000000608241981 */ /* 0x000f68000c1e1d00 */
[----:B------:R-:W5:Y:S01]  /*0f90*/  @P1 LDG.E.128 R40, desc[UR6][R8.64+0x10] ;  /* 0x0000100608281981 */ /* 0x000f62000c1e1d00 */
[----:B------:R-:W-:Y:S02]  /*0fa0*/  CS2R R62, SRZ ;  /* 0x00000000003e7805 */ /* 0x000fe4000001ff00 */
[----:B--2---:R-:W-:-:S02]  /*0fb0*/  CS2R R60, SRZ ;  /* 0x00000000003c7805 */ /* 0x004fc4000001ff00 */
[----:B------:R-:W-:Y:S01]  /*0fc0*/  CS2R R66, SRZ ;  /* 0x0000000000427805 */ /* 0x000fe2000001ff00 */
[----:B------:R-:W5:Y:S01]  /*0fd0*/  @P0 LDG.E.128 R20, desc[UR6][R64.64] ;  /* 0x0000000640140981 */ /* 0x000f62000c1e1d00 */
[----:B------:R-:W-:Y:S02]  /*0fe0*/  CS2R R68, SRZ ;  /* 0x0000000000447805 */ /* 0x000fe4000001ff00 */
[----:B------:R-:W-:Y:S02]  /*0ff0*/  CS2R R74, SRZ ;  /* 0x00000000004a7805 */ /* 0x000fe4000001ff00 */
        /* <DEDUP_REMOVED lines=11> */
[----:B------:R0:W5:Y:S01]  /*10b0*/  LD.E.128 R96, desc[UR6][R6.64] ;  /* 0x0000000606607980 */ /* 0x000162000c101d00 */
[----:B--2---:R-:W-:-:S03]  /*10c0*/  IMAD.WIDE.U32 R8, R77, 0x20, R8 ;  /* 0x000000204d087825 */ /* 0x004fc600078e0008 */
[----:B------:R0:W5:Y:S04]  /*10d0*/  LD.E.128 R92, desc[UR6][R6.64+0x10] ;  /* 0x00001006065c7980 */ /* 0x000168000c101d00 */
        /* <DEDUP_REMOVED lines=14> */
[----:B0-----:R-:W-:-:S07]  /*11c0*/  CS2R R72, SRZ ;  /* 0x0000000000487805 */ /* 0x001fce000001ff00 */
.L_x_3431:
[----:B------:R-:W-:Y:S05]  /*11d0*/  BSYNC.RECONVERGENT B0 ;  /* 0x0000000000007941 */ /* 0x000fea0003800200 */
.L_x_3428:
[----:B------:R-:W1:Y:S02]  /*11e0*/  LDCU UR4, c[0x0][0x384] ;  /* 0x00007080ff0477ac */ /* 0x000e640008000800 */
[----:B-1----:R-:W-:-:S13]  /*11f0*/  ISETP.GE.AND P1, PT, R0, UR4, PT ;  /* 0x0000000400007c0c */ /* 0x002fda000bf26270 */
[----:B------:R-:W-:Y:S05]  /*1200*/  @P1 EXIT ;  /* 0x000000000000194d */ /* 0x000fea0003800000 */
[----:B------:R-:W1:Y:S01]  /*1210*/  LDCU.U8 UR4, c[0x0][0x410] ;  /* 0x00008200ff0477ac */ /* 0x000e620008000000 */
[----:B------:R-:W2:Y:S01]  /*1220*/  LDCU UR9, c[0x0][0x388] ;  /* 0x00007100ff0977ac */ /* 0x000ea20008000800 */
[----:B------:R-:W3:Y:S01]  /*1230*/  LDCU UR8, c[0x0][0x448] ;  /* 0x00008900ff0877ac */ /* 0x000ee20008000800 */
[----:B------:R-:W4:Y:S01]  /*1240*/  LDCU.64 UR10, c[0x0][0x398] ;  /* 0x00007300ff0a77ac */ /* 0x000f220008000a00 */
[----:B------:R-:W0:Y:S01]  /*1250*/  LDCU.64 UR12, c[0x0][0x3a0] ;  /* 0x00007400ff0c77ac */ /* 0x000e220008000a00 */
[----:B-1----:R-:W-:-:S04]  /*1260*/  ISETP.NE.AND P1, PT, RZ, UR4, PT ;  /* 0x00000004ff007c0c */ /* 0x002fc8000bf25270 */
[----:B0-234-:R-:W-:-:S09]  /*1270*/  P2R R4, PR, RZ, 0x2 ;  /* 0x00000002ff047803 */ /* 0x01dfd20000000000 */
.L_x_3458:
        /* <DEDUP_REMOVED lines=17> */
[----:B------:R-:W3:Y:S01]  /*1390*/  @P1 LDG.E.128 R108, desc[UR6][R126.64] ;  /* 0x000000067e6c1981 */ /* 0x000ee2000c1e1d00 */
[----:B--2---:R-:W-:-:S05]  /*13a0*/  @P0 IMAD.WIDE.U32 R124, R145, 0x10, R124 ;  /* 0x00000010917c0825 */ /* 0x004fca00078e007c */
[----:B------:R0:W5:Y:S01]  /*13b0*/  @P0 LDG.E.128 R112, desc[UR6][R124.64] ;  /* 0x000000067c700981 */ /* 0x000162000c1e1d00 */
[----:B---3--:R-:W-:Y:S02]  /*13c0*/  PRMT R136, R111, 0x7632, R136 ;  /* 0x000076326f887816 */ /* 0x008fe40000000088 */
[----:B------:R-:W-:Y:S02]  /*13d0*/  PRMT R138, R110, 0x7632, R138 ;  /* 0x000076326e8a7816 */ /* 0x000fe4000000008a */
[----:B------:R-:W-:Y:S02]  /*13e0*/  PRMT R139, R109, 0x7632, R139 ;  /* 0x000076326d8b7816 */ /* 0x000fe4000000008b */
[----:B------:R-:W-:Y:S01]  /*13f0*/  PRMT R140, R108, 0x7632, R140 ;  /* 0x000076326c8c7816 */ /* 0x000fe2000000008c */
[----:B0-----:R-:W-:Y:S06]  /*1400*/  @!P0 BRA `(.L_x_3435) ;  /* 0x00000004007c8947 */ /* 0x001fec0003800000 */
[----:B------:R-:W-:Y:S05]  /*1410*/  @!P1 BRA `(.L_x_3436) ;  /* 0x0000000000e49947 */ /* 0x000fea0003800000 */
[----:B-----5:R-:W-:Y:S01]  /*1420*/  PRMT R5, R120, 0x7632, R5 ;  /* 0x0000763278057816 */ /* 0x020fe20000000005 */
[C---:B------:R-:W-:Y:S01]  /*1430*/  IMAD.U32 R11, R112.reuse, 0x10000, RZ ;  /* 0x00010000700b7824 */ /* 0x040fe200078e00ff */
[----:B------:R-:W-:Y:S01]  /*1440*/  PRMT R8, R112, 0x7632, R8 ;  /* 0x0000763270087816 */ /* 0x000fe20000000008 */
[----:B------:R-:W-:Y:S01]  /*1450*/  IMAD.U32 R116, R108, 0x10000, RZ ;  /* 0x000100006c747824 */ /* 0x000fe200078e00ff */
[----:B------:R-:W-:Y:S01]  /*1460*/  SHF.L.U32 R120, R120, 0x10, RZ ;  /* 0x0000001078787819 */ /* 0x000fe200000006ff */
[----:B------:R-:W-:Y:S01]  /*1470*/  IMAD.U32 R126, R115, 0x10000, RZ ;  /* 0x00010000737e7824 */ /* 0x000fe200078e00ff */
[----:B------:R-:W-:Y:S02]  /*1480*/  SHF.L.U32 R117, R5, 0x10, RZ ;  /* 0x0000001005757819 */ /* 0x000fe400000006ff */
[----:B------:R-:W-:Y:S01]  /*1490*/  SHF.L.U32 R8, R8, 0x10, RZ ;  /* 0x0000001008087819 */ /* 0x000fe200000006ff */
[----:B------:R-:W-:Y:S01]  /*14a0*/  FADD.FTZ R11, R120, R11 ;  /* 0x0000000b780b7221 */ /* 0x000fe20000010000 */
[----:B------:R-:W-:-:S02]  /*14b0*/  PRMT R118, R121, 0x7632, R118 ;  /* 0x0000763279767816 */ /* 0x000fc40000000076 */
[----:B------:R-:W-:Y:S01]  /*14c0*/  SHF.L.U32 R121, R121, 0x10, RZ ;  /* 0x0000001079797819 */ /* 0x000fe200000006ff */
[----:B------:R-:W-:Y:S01]  /*14d0*/  FADD.FTZ R117, R117, R8 ;  /* 0x0000000875757221 */ /* 0x000fe20000010000 */
[C---:B------:R-:W-:Y:S01]  /*14e0*/  PRMT R124, R122.reuse, 0x7632, R124 ;  /* 0x000076327a7c7816 */ /* 0x040fe2000000007c */
[----:B------:R-:W-:Y:S01]  /*14f0*/  FADD.FTZ R5, R11, R116 ;  /* 0x000000740b057221 */ /* 0x000fe20000010000 */
[----:B------:R-:W-:Y:S01]  /*1500*/  SHF.L.U32 R120, R113, 0x10, RZ ;  /* 0x0000001071787819 */ /* 0x000fe200000006ff */
[----:B------:R-:W-:Y:S01]  /*1510*/  IMAD.U32 R11, R109, 0x10000, RZ ;  /* 0x000100006d0b7824 */ /* 0x000fe200078e00ff */
[----:B------:R-:W-:Y:S02]  /*1520*/  SHF.L.U32 R122, R122, 0x10, RZ ;  /* 0x000000107a7a7819 */ /* 0x000fe400000006ff */
[----:B------:R-:W-:Y:S01]  /*1530*/  PRMT R125, R123, 0x7632, R125 ;  /* 0x000076327b7d7816 */ /* 0x000fe2000000007d */
[----:B------:R-:W-:Y:S01]  /*1540*/  FADD.FTZ R120, R121, R120 ;  /* 0x0000007879787221 */ /* 0x000fe20000010000 */
[----:B------:R-:W-:-:S02]  /*1550*/  SHF.L.U32 R119, R114, 0x10, RZ ;  /* 0x0000001072777819 */ /* 0x000fc400000006ff */
[----:B------:R-:W-:Y:S01]  /*1560*/  SHF.L.U32 R123, R123, 0x10, RZ ;  /* 0x000000107b7b7819 */ /* 0x000fe200000006ff */
[----:B------:R-:W-:Y:S01]  /*1570*/  IMAD.U32 R125, R125, 0x10000, RZ ;  /* 0x000100007d7d7824 */ /* 0x000fe200078e00ff */
[----:B------:R-:W-:Y:S01]  /*1580*/  PRMT R8, R113, 0x7632, R8 ;  /* 0x0000763271087816 */ /* 0x000fe20000000008 */
[----:B------:R-:W-:Y:S01]  /*1590*/  FADD.FTZ R122, R122, R119 ;  /* 0x000000777a7a7221 */ /* 0x000fe20000010000 */
[----:B------:R-:W-:Y:S01]  /*15a0*/  SHF.L.U32 R121, R110, 0x10, RZ ;  /* 0x000000106e797819 */ /* 0x000fe200000006ff */
[----:B------:R-:W-:Y:S01]  /*15b0*/  FADD.FTZ R141, R123, R126 ;  /* 0x0000007e7b8d7221 */ /* 0x000fe20000010000 */
[----:B------:R-:W-:Y:S01]  /*15c0*/  SHF.L.U32 R118, R118, 0x10, RZ ;  /* 0x0000001076767819 */ /* 0x000fe200000006ff */
[----:B------:R-:W-:Y:S01]  /*15d0*/  IMAD.U32 R119, R8, 0x10000, RZ ;  /* 0x0001000008777824 */ /* 0x000fe200078e00ff */
[----:B------:R-:W-:Y:S01]  /*15e0*/  PRMT R116, R114, 0x7632, R116 ;  /* 0x0000763272747816 */ /* 0x000fe20000000074 */
[----:B------:R-:W-:Y:S01]  /*15f0*/  FADD.FTZ R8, R120, R11 ;  /* 0x0000000b78087221 */ /* 0x000fe20000010000 */
[----:B------:R-:W-:Y:S01]  /*1600*/  PRMT R126, R115, 0x7632, R126 ;  /* 0x00007632737e7816 */ /* 0x000fe2000000007e */
[----:B------:R-:W-:Y:S01]  /*1610*/  FADD.FTZ R119, R118, R119 ;  /* 0x0000007776777221 */ /* 0x000fe20000010000 */
        /* <DEDUP_REMOVED lines=25> */
.L_x_3436:
[----:B-----5:R-:W-:Y:S01]  /*17b0*/  PRMT R124, R120, 0x7632, R124 ;  /* 0x00007632787c7816 */ /* 0x020fe2000000007c */
[----:B------:R-:W-:Y:S01]  /*17c0*/  IMAD.U32 R11, R122, 0x10000, RZ ;  /* 0x000100007a0b7824 */ /* 0x000fe200078e00ff */
[----:B------:R-:W-:Y:S01]  /*17d0*/  SHF.L.U32 R5, R120, 0x10, RZ ;  /* 0x0000001078057819 */ /* 0x000fe200000006ff */
[----:B------:R-:W-:Y:S01]  /*17e0*/  IMAD.U32 R118, R114, 0x10000, RZ ;  /* 0x0001000072767824 */ /* 0x000fe200078e00ff */
[----:B------:R-:W-:Y:S02]  /*17f0*/  PRMT R120, R121, 0x7632, R120 ;  /* 0x0000763279787816 */ /* 0x000fe40000000078 */
[----:B------:R-:W-:Y:S01]  /*1800*/  SHF.L.U32 R8, R112, 0x10, RZ ;  /* 0x0000001070087819 */ /* 0x000fe200000006ff */
[----:B------:R-:W-:Y:S01]  /*1810*/  FADD.FTZ R11, R11, R118 ;  /* 0x000000760b0b7221 */ /* 0x000fe20000010000 */
[----:B------:R-:W-:Y:S02]  /*1820*/  SHF.L.U32 R121, R121, 0x10, RZ ;  /* 0x0000001079797819 */ /* 0x000fe400000006ff */
[----:B------:R-:W-:Y:S01]  /*1830*/  SHF.L.U32 R116, R113, 0x10, RZ ;  /* 0x0000001071747819 */ /* 0x000fe200000006ff */
[----:B------:R-:W-:Y:S01]  /*1840*/  FADD.FTZ R5, R5, R8 ;  /* 0x0000000805057221 */ /* 0x000fe20000010000 */
[----:B------:R-:W-:-:S02]  /*1850*/  PRMT R125, R122, 0x7632, R125 ;  /* 0x000076327a7d7816 */ /* 0x000fc4000000007d */
[----:B------:R-:W-:Y:S01]  /*1860*/  PRMT R122, R123, 0x7632, R122 ;  /* 0x000076327b7a7816 */ /* 0x000fe2000000007a */
[--C-:B------:R-:W-:Y:S01]  /*1870*/  FADD.FTZ R8, R121, R116.reuse ;  /* 0x0000007479087221 */ /* 0x100fe20000010000 */
[----:B------:R-:W-:Y:S01]  /*1880*/  PRMT R116, R112, 0x7632, R116 ;  /* 0x0000763270747816 */ /* 0x000fe20000000074 */
[----:B------:R-:W-:Y:S01]  /*1890*/  IMAD.U32 R121, R124, 0x10000, RZ ;  /* 0x000100007c797824 */ /* 0x000fe200078e00ff */
[----:B------:R-:W-:Y:S01]  /*18a0*/  PRMT R117, R113, 0x7632, R117 ;  /* 0x0000763271757816 */ /* 0x000fe20000000075 */
[----:B------:R-:W-:Y:S01]  /*18b0*/  IMAD.U32 R122, R122, 0x10000, RZ ;  /* 0x000100007a7a7824 */ /* 0x000fe200078e00ff */
[----:B------:R-:W-:Y:S02]  /*18c0*/  PRMT R118, R114, 0x7632, R118 ;  /* 0x0000763272767816 */ /* 0x000fe40000000076 */
[----:B------:R-:W-:Y:S01]  /*18d0*/  PRMT R119, R115, 0x7632, R119 ;  /* 0x0000763273777816 */ /* 0x000fe20000000077 */
[----:B------:R-:W-:Y:S01]  /*18e0*/  IMAD.U32 R117, R117, 0x10000, RZ ;  /* 0x0001000075757824 */ /* 0x000fe200078e00ff */
        /* <DEDUP_REMOVED lines=17> */
.L_x_3435:
[----:B------:R-:W-:Y:S05]  /*1a00*/  @!P1 BRA `(.L_x_3438) ;  /* 0x0000000000849947 */ /* 0x000fea0003800000 */
[----:B-----5:R-:W-:Y:S01]  /*1a10*/  SHF.L.U32 R5, R120, 0x10, RZ ;  /* 0x0000001078057819 */ /* 0x020fe200000006ff */
[----:B------:R-:W-:Y:S01]  /*1a20*/  IMAD.U32 R116, R109, 0x10000, RZ ;  /* 0x000100006d747824 */ /* 0x000fe200078e00ff */
[----:B------:R-:W-:Y:S01]  /*1a30*/  SHF.L.U32 R8, R108, 0x10, RZ ;  /* 0x000000106c087819 */ /* 0x000fe200000006ff */
[----:B------:R-:W-:Y:S01]  /*1a40*/  IMAD.U32 R136, R136, 0x10000, RZ ;  /* 0x0001000088887824 */ /* 0x000fe200078e00ff */
[----:B------:R-:W-:Y:S02]  /*1a50*/  PRMT R117, R120, 0x7632, R117 ;  /* 0x0000763278757816 */ /* 0x000fe40000000075 */
[C---:B------:R-:W-:Y:S01]  /*1a60*/  PRMT R118, R121.reuse, 0x7632, R118 ;  /* 0x0000763279767816 */ /* 0x040fe20000000076 */
[----:B------:R-:W-:Y:S01]  /*1a70*/  IMAD.U32 R121, R121, 0x10000, RZ ;  /* 0x0001000079797824 */ /* 0x000fe200078e00ff */
[C---:B------:R-:W-:Y:S01]  /*1a80*/  PRMT R119, R122.reuse, 0x7632, R119 ;  /* 0x000076327a777816 */ /* 0x040fe20000000077 */
[----:B------:R-:W-:Y:S01]  /*1a90*/  FADD.FTZ R5, R5, R8 ;  /* 0x0000000805057221 */ /* 0x000fe20000010000 */
[----:B------:R-:W-:Y:S01]  /*1aa0*/  SHF.L.U32 R11, R122, 0x10, RZ ;  /* 0x000000107a0b7819 */ /* 0x000fe200000006ff */
[----:B------:R-:W-:Y:S01]  /*1ab0*/  FADD.FTZ R8, R121, R116 ;  /* 0x0000007479087221 */ /* 0x000fe20000010000 */
[----:B------:R-:W-:Y:S01]  /*1ac0*/  SHF.L.U32 R120, R110, 0x10, RZ ;  /* 0x000000106e787819 */ /* 0x000fe200000006ff */
[----:B------:R-:W-:Y:S01]  /*1ad0*/  IMAD.U32 R116, R140, 0x10000, RZ ;  /* 0x000100008c747824 */ /* 0x000fe200078e00ff */
[----:B------:R-:W-:Y:S01]  /*1ae0*/  PRMT R122, R123, 0x7632, R122 ;  /* 0x000076327b7a7816 */ /* 0x000fe2000000007a */
[----:B------:R-:W-:Y:S01]  /*1af0*/  IMAD.U32 R119, R119, 0x10000, RZ ;  /* 0x0001000077777824 */ /* 0x000fe200078e00ff */
[----:B------:R-:W-:Y:S01]  /*1b00*/  SHF.L.U32 R123, R123, 0x10, RZ ;  /* 0x000000107b7b7819 */ /* 0x000fe200000006ff */
[----:B------:R-:W-:Y:S01]  /*1b10*/  FADD.FTZ R11, R11, R120 ;  /* 0x000000780b0b7221 */ /* 0x000fe20000010000 */
[----:B------:R-:W-:-:S02]  /*1b20*/  SHF.L.U32 R121, R122, 0x10, RZ ;  /* 0x000000107a797819 */ /* 0x000fc400000006ff */
[----:B------:R-:W-:Y:S02]  /*1b30*/  SHF.L.U32 R139, R139, 0x10, RZ ;  /* 0x000000108b8b7819 */ /* 0x000fe400000006ff */
[----:B------:R-:W-:Y:S01]  /*1b40*/  SHF.L.U32 R138, R138, 0x10, RZ ;  /* 0x000000108a8a7819 */ /* 0x000fe200000006ff */
[----:B------:R-:W-:Y:S01]  /*1b50*/  FADD.FTZ R140, R121, R136 ;  /* 0x00000088798c7221 */ /* 0x000fe20000010000 */
[----:B------:R-:W-:Y:S02]  /*1b60*/  SHF.L.U32 R120, R111, 0x10, RZ ;  /* 0x000000106f787819 */ /* 0x000fe400000006ff */
        /* <DEDUP_REMOVED lines=11> */
.L_x_3438:
        /* <DEDUP_REMOVED lines=12> */
.L_x_3437:
[----:B------:R-:W0:Y:S01]  /*1ce0*/  @UP0 LDCU.64 UR4, c[0x0][0x3a8] ;  /* 0x00007500ff0407ac */ /* 0x000e220008000a00 */
[----:B------:R-:W-:Y:S01]  /*1cf0*/  PLOP3.LUT P0, PT, PT, PT, UP0, 0x80, 0x8 ;  /* 0x000000000008781c */ /* 0x000fe20003f0f008 */
[----:B------:R-:W-:Y:S01]  /*1d00*/  HFMA2 R120, -RZ, RZ, 0, 9.5367431640625e-07 ;  /* 0x00000010ff787431 */ /* 0x000fe200000001ff */
[----:B------:R-:W-:Y:S01]  /*1d10*/  PLOP3.LUT P1, PT, PT, PT, UP0, 0x80, 0x8 ;  /* 0x000000000008781c */ /* 0x000fe20003f2f008 */
[----:B------:R-:W-:-:S10]  /*1d20*/  VIADD R124, R145, 0x20 ;  /* 0x00000020917c7836 */ /* 0x000fd40000000000 */
[----:B0-----:R-:W-:-:S05]  /*1d30*/  @P0 IMAD.WIDE.U32 R120, R145, R120, UR4 ;  /* 0x0000000491780e25 */ /* 0x001fca000f8e0078 */
[----:B------:R0:W-:Y:S02]  /*1d40*/  @P1 STG.E.128 desc[UR6][R120.64], R116 ;  /* 0x0000007478001986 */ /* 0x0001e4000c101d06 */
.L_x_3434:
[----:B------:R-:W-:Y:S05]  /*1d50*/  BSYNC.RECONVERGENT B0 ;  /* 0x0000000000007941 */ /* 0x000fea0003800200 */
.L_x_3433:
        /* <DEDUP_REMOVED lines=39> */
.L_x_3442:
[C---:B------:R-:W-:Y:S01]  /*1fd0*/  PRMT R117, R121.reuse, 0x7632, R117 ;  /* 0x0000763279757816 */ /* 0x040fe20000000075 */
        /* <DEDUP_REMOVED lines=9> */
[C---:B------:R-:W-:Y:S01]  /*2070*/  PRMT R120, R123.reuse, 0x7632, R120 ;  /* 0x000076327b787816 */ /* 0x040fe20000000078 */
[----:B------:R-:W-:Y:S01]  /*2080*/  IMAD.U32 R123, R123, 0x10000, RZ ;  /* 0x000100007b7b7824 */ /* 0x000fe200078e00ff */
[----:B------:R-:W-:Y:S01]  /*2090*/  SHF.L.U32 R122, R122, 0x10, RZ ;  /* 0x000000107a7a7819 */ /* 0x000fe200000006ff */
[----:B------:R-:W-:Y:S01]  /*20a0*/  IMAD.U32 R116, R116, 0x10000, RZ ;  /* 0x0001000074747824 */ /* 0x000fe200078e00ff */
[----:B------:R-:W-:Y:S01]  /*20b0*/  SHF.L.U32 R133, R110, 0x10, RZ ;  /* 0x000000106e857819 */ /* 0x000fe200000006ff */
[----:B------:R-:W-:Y:S01]  /*20c0*/  IMAD.U32 R120, R120, 0x10000, RZ ;  /* 0x0001000078787824 */ /* 0x000fe200078e00ff */
        /* <DEDUP_REMOVED lines=17> */
.L_x_3441:
[----:B------:R-:W-:-:S04]  /*21e0*/  UISETP.NE.U32.AND UP1, UPT, UR12, URZ, UPT ;  /* 0x000000ff0c00728c */ /* 0x000fc8000bf25070 */
[----:B------:R-:W-:-:S09]  /*21f0*/  UISETP.NE.AND.EX UP1, UPT, UR13, URZ, UPT, UP1 ;  /* 0x000000ff0d00728c */ /* 0x000fd2000bf25310 */
[----:B------:R-:W-:Y:S05]  /*2200*/  BRA.U UP1, `(.L_x_3444) ;  /* 0x0000000101947547 */ /* 0x000fea000b800000 */
[----:B-----5:R-:W-:Y:S01]  /*2210*/  PRMT R125, R120, 0x7632, R125 ;  /* 0x00007632787d7816 */ /* 0x020fe2000000007d */
[----:B------:R-:W-:Y:S01]  /*2220*/  IMAD.U32 R117, R114, 0x10000, RZ ;  /* 0x0001000072757824 */ /* 0x000fe200078e00ff */
[----:B------:R-:W-:Y:S02]  /*2230*/  SHF.L.U32 R6, R120, 0x10, RZ ;  /* 0x0000001078067819 */ /* 0x000fe400000006ff */
[----:B------:R-:W-:Y:S01]  /*2240*/  PRMT R120, R121, 0x7632, R120 ;  /* 0x0000763279787816 */ /* 0x000fe20000000078 */
[----:B------:R-:W-:Y:S01]  /*2250*/  IMAD.U32 R125, R125, 0x10000, RZ ;  /* 0x000100007d7d7824 */ /* 0x000fe200078e00ff */
[----:B------:R-:W-:Y:S02]  /*2260*/  SHF.L.U32 R9, R112, 0x10, RZ ;  /* 0x0000001070097819 */ /* 0x000fe400000006ff */
[----:B------:R-:W-:Y:S02]  /*2270*/  SHF.L.U32 R121, R121, 0x10, RZ ;  /* 0x0000001079797819 */ /* 0x000fe400000006ff */
[C---:B------:R-:W-:Y:S01]  /*2280*/  PRMT R126, R122.reuse, 0x7632, R126 ;  /* 0x000076327a7e7816 */ /* 0x040fe2000000007e */
[----:B------:R-:W-:Y:S01]  /*2290*/  IMAD.U32 R122, R122, 0x10000, RZ ;  /* 0x000100007a7a7824 */ /* 0x000fe200078e00ff */
        /* <DEDUP_REMOVED lines=12> */
[----:B------:R-:W-:Y:S02]  /*2360*/  SHF.L.U32 R122, R115, 0x10, RZ ;  /* 0x00000010737a7819 */ /* 0x000fe400000006ff */
        /* <DEDUP_REMOVED lines=15> */
.L_x_3444:
[C---:B-----5:R-:W-:Y:S01]  /*2460*/  PRMT R9, R120.reuse, 0x7632, R9 ;  /* 0x0000763278097816 */ /* 0x060fe20000000009 */
        /* <DEDUP_REMOVED lines=18> */
[C---:B------:R-:W-:Y:S01]  /*2590*/  PRMT R117, R114.reuse, 0x7632, R117 ;  /* 0x0000763272757816 */ /* 0x040fe20000000075 */
[----:B------:R-:W-:Y:S01]  /*25a0*/  IMAD.U32 R123, R114, 0x10000, RZ ;  /* 0x00010000727b7824 */ /* 0x000fe200078e00ff */
        /* <DEDUP_REMOVED lines=13> */
[----:B------:R-:W-:Y:S01]  /*2680*/  PRMT R116, R108, 0x7632, R116 ;  /* 0x000076326c747816 */ /* 0x000fe20000000074 */
[----:B------:R-:W-:Y:S01]  /*2690*/  FADD.FTZ R122, R123, R122 ;  /* 0x0000007a7b7a7221 */ /* 0x000fe20000010000 */
[----:B------:R-:W-:Y:S01]  /*26a0*/  PRMT R119, R111, 0x7632, R119 ;  /* 0x000076326f777816 */ /* 0x000fe20000000077 */
[----:B------:R-:W-:Y:S01]  /*26b0*/  FADD.FTZ R9, R121, R120 ;  /* 0x0000007879097221 */ /* 0x000fe20000010000 */
[C---:B------:R-:W-:Y:S01]  /*26c0*/  PRMT R118, R110.reuse, 0x7632, R118 ;  /* 0x000076326e767816 */ /* 0x040fe20000000076 */
[----:B------:R-:W-:Y:S01]  /*26d0*/  IMAD.U32 R120, R111, 0x10000, RZ ;  /* 0x000100006f787824 */ /* 0x000fe200078e00ff */
        /* <DEDUP_REMOVED lines=16> */
.L_x_3443:
[----:B------:R-:W0:Y:S01]  /*27e0*/  @UP0 LDCU.64 UR4, c[0x0][0x3a8] ;  /* 0x00007500ff0407ac */ /* 0x000e220008000a00 */
[----:B------:R-:W-:Y:S02]  /*27f0*/  PLOP3.LUT P0, PT, PT, PT, UP0, 0x80, 0x8 ;  /* 0x000000000008781c */ /* 0x000fe40003f0f008 */
[----:B------:R-:W-:Y:S02]  /*2800*/  PLOP3.LUT P2, PT, PT, PT, UP0, 0x80, 0x8 ;  /* 0x000000000008781c */ /* 0x000fe40003f4f008 */
[----:B------:R-:W-:-:S09]  /*2810*/  MOV R121, 0x10 ;  /* 0x0000001000797802 */ /* 0x000fd20000000f00 */
[----:B0-----:R-:W-:-:S04]  /*2820*/  @P0 IMAD.WIDE.U32 R120, R124, R121, UR4 ;  /* 0x000000047c780e25 */ /* 0x001fc8000f8e0079 */
[----:B------:R-:W-:Y:S01]  /*2830*/  VIADD R124, R124, 0x20 ;  /* 0x000000207c7c7836 */ /* 0x000fe20000000000 */
[----:B------:R1:W-:Y:S06]  /*2840*/  @P2 STG.E.128 desc[UR6][R120.64], R116 ;  /* 0x0000007478002986 */ /* 0x0003ec000c101d06 */
.L_x_3440:
[----:B------:R-:W-:Y:S05]  /*2850*/  BSYNC.RECONVERGENT B0 ;  /* 0x0000000000007941 */ /* 0x000fea0003800200 */
.L_x_3439:
        /* <DEDUP_REMOVED lines=39> */
.L_x_3448:
[C---:B------:R-:W-:Y:S01]  /*2ad0*/  PRMT R117, R121.reuse, 0x7632, R117 ;  /* 0x0000763279757816 */ /* 0x040fe20000000075 */
        /* <DEDUP_REMOVED lines=8> */
[----:B------:R-:W-:Y:S01]  /*2b60*/  SHF.L.U32 R129, R110, 0x10, RZ ;  /* 0x000000106e817819 */ /* 0x000fe200000006ff */
[----:B------:R-:W-:Y:S01]  /*2b70*/  FADD.FTZ R10, R118, R121 ;  /* 0x00000079760a7221 */ /* 0x000fe20000010000 */
[----:B------:R-:W-:Y:S01]  /*2b80*/  PRMT R116, R120, 0x7632, R116 ;  /* 0x0000763278747816 */ /* 0x000fe20000000074 */
[----:B------:R-:W-:Y:S01]  /*2b90*/  IMAD.U32 R118, R117, 0x10000, RZ ;  /* 0x0001000075767824 */ /* 0x000fe200078e00ff */
        /* <DEDUP_REMOVED lines=13> */
[----:B------:R-:W-:-:S02]  /*2c70*/  FADD.FTZ R142, R119, R126 ;  /* 0x0000007e778e7221 */ /* 0x000fc40000010000 */
[----:B------:R-:W-:Y:S01]  /*2c80*/  FADD.FTZ R130, R117, R130 ;  /* 0x0000008275827221 */ /* 0x000fe20000010000 */
[----:B------:R-:W-:Y:S02]  /*2c90*/  F2FP.BF16.F32.PACK_AB R119, R144, R143 ;  /* 0x0000008f9077723e */ /* 0x000fe400000010ff */
[----:B------:R-:W-:Y:S02]  /*2ca0*/  F2FP.BF16.F32.PACK_AB R118, R142, R129 ;  /* 0x000000818e76723e */ /* 0x000fe400000010ff */
[----:B------:R-:W-:Y:S02]  /*2cb0*/  F2FP.BF16.F32.PACK_AB R117, R131, R10 ;  /* 0x0000000a8375723e */ /* 0x000fe400000010ff */
[----:B------:R-:W-:Y:S01]  /*2cc0*/  F2FP.BF16.F32.PACK_AB R116, R130, R7 ;  /* 0x000000078274723e */ /* 0x000fe200000010ff */
[----:B------:R-:W-:Y:S06]  /*2cd0*/  BRA `(.L_x_3449) ;  /* 0x0000000400807947 */ /* 0x000fec0003800000 */
.L_x_3447:
[----:B------:R-:W-:-:S04]  /*2ce0*/  UISETP.NE.U32.AND UP1, UPT, UR12, URZ, UPT ;  /* 0x000000ff0c00728c */ /* 0x000fc8000bf25070 */
[----:B------:R-:W-:-:S09]  /*2cf0*/  UISETP.NE.AND.EX UP1, UPT, UR13, URZ, UPT, UP1 ;  /* 0x000000ff0d00728c */ /* 0x000fd2000bf25310 */
[----:B------:R-:W-:Y:S05]  /*2d00*/  BRA.U UP1, `(.L_x_3450) ;  /* 0x0000000101947547 */ /* 0x000fea000b800000 */
[C---:B-----5:R-:W-:Y:S02]  /*2d10*/  PRMT R125, R120.reuse, 0x7632, R125 ;  /* 0x00007632787d7816 */ /* 0x060fe4000000007d */
[----:B------:R-:W-:Y:S02]  /*2d20*/  SHF.L.U32 R7, R120, 0x10, RZ ;  /* 0x0000001078077819 */ /* 0x000fe400000006ff */
[C---:B------:R-:W-:Y:S02]  /*2d30*/  PRMT R120, R121.reuse, 0x7632, R120 ;  /* 0x0000763279787816 */ /* 0x040fe40000000078 */
[----:B------:R-:W-:Y:S02]  /*2d40*/  SHF.L.U32 R10, R112, 0x10, RZ ;  /* 0x00000010700a7819 */ /* 0x000fe400000006ff */
[----:B------:R-:W-:Y:S02]  /*2d50*/  SHF.L.U32 R121, R121, 0x10, RZ ;  /* 0x0000001079797819 */ /* 0x000fe400000006ff */
[----:B------:R-:W-:Y:S01]  /*2d60*/  SHF.L.U32 R116, R113, 0x10, RZ ;  /* 0x0000001071747819 */ /* 0x000fe200000006ff */
[----:B------:R-:W-:Y:S01]  /*2d70*/  FADD.FTZ R7, R10, R7 ;  /* 0x000000070a077221 */ /* 0x000fe20000010000 */
[C---:B------:R-:W-:Y:S01]  /*2d80*/  PRMT R126, R122.reuse, 0x7632, R126 ;  /* 0x000076327a7e7816 */ /* 0x040fe2000000007e */
[----:B------:R-:W-:Y:S01]  /*2d90*/  IMAD.U32 R122, R122, 0x10000, RZ ;  /* 0x000100007a7a7824 */ /* 0x000fe200078e00ff */
[----:B------:R-:W-:Y:S01]  /*2da0*/  SHF.L.U32 R129, R114, 0x10, RZ ;  /* 0x0000001072817819 */ /* 0x000fe200000006ff */
[----:B------:R-:W-:Y:S01]  /*2db0*/  FADD.FTZ R10, R116, R121 ;  /* 0x00000079740a7221 */ /* 0x000fe20000010000 */
[C---:B------:R-:W-:Y:S01]  /*2dc0*/  PRMT R127, R123.reuse, 0x7632, R127 ;  /* 0x000076327b7f7816 */ /* 0x040fe2000000007f */
[----:B------:R-:W-:Y:S01]  /*2dd0*/  IMAD.U32 R123, R123, 0x10000, RZ ;  /* 0x000100007b7b7824 */ /* 0x000fe200078e00ff */
[----:B------:R-:W-:Y:S01]  /*2de0*/  PRMT R116, R112, 0x7632, R116 ;  /* 0x0000763270747816 */ /* 0x000fe20000000074 */
[----:B------:R-:W-:Y:S01]  /*2df0*/  FADD.FTZ R129, R129, R122 ;  /* 0x0000007a81817221 */ /* 0x000fe20000010000 */
[----:B------:R-:W-:Y:S01]  /*2e00*/  PRMT R117, R113, 0x7632, R117 ;  /* 0x0000763271757816 */ /* 0x000fe20000000075 */
        /* <DEDUP_REMOVED lines=8> */
[----:B------:R-:W-:Y:S02]  /*2e90*/  SHF.L.U32 R144, R127, 0x10, RZ ;  /* 0x000000107f907819 */ /* 0x000fe400000006ff */
        /* <DEDUP_REMOVED lines=12> */
.L_x_3450:
[----:B-----5:R-:W-:Y:S01]  /*2f60*/  PRMT R10, R120, 0x7632, R10 ;  /* 0x00007632780a7816 */ /* 0x020fe2000000000a */
[----:B------:R-:W-:Y:S01]  /*2f70*/  IMAD.U32 R7, R112, 0x10000, RZ ;  /* 0x0001000070077824 */ /* 0x000fe200078e00ff */
[----:B------:R-:W-:Y:S01]  /*2f80*/  SHF.L.U32 R120, R120, 0x10, RZ ;  /* 0x0000001078787819 */ /* 0x000fe200000006ff */
[----:B------:R-:W-:Y:S01]  /*2f90*/  IMAD.U32 R118, R113, 0x10000, RZ ;  /* 0x0001000071767824 */ /* 0x000fe200078e00ff */
[C---:B------:R-:W-:Y:S02]  /*2fa0*/  PRMT R116, R121.reuse, 0x7632, R116 ;  /* 0x0000763279747816 */ /* 0x040fe40000000074 */
[----:B------:R-:W-:Y:S01]  /*2fb0*/  SHF.L.U32 R121, R121, 0x10, RZ ;  /* 0x0000001079797819 */ /* 0x000fe200000006ff */
[----:B------:R-:W-:Y:S01]  /*2fc0*/  FADD.FTZ R120, R7, R120 ;  /* 0x0000007807787221 */ /* 0x000fe20000010000 */
[----:B------:R-:W-:Y:S02]  /*2fd0*/  PRMT R7, R112, 0x7632, R7 ;  /* 0x0000763270077816 */ /* 0x000fe40000000007 */
[----:B------:R-:W-:Y:S01]  /*2fe0*/  SHF.L.U32 R117, R108, 0x10, RZ ;  /* 0x000000106c757819 */ /* 0x000fe200000006ff */
[----:B------:R-:W-:Y:S01]  /*2ff0*/  FADD.FTZ R121, R118, R121 ;  /* 0x0000007976797221 */ /* 0x000fe20000010000 */
[----:B------:R-:W-:-:S02]  /*3000*/  SHF.L.U32 R127, R123, 0x10, RZ ;  /* 0x000000107b7f7819 */ /* 0x000fc400000006ff */
[----:B------:R-:W-:Y:S02]  /*3010*/  SHF.L.U32 R130, R115, 0x10, RZ ;  /* 0x0000001073827819 */ /* 0x000fe400000006ff */
[----:B------:R-:W-:Y:S01]  /*3020*/  SHF.L.U32 R119, R10, 0x10, RZ ;  /* 0x000000100a777819 */ /* 0x000fe200000006ff */
[----:B------:R-:W-:Y:S01]  /*3030*/  IMAD.U32 R10, R7, 0x10000, RZ ;  /* 0x00010000070a7824 */ /* 0x000fe200078e00ff */
[----:B------:R-:W-:Y:S01]  /*3040*/  PRMT R126, R123, 0x7632, R126 ;  /* 0x000076327b7e7816 */ /* 0x000fe2000000007e */
[----:B------:R-:W-:Y:S01]  /*3050*/  FADD.FTZ R7, R117, R120 ;  /* 0x0000007875077221 */ /* 0x000fe20000010000 */
[----:B------:R-:W-:Y:S01]  /*3060*/  PRMT R118, R115, 0x7632, R118 ;  /* 0x0000763273767816 */ /* 0x000fe20000000076 */
[----:B------:R-:W-:Y:S01]  /*3070*/  FADD.FTZ R127, R130, R127 ;  /* 0x0000007f827f7221 */ /* 0x000fe20000010000 */
[----:B------:R-:W-:Y:S01]  /*3080*/  PRMT R125, R122, 0x7632, R125 ;  /* 0x000076327a7d7816 */ /* 0x000fe2000000007d */
[--C-:B------:R-:W-:Y:S01]  /*3090*/  FADD.FTZ R130, R119, R10.reuse ;  /* 0x0000000a77827221 */ /* 0x100fe20000010000 */
[----:B------:R-:W-:Y:S01]  /*30a0*/  PRMT R117, R114, 0x7632, R117 ;  /* 0x0000763272757816 */ /* 0x000fe20000000075 */
[----:B------:R-:W-:Y:S01]  /*30b0*/  IMAD.U32 R118, R118, 0x10000, RZ ;  /* 0x0001000076767824 */ /* 0x000fe200078e00ff */
[----:B------:R-:W-:-:S02]  /*30c0*/  PRMT R10, R113, 0x7632, R10 ;  /* 0x00007632710a7816 */ /* 0x000fc4000000000a */
[----:B------:R-:W-:Y:S02]  /*30d0*/  SHF.L.U32 R119, R126, 0x10, RZ ;  /* 0x000000107e777819 */ /* 0x000fe400000006ff */
[----:B------:R-:W-:Y:S02]  /*30e0*/  SHF.L.U32 R142, R125, 0x10, RZ ;  /* 0x000000107d8e7819 */ /* 0x000fe400000006ff */
        /* <DEDUP_REMOVED lines=11> */
[----:B------:R-:W-:Y:S02]  /*31a0*/  SHF.L.U32 R122, R122, 0x10, RZ ;  /* 0x000000107a7a7819 */ /* 0x000fe400000006ff */
[----:B------:R-:W-:Y:S02]  /*31b0*/  SHF.L.U32 R123, R114, 0x10, RZ ;  /* 0x00000010727b7819 */ /* 0x000fe400000006ff */
        /* <DEDUP_REMOVED lines=18> */
.L_x_3449:
[----:B------:R-:W0:Y:S01]  /*32e0*/  @UP0 LDCU.64 UR4, c[0x0][0x3a8] ;  /* 0x00007500ff0407ac */ /* 0x000e220008000a00 */
[----:B------:R-:W-:Y:S01]  /*32f0*/  PLOP3.LUT P0, PT, PT, PT, UP0, 0x80, 0x8 ;  /* 0x000000000008781c */ /* 0x000fe20003f0f008 */
[----:B------:R-:W-:Y:S01]  /*3300*/  HFMA2 R121, -RZ, RZ, 0, 9.5367431640625e-07 ;  /* 0x00000010ff797431 */ /* 0x000fe200000001ff */
[----:B------:R-:W-:-:S11]  /*3310*/  PLOP3.LUT P3, PT, PT, PT, UP0, 0x80, 0x8 ;  /* 0x000000000008781c */ /* 0x000fd60003f6f008 */
[----:B0-----:R-:W-:-:S05]  /*3320*/  @P0 IMAD.WIDE.U32 R120, R124, R121, UR4 ;  /* 0x000000047c780e25 */ /* 0x001fca000f8e0079 */
[----:B------:R2:W-:Y:S02]  /*3330*/  @P3 STG.E.128 desc[UR6][R120.64], R116 ;  /* 0x0000007478003986 */ /* 0x0005e4000c101d06 */
.L_x_3446:
[----:B------:R-:W-:Y:S05]  /*3340*/  BSYNC.RECONVERGENT B0 ;  /* 0x0000000000007941 */ /* 0x000fea0003800200 */
.L_x_3445:
        /* <DEDUP_REMOVED lines=101> */
.L_x_3470:
        /* <DEDUP_REMOVED lines=18> */
[--C-:B------:R-:W-:Y:S01]  /*3ac0*/  FADD.FTZ R146, R11, -R150.reuse ;  /* 0x800000960b927221 */ /* 0x100fe20000010000 */
[--C-:B------:R-:W-:Y:S01]  /*3ad0*/  FADD.FTZ R120, R5, -R150.reuse ;  /* 0x8000009605787221 */ /* 0x100fe20000010000 */
[C---:B------:R-:W-:Y:S01]  /*3ae0*/  FMUL.FTZ R126, R151.reuse, R126 ;  /* 0x0000007e977e7220 */ /* 0x040fe20000410000 */
[----:B------:R-:W-:Y:S01]  /*3af0*/  FMUL.FTZ R121, R151, R122 ;  /* 0x0000007a97797220 */ /* 0x000fe20000410000 */
[----:B------:R-:W-:Y:S01]  /*3b00*/  FADD.FTZ R124, R136, -R150 ;  /* 0x80000096887c7221 */ /* 0x000fe20000010000 */
[----:B------:R-:W0:Y:S01]  /*3b10*/  LDC.64 R148, c[0x0][0x428] ;  /* 0x00010a00ff947b82 */ /* 0x000e220000000a00 */
[C---:B-----5:R-:W-:Y:S01]  /*3b20*/  FFMA.FTZ R122, R126.reuse, R19, R55 ;  /* 0x000000137e7a7223 */ /* 0x060fe20000010037 */
[C---:B------:R-:W-:Y:S01]  /*3b30*/  FFMA.FTZ R123, R121.reuse, R18, R54 ;  /* 0x00000012797b7223 */ /* 0x040fe20000010036 */
[----:B------:R-:W-:Y:S01]  /*3b40*/  FFMA.FTZ R127, R121, R26, R70 ;  /* 0x0000001a797f7223 */ /* 0x000fe20000010046 */
[----:B------:R-:W-:Y:S01]  /*3b50*/  FFMA.FTZ R126, R126, R27, R71 ;  /* 0x0000001b7e7e7223 */ /* 0x000fe20000010047 */
[C---:B------:R-:W-:Y:S01]  /*3b60*/  FMUL.FTZ R155, R151.reuse, R146 ;  /* 0x00000092979b7220 */ /* 0x040fe20000410000 */
[C---:B------:R-:W-:Y:S01]  /*3b70*/  FMUL.FTZ R125, R151.reuse, R120 ;  /* 0x00000078977d7220 */ /* 0x040fe20000410000 */
[----:B------:R-:W-:Y:S01]  /*3b80*/  FMUL.FTZ R124, R151, R124 ;  /* 0x0000007c977c7220 */ /* 0x000fe20000410000 */
[----:B------:R-:W1:Y:S01]  /*3b90*/  LDC.64 R146, c[0x0][0x430] ;  /* 0x00010c00ff927b82 */ /* 0x000e620000000a00 */
[----:B------:R-:W-:Y:S01]  /*3ba0*/  F2FP.BF16.F32.PACK_AB R123, R122, R123 ;  /* 0x0000007b7a7b723e */ /* 0x000fe200000010ff */
[--C-:B------:R-:W-:Y:S01]  /*3bb0*/  FADD.FTZ R122, R8, -R150.reuse ;  /* 0x80000096087a7221 */ /* 0x100fe20000010000 */
[----:B------:R-:W-:Y:S01]  /*3bc0*/  F2FP.BF16.F32.PACK_AB R127, R126, R127 ;  /* 0x0000007f7e7f723e */ /* 0x000fe200000010ff */
[--C-:B------:R-:W-:Y:S01]  /*3bd0*/  FADD.FTZ R126, R139, -R150.reuse ;  /* 0x800000968b7e7221 */ /* 0x100fe20000010000 */
[----:B------:R-:W-:Y:S01]  /*3be0*/  FADD.FTZ R152, R138, -R150 ;  /* 0x800000968a987221 */ /* 0x000fe20000010000 */
[----:B------:R-:W-:Y:S01]  /*3bf0*/  FFMA.FTZ R120, R125, R12, R56 ;  /* 0x0000000c7d787223 */ /* 0x000fe20000010038 */
[----:B------:R-:W-:Y:S01]  /*3c00*/  FFMA.FTZ R121, R124, R13, R57 ;  /* 0x0000000d7c797223 */ /* 0x000fe20000010039 */
[C---:B------:R-:W-:Y:S01]  /*3c10*/  FMUL.FTZ R153, R151.reuse, R122 ;  /* 0x0000007a97997220 */ /* 0x040fe20000410000 */
[C---:B------:R-:W-:Y:S01]  /*3c20*/  FMUL.FTZ R126, R151.reuse, R126 ;  /* 0x0000007e977e7220 */ /* 0x040fe20000410000 */
[----:B------:R-:W-:Y:S01]  /*3c30*/  FMUL.FTZ R154, R151, R152 ;  /* 0x00000098979a7220 */ /* 0x000fe20000410000 */
[----:B------:R-:W-:Y:S01]  /*3c40*/  FFMA.FTZ R152, R155, R16, R52 ;  /* 0x000000109b987223 */ /* 0x000fe20000010034 */
[----:B------:R-:W-:Y:S01]  /*3c50*/  F2FP.BF16.F32.PACK_AB R120, R121, R120 ;  /* 0x000000787978723e */ /* 0x000fe200000010ff */
[----:B------:R-:W-:Y:S01]  /*3c60*/  FFMA.FTZ R121, R153, R14, R58 ;  /* 0x0000000e99797223 */ /* 0x000fe2000001003a */
[----:B------:R-:W-:Y:S01]  /*3c70*/  FFMA.FTZ R122, R126, R15, R59 ;  /* 0x0000000f7e7a7223 */ /* 0x000fe2000001003b */
[C---:B------:R-:W-:Y:S01]  /*3c80*/  FFMA.FTZ R157, R154.reuse, R17, R53 ;  /* 0x000000119a9d7223 */ /* 0x040fe20000010035 */
[----:B------:R-:W-:Y:S01]  /*3c90*/  FFMA.FTZ R156, R154, R25, R69 ;  /* 0x000000199a9c7223 */ /* 0x000fe20000010045 */
[----:B------:R-:W-:Y:S01]  /*3ca0*/  FFMA.FTZ R155, R155, R24, R68 ;  /* 0x000000189b9b7223 */ /* 0x000fe20000010044 */
[----:B------:R-:W-:Y:S01]  /*3cb0*/  FFMA.FTZ R154, R126, R23, R75 ;  /* 0x000000177e9a7223 */ /* 0x000fe2000001004b */
[----:B------:R-:W-:Y:S01]  /*3cc0*/  F2FP.BF16.F32.PACK_AB R121, R122, R121 ;  /* 0x000000797a79723e */ /* 0x000fe200000010ff */
[----:B0-----:R-:W-:Y:S01]  /*3cd0*/  IMAD.WIDE.U32 R148, R145, 0x10, R148 ;  /* 0x0000001091947825 */ /* 0x001fe200078e0094 */
[----:B------:R-:W-:-:S03]  /*3ce0*/  F2FP.BF16.F32.PACK_AB R122, R157, R152 ;  /* 0x000000989d7a723e */ /* 0x000fc600000010ff */
[----:B------:R-:W-:Y:S01]  /*3cf0*/  FFMA.FTZ R152, R125, R20, R72 ;  /* 0x000000147d987223 */ /* 0x000fe20000010048 */
[----:B------:R-:W-:Y:S01]  /*3d00*/  FFMA.FTZ R125, R153, R22, R74 ;  /* 0x00000016997d7223 */ /* 0x000fe2000001004a */
[----:B------:R-:W-:Y:S01]  /*3d10*/  FFMA.FTZ R153, R124, R21, R73 ;  /* 0x000000157c997223 */ /* 0x000fe20000010049 */
[----:B------:R-:W-:Y:S01]  /*3d20*/  F2FP.BF16.F32.PACK_AB R126, R156, R155 ;  /* 0x0000009b9c7e723e */ /* 0x000fe200000010ff */
[----:B-1----:R-:W-:Y:S01]  /*3d30*/  IMAD.WIDE.U32 R146, R145, 0x10, R146 ;  /* 0x0000001091927825 */ /* 0x002fe200078e0092 */
[----:B------:R1:W-:Y:S01]  /*3d40*/  STG.E.128 desc[UR6][R148.64], R120 ;  /* 0x0000007894007986 */ /* 0x0003e2000c101d06 */
[----:B------:R-:W-:Y:S02]  /*3d50*/  F2FP.BF16.F32.PACK_AB R125, R154, R125 ;  /* 0x0000007d9a7d723e */ /* 0x000fe400000010ff */
[----:B------:R-:W-:Y:S02]  /*3d60*/  F2FP.BF16.F32.PACK_AB R124, R153, R152 ;  /* 0x00000098997c723e */ /* 0x000fe400000010ff */
[----:B------:R-:W-:-:S03]  /*3d70*/  IADD3 R145, PT, PT, R145, 0x20, RZ ;  /* 0x0000002091917810 */ /* 0x000fc60007ffe0ff */
[----:B------:R1:W-:Y:S04]  /*3d80*/  STG.E.128 desc[UR6][R146.64], R124 ;  /* 0x0000007c92007986 */ /* 0x0003e8000c101d06 */
.L_x_3453:
[----:B------:R-:W-:Y:S05]  /*3d90*/  BSYNC.RECONVERGENT B0 ;  /* 0x0000000000007941 */ /* 0x000fea0003800200 */
.L_x_3452:
[----:B------:R-:W-:Y:S04]  /*3da0*/  BSSY.RECONVERGENT B0, `(.L_x_3454) ;  /* 0x0000031000007945 */ /* 0x000fe80003800200 */
[----:B------:R-:W-:Y:S05]  /*3db0*/  @!P1 BRA `(.L_x_3455) ;  /* 0x0000000000bc9947 */ /* 0x000fea0003800000 */
[--C-:B-1----:R-:W-:Y:S01]  /*3dc0*/  FADD.FTZ R126, R132, -R150.reuse ;  /* 0x80000096847e7221 */ /* 0x102fe20000010000 */
        /* <DEDUP_REMOVED lines=43> */
[----:B------:R-:W-:Y:S01]  /*4080*/  F2FP.BF16.F32.PACK_AB R124, R153, R152 ;  /* 0x00000098997c723e */ /* 0x000fe200000010ff */
[----:B------:R-:W-:-:S04]  /*4090*/  VIADD R145, R145, 0x20 ;  /* 0x0000002091917836 */ /* 0x000fc80000000000 */
[----:B------:R2:W-:Y:S03]  /*40a0*/  STG.E.128 desc[UR6][R146.64], R124 ;  /* 0x0000007c92007986 */ /* 0x0005e6000c101d06 */
.L_x_3455:
[----:B------:R-:W-:Y:S05]  /*40b0*/  BSYNC.RECONVERGENT B0 ;  /* 0x0000000000007941 */ /* 0x000fea0003800200 */
.L_x_3454:
[----:B------:R-:W-:Y:S04]  /*40c0*/  BSSY.RECONVERGENT B0, `(.L_x_3456) ;  /* 0x0000030000007945 */ /* 0x000fe80003800200 */
[----:B------:R-:W-:Y:S05]  /*40d0*/  @!P2 BRA `(.L_x_3457) ;  /* 0x0000000000b8a947 */ /* 0x000fea0003800000 */
[--C-:B-12---:R-:W-:Y:S01]  /*40e0*/  FADD.FTZ R126, R129, -R150.reuse ;  /* 0x80000096817e7221 */ /* 0x106fe20000010000 */
[--C-:B------:R-:W-:Y:S01]  /*40f0*/  FADD.FTZ R146, R142, -R150.reuse ;  /* 0x800000968e927221 */ /* 0x100fe20000010000 */
[--C-:B0-----:R-:W-:Y:S01]  /*4100*/  FADD.FTZ R120, R7, -R150.reuse ;  /* 0x8000009607787221 */ /* 0x101fe20000010000 */
[--C-:B------:R-:W-:Y:S01]  /*4110*/  FADD.FTZ R154, R143, -R150.reuse ;  /* 0x800000968f9a7221 */ /* 0x100fe20000010000 */
[C---:B------:R-:W-:Y:S01]  /*4120*/  FMUL.FTZ R121, R151.reuse, R126 ;  /* 0x0000007e97797220 */ /* 0x040fe20000410000 */
[C---:B------:R-:W-:Y:S01]  /*4130*/  FMUL.FTZ R152, R151.reuse, R146 ;  /* 0x0000009297987220 */ /* 0x040fe20000410000 */
[----:B------:R-:W-:Y:S01]  /*4140*/  FMUL.FTZ R149, R151, R120 ;  /* 0x0000007897957220 */ /* 0x000fe20000410000 */
[----:B------:R-:W-:Y:S01]  /*4150*/  FADD.FTZ R122, R10, -R150 ;  /* 0x800000960a7a7221 */ /* 0x000fe20000010000 */
[----:B-----5:R-:W-:Y:S01]  /*4160*/  FFMA.FTZ R120, R121, R80, R92 ;  /* 0x0000005079787223 */ /* 0x020fe2000001005c */
[----:B------:R-:W-:Y:S01]  /*4170*/  FFMA.FTZ R123, R152, R81, R93 ;  /* 0x00000051987b7223 */ /* 0x000fe2000001005d */
[--C-:B------:R-:W-:Y:S01]  /*4180*/  FADD.FTZ R124, R131, -R150.reuse ;  /* 0x80000096837c7221 */ /* 0x100fe20000010000 */
[C---:B------:R-:W-:Y:S01]  /*4190*/  FMUL.FTZ R125, R151.reuse, R154 ;  /* 0x0000009a977d7220 */ /* 0x040fe20000410000 */
[----:B------:R-:W-:Y:S01]  /*41a0*/  FMUL.FTZ R153, R151, R122 ;  /* 0x0000007a97997220 */ /* 0x000fe20000410000 */
[--C-:B------:R-:W-:Y:S01]  /*41b0*/  FADD.FTZ R148, R130, -R150.reuse ;  /* 0x8000009682947221 */ /* 0x100fe20000010000 */
[----:B------:R-:W-:Y:S01]  /*41c0*/  FADD.FTZ R156, R144, -R150 ;  /* 0x80000096909c7221 */ /* 0x000fe20000010000 */
[----:B------:R-:W-:Y:S01]  /*41d0*/  F2FP.BF16.F32.PACK_AB R122, R123, R120 ;  /* 0x000000787b7a723e */ /* 0x000fe200000010ff */
[----:B------:R-:W-:Y:S01]  /*41e0*/  FMUL.FTZ R150, R151, R124 ;  /* 0x0000007c97967220 */ /* 0x000fe20000410000 */
[C---:B------:R-:W-:Y:S01]  /*41f0*/  FFMA.FTZ R123, R125.reuse, R82, R94 ;  /* 0x000000527d7b7223 */ /* 0x040fe2000001005e */
[----:B------:R-:W-:Y:S01]  /*4200*/  FFMA.FTZ R127, R125, R90, R102 ;  /* 0x0000005a7d7f7223 */ /* 0x000fe20000010066 */
[----:B------:R-:W0:Y:S01]  /*4210*/  LDC.64 R146, c[0x0][0x428] ;  /* 0x00010a00ff927b82 */ /* 0x000e220000000a00 */
[----:B------:R-:W-:Y:S01]  /*4220*/  FMUL.FTZ R156, R151, R156 ;  /* 0x0000009c979c7220 */ /* 0x000fe20000410000 */
[----:B------:R-:W-:Y:S01]  /*4230*/  FFMA.FTZ R126, R121, R88, R100 ;  /* 0x00000058797e7223 */ /* 0x000fe20000010064 */
[----:B------:R-:W-:Y:S01]  /*4240*/  FFMA.FTZ R121, R152, R89, R101 ;  /* 0x0000005998797223 */ /* 0x000fe20000010065 */
[----:B------:R-:W-:Y:S01]  /*4250*/  FMUL.FTZ R148, R151, R148 ;  /* 0x0000009497947220 */ /* 0x000fe20000410000 */
[----:B------:R-:W-:Y:S01]  /*4260*/  FFMA.FTZ R120, R156, R83, R95 ;  /* 0x000000539c787223 */ /* 0x000fe2000001005f */
[----:B------:R-:W-:Y:S01]  /*4270*/  FFMA.FTZ R151, R153, R78, R98 ;  /* 0x0000004e99977223 */ /* 0x000fe20000010062 */
[----:B------:R-:W-:Y:S01]  /*4280*/  FFMA.FTZ R152, R150, R79, R99 ;  /* 0x0000004f96987223 */ /* 0x000fe20000010063 */
[----:B------:R-:W1:Y:S01]  /*4290*/  LDC.64 R124, c[0x0][0x430] ;  /* 0x00010c00ff7c7b82 */ /* 0x000e620000000a00 */
[----:B------:R-:W-:Y:S01]  /*42a0*/  F2FP.BF16.F32.PACK_AB R126, R121, R126 ;  /* 0x0000007e797e723e */ /* 0x000fe200000010ff */
[----:B------:R-:W-:Y:S01]  /*42b0*/  FFMA.FTZ R121, R148, R77, R97 ;  /* 0x0000004d94797223 */ /* 0x000fe20000010061 */
[----:B------:R-:W-:Y:S01]  /*42c0*/  F2FP.BF16.F32.PACK_AB R123, R120, R123 ;  /* 0x0000007b787b723e */ /* 0x000fe200000010ff */
[----:B------:R-:W-:Y:S01]  /*42d0*/  FFMA.FTZ R120, R149, R76, R96 ;  /* 0x0000004c95787223 */ /* 0x000fe20000010060 */
[----:B------:R-:W-:Y:S01]  /*42e0*/  FFMA.FTZ R156, R156, R91, R103 ;  /* 0x0000005b9c9c7223 */ /* 0x000fe20000010067 */
[----:B------:R-:W-:-:S03]  /*42f0*/  FFMA.FTZ R153, R153, R86, R106 ;  /* 0x0000005699997223 */ /* 0x000fc6000001006a */
[----:B------:R-:W-:Y:S02]  /*4300*/  F2FP.BF16.F32.PACK_AB R120, R121, R120 ;  /* 0x000000787978723e */ /* 0x000fe400000010ff */
[----:B------:R-:W-:Y:S01]  /*4310*/  F2FP.BF16.F32.PACK_AB R121, R152, R151 ;  /* 0x000000979879723e */ /* 0x000fe200000010ff */
[----:B------:R-:W-:Y:S01]  /*4320*/  FFMA.FTZ R152, R150, R87, R107 ;  /* 0x0000005796987223 */ /* 0x000fe2000001006b */
[----:B------:R-:W-:Y:S01]  /*4330*/  FFMA.FTZ R151, R149, R84, R104 ;  /* 0x0000005495977223 */ /* 0x000fe20000010068 */
[----:B------:R-:W-:Y:S01]  /*4340*/  FFMA.FTZ R150, R148, R85, R105 ;  /* 0x0000005594967223 */ /* 0x000fe20000010069 */
[----:B------:R-:W-:Y:S01]  /*4350*/  F2FP.BF16.F32.PACK_AB R127, R156, R127 ;  /* 0x0000007f9c7f723e */ /* 0x000fe200000010ff */
[----:B0-----:R-:W-:-:S05]  /*4360*/  IMAD.WIDE.U32 R146, R145, 0x10, R146 ;  /* 0x0000001091927825 */ /* 0x001fca00078e0092 */
[----:B------:R3:W-:Y:S01]  /*4370*/  STG.E.128 desc[UR6][R146.64], R120 ;  /* 0x0000007892007986 */ /* 0x0007e2000c101d06 */
[----:B-1----:R-:W-:Y:S01]  /*4380*/  IMAD.WIDE.U32 R148, R145, 0x10, R124 ;  /* 0x0000001091947825 */ /* 0x002fe200078e007c */
[----:B------:R-:W-:Y:S02]  /*4390*/  F2FP.BF16.F32.PACK_AB R125, R152, R153 ;  /* 0x00000099987d723e */ /* 0x000fe400000010ff */
[----:B------:R-:W-:-:S05]  /*43a0*/  F2FP.BF16.F32.PACK_AB R124, R150, R151 ;  /* 0x00000097967c723e */ /* 0x000fca00000010ff */
[----:B------:R3:W-:Y:S02]  /*43b0*/  STG.E.128 desc[UR6][R148.64], R124 ;  /* 0x0000007c94007986 */ /* 0x0007e4000c101d06 */
.L_x_3457:
[----:B------:R-:W-:Y:S05]  /*43c0*/  BSYNC.RECONVERGENT B0 ;  /* 0x0000000000007941 */ /* 0x000fea0003800200 */
.L_x_3456:
[----:B0123--:R-:W0:Y:S02]  /*43d0*/  LDC.64 R120, c[0x0][0x380] ;  /* 0x0000e000ff787b82 */ /* 0x00fe240000000a00 */
[----:B0-----:R-:W-:-:S04]  /*43e0*/  LEA R0, R120, R0, 0x2 ;  /* 0x0000000078007211 */ /* 0x001fc800078e10ff */
[----:B------:R-:W-:-:S13]  /*43f0*/  ISETP.GE.AND P1, PT, R0, R121, PT ;  /* 0x000000790000720c */ /* 0x000fda0003f26270 */
[----:B------:R-:W-:Y:S05]  /*4400*/  @!P1 BRA `(.L_x_3458) ;  /* 0xffffffcc009c9947 */ /* 0x000fea000383ffff */
[----:B------:R-:W-:Y:S05]  /*4410*/  EXIT ;  /* 0x000000000000794d */ /* 0x000fea0003800000 */
.L_x_3451:
[----:B------:R-:W-:Y:S01]  /*4420*/  HFMA2 R148, -RZ, RZ, 0, 5.9604644775390625e-08 ;  /* 0x00000001ff947431 */ /* 0x000fe200000001ff */
[----:B------:R-:W-:Y:S01]  /*4430*/  BSSY B0, `(.L_x_3459) ;  /* 0x0000007000007945 */ /* 0x000fe20003800000 */
[----:B------:R-:W-:Y:S01]  /*4440*/  MOV R149, R121 ;  /* 0x0000007900957202 */ /* 0x000fe20000000f00 */
[----:B------:R-:W-:Y:S01]  /*4450*/  IMAD.MOV.U32 R151, RZ, RZ, 0x1f ;  /* 0x0000001fff977424 */ /* 0x000fe200078e00ff */
[----:B------:R-:W-:-:S07]  /*4460*/  MOV R146, 0xffffffff ;  /* 0xffffffff00927802 */ /* 0x000fce0000000f00 */
[----:B-----5:R-:W-:Y:S05]  /*4470*/  WARPSYNC.COLLECTIVE R146, `(.L_x_3460) ;  /* 0x0000000092087348 */ /* 0x020fea0003c00000 */
[----:B------:R0:W1:Y:S02]  /*4480*/  SHFL.BFLY P6, R147, R149, R148, R151 ;  /* 0x0c00009495937389 */ /* 0x00006400000c0097 */
[----:B01---5:R-:W-:Y:S05]  /*4490*/  ENDCOLLECTIVE ;  /* 0x000000000000791b */ /* 0x023fea0003800000 */
.L_x_3460:
[----:B------:R-:W-:Y:S05]  /*44a0*/  BSYNC B0 ;  /* 0x0000000000007941 */ /* 0x000fea0003800000 */
.L_x_3459:
[----:B------:R-:W-:Y:S01]  /*44b0*/  MOV R120, R147 ;  /* 0x0000009300787202 */ /* 0x000fe20000000f00 */
[----:B------:R-:W-:Y:S02]  /*44c0*/  HFMA2 R151, -RZ, RZ, 0, 1.847743988037109375e-06 ;  /* 0x0000001fff977431 */ /* 0x000fe400000001ff */
[----:B------:R-:W-:Y:S01]  /*44d0*/  IMAD.MOV.U32 R148, RZ, RZ, 0x2 ;  /* 0x00000002ff947424 */ /* 0x000fe200078e00ff */
[----:B------:R-:W-:Y:S01]  /*44e0*/  MOV R146, 0xffffffff ;  /* 0xffffffff00927802 */ /* 0x000fe20000000f00 */
[----:B------:R-:W0:Y:S01]  /*44f0*/  LDC R124, c[0x0][0x400] ;  /* 0x00010000ff7c7b82 */ /* 0x000e220000000800 */
[----:B------:R-:W-:-:S05]  /*4500*/  FADD.FTZ R122, R121, R120 ;  /* 0x00000078797a7221 */ /* 0x000fca0000010000 */
[----:B------:R-:W-:-:S07]  /*4510*/  MOV R149, R122 ;  /* 0x0000007a00957202 */ /* 0x000fce0000000f00 */
[----:B0-----:R-:W-:Y:S05]  /*4520*/  WARPSYNC.COLLECTIVE R146, `(.L_x_3461) ;  /* 0x0000000092087348 */ /* 0x001fea0003c00000 */
[----:B------:R1:W2:Y:S02]  /*4530*/  SHFL.BFLY P6, R147, R149, R148, R151 ;  /* 0x0c00009495937389 */ /* 0x0002a400000c0097 */
[----:B012---:R-:W-:Y:S05]  /*4540*/  ENDCOLLECTIVE ;  /* 0x000000000000791b */ /* 0x007fea0003800000 */
.L_x_3461:
[----:B------:R-:W-:Y:S01]  /*4550*/  HFMA2 R148, -RZ, RZ, 0, 2.384185791015625e-07 ;  /* 0x00000004ff947431 */ /* 0x000fe200000001ff */
[----:B------:R-:W-:-:S05]  /*4560*/  MOV R123, R147 ;  /* 0x00000093007b7202 */ /* 0x000fca0000000f00 */
[----:B------:R-:W-:-:S04]  /*4570*/  FADD.FTZ R123, R122, R123 ;  /* 0x0000007b7a7b7221 */ /* 0x000fc80000010000 */
[----:B------:R-:W-:-:S07]  /*4580*/  IMAD.MOV.U32 R149, RZ, RZ, R123 ;  /* 0x000000ffff957224 */ /* 0x000fce00078e007b */
[----:B------:R-:W-:Y:S05]  /*4590*/  WARPSYNC.COLLECTIVE R146, `(.L_x_3462) ;  /* 0x0000000092087348 */ /* 0x000fea0003c00000 */
[----:B------:R0:W1:Y:S02]  /*45a0*/  SHFL.BFLY P6, R147, R149, R148, R151 ;  /* 0x0c00009495937389 */ /* 0x00006400000c0097 */
[----:B01----:R-:W-:Y:S05]  /*45b0*/  ENDCOLLECTIVE ;  /* 0x000000000000791b */ /* 0x003fea0003800000 */
.L_x_3462:
[----:B------:R-:W-:Y:S01]  /*45c0*/  IMAD.MOV.U32 R148, RZ, RZ, 0x8 ;  /* 0x00000008ff947424 */ /* 0x000fe200078e00ff */
[----:B------:R-:W-:-:S05]  /*45d0*/  MOV R120, R147 ;  /* 0x0000009300787202 */ /* 0x000fca0000000f00 */
[----:B------:R-:W-:-:S05]  /*45e0*/  FADD.FTZ R126, R123, R120 ;  /* 0x000000787b7e7221 */ /* 0x000fca0000010000 */
[----:B------:R-:W-:-:S07]  /*45f0*/  MOV R149, R126 ;  /* 0x0000007e00957202 */ /* 0x000fce0000000f00 */
[----:B------:R-:W-:Y:S05]  /*4600*/  WARPSYNC.COLLECTIVE R146, `(.L_x_3463) ;  /* 0x0000000092087348 */ /* 0x000fea0003c00000 */
[----:B------:R0:W1:Y:S02]  /*4610*/  SHFL.BFLY P6, R147, R149, R148, R151 ;  /* 0x0c00009495937389 */ /* 0x00006400000c0097 */
[----:B01----:R-:W-:Y:S05]  /*4620*/  ENDCOLLECTIVE ;  /* 0x000000000000791b */ /* 0x003fea0003800000 */
.L_x_3463:
[----:B------:R-:W-:Y:S01]  /*4630*/  HFMA2 R148, -RZ, RZ, 0, 9.5367431640625e-07 ;  /* 0x00000010ff947431 */ /* 0x000fe200000001ff */
[----:B------:R-:W-:-:S05]  /*4640*/  MOV R125, R147 ;  /* 0x00000093007d7202 */ /* 0x000fca0000000f00 */
[----:B------:R-:W-:-:S05]  /*4650*/  FADD.FTZ R127, R126, R125 ;  /* 0x0000007d7e7f7221 */ /* 0x000fca0000010000 */
[----:B------:R-:W-:-:S07]  /*4660*/  MOV R149, R127 ;  /* 0x0000007f00957202 */ /* 0x000fce0000000f00 */
[----:B------:R-:W-:Y:S05]  /*4670*/  WARPSYNC.COLLECTIVE R146, `(.L_x_3464) ;  /* 0x0000000092087348 */ /* 0x000fea0003c00000 */
[----:B------:R0:W1:Y:S02]  /*4680*/  SHFL.BFLY P6, R147, R149, R148, R151 ;  /* 0x0c00009495937389 */ /* 0x00006400000c0097 */
[----:B01----:R-:W-:Y:S05]  /*4690*/  ENDCOLLECTIVE ;  /* 0x000000000000791b */ /* 0x003fea0003800000 */
.L_x_3464:
[----:B------:R-:W-:Y:S02]  /*46a0*/  HFMA2 R148, -RZ, RZ, 0, 5.9604644775390625e-08 ;  /* 0x00000001ff947431 */ /* 0x000fe400000001ff */
        /* <DEDUP_REMOVED lines=56> */
.L_x_3465:
[----:B------:R-:W-:Y:S01]  /*4a30*/  HFMA2 R148, -RZ, RZ, 0, 1.1920928955078125e-07 ;  /* 0x00000002ff947431 */ /* 0x000fe200000001ff */
[----:B------:R-:W-:-:S05]  /*4a40*/  MOV R121, R147 ;  /* 0x0000009300797202 */ /* 0x000fca0000000f00 */
[----:B------:R-:W-:-:S04]  /*4a50*/  FADD.FTZ R121, R120, R121 ;  /* 0x0000007978797221 */ /* 0x000fc80000010000 */
[----:B------:R-:W-:-:S07]  /*4a60*/  IMAD.MOV.U32 R149, RZ, RZ, R121 ;  /* 0x000000ffff957224 */ /* 0x000fce00078e0079 */
[----:B------:R-:W-:Y:S05]  /*4a70*/  WARPSYNC.COLLECTIVE R146, `(.L_x_3466) ;  /* 0x0000000092087348 */ /* 0x000fea0003c00000 */
[----:B------:R0:W1:Y:S02]  /*4a80*/  SHFL.BFLY P6, R147, R149, R148, R151 ;  /* 0x0c00009495937389 */ /* 0x00006400000c0097 */
[----:B01----:R-:W-:Y:S05]  /*4a90*/  ENDCOLLECTIVE ;  /* 0x000000000000791b */ /* 0x003fea0003800000 */
.L_x_3466:
[----:B------:R-:W-:Y:S01]  /*4aa0*/  IMAD.MOV.U32 R148, RZ, RZ, 0x4 ;  /* 0x00000004ff947424 */ /* 0x000fe200078e00ff */
[----:B------:R-:W-:-:S05]  /*4ab0*/  MOV R122, R147 ;  /* 0x00000093007a7202 */ /* 0x000fca0000000f00 */
[----:B------:R-:W-:-:S05]  /*4ac0*/  FADD.FTZ R122, R121, R122 ;  /* 0x0000007a797a7221 */ /* 0x000fca0000010000 */
[----:B------:R-:W-:-:S07]  /*4ad0*/  MOV R149, R122 ;  /* 0x0000007a00957202 */ /* 0x000fce0000000f00 */
[----:B------:R-:W-:Y:S05]  /*4ae0*/  WARPSYNC.COLLECTIVE R146, `(.L_x_3467) ;  /* 0x0000000092087348 */ /* 0x000fea0003c00000 */
[----:B------:R0:W1:Y:S02]  /*4af0*/  SHFL.BFLY P6, R147, R149, R148, R151 ;  /* 0x0c00009495937389 */ /* 0x00006400000c0097 */
[----:B01----:R-:W-:Y:S05]  /*4b00*/  ENDCOLLECTIVE ;  /* 0x000000000000791b */ /* 0x003fea0003800000 */
.L_x_3467:
[----:B------:R-:W-:Y:S01]  /*4b10*/  HFMA2 R148, -RZ, RZ, 0, 4.76837158203125e-07 ;  /* 0x00000008ff947431 */ /* 0x000fe200000001ff */
[----:B------:R-:W-:-:S05]  /*4b20*/  MOV R123, R147 ;  /* 0x00000093007b7202 */ /* 0x000fca0000000f00 */
[----:B------:R-:W-:-:S05]  /*4b30*/  FADD.FTZ R123, R122, R123 ;  /* 0x0000007b7a7b7221 */ /* 0x000fca0000010000 */
[----:B------:R-:W-:-:S07]  /*4b40*/  MOV R149, R123 ;  /* 0x0000007b00957202 */ /* 0x000fce0000000f00 */
[----:B------:R-:W-:Y:S05]  /*4b50*/  WARPSYNC.COLLECTIVE R146, `(.L_x_3468) ;  /* 0x0000000092087348 */ /* 0x000fea0003c00000 */
[----:B------:R0:W1:Y:S02]  /*4b60*/  SHFL.BFLY P6, R147, R149, R148, R151 ;  /* 0x0c00009495937389 */ /* 0x00006400000c0097 */
[----:B01----:R-:W-:Y:S05]  /*4b70*/  ENDCOLLECTIVE ;  /* 0x000000000000791b */ /* 0x003fea0003800000 */
.L_x_3468:
[----:B------:R-:W-:Y:S02]  /*4b80*/  HFMA2 R148, -RZ, RZ, 0, 9.5367431640625e-07 ;  /* 0x00000010ff947431 */ /* 0x000fe400000001ff */
[----:B------:R-:W-:-:S04]  /*4b90*/  IMAD.MOV.U32 R126, RZ, RZ, R147 ;  /* 0x000000ffff7e7224 */ /* 0x000fc800078e0093 */
[----:B------:R-:W-:-:S05]  /*4ba0*/  FADD.FTZ R126, R123, R126 ;  /* 0x0000007e7b7e7221 */ /* 0x000fca0000010000 */
[----:B------:R-:W-:-:S07]  /*4bb0*/  MOV R149, R126 ;  /* 0x0000007e00957202 */ /* 0x000fce0000000f00 */
[----:B------:R-:W-:Y:S05]  /*4bc0*/  WARPSYNC.COLLECTIVE R146, `(.L_x_3469) ;  /* 0x0000000092087348 */ /* 0x000fea0003c00000 */
[----:B------:R0:W1:Y:S02]  /*4bd0*/  SHFL.BFLY P6, R147, R149, R148, R151 ;  /* 0x0c00009495937389 */ /* 0x00006400000c0097 */
[----:B01----:R-:W-:Y:S05]  /*4be0*/  ENDCOLLECTIVE ;  /* 0x000000000000791b */ /* 0x003fea0003800000 */
.L_x_3469:
[----:B------:R-:W-:Y:S01]  /*4bf0*/  MOV R127, R147 ;  /* 0x00000093007f7202 */ /* 0x000fe20000000f00 */
[----:B------:R-:W-:Y:S06]  /*4c00*/  BRA `(.L_x_3470) ;  /* 0xffffffec00647947 */ /* 0x000fec000383ffff */
.L_x_3471:
        /* <DEDUP_REMOVED lines=15> */
.L_x_17361:


//--------------------- .text._ZN10layer_norm31ln_parallel_residual_fwd_kernelINS_13Kernel_traitsIf13__nv_bfloat16S2_S2_fjLj768ELj1ELj4ELj1ELj16ENS_18Kernel_traits_baseILj768EfS2_S2_S2_fjLj128EEEEELb0ELb0ELb1EEEvNS_9FwdParamsE --------------------------
	.section	.text._ZN10layer_norm31ln_parallel_residual_fwd_kernelINS_13Kernel_traitsIf13__nv_bfloat16S2_S2_fjLj768ELj1ELj4ELj1ELj16ENS_18Kernel_traits_baseILj768EfS2_S2_S2_fjLj128EEEEELb0ELb0ELb1EEEvNS_9FwdParamsE,"ax",@progbits
	.align	128
        .global         _ZN10layer_norm31ln_parallel_residual_fwd_kernelINS_13Kernel_traitsIf13__nv_bfloat16S2_S2_fjLj768ELj1ELj4ELj1ELj16ENS_18Kernel_traits_baseILj768EfS2_S2_S2_fjLj128EEEEELb0ELb0ELb1EEEvNS_9FwdParamsE
        .type           _ZN10layer_norm31ln_parallel_residual_fwd_kernelINS_13Kernel_traitsIf13__nv_bfloat16S2_S2_fjLj768ELj1ELj4ELj1ELj16ENS_18Kernel_traits_baseILj768EfS2_S2_S2_fjLj128EEEEELb0ELb0ELb1EEEvNS_9FwdParamsE,@function
        .size           _ZN10layer_norm31ln_parallel_residual_fwd_kernelINS_13Kernel_traitsIf13__nv_bfloat16S2_S2_fjLj768ELj1ELj4ELj1ELj16ENS_18Kernel_traits_baseILj768EfS2_S2_S2_fjLj128EEEEELb0ELb0ELb1EEEvNS_9FwdParamsE,(.L_x_17362 - _ZN10layer_norm31ln_parallel_residual_fwd_kernelINS_13Kernel_traitsIf13__nv_bfloat16S2_S2_fjLj768ELj1ELj4ELj1ELj16ENS_18Kernel_traits_baseILj768EfS2_S2_S2_fjLj128EEEEELb0ELb0ELb1EEEvNS_9FwdParamsE)
        .other          _ZN10layer_norm31ln_parallel_residual_fwd_kernelINS_13Kernel_traitsIf13__nv_bfloat16S2_S2_fjLj768ELj1ELj4ELj1ELj16ENS_18Kernel_traits_baseILj768EfS2_S2_S2_fjLj128EEEEELb0ELb0ELb1EEEvNS_9FwdParamsE,@"STO_CUDA_ENTRY STV_DEFAULT"
_ZN10layer_norm31ln_parallel_residual_fwd_kernelINS_13Kernel_traitsIf13__nv_bfloat16S2_S2_fjLj768ELj1ELj4ELj1ELj16ENS_18Kernel_traits_baseILj768EfS2_S2_S2_fjLj128EEEEELb0ELb0ELb1EEEvNS_9FwdParamsE:
.text._ZN10layer_norm31ln_parallel_residual_fwd_kernelINS_13Kernel_traitsIf13__nv_bfloat16S2_S2_fjLj768ELj1ELj4ELj1ELj16ENS_18Kernel_traits_baseILj768EfS2_S2_S2_fjLj128EEEEELb0ELb0ELb1EEEvNS_9FwdParamsE:
        /* <DEDUP_REMOVED lines=16> */
[----:B------:R-:W0:Y:S01]  /*0100*/  LDCU.64 UR4, c[0x0][0x440] ;  /* 0x00008800ff0477ac */ /* 0x000e220008000a00 */
        /* <DEDUP_REMOVED lines=11> */
[----:B------:R-:W-:Y:S01]  /*01c0*/  CS2R R24, SRZ ;  /* 0x0000000000187805 */ /* 0x000fe2000001ff00 */
[----:B0-----:R-:W-:-:S04]  /*01d0*/  UISETP.NE.U32.AND UP0, UPT, UR4, URZ, UPT ;  /* 0x000000ff0400728c */ /* 0x001fc8000bf05070 */
[----:B------:R-:W-:-:S09]  /*01e0*/  UISETP.NE.AND.EX UP0, UPT, UR5, URZ, UPT, UP0 ;  /* 0x000000ff0500728c */ /* 0x000fd2000bf05300 */
[----:B------:R-:W-:Y:S05]  /*01f0*/  BRA.U UP0, `(.L_x_3473) ;  /* 0x0000000100747547 */ /* 0x000fea000b800000 */
[----:B------:R-:W0:Y:S08]  /*0200*/  LDC.64 R2, c[0x0][0x3d0] ;  /* 0x0000f400ff027b82 */ /* 0x000e300000000a00 */
[----:B------:R-:W1:Y:S01]  /*0210*/  LDC.64 R84, c[0x0][0x3d8] ;  /* 0x0000f600ff547b82 */ /* 0x000e620000000a00 */
[----:B0-----:R-:W-:-:S05]  /*0220*/  IMAD.WIDE.U32 R2, R136, 0x20, R2 ;  /* 0x0000002088027825 */ /* 0x001fca00078e0002 */
[----:B------:R-:W5:Y:S01]  /*0230*/  LDG.E.128 R28, desc[UR6][R2.64] ;  /* 0x00000006021c7981 */ /* 0x000f62000c1e1d00 */
[----:B-1----:R-:W-:-:S03]  /*0240*/  IMAD.WIDE.U32 R84, R136, 0x20, R84 ;  /* 0x0000002088547825 */ /* 0x002fc600078e0054 */
[----:B------:R-:W5:Y:S04]  /*0250*/  LDG.E.128 R32, desc[UR6][R2.64+0x10] ;  /* 0x0000100602207981 */ /* 0x000f68000c1e1d00 */
[----:B------:R-:W5:Y:S04]  /*0260*/  LDG.E.128 R36, desc[UR6][R2.64+0x400] ;  /* 0x0004000602247981 */ /* 0x000f68000c1e1d00 */
[----:B------:R-:W5:Y:S04]  /*0270*/  LDG.E.128 R40, desc[UR6][R2.64+0x410] ;  /* 0x0004100602287981 */ /* 0x000f68000c1e1d00 */
[----:B------:R-:W5:Y:S04]  /*0280*/  LDG.E.128 R44, desc[UR6][R2.64+0x800] ;  /* 0x00080006022c7981 */ /* 0x000f68000c1e1d00 */
[----:B------:R-:W5:Y:S01]  /*0290*/  LDG.E.128 R48, desc[UR6][R2.64+0x810] ;  /* 0x0008100602307981 */ /* 0x000f62000c1e1d00 */
[----:B------:R-:W-:-:S02]  /*02a0*/  CS2R R78, SRZ ;  /* 0x00000000004e7805 */ /* 0x000fc4000001ff00 */
[----:B------:R-:W-:Y:S02]  /*02b0*/  CS2R R76, SRZ ;  /* 0x00000000004c7805 */ /* 0x000fe4000001ff00 */
[----:B------:R-:W-:Y:S01]  /*02c0*/  CS2R R82, SRZ ;  /* 0x0000000000527805 */ /* 0x000fe2000001ff00 */
[----:B------:R-:W5:Y:S01]  /*02d0*/  LDG.E.128 R52, desc[UR6][R84.64] ;  /* 0x0000000654347981 */ /* 0x000f62000c1e1d00 */
[----:B------:R-:W-:Y:S02]  /*02e0*/  CS2R R80, SRZ ;  /* 0x0000000000507805 */ /* 0x000fe4000001ff00 */
[----:B------:R-:W-:Y:S02]  /*02f0*/  CS2R R86, SRZ ;  /* 0x0000000000567805 */ /* 0x000fe4000001ff00 */
[----:B------:R-:W-:Y:S01]  /*0300*/  CS2R R90, SRZ ;  /* 0x00000000005a7805 */ /* 0x000fe2000001ff00 */
[----:B------:R-:W5:Y:S01]  /*0310*/  LDG.E.128 R56, desc[UR6][R84.64+0x10] ;  /* 0x0000100654387981 */ /* 0x000f62000c1e1d00 */
[----:B------:R-:W-:-:S02]  /*0320*/  CS2R R88, SRZ ;  /* 0x0000000000587805 */ /* 0x000fc4000001ff00 */
[----:B------:R-:W-:Y:S02]  /*0330*/  CS2R R94, SRZ ;  /* 0x00000000005e7805 */ /* 0x000fe4000001ff00 */
[----:B------:R-:W-:Y:S01]  /*0340*/  CS2R R92, SRZ ;  /* 0x00000000005c7805 */ /* 0x000fe2000001ff00 */
[----:B------:R-:W5:Y:S01]  /*0350*/  LDG.E.128 R60, desc[UR6][R84.64+0x400] ;  /* 0x00040006543c7981 */ /* 0x000f62000c1e1d00 */
[----:B------:R-:W-:Y:S02]  /*0360*/  CS2R R98, SRZ ;  /* 0x0000000000627805 */ /* 0x000fe4000001ff00 */
[----:B------:R-:W-:Y:S01]  /*0370*/  CS2R R96, SRZ ;  /* 0x0000000000607805 */ /* 0x000fe2000001ff00 */
[----:B------:R-:W5:Y:S04]  /*0380*/  LDG.E.128 R64, desc[UR6][R84.64+0x410] ;  /* 0x0004100654407981 */ /* 0x000f68000c1e1d00 */
[----:B------:R-:W5:Y:S04]  /*0390*/  LDG.E.128 R68, desc[UR6][R84.64+0x800] ;  /* 0x0008000654447981 */ /* 0x000f68000c1e1d00 */
[----:B------:R0:W5:Y:S02]  /*03a0*/  LDG.E.128 R72, desc[UR6][R84.64+0x810] ;  /* 0x0008100654487981 */ /* 0x000164000c1e1d00 */
[----:B0-----:R-:W-:Y:S01]  /*03b0*/  CS2R R84, SRZ ;  /* 0x0000000000547805 */ /* 0x001fe2000001ff00 */
[----:B------:R-:W-:Y:S06]  /*03c0*/  BRA `(.L_x_3474) ;  /* 0x0000000400887947 */ /* 0x000fec0003800000 */
.L_x_3473:
        /* <DEDUP_REMOVED lines=23> */
[----:B------:R0:W5:Y:S01]  /*0540*/  LDG.E.128 R76, desc[UR6][R2.64+0x810] ;  /* 0x00081006024c7981 */ /* 0x000162000c1e1d00 */
[----:B------:R-:W-:Y:S05]  /*0550*/  BRA `(.L_x_3474) ;  /* 0x0000000400247947 */ /* 0x000fea0003800000 */
.L_x_3472:
[----:B------:R-:W0:Y:S02]  /*0560*/  LDCU.64 UR4, c[0x0][0x440] ;  /* 0x00008800ff0477ac */ /* 0x000e240008000a00 */
[----:B0-----:R-:W-:-:S04]  /*0570*/  UISETP.NE.U32.AND UP0, UPT, UR4, URZ, UPT ;  /* 0x000000ff0400728c */ /* 0x001fc8000bf05070 */
[----:B------:R-:W-:-:S09]  /*0580*/  UISETP.NE.AND.EX UP0, UPT, UR5, URZ, UPT, UP0 ;  /* 0x000000ff0500728c */ /* 0x000fd2000bf05300 */
[----:B------:R-:W-:Y:S05]  /*0590*/  BRA.U !UP0, `(.L_x_3475) ;  /* 0x0000000108847547 */ /* 0x000fea000b800000 */
        /* <DEDUP_REMOVED lines=8> */
[----:B------:R4:W5:Y:S01]  /*0620*/  LDG.E.128 R36, desc[UR6][R68.64+0x400] ;  /* 0x0004000644247981 */ /* 0x000962000c1e1d00 */
[----:B--2---:R-:W-:-:S03]  /*0630*/  IMAD.WIDE.U32 R100, R136, 0x20, R6 ;  /* 0x0000002088647825 */ /* 0x004fc600078e0006 */
[----:B------:R4:W5:Y:S04]  /*0640*/  LDG.E.128 R40, desc[UR6][R68.64+0x410] ;  /* 0x0004100644287981 */ /* 0x000968000c1e1d00 */
[----:B------:R4:W5:Y:S01]  /*0650*/  LDG.E.128 R44, desc[UR6][R68.64+0x800] ;  /* 0x00080006442c7981 */ /* 0x000962000c1e1d00 */
[----:B---3--:R-:W-:-:S03]  /*0660*/  IMAD.WIDE.U32 R102, R136, 0x20, R8 ;  /* 0x0000002088667825 */ /* 0x008fc600078e0008 */
        /* <DEDUP_REMOVED lines=20> */
.L_x_3475:
[----:B------:R-:W0:Y:S08]  /*07b0*/  LDC.64 R2, c[0x0][0x3d0] ;  /* 0x0000f400ff027b82 */ /* 0x000e300000000a00 */
[----:B------:R-:W1:Y:S08]  /*07c0*/  LDC.64 R4, c[0x0][0x438] ;  /* 0x00010e00ff047b82 */ /* 0x000e700000000a00 */
[----:B------:R-:W2:Y:S01]  /*07d0*/  LDC.64 R6, c[0x0][0x3d8] ;  /* 0x0000f600ff067b82 */ /* 0x000ea20000000a00 */
[----:B0-----:R-:W-:-:S05]  /*07e0*/  IMAD.WIDE.U32 R2, R136, 0x20, R2 ;  /* 0x0000002088027825 */ /* 0x001fca00078e0002 */
[----:B------:R-:W5:Y:S01]  /*07f0*/  LDG.E.128 R28, desc[UR6][R2.64] ;  /* 0x00000006021c7981 */ /* 0x000f62000c1e1d00 */
[----:B-1----:R-:W-:-:S03]  /*0800*/  IMAD.WIDE.U32 R80, R136, 0x20, R4 ;  /* 0x0000002088507825 */ /* 0x002fc600078e0004 */
[----:B------:R-:W5:Y:S04]  /*0810*/  LDG.E.128 R32, desc[UR6][R2.64+0x10] ;  /* 0x0000100602207981 */ /* 0x000f68000c1e1d00 */
[----:B------:R-:W5:Y:S01]  /*0820*/  LDG.E.128 R36, desc[UR6][R2.64+0x400] ;  /* 0x0004000602247981 */ /* 0x000f62000c1e1d00 */
[----:B--2---:R-:W-:-:S03]  /*0830*/  IMAD.WIDE.U32 R84, R136, 0x20, R6 ;  /* 0x0000002088547825 */ /* 0x004fc600078e0006 */
[----:B------:R-:W5:Y:S04]  /*0840*/  LDG.E.128 R40, desc[UR6][R2.64+0x410] ;  /* 0x0004100602287981 */ /* 0x000f68000c1e1d00 */
[----:B------:R-:W5:Y:S04]  /*0850*/  LDG.E.128 R44, desc[UR6][R2.64+0x800] ;  /* 0x00080006022c7981 */ /* 0x000f68000c1e1d00 */
[----:B------:R-:W5:Y:S01]  /*0860*/  LDG.E.128 R48, desc[UR6][R2.64+0x810] ;  /* 0x0008100602307981 */ /* 0x000f62000c1e1d00 */
[----:B------:R-:W-:Y:S02]  /*0870*/  CS2R R78, SRZ ;  /* 0x00000000004e7805 */ /* 0x000fe4000001ff00 */
[----:B------:R-:W-:-:S02]  /*0880*/  CS2R R76, SRZ ;  /* 0x00000000004c7805 */ /* 0x000fc4000001ff00 */
[----:B------:R-:W-:Y:S01]  /*0890*/  CS2R R82, SRZ ;  /* 0x0000000000527805 */ /* 0x000fe2000001ff00 */
[----:B------:R-:W5:Y:S01]  /*08a0*/  LDG.E.128 R24, desc[UR6][R80.64] ;  /* 0x0000000650187981 */ /* 0x000f62000c1e1d00 */
[----:B------:R-:W-:Y:S02]  /*08b0*/  CS2R R86, SRZ ;  /* 0x0000000000567805 */ /* 0x000fe4000001ff00 */
[----:B------:R-:W-:Y:S02]  /*08c0*/  CS2R R90, SRZ ;  /* 0x00000000005a7805 */ /* 0x000fe4000001ff00 */
[----:B------:R-:W-:Y:S01]  /*08d0*/  CS2R R88, SRZ ;  /* 0x0000000000587805 */ /* 0x000fe2000001ff00 */
[----:B------:R-:W5:Y:S01]  /*08e0*/  LDG.E.128 R20, desc[UR6][R80.64+0x10] ;  /* 0x0000100650147981 */ /* 0x000f62000c1e1d00 */
[----:B------:R-:W-:Y:S02]  /*08f0*/  CS2R R94, SRZ ;  /* 0x00000000005e7805 */ /* 0x000fe4000001ff00 */
[----:B------:R-:W-:-:S02]  /*0900*/  CS2R R92, SRZ ;  /* 0x00000000005c7805 */ /* 0x000fc4000001ff00 */
[----:B------:R-:W-:Y:S01]  /*0910*/  CS2R R98, SRZ ;  /* 0x0000000000627805 */ /* 0x000fe2000001ff00 */
[----:B------:R-:W5:Y:S01]  /*0920*/  LDG.E.128 R16, desc[UR6][R80.64+0x400] ;  /* 0x0004000650107981 */ /* 0x000f62000c1e1d00 */
[----:B------:R-:W-:-:S03]  /*0930*/  CS2R R96, SRZ ;  /* 0x0000000000607805 */ /* 0x000fc6000001ff00 */
[----:B------:R-:W5:Y:S04]  /*0940*/  LDG.E.128 R12, desc[UR6][R80.64+0x410] ;  /* 0x00041006500c7981 */ /* 0x000f68000c1e1d00 */
[----:B------:R-:W5:Y:S04]  /*0950*/  LDG.E.128 R8, desc[UR6][R80.64+0x800] ;  /* 0x0008000650087981 */ /* 0x000f68000c1e1d00 */
[----:B------:R0:W5:Y:S04]  /*0960*/  LDG.E.128 R4, desc[UR6][R80.64+0x810] ;  /* 0x0008100650047981 */ /* 0x000168000c1e1d00 */
[----:B------:R-:W5:Y:S04]  /*0970*/  LDG.E.128 R52, desc[UR6][R84.64] ;  /* 0x0000000654347981 */ /* 0x000f68000c1e1d00 */
[----:B------:R-:W5:Y:S01]  /*0980*/  LDG.E.128 R56, desc[UR6][R84.64+0x10] ;  /* 0x0000100654387981 */ /* 0x000f62000c1e1d00 */
[----:B0-----:R-:W-:-:S03]  /*0990*/  CS2R R80, SRZ ;  /* 0x0000000000507805 */ /* 0x001fc6000001ff00 */
[----:B------:R-:W5:Y:S04]  /*09a0*/  LDG.E.128 R60, desc[UR6][R84.64+0x400] ;  /* 0x00040006543c7981 */ /* 0x000f68000c1e1d00 */
[----:B------:R-:W5:Y:S04]  /*09b0*/  LDG.E.128 R64, desc[UR6][R84.64+0x410] ;  /* 0x0004100654407981 */ /* 0x000f68000c1e1d00 */
[----:B------:R-:W5:Y:S04]  /*09c0*/  LDG.E.128 R68, desc[UR6][R84.64+0x800] ;  /* 0x0008000654447981 */ /* 0x000f68000c1e1d00 */
[----:B------:R0:W5:Y:S02]  /*09d0*/  LDG.E.128 R72, desc[UR6][R84.64+0x810] ;  /* 0x0008100654487981 */ /* 0x000164000c1e1d00 */
[----:B0-----:R-:W-:-:S07]  /*09e0*/  CS2R R84, SRZ ;  /* 0x0000000000547805 */ /* 0x001fce000001ff00 */
.L_x_3474:
[----:B------:R-:W1:Y:S02]  /*09f0*/  LDCU UR4, c[0x0][0x384] ;  /* 0x00007080ff0477ac */ /* 0x000e640008000800 */
[----:B-1----:R-:W-:-:S13]  /*0a00*/  ISETP.GE.AND P1, PT, R137, UR4, PT ;  /* 0x0000000489007c0c */ /* 0x002fda000bf26270 */
[----:B------:R-:W-:Y:S05]  /*0a10*/  @P1 EXIT ;  /* 0x000000000000194d */ /* 0x000fea0003800000 */
[----:B------:R-:W1:Y:S01]  /*0a20*/  LDCU.U8 UR4, c[0x0][0x410] ;  /* 0x00008200ff0477ac */ /* 0x000e620008000000 */
[----:B------:R-:W-:Y:S01]  /*0a30*/  ISETP.NE.U32.AND P1, PT, R104, RZ, PT ;  /* 0x000000ff6800720c */ /* 0x000fe20003f25070 */
[----:B------:R-:W2:Y:S03]  /*0a40*/  LDCU UR5, c[0x0][0x388] ;  /* 0x00007100ff0577ac */ /* 0x000ea60008000800 */
[----:B------:R-:W-:Y:S01]  /*0a50*/  ISETP.NE.AND.EX P1, PT, R105, RZ, PT, P1 ;  /* 0x000000ff6900720c */ /* 0x000fe20003f25310 */
[----:B------:R-:W3:Y:S01]  /*0a60*/  LDCU UR8, c[0x0][0x448] ;  /* 0x00008900ff0877ac */ /* 0x000ee20008000800 */
[----:B------:R-:W0:Y:S01]  /*0a70*/  LDCU.64 UR10, c[0x0][0x3a0] ;  /* 0x00007400ff0a77ac */ /* 0x000e220008000a00 */
[----:B------:R-:W0:Y:S01]  /*0a80*/  LDCU.64 UR12, c[0x0][0x398] ;  /* 0x00007300ff0c77ac */ /* 0x000e220008000a00 */
[----:B-1----:R-:W-:-:S13]  /*0a90*/  ISETP.NE.AND P3, PT, RZ, UR4, PT ;  /* 0x00000004ff007c0c */ /* 0x002fda000bf65270 */
.L_x_3489:
[----:B0-----:R-:W-:Y:S01]  /*0aa0*/  ISETP.NE.U32.AND P2, PT, RZ, UR10, PT ;  /* 0x0000000aff007c0c */ /* 0x001fe2000bf45070 */
[----:B-1--4-:R-:W0:Y:S01]  /*0ab0*/  LDC.64 R2, c[0x0][0x390] ;  /* 0x0000e400ff027b82 */ /* 0x012e220000000a00 */
[----:B--2---:R-:W-:Y:S02]  /*0ac0*/  IMAD R0, R137, UR5, RZ ;  /* 0x0000000589007c24 */ /* 0x004fe4000f8e02ff */
[----:B------:R-:W-:-:S03]  /*0ad0*/  ISETP.NE.AND.EX P2, PT, RZ, UR11, PT, P2 ;  /* 0x0000000bff007c0c */ /* 0x000fc6000bf45320 */
[----:B------:R-:W-:Y:S02]  /*0ae0*/  SHF.R.S32.HI R113, RZ, 0x1f, R0 ;  /* 0x0000001fff717819 */ /* 0x000fe40000011400 */
[----:B------:R-:W1:Y:S02]  /*0af0*/  @P1 LDC.64 R120, c[0x0][0x398] ;  /* 0x0000e600ff781b82 */ /* 0x000e640000000a00 */
[----:B------:R-:W-:-:S04]  /*0b00*/  LEA.HI R113, R113, R0, RZ, 0x3 ;  /* 0x0000000071717211 */ /* 0x000fc800078f18ff */
[----:B------:R-:W-:Y:S02]  /*0b10*/  LEA.HI.SX32 R131, R113, R136, 0x1d ;  /* 0x0000008871837211 */ /* 0x000fe400078feaff */
[----:B------:R-:W2:Y:S03]  /*0b20*/  @P2 LDC.64 R122, c[0x0][0x3a0] ;  /* 0x0000e800ff7a2b82 */ /* 0x000ea60000000a00 */
[----:B0-----:R-:W-:-:S06]  /*0b30*/  IMAD.WIDE.U32 R112, R131, 0x10, R2 ;  /* 0x0000001083707825 */ /* 0x001fcc00078e0002 */
[----:B-----5:R-:W5:Y:S01]  /*0b40*/  LDG.E.128 R112, desc[UR6][R112.64] ;  /* 0x0000000670707981 */ /* 0x020f62000c1e1d00 */
[----:B-1----:R-:W-:-:S05]  /*0b50*/  @P1 IMAD.WIDE.U32 R120, R131, 0x10, R120 ;  /* 0x0000001083781825 */ /* 0x002fca00078e0078 */
[----:B------:R0:W5:Y:S01]  /*0b60*/  @P1 LDG.E.128 R104, desc[UR6][R120.64] ;  /* 0x0000000678681981 */ /* 0x000162000c1e1d00 */
[----:B--2---:R-:W-:-:S05]  /*0b70*/  @P2 IMAD.WIDE.U32 R122, R131, 0x10, R122 ;  /* 0x00000010837a2825 */ /* 0x004fca00078e007a */
[----:B------:R-:W2:Y:S02]  /*0b80*/  @P2 LDG.E.128 R100, desc[UR6][R122.64] ;  /* 0x000000067a642981 */ /* 0x000ea4000c1e1d00 */
[----:B--2---:R-:W-:Y:S02]  /*0b90*/  PRMT R118, R103, 0x7632, R118 ;  /* 0x0000763267767816 */ /* 0x004fe40000000076 */
[----:B------:R-:W-:Y:S02]  /*0ba0*/  PRMT R117, R102, 0x7632, R117 ;  /* 0x0000763266757816 */ /* 0x000fe40000000075 */
[----:B------:R-:W-:Y:S02]  /*0bb0*/  PRMT R116, R101, 0x7632, R116 ;  /* 0x0000763265747816 */ /* 0x000fe40000000074 */
[----:B------:R-:W-:Y:S01]  /*0bc0*/  PRMT R0, R100, 0x7632, R0 ;  /* 0x0000763264007816 */ /* 0x000fe20000000000 */
[----:B0-----:R-:W-:Y:S06]  /*0bd0*/  @!P1 BRA `(.L_x_3476) ;  /* 0x00000004006c9947 */ /* 0x001fec0003800000 */
[----:B------:R-:W-:Y:S05]  /*0be0*/  @!P2 BRA `(.L_x_3477) ;  /* 0x0000000000d4a947 */ /* 0x000fea0003800000 */
[----:B-----5:R-:W-:Y:S01]  /*0bf0*/  PRMT R108, R112, 0x7632, R108 ;  /* 0x00007632706c7816 */ /* 0x020fe2000000006c */
[----:B------:R-:W-:Y:S01]  /*0c00*/  IMAD.U32 R118, R118, 0x10000, RZ ;  /* 0x0001000076767824 */ /* 0x000fe200078e00ff */
[----:B------:R-:W-:Y:S02]  /*0c10*/  SHF.L.U32 R112, R112, 0x10, RZ ;  /* 0x0000001070707819 */ /* 0x000fe400000006ff */
[----:B------:R-:W-:Y:S02]  /*0c20*/  SHF.L.U32 R109, R104, 0x10, RZ ;  /* 0x00000010686d7819 */ /* 0x000fe400000006ff */
[----:B------:R-:W-:Y:S02]  /*0c30*/  PRMT R110, R113, 0x7632, R110 ;  /* 0x00007632716e7816 */ /* 0x000fe4000000006e */
[----:B------:R-:W-:Y:S01]  /*0c40*/  PRMT R111, R105, 0x7632, R111 ;  /* 0x00007632696f7816 */ /* 0x000fe2000000006f */
[--C-:B------:R-:W-:Y:S01]  /*0c50*/  FADD.FTZ R112, R112, R109.reuse ;  /* 0x0000006d70707221 */ /* 0x100fe20000010000 */
[----:B------:R-:W-:-:S02]  /*0c60*/  PRMT R109, R104, 0x7632, R109 ;  /* 0x00007632686d7816 */ /* 0x000fc4000000006d */
[----:B------:R-:W-:Y:S02]  /*0c70*/  SHF.L.U32 R110, R110, 0x10, RZ ;  /* 0x000000106e6e7819 */ /* 0x000fe400000006ff */
[----:B------:R-:W-:Y:S02]  /*0c80*/  SHF.L.U32 R111, R111, 0x10, RZ ;  /* 0x000000106f6f7819 */ /* 0x000fe400000006ff */
[----:B------:R-:W-:Y:S02]  /*0c90*/  SHF.L.U32 R108, R108, 0x10, RZ ;  /* 0x000000106c6c7819 */ /* 0x000fe400000006ff */
[----:B------:R-:W-:Y:S01]  /*0ca0*/  SHF.L.U32 R109, R109, 0x10, RZ ;  /* 0x000000106d6d7819 */ /* 0x000fe200000006ff */
[----:B------:R-:W-:Y:S01]  /*0cb0*/  FADD.FTZ R111, R110, R111 ;  /* 0x0000006f6e6f7221 */ /* 0x000fe20000010000 */
[----:B------:R-:W-:Y:S02]  /*0cc0*/  PRMT R110, R107, 0x7632, R110 ;  /* 0x000076326b6e7816 */ /* 0x000fe4000000006e */
[----:B------:R-:W-:Y:S01]  /*0cd0*/  SHF.L.U32 R113, R113, 0x10, RZ ;  /* 0x0000001071717819 */ /* 0x000fe200000006ff */
[----:B------:R-:W-:Y:S01]  /*0ce0*/  FADD.FTZ R108, R108, R109 ;  /* 0x0000006d6c6c7221 */ /* 0x000fe20000010000 */
[----:B------:R-:W-:-:S02]  /*0cf0*/  SHF.L.U32 R120, R105, 0x10, RZ ;  /* 0x0000001069787819 */ /* 0x000fc400000006ff */
[----:B------:R-:W-:Y:S02]  /*0d00*/  PRMT R119, R114, 0x7632, R119 ;  /* 0x0000763272777816 */ /* 0x000fe40000000077 */
[----:B------:R-:W-:Y:S01]  /*0d10*/  PRMT R121, R115, 0x7632, R121 ;  /* 0x0000763273797816 */ /* 0x000fe20000000079 */
[----:B------:R-:W-:Y:S01]  /*0d20*/  FADD.FTZ R113, R113, R120 ;  /* 0x0000007871717221 */ /* 0x000fe20000010000 */
[----:B------:R-:W-:Y:S02]  /*0d30*/  PRMT R109, R106, 0x7632, R109 ;  /* 0x000076326a6d7816 */ /* 0x000fe4000000006d */
[----:B------:R-:W-:Y:S02]  /*0d40*/  SHF.L.U32 R124, R110, 0x10, RZ ;  /* 0x000000106e7c7819 */ /* 0x000fe400000006ff */
[----:B------:R-:W-:Y:S01]  /*0d50*/  SHF.L.U32 R110, R101, 0x10, RZ ;  /* 0x00000010656e7819 */ /* 0x000fe200000006ff */
        /* <DEDUP_REMOVED lines=28> */
[----:B------:R-:W-:Y:S01]  /*0f20*/  F2FP.BF16.F32.PACK_AB R108, R126, R147 ;  /* 0x000000937e6c723e */ /* 0x000fe200000010ff */
[----:B------:R-:W-:Y:S06]  /*0f30*/  BRA `(.L_x_3478) ;  /* 0x00000004004c7947 */ /* 0x000fec0003800000 */
.L_x_3477:
[C---:B-----5:R-:W-:Y:S01]  /*0f40*/  PRMT R116, R113.reuse, 0x7632, R116 ;  /* 0x0000763271747816 */ /* 0x060fe20000000074 */
[----:B------:R-:W-:Y:S01]  /*0f50*/  IMAD.U32 R147, R104, 0x10000, RZ ;  /* 0x0001000068937824 */ /* 0x000fe200078e00ff */
[----:B------:R-:W-:Y:S02]  /*0f60*/  SHF.L.U32 R113, R113, 0x10, RZ ;  /* 0x0000001071717819 */ /* 0x000fe400000006ff */
[----:B------:R-:W-:Y:S02]  /*0f70*/  SHF.L.U32 R0, R105, 0x10, RZ ;  /* 0x0000001069007819 */ /* 0x000fe400000006ff */
[C---:B------:R-:W-:Y:S02]  /*0f80*/  PRMT R111, R112.reuse, 0x7632, R111 ;  /* 0x00007632706f7816 */ /* 0x040fe4000000006f */
[----:B------:R-:W-:Y:S01]  /*0f90*/  SHF.L.U32 R112, R112, 0x10, RZ ;  /* 0x0000001070707819 */ /* 0x000fe200000006ff */
[----:B------:R-:W-:Y:S01]  /*0fa0*/  FADD.FTZ R149, R113, R0 ;  /* 0x0000000071957221 */ /* 0x000fe20000010000 */
[----:B------:R-:W-:-:S02]  /*0fb0*/  PRMT R117, R114, 0x7632, R117 ;  /* 0x0000763272757816 */ /* 0x000fc40000000075 */
[----:B------:R-:W-:Y:S01]  /*0fc0*/  SHF.L.U32 R114, R114, 0x10, RZ ;  /* 0x0000001072727819 */ /* 0x000fe200000006ff */
[----:B------:R-:W-:Y:S01]  /*0fd0*/  FADD.FTZ R147, R112, R147 ;  /* 0x0000009370937221 */ /* 0x000fe20000010000 */
[----:B------:R-:W-:Y:S01]  /*0fe0*/  SHF.L.U32 R151, R106, 0x10, RZ ;  /* 0x000000106a977819 */ /* 0x000fe200000006ff */
[----:B------:R-:W-:Y:S01]  /*0ff0*/  IMAD.U32 R112, R117, 0x10000, RZ ;  /* 0x0001000075707824 */ /* 0x000fe200078e00ff */
[----:B------:R-:W-:Y:S02]  /*1000*/  PRMT R118, R115, 0x7632, R118 ;  /* 0x0000763273767816 */ /* 0x000fe40000000076 */
[----:B------:R-:W-:Y:S01]  /*1010*/  PRMT R0, R104, 0x7632, R0 ;  /* 0x0000763268007816 */ /* 0x000fe20000000000 */
[----:B------:R-:W-:Y:S01]  /*1020*/  FADD.FTZ R151, R114, R151 ;  /* 0x0000009772977221 */ /* 0x000fe20000010000 */
[----:B------:R-:W-:Y:S02]  /*1030*/  PRMT R108, R105, 0x7632, R108 ;  /* 0x00007632696c7816 */ /* 0x000fe4000000006c */
[----:B------:R-:W-:-:S02]  /*1040*/  PRMT R109, R106, 0x7632, R109 ;  /* 0x000076326a6d7816 */ /* 0x000fc4000000006d */
[----:B------:R-:W-:Y:S02]  /*1050*/  PRMT R110, R107, 0x7632, R110 ;  /* 0x000076326b6e7816 */ /* 0x000fe4000000006e */
[----:B------:R-:W-:Y:S02]  /*1060*/  SHF.L.U32 R115, R115, 0x10, RZ ;  /* 0x0000001073737819 */ /* 0x000fe400000006ff */
[----:B------:R-:W-:Y:S02]  /*1070*/  SHF.L.U32 R114, R107, 0x10, RZ ;  /* 0x000000106b727819 */ /* 0x000fe400000006ff */
[----:B------:R-:W-:Y:S02]  /*1080*/  SHF.L.U32 R111, R111, 0x10, RZ ;  /* 0x000000106f6f7819 */ /* 0x000fe400000006ff */
        /* <DEDUP_REMOVED lines=8> */
[----:B------:R-:W-:Y:S02]  /*1110*/  FADD.FTZ R135, R112, R109 ;  /* 0x0000006d70877221 */ /* 0x000fe40000010000 */
[----:B------:R-:W-:Y:S02]  /*1120*/  FADD.FTZ R144, R113, R108 ;  /* 0x0000006c71907221 */ /* 0x000fe40000010000 */
[----:B------:R-:W-:Y:S01]  /*1130*/  FADD.FTZ R126, R111, R0 ;  /* 0x000000006f7e7221 */ /* 0x000fe20000010000 */
[----:B------:R-:W-:-:S02]  /*1140*/  F2FP.BF16.F32.PACK_AB R111, R117, R153 ;  /* 0x00000099756f723e */ /* 0x000fc400000010ff */
[----:B------:R-:W-:Y:S02]  /*1150*/  F2FP.BF16.F32.PACK_AB R110, R135, R151 ;  /* 0x00000097876e723e */ /* 0x000fe400000010ff */
[----:B------:R-:W-:Y:S02]  /*1160*/  F2FP.BF16.F32.PACK_AB R109, R144, R149 ;  /* 0x00000095906d723e */ /* 0x000fe400000010ff */
[----:B------:R-:W-:Y:S01]  /*1170*/  F2FP.BF16.F32.PACK_AB R108, R126, R147 ;  /* 0x000000937e6c723e */ /* 0x000fe200000010ff */
[----:B------:R-:W-:Y:S06]  /*1180*/  BRA `(.L_x_3478) ;  /* 0x0000000000b87947 */ /* 0x000fec0003800000 */
.L_x_3476:
[----:B------:R-:W-:Y:S05]  /*1190*/  @!P2 BRA `(.L_x_3479) ;  /* 0x000000000084a947 */ /* 0x000fea0003800000 */
[----:B-----5:R-:W-:Y:S01]  /*11a0*/  PRMT R108, R112, 0x7632, R108 ;  /* 0x00007632706c7816 */ /* 0x020fe2000000006c */
[----:B------:R-:W-:Y:S01]  /*11b0*/  IMAD.U32 R111, R116, 0x10000, RZ ;  /* 0x00010000746f7824 */ /* 0x000fe200078e00ff */
[----:B------:R-:W-:Y:S02]  /*11c0*/  SHF.L.U32 R112, R112, 0x10, RZ ;  /* 0x0000001070707819 */ /* 0x000fe400000006ff */
[----:B------:R-:W-:Y:S01]  /*11d0*/  SHF.L.U32 R147, R100, 0x10, RZ ;  /* 0x0000001064937819 */ /* 0x000fe200000006ff */
[----:B------:R-:W-:Y:S01]  /*11e0*/  IMAD.U32 R108, R108, 0x10000, RZ ;  /* 0x000100006c6c7824 */ /* 0x000fe200078e00ff */
[C---:B------:R-:W-:Y:S01]  /*11f0*/  PRMT R110, R113.reuse, 0x7632, R110 ;  /* 0x00007632716e7816 */ /* 0x040fe2000000006e */
[----:B------:R-:W-:Y:S01]  /*1200*/  IMAD.U32 R113, R113, 0x10000, RZ ;  /* 0x0001000071717824 */ /* 0x000fe200078e00ff */
[----:B------:R-:W-:Y:S01]  /*1210*/  PRMT R119, R114, 0x7632, R119 ;  /* 0x0000763272777816 */ /* 0x000fe20000000077 */
[----:B------:R-:W-:Y:S01]  /*1220*/  FADD.FTZ R147, R112, R147 ;  /* 0x0000009370937221 */ /* 0x000fe20000010000 */
        /* <DEDUP_REMOVED lines=24> */
.L_x_3479:
[----:B-----5:R-:W-:Y:S02]  /*13b0*/  PRMT R135, R114, 0x7632, R135 ;  /* 0x0000763272877816 */ /* 0x020fe40000000087 */
        /* <DEDUP_REMOVED lines=9> */
[----:B------:R-:W-:Y:S02]  /*1450*/  SHF.L.U32 R144, R144, 0x10, RZ ;  /* 0x0000001090907819 */ /* 0x000fe400000006ff */
[----:B------:R-:W-:-:S07]  /*1460*/  SHF.L.U32 R117, R117, 0x10, RZ ;  /* 0x0000001075757819 */ /* 0x000fce00000006ff */
.L_x_3478:
[----:B------:R-:W0:Y:S01]  /*1470*/  @P0 LDC.64 R118, c[0x0][0x3a8] ;  /* 0x0000ea00ff760b82 */ /* 0x000e220000000a00 */
[----:B------:R-:W-:-:S07]  /*1480*/  IADD3 R133, PT, PT, R131, 0x20, RZ ;  /* 0x0000002083857810 */ /* 0x000fce0007ffe0ff */
[----:B------:R-:W1:Y:S08]  /*1490*/  @P2 LDC.64 R122, c[0x0][0x3a0] ;  /* 0x0000e800ff7a2b82 */ /* 0x000e700000000a00 */
[----:B------:R-:W2:Y:S01]  /*14a0*/  @P1 LDC.64 R120, c[0x0][0x398] ;  /* 0x0000e600ff781b82 */ /* 0x000ea20000000a00 */
[----:B------:R-:W-:-:S04]  /*14b0*/  IMAD.WIDE.U32 R112, R133, 0x10, R2 ;  /* 0x0000001085707825 */ /* 0x000fc800078e0002 */
[----:B0-----:R-:W-:-:S05]  /*14c0*/  @P0 IMAD.WIDE.U32 R118, R131, 0x10, R118 ;  /* 0x0000001083760825 */ /* 0x001fca00078e0076 */
[----:B------:R0:W-:Y:S01]  /*14d0*/  @P0 STG.E.128 desc[UR6][R118.64], R108 ;  /* 0x0000006c76000986 */ /* 0x0001e2000c101d06 */
[----:B-1----:R-:W-:-:S03]  /*14e0*/  @P2 IMAD.WIDE.U32 R122, R133, 0x10, R122 ;  /* 0x00000010857a2825 */ /* 0x002fc600078e007a */
[----:B------:R-:W5:Y:S04]  /*14f0*/  LDG.E.128 R112, desc[UR6][R112.64] ;  /* 0x0000000670707981 */ /* 0x000f68000c1e1d00 */
[----:B------:R-:W4:Y:S01]  /*1500*/  @P2 LDG.E.128 R100, desc[UR6][R122.64] ;  /* 0x000000067a642981 */ /* 0x000f22000c1e1d00 */
[----:B--2---:R-:W-:-:S05]  /*1510*/  @P1 IMAD.WIDE.U32 R120, R133, 0x10, R120 ;  /* 0x0000001085781825 */ /* 0x004fca00078e0078 */
[----:B------:R0:W5:Y:S01]  /*1520*/  @P1 LDG.E.128 R104, desc[UR6][R120.64] ;  /* 0x0000000678681981 */ /* 0x000162000c1e1d00 */
[----:B------:R-:W-:-:S04]  /*1530*/  UISETP.NE.U32.AND UP0, UPT, UR12, URZ, UPT ;  /* 0x000000ff0c00728c */ /* 0x000fc8000bf05070 */
[----:B------:R-:W-:Y:S01]  /*1540*/  UISETP.NE.AND.EX UP0, UPT, UR13, URZ, UPT, UP0 ;  /* 0x000000ff0d00728c */ /* 0x000fe2000bf05300 */
[----:B----4-:R-:W-:Y:S02]  /*1550*/  PRMT R0, R103, 0x7632, R0 ;  /* 0x0000763267007816 */ /* 0x010fe40000000000 */
[----:B------:R-:W-:-:S06]  /*1560*/  PRMT R116, R102, 0x7632, R116 ;  /* 0x0000763266747816 */ /* 0x000fcc0000000074 */
[----:B0-----:R-:W-:Y:S05]  /*1570*/  BRA.U UP0, `(.L_x_3480) ;  /* 0x0000000100cc7547 */ /* 0x001fea000b800000 */
[----:B------:R-:W-:Y:S01]  /*1580*/  UISETP.NE.U32.AND UP1, UPT, UR10, URZ, UPT ;  /* 0x000000ff0a00728c */ /* 0x000fe2000bf25070 */
[----:B------:R-:W-:Y:S02]  /*1590*/  PRMT R118, R101, 0x7632, R118 ;  /* 0x0000763265767816 */ /* 0x000fe40000000076 */
[----:B------:R-:W-:Y:S01]  /*15a0*/  PRMT R120, R100, 0x7632, R120 ;  /* 0x0000763264787816 */ /* 0x000fe20000000078 */
[----:B------:R-:W-:-:S09]  /*15b0*/  UISETP.NE.AND.EX UP1, UPT, UR11, URZ, UPT, UP1 ;  /* 0x000000ff0b00728c */ /* 0x000fd2000bf25310 */
[----:B------:R-:W-:Y:S05]  /*15c0*/  BRA.U UP1, `(.L_x_3481) ;  /* 0x0000000101347547 */ /* 0x000fea000b800000 */
[----:B-----5:R-:W-:Y:S02]  /*15d0*/  PRMT R120, R112, 0x7632, R120 ;  /* 0x0000763270787816 */ /* 0x020fe40000000078 */
        /* <DEDUP_REMOVED lines=10> */
[----:B------:R-:W-:Y:S01]  /*1680*/  SHF.L.U32 R161, R161, 0x10, RZ ;  /* 0x00000010a1a17819 */ /* 0x000fe200000006ff */
[----:B------:R-:W-:Y:S06]  /*1690*/  BRA `(.L_x_3482) ;  /* 0x0000000400fc7947 */ /* 0x000fec0003800000 */
.L_x_3481:
[C---:B-----5:R-:W-:Y:S01]  /*16a0*/  PRMT R109, R113.reuse, 0x7632, R109 ;  /* 0x00007632716d7816 */ /* 0x060fe2000000006d */
[----:B------:R-:W-:Y:S01]  /*16b0*/  IMAD.U32 R121, R100, 0x10000, RZ ;  /* 0x0001000064797824 */ /* 0x000fe200078e00ff */
[----:B------:R-:W-:Y:S01]  /*16c0*/  SHF.L.U32 R113, R113, 0x10, RZ ;  /* 0x0000001071717819 */ /* 0x000fe200000006ff */
[----:B------:R-:W-:Y:S01]  /*16d0*/  IMAD.U32 R0, R0, 0x10000, RZ ;  /* 0x0001000000007824 */ /* 0x000fe200078e00ff */
[----:B------:R-:W-:Y:S02]  /*16e0*/  SHF.L.U32 R110, R101, 0x10, RZ ;  /* 0x00000010656e7819 */ /* 0x000fe400000006ff */
[----:B------:R-:W-:Y:S02]  /*16f0*/  PRMT R108, R112, 0x7632, R108 ;  /* 0x00007632706c7816 */ /* 0x000fe4000000006c */
        /* <DEDUP_REMOVED lines=27> */
.L_x_3480:
[----:B------:R-:W-:-:S04]  /*18b0*/  UISETP.NE.U32.AND UP1, UPT, UR10, URZ, UPT ;  /* 0x000000ff0a00728c */ /* 0x000fc8000bf25070 */
[----:B------:R-:W-:-:S09]  /*18c0*/  UISETP.NE.AND.EX UP1, UPT, UR11, URZ, UPT, UP1 ;  /* 0x000000ff0b00728c */ /* 0x000fd2000bf25310 */
[----:B------:R-:W-:Y:S05]  /*18d0*/  BRA.U UP1, `(.L_x_3483) ;  /* 0x0000000101947547 */ /* 0x000fea000b800000 */
[C---:B-----5:R-:W-:Y:S01]  /*18e0*/  PRMT R116, R113.reuse, 0x7632, R116 ;  /* 0x0000763271747816 */ /* 0x060fe20000000074 */
[----:B------:R-:W-:Y:S01]  /*18f0*/  IMAD.U32 R113, R113, 0x10000, RZ ;  /* 0x0001000071717824 */ /* 0x000fe200078e00ff */
[----:B------:R-:W-:Y:S02]  /*1900*/  SHF.L.U32 R0, R105, 0x10, RZ ;  /* 0x0000001069007819 */ /* 0x000fe400000006ff */
[C---:B------:R-:W-:Y:S02]  /*1910*/  PRMT R111, R112.reuse, 0x7632, R111 ;  /* 0x00007632706f7816 */ /* 0x040fe4000000006f */
[----:B------:R-:W-:Y:S01]  /*1920*/  SHF.L.U32 R112, R112, 0x10, RZ ;  /* 0x0000001070707819 */ /* 0x000fe200000006ff */
[----:B------:R-:W-:Y:S01]  /*1930*/  FADD.FTZ R125, R0, R113 ;  /* 0x00000071007d7221 */ /* 0x000fe20000010000 */
[----:B------:R-:W-:Y:S01]  /*1940*/  SHF.L.U32 R121, R104, 0x10, RZ ;  /* 0x0000001068797819 */ /* 0x000fe200000006ff */
[----:B------:R-:W-:Y:S01]  /*1950*/  IMAD.U32 R111, R111, 0x10000, RZ ;  /* 0x000100006f6f7824 */ /* 0x000fe200078e00ff */
[----:B------:R-:W-:-:S02]  /*1960*/  PRMT R118, R114, 0x7632, R118 ;  /* 0x0000763272767816 */ /* 0x000fc40000000076 */
[----:B------:R-:W-:Y:S01]  /*1970*/  PRMT R120, R115, 0x7632, R120 ;  /* 0x0000763273787816 */ /* 0x000fe20000000078 */
[----:B------:R-:W-:Y:S01]  /*1980*/  FADD.FTZ R121, R121, R112 ;  /* 0x0000007079797221 */ /* 0x000fe20000010000 */
[----:B------:R-:W-:Y:S02]  /*1990*/  PRMT R0, R104, 0x7632, R0 ;  /* 0x0000763268007816 */ /* 0x000fe40000000000 */
[----:B------:R-:W-:Y:S02]  /*19a0*/  PRMT R108, R105, 0x7632, R108 ;  /* 0x00007632696c7816 */ /* 0x000fe4000000006c */
[----:B------:R-:W-:Y:S01]  /*19b0*/  PRMT R109, R106, 0x7632, R109 ;  /* 0x000076326a6d7816 */ /* 0x000fe2000000006d */
[----:B------:R-:W-:Y:S01]  /*19c0*/  IMAD.U32 R0, R0, 0x10000, RZ ;  /* 0x0001000000007824 */ /* 0x000fe200078e00ff */
[----:B------:R-:W-:Y:S02]  /*19d0*/  PRMT R110, R107, 0x7632, R110 ;  /* 0x000076326b6e7816 */ /* 0x000fe4000000006e */
        /* <DEDUP_REMOVED lines=11> */
[----:B------:R-:W-:Y:S02]  /*1a90*/  SHF.L.U32 R109, R109, 0x10, RZ ;  /* 0x000000106d6d7819 */ /* 0x000fe400000006ff */
[----:B------:R-:W-:Y:S01]  /*1aa0*/  SHF.L.U32 R108, R108, 0x10, RZ ;  /* 0x000000106c6c7819 */ /* 0x000fe200000006ff */
[----:B------:R-:W-:Y:S02]  /*1ab0*/  FADD.FTZ R161, R161, R110 ;  /* 0x0000006ea1a17221 */ /* 0x000fe40000010000 */
[----:B------:R-:W-:Y:S02]  /*1ac0*/  FADD.FTZ R163, R118, R109 ;  /* 0x0000006d76a37221 */ /* 0x000fe40000010000 */
[----:B------:R-:W-:Y:S01]  /*1ad0*/  FADD.FTZ R165, R165, R108 ;  /* 0x0000006ca5a57221 */ /* 0x000fe20000010000 */
[----:B------:R-:W-:Y:S02]  /*1ae0*/  F2FP.BF16.F32.PACK_AB R111, R161, R123 ;  /* 0x0000007ba16f723e */ /* 0x000fe400000010ff */
[----:B------:R-:W-:-:S02]  /*1af0*/  F2FP.BF16.F32.PACK_AB R110, R163, R119 ;  /* 0x00000077a36e723e */ /* 0x000fc400000010ff */
[----:B------:R-:W-:Y:S02]  /*1b00*/  F2FP.BF16.F32.PACK_AB R109, R165, R125 ;  /* 0x0000007da56d723e */ /* 0x000fe400000010ff */
[----:B------:R-:W-:Y:S01]  /*1b10*/  F2FP.BF16.F32.PACK_AB R108, R120, R121 ;  /* 0x00000079786c723e */ /* 0x000fe200000010ff */
[----:B------:R-:W-:Y:S06]  /*1b20*/  BRA `(.L_x_3482) ;  /* 0x0000000000d87947 */ /* 0x000fec0003800000 */
.L_x_3483:
[----:B-----5:R-:W-:Y:S02]  /*1b30*/  SHF.L.U32 R108, R112, 0x10, RZ ;  /* 0x00000010706c7819 */ /* 0x020fe400000006ff */
[----:B------:R-:W-:Y:S02]  /*1b40*/  SHF.L.U32 R109, R104, 0x10, RZ ;  /* 0x00000010686d7819 */ /* 0x000fe400000006ff */
[----:B------:R-:W-:Y:S02]  /*1b50*/  PRMT R119, R115, 0x7632, R119 ;  /* 0x0000763273777816 */ /* 0x000fe40000000077 */
[----:B------:R-:W-:Y:S01]  /*1b60*/  PRMT R111, R114, 0x7632, R111 ;  /* 0x00007632726f7816 */ /* 0x000fe2000000006f */
[--C-:B------:R-:W-:Y:S01]  /*1b70*/  FADD.FTZ R121, R109, R108.reuse ;  /* 0x0000006c6d797221 */ /* 0x100fe20000010000 */
[----:B------:R-:W-:Y:S02]  /*1b80*/  PRMT R109, R107, 0x7632, R109 ;  /* 0x000076326b6d7816 */ /* 0x000fe4000000006d */
[----:B------:R-:W-:-:S02]  /*1b90*/  PRMT R108, R106, 0x7632, R108 ;  /* 0x000076326a6c7816 */ /* 0x000fc4000000006c */
[----:B------:R-:W-:Y:S02]  /*1ba0*/  SHF.L.U32 R122, R119, 0x10, RZ ;  /* 0x00000010777a7819 */ /* 0x000fe400000006ff */
[----:B------:R-:W-:Y:S02]  /*1bb0*/  SHF.L.U32 R109, R109, 0x10, RZ ;  /* 0x000000106d6d7819 */ /* 0x000fe400000006ff */
[----:B------:R-:W-:Y:S02]  /*1bc0*/  SHF.L.U32 R111, R111, 0x10, RZ ;  /* 0x000000106f6f7819 */ /* 0x000fe400000006ff */
[----:B------:R-:W-:Y:S01]  /*1bd0*/  SHF.L.U32 R108, R108, 0x10, RZ ;  /* 0x000000106c6c7819 */ /* 0x000fe200000006ff */
[--C-:B------:R-:W-:Y:S01]  /*1be0*/  FADD.FTZ R161, R122, R109.reuse ;  /* 0x0000006d7aa17221 */ /* 0x100fe20000010000 */
[----:B------:R-:W-:Y:S02]  /*1bf0*/  SHF.L.U32 R118, R114, 0x10, RZ ;  /* 0x0000001072767819 */ /* 0x000fe400000006ff */
        /* <DEDUP_REMOVED lines=22> */
[--C-:B------:R-:W-:Y:S01]  /*1d60*/  FADD.FTZ R120, R111, R108.reuse ;  /* 0x0000006c6f787221 */ /* 0x100fe20000010000 */
[----:B------:R-:W-:Y:S01]  /*1d70*/  PRMT R109, R101, 0x7632, R109 ;  /* 0x00007632656d7816 */ /* 0x000fe2000000006d */
[----:B------:R-:W-:Y:S01]  /*1d80*/  FADD.FTZ R119, R112, R115 ;  /* 0x0000007370777221 */ /* 0x000fe20000010000 */
[----:B------:R-:W-:Y:S01]  /*1d90*/  PRMT R108, R100, 0x7632, R108 ;  /* 0x00007632646c7816 */ /* 0x000fe2000000006c */
[----:B------:R-:W-:Y:S02]  /*1da0*/  IMAD.U32 R112, R0, 0x10000, RZ ;  /* 0x0001000000707824 */ /* 0x000fe400078e00ff */
[----:B------:R-:W-:Y:S01]  /*1db0*/  FADD.FTZ R121, R110, R121 ;  /* 0x000000796e797221 */ /* 0x000fe20000010000 */
[----:B------:R-:W-:Y:S02]  /*1dc0*/  SHF.L.U32 R0, R109, 0x10, RZ ;  /* 0x000000106d007819 */ /* 0x000fe400000006ff */
[----:B------:R-:W-:Y:S01]  /*1dd0*/  SHF.L.U32 R110, R103, 0x10, RZ ;  /* 0x00000010676e7819 */ /* 0x000fe200000006ff */
[----:B------:R-:W-:Y:S01]  /*1de0*/  FADD.FTZ R161, R112, R161 ;  /* 0x000000a170a17221 */ /* 0x000fe20000010000 */
[----:B------:R-:W-:Y:S01]  /*1df0*/  SHF.L.U32 R116, R116, 0x10, RZ ;  /* 0x0000001074747819 */ /* 0x000fe200000006ff */
[----:B------:R-:W-:Y:S01]  /*1e00*/  FADD.FTZ R165, R165, R0 ;  /* 0x00000000a5a57221 */ /* 0x000fe20000010000 */
[----:B------:R-:W-:Y:S01]  /*1e10*/  SHF.L.U32 R109, R108, 0x10, RZ ;  /* 0x000000106c6d7819 */ /* 0x000fe200000006ff */
[----:B------:R-:W-:-:S02]  /*1e20*/  FADD.FTZ R123, R110, R123 ;  /* 0x0000007b6e7b7221 */ /* 0x000fc40000010000 */
[----:B------:R-:W-:Y:S02]  /*1e30*/  FADD.FTZ R163, R116, R163 ;  /* 0x000000a374a37221 */ /* 0x000fe40000010000 */
[----:B------:R-:W-:Y:S01]  /*1e40*/  FADD.FTZ R120, R120, R109 ;  /* 0x0000006d78787221 */ /* 0x000fe20000010000 */
[----:B------:R-:W-:Y:S02]  /*1e50*/  F2FP.BF16.F32.PACK_AB R111, R161, R123 ;  /* 0x0000007ba16f723e */ /* 0x000fe400000010ff */
[----:B------:R-:W-:Y:S02]  /*1e60*/  F2FP.BF16.F32.PACK_AB R110, R163, R119 ;  /* 0x00000077a36e723e */ /* 0x000fe400000010ff */
[----:B------:R-:W-:Y:S02]  /*1e70*/  F2FP.BF16.F32.PACK_AB R109, R165, R125 ;  /* 0x0000007da56d723e */ /* 0x000fe400000010ff */
[----:B------:R-:W-:-:S07]  /*1e80*/  F2FP.BF16.F32.PACK_AB R108, R120, R121 ;  /* 0x00000079786c723e */ /* 0x000fce00000010ff */
.L_x_3482:
[----:B------:R-:W0:Y:S01]  /*1e90*/  @P0 LDC.64 R128, c[0x0][0x3a8] ;  /* 0x0000ea00ff800b82 */ /* 0x000e220000000a00 */
[----:B------:R-:W-:-:S05]  /*1ea0*/  IADD3 R145, PT, PT, R131, 0x40, RZ ;  /* 0x0000004083917810 */ /* 0x000fca0007ffe0ff */
[----:B------:R-:W-:Y:S02]  /*1eb0*/  IMAD.WIDE.U32 R112, R145, 0x10, R2 ;  /* 0x0000001091707825 */ /* 0x000fe400078e0002 */
[----:B------:R-:W1:Y:S08]  /*1ec0*/  @P1 LDC.64 R138, c[0x0][0x398] ;  /* 0x0000e600ff8a1b82 */ /* 0x000e700000000a00 */
[----:B------:R-:W2:Y:S01]  /*1ed0*/  @P2 LDC.64 R140, c[0x0][0x3a0] ;  /* 0x0000e800ff8c2b82 */ /* 0x000ea20000000a00 */
[----:B0-----:R-:W-:-:S05]  /*1ee0*/  @P0 IMAD.WIDE.U32 R128, R133, 0x10, R128 ;  /* 0x0000001085800825 */ /* 0x001fca00078e0080 */
[----:B------:R0:W-:Y:S01]  /*1ef0*/  @P0 STG.E.128 desc[UR6][R128.64], R108 ;  /* 0x0000006c80000986 */ /* 0x0001e2000c101d06 */
[----:B-1----:R-:W-:-:S03]  /*1f00*/  @P1 IMAD.WIDE.U32 R138, R145, 0x10, R138 ;  /* 0x00000010918a1825 */ /* 0x002fc600078e008a */
[----:B------:R-:W5:Y:S04]  /*1f10*/  LDG.E.128 R112, desc[UR6][R112.64] ;  /* 0x0000000670707981 */ /* 0x000f68000c1e1d00 */
[----:B------:R0:W5:Y:S01]  /*1f20*/  @P1 LDG.E.128 R104, desc[UR6][R138.64] ;  /* 0x000000068a681981 */ /* 0x000162000c1e1d00 */
[----:B--2---:R-:W-:-:S05]  /*1f30*/  @P2 IMAD.WIDE.U32 R140, R145, 0x10, R140 ;  /* 0x00000010918c2825 */ /* 0x004fca00078e008c */
[----:B------:R0:W5:Y:S01]  /*1f40*/  @P2 LDG.E.128 R100, desc[UR6][R140.64] ;  /* 0x000000068c642981 */ /* 0x000162000c1e1d00 */
[----:B------:R-:W-:Y:S05]  /*1f50*/  BRA.U UP0, `(.L_x_3484) ;  /* 0x0000000100cc7547 */ /* 0x000fea000b800000 */
[----:B-----5:R-:W-:Y:S02]  /*1f60*/  PRMT R0, R103, 0x7632, R0 ;  /* 0x0000763267007816 */ /* 0x020fe40000000000 */
[----:B------:R-:W-:Y:S02]  /*1f70*/  PRMT R2, R102, 0x7632, R2 ;  /* 0x0000763266027816 */ /* 0x000fe40000000002 */
[----:B------:R-:W-:Y:S02]  /*1f80*/  PRMT R3, R101, 0x7632, R3 ;  /* 0x0000763265037816 */ /* 0x000fe40000000003 */
[----:B------:R-:W-:Y:S01]  /*1f90*/  PRMT R116, R100, 0x7632, R116 ;  /* 0x0000763264747816 */ /* 0x000fe20000000074 */
[----:B------:R-:W-:Y:S06]  /*1fa0*/  BRA.U UP1, `(.L_x_3485) ;  /* 0x0000000101347547 */ /* 0x000fec000b800000 */
[----:B------:R-:W-:Y:S01]  /*1fb0*/  PRMT R159, R112, 0x7632, R159 ;  /* 0x00007632709f7816 */ /* 0x000fe2000000009f */
[C---:B0-----:R-:W-:Y:S01]  /*1fc0*/  IMAD.U32 R141, R114.reuse, 0x10000, RZ ;  /* 0x00010000728d7824 */ /* 0x041fe200078e00ff */
[----:B------:R-:W-:Y:S02]  /*1fd0*/  PRMT R143, R113, 0x7632, R143 ;  /* 0x00007632718f7816 */ /* 0x000fe4000000008f */
[----:B------:R-:W-:Y:S02]  /*1fe0*/  PRMT R118, R114, 0x7632, R118 ;  /* 0x0000763272767816 */ /* 0x000fe40000000076 */
        /* <DEDUP_REMOVED lines=9> */
.L_x_3485:
[C---:B0-----:R-:W-:Y:S01]  /*2080*/  PRMT R109, R113.reuse, 0x7632, R109 ;  /* 0x00007632716d7816 */ /* 0x041fe2000000006d */
        /* <DEDUP_REMOVED lines=8> */
[----:B------:R-:W-:-:S02]  /*2110*/  SHF.L.U32 R118, R2, 0x10, RZ ;  /* 0x0000001002767819 */ /* 0x000fc400000006ff */
[----:B------:R-:W-:Y:S02]  /*2120*/  SHF.L.U32 R112, R112, 0x10, RZ ;  /* 0x0000001070707819 */ /* 0x000fe400000006ff */
        /* <DEDUP_REMOVED lines=22> */
.L_x_3484:
[----:B------:R-:W-:Y:S05]  /*2290*/  BRA.U UP1, `(.L_x_3487) ;  /* 0x0000000101947547 */ /* 0x000fea000b800000 */
[C---:B0----5:R-:W-:Y:S02]  /*22a0*/  PRMT R110, R113.reuse, 0x7632, R110 ;  /* 0x00007632716e7816 */ /* 0x061fe4000000006e */
[----:B------:R-:W-:Y:S02]  /*22b0*/  SHF.L.U32 R113, R113, 0x10, RZ ;  /* 0x0000001071717819 */ /* 0x000fe400000006ff */
[----:B------:R-:W-:Y:S02]  /*22c0*/  SHF.L.U32 R0, R105, 0x10, RZ ;  /* 0x0000001069007819 */ /* 0x000fe400000006ff */
[C---:B------:R-:W-:Y:S02]  /*22d0*/  PRMT R109, R112.reuse, 0x7632, R109 ;  /* 0x00007632706d7816 */ /* 0x040fe4000000006d */
[----:B------:R-:W-:Y:S01]  /*22e0*/  SHF.L.U32 R112, R112, 0x10, RZ ;  /* 0x0000001070707819 */ /* 0x000fe200000006ff */
[----:B------:R-:W-:Y:S01]  /*22f0*/  FADD.FTZ R139, R0, R113 ;  /* 0x00000071008b7221 */ /* 0x000fe20000010000 */
[----:B------:R-:W-:-:S02]  /*2300*/  SHF.L.U32 R127, R104, 0x10, RZ ;  /* 0x00000010687f7819 */ /* 0x000fc400000006ff */
[----:B------:R-:W-:Y:S02]  /*2310*/  PRMT R111, R114, 0x7632, R111 ;  /* 0x00007632726f7816 */ /* 0x000fe4000000006f */
[----:B------:R-:W-:Y:S01]  /*2320*/  PRMT R116, R115, 0x7632, R116 ;  /* 0x0000763273747816 */ /* 0x000fe20000000074 */
[----:B------:R-:W-:Y:S01]  /*2330*/  FADD.FTZ R127, R127, R112 ;  /* 0x000000707f7f7221 */ /* 0x000fe20000010000 */
[----:B------:R-:W-:Y:S01]  /*2340*/  PRMT R0, R104, 0x7632, R0 ;  /* 0x0000763268007816 */ /* 0x000fe20000000000 */
[----:B------:R-:W-:Y:S01]  /*2350*/  IMAD.U32 R115, R115, 0x10000, RZ ;  /* 0x0001000073737824 */ /* 0x000fe200078e00ff */
[----:B------:R-:W-:Y:S02]  /*2360*/  PRMT R2, R105, 0x7632, R2 ;  /* 0x0000763269027816 */ /* 0x000fe40000000002 */
[----:B------:R-:W-:Y:S02]  /*2370*/  PRMT R3, R106, 0x7632, R3 ;  /* 0x000076326a037816 */ /* 0x000fe40000000003 */
[----:B------:R-:W-:-:S02]  /*2380*/  PRMT R108, R107, 0x7632, R108 ;  /* 0x000076326b6c7816 */ /* 0x000fc4000000006c */
[----:B------:R-:W-:Y:S01]  /*2390*/  SHF.L.U32 R114, R114, 0x10, RZ ;  /* 0x0000001072727819 */ /* 0x000fe200000006ff */
[----:B------:R-:W-:Y:S01]  /*23a0*/  IMAD.U32 R3, R3, 0x10000, RZ ;  /* 0x0001000003037824 */ /* 0x000fe200078e00ff */
[----:B------:R-:W-:Y:S02]  /*23b0*/  SHF.L.U32 R141, R106, 0x10, RZ ;  /* 0x000000106a8d7819 */ /* 0x000fe400000006ff */
[----:B------:R-:W-:Y:S02]  /*23c0*/  SHF.L.U32 R112, R107, 0x10, RZ ;  /* 0x000000106b707819 */ /* 0x000fe400000006ff */
[----:B------:R-:W-:Y:S01]  /*23d0*/  SHF.L.U32 R109, R109, 0x10, RZ ;  /* 0x000000106d6d7819 */ /* 0x000fe200000006ff */
[----:B------:R-:W-:Y:S01]  /*23e0*/  FADD.FTZ R141, R141, R114 ;  /* 0x000000728d8d7221 */ /* 0x000fe20000010000 */
[----:B------:R-:W-:Y:S02]  /*23f0*/  SHF.L.U32 R110, R110, 0x10, RZ ;  /* 0x000000106e6e7819 */ /* 0x000fe400000006ff */
        /* <DEDUP_REMOVED lines=15> */
.L_x_3487:
[C---:B-----5:R-:W-:Y:S01]  /*24f0*/  PRMT R2, R112.reuse, 0x7632, R2 ;  /* 0x0000763270027816 */ /* 0x060fe20000000002 */
[----:B------:R-:W-:Y:S01]  /*2500*/  IMAD.U32 R118, R115, 0x10000, RZ ;  /* 0x0001000073767824 */ /* 0x000fe200078e00ff */
[----:B------:R-:W-:Y:S01]  /*2510*/  SHF.L.U32 R112, R112, 0x10, RZ ;  /* 0x0000001070707819 */ /* 0x000fe200000006ff */
[----:B0-----:R-:W-:Y:S01]  /*2520*/  IMAD.U32 R139, R101, 0x10000, RZ ;  /* 0x00010000658b7824 */ /* 0x001fe200078e00ff */
[C---:B------:R-:W-:Y:S02]  /*2530*/  SHF.L.U32 R3, R104.reuse, 0x10, RZ ;  /* 0x0000001068037819 */ /* 0x040fe400000006ff */
[----:B------:R-:W-:Y:S02]  /*2540*/  PRMT R0, R104, 0x7632, R0 ;  /* 0x0000763268007816 */ /* 0x000fe40000000000 */
[----:B------:R-:W-:Y:S01]  /*2550*/  SHF.L.U32 R127, R107, 0x10, RZ ;  /* 0x000000106b7f7819 */ /* 0x000fe200000006ff */
[----:B------:R-:W-:Y:S01]  /*2560*/  FADD.FTZ R3, R3, R112 ;  /* 0x0000007003037221 */ /* 0x000fe20000010000 */
[----:B------:R-:W-:-:S02]  /*2570*/  SHF.L.U32 R108, R100, 0x10, RZ ;  /* 0x00000010646c7819 */ /* 0x000fc400000006ff */
[----:B------:R-:W-:Y:S01]  /*2580*/  SHF.L.U32 R159, R2, 0x10, RZ ;  /* 0x00000010029f7819 */ /* 0x000fe200000006ff */
[----:B------:R-:W-:Y:S01]  /*2590*/  FADD.FTZ R112, R127, R118 ;  /* 0x000000767f707221 */ /* 0x000fe20000010000 */
[----:B------:R-:W-:Y:S01]  /*25a0*/  SHF.L.U32 R0, R0, 0x10, RZ ;  /* 0x0000001000007819 */ /* 0x000fe200000006ff */
[----:B------:R-:W-:Y:S01]  /*25b0*/  FADD.FTZ R127, R108, R3 ;  /* 0x000000036c7f7221 */ /* 0x000fe20000010000 */
[----:B------:R-:W-:Y:S02]  /*25c0*/  PRMT R109, R113, 0x7632, R109 ;  /* 0x00007632716d7816 */ /* 0x000fe4000000006d */
[----:B------:R-:W-:Y:S01]  /*25d0*/  PRMT R111, R114, 0x7632, R111 ;  /* 0x00007632726f7816 */ /* 0x000fe2000000006f */
[----:B------:R-:W-:Y:S01]  /*25e0*/  FADD.FTZ R159, R159, R0 ;  /* 0x000000009f9f7221 */ /* 0x000fe20000010000 */
[----:B------:R-:W-:Y:S02]  /*25f0*/  PRMT R116, R115, 0x7632, R116 ;  /* 0x0000763273747816 */ /* 0x000fe40000000074 */
[----:B------:R-:W-:-:S02]  /*2600*/  PRMT R0, R105, 0x7632, R0 ;  /* 0x0000763269007816 */ /* 0x000fc40000000000 */
[----:B------:R-:W-:Y:S02]  /*2610*/  PRMT R2, R106, 0x7632, R2 ;  /* 0x000076326a027816 */ /* 0x000fe40000000002 */
[----:B------:R-:W-:Y:S02]  /*2620*/  PRMT R3, R107, 0x7632, R3 ;  /* 0x000076326b037816 */ /* 0x000fe40000000003 */
[----:B------:R-:W-:Y:S02]  /*2630*/  SHF.L.U32 R113, R113, 0x10, RZ ;  /* 0x0000001071717819 */ /* 0x000fe400000006ff */
[----:B------:R-:W-:Y:S01]  /*2640*/  SHF.L.U32 R110, R105, 0x10, RZ ;  /* 0x00000010696e7819 */ /* 0x000fe200000006ff */
[----:B------:R-:W-:Y:S01]  /*2650*/  IMAD.U32 R3, R3, 0x10000, RZ ;  /* 0x0001000003037824 */ /* 0x000fe200078e00ff */
[----:B------:R-:W-:Y:S02]  /*2660*/  SHF.L.U32 R109, R109, 0x10, RZ ;  /* 0x000000106d6d7819 */ /* 0x000fe400000006ff */
[----:B------:R-:W-:Y:S01]  /*2670*/  SHF.L.U32 R0, R0, 0x10, RZ ;  /* 0x0000001000007819 */ /* 0x000fe200000006ff */
[----:B------:R-:W-:Y:S01]  /*2680*/  FADD.FTZ R110, R110, R113 ;  /* 0x000000716e6e7221 */ /* 0x000fe20000010000 */
[----:B------:R-:W-:-:S02]  /*2690*/  SHF.L.U32 R111, R111, 0x10, RZ ;  /* 0x000000106f6f7819 */ /* 0x000fc400000006ff */
[----:B------:R-:W-:Y:S01]  /*26a0*/  SHF.L.U32 R2, R2, 0x10, RZ ;  /* 0x0000001002027819 */ /* 0x000fe200000006ff */
[----:B------:R-:W-:Y:S01]  /*26b0*/  FADD.FTZ R143, R109, R0 ;  /* 0x000000006d8f7221 */ /* 0x000fe20000010000 */
[----:B------:R-:W-:Y:S01]  /*26c0*/  SHF.L.U32 R116, R116, 0x10, RZ ;  /* 0x0000001074747819 */ /* 0x000fe200000006ff */
[----:B------:R-:W-:Y:S01]  /*26d0*/  FADD.FTZ R139, R139, R110 ;  /* 0x0000006e8b8b7221 */ /* 0x000fe20000010000 */
[----:B------:R-:W-:Y:S01]  /*26e0*/  PRMT R108, R103, 0x7632, R108 ;  /* 0x00007632676c7816 */ /* 0x000fe2000000006c */
[----:B------:R-:W-:Y:S01]  /*26f0*/  FADD.FTZ R118, R111, R2 ;  /* 0x000000026f767221 */ /* 0x000fe20000010000 */
[----:B------:R-:W-:Y:S01]  /*2700*/  SHF.L.U32 R114, R114, 0x10, RZ ;  /* 0x0000001072727819 */ /* 0x000fe200000006ff */
[----:B------:R-:W-:Y:S01]  /*2710*/  FADD.FTZ R155, R116, R3 ;  /* 0x00000003749b7221 */ /* 0x000fe20000010000 */
[----:B------:R-:W-:Y:S02]  /*2720*/  SHF.L.U32 R115, R106, 0x10, RZ ;  /* 0x000000106a737819 */ /* 0x000fe400000006ff */
[----:B------:R-:W-:-:S02]  /*2730*/  PRMT R0, R100, 0x7632, R0 ;  /* 0x0000763264007816 */ /* 0x000fc40000000000 */
[----:B------:R-:W-:Y:S01]  /*2740*/  PRMT R3, R102, 0x7632, R3 ;  /* 0x0000763266037816 */ /* 0x000fe20000000003 */
[----:B------:R-:W-:Y:S01]  /*2750*/  FADD.FTZ R114, R115, R114 ;  /* 0x0000007273727221 */ /* 0x000fe20000010000 */
[----:B------:R-:W-:Y:S02]  /*2760*/  PRMT R2, R101, 0x7632, R2 ;  /* 0x0000763265027816 */ /* 0x000fe40000000002 */
        /* <DEDUP_REMOVED lines=9> */
[----:B------:R-:W-:-:S02]  /*2800*/  FADD.FTZ R118, R118, R3 ;  /* 0x0000000376767221 */ /* 0x000fc40000010000 */
[----:B------:R-:W-:Y:S01]  /*2810*/  FADD.FTZ R143, R143, R108 ;  /* 0x0000006c8f8f7221 */ /* 0x000fe20000010000 */
[----:B------:R-:W-:Y:S01]  /*2820*/  F2FP.BF16.F32.PACK_AB R111, R155, R2 ;  /* 0x000000029b6f723e */ /* 0x000fe200000010ff */
[----:B------:R-:W-:Y:S01]  /*2830*/  FADD.FTZ R159, R159, R0 ;  /* 0x000000009f9f7221 */ /* 0x000fe20000010000 */
[----:B------:R-:W-:Y:S02]  /*2840*/  F2FP.BF16.F32.PACK_AB R110, R118, R141 ;  /* 0x0000008d766e723e */ /* 0x000fe400000010ff */
[----:B------:R-:W-:Y:S02]  /*2850*/  F2FP.BF16.F32.PACK_AB R109, R143, R139 ;  /* 0x0000008b8f6d723e */ /* 0x000fe400000010ff */
[----:B------:R-:W-:-:S07]  /*2860*/  F2FP.BF16.F32.PACK_AB R108, R159, R127 ;  /* 0x0000007f9f6c723e */ /* 0x000fce00000010ff */
.L_x_3486:
        /* <DEDUP_REMOVED lines=99> */
.L_x_3501:
[----:B------:R-:W-:Y:S01]  /*2ea0*/  FMUL.FTZ R0, R116, R116 ;  /* 0x0000007474007220 */ /* 0x000fe20000410000 */
[----:B-1----:R-:W-:Y:S02]  /*2eb0*/  FADD.FTZ R112, R114, R129 ;  /* 0x0000008172707221 */ /* 0x002fe40000010000 */
[----:B------:R-:W1:Y:S02]  /*2ec0*/  LDC.64 R128, c[0x0][0x428] ;  /* 0x00010a00ff807b82 */ /* 0x000e640000000a00 */
[----:B0-----:R-:W-:Y:S01]  /*2ed0*/  FSEL R114, R0, RZ, P3 ;  /* 0x000000ff00727208 */ /* 0x001fe20001800000 */
[----:B---3--:R-:W-:Y:S01]  /*2ee0*/  FFMA.FTZ R3, R112, R3, UR8 ;  /* 0x0000000870037e23 */ /* 0x008fe20008010003 */
[----:B------:R-:W-:-:S03]  /*2ef0*/  FSEL R0, R116, RZ, !P3 ;  /* 0x000000ff74007208 */ /* 0x000fc60005800000 */
[----:B------:R-:W-:Y:S01]  /*2f00*/  FADD.FTZ R142, R3, R114 ;  /* 0x00000072038e7221 */ /* 0x000fe20000010000 */
[----:B------:R-:W0:Y:S01]  /*2f10*/  @!P2 LDC.64 R112, c[0x0][0x3c0] ;  /* 0x0000f000ff70ab82 */ /* 0x000e220000000a00 */
[C---:B------:R-:W-:Y:S01]  /*2f20*/  FADD.FTZ R135, -R0.reuse, R135 ;  /* 0x0000008700877221 */ /* 0x040fe20000010100 */
[C---:B------:R-:W-:Y:S01]  /*2f30*/  FADD.FTZ R147, -R0.reuse, R147 ;  /* 0x0000009300937221 */ /* 0x040fe20000010100 */
[C---:B------:R-:W-:Y:S01]  /*2f40*/  FADD.FTZ R126, -R0.reuse, R126 ;  /* 0x0000007e007e7221 */ /* 0x040fe20000010100 */
[C---:B------:R-:W-:Y:S01]  /*2f50*/  FADD.FTZ R149, -R0.reuse, R149 ;  /* 0x0000009500957221 */ /* 0x040fe20000010100 */
[----:B------:R-:W2:Y:S01]  /*2f60*/  MUFU.RSQ R142, R142 ;  /* 0x0000008e008e7308 */ /* 0x000ea20000001400 */
[C---:B------:R-:W-:Y:S01]  /*2f70*/  FADD.FTZ R144, -R0.reuse, R144 ;  /* 0x0000009000907221 */ /* 0x040fe20000010100 */
[C---:B------:R-:W-:Y:S01]  /*2f80*/  FADD.FTZ R151, -R0.reuse, R151 ;  /* 0x0000009700977221 */ /* 0x040fe20000010100 */
[----:B------:R-:W3:Y:S01]  /*2f90*/  @!P2 LDC.64 R114, c[0x0][0x3c8] ;  /* 0x0000f200ff72ab82 */ /* 0x000ee20000000a00 */
        /* <DEDUP_REMOVED lines=13> */
[C---:B--2---:R-:W-:Y:S01]  /*3070*/  FMUL.FTZ R146, R142.reuse, R135 ;  /* 0x000000878e927220 */ /* 0x044fe20000410000 */
[C---:B------:R-:W-:Y:S01]  /*3080*/  FMUL.FTZ R147, R142.reuse, R147 ;  /* 0x000000938e937220 */ /* 0x040fe20000410000 */
[C---:B0-----:R-:W-:Y:S01]  /*3090*/  @!P2 IMAD.WIDE R112, R137.reuse, 0x4, R112 ;  /* 0x000000048970a825 */ /* 0x041fe200078e0270 */
[----:B------:R-:W0:Y:S03]  /*30a0*/  LDC.64 R134, c[0x0][0x430] ;  /* 0x00010c00ff867b82 */ /* 0x000e260000000a00 */
[C---:B------:R-:W-:Y:S01]  /*30b0*/  FMUL.FTZ R126, R142.reuse, R126 ;  /* 0x0000007e8e7e7220 */ /* 0x040fe20000410000 */
[C---:B------:R-:W-:Y:S01]  /*30c0*/  FMUL.FTZ R149, R142.reuse, R149 ;  /* 0x000000958e957220 */ /* 0x040fe20000410000 */
[C---:B------:R-:W-:Y:S01]  /*30d0*/  FMUL.FTZ R144, R142.reuse, R144 ;  /* 0x000000908e907220 */ /* 0x040fe20000410000 */
[C---:B------:R-:W-:Y:S01]  /*30e0*/  FMUL.FTZ R151, R142.reuse, R151 ;  /* 0x000000978e977220 */ /* 0x040fe20000410000 */
[C---:B------:R-:W-:Y:S01]  /*30f0*/  FMUL.FTZ R153, R142.reuse, R153 ;  /* 0x000000998e997220 */ /* 0x040fe20000410000 */
[----:B------:R-:W-:Y:S01]  /*3100*/  FMUL.FTZ R148, R142, R117 ;  /* 0x000000758e947220 */ /* 0x000fe20000410000 */
[----:B---3--:R-:W-:-:S04]  /*3110*/  @!P2 IMAD.WIDE R114, R137, 0x4, R114 ;  /* 0x000000048972a825 */ /* 0x008fc800078e0272 */
[C---:B------:R-:W-:Y:S01]  /*3120*/  FADD.FTZ R143, -R0.reuse, R143 ;  /* 0x0000008f008f7221 */ /* 0x040fe20000010100 */
[C---:B------:R-:W-:Y:S01]  /*3130*/  FADD.FTZ R141, -R0.reuse, R141 ;  /* 0x0000008d008d7221 */ /* 0x040fe20000010100 */
[C---:B------:R-:W-:Y:S01]  /*3140*/  FADD.FTZ R3, -R0.reuse, R118 ;  /* 0x0000007600037221 */ /* 0x040fe20000010100 */
[C---:B------:R-:W-:Y:S01]  /*3150*/  FADD.FTZ R157, -R0.reuse, R2 ;  /* 0x00000002009d7221 */ /* 0x040fe20000010100 */
[----:B------:R-:W-:Y:S01]  /*3160*/  FADD.FTZ R155, -R0, R155 ;  /* 0x0000009b009b7221 */ /* 0x000fe20000010100 */
[----:B------:R2:W-:Y:S01]  /*3170*/  @!P2 STG.E desc[UR6][R112.64], R116 ;  /* 0x000000747000a986 */ /* 0x0005e2000c101906 */
[----:B------:R-:W-:Y:S01]  /*3180*/  FFMA.FTZ R0, R147, R28, R24 ;  /* 0x0000001c93007223 */ /* 0x000fe20000010018 */
[----:B------:R-:W-:Y:S01]  /*3190*/  FFMA.FTZ R2, R149, R30, R26 ;  /* 0x0000001e95027223 */ /* 0x000fe2000001001a */
[----:B------:R-:W-:Y:S01]  /*31a0*/  FFMA.FTZ R117, R146, R33, R21 ;  /* 0x0000002192757223 */ /* 0x000fe20000010015 */
[----:B------:R3:W-:Y:S01]  /*31b0*/  @!P2 STG.E desc[UR6][R114.64], R142 ;  /* 0x0000008e7200a986 */ /* 0x0007e2000c101906 */
[----:B------:R-:W-:Y:S01]  /*31c0*/  FFMA.FTZ R118, R148, R35, R23 ;  /* 0x0000002394767223 */ /* 0x000fe20000010017 */
[C---:B------:R-:W-:Y:S01]  /*31d0*/  FMUL.FTZ R121, R142.reuse, R121 ;  /* 0x000000798e797220 */ /* 0x040fe20000410000 */
[----:B------:R-:W-:Y:S01]  /*31e0*/  FMUL.FTZ R120, R142, R120 ;  /* 0x000000788e787220 */ /* 0x000fe20000410000 */
[----:B------:R-:W-:Y:S01]  /*31f0*/  FFMA.FTZ R147, R147, R52, R96 ;  /* 0x0000003493937223 */ /* 0x000fe20000010060 */
[----:B------:R-:W-:Y:S01]  /*3200*/  FFMA.FTZ R149, R149, R54, R98 ;  /* 0x0000003695957223 */ /* 0x000fe20000010062 */
[----:B------:R-:W-:Y:S01]  /*3210*/  FFMA.FTZ R148, R148, R59, R95 ;  /* 0x0000003b94947223 */ /* 0x000fe2000001005f */
[----:B------:R-:W-:Y:S01]  /*3220*/  FMUL.FTZ R125, R142, R125 ;  /* 0x0000007d8e7d7220 */ /* 0x000fe20000410000 */
[C---:B--2---:R-:W-:Y:S01]  /*3230*/  FFMA.FTZ R113, R126.reuse, R29, R25 ;  /* 0x0000001d7e717223 */ /* 0x044fe20000010019 */
[C---:B------:R-:W-:Y:S01]  /*3240*/  FFMA.FTZ R116, R153.reuse, R34, R22 ;  /* 0x0000002299747223 */ /* 0x040fe20000010016 */
[----:B------:R-:W-:Y:S01]  /*3250*/  FFMA.FTZ R126, R126, R53, R97 ;  /* 0x000000357e7e7223 */ /* 0x000fe20000010061 */
[----:B------:R-:W-:Y:S01]  /*3260*/  FFMA.FTZ R153, R153, R58, R94 ;  /* 0x0000003a99997223 */ /* 0x000fe2000001005e */
[C---:B---3--:R-:W-:Y:S01]  /*3270*/  FFMA.FTZ R115, R144.reuse, R31, R27 ;  /* 0x0000001f90737223 */ /* 0x048fe2000001001b */
[----:B------:R-:W-:Y:S01]  /*3280*/  FFMA.FTZ R114, R151, R32, R20 ;  /* 0x0000002097727223 */ /* 0x000fe20000010014 */
[----:B------:R-:W-:Y:S01]  /*3290*/  F2FP.BF16.F32.PACK_AB R112, R113, R0 ;  /* 0x000000007170723e */ /* 0x000fe200000010ff */
[----:B------:R-:W-:Y:S01]  /*32a0*/  FFMA.FTZ R144, R144, R55, R99 ;  /* 0x0000003790907223 */ /* 0x000fe20000010063 */
[C---:B------:R-:W-:Y:S01]  /*32b0*/  FMUL.FTZ R124, R142.reuse, R165 ;  /* 0x000000a58e7c7220 */ /* 0x040fe20000410000 */
[----:B------:R-:W-:Y:S01]  /*32c0*/  F2FP.BF16.F32.PACK_AB R113, R115, R2 ;  /* 0x000000027371723e */ /* 0x000fe200000010ff */
[C---:B------:R-:W-:Y:S01]  /*32d0*/  FMUL.FTZ R119, R142.reuse, R119 ;  /* 0x000000778e777220 */ /* 0x040fe20000410000 */
[----:B------:R-:W-:Y:S01]  /*32e0*/  F2FP.BF16.F32.PACK_AB R114, R117, R114 ;  /* 0x000000727572723e */ /* 0x000fe200000010ff */
[----:B------:R-:W-:Y:S01]  /*32f0*/  FMUL.FTZ R122, R142, R161 ;  /* 0x000000a18e7a7220 */ /* 0x000fe20000410000 */
[----:B------:R-:W-:Y:S01]  /*3300*/  F2FP.BF16.F32.PACK_AB R115, R118, R116 ;  /* 0x000000747673723e */ /* 0x000fe200000010ff */
[----:B-1----:R-:W-:-:S04]  /*3310*/  IMAD.WIDE.U32 R116, R131, 0x10, R128 ;  /* 0x0000001083747825 */ /* 0x002fc800078e0080 */
[C---:B------:R-:W-:Y:S01]  /*3320*/  FMUL.FTZ R140, R142.reuse, R3 ;  /* 0x000000038e8c7220 */ /* 0x040fe20000410000 */
[C---:B------:R-:W-:Y:S01]  /*3330*/  FMUL.FTZ R118, R142.reuse, R163 ;  /* 0x000000a38e767220 */ /* 0x040fe20000410000 */
[C---:B------:R-:W-:Y:S01]  /*3340*/  FMUL.FTZ R127, R142.reuse, R127 ;  /* 0x0000007f8e7f7220 */ /* 0x040fe20000410000 */
[----:B------:R-:W-:Y:S01]  /*3350*/  IMAD.WIDE.U32 R2, R133, 0x10, R128 ;  /* 0x0000001085027825 */ /* 0x000fe200078e0080 */
[----:B------:R1:W-:Y:S03]  /*3360*/  STG.E.128 desc[UR6][R116.64], R112 ;  /* 0x0000007074007986 */ /* 0x0003e6000c101d06 */
[C---:B------:R-:W-:Y:S01]  /*3370*/  FMUL.FTZ R0, R142.reuse, R159 ;  /* 0x0000009f8e007220 */ /* 0x040fe20000410000 */
[----:B------:R-:W-:Y:S01]  /*3380*/  FMUL.FTZ R123, R142, R123 ;  /* 0x0000007b8e7b7220 */ /* 0x000fe20000410000 */
[----:B0-----:R-:W-:-:S04]  /*3390*/  IMAD.WIDE.U32 R130, R131, 0x10, R134 ;  /* 0x0000001083827825 */ /* 0x001fc800078e0086 */
[C---:B------:R-:W-:Y:S01]  /*33a0*/  FMUL.FTZ R139, R142.reuse, R139 ;  /* 0x0000008b8e8b7220 */ /* 0x040fe20000410000 */
[C---:B------:R-:W-:Y:S01]  /*33b0*/  FMUL.FTZ R138, R142.reuse, R143 ;  /* 0x0000008f8e8a7220 */ /* 0x040fe20000410000 */
[----:B------:R-:W-:Y:S01]  /*33c0*/  FMUL.FTZ R141, R142, R141 ;  /* 0x0000008d8e8d7220 */ /* 0x000fe20000410000 */
[----:B------:R-:W-:-:S04]  /*33d0*/  IMAD.WIDE.U32 R132, R133, 0x10, R134 ;  /* 0x0000001085847825 */ /* 0x000fc800078e0086 */
[C---:B------:R-:W-:Y:S01]  /*33e0*/  FMUL.FTZ R143, R142.reuse, R157 ;  /* 0x0000009d8e8f7220 */ /* 0x040fe20000410000 */
[----:B------:R-:W-:Y:S01]  /*33f0*/  FMUL.FTZ R142, R142, R155 ;  /* 0x0000009b8e8e7220 */ /* 0x000fe20000410000 */
[----:B------:R-:W-:Y:S01]  /*3400*/  FFMA.FTZ R151, R151, R56, R92 ;  /* 0x0000003897977223 */ /* 0x000fe2000001005c */
[----:B------:R-:W-:-:S04]  /*3410*/  IMAD.WIDE.U32 R128, R145, 0x10, R128 ;  /* 0x0000001091807825 */ /* 0x000fc800078e0080 */
[----:B------:R-:W-:Y:S01]  /*3420*/  FFMA.FTZ R150, R142, R75, R79 ;  /* 0x0000004b8e967223 */ /* 0x000fe2000001004f */
[----:B------:R-:W-:-:S04]  /*3430*/  IMAD.WIDE.U32 R134, R145, 0x10, R134 ;  /* 0x0000001091867825 */ /* 0x000fc800078e0086 */
[----:B------:R-:W-:Y:S01]  /*3440*/  FFMA.FTZ R145, R119, R64, R84 ;  /* 0x0000004077917223 */ /* 0x000fe20000010054 */
[----:B-1----:R-:W-:Y:S01]  /*3450*/  FFMA.FTZ R116, R121, R36, R16 ;  /* 0x0000002479747223 */ /* 0x002fe20000010010 */
        /* <DEDUP_REMOVED lines=10> */
[C---:B------:R-:W-:Y:S01]  /*3500*/  FFMA.FTZ R119, R118.reuse, R41, R13 ;  /* 0x0000002976777223 */ /* 0x040fe2000001000d */
[----:B------:R-:W-:Y:S01]  /*3510*/  FFMA.FTZ R122, R118, R65, R85 ;  /* 0x00000041767a7223 */ /* 0x000fe20000010055 */
[----:B------:R-:W-:Y:S01]  /*3520*/  F2FP.BF16.F32.PACK_AB R117, R126, R117 ;  /* 0x000000757e75723e */ /* 0x000fe200000010ff */
[----:B------:R-:W-:Y:S01]  /*3530*/  FFMA.FTZ R126, R121, R60, R88 ;  /* 0x0000003c797e7223 */ /* 0x000fe20000010058 */
        /* <DEDUP_REMOVED lines=8> */
[C---:B------:R-:W-:Y:S01]  /*35c0*/  FFMA.FTZ R146, R123.reuse, R42, R14 ;  /* 0x0000002a7b927223 */ /* 0x040fe2000001000e */
[----:B------:R-:W-:Y:S01]  /*35d0*/  F2FP.BF16.F32.PACK_AB R121, R124, R121 ;  /* 0x000000797c79723e */ /* 0x000fe200000010ff */
[----:B------:R-:W-:Y:S01]  /*35e0*/  FFMA.FTZ R123, R123, R66, R86 ;  /* 0x000000427b7b7223 */ /* 0x000fe20000010056 */
[----:B------:R-:W-:Y:S01]  /*35f0*/  F2FP.BF16.F32.PACK_AB R120, R145, R126 ;  /* 0x0000007e9178723e */ /* 0x000fe200000010ff */
[----:B------:R-:W-:Y:S01]  /*3600*/  FFMA.FTZ R149, R140, R49, R5 ;  /* 0x000000318c957223 */ /* 0x000fe20000010005 */
[----:B------:R-:W-:-:S02]  /*3610*/  F2FP.BF16.F32.PACK_AB R124, R144, R125 ;  /* 0x0000007d907c723e */ /* 0x000fc400000010ff */
[----:B------:R-:W0:Y:S01]  /*3620*/  LDC.64 R144, c[0x0][0x380] ;  /* 0x0000e000ff907b82 */ /* 0x000e220000000a00 */
[----:B------:R-:W-:Y:S01]  /*3630*/  F2FP.BF16.F32.PACK_AB R119, R147, R146 ;  /* 0x000000929377723e */ /* 0x000fe200000010ff */
[----:B------:R-:W-:Y:S01]  /*3640*/  FFMA.FTZ R146, R139, R46, R10 ;  /* 0x0000002e8b927223 */ /* 0x000fe2000001000a */
[----:B------:R-:W-:Y:S01]  /*3650*/  F2FP.BF16.F32.PACK_AB R123, R148, R123 ;  /* 0x0000007b947b723e */ /* 0x000fe200000010ff */
[C---:B------:R-:W-:Y:S01]  /*3660*/  FFMA.FTZ R147, R138.reuse, R47, R11 ;  /* 0x0000002f8a937223 */ /* 0x040fe2000001000b */
[C---:B------:R-:W-:Y:S01]  /*3670*/  FFMA.FTZ R148, R141.reuse, R48, R4 ;  /* 0x000000308d947223 */ /* 0x040fe20000010004 */
[----:B------:R-:W-:Y:S01]  /*3680*/  FFMA.FTZ R141, R141, R72, R76 ;  /* 0x000000488d8d7223 */ /* 0x000fe2000001004c */
[----:B------:R-:W-:Y:S01]  /*3690*/  FFMA.FTZ R138, R138, R71, R83 ;  /* 0x000000478a8a7223 */ /* 0x000fe20000010053 */
[----:B------:R-:W-:Y:S02]  /*36a0*/  F2FP.BF16.F32.PACK_AB R114, R114, R151 ;  /* 0x000000977272723e */ /* 0x000fe400000010ff */
[----:B------:R-:W-:Y:S01]  /*36b0*/  F2FP.BF16.F32.PACK_AB R125, R147, R146 ;  /* 0x00000092937d723e */ /* 0x000fe200000010ff */
        /* <DEDUP_REMOVED lines=16> */
[----:B0-----:R-:W-:Y:S01]  /*37c0*/  LEA R137, R144, R137, 0x2 ;  /* 0x0000008990897211 */ /* 0x001fe200078e10ff */
[----:B------:R1:W-:Y:S03]  /*37d0*/  STG.E.128 desc[UR6][R128.64], R124 ;  /* 0x0000007c80007986 */ /* 0x0003e6000c101d06 */
[----:B------:R-:W-:Y:S01]  /*37e0*/  ISETP.GE.AND P2, PT, R137, R145, PT ;  /* 0x000000918900720c */ /* 0x000fe20003f46270 */
[----:B------:R1:W-:-:S12]  /*37f0*/  STG.E.128 desc[UR6][R134.64], R140 ;  /* 0x0000008c86007986 */ /* 0x0003d8000c101d06 */
[----:B------:R-:W-:Y:S05]  /*3800*/  @!P2 BRA `(.L_x_3489) ;  /* 0xffffffd000a4a947 */ /* 0x000fea000383ffff */
[----:B------:R-:W-:Y:S05]  /*3810*/  EXIT ;  /* 0x000000000000794d */ /* 0x000fea0003800000 */
.L_x_3488:
[----:B------:R-:W-:Y:S01]  /*3820*/  HFMA2 R128, -RZ, RZ, 0, 1.847743988037109375e-06 ;  /* 0x0000001fff807431 */ /* 0x000fe200000001ff */
[----:B------:R-:W-:Y:S01]  /*3830*/  BSSY B0, `(.L_x_3490) ;  /* 0x0000007000007945 */ /* 0x000fe20003800000 */
[----:B------:R-:W-:Y:S01]  /*3840*/  MOV R157, R0 ;  /* 0x00000000009d7202 */ /* 0x000fe20000000f00 */
[----:B------:R-:W-:Y:S01]  /*3850*/  IMAD.MOV.U32 R124, RZ, RZ, 0x1 ;  /* 0x00000001ff7c7424 */ /* 0x000fe200078e00ff */
[----:B------:R-:W-:-:S07]  /*3860*/  MOV R122, 0xffffffff ;  /* 0xffffffff007a7802 */ /* 0x000fce0000000f00 */
[----:B---3--:R-:W-:Y:S05]  /*3870*/  WARPSYNC.COLLECTIVE R122, `(.L_x_3491) ;  /* 0x000000007a087348 */ /* 0x008fea0003c00000 */
[----:B------:R0:W1:Y:S02]  /*3880*/  SHFL.BFLY P4, R129, R157, R124, R128 ;  /* 0x0c00007c9d817389 */ /* 0x0000640000080080 */
[----:B01-3--:R-:W-:Y:S05]  /*3890*/  ENDCOLLECTIVE ;  /* 0x000000000000791b */ /* 0x00bfea0003800000 */
.L_x_3491:
[----:B------:R-:W-:Y:S05]  /*38a0*/  BSYNC B0 ;  /* 0x0000000000007941 */ /* 0x000fea0003800000 */
.L_x_3490:
        /* <DEDUP_REMOVED lines=9> */
.L_x_3492:
[----:B------:R-:W-:Y:S02]  /*3940*/  HFMA2 R124, -RZ, RZ, 0, 2.384185791015625e-07 ;  /* 0x00000004ff7c7431 */ /* 0x000fe400000001ff */
[----:B------:R-:W-:-:S04]  /*3950*/  IMAD.MOV.U32 R3, RZ, RZ, R129 ;  /* 0x000000ffff037224 */ /* 0x000fc800078e0081 */
[----:B------:R-:W-:-:S05]  /*3960*/  FADD.FTZ R113, R112, R3 ;  /* 0x0000000370717221 */ /* 0x000fca0000010000 */
[----:B------:R-:W-:-:S07]  /*3970*/  MOV R157, R113 ;  /* 0x00000071009d7202 */ /* 0x000fce0000000f00 */
[----:B------:R-:W-:Y:S05]  /*3980*/  WARPSYNC.COLLECTIVE R122, `(.L_x_3493) ;  /* 0x000000007a087348 */ /* 0x000fea0003c00000 */
[----:B------:R0:W1:Y:S02]  /*3990*/  SHFL.BFLY P4, R129, R157, R124, R128 ;  /* 0x0c00007c9d817389 */ /* 0x0000640000080080 */
[----:B01----:R-:W-:Y:S05]  /*39a0*/  ENDCOLLECTIVE ;  /* 0x000000000000791b */ /* 0x003fea0003800000 */
.L_x_3493:
[----:B------:R-:W-:Y:S01]  /*39b0*/  HFMA2 R124, -RZ, RZ, 0, 4.76837158203125e-07 ;  /* 0x00000008ff7c7431 */ /* 0x000fe200000001ff */
[----:B------:R-:W-:-:S05]  /*39c0*/  MOV R114, R129 ;  /* 0x0000008100727202 */ /* 0x000fca0000000f00 */
[----:B------:R-:W-:-:S05]  /*39d0*/  FADD.FTZ R114, R113, R114 ;  /* 0x0000007271727221 */ /* 0x000fca0000010000 */
[----:B------:R-:W-:-:S07]  /*39e0*/  MOV R157, R114 ;  /* 0x00000072009d7202 */ /* 0x000fce0000000f00 */
[----:B------:R-:W-:Y:S05]  /*39f0*/  WARPSYNC.COLLECTIVE R122, `(.L_x_3494) ;  /* 0x000000007a087348 */ /* 0x000fea0003c00000 */
[----:B------:R0:W1:Y:S02]  /*3a00*/  SHFL.BFLY P4, R129, R157, R124, R128 ;  /* 0x0c00007c9d817389 */ /* 0x0000640000080080 */
[----:B01----:R-:W-:Y:S05]  /*3a10*/  ENDCOLLECTIVE ;  /* 0x000000000000791b */ /* 0x003fea0003800000 */
.L_x_3494:
        /* <DEDUP_REMOVED lines=8> */
.L_x_3495:
        /* <DEDUP_REMOVED lines=56> */
.L_x_3496:
[----:B------:R-:W-:Y:S01]  /*3e20*/  HFMA2 R124, -RZ, RZ, 0, 1.1920928955078125e-07 ;  /* 0x00000002ff7c7431 */ /* 0x000fe200000001ff */
[----:B------:R-:W-:-:S05]  /*3e30*/  MOV R113, R129 ;  /* 0x0000008100717202 */ /* 0x000fca0000000f00 */
[----:B------:R-:W-:-:S05]  /*3e40*/  FADD.FTZ R113, R0, R113 ;  /* 0x0000007100717221 */ /* 0x000fca0000010000 */
[----:B------:R-:W-:-:S07]  /*3e50*/  MOV R157, R113 ;  /* 0x00000071009d7202 */ /* 0x000fce0000000f00 */
[----:B------:R-:W-:Y:S05]  /*3e60*/  WARPSYNC.COLLECTIVE R122, `(.L_x_3497) ;  /* 0x000000007a087348 */ /* 0x000fea0003c00000 */
[----:B------:R0:W1:Y:S02]  /*3e70*/  SHFL.BFLY P4, R129, R157, R124, R128 ;  /* 0x0c00007c9d817389 */ /* 0x0000640000080080 */
[----:B01----:R-:W-:Y:S05]  /*3e80*/  ENDCOLLECTIVE ;  /* 0x000000000000791b */ /* 0x003fea0003800000 */
.L_x_3497:
[----:B------:R-:W-:Y:S01]  /*3e90*/  HFMA2 R124, -RZ, RZ, 0, 2.384185791015625e-07 ;  /* 0x00000004ff7c7431 */ /* 0x000fe200000001ff */
[----:B------:R-:W-:-:S05]  /*3ea0*/  MOV R112, R129 ;  /* 0x0000008100707202 */ /* 0x000fca0000000f00 */
[----:B------:R-:W-:-:S04]  /*3eb0*/  FADD.FTZ R112, R113, R112 ;  /* 0x0000007071707221 */ /* 0x000fc80000010000 */
[----:B------:R-:W-:-:S07]  /*3ec0*/  IMAD.MOV.U32 R157, RZ, RZ, R112 ;  /* 0x000000ffff9d7224 */ /* 0x000fce00078e0070 */
[----:B------:R-:W-:Y:S05]  /*3ed0*/  WARPSYNC.COLLECTIVE R122, `(.L_x_3498) ;  /* 0x000000007a087348 */ /* 0x000fea0003c00000 */
[----:B------:R0:W1:Y:S02]  /*3ee0*/  SHFL.BFLY P4, R129, R157, R124, R128 ;  /* 0x0c00007c9d817389 */ /* 0x0000640000080080 */
[----:B01----:R-:W-:Y:S05]  /*3ef0*/  ENDCOLLECTIVE ;  /* 0x000000000000791b */ /* 0x003fea0003800000 */
.L_x_3498:
[----:B------:R-:W-:Y:S01]  /*3f00*/  HFMA2 R124, -RZ, RZ, 0, 4.76837158203125e-07 ;  /* 0x00000008ff7c7431 */ /* 0x000fe200000001ff */
[----:B------:R-:W-:-:S05]  /*3f10*/  MOV R115, R129 ;  /* 0x0000008100737202 */ /* 0x000fca0000000f00 */
[----:B------:R-:W-:-:S05]  /*3f20*/  FADD.FTZ R115, R112, R115 ;  /* 0x0000007370737221 */ /* 0x000fca0000010000 */
[----:B------:R-:W-:-:S07]  /*3f30*/  MOV R157, R115 ;  /* 0x00000073009d7202 */ /* 0x000fce0000000f00 */
[----:B------:R-:W-:Y:S05]  /*3f40*/  WARPSYNC.COLLECTIVE R122, `(.L_x_3499) ;  /* 0x000000007a087348 */ /* 0x000fea0003c00000 */
[----:B------:R0:W1:Y:S02]  /*3f50*/  SHFL.BFLY P4, R129, R157, R124, R128 ;  /* 0x0c00007c9d817389 */ /* 0x0000640000080080 */
[----:B01----:R-:W-:Y:S05]  /*3f60*/  ENDCOLLECTIVE ;  /* 0x000000000000791b */ /* 0x003fea0003800000 */
.L_x_3499:
[----:B------:R-:W-:Y:S01]  /*3f70*/  HFMA2 R124, -RZ, RZ, 0, 9.5367431640625e-07 ;  /* 0x00000010ff7c7431 */ /* 0x000fe200000001ff */
[----:B------:R-:W-:-:S05]  /*3f80*/  MOV R114, R129 ;  /* 0x0000008100727202 */ /* 0x000fca0000000f00 */
[----:B------:R-:W-:-:S05]  /*3f90*/  FADD.FTZ R114, R115, R114 ;  /* 0x0000007273727221 */ /* 0x000fca0000010000 */
[----:B------:R-:W-:-:S07]  /*3fa0*/  MOV R157, R114 ;  /* 0x00000072009d7202 */ /* 0x000fce0000000f00 */
[----:B------:R-:W-:Y:S05]  /*3fb0*/  WARPSYNC.COLLECTIVE R122, `(.L_x_3500) ;  /* 0x000000007a087348 */ /* 0x000fea0003c00000 */
[----:B------:R0:W1:Y:S02]  /*3fc0*/  SHFL.BFLY P4, R129, R157, R124, R128 ;  /* 0x0c00007c9d817389 */ /* 0x0000640000080080 */
[----:B01----:R-:W-:Y:S05]  /*3fd0*/  ENDCOLLECTIVE ;  /* 0x000000000000791b */ /* 0x003fea0003800000 */
.L_x_3500:
[----:B------:R-:W-:Y:S05]  /*3fe0*/  BRA `(.L_x_3501) ;  /* 0xffffffec00ac7947 */ /* 0x000fea000383ffff */
.L_x_3502:
        /* <DEDUP_REMOVED lines=9> */
.L_x_17362:


//--------------------- .text._ZN10layer_norm31ln_parallel_residual_fwd_kernelINS_13Kernel_traitsIf13__nv_bfloat16S2_S2_fjLj768ELj1ELj4ELj1ELj16ENS_18Kernel_traits_baseILj768EfS2_S2_S2_fjLj128EEEEELb0ELb1ELb0EEEvNS_9FwdParamsE --------------------------
	.section	.text._ZN10layer_norm31ln_parallel_residual_fwd_kernelINS_13Kernel_traitsIf13__nv_bfloat16S2_S2_fjLj768ELj1ELj4ELj1ELj16ENS_18Kernel_traits_baseILj768EfS2_S2_S2_fjLj128EEEEELb0ELb1ELb0EEEvNS_9FwdParamsE,"ax",@progbits
	.align	128
        .global         _ZN10layer_norm31ln_parallel_residual_fwd_kernelINS_13Kernel_traitsIf13__nv_bfloat16S2_S2_fjLj768ELj1ELj4ELj1ELj16ENS_18Kernel_traits_baseILj768EfS2_S2_S2_fjLj128EEEEELb0ELb1ELb0EEEvNS_9FwdParamsE
        .type           _ZN10layer_norm31ln_parallel_residual_fwd_kernelINS_13Kernel_traitsIf13__nv_bfloat16S2_S2_fjLj768ELj1ELj4ELj1ELj16ENS_18Kernel_traits_baseILj768EfS2_S2_S2_fjLj128EEEEELb0ELb1ELb0EEEvNS_9FwdParamsE,@function
        .size           _ZN10layer_norm31ln_parallel_residual_fwd_kernelINS_13Kernel_traitsIf13__nv_bfloat16S2_S2_fjLj768ELj1ELj4ELj1ELj16ENS_18Kernel_traits_baseILj768EfS2_S2_S2_fjLj128EEEEELb0ELb1ELb0EEEvNS_9FwdParamsE,(.L_x_17363 - _ZN10layer_norm31ln_parallel_residual_fwd_kernelINS_13Kernel_traitsIf13__nv_bfloat16S2_S2_fjLj768ELj1ELj4ELj1ELj16ENS_18Kernel_traits_baseILj768EfS2_S2_S2_fjLj128EEEEELb0ELb1ELb0EEEvNS_9FwdParamsE)
        .other          _ZN10layer_norm31ln_parallel_residual_fwd_kernelINS_13Kernel_traitsIf13__nv_bfloat16S2_S2_fjLj768ELj1ELj4ELj1ELj16ENS_18Kernel_traits_baseILj768EfS2_S2_S2_fjLj128EEEEELb0ELb1ELb0EEEvNS_9FwdParamsE,@"STO_CUDA_ENTRY STV_DEFAULT"
_ZN10layer_norm31ln_parallel_residual_fwd_kernelINS_13Kernel_traitsIf13__nv_bfloat16S2_S2_fjLj768ELj1ELj4ELj1ELj16ENS_18Kernel_traits_baseILj768EfS2_S2_S2_fjLj128EEEEELb0ELb1ELb0EEEvNS_9FwdParamsE:
.text._ZN10layer_norm31ln_parallel_residual_fwd_kernelINS_13Kernel_traitsIf13__nv_bfloat16S2_S2_fjLj768ELj1ELj4ELj1ELj16ENS_18Kernel_traits_baseILj768EfS2_S2_S2_fjLj128EEEEELb0ELb1ELb0EEEvNS_9FwdParamsE:
[----:B------:R-:W-:Y:S01]  /*0000*/  LDC R1, c[0x0][0x37c] ;  /* 0x0000df00ff017b82 */ /* 0x000fe20000000800 */
[----:B------:R-:W0:Y:S07]  /*0010*/  S2R R4, SR_TID.X ;  /* 0x0000000000047919 */ /* 0x000e2e0000002100 */
[----:B------:R-:W1:Y:S01]  /*0020*/  LDC R3, c[0x0][0x388] ;  /* 0x0000e200ff037b82 */ /* 0x000e620000000800 */
[----:B------:R-:W2:Y:S01]  /*0030*/  LDCU.64 UR10, c[0x0][0x438] ;  /* 0x00008700ff0a77ac */ /* 0x000ea20008000a00 */
[----:B------:R-:W-:Y:S01]  /*0040*/  BSSY.RECONVERGENT B0, `(.L_x_3503) ;  /* 0x0000050000007945 */ /* 0x000fe20003800200 */
[----:B------:R-:W3:Y:S05]  /*0050*/  LDCU.64 UR8, c[0x0][0x3a0] ;  /* 0x00007400ff0877ac */ /* 0x000eea0008000a00 */
[----:B------:R-:W4:Y:S01]  /*0060*/  S2UR UR4, SR_CTAID.X ;  /* 0x00000000000479c3 */ /* 0x000f220000002500 */
[----:B------:R-:W0:Y:S07]  /*0070*/  LDCU.64 UR6, c[0x0][0x358] ;  /* 0x00006b00ff0677ac */ /* 0x000e2e0008000a00 */
[----:B------:R-:W3:Y:S01]  /*0080*/  LDC.64 R6, c[0x0][0x398] ;  /* 0x0000e600ff067b82 */ /* 0x000ee20000000a00 */
[----:B--2---:R-:W-:-:S04]  /*0090*/  UISETP.NE.U32.AND UP0, UPT, UR10, URZ, UPT ;  /* 0x000000ff0a00728c */ /* 0x004fc8000bf05070 */
[----:B------:R-:W-:Y:S01]  /*00a0*/  UISETP.NE.AND.EX UP0, UPT, UR11, URZ, UPT, UP0 ;  /* 0x000000ff0b00728c */ /* 0x000fe2000bf05300 */
[----:B-1----:R-:W-:-:S04]  /*00b0*/  SHF.R.S32.HI R0, RZ, 0x1f, R3 ;  /* 0x0000001fff007819 */ /* 0x002fc80000011403 */
[----:B------:R-:W-:Y:S02]  /*00c0*/  LEA.HI R0, R0, R3, RZ, 0x3 ;  /* 0x0000000300007211 */ /* 0x000fe400078f18ff */
[----:B0-----:R-:W-:Y:S01]  /*00d0*/  LOP3.LUT R3, R4, 0x1f, RZ, 0xc, !PT ;  /* 0x0000001f04037812 */ /* 0x001fe200078e0cff */
[----:B----4-:R-:W-:Y:S01]  /*00e0*/  USHF.L.U32 UR4, UR4, 0x2, URZ ;  /* 0x0000000204047899 */ /* 0x010fe200080006ff */
[----:B------:R-:W-:Y:S02]  /*00f0*/  SHF.R.U32.HI R64, RZ, 0x5, R4 ;  /* 0x00000005ff407819 */ /* 0x000fe40000011604 */
[----:B------:R-:W-:Y:S02]  /*0100*/  LEA.HI.SX32 R2, R0, R3, 0x1d ;  /* 0x0000000300027211 */ /* 0x000fe400078feaff */
[----:B------:R-:W-:Y:S02]  /*0110*/  LOP3.LUT R3, R4, 0x1f, RZ, 0xc0, !PT ;  /* 0x0000001f04037812 */ /* 0x000fe400078ec0ff */
[----:B------:R-:W-:-:S02]  /*0120*/  LOP3.LUT R64, R64, UR4, RZ, 0xfc, !PT ;  /* 0x0000000440407c12 */ /* 0x000fc4000f8efcff */
[----:B---3--:R-:W-:-:S04]  /*0130*/  LOP3.LUT P1, RZ, R6, UR8, RZ, 0xfc, !PT ;  /* 0x0000000806ff7c12 */ /* 0x008fc8000f82fcff */
[----:B------:R-:W-:Y:S01]  /*0140*/  LOP3.LUT P1, RZ, R7, UR9, RZ, 0xfc, P1 ;  /* 0x0000000907ff7c12 */ /* 0x000fe2000882fcff */
[----:B------:R-:W-:-:S12]  /*0150*/  BRA.U !UP0, `(.L_x_3504) ;  /* 0x0000000108807547 */ /* 0x000fd8000b800000 */
        /* <DEDUP_REMOVED lines=10> */
[----:B-1----:R-:W-:-:S03]  /*0200*/  @P0 IMAD.WIDE.U32 R6, R3, 0x20, R6 ;  /* 0x0000002003060825 */ /* 0x002fc600078e0006 */
[----:B------:R0:W5:Y:S04]  /*0210*/  @P0 LDG.E.128 R48, desc[UR6][R4.64+0x10] ;  /* 0x0000100604300981 */ /* 0x000168000c1e1d00 */
[----:B------:R0:W5:Y:S01]  /*0220*/  @P0 LD.E.128 R44, desc[UR6][R6.64] ;  /* 0x00000006062c0980 */ /* 0x000162000c101d00 */
[----:B--2---:R-:W-:-:S03]  /*0230*/  @P2 IMAD.WIDE.U32 R8, R13, 0x20, R8 ;  /* 0x000000200d082825 */ /* 0x004fc600078e0008 */
[----:B------:R0:W5:Y:S04]  /*0240*/  @P0 LD.E.128 R40, desc[UR6][R6.64+0x10] ;  /* 0x0000100606280980 */ /* 0x000168000c101d00 */
[----:B------:R0:W5:Y:S01]  /*0250*/  @P2 LDG.E.128 R36, desc[UR6][R8.64] ;  /* 0x0000000608242981 */ /* 0x000162000c1e1d00 */
[----:B---3--:R-:W-:-:S03]  /*0260*/  @P2 IMAD.WIDE.U32 R10, R13, 0x20, R10 ;  /* 0x000000200d0a2825 */ /* 0x008fc600078e000a */
[----:B------:R0:W5:Y:S04]  /*0270*/  @P2 LDG.E.128 R32, desc[UR6][R8.64+0x10] ;  /* 0x0000100608202981 */ /* 0x000168000c1e1d00 */
[----:B------:R0:W5:Y:S04]  /*0280*/  @P2 LD.E.128 R28, desc[UR6][R10.64] ;  /* 0x000000060a1c2980 */ /* 0x000168000c101d00 */
[----:B------:R0:W5:Y:S01]  /*0290*/  @P2 LD.E.128 R24, desc[UR6][R10.64+0x10] ;  /* 0x000010060a182980 */ /* 0x000162000c101d00 */
[----:B------:R-:W-:Y:S02]  /*02a0*/  ISETP.GE.U32.AND P3, PT, R2, 0x60, PT ;  /* 0x000000600200780c */ /* 0x000fe40003f66070 */
[----:B------:R-:W-:-:S11]  /*02b0*/  @P2 IADD3 R13, PT, PT, R13, 0x20, RZ ;  /* 0x000000200d0d2810 */ /* 0x000fd60007ffe0ff */
[----:B0-----:R-:W-:Y:S05]  /*02c0*/  @!P3 BRA `(.L_x_3505) ;  /* 0x00000000009cb947 */ /* 0x001fea0003800000 */
[----:B------:R-:W0:Y:S08]  /*02d0*/  LDC.64 R4, c[0x0][0x3d0] ;  /* 0x0000f400ff047b82 */ /* 0x000e300000000a00 */
[----:B------:R-:W1:Y:S01]  /*02e0*/  LDC.64 R6, c[0x0][0x438] ;  /* 0x00010e00ff067b82 */ /* 0x000e620000000a00 */
[----:B0-----:R-:W-:-:S05]  /*02f0*/  IMAD.WIDE.U32 R4, R13, 0x20, R4 ;  /* 0x000000200d047825 */ /* 0x001fca00078e0004 */
[----:B------:R0:W5:Y:S01]  /*0300*/  LDG.E.128 R20, desc[UR6][R4.64] ;  /* 0x0000000604147981 */ /* 0x000162000c1e1d00 */
[----:B-1----:R-:W-:-:S03]  /*0310*/  IMAD.WIDE.U32 R6, R13, 0x20, R6 ;  /* 0x000000200d067825 */ /* 0x002fc600078e0006 */
[----:B------:R0:W5:Y:S04]  /*0320*/  LDG.E.128 R16, desc[UR6][R4.64+0x10] ;  /* 0x0000100604107981 */ /* 0x000168000c1e1d00 */
[----:B------:R0:W5:Y:S04]  /*0330*/  LD.E.128 R12, desc[UR6][R6.64] ;  /* 0x00000006060c7980 */ /* 0x000168000c101d00 */
[----:B------:R0:W5:Y:S01]  /*0340*/  LD.E.128 R8, desc[UR6][R6.64+0x10] ;  /* 0x0000100606087980 */ /* 0x000162000c101d00 */
[----:B------:R-:W-:Y:S05]  /*0350*/  BRA `(.L_x_3505) ;  /* 0x0000000000787947 */ /* 0x000fea0003800000 */
.L_x_3504:
[C---:B------:R-:W-:Y:S02]  /*0360*/  ISETP.GE.U32.AND P2, PT, R2.reuse, 0x40, PT ;  /* 0x000000400200780c */ /* 0x040fe40003f46070 */
[C---:B------:R-:W-:Y:S02]  /*0370*/  ISETP.GE.U32.AND P3, PT, R2.reuse, 0x60, PT ;  /* 0x000000600200780c */ /* 0x040fe40003f66070 */
[----:B------:R-:W-:Y:S02]  /*0380*/  ISETP.GE.U32.AND P0, PT, R2, 0x20, PT ;  /* 0x000000200200780c */ /* 0x000fe40003f06070 */
[----:B------:R-:W-:-:S07]  /*0390*/  MOV R27, R3 ;  /* 0x00000003001b7202 */ /* 0x000fce0000000f00 */
[----:B------:R-:W0:Y:S04]  /*03a0*/  @P2 LDC.64 R4, c[0x0][0x3d0] ;  /* 0x0000f400ff042b82 */ /* 0x000e280000000a00 */
[----:B------:R-:W-:-:S04]  /*03b0*/  @P0 LOP3.LUT R27, R3, 0x20, RZ, 0xfc, !PT ;  /* 0x00000020031b0812 */ /* 0x000fc800078efcff */
[----:B------:R-:W1:Y:S08]  /*03c0*/  @P3 LDC.64 R6, c[0x0][0x3d0] ;  /* 0x0000f400ff063b82 */ /* 0x000e700000000a00 */
[----:B------:R-:W2:Y:S01]  /*03d0*/  @P0 LDC.64 R24, c[0x0][0x3d0] ;  /* 0x0000f400ff180b82 */ /* 0x000ea20000000a00 */
[C---:B0-----:R-:W-:Y:S01]  /*03e0*/  @P2 IMAD.WIDE.U32 R4, R27.reuse, 0x20, R4 ;  /* 0x000000201b042825 */ /* 0x041fe200078e0004 */
[----:B------:R-:W-:-:S04]  /*03f0*/  @P2 IADD3 R27, PT, PT, R27, 0x20, RZ ;  /* 0x000000201b1b2810 */ /* 0x000fc80007ffe0ff */
[----:B------:R-:W5:Y:S01]  /*0400*/  @P2 LDG.E.128 R36, desc[UR6][R4.64] ;  /* 0x0000000604242981 */ /* 0x000f62000c1e1d00 */
[----:B-1----:R-:W-:-:S03]  /*0410*/  @P3 IMAD.WIDE.U32 R6, R27, 0x20, R6 ;  /* 0x000000201b063825 */ /* 0x002fc600078e0006 */
[----:B------:R-:W5:Y:S04]  /*0420*/  @P2 LDG.E.128 R32, desc[UR6][R4.64+0x10] ;  /* 0x0000100604202981 */ /* 0x000f68000c1e1d00 */
[----:B------:R-:W5:Y:S01]  /*0430*/  @P3 LDG.E.128 R20, desc[UR6][R6.64] ;  /* 0x0000000606143981 */ /* 0x000f62000c1e1d00 */
[----:B--2---:R-:W-:-:S03]  /*0440*/  @P0 IMAD.WIDE.U32 R40, R3, 0x20, R24 ;  /* 0x0000002003280825 */ /* 0x004fc600078e0018 */
[----:B------:R-:W5:Y:S01]  /*0450*/  @P3 LDG.E.128 R16, desc[UR6][R6.64+0x10] ;  /* 0x0000100606103981 */ /* 0x000f62000c1e1d00 */
[----:B------:R-:W-:Y:S02]  /*0460*/  CS2R R26, SRZ ;  /* 0x00000000001a7805 */ /* 0x000fe4000001ff00 */
[----:B------:R-:W-:Y:S02]  /*0470*/  CS2R R24, SRZ ;  /* 0x0000000000187805 */ /* 0x000fe4000001ff00 */
[----:B------:R-:W-:Y:S01]  /*0480*/  CS2R R30, SRZ ;  /* 0x00000000001e7805 */ /* 0x000fe2000001ff00 */
[----:B------:R-:W5:Y:S01]  /*0490*/  @P0 LDG.E.128 R52, desc[UR6][R40.64] ;  /* 0x0000000628340981 */ /* 0x000f62000c1e1d00 */
[----:B------:R-:W-:Y:S02]  /*04a0*/  CS2R R28, SRZ ;  /* 0x00000000001c7805 */ /* 0x000fe4000001ff00 */
[----:B------:R-:W-:Y:S02]  /*04b0*/  CS2R R42, SRZ ;  /* 0x00000000002a7805 */ /* 0x000fe4000001ff00 */
[----:B------:R-:W-:Y:S01]  /*04c0*/  CS2R R46, SRZ ;  /* 0x00000000002e7805 */ /* 0x000fe2000001ff00 */
[----:B------:R0:W5:Y:S01]  /*04d0*/  @P0 LDG.E.128 R48, desc[UR6][R40.64+0x10] ;  /* 0x0000100628300981 */ /* 0x000162000c1e1d00 */
[----:B------:R-:W-:-:S02]  /*04e0*/  CS2R R44, SRZ ;  /* 0x00000000002c7805 */ /* 0x000fc4000001ff00 */
[----:B------:R-:W-:Y:S02]  /*04f0*/  @P3 CS2R R10, SRZ ;  /* 0x00000000000a3805 */ /* 0x000fe4000001ff00 */
[----:B------:R-:W-:Y:S02]  /*0500*/  @P3 CS2R R8, SRZ ;  /* 0x0000000000083805 */ /* 0x000fe4000001ff00 */
[----:B------:R-:W-:Y:S02]  /*0510*/  @P3 CS2R R14, SRZ ;  /* 0x00000000000e3805 */ /* 0x000fe4000001ff00 */
[----:B------:R-:W-:Y:S02]  /*0520*/  @P3 CS2R R12, SRZ ;  /* 0x00000000000c3805 */ /* 0x000fe4000001ff00 */
[----:B0-----:R-:W-:-:S07]  /*0530*/  CS2R R40, SRZ ;  /* 0x0000000000287805 */ /* 0x001fce000001ff00 */
.L_x_3505:
[----:B------:R-:W-:Y:S05]  /*0540*/  BSYNC.RECONVERGENT B0 ;  /* 0x0000000000007941 */ /* 0x000fea0003800200 */
.L_x_3503:
        /* <DEDUP_REMOVED lines=10> */
.L_x_3531:
        /* <DEDUP_REMOVED lines=26> */
[C---:B-----5:R-:W-:Y:S02]  /*0790*/  PRMT R56, R60.reuse, 0x7632, R56 ;  /* 0x000076323c387816 */ /* 0x060fe40000000038 */
[----:B------:R-:W-:Y:S02]  /*07a0*/  SHF.L.U32 R60, R60, 0x10, RZ ;  /* 0x000000103c3c7819 */ /* 0x000fe400000006ff */
[----:B------:R-:W-:Y:S02]  /*07b0*/  SHF.L.U32 R57, R4, 0x10, RZ ;  /* 0x0000001004397819 */ /* 0x000fe400000006ff */
[----:B------:R-:W-:Y:S02]  /*07c0*/  PRMT R58, R61, 0x7632, R58 ;  /* 0x000076323d3a7816 */ /* 0x000fe4000000003a */
[----:B------:R-:W-:Y:S01]  /*07d0*/  PRMT R59, R5, 0x7632, R59 ;  /* 0x00007632053b7816 */ /* 0x000fe2000000003b */
[--C-:B------:R-:W-:Y:S01]  /*07e0*/  FADD.FTZ R60, R60, R57.reuse ;  /* 0x000000393c3c7221 */ /* 0x100fe20000010000 */
[----:B------:R-:W-:-:S02]  /*07f0*/  PRMT R57, R4, 0x7632, R57 ;  /* 0x0000763204397816 */ /* 0x000fc40000000039 */
        /* <DEDUP_REMOVED lines=8> */
[----:B------:R-:W-:-:S02]  /*0880*/  PRMT R69, R63, 0x7632, R69 ;  /* 0x000076323f457816 */ /* 0x000fc40000000045 */
[----:B------:R-:W-:Y:S01]  /*0890*/  SHF.L.U32 R63, R63, 0x10, RZ ;  /* 0x000000103f3f7819 */ /* 0x000fe200000006ff */
[----:B------:R-:W-:Y:S01]  /*08a0*/  FADD.FTZ R58, R58, R59 ;  /* 0x0000003b3a3a7221 */ /* 0x000fe20000010000 */
[----:B------:R-:W-:Y:S01]  /*08b0*/  SHF.L.U32 R82, R7, 0x10, RZ ;  /* 0x0000001007527819 */ /* 0x000fe200000006ff */
[----:B------:R-:W-:Y:S01]  /*08c0*/  IMAD.U32 R69, R69, 0x10000, RZ ;  /* 0x0001000045457824 */ /* 0x000fe200078e00ff */
[C---:B------:R-:W-:Y:S01]  /*08d0*/  PRMT R65, R62.reuse, 0x7632, R65 ;  /* 0x000076323e417816 */ /* 0x040fe20000000041 */
[----:B------:R-:W-:Y:S01]  /*08e0*/  IMAD.U32 R62, R62, 0x10000, RZ ;  /* 0x000100003e3e7824 */ /* 0x000fe200078e00ff */
[C---:B------:R-:W-:Y:S01]  /*08f0*/  SHF.L.U32 R61, R6.reuse, 0x10, RZ ;  /* 0x00000010063d7819 */ /* 0x040fe200000006ff */
[----:B------:R-:W-:Y:S01]  /*0900*/  FADD.FTZ R82, R63, R82 ;  /* 0x000000523f527221 */ /* 0x000fe20000010000 */
[----:B------:R-:W-:Y:S02]  /*0910*/  PRMT R56, R6, 0x7632, R56 ;  /* 0x0000763206387816 */ /* 0x000fe40000000038 */
        /* <DEDUP_REMOVED lines=28> */
.L_x_3509:
[C---:B-----5:R-:W-:Y:S01]  /*0ae0*/  PRMT R59, R60.reuse, 0x7632, R59 ;  /* 0x000076323c3b7816 */ /* 0x060fe2000000003b */
[----:B------:R-:W-:Y:S01]  /*0af0*/  IMAD.U32 R60, R60, 0x10000, RZ ;  /* 0x000100003c3c7824 */ /* 0x000fe200078e00ff */
[----:B------:R-:W-:Y:S01]  /*0b00*/  PRMT R79, R62, 0x7632, R79 ;  /* 0x000076323e4f7816 */ /* 0x000fe2000000004f */
[----:B------:R-:W-:Y:S01]  /*0b10*/  IMAD.U32 R69, R6, 0x10000, RZ ;  /* 0x0001000006457824 */ /* 0x000fe200078e00ff */
[----:B------:R-:W-:Y:S02]  /*0b20*/  SHF.L.U32 R65, R4, 0x10, RZ ;  /* 0x0000001004417819 */ /* 0x000fe400000006ff */
[----:B------:R-:W-:Y:S01]  /*0b30*/  PRMT R78, R61, 0x7632, R78 ;  /* 0x000076323d4e7816 */ /* 0x000fe2000000004e */
[----:B------:R-:W-:Y:S01]  /*0b40*/  IMAD.U32 R80, R79, 0x10000, RZ ;  /* 0x000100004f507824 */ /* 0x000fe200078e00ff */
[----:B------:R-:W-:Y:S01]  /*0b50*/  PRMT R82, R63, 0x7632, R82 ;  /* 0x000076323f527816 */ /* 0x000fe20000000052 */
[----:B------:R-:W-:Y:S01]  /*0b60*/  FADD.FTZ R65, R60, R65 ;  /* 0x000000413c417221 */ /* 0x000fe20000010000 */
[----:B------:R-:W-:-:S02]  /*0b70*/  PRMT R0, R4, 0x7632, R0 ;  /* 0x0000763204007816 */ /* 0x000fc40000000000 */
[----:B------:R-:W-:Y:S02]  /*0b80*/  PRMT R56, R5, 0x7632, R56 ;  /* 0x0000763205387816 */ /* 0x000fe40000000038 */
[----:B------:R-:W-:Y:S01]  /*0b90*/  PRMT R57, R6, 0x7632, R57 ;  /* 0x0000763206397816 */ /* 0x000fe20000000039 */
[----:B------:R-:W-:Y:S01]  /*0ba0*/  IMAD.U32 R0, R0, 0x10000, RZ ;  /* 0x0001000000007824 */ /* 0x000fe200078e00ff */
[----:B------:R-:W-:Y:S02]  /*0bb0*/  PRMT R58, R7, 0x7632, R58 ;  /* 0x00007632073a7816 */ /* 0x000fe4000000003a */
[----:B------:R-:W-:Y:S02]  /*0bc0*/  SHF.L.U32 R61, R61, 0x10, RZ ;  /* 0x000000103d3d7819 */ /* 0x000fe400000006ff */
[----:B------:R-:W-:Y:S02]  /*0bd0*/  SHF.L.U32 R62, R62, 0x10, RZ ;  /* 0x000000103e3e7819 */ /* 0x000fe400000006ff */
        /* <DEDUP_REMOVED lines=21> */
.L_x_3508:
[----:B------:R-:W-:Y:S05]  /*0d30*/  @!P2 BRA `(.L_x_3511) ;  /* 0x000000000084a947 */ /* 0x000fea0003800000 */
[----:B-----5:R-:W-:Y:S01]  /*0d40*/  PRMT R82, R63, 0x7632, R82 ;  /* 0x000076323f527816 */ /* 0x020fe20000000052 */
[----:B------:R-:W-:Y:S01]  /*0d50*/  IMAD.U32 R68, R73, 0x10000, RZ ;  /* 0x0001000049447824 */ /* 0x000fe200078e00ff */
[----:B------:R-:W-:Y:S02]  /*0d60*/  PRMT R56, R60, 0x7632, R56 ;  /* 0x000076323c387816 */ /* 0x000fe40000000038 */
[----:B------:R-:W-:Y:S02]  /*0d70*/  PRMT R58, R61, 0x7632, R58 ;  /* 0x000076323d3a7816 */ /* 0x000fe4000000003a */
[----:B------:R-:W-:Y:S02]  /*0d80*/  PRMT R59, R62, 0x7632, R59 ;  /* 0x000076323e3b7816 */ /* 0x000fe4000000003b */
[----:B------:R-:W-:Y:S01]  /*0d90*/  SHF.L.U32 R57, R0, 0x10, RZ ;  /* 0x0000001000397819 */ /* 0x000fe200000006ff */
[----:B------:R-:W-:Y:S01]  /*0da0*/  IMAD.U32 R0, R79, 0x10000, RZ ;  /* 0x000100004f007824 */ /* 0x000fe200078e00ff */
[----:B------:R-:W-:Y:S01]  /*0db0*/  SHF.L.U32 R81, R78, 0x10, RZ ;  /* 0x000000104e517819 */ /* 0x000fe200000006ff */
[----:B------:R-:W-:Y:S01]  /*0dc0*/  IMAD.U32 R58, R58, 0x10000, RZ ;  /* 0x000100003a3a7824 */ /* 0x000fe200078e00ff */
[----:B------:R-:W-:-:S02]  /*0dd0*/  SHF.L.U32 R79, R80, 0x10, RZ ;  /* 0x00000010504f7819 */ /* 0x000fc400000006ff */
[----:B------:R-:W-:Y:S01]  /*0de0*/  SHF.L.U32 R82, R82, 0x10, RZ ;  /* 0x0000001052527819 */ /* 0x000fe200000006ff */
[----:B------:R-:W-:Y:S01]  /*0df0*/  FADD.FTZ R81, R58, R81 ;  /* 0x000000513a517221 */ /* 0x000fe20000010000 */
        /* <DEDUP_REMOVED lines=21> */
.L_x_3511:
[----:B-----5:R-:W-:Y:S01]  /*0f50*/  PRMT R82, R60, 0x7632, R82 ;  /* 0x000076323c527816 */ /* 0x020fe20000000052 */
[----:B------:R-:W-:Y:S01]  /*0f60*/  IMAD.U32 R78, R63, 0x10000, RZ ;  /* 0x000100003f4e7824 */ /* 0x000fe200078e00ff */
        /* <DEDUP_REMOVED lines=10> */
.L_x_3510:
[----:B------:R-:W0:Y:S01]  /*1010*/  @P1 LDC.64 R60, c[0x0][0x3a8] ;  /* 0x0000ea00ff3c1b82 */ /* 0x000e220000000a00 */
[C---:B------:R-:W-:Y:S02]  /*1020*/  VIADD R0, R93.reuse, 0x20 ;  /* 0x000000205d007836 */ /* 0x040fe40000000000 */
[----:B0-----:R-:W-:-:S05]  /*1030*/  @P1 IMAD.WIDE.U32 R60, R93, 0x10, R60 ;  /* 0x000000105d3c1825 */ /* 0x001fca00078e003c */
[----:B------:R0:W-:Y:S02]  /*1040*/  @P1 STG.E.128 desc[UR6][R60.64], R56 ;  /* 0x000000383c001986 */ /* 0x0001e4000c101d06 */
.L_x_3507:
[----:B------:R-:W-:Y:S05]  /*1050*/  BSYNC.RECONVERGENT B0 ;  /* 0x0000000000007941 */ /* 0x000fea0003800200 */
.L_x_3506:
        /* <DEDUP_REMOVED lines=40> */
.L_x_3515:
[C---:B-----5:R-:W-:Y:S02]  /*12e0*/  PRMT R57, R60.reuse, 0x7632, R57 ;  /* 0x000076323c397816 */ /* 0x060fe40000000039 */
[----:B------:R-:W-:Y:S02]  /*12f0*/  SHF.L.U32 R60, R60, 0x10, RZ ;  /* 0x000000103c3c7819 */ /* 0x000fe400000006ff */
[----:B------:R-:W-:Y:S02]  /*1300*/  PRMT R87, R62, 0x7632, R87 ;  /* 0x000076323e577816 */ /* 0x000fe40000000057 */
[----:B------:R-:W-:Y:S02]  /*1310*/  SHF.L.U32 R59, R72, 0x10, RZ ;  /* 0x00000010483b7819 */ /* 0x000fe400000006ff */
[C---:B------:R-:W-:Y:S01]  /*1320*/  PRMT R58, R61.reuse, 0x7632, R58 ;  /* 0x000076323d3a7816 */ /* 0x040fe2000000003a */
[----:B------:R-:W-:Y:S01]  /*1330*/  IMAD.U32 R61, R61, 0x10000, RZ ;  /* 0x000100003d3d7824 */ /* 0x000fe200078e00ff */
[----:B------:R-:W-:Y:S01]  /*1340*/  PRMT R94, R63, 0x7632, R94 ;  /* 0x000076323f5e7816 */ /* 0x000fe2000000005e */
[----:B------:R-:W-:Y:S01]  /*1350*/  FADD.FTZ R66, R59, R60 ;  /* 0x0000003c3b427221 */ /* 0x000fe20000010000 */
        /* <DEDUP_REMOVED lines=23> */
[----:B------:R-:W-:Y:S01]  /*14d0*/  F2FP.BF16.F32.PACK_AB R56, R85, R66 ;  /* 0x000000425538723e */ /* 0x000fe200000010ff */
[----:B------:R-:W-:Y:S06]  /*14e0*/  BRA `(.L_x_3516) ;  /* 0x0000000400707947 */ /* 0x000fec0003800000 */
.L_x_3514:
[----:B------:R-:W-:-:S04]  /*14f0*/  UISETP.NE.U32.AND UP0, UPT, UR12, URZ, UPT ;  /* 0x000000ff0c00728c */ /* 0x000fc8000bf05070 */
[----:B------:R-:W-:-:S09]  /*1500*/  UISETP.NE.AND.EX UP0, UPT, UR13, URZ, UPT, UP0 ;  /* 0x000000ff0d00728c */ /* 0x000fd2000bf05300 */
[----:B------:R-:W-:Y:S05]  /*1510*/  BRA.U UP0, `(.L_x_3517) ;  /* 0x0000000100947547 */ /* 0x000fea000b800000 */
[C---:B-----5:R-:W-:Y:S01]  /*1520*/  PRMT R83, R60.reuse, 0x7632, R83 ;  /* 0x000076323c537816 */ /* 0x060fe20000000053 */
[----:B------:R-:W-:Y:S01]  /*1530*/  IMAD.U32 R60, R60, 0x10000, RZ ;  /* 0x000100003c3c7824 */ /* 0x000fe200078e00ff */
[----:B------:R-:W-:Y:S01]  /*1540*/  SHF.L.U32 R57, R4, 0x10, RZ ;  /* 0x0000001004397819 */ /* 0x000fe200000006ff */
[----:B------:R-:W-:Y:S01]  /*1550*/  IMAD.U32 R71, R6, 0x10000, RZ ;  /* 0x0001000006477824 */ /* 0x000fe200078e00ff */
[C---:B------:R-:W-:Y:S02]  /*1560*/  PRMT R84, R61.reuse, 0x7632, R84 ;  /* 0x000076323d547816 */ /* 0x040fe40000000054 */
[----:B------:R-:W-:Y:S01]  /*1570*/  SHF.L.U32 R61, R61, 0x10, RZ ;  /* 0x000000103d3d7819 */ /* 0x000fe200000006ff */
[----:B------:R-:W-:Y:S01]  /*1580*/  FADD.FTZ R66, R57, R60 ;  /* 0x0000003c39427221 */ /* 0x000fe20000010000 */
[----:B------:R-:W-:Y:S02]  /*1590*/  PRMT R86, R62, 0x7632, R86 ;  /* 0x000076323e567816 */ /* 0x000fe40000000056 */
        /* <DEDUP_REMOVED lines=29> */
.L_x_3517:
[C---:B-----5:R-:W-:Y:S02]  /*1770*/  PRMT R66, R61.reuse, 0x7632, R66 ;  /* 0x000076323d427816 */ /* 0x060fe40000000042 */
[----:B------:R-:W-:Y:S02]  /*1780*/  SHF.L.U32 R61, R61, 0x10, RZ ;  /* 0x000000103d3d7819 */ /* 0x000fe400000006ff */
[----:B------:R-:W-:Y:S02]  /*1790*/  SHF.L.U32 R56, R5, 0x10, RZ ;  /* 0x0000001005387819 */ /* 0x000fe400000006ff */
[C---:B------:R-:W-:Y:S02]  /*17a0*/  PRMT R58, R60.reuse, 0x7632, R58 ;  /* 0x000076323c3a7816 */ /* 0x040fe4000000003a */
[----:B------:R-:W-:Y:S01]  /*17b0*/  SHF.L.U32 R60, R60, 0x10, RZ ;  /* 0x000000103c3c7819 */ /* 0x000fe200000006ff */
[----:B------:R-:W-:Y:S01]  /*17c0*/  FADD.FTZ R70, R56, R61 ;  /* 0x0000003d38467221 */ /* 0x000fe20000010000 */
[----:B------:R-:W-:-:S02]  /*17d0*/  SHF.L.U32 R57, R4, 0x10, RZ ;  /* 0x0000001004397819 */ /* 0x000fc400000006ff */
[----:B------:R-:W-:Y:S02]  /*17e0*/  PRMT R56, R4, 0x7632, R56 ;  /* 0x0000763204387816 */ /* 0x000fe40000000038 */
[----:B------:R-:W-:Y:S01]  /*17f0*/  SHF.L.U32 R59, R58, 0x10, RZ ;  /* 0x000000103a3b7819 */ /* 0x000fe200000006ff */
[----:B------:R-:W-:Y:S01]  /*1800*/  FADD.FTZ R60, R57, R60 ;  /* 0x0000003c393c7221 */ /* 0x000fe20000010000 */
[----:B------:R-:W-:Y:S01]  /*1810*/  PRMT R71, R62, 0x7632, R71 ;  /* 0x000076323e477816 */ /* 0x000fe20000000047 */
[----:B------:R-:W-:Y:S01]  /*1820*/  IMAD.U32 R56, R56, 0x10000, RZ ;  /* 0x0001000038387824 */ /* 0x000fe200078e00ff */
[----:B------:R-:W-:Y:S01]  /*1830*/  SHF.L.U32 R61, R6, 0x10, RZ ;  /* 0x00000010063d7819 */ /* 0x000fe200000006ff */
        /* <DEDUP_REMOVED lines=11> */
[----:B------:R-:W-:Y:S02]  /*18f0*/  PRMT R58, R6, 0x7632, R58 ;  /* 0x00007632063a7816 */ /* 0x000fe4000000003a */
[----:B------:R-:W-:Y:S01]  /*1900*/  PRMT R59, R7, 0x7632, R59 ;  /* 0x00007632073b7816 */ /* 0x000fe2000000003b */
        /* <DEDUP_REMOVED lines=26> */
.L_x_3516:
[----:B------:R-:W0:Y:S02]  /*1ab0*/  @P1 LDC.64 R60, c[0x0][0x3a8] ;  /* 0x0000ea00ff3c1b82 */ /* 0x000e240000000a00 */
[----:B0-----:R-:W-:-:S04]  /*1ac0*/  @P1 IMAD.WIDE.U32 R60, R0, 0x10, R60 ;  /* 0x00000010003c1825 */ /* 0x001fc800078e003c */
[----:B------:R-:W-:Y:S01]  /*1ad0*/  VIADD R0, R0, 0x20 ;  /* 0x0000002000007836 */ /* 0x000fe20000000000 */
[----:B------:R0:W-:Y:S06]  /*1ae0*/  @P1 STG.E.128 desc[UR6][R60.64], R56 ;  /* 0x000000383c001986 */ /* 0x0001ec000c101d06 */
.L_x_3513:
[----:B------:R-:W-:Y:S05]  /*1af0*/  BSYNC.RECONVERGENT B0 ;  /* 0x0000000000007941 */ /* 0x000fea0003800200 */
.L_x_3512:
[----:B------:R-:W-:Y:S01]  /*1b00*/  ISETP.GE.U32.AND P2, PT, R2, 0x60, PT ;  /* 0x000000600200780c */ /* 0x000fe20003f46070 */
[----:B------:R-:W-:-:S12]  /*1b10*/  BSSY.RECONVERGENT B0, `(.L_x_3518) ;  /* 0x00000a6000007945 */ /* 0x000fd80003800200 */
[----:B------:R-:W-:Y:S05]  /*1b20*/  @!P2 BRA `(.L_x_3519) ;  /* 0x000000080090a947 */ /* 0x000fea0003800000 */
[----:B------:R-:W-:Y:S01]  /*1b30*/  ISETP.NE.U32.AND P0, PT, RZ, UR12, PT ;  /* 0x0000000cff007c0c */ /* 0x000fe2000bf05070 */
[----:B0-----:R-:W0:Y:S03]  /*1b40*/  LDC.64 R60, c[0x0][0x390] ;  /* 0x0000e400ff3c7b82 */ /* 0x001e260000000a00 */
        /* <DEDUP_REMOVED lines=34> */
.L_x_3521:
[C---:B-----5:R-:W-:Y:S02]  /*1d70*/  PRMT R57, R60.reuse, 0x7632, R57 ;  /* 0x000076323c397816 */ /* 0x060fe40000000039 */
[----:B------:R-:W-:Y:S02]  /*1d80*/  SHF.L.U32 R60, R60, 0x10, RZ ;  /* 0x000000103c3c7819 */ /* 0x000fe400000006ff */
[----:B------:R-:W-:Y:S02]  /*1d90*/  SHF.L.U32 R67, R72, 0x10, RZ ;  /* 0x0000001048437819 */ /* 0x000fe400000006ff */
[C---:B------:R-:W-:Y:S01]  /*1da0*/  PRMT R92, R63.reuse, 0x7632, R92 ;  /* 0x000076323f5c7816 */ /* 0x040fe2000000005c */
[----:B------:R-:W-:Y:S01]  /*1db0*/  IMAD.U32 R63, R63, 0x10000, RZ ;  /* 0x000100003f3f7824 */ /* 0x000fe200078e00ff */
[----:B------:R-:W-:Y:S01]  /*1dc0*/  PRMT R59, R62, 0x7632, R59 ;  /* 0x000076323e3b7816 */ /* 0x000fe2000000003b */
[----:B------:R-:W-:Y:S01]  /*1dd0*/  FADD.FTZ R67, R67, R60 ;  /* 0x0000003c43437221 */ /* 0x000fe20000010000 */
[C---:B------:R-:W-:Y:S01]  /*1de0*/  PRMT R58, R61.reuse, 0x7632, R58 ;  /* 0x000076323d3a7816 */ /* 0x040fe2000000003a */
[----:B------:R-:W-:Y:S01]  /*1df0*/  IMAD.U32 R61, R61, 0x10000, RZ ;  /* 0x000100003d3d7824 */ /* 0x000fe200078e00ff */
[----:B------:R-:W-:-:S02]  /*1e00*/  SHF.L.U32 R60, R92, 0x10, RZ ;  /* 0x000000105c3c7819 */ /* 0x000fc400000006ff */
[----:B------:R-:W-:Y:S02]  /*1e10*/  SHF.L.U32 R89, R89, 0x10, RZ ;  /* 0x0000001059597819 */ /* 0x000fe400000006ff */
[----:B------:R-:W-:Y:S02]  /*1e20*/  SHF.L.U32 R92, R59, 0x10, RZ ;  /* 0x000000103b5c7819 */ /* 0x000fe400000006ff */
[----:B------:R-:W-:Y:S02]  /*1e30*/  SHF.L.U32 R56, R91, 0x10, RZ ;  /* 0x000000105b387819 */ /* 0x000fe400000006ff */
[----:B------:R-:W-:Y:S01]  /*1e40*/  SHF.L.U32 R90, R90, 0x10, RZ ;  /* 0x000000105a5a7819 */ /* 0x000fe200000006ff */
[----:B------:R-:W-:Y:S01]  /*1e50*/  FADD.FTZ R92, R92, R89 ;  /* 0x000000595c5c7221 */ /* 0x000fe20000010000 */
[----:B------:R-:W-:Y:S02]  /*1e60*/  SHF.L.U32 R59, R58, 0x10, RZ ;  /* 0x000000103a3b7819 */ /* 0x000fe400000006ff */
[----:B------:R-:W-:-:S02]  /*1e70*/  SHF.L.U32 R62, R62, 0x10, RZ ;  /* 0x000000103e3e7819 */ /* 0x000fc400000006ff */
[----:B------:R-:W-:Y:S01]  /*1e80*/  SHF.L.U32 R76, R73, 0x10, RZ ;  /* 0x00000010494c7819 */ /* 0x000fe200000006ff */
[----:B------:R-:W-:Y:S01]  /*1e90*/  FADD.FTZ R89, R59, R90 ;  /* 0x0000005a3b597221 */ /* 0x000fe20000010000 */
[----:B------:R-:W-:Y:S02]  /*1ea0*/  SHF.L.U32 R77, R74, 0x10, RZ ;  /* 0x000000104a4d7819 */ /* 0x000fe400000006ff */
        /* <DEDUP_REMOVED lines=11> */
[----:B------:R-:W-:Y:S01]  /*1f60*/  F2FP.BF16.F32.PACK_AB R56, R90, R67 ;  /* 0x000000435a38723e */ /* 0x000fe200000010ff */
[----:B------:R-:W-:Y:S06]  /*1f70*/  BRA `(.L_x_3522) ;  /* 0x0000000400707947 */ /* 0x000fec0003800000 */
.L_x_3520:
        /* <DEDUP_REMOVED lines=17> */
[----:B------:R-:W-:Y:S02]  /*2090*/  PRMT R57, R5, 0x7632, R57 ;  /* 0x0000763205397816 */ /* 0x000fe40000000039 */
[----:B------:R-:W-:Y:S01]  /*20a0*/  PRMT R58, R6, 0x7632, R58 ;  /* 0x00007632063a7816 */ /* 0x000fe2000000003a */
[----:B------:R-:W-:Y:S01]  /*20b0*/  IMAD.U32 R56, R56, 0x10000, RZ ;  /* 0x0001000038387824 */ /* 0x000fe200078e00ff */
[----:B------:R-:W-:-:S02]  /*20c0*/  PRMT R59, R7, 0x7632, R59 ;  /* 0x00007632073b7816 */ /* 0x000fc4000000003b */
        /* <DEDUP_REMOVED lines=19> */
.L_x_3523:
        /* <DEDUP_REMOVED lines=8> */
[----:B------:R-:W-:Y:S02]  /*2280*/  SHF.L.U32 R57, R4, 0x10, RZ ;  /* 0x0000001004397819 */ /* 0x000fe400000006ff */
[----:B------:R-:W-:Y:S01]  /*2290*/  PRMT R94, R63, 0x7632, R94 ;  /* 0x000076323f5e7816 */ /* 0x000fe2000000005e */
[----:B------:R-:W-:Y:S01]  /*22a0*/  IMAD.U32 R56, R56, 0x10000, RZ ;  /* 0x0001000038387824 */ /* 0x000fe200078e00ff */
[----:B------:R-:W-:Y:S01]  /*22b0*/  SHF.L.U32 R59, R58, 0x10, RZ ;  /* 0x000000103a3b7819 */ /* 0x000fe200000006ff */
[----:B------:R-:W-:Y:S01]  /*22c0*/  FADD.FTZ R60, R57, R60 ;  /* 0x0000003c393c7221 */ /* 0x000fe20000010000 */
[----:B------:R-:W-:Y:S01]  /*22d0*/  SHF.L.U32 R63, R63, 0x10, RZ ;  /* 0x000000103f3f7819 */ /* 0x000fe200000006ff */
[----:B------:R-:W-:Y:S01]  /*22e0*/  IMAD.U32 R94, R94, 0x10000, RZ ;  /* 0x000100005e5e7824 */ /* 0x000fe200078e00ff */
[----:B------:R-:W-:Y:S01]  /*22f0*/  SHF.L.U32 R98, R7, 0x10, RZ ;  /* 0x0000001007627819 */ /* 0x000fe200000006ff */
[----:B------:R-:W-:Y:S01]  /*2300*/  FADD.FTZ R56, R59, R56 ;  /* 0x000000383b387221 */ /* 0x000fe20000010000 */
[----:B------:R-:W-:-:S02]  /*2310*/  PRMT R76, R62, 0x7632, R76 ;  /* 0x000076323e4c7816 */ /* 0x000fc4000000004c */
[----:B------:R-:W-:Y:S01]  /*2320*/  PRMT R57, R5, 0x7632, R57 ;  /* 0x0000763205397816 */ /* 0x000fe20000000039 */
[----:B------:R-:W-:Y:S01]  /*2330*/  FADD.FTZ R98, R98, R63 ;  /* 0x0000003f62627221 */ /* 0x000fe20000010000 */
[----:B------:R-:W-:Y:S02]  /*2340*/  PRMT R58, R6, 0x7632, R58 ;  /* 0x00007632063a7816 */ /* 0x000fe4000000003a */
[----:B------:R-:W-:Y:S02]  /*2350*/  PRMT R59, R7, 0x7632, R59 ;  /* 0x00007632073b7816 */ /* 0x000fe4000000003b */
[----:B------:R-:W-:Y:S02]  /*2360*/  SHF.L.U32 R62, R67, 0x10, RZ ;  /* 0x00000010433e7819 */ /* 0x000fe400000006ff */
        /* <DEDUP_REMOVED lines=29> */
.L_x_3522:
[----:B------:R-:W0:Y:S02]  /*2540*/  @P1 LDC.64 R60, c[0x0][0x3a8] ;  /* 0x0000ea00ff3c1b82 */ /* 0x000e240000000a00 */
[----:B0-----:R-:W-:-:S05]  /*2550*/  @P1 IMAD.WIDE.U32 R60, R0, 0x10, R60 ;  /* 0x00000010003c1825 */ /* 0x001fca00078e003c */
[----:B------:R1:W-:Y:S02]  /*2560*/  @P1 STG.E.128 desc[UR6][R60.64], R56 ;  /* 0x000000383c001986 */ /* 0x0003e4000c101d06 */
.L_x_3519:
[----:B------:R-:W-:Y:S05]  /*2570*/  BSYNC.RECONVERGENT B0 ;  /* 0x0000000000007941 */ /* 0x000fea0003800200 */
.L_x_3518:
[----:B01----:R-:W-:Y:S01]  /*2580*/  FADD.FTZ R61, RZ, R65 ;  /* 0x00000041ff3d7221 */ /* 0x003fe20000010000 */
        /* <DEDUP_REMOVED lines=100> */
.L_x_3543:
[----:B------:R-:W-:Y:S01]  /*2bd0*/  FMUL.FTZ R0, R95, R95 ;  /* 0x0000005f5f007220 */ /* 0x000fe20000410000 */
[----:B------:R-:W-:Y:S01]  /*2be0*/  ISETP.NE.AND P3, PT, R96, RZ, PT ;  /* 0x000000ff6000720c */ /* 0x000fe20003f65270 */
[----:B-1----:R-:W-:Y:S01]  /*2bf0*/  FADD.FTZ R99, R62, R97 ;  /* 0x000000613e637221 */ /* 0x002fe20000010000 */
[----:B------:R-:W1:Y:S01]  /*2c00*/  @!P5 LDC.64 R60, c[0x0][0x3c8] ;  /* 0x0000f200ff3cdb82 */ /* 0x000e620000000a00 */
[----:B------:R-:W-:Y:S01]  /*2c10*/  BSSY.RECONVERGENT B0, `(.L_x_3525) ;  /* 0x000002c000007945 */ /* 0x000fe20003800200 */
[----:B------:R-:W-:Y:S01]  /*2c20*/  FSEL R97, R0, RZ, P3 ;  /* 0x000000ff00617208 */ /* 0x000fe20001800000 */
[----:B------:R-:W-:Y:S01]  /*2c30*/  FFMA.FTZ R94, R99, R94, UR5 ;  /* 0x00000005635e7e23 */ /* 0x000fe2000801005e */
[----:B------:R-:W-:-:S03]  /*2c40*/  FSEL R0, R95, RZ, !P3 ;  /* 0x000000ff5f007208 */ /* 0x000fc60005800000 */
[----:B------:R-:W-:Y:S01]  /*2c50*/  FADD.FTZ R97, R94, R97 ;  /* 0x000000615e617221 */ /* 0x000fe20000010000 */
[----:B0-----:R-:W0:Y:S05]  /*2c60*/  @!P5 LDC.64 R62, c[0x0][0x3c0] ;  /* 0x0000f000ff3edb82 */ /* 0x001e2a0000000a00 */
[----:B------:R-:W2:Y:S01]  /*2c70*/  MUFU.RSQ R97, R97 ;  /* 0x0000006100617308 */ /* 0x000ea20000001400 */
[----:B-1----:R-:W-:-:S04]  /*2c80*/  @!P5 IMAD.WIDE R60, R64, 0x4, R60 ;  /* 0x00000004403cd825 */ /* 0x002fc800078e023c */
[----:B0-----:R-:W-:-:S05]  /*2c90*/  @!P5 IMAD.WIDE R62, R64, 0x4, R62 ;  /* 0x00000004403ed825 */ /* 0x001fca00078e023e */
[----:B------:R0:W-:Y:S04]  /*2ca0*/  @!P5 STG.E desc[UR6][R62.64], R95 ;  /* 0x0000005f3e00d986 */ /* 0x0001e8000c101906 */
[----:B--2---:R0:W-:Y:S01]  /*2cb0*/  @!P5 STG.E desc[UR6][R60.64], R97 ;  /* 0x000000613c00d986 */ /* 0x0041e2000c101906 */
[----:B------:R-:W-:Y:S05]  /*2cc0*/  @!P0 BRA `(.L_x_3526) ;  /* 0x0000000000808947 */ /* 0x000fea0003800000 */
[----:B0-----:R-:W0:Y:S01]  /*2cd0*/  LDC.64 R94, c[0x0][0x428] ;  /* 0x00010a00ff5e7b82 */ /* 0x001e220000000a00 */
[--C-:B------:R-:W-:Y:S01]  /*2ce0*/  FADD.FTZ R60, R65, -R0.reuse ;  /* 0x80000000413c7221 */ /* 0x100fe20000010000 */
[--C-:B------:R-:W-:Y:S01]  /*2cf0*/  FADD.FTZ R62, R82, -R0.reuse ;  /* 0x80000000523e7221 */ /* 0x100fe20000010000 */
[--C-:B------:R-:W-:Y:S01]  /*2d00*/  FADD.FTZ R98, R68, -R0.reuse ;  /* 0x8000000044627221 */ /* 0x100fe20000010000 */
[--C-:B------:R-:W-:Y:S01]  /*2d10*/  FADD.FTZ R100, R81, -R0.reuse ;  /* 0x8000000051647221 */ /* 0x100fe20000010000 */
[--C-:B------:R-:W-:Y:S01]  /*2d20*/  FADD.FTZ R102, R69, -R0.reuse ;  /* 0x8000000045667221 */ /* 0x100fe20000010000 */
[--C-:B------:R-:W-:Y:S01]  /*2d30*/  FADD.FTZ R104, R80, -R0.reuse ;  /* 0x8000000050687221 */ /* 0x100fe20000010000 */
[--C-:B------:R-:W-:Y:S01]  /*2d40*/  FADD.FTZ R106, R78, -R0.reuse ;  /* 0x800000004e6a7221 */ /* 0x100fe20000010000 */
[----:B------:R-:W-:Y:S01]  /*2d50*/  FADD.FTZ R108, R79, -R0 ;  /* 0x800000004f6c7221 */ /* 0x000fe20000010000 */
        /* <DEDUP_REMOVED lines=8> */
[----:B-----5:R-:W-:Y:S01]  /*2de0*/  FFMA.FTZ R60, R61, R52, R44 ;  /* 0x000000343d3c7223 */ /* 0x020fe2000001002c */
[----:B------:R-:W-:Y:S01]  /*2df0*/  FFMA.FTZ R61, R62, R53, R45 ;  /* 0x000000353e3d7223 */ /* 0x000fe2000001002d */
[----:B------:R-:W-:Y:S01]  /*2e00*/  FFMA.FTZ R63, R63, R54, R46 ;  /* 0x000000363f3f7223 */ /* 0x000fe2000001002e */
[----:B------:R-:W-:Y:S01]  /*2e10*/  FFMA.FTZ R100, R100, R55, R47 ;  /* 0x0000003764647223 */ /* 0x000fe2000001002f */
[----:B------:R-:W-:Y:S01]  /*2e20*/  FFMA.FTZ R62, R99, R48, R40 ;  /* 0x00000030633e7223 */ /* 0x000fe20000010028 */
[----:B------:R-:W-:Y:S01]  /*2e30*/  FFMA.FTZ R99, R104, R49, R41 ;  /* 0x0000003168637223 */ /* 0x000fe20000010029 */
[----:B------:R-:W-:Y:S01]  /*2e40*/  FFMA.FTZ R101, R101, R50, R42 ;  /* 0x0000003265657223 */ /* 0x000fe2000001002a */
[----:B------:R-:W-:Y:S01]  /*2e50*/  FFMA.FTZ R108, R108, R51, R43 ;  /* 0x000000336c6c7223 */ /* 0x000fe2000001002b */
[----:B------:R-:W-:Y:S01]  /*2e60*/  F2FP.BF16.F32.PACK_AB R60, R61, R60 ;  /* 0x0000003c3d3c723e */ /* 0x000fe200000010ff */
[----:B0-----:R-:W-:Y:S01]  /*2e70*/  IMAD.WIDE.U32 R94, R93, 0x10, R94 ;  /* 0x000000105d5e7825 */ /* 0x001fe200078e005e */
[----:B------:R-:W-:-:S02]  /*2e80*/  F2FP.BF16.F32.PACK_AB R61, R100, R63 ;  /* 0x0000003f643d723e */ /* 0x000fc400000010ff */
[----:B------:R-:W-:Y:S01]  /*2e90*/  F2FP.BF16.F32.PACK_AB R62, R99, R62 ;  /* 0x0000003e633e723e */ /* 0x000fe200000010ff */
[----:B------:R-:W-:Y:S01]  /*2ea0*/  VIADD R93, R93, 0x20 ;  /* 0x000000205d5d7836 */ /* 0x000fe20000000000 */
[----:B------:R-:W-:-:S05]  /*2eb0*/  F2FP.BF16.F32.PACK_AB R63, R108, R101 ;  /* 0x000000656c3f723e */ /* 0x000fca00000010ff */
[----:B------:R1:W-:Y:S02]  /*2ec0*/  STG.E.128 desc[UR6][R94.64], R60 ;  /* 0x0000003c5e007986 */ /* 0x0003e4000c101d06 */
.L_x_3526:
[----:B------:R-:W-:Y:S05]  /*2ed0*/  BSYNC.RECONVERGENT B0 ;  /* 0x0000000000007941 */ /* 0x000fea0003800200 */
.L_x_3525:
[----:B------:R-:W-:Y:S01]  /*2ee0*/  ISETP.GE.U32.AND P3, PT, R2, 0x40, PT ;  /* 0x000000400200780c */ /* 0x000fe20003f66070 */
[----:B------:R-:W-:-:S12]  /*2ef0*/  BSSY.RECONVERGENT B0, `(.L_x_3527) ;  /* 0x0000022000007945 */ /* 0x000fd80003800200 */
[----:B------:R-:W-:Y:S05]  /*2f00*/  @!P3 BRA `(.L_x_3528) ;  /* 0x000000000080b947 */ /* 0x000fea0003800000 */
[----:B01----:R-:W0:Y:S01]  /*2f10*/  LDC.64 R94, c[0x0][0x428] ;  /* 0x00010a00ff5e7b82 */ /* 0x003e220000000a00 */
        /* <DEDUP_REMOVED lines=27> */
[----:B------:R-:W-:Y:S02]  /*30d0*/  F2FP.BF16.F32.PACK_AB R62, R99, R62 ;  /* 0x0000003e633e723e */ /* 0x000fe400000010ff */
[----:B------:R-:W-:Y:S02]  /*30e0*/  F2FP.BF16.F32.PACK_AB R63, R108, R101 ;  /* 0x000000656c3f723e */ /* 0x000fe400000010ff */
[----:B------:R-:W-:-:S03]  /*30f0*/  IADD3 R93, PT, PT, R93, 0x20, RZ ;  /* 0x000000205d5d7810 */ /* 0x000fc60007ffe0ff */
[----:B------:R2:W-:Y:S04]  /*3100*/  STG.E.128 desc[UR6][R94.64], R60 ;  /* 0x0000003c5e007986 */ /* 0x0005e8000c101d06 */
.L_x_3528:
[----:B------:R-:W-:Y:S05]  /*3110*/  BSYNC.RECONVERGENT B0 ;  /* 0x0000000000007941 */ /* 0x000fea0003800200 */
.L_x_3527:
        /* <DEDUP_REMOVED lines=27> */
[----:B0-----:R-:W-:Y:S01]  /*32d0*/  IMAD.WIDE.U32 R94, R93, 0x10, R60 ;  /* 0x000000105d5e7825 */ /* 0x001fe200078e003c */
[----:B------:R-:W-:-:S02]  /*32e0*/  F2FP.BF16.F32.PACK_AB R63, R102, R63 ;  /* 0x0000003f663f723e */ /* 0x000fc400000010ff */
[----:B------:R-:W-:Y:S02]  /*32f0*/  F2FP.BF16.F32.PACK_AB R62, R101, R62 ;  /* 0x0000003e653e723e */ /* 0x000fe400000010ff */
[----:B------:R-:W-:Y:S02]  /*3300*/  F2FP.BF16.F32.PACK_AB R61, R99, R98 ;  /* 0x00000062633d723e */ /* 0x000fe400000010ff */
[----:B------:R-:W-:-:S05]  /*3310*/  F2FP.BF16.F32.PACK_AB R60, R97, R0 ;  /* 0x00000000613c723e */ /* 0x000fca00000010ff */
[----:B------:R3:W-:Y:S02]  /*3320*/  STG.E.128 desc[UR6][R94.64], R60 ;  /* 0x0000003c5e007986 */ /* 0x0007e4000c101d06 */
.L_x_3530:
[----:B------:R-:W-:Y:S05]  /*3330*/  BSYNC.RECONVERGENT B0 ;  /* 0x0000000000007941 */ /* 0x000fea0003800200 */
.L_x_3529:
[----:B0123--:R-:W0:Y:S02]  /*3340*/  LDC.64 R60, c[0x0][0x380] ;  /* 0x0000e000ff3c7b82 */ /* 0x00fe240000000a00 */
[----:B0-----:R-:W-:-:S04]  /*3350*/  LEA R64, R60, R64, 0x2 ;  /* 0x000000403c407211 */ /* 0x001fc800078e10ff */
[----:B------:R-:W-:-:S13]  /*3360*/  ISETP.GE.AND P2, PT, R64, R61, PT ;  /* 0x0000003d4000720c */ /* 0x000fda0003f46270 */
[----:B------:R-:W-:Y:S05]  /*3370*/  @!P2 BRA `(.L_x_3531) ;  /* 0xffffffd0009ca947 */ /* 0x000fea000383ffff */
[----:B------:R-:W-:Y:S05]  /*3380*/  EXIT ;  /* 0x000000000000794d */ /* 0x000fea0003800000 */
.L_x_3524:
[----:B------:R-:W-:Y:S01]  /*3390*/  HFMA2 R100, -RZ, RZ, 0, 5.9604644775390625e-08 ;  /* 0x00000001ff647431 */ /* 0x000fe200000001ff */
[----:B------:R-:W-:Y:S01]  /*33a0*/  BSSY B0, `(.L_x_3532) ;  /* 0x0000007000007945 */ /* 0x000fe20003800000 */
[----:B------:R-:W-:Y:S01]  /*33b0*/  MOV R99, R0 ;  /* 0x0000000000637202 */ /* 0x000fe20000000f00 */
[----:B------:R-:W-:Y:S01]  /*33c0*/  IMAD.MOV.U32 R98, RZ, RZ, -0x1 ;  /* 0xffffffffff627424 */ /* 0x000fe200078e00ff */
[----:B------:R-:W-:-:S07]  /*33d0*/  MOV R101, 0x1f ;  /* 0x0000001f00657802 */ /* 0x000fce0000000f00 */
[----:B-----5:R-:W-:Y:S05]  /*33e0*/  WARPSYNC.COLLECTIVE R98, `(.L_x_3533) ;  /* 0x0000000062087348 */ /* 0x020fea0003c00000 */
[----:B------:R0:W1:Y:S02]  /*33f0*/  SHFL.BFLY P6, R97, R99, R100, R101 ;  /* 0x0c00006463617389 */ /* 0x00006400000c0065 */
[----:B01---5:R-:W-:Y:S05]  /*3400*/  ENDCOLLECTIVE ;  /* 0x000000000000791b */ /* 0x023fea0003800000 */
.L_x_3533:
[----:B------:R-:W-:Y:S05]  /*3410*/  BSYNC B0 ;  /* 0x0000000000007941 */ /* 0x000fea0003800000 */
.L_x_3532:
        /* <DEDUP_REMOVED lines=10> */
.L_x_3534:
[----:B------:R-:W-:Y:S02]  /*34c0*/  HFMA2 R100, -RZ, RZ, 0, 2.384185791015625e-07 ;  /* 0x00000004ff647431 */ /* 0x000fe400000001ff */
[----:B------:R-:W-:-:S04]  /*34d0*/  IMAD.MOV.U32 R60, RZ, RZ, R97 ;  /* 0x000000ffff3c7224 */ /* 0x000fc800078e0061 */
[----:B------:R-:W-:-:S05]  /*34e0*/  FADD.FTZ R60, R61, R60 ;  /* 0x0000003c3d3c7221 */ /* 0x000fca0000010000 */
[----:B------:R-:W-:-:S07]  /*34f0*/  MOV R99, R60 ;  /* 0x0000003c00637202 */ /* 0x000fce0000000f00 */
[----:B------:R-:W-:Y:S05]  /*3500*/  WARPSYNC.COLLECTIVE R98, `(.L_x_3535) ;  /* 0x0000000062087348 */ /* 0x000fea0003c00000 */
[----:B------:R0:W1:Y:S02]  /*3510*/  SHFL.BFLY P6, R97, R99, R100, R101 ;  /* 0x0c00006463617389 */ /* 0x00006400000c0065 */
[----:B01----:R-:W-:Y:S05]  /*3520*/  ENDCOLLECTIVE ;  /* 0x000000000000791b */ /* 0x003fea0003800000 */
.L_x_3535:
[----:B------:R-:W-:Y:S01]  /*3530*/  HFMA2 R100, -RZ, RZ, 0, 4.76837158203125e-07 ;  /* 0x00000008ff647431 */ /* 0x000fe200000001ff */
[----:B------:R-:W-:-:S05]  /*3540*/  MOV R63, R97 ;  /* 0x00000061003f7202 */ /* 0x000fca0000000f00 */
[----:B------:R-:W-:-:S05]  /*3550*/  FADD.FTZ R63, R60, R63 ;  /* 0x0000003f3c3f7221 */ /* 0x000fca0000010000 */
[----:B------:R-:W-:-:S07]  /*3560*/  MOV R99, R63 ;  /* 0x0000003f00637202 */ /* 0x000fce0000000f00 */
[----:B------:R-:W-:Y:S05]  /*3570*/  WARPSYNC.COLLECTIVE R98, `(.L_x_3536) ;  /* 0x0000000062087348 */ /* 0x000fea0003c00000 */
[----:B------:R0:W1:Y:S02]  /*3580*/  SHFL.BFLY P6, R97, R99, R100, R101 ;  /* 0x0c00006463617389 */ /* 0x00006400000c0065 */
[----:B01----:R-:W-:Y:S05]  /*3590*/  ENDCOLLECTIVE ;  /* 0x000000000000791b */ /* 0x003fea0003800000 */
.L_x_3536:
[----:B------:R-:W-:Y:S02]  /*35a0*/  HFMA2 R100, -RZ, RZ, 0, 9.5367431640625e-07 ;  /* 0x00000010ff647431 */ /* 0x000fe400000001ff */
[----:B------:R-:W-:-:S04]  /*35b0*/  IMAD.MOV.U32 R62, RZ, RZ, R97 ;  /* 0x000000ffff3e7224 */ /* 0x000fc800078e0061 */
[----:B------:R-:W-:-:S05]  /*35c0*/  FADD.FTZ R62, R63, R62 ;  /* 0x0000003e3f3e7221 */ /* 0x000fca0000010000 */
[----:B------:R-:W-:-:S07]  /*35d0*/  MOV R99, R62 ;  /* 0x0000003e00637202 */ /* 0x000fce0000000f00 */
[----:B------:R-:W-:Y:S05]  /*35e0*/  WARPSYNC.COLLECTIVE R98, `(.L_x_3537) ;  /* 0x0000000062087348 */ /* 0x000fea0003c00000 */
[----:B------:R0:W1:Y:S02]  /*35f0*/  SHFL.BFLY P6, R97, R99, R100, R101 ;  /* 0x0c00006463617389 */ /* 0x00006400000c0065 */
[----:B01----:R-:W-:Y:S05]  /*3600*/  ENDCOLLECTIVE ;  /* 0x000000000000791b */ /* 0x003fea0003800000 */
.L_x_3537:
        /* <DEDUP_REMOVED lines=57> */
.L_x_3538:
[----:B------:R-:W-:Y:S02]  /*39a0*/  HFMA2 R100, -RZ, RZ, 0, 1.1920928955078125e-07 ;  /* 0x00000002ff647431 */ /* 0x000fe400000001ff */
[----:B------:R-:W-:-:S04]  /*39b0*/  IMAD.MOV.U32 R61, RZ, RZ, R97 ;  /* 0x000000ffff3d7224 */ /* 0x000fc800078e0061 */
[----:B------:R-:W-:-:S05]  /*39c0*/  FADD.FTZ R61, R0, R61 ;  /* 0x0000003d003d7221 */ /* 0x000fca0000010000 */
[----:B------:R-:W-:-:S07]  /*39d0*/  MOV R99, R61 ;  /* 0x0000003d00637202 */ /* 0x000fce0000000f00 */
[----:B------:R-:W-:Y:S05]  /*39e0*/  WARPSYNC.COLLECTIVE R98, `(.L_x_3539) ;  /* 0x0000000062087348 */ /* 0x000fea0003c00000 */
[----:B------:R0:W1:Y:S02]  /*39f0*/  SHFL.BFLY P6, R97, R99, R100, R101 ;  /* 0x0c00006463617389 */ /* 0x00006400000c0065 */
[----:B01----:R-:W-:Y:S05]  /*3a00*/  ENDCOLLECTIVE ;  /* 0x000000000000791b */ /* 0x003fea0003800000 */
.L_x_3539:
[----:B------:R-:W-:Y:S01]  /*3a10*/  HFMA2 R100, -RZ, RZ, 0, 2.384185791015625e-07 ;  /* 0x00000004ff647431 */ /* 0x000fe200000001ff */
[----:B------:R-:W-:-:S05]  /*3a20*/  MOV R60, R97 ;  /* 0x00000061003c7202 */ /* 0x000fca0000000f00 */
[----:B------:R-:W-:-:S05]  /*3a30*/  FADD.FTZ R60, R61, R60 ;  /* 0x0000003c3d3c7221 */ /* 0x000fca0000010000 */
[----:B------:R-:W-:-:S07]  /*3a40*/  MOV R99, R60 ;  /* 0x0000003c00637202 */ /* 0x000fce0000000f00 */
[----:B------:R-:W-:Y:S05]  /*3a50*/  WARPSYNC.COLLECTIVE R98, `(.L_x_3540) ;  /* 0x0000000062087348 */ /* 0x000fea0003c00000 */
[----:B------:R0:W1:Y:S02]  /*3a60*/  SHFL.BFLY P6, R97, R99, R100, R101 ;  /* 0x0c00006463617389 */ /* 0x00006400000c0065 */
[----:B01----:R-:W-:Y:S05]  /*3a70*/  ENDCOLLECTIVE ;  /* 0x000000000000791b */ /* 0x003fea0003800000 */
.L_x_3540:
[----:B------:R-:W-:Y:S02]  /*3a80*/  HFMA2 R100, -RZ, RZ, 0, 4.76837158203125e-07 ;  /* 0x00000008ff647431 */ /* 0x000fe400000001ff */
[----:B------:R-:W-:-:S04]  /*3a90*/  IMAD.MOV.U32 R63, RZ, RZ, R97 ;  /* 0x000000ffff3f7224 */ /* 0x000fc800078e0061 */
[----:B------:R-:W-:-:S05]  /*3aa0*/  FADD.FTZ R63, R60, R63 ;  /* 0x0000003f3c3f7221 */ /* 0x000fca0000010000 */
[----:B------:R-:W-:-:S07]  /*3ab0*/  MOV R99, R63 ;  /* 0x0000003f00637202 */ /* 0x000fce0000000f00 */
[----:B------:R-:W-:Y:S05]  /*3ac0*/  WARPSYNC.COLLECTIVE R98, `(.L_x_3541) ;  /* 0x0000000062087348 */ /* 0x000fea0003c00000 */
[----:B------:R0:W1:Y:S02]  /*3ad0*/  SHFL.BFLY P6, R97, R99, R100, R101 ;  /* 0x0c00006463617389 */ /* 0x00006400000c0065 */
[----:B01----:R-:W-:Y:S05]  /*3ae0*/  ENDCOLLECTIVE ;  /* 0x000000000000791b */ /* 0x003fea0003800000 */
.L_x_3541:
[----:B------:R-:W-:Y:S01]  /*3af0*/  HFMA2 R100, -RZ, RZ, 0, 9.5367431640625e-07 ;  /* 0x00000010ff647431 */ /* 0x000fe200000001ff */
[----:B------:R-:W-:-:S05]  /*3b00*/  MOV R62, R97 ;  /* 0x00000061003e7202 */ /* 0x000fca0000000f00 */
[----:B------:R-:W-:-:S05]  /*3b10*/  FADD.FTZ R62, R63, R62 ;  /* 0x0000003e3f3e7221 */ /* 0x000fca0000010000 */
[----:B------:R-:W-:-:S07]  /*3b20*/  MOV R99, R62 ;  /* 0x0000003e00637202 */ /* 0x000fce0000000f00 */
[----:B------:R-:W-:Y:S05]  /*3b30*/  WARPSYNC.COLLECTIVE R98, `(.L_x_3542) ;  /* 0x0000000062087348 */ /* 0x000fea0003c00000 */
[----:B------:R0:W1:Y:S02]  /*3b40*/  SHFL.BFLY P6, R97, R99, R100, R101 ;  /* 0x0c00006463617389 */ /* 0x00006400000c0065 */
[----:B01----:R-:W-:Y:S05]  /*3b50*/  ENDCOLLECTIVE ;  /* 0x000000000000791b */ /* 0x003fea0003800000 */
.L_x_3542:
[----:B------:R-:W-:Y:S05]  /*3b60*/  BRA `(.L_x_3543) ;  /* 0xfffffff000187947 */ /* 0x000fea000383ffff */
.L_x_3544:
        /* <DEDUP_REMOVED lines=9> */
.L_x_17363:


//--------------------- .text._ZN10layer_norm31ln_parallel_residual_fwd_kernelINS_13Kernel_traitsIf13__nv_bfloat16S2_S2_fjLj768ELj1ELj4ELj1ELj16ENS_18Kernel_traits_baseILj768EfS2_S2_S2_fjLj128EEEEELb0ELb1ELb1EEEvNS_9FwdParamsE --------------------------
	.section	.text._ZN10layer_norm31ln_parallel_residual_fwd_kernelINS_13Kernel_traitsIf13__nv_bfloat16S2_S2_fjLj768ELj1ELj4ELj1ELj16ENS_18Kernel_traits_baseILj768EfS2_S2_S2_fjLj128EEEEELb0ELb1ELb1EEEvNS_9FwdParamsE,"ax",@progbits
	.align	128
        .global         _ZN10layer_norm31ln_parallel_residual_fwd_kernelINS_13Kernel_traitsIf13__nv_bfloat16S2_S2_fjLj768ELj1ELj4ELj1ELj16ENS_18Kernel_traits_baseILj768EfS2_S2_S2_fjLj128EEEEELb0ELb1ELb1EEEvNS_9FwdParamsE
        .type           _ZN10layer_norm31ln_parallel_residual_fwd_kernelINS_13Kernel_traitsIf13__nv_bfloat16S2_S2_fjLj768ELj1ELj4ELj1ELj16ENS_18Kernel_traits_baseILj768EfS2_S2_S2_fjLj128EEEEELb0ELb1ELb1EEEvNS_9FwdParamsE,@function
        .size           _ZN10layer_norm31ln_parallel_residual_fwd_kernelINS_13Kernel_traitsIf13__nv_bfloat16S2_S2_fjLj768ELj1ELj4ELj1ELj16ENS_18Kernel_traits_baseILj768EfS2_S2_S2_fjLj128EEEEELb0ELb1ELb1EEEvNS_9FwdParamsE,(.L_x_17364 - _ZN10layer_norm31ln_parallel_residual_fwd_kernelINS_13Kernel_traitsIf13__nv_bfloat16S2_S2_fjLj768ELj1ELj4ELj1ELj16ENS_18Kernel_traits_baseILj768EfS2_S2_S2_fjLj128EEEEELb0ELb1ELb1EEEvNS_9FwdParamsE)
        .other          _ZN10layer_norm31ln_parallel_residual_fwd_kernelINS_13Kernel_traitsIf13__nv_bfloat16S2_S2_fjLj768ELj1ELj4ELj1ELj16ENS_18Kernel_traits_baseILj768EfS2_S2_S2_fjLj128EEEEELb0ELb1ELb1EEEvNS_9FwdParamsE,@"STO_CUDA_ENTRY STV_DEFAULT"
_ZN10layer_norm31ln_parallel_residual_fwd_kernelINS_13Kernel_traitsIf13__nv_bfloat16S2_S2_fjLj768ELj1ELj4ELj1ELj16ENS_18Kernel_traits_baseILj768EfS2_S2_S2_fjLj128EEEEELb0ELb1ELb1EEEvNS_9FwdParamsE:
.text._ZN10layer_norm31ln_parallel_residual_fwd_kernelINS_13Kernel_traitsIf13__nv_bfloat16S2_S2_fjLj768ELj1ELj4ELj1ELj16ENS_18Kernel_traits_baseILj768EfS2_S2_S2_fjLj128EEEEELb0ELb1ELb1EEEvNS_9FwdParamsE:
[----:B------:R-:W-:Y:S01]  /*0000*/  LDC R1, c[0x0][0x37c] ;  /* 0x0000df00ff017b82 */ /* 0x000fe20000000800 */
[----:B------:R-:W0:Y:S01]  /*0010*/  LDCU.64 UR4, c[0x0][0x438] ;  /* 0x00008700ff0477ac */ /* 0x000e220008000a00 */
[----:B------:R-:W1:Y:S06]  /*0020*/  S2R R3, SR_TID.X ;  /* 0x0000000000037919 */ /* 0x000e6c0000002100 */
[----:B------:R-:W2:Y:S01]  /*0030*/  LDC.64 R8, c[0x0][0x398] ;  /* 0x0000e600ff087b82 */ /* 0x000ea20000000a00 */
[----:B------:R-:W3:Y:S01]  /*0040*/  LDCU.64 UR6, c[0x0][0x358] ;  /* 0x00006b00ff0677ac */ /* 0x000ee20008000a00 */
[----:B------:R-:W2:Y:S01]  /*0050*/  LDCU.64 UR8, c[0x0][0x3a0] ;  /* 0x00007400ff0877ac */ /* 0x000ea20008000a00 */
[----:B0-----:R-:W-:-:S04]  /*0060*/  ISETP.NE.U32.AND P1, PT, RZ, UR4, PT ;  /* 0x00000004ff007c0c */ /* 0x001fc8000bf25070 */
[----:B------:R-:W-:Y:S02]  /*0070*/  ISETP.NE.AND.EX P1, PT, RZ, UR5, PT, P1 ;  /* 0x00000005ff007c0c */ /* 0x000fe4000bf25310 */
[----:B-1----:R-:W-:-:S11]  /*0080*/  LOP3.LUT R2, R3, 0x1f, RZ, 0xc0, !PT ;  /* 0x0000001f03027812 */ /* 0x002fd600078ec0ff */
[----:B------:R-:W0:Y:S08]  /*0090*/  @P1 LDC.64 R4, c[0x0][0x3d0] ;  /* 0x0000f400ff041b82 */ /* 0x000e300000000a00 */
[----:B------:R-:W1:Y:S01]  /*00a0*/  @P1 LDC.64 R6, c[0x0][0x438] ;  /* 0x00010e00ff061b82 */ /* 0x000e620000000a00 */
[----:B0-----:R-:W-:-:S05]  /*00b0*/  @P1 IMAD.WIDE.U32 R4, R2, 0x20, R4 ;  /* 0x0000002002041825 */ /* 0x001fca00078e0004 */
[----:B---3--:R0:W5:Y:S01]  /*00c0*/  @P1 LDG.E.128 R56, desc[UR6][R4.64] ;  /* 0x0000000604381981 */ /* 0x008162000c1e1d00 */
[----:B-1----:R-:W-:-:S03]  /*00d0*/  @P1 IMAD.WIDE.U32 R6, R2, 0x20, R6 ;  /* 0x0000002002061825 */ /* 0x002fc600078e0006 */
[----:B------:R0:W5:Y:S04]  /*00e0*/  @P1 LDG.E.128 R52, desc[UR6][R4.64+0x10] ;  /* 0x0000100604341981 */ /* 0x000168000c1e1d00 */
        /* <DEDUP_REMOVED lines=9> */
[----:B------:R0:W5:Y:S01]  /*0180*/  @P1 LDG.E.128 R12, desc[UR6][R6.64+0x810] ;  /* 0x00081006060c1981 */ /* 0x000162000c1e1d00 */
[----:B------:R-:W1:Y:S01]  /*0190*/  S2UR UR4, SR_CTAID.X ;  /* 0x00000000000479c3 */ /* 0x000e620000002500 */
[----:B--2---:R-:W-:-:S02]  /*01a0*/  LOP3.LUT P0, RZ, R8, UR8, RZ, 0xfc, !PT ;  /* 0x0000000808ff7c12 */ /* 0x004fc4000f80fcff */
[----:B------:R-:W-:Y:S02]  /*01b0*/  SHF.R.U32.HI R3, RZ, 0x5, R3 ;  /* 0x00000005ff037819 */ /* 0x000fe40000011603 */
[----:B------:R-:W-:Y:S01]  /*01c0*/  LOP3.LUT P0, RZ, R9, UR9, RZ, 0xfc, P0 ;  /* 0x0000000909ff7c12 */ /* 0x000fe2000800fcff */
[----:B-1----:R-:W-:-:S06]  /*01d0*/  USHF.L.U32 UR4, UR4, 0x2, URZ ;  /* 0x0000000204047899 */ /* 0x002fcc00080006ff */
[----:B------:R-:W-:Y:S01]  /*01e0*/  LOP3.LUT R3, R3, UR4, RZ, 0xfc, !PT ;  /* 0x0000000403037c12 */ /* 0x000fe2000f8efcff */
[----:B0-----:R-:W-:Y:S06]  /*01f0*/  @P1 BRA `(.L_x_3545) ;  /* 0x0000000000501947 */ /* 0x001fec0003800000 */
[----:B------:R-:W0:Y:S02]  /*0200*/  LDC.64 R4, c[0x0][0x3d0] ;  /* 0x0000f400ff047b82 */ /* 0x000e240000000a00 */
[----:B0-----:R-:W-:-:S05]  /*0210*/  IMAD.WIDE.U32 R4, R2, 0x20, R4 ;  /* 0x0000002002047825 */ /* 0x001fca00078e0004 */
[----:B-----5:R0:W5:Y:S04]  /*0220*/  LDG.E.128 R56, desc[UR6][R4.64] ;  /* 0x0000000604387981 */ /* 0x020168000c1e1d00 */
        /* <DEDUP_REMOVED lines=17> */
.L_x_3545:
        /* <DEDUP_REMOVED lines=11> */
.L_x_3559:
[----:B---3--:R-:W-:Y:S01]  /*03f0*/  ISETP.NE.U32.AND P2, PT, RZ, UR10, PT ;  /* 0x0000000aff007c0c */ /* 0x008fe2000bf45070 */
[----:B-1----:R-:W0:Y:S01]  /*0400*/  LDC.64 R68, c[0x0][0x390] ;  /* 0x0000e400ff447b82 */ /* 0x002e220000000a00 */
        /* <DEDUP_REMOVED lines=12> */
[----:B------:R-:W3:Y:S02]  /*04d0*/  @P2 LDG.E.128 R8, desc[UR6][R78.64] ;  /* 0x000000064e082981 */ /* 0x000ee4000c1e1d00 */
[----:B---3--:R-:W-:Y:S02]  /*04e0*/  PRMT R74, R11, 0x7632, R74 ;  /* 0x000076320b4a7816 */ /* 0x008fe4000000004a */
[----:B------:R-:W-:Y:S02]  /*04f0*/  PRMT R75, R10, 0x7632, R75 ;  /* 0x000076320a4b7816 */ /* 0x000fe4000000004b */
        /* <DEDUP_REMOVED lines=10> */
[C---:B------:R-:W-:Y:S02]  /*05a0*/  PRMT R72, R65.reuse, 0x7632, R72 ;  /* 0x0000763241487816 */ /* 0x040fe40000000048 */
[----:B------:R-:W-:Y:S02]  /*05b0*/  SHF.L.U32 R73, R65, 0x10, RZ ;  /* 0x0000001041497819 */ /* 0x000fe400000006ff */
[----:B------:R-:W-:Y:S02]  /*05c0*/  SHF.L.U32 R64, R64, 0x10, RZ ;  /* 0x0000001040407819 */ /* 0x000fe400000006ff */
[----:B------:R-:W-:Y:S02]  /*05d0*/  SHF.L.U32 R65, R4, 0x10, RZ ;  /* 0x0000001004417819 */ /* 0x000fe400000006ff */
[----:B------:R-:W-:-:S02]  /*05e0*/  PRMT R78, R66, 0x7632, R78 ;  /* 0x00007632424e7816 */ /* 0x000fc4000000004e */
[C---:B------:R-:W-:Y:S01]  /*05f0*/  PRMT R79, R67.reuse, 0x7632, R79 ;  /* 0x00007632434f7816 */ /* 0x040fe2000000004f */
[----:B------:R-:W-:Y:S01]  /*0600*/  FADD.FTZ R64, R64, R65 ;  /* 0x0000004140407221 */ /* 0x000fe20000010000 */
[----:B------:R-:W-:Y:S02]  /*0610*/  SHF.L.U32 R77, R67, 0x10, RZ ;  /* 0x00000010434d7819 */ /* 0x000fe400000006ff */
[----:B------:R-:W-:Y:S01]  /*0620*/  SHF.L.U32 R66, R66, 0x10, RZ ;  /* 0x0000001042427819 */ /* 0x000fe200000006ff */
[----:B------:R-:W-:Y:S01]  /*0630*/  IMAD.U32 R79, R79, 0x10000, RZ ;  /* 0x000100004f4f7824 */ /* 0x000fe200078e00ff */
[----:B------:R-:W-:Y:S02]  /*0640*/  SHF.L.U32 R67, R6, 0x10, RZ ;  /* 0x0000001006437819 */ /* 0x000fe400000006ff */
        /* <DEDUP_REMOVED lines=36> */
.L_x_3547:
[----:B------:R-:W-:Y:S01]  /*0890*/  SHF.L.U32 R72, R65, 0x10, RZ ;  /* 0x0000001041487819 */ /* 0x000fe200000006ff */
[----:B------:R-:W-:Y:S01]  /*08a0*/  IMAD.U32 R63, R63, 0x10000, RZ ;  /* 0x000100003f3f7824 */ /* 0x000fe200078e00ff */
[C---:B------:R-:W-:Y:S02]  /*08b0*/  PRMT R75, R66.reuse, 0x7632, R75 ;  /* 0x00007632424b7816 */ /* 0x040fe4000000004b */
[----:B------:R-:W-:Y:S02]  /*08c0*/  SHF.L.U32 R73, R5, 0x10, RZ ;  /* 0x0000001005497819 */ /* 0x000fe400000006ff */
[----:B------:R-:W-:Y:S02]  /*08d0*/  SHF.L.U32 R66, R66, 0x10, RZ ;  /* 0x0000001042427819 */ /* 0x000fe400000006ff */
[----:B------:R-:W-:Y:S01]  /*08e0*/  SHF.L.U32 R77, R6, 0x10, RZ ;  /* 0x00000010064d7819 */ /* 0x000fe200000006ff */
[----:B------:R-:W-:Y:S01]  /*08f0*/  FADD.FTZ R72, R72, R73 ;  /* 0x0000004948487221 */ /* 0x000fe20000010000 */
[----:B------:R-:W-:-:S02]  /*0900*/  PRMT R0, R64, 0x7632, R0 ;  /* 0x0000763240007816 */ /* 0x000fc40000000000 */
[----:B------:R-:W-:Y:S01]  /*0910*/  PRMT R74, R65, 0x7632, R74 ;  /* 0x00007632414a7816 */ /* 0x000fe2000000004a */
[----:B------:R-:W-:Y:S01]  /*0920*/  FADD.FTZ R73, R66, R77 ;  /* 0x0000004d42497221 */ /* 0x000fe20000010000 */
[C---:B------:R-:W-:Y:S01]  /*0930*/  PRMT R78, R67.reuse, 0x7632, R78 ;  /* 0x00007632434e7816 */ /* 0x040fe2000000004e */
        /* <DEDUP_REMOVED lines=9> */
[----:B------:R-:W-:Y:S02]  /*09d0*/  SHF.L.U32 R60, R7, 0x10, RZ ;  /* 0x00000010073c7819 */ /* 0x000fe400000006ff */
[----:B------:R-:W-:Y:S02]  /*09e0*/  SHF.L.U32 R78, R78, 0x10, RZ ;  /* 0x000000104e4e7819 */ /* 0x000fe400000006ff */
        /* <DEDUP_REMOVED lines=11> */
.L_x_3546:
[----:B------:R-:W-:Y:S05]  /*0aa0*/  @!P2 BRA `(.L_x_3549) ;  /* 0x000000000084a947 */ /* 0x000fea0003800000 */
[----:B-----5:R-:W-:Y:S01]  /*0ab0*/  PRMT R60, R64, 0x7632, R60 ;  /* 0x00007632403c7816 */ /* 0x020fe2000000003c */
[----:B------:R-:W-:Y:S01]  /*0ac0*/  IMAD.U32 R79, R0, 0x10000, RZ ;  /* 0x00010000004f7824 */ /* 0x000fe200078e00ff */
[----:B------:R-:W-:Y:S02]  /*0ad0*/  PRMT R62, R65, 0x7632, R62 ;  /* 0x00007632413e7816 */ /* 0x000fe4000000003e */
[----:B------:R-:W-:Y:S01]  /*0ae0*/  PRMT R63, R66, 0x7632, R63 ;  /* 0x00007632423f7816 */ /* 0x000fe2000000003f */
[----:B------:R-:W-:Y:S01]  /*0af0*/  IMAD.U32 R60, R60, 0x10000, RZ ;  /* 0x000100003c3c7824 */ /* 0x000fe200078e00ff */
[----:B------:R-:W-:Y:S02]  /*0b00*/  PRMT R78, R67, 0x7632, R78 ;  /* 0x00007632434e7816 */ /* 0x000fe4000000004e */
[----:B------:R-:W-:Y:S01]  /*0b10*/  SHF.L.U32 R77, R76, 0x10, RZ ;  /* 0x000000104c4d7819 */ /* 0x000fe200000006ff */
[----:B------:R-:W-:Y:S01]  /*0b20*/  FADD.FTZ R79, R60, R79 ;  /* 0x0000004f3c4f7221 */ /* 0x000fe20000010000 */
[----:B------:R-:W-:-:S02]  /*0b30*/  SHF.L.U32 R81, R74, 0x10, RZ ;  /* 0x000000104a517819 */ /* 0x000fc400000006ff */
[----:B------:R-:W-:Y:S02]  /*0b40*/  SHF.L.U32 R64, R64, 0x10, RZ ;  /* 0x0000001040407819 */ /* 0x000fe400000006ff */
        /* <DEDUP_REMOVED lines=23> */
.L_x_3549:
        /* <DEDUP_REMOVED lines=12> */
.L_x_3548:
[----:B------:R-:W0:Y:S01]  /*0d80*/  @P0 LDC.64 R82, c[0x0][0x3a8] ;  /* 0x0000ea00ff520b82 */ /* 0x000e220000000a00 */
[----:B------:R-:W-:-:S07]  /*0d90*/  IADD3 R75, PT, PT, R71, 0x20, RZ ;  /* 0x00000020474b7810 */ /* 0x000fce0007ffe0ff */
[----:B------:R-:W1:Y:S08]  /*0da0*/  @P1 LDC.64 R84, c[0x0][0x398] ;  /* 0x0000e600ff541b82 */ /* 0x000e700000000a00 */
[----:B------:R-:W3:Y:S01]  /*0db0*/  @P2 LDC.64 R86, c[0x0][0x3a0] ;  /* 0x0000e800ff562b82 */ /* 0x000ee20000000a00 */
[----:B------:R-:W-:-:S04]  /*0dc0*/  IMAD.WIDE.U32 R64, R75, 0x10, R68 ;  /* 0x000000104b407825 */ /* 0x000fc800078e0044 */
[----:B0-----:R-:W-:-:S05]  /*0dd0*/  @P0 IMAD.WIDE.U32 R82, R71, 0x10, R82 ;  /* 0x0000001047520825 */ /* 0x001fca00078e0052 */
[----:B------:R0:W-:Y:S01]  /*0de0*/  @P0 STG.E.128 desc[UR6][R82.64], R60 ;  /* 0x0000003c52000986 */ /* 0x0001e2000c101d06 */
[----:B-1----:R-:W-:-:S03]  /*0df0*/  @P1 IMAD.WIDE.U32 R84, R75, 0x10, R84 ;  /* 0x000000104b541825 */ /* 0x002fc600078e0054 */
[----:B------:R-:W5:Y:S04]  /*0e00*/  LDG.E.128 R64, desc[UR6][R64.64] ;  /* 0x0000000640407981 */ /* 0x000f68000c1e1d00 */
[----:B------:R-:W2:Y:S01]  /*0e10*/  @P1 LDG.E.128 R4, desc[UR6][R84.64] ;  /* 0x0000000654041981 */ /* 0x000ea2000c1e1d00 */
[----:B---3--:R-:W-:-:S05]  /*0e20*/  @P2 IMAD.WIDE.U32 R86, R75, 0x10, R86 ;  /* 0x000000104b562825 */ /* 0x008fca00078e0056 */
[----:B------:R-:W3:Y:S01]  /*0e30*/  @P2 LDG.E.128 R8, desc[UR6][R86.64] ;  /* 0x0000000656082981 */ /* 0x000ee2000c1e1d00 */
[----:B----4-:R-:W-:-:S04]  /*0e40*/  UISETP.NE.U32.AND UP0, UPT, UR12, URZ, UPT ;  /* 0x000000ff0c00728c */ /* 0x010fc8000bf05070 */
[----:B------:R-:W-:Y:S01]  /*0e50*/  UISETP.NE.AND.EX UP0, UPT, UR13, URZ, UPT, UP0 ;  /* 0x000000ff0d00728c */ /* 0x000fe2000bf05300 */
[----:B--2---:R-:W-:Y:S02]  /*0e60*/  PRMT R88, R7, 0x7632, R88 ;  /* 0x0000763207587816 */ /* 0x004fe40000000058 */
[----:B------:R-:W-:Y:S02]  /*0e70*/  PRMT R89, R5, 0x7632, R89 ;  /* 0x0000763205597816 */ /* 0x000fe40000000059 */
[----:B------:R-:W-:Y:S02]  /*0e80*/  PRMT R90, R4, 0x7632, R90 ;  /* 0x00007632045a7816 */ /* 0x000fe4000000005a */
[----:B------:R-:W-:Y:S02]  /*0e90*/  PRMT R91, R6, 0x7632, R91 ;  /* 0x00007632065b7816 */ /* 0x000fe4000000005b */
[----:B---3--:R-:W-:Y:S02]  /*0ea0*/  PRMT R0, R11, 0x7632, R0 ;  /* 0x000076320b007816 */ /* 0x008fe40000000000 */
[----:B0-----:R-:W-:-:S02]  /*0eb0*/  PRMT R83, R10, 0x7632, R83 ;  /* 0x000076320a537816 */ /* 0x001fc40000000053 */
[----:B------:R-:W-:Y:S02]  /*0ec0*/  PRMT R85, R9, 0x7632, R85 ;  /* 0x0000763209557816 */ /* 0x000fe40000000055 */
[----:B------:R-:W-:Y:S01]  /*0ed0*/  PRMT R84, R8, 0x7632, R84 ;  /* 0x0000763208547816 */ /* 0x000fe20000000054 */
[----:B------:R-:W-:Y:S06]  /*0ee0*/  BRA.U UP0, `(.L_x_3550) ;  /* 0x0000000100c47547 */ /* 0x000fec000b800000 */
[----:B------:R-:W-:-:S04]  /*0ef0*/  UISETP.NE.U32.AND UP1, UPT, UR10, URZ, UPT ;  /* 0x000000ff0a00728c */ /* 0x000fc8000bf25070 */
[----:B------:R-:W-:-:S09]  /*0f00*/  UISETP.NE.AND.EX UP1, UPT, UR11, URZ, UPT, UP1 ;  /* 0x000000ff0b00728c */ /* 0x000fd2000bf25310 */
[----:B------:R-:W-:Y:S05]  /*0f10*/  BRA.U UP1, `(.L_x_3551) ;  /* 0x0000000101347547 */ /* 0x000fea000b800000 */
        /* <DEDUP_REMOVED lines=13> */
.L_x_3551:
[----:B-----5:R-:W-:Y:S02]  /*0ff0*/  SHF.L.U32 R80, R64, 0x10, RZ ;  /* 0x0000001040507819 */ /* 0x020fe400000006ff */
[----:B------:R-:W-:Y:S02]  /*1000*/  SHF.L.U32 R61, R8, 0x10, RZ ;  /* 0x00000010083d7819 */ /* 0x000fe400000006ff */
[----:B------:R-:W-:Y:S02]  /*1010*/  SHF.L.U32 R82, R66, 0x10, RZ ;  /* 0x0000001042527819 */ /* 0x000fe400000006ff */
[----:B------:R-:W-:Y:S01]  /*1020*/  SHF.L.U32 R78, R65, 0x10, RZ ;  /* 0x00000010414e7819 */ /* 0x000fe200000006ff */
[----:B------:R-:W-:Y:S01]  /*1030*/  FADD.FTZ R80, R61, R80 ;  /* 0x000000503d507221 */ /* 0x000fe20000010000 */
[----:B------:R-:W-:Y:S02]  /*1040*/  SHF.L.U32 R61, R10, 0x10, RZ ;  /* 0x000000100a3d7819 */ /* 0x000fe400000006ff */
[----:B------:R-:W-:-:S02]  /*1050*/  PRMT R66, R66, 0x7632, R66 ;  /* 0x0000763242427816 */ /* 0x000fc40000000042 */
[----:B------:R-:W-:Y:S01]  /*1060*/  PRMT R64, R64, 0x7632, R64 ;  /* 0x0000763240407816 */ /* 0x000fe20000000040 */
[----:B------:R-:W-:Y:S01]  /*1070*/  FADD.FTZ R82, R61, R82 ;  /* 0x000000523d527221 */ /* 0x000fe20000010000 */
[----:B------:R-:W-:Y:S02]  /*1080*/  PRMT R65, R65, 0x7632, R65 ;  /* 0x0000763241417816 */ /* 0x000fe40000000041 */
[C---:B------:R-:W-:Y:S01]  /*1090*/  PRMT R62, R67.reuse, 0x7632, R62 ;  /* 0x00007632433e7816 */ /* 0x040fe2000000003e */
[----:B------:R-:W-:Y:S01]  /*10a0*/  IMAD.U32 R67, R67, 0x10000, RZ ;  /* 0x0001000043437824 */ /* 0x000fe200078e00ff */
[----:B------:R-:W-:Y:S01]  /*10b0*/  SHF.L.U32 R87, R84, 0x10, RZ ;  /* 0x0000001054577819 */ /* 0x000fe200000006ff */
[----:B------:R-:W-:Y:S01]  /*10c0*/  IMAD.U32 R65, R65, 0x10000, RZ ;  /* 0x0001000041417824 */ /* 0x000fe200078e00ff */
        /* <DEDUP_REMOVED lines=19> */
.L_x_3550:
[----:B------:R-:W-:-:S04]  /*1200*/  UISETP.NE.U32.AND UP1, UPT, UR10, URZ, UPT ;  /* 0x000000ff0a00728c */ /* 0x000fc8000bf25070 */
[----:B------:R-:W-:-:S09]  /*1210*/  UISETP.NE.AND.EX UP1, UPT, UR11, URZ, UPT, UP1 ;  /* 0x000000ff0b00728c */ /* 0x000fd2000bf25310 */
[----:B------:R-:W-:Y:S05]  /*1220*/  BRA.U UP1, `(.L_x_3553) ;  /* 0x0000000101847547 */ /* 0x000fea000b800000 */
        /* <DEDUP_REMOVED lines=33> */
.L_x_3553:
[----:B-----5:R-:W-:Y:S02]  /*1440*/  PRMT R60, R64, 0x7632, R60 ;  /* 0x00007632403c7816 */ /* 0x020fe4000000003c */
[----:B------:R-:W-:Y:S02]  /*1450*/  SHF.L.U32 R61, R90, 0x10, RZ ;  /* 0x000000105a3d7819 */ /* 0x000fe400000006ff */
[----:B------:R-:W-:Y:S02]  /*1460*/  SHF.L.U32 R60, R60, 0x10, RZ ;  /* 0x000000103c3c7819 */ /* 0x000fe400000006ff */
[----:B------:R-:W-:Y:S02]  /*1470*/  PRMT R63, R66, 0x7632, R63 ;  /* 0x00007632423f7816 */ /* 0x000fe4000000003f */
[----:B------:R-:W-:Y:S01]  /*1480*/  PRMT R62, R65, 0x7632, R62 ;  /* 0x00007632413e7816 */ /* 0x000fe2000000003e */
[--C-:B------:R-:W-:Y:S01]  /*1490*/  FADD.FTZ R87, R60, R61.reuse ;  /* 0x0000003d3c577221 */ /* 0x100fe20000010000 */
[----:B------:R-:W-:Y:S01]  /*14a0*/  PRMT R61, R6, 0x7632, R61 ;  /* 0x00007632063d7816 */ /* 0x000fe2000000003d */
[----:B------:R-:W-:Y:S01]  /*14b0*/  IMAD.U32 R78, R63, 0x10000, RZ ;  /* 0x000100003f4e7824 */ /* 0x000fe200078e00ff */
[----:B------:R-:W-:-:S02]  /*14c0*/  SHF.L.U32 R64, R64, 0x10, RZ ;  /* 0x0000001040407819 */ /* 0x000fc400000006ff */
[----:B------:R-:W-:Y:S02]  /*14d0*/  SHF.L.U32 R63, R4, 0x10, RZ ;  /* 0x00000010043f7819 */ /* 0x000fe400000006ff */
[----:B------:R-:W-:Y:S02]  /*14e0*/  SHF.L.U32 R61, R61, 0x10, RZ ;  /* 0x000000103d3d7819 */ /* 0x000fe400000006ff */
[----:B------:R-:W-:Y:S01]  /*14f0*/  PRMT R60, R5, 0x7632, R60 ;  /* 0x00007632053c7816 */ /* 0x000fe2000000003c */
[----:B------:R-:W-:Y:S01]  /*1500*/  FADD.FTZ R63, R63, R64 ;  /* 0x000000403f3f7221 */ /* 0x000fe20000010000 */
[----:B------:R-:W-:Y:S01]  /*1510*/  SHF.L.U32 R89, R62, 0x10, RZ ;  /* 0x000000103e597819 */ /* 0x000fe200000006ff */
[----:B------:R-:W-:Y:S01]  /*1520*/  FADD.FTZ R61, R78, R61 ;  /* 0x0000003d4e3d7221 */ /* 0x000fe20000010000 */
[----:B------:R-:W-:Y:S02]  /*1530*/  SHF.L.U32 R65, R65, 0x10, RZ ;  /* 0x0000001041417819 */ /* 0x000fe400000006ff */
[----:B------:R-:W-:-:S02]  /*1540*/  SHF.L.U32 R62, R5, 0x10, RZ ;  /* 0x00000010053e7819 */ /* 0x000fc400000006ff */
[----:B------:R-:W-:Y:S02]  /*1550*/  SHF.L.U32 R60, R60, 0x10, RZ ;  /* 0x000000103c3c7819 */ /* 0x000fe400000006ff */
[----:B------:R-:W-:Y:S01]  /*1560*/  PRMT R64, R67, 0x7632, R64 ;  /* 0x0000763243407816 */ /* 0x000fe20000000040 */
[----:B------:R-:W-:Y:S01]  /*1570*/  FADD.FTZ R65, R62, R65 ;  /* 0x000000413e417221 */ /* 0x000fe20000010000 */
[----:B------:R-:W-:Y:S01]  /*1580*/  SHF.L.U32 R66, R66, 0x10, RZ ;  /* 0x0000001042427819 */ /* 0x000fe200000006ff */
[----:B------:R-:W-:Y:S01]  /*1590*/  FADD.FTZ R60, R89, R60 ;  /* 0x0000003c593c7221 */ /* 0x000fe20000010000 */
[----:B------:R-:W-:Y:S01]  /*15a0*/  SHF.L.U32 R78, R67, 0x10, RZ ;  /* 0x00000010434e7819 */ /* 0x000fe200000006ff */
[----:B------:R-:W-:Y:S01]  /*15b0*/  IMAD.U32 R67, R6, 0x10000, RZ ;  /* 0x0001000006437824 */ /* 0x000fe200078e00ff */
        /* <DEDUP_REMOVED lines=10> */
[----:B------:R-:W-:Y:S02]  /*1660*/  SHF.L.U32 R63, R0, 0x10, RZ ;  /* 0x00000010003f7819 */ /* 0x000fe400000006ff */
[----:B------:R-:W-:Y:S01]  /*1670*/  SHF.L.U32 R78, R9, 0x10, RZ ;  /* 0x00000010094e7819 */ /* 0x000fe200000006ff */
[----:B------:R-:W-:Y:S01]  /*1680*/  FADD.FTZ R62, R91, R62 ;  /* 0x0000003e5b3e7221 */ /* 0x000fe20000010000 */
[----:B------:R-:W-:-:S02]  /*1690*/  SHF.L.U32 R66, R11, 0x10, RZ ;  /* 0x000000100b427819 */ /* 0x000fc400000006ff */
        /* <DEDUP_REMOVED lines=8> */
[----:B------:R-:W-:Y:S02]  /*1720*/  FADD.FTZ R87, R0, R87 ;  /* 0x0000005700577221 */ /* 0x000fe40000010000 */
[----:B------:R-:W-:-:S02]  /*1730*/  F2FP.BF16.F32.PACK_AB R63, R84, R89 ;  /* 0x00000059543f723e */ /* 0x000fc400000010ff */
[----:B------:R-:W-:Y:S02]  /*1740*/  F2FP.BF16.F32.PACK_AB R62, R85, R82 ;  /* 0x00000052553e723e */ /* 0x000fe400000010ff */
[----:B------:R-:W-:Y:S02]  /*1750*/  F2FP.BF16.F32.PACK_AB R61, R83, R78 ;  /* 0x0000004e533d723e */ /* 0x000fe400000010ff */
[----:B------:R-:W-:-:S07]  /*1760*/  F2FP.BF16.F32.PACK_AB R60, R87, R80 ;  /* 0x00000050573c723e */ /* 0x000fce00000010ff */
.L_x_3552:
        /* <DEDUP_REMOVED lines=9> */
[----:B------:R-:W3:Y:S01]  /*1800*/  @P2 LDG.E.128 R8, desc[UR6][R96.64] ;  /* 0x0000000660082981 */ /* 0x000ee2000c1e1d00 */
[----:B--2---:R-:W-:-:S05]  /*1810*/  @P1 IMAD.WIDE.U32 R94, R91, 0x10, R94 ;  /* 0x000000105b5e1825 */ /* 0x004fca00078e005e */
[----:B------:R0:W5:Y:S01]  /*1820*/  @P1 LDG.E.128 R4, desc[UR6][R94.64] ;  /* 0x000000065e041981 */ /* 0x000162000c1e1d00 */
[----:B---3--:R-:W-:Y:S02]  /*1830*/  PRMT R0, R11, 0x7632, R0 ;  /* 0x000076320b007816 */ /* 0x008fe40000000000 */
[----:B------:R-:W-:Y:S02]  /*1840*/  PRMT R69, R10, 0x7632, R69 ;  /* 0x000076320a457816 */ /* 0x000fe40000000045 */
[----:B------:R-:W-:Y:S02]  /*1850*/  PRMT R86, R9, 0x7632, R86 ;  /* 0x0000763209567816 */ /* 0x000fe40000000056 */
[----:B------:R-:W-:Y:S01]  /*1860*/  PRMT R68, R8, 0x7632, R68 ;  /* 0x0000763208447816 */ /* 0x000fe20000000044 */
[----:B0-----:R-:W-:Y:S06]  /*1870*/  BRA.U UP0, `(.L_x_3554) ;  /* 0x0000000100bc7547 */ /* 0x001fec000b800000 */
        /* <DEDUP_REMOVED lines=14> */
.L_x_3555:
[----:B-----5:R-:W-:Y:S02]  /*1960*/  PRMT R60, R64, 0x7632, R60 ;  /* 0x00007632403c7816 */ /* 0x020fe4000000003c */
[----:B------:R-:W-:Y:S02]  /*1970*/  SHF.L.U32 R68, R68, 0x10, RZ ;  /* 0x0000001044447819 */ /* 0x000fe400000006ff */
[----:B------:R-:W-:Y:S02]  /*1980*/  SHF.L.U32 R61, R60, 0x10, RZ ;  /* 0x000000103c3d7819 */ /* 0x000fe400000006ff */
[----:B------:R-:W-:Y:S02]  /*1990*/  SHF.L.U32 R60, R69, 0x10, RZ ;  /* 0x00000010453c7819 */ /* 0x000fe400000006ff */
[----:B------:R-:W-:Y:S01]  /*19a0*/  PRMT R62, R66, 0x7632, R62 ;  /* 0x00007632423e7816 */ /* 0x000fe2000000003e */
[----:B------:R-:W-:Y:S01]  /*19b0*/  FADD.FTZ R68, R61, R68 ;  /* 0x000000443d447221 */ /* 0x000fe20000010000 */
[C---:B------:R-:W-:Y:S01]  /*19c0*/  PRMT R61, R65.reuse, 0x7632, R61 ;  /* 0x00007632413d7816 */ /* 0x040fe2000000003d */
        /* <DEDUP_REMOVED lines=26> */
.L_x_3554:
[----:B------:R-:W-:Y:S05]  /*1b70*/  BRA.U UP1, `(.L_x_3557) ;  /* 0x0000000101947547 */ /* 0x000fea000b800000 */
[----:B-----5:R-:W-:Y:S02]  /*1b80*/  PRMT R60, R64, 0x7632, R60 ;  /* 0x00007632403c7816 */ /* 0x020fe4000000003c */
[----:B------:R-:W-:Y:S02]  /*1b90*/  PRMT R0, R4, 0x7632, R0 ;  /* 0x0000763204007816 */ /* 0x000fe40000000000 */
[----:B------:R-:W-:Y:S02]  /*1ba0*/  SHF.L.U32 R61, R60, 0x10, RZ ;  /* 0x000000103c3d7819 */ /* 0x000fe400000006ff */
[----:B------:R-:W-:Y:S02]  /*1bb0*/  SHF.L.U32 R0, R0, 0x10, RZ ;  /* 0x0000001000007819 */ /* 0x000fe400000006ff */
[C---:B------:R-:W-:Y:S01]  /*1bc0*/  PRMT R60, R65.reuse, 0x7632, R60 ;  /* 0x00007632413c7816 */ /* 0x040fe2000000003c */
[----:B------:R-:W-:Y:S01]  /*1bd0*/  IMAD.U32 R65, R65, 0x10000, RZ ;  /* 0x0001000041417824 */ /* 0x000fe200078e00ff */
[----:B------:R-:W-:Y:S01]  /*1be0*/  PRMT R62, R67, 0x7632, R62 ;  /* 0x00007632433e7816 */ /* 0x000fe2000000003e */
[----:B------:R-:W-:Y:S01]  /*1bf0*/  FADD.FTZ R68, R61, R0 ;  /* 0x000000003d447221 */ /* 0x000fe20000010000 */
[----:B------:R-:W-:-:S02]  /*1c00*/  PRMT R61, R66, 0x7632, R61 ;  /* 0x00007632423d7816 */ /* 0x000fc4000000003d */
[----:B------:R-:W-:Y:S02]  /*1c10*/  SHF.L.U32 R69, R60, 0x10, RZ ;  /* 0x000000103c457819 */ /* 0x000fe400000006ff */
[----:B------:R-:W-:Y:S02]  /*1c20*/  SHF.L.U32 R63, R61, 0x10, RZ ;  /* 0x000000103d3f7819 */ /* 0x000fe400000006ff */
[----:B------:R-:W-:Y:S02]  /*1c30*/  PRMT R0, R5, 0x7632, R0 ;  /* 0x0000763205007816 */ /* 0x000fe40000000000 */
[----:B------:R-:W-:Y:S02]  /*1c40*/  PRMT R60, R6, 0x7632, R60 ;  /* 0x00007632063c7816 */ /* 0x000fe4000000003c */
[----:B------:R-:W-:Y:S02]  /*1c50*/  PRMT R61, R7, 0x7632, R61 ;  /* 0x00007632073d7816 */ /* 0x000fe4000000003d */
[----:B------:R-:W-:Y:S01]  /*1c60*/  SHF.L.U32 R0, R0, 0x10, RZ ;  /* 0x0000001000007819 */ /* 0x000fe200000006ff */
[----:B------:R-:W-:Y:S01]  /*1c70*/  IMAD.U32 R60, R60, 0x10000, RZ ;  /* 0x000100003c3c7824 */ /* 0x000fe200078e00ff */
        /* <DEDUP_REMOVED lines=21> */
.L_x_3557:
[----:B-----5:R-:W-:Y:S01]  /*1dd0*/  PRMT R60, R64, 0x7632, R60 ;  /* 0x00007632403c7816 */ /* 0x020fe2000000003c */
[----:B------:R-:W-:Y:S01]  /*1de0*/  IMAD.U32 R88, R9, 0x10000, RZ ;  /* 0x0001000009587824 */ /* 0x000fe200078e00ff */
[C---:B------:R-:W-:Y:S01]  /*1df0*/  PRMT R62, R65.reuse, 0x7632, R62 ;  /* 0x00007632413e7816 */ /* 0x040fe2000000003e */
[----:B------:R-:W-:Y:S01]  /*1e00*/  IMAD.U32 R65, R65, 0x10000, RZ ;  /* 0x0001000041417824 */ /* 0x000fe200078e00ff */
[----:B------:R-:W-:Y:S02]  /*1e10*/  SHF.L.U32 R63, R60, 0x10, RZ ;  /* 0x000000103c3f7819 */ /* 0x000fe400000006ff */
[----:B------:R-:W-:Y:S02]  /*1e20*/  PRMT R60, R4, 0x7632, R60 ;  /* 0x00007632043c7816 */ /* 0x000fe4000000003c */
[----:B------:R-:W-:Y:S02]  /*1e30*/  PRMT R61, R5, 0x7632, R61 ;  /* 0x00007632053d7816 */ /* 0x000fe4000000003d */
[----:B------:R-:W-:-:S02]  /*1e40*/  SHF.L.U32 R60, R60, 0x10, RZ ;  /* 0x000000103c3c7819 */ /* 0x000fc400000006ff */
[----:B------:R-:W-:Y:S02]  /*1e50*/  SHF.L.U32 R62, R62, 0x10, RZ ;  /* 0x000000103e3e7819 */ /* 0x000fe400000006ff */
[----:B------:R-:W-:Y:S01]  /*1e60*/  SHF.L.U32 R61, R61, 0x10, RZ ;  /* 0x000000103d3d7819 */ /* 0x000fe200000006ff */
[----:B------:R-:W-:Y:S01]  /*1e70*/  FADD.FTZ R60, R63, R60 ;  /* 0x0000003c3f3c7221 */ /* 0x000fe20000010000 */
[----:B------:R-:W-:Y:S02]  /*1e80*/  PRMT R63, R66, 0x7632, R63 ;  /* 0x00007632423f7816 */ /* 0x000fe4000000003f */
[----:B------:R-:W-:Y:S01]  /*1e90*/  SHF.L.U32 R97, R0, 0x10, RZ ;  /* 0x0000001000617819 */ /* 0x000fe200000006ff */
[----:B------:R-:W-:Y:S01]  /*1ea0*/  FADD.FTZ R61, R62, R61 ;  /* 0x0000003d3e3d7221 */ /* 0x000fe20000010000 */
[----:B------:R-:W-:Y:S02]  /*1eb0*/  SHF.L.U32 R93, R63, 0x10, RZ ;  /* 0x000000103f5d7819 */ /* 0x000fe400000006ff */
[----:B------:R-:W-:-:S02]  /*1ec0*/  SHF.L.U32 R63, R68, 0x10, RZ ;  /* 0x00000010443f7819 */ /* 0x000fc400000006ff */
[----:B------:R-:W-:Y:S02]  /*1ed0*/  PRMT R62, R6, 0x7632, R62 ;  /* 0x00007632063e7816 */ /* 0x000fe4000000003e */
[----:B------:R-:W-:Y:S01]  /*1ee0*/  SHF.L.U32 R0, R5, 0x10, RZ ;  /* 0x0000001005007819 */ /* 0x000fe200000006ff */
[--C-:B------:R-:W-:Y:S01]  /*1ef0*/  FADD.FTZ R68, R63, R60.reuse ;  /* 0x0000003c3f447221 */ /* 0x100fe20000010000 */
[----:B------:R-:W-:Y:S01]  /*1f00*/  PRMT R63, R67, 0x7632, R63 ;  /* 0x00007632433f7816 */ /* 0x000fe2000000003f */
[----:B------:R-:W-:Y:S01]  /*1f10*/  IMAD.U32 R62, R62, 0x10000, RZ ;  /* 0x000100003e3e7824 */ /* 0x000fe200078e00ff */
[----:B------:R-:W-:Y:S01]  /*1f20*/  PRMT R60, R7, 0x7632, R60 ;  /* 0x00007632073c7816 */ /* 0x000fe2000000003c */
        /* <DEDUP_REMOVED lines=29> */
[----:B------:R-:W-:-:S07]  /*2100*/  F2FP.BF16.F32.PACK_AB R60, R68, R93 ;  /* 0x0000005d443c723e */ /* 0x000fce00000010ff */
.L_x_3556:
        /* <DEDUP_REMOVED lines=43> */
[C---:B------:R-:W-:Y:S01]  /*23c0*/  FADD.FTZ R99, -R64.reuse, R79 ;  /* 0x0000004f40637221 */ /* 0x040fe20000010100 */
[----:B------:R-:W-:Y:S02]  /*23d0*/  FADD.FTZ R67, -R64, R72 ;  /* 0x0000004840437221 */ /* 0x000fe40000010100 */
[----:B------:R-:W-:-:S04]  /*23e0*/  FFMA.FTZ R0, R0, R0, RZ ;  /* 0x0000000000007223 */ /* 0x000fc800000100ff */
[----:B------:R-:W-:-:S04]  /*23f0*/  FFMA.FTZ R0, R99, R99, R0 ;  /* 0x0000006363007223 */ /* 0x000fc80000010000 */
        /* <DEDUP_REMOVED lines=52> */
.L_x_3571:
[----:B------:R-:W-:Y:S01]  /*2740*/  FMUL.FTZ R0, R64, R64 ;  /* 0x0000004040007220 */ /* 0x000fe20000410000 */
[----:B01----:R-:W-:Y:S01]  /*2750*/  FADD.FTZ R92, R92, R101 ;  /* 0x000000655c5c7221 */ /* 0x003fe20000010000 */
[----:B------:R-:W0:Y:S03]  /*2760*/  @!P2 LDC.64 R66, c[0x0][0x3c0] ;  /* 0x0000f000ff42ab82 */ /* 0x000e260000000a00 */
[----:B------:R-:W-:Y:S01]  /*2770*/  FSEL R0, R0, RZ, P3 ;  /* 0x000000ff00007208 */ /* 0x000fe20001800000 */
[----:B------:R-:W-:Y:S01]  /*2780*/  FFMA.FTZ R65, R92, R65, UR8 ;  /* 0x000000085c417e23 */ /* 0x000fe20008010041 */
[----:B------:R-:W-:-:S03]  /*2790*/  FSEL R92, R64, RZ, !P3 ;  /* 0x000000ff405c7208 */ /* 0x000fc60005800000 */
[----:B------:R-:W-:Y:S02]  /*27a0*/  FADD.FTZ R0, R65, R0 ;  /* 0x0000000041007221 */ /* 0x000fe40000010000 */
[C---:B------:R-:W-:Y:S01]  /*27b0*/  FADD.FTZ R73, -R92.reuse, R73 ;  /* 0x000000495c497221 */ /* 0x040fe20000010100 */
[C---:B------:R-:W-:Y:S01]  /*27c0*/  FADD.FTZ R65, -R92.reuse, R76 ;  /* 0x0000004c5c417221 */ /* 0x040fe20000010100 */
[C---:B------:R-:W-:Y:S01]  /*27d0*/  FADD.FTZ R81, -R92.reuse, R81 ;  /* 0x000000515c517221 */ /* 0x040fe20000010100 */
[C---:B------:R-:W-:Y:S01]  /*27e0*/  FADD.FTZ R99, -R92.reuse, R74 ;  /* 0x0000004a5c637221 */ /* 0x040fe20000010100 */
[----:B------:R-:W1:Y:S01]  /*27f0*/  MUFU.RSQ R0, R0 ;  /* 0x0000000000007308 */ /* 0x000e620000001400 */
        /* <DEDUP_REMOVED lines=9> */
[----:B0-----:R-:W-:-:S04]  /*2890*/  @!P2 IMAD.WIDE R66, R3, 0x4, R66 ;  /* 0x000000040342a825 */ /* 0x001fc800078e0242 */
[C---:B------:R-:W-:Y:S01]  /*28a0*/  FADD.FTZ R95, -R92.reuse, R95 ;  /* 0x0000005f5c5f7221 */ /* 0x040fe20000010100 */
[----:B------:R-:W-:Y:S01]  /*28b0*/  FADD.FTZ R97, -R92, R97 ;  /* 0x000000615c617221 */ /* 0x000fe20000010100 */
[----:B------:R0:W-:Y:S01]  /*28c0*/  @!P2 STG.E desc[UR6][R66.64], R64 ;  /* 0x000000404200a986 */ /* 0x0001e2000c101906 */
[C---:B-1----:R-:W-:Y:S01]  /*28d0*/  FMUL.FTZ R73, R0.reuse, R73 ;  /* 0x0000004900497220 */ /* 0x042fe20000410000 */
[----:B------:R-:W-:Y:S01]  /*28e0*/  FMUL.FTZ R74, R0, R81 ;  /* 0x00000051004a7220 */ /* 0x000fe20000410000 */
[----:B------:R-:W-:Y:S01]  /*28f0*/  FADD.FTZ R81, -R92, R72 ;  /* 0x000000485c517221 */ /* 0x000fe20000010100 */
[C---:B------:R-:W-:Y:S01]  /*2900*/  FMUL.FTZ R72, R0.reuse, R77 ;  /* 0x0000004d00487220 */ /* 0x040fe20000410000 */
[----:B------:R-:W-:Y:S01]  /*2910*/  FMUL.FTZ R99, R0, R99 ;  /* 0x0000006300637220 */ /* 0x000fe20000410000 */
[----:B------:R-:W-:Y:S01]  /*2920*/  FFMA.FTZ R74, R74, R55, R31 ;  /* 0x000000374a4a7223 */ /* 0x000fe2000001001f */
[----:B------:R-:W-:Y:S01]  /*2930*/  FMUL.FTZ R81, R0, R81 ;  /* 0x0000005100517220 */ /* 0x000fe20000410000 */
[----:B------:R-:W-:Y:S01]  /*2940*/  FFMA.FTZ R72, R72, R59, R35 ;  /* 0x0000003b48487223 */ /* 0x000fe20000010023 */
[----:B------:R-:W-:Y:S01]  /*2950*/  FMUL.FTZ R89, R0, R89 ;  /* 0x0000005900597220 */ /* 0x000fe20000410000 */
[----:B------:R-:W-:Y:S01]  /*2960*/  FADD.FTZ R77, -R92, R80 ;  /* 0x000000505c4d7221 */ /* 0x000fe20000010100 */
[----:B0-----:R-:W-:Y:S01]  /*2970*/  FMUL.FTZ R64, R0, R65 ;  /* 0x0000004100407220 */ /* 0x001fe20000410000 */
[----:B------:R-:W-:Y:S01]  /*2980*/  FFMA.FTZ R66, R73, R52, R28 ;  /* 0x0000003449427223 */ /* 0x000fe2000001001c */
[----:B------:R-:W-:Y:S01]  /*2990*/  FADD.FTZ R73, -R92, R70 ;  /* 0x000000465c497221 */ /* 0x000fe20000010100 */
[----:B------:R-:W-:Y:S01]  /*29a0*/  FMUL.FTZ R70, R0, R79 ;  /* 0x0000004f00467220 */ /* 0x000fe20000410000 */
[----:B------:R-:W-:Y:S01]  /*29b0*/  FFMA.FTZ R65, R64, R53, R29 ;  /* 0x0000003540417223 */ /* 0x000fe2000001001d */
[----:B------:R-:W-:Y:S01]  /*29c0*/  FFMA.FTZ R81, R81, R58, R34 ;  /* 0x0000003a51517223 */ /* 0x000fe20000010022 */
[----:B------:R-:W-:Y:S01]  /*29d0*/  FMUL.FTZ R73, R0, R73 ;  /* 0x0000004900497220 */ /* 0x000fe20000410000 */
[----:B------:R-:W-:Y:S01]  /*29e0*/  FFMA.FTZ R67, R99, R54, R30 ;  /* 0x0000003663437223 */ /* 0x000fe2000001001e */
[----:B------:R-:W-:Y:S01]  /*29f0*/  FADD.FTZ R99, -R92, R84 ;  /* 0x000000545c637221 */ /* 0x000fe20000010100 */
[----:B------:R-:W-:Y:S01]  /*2a00*/  F2FP.BF16.F32.PACK_AB R66, R65, R66 ;  /* 0x000000424142723e */ /* 0x000fe200000010ff */
[----:B------:R-:W-:Y:S01]  /*2a10*/  FFMA.FTZ R73, R73, R56, R32 ;  /* 0x0000003849497223 */ /* 0x000fe20000010020 */
[----:B------:R-:W0:Y:S01]  /*2a20*/  @!P2 LDC.64 R64, c[0x0][0x3c8] ;  /* 0x0000f200ff40ab82 */ /* 0x000e220000000a00 */
[----:B------:R-:W-:Y:S01]  /*2a30*/  F2FP.BF16.F32.PACK_AB R67, R74, R67 ;  /* 0x000000434a43723e */ /* 0x000fe200000010ff */
[C---:B------:R-:W-:Y:S01]  /*2a40*/  FMUL.FTZ R74, R0.reuse, R99 ;  /* 0x00000063004a7220 */ /* 0x040fe20000410000 */
[----:B------:R-:W-:Y:S01]  /*2a50*/  FMUL.FTZ R68, R0, R85 ;  /* 0x0000005500447220 */ /* 0x000fe20000410000 */
[----:B------:R-:W-:Y:S01]  /*2a60*/  FADD.FTZ R79, -R92, R78 ;  /* 0x0000004e5c4f7221 */ /* 0x000fe20000010100 */
[----:B------:R-:W-:Y:S01]  /*2a70*/  FMUL.FTZ R78, R0, R69 ;  /* 0x00000045004e7220 */ /* 0x000fe20000410000 */
[----:B------:R-:W-:Y:S01]  /*2a80*/  FFMA.FTZ R74, R74, R47, R23 ;  /* 0x0000002f4a4a7223 */ /* 0x000fe20000010017 */
        /* <DEDUP_REMOVED lines=8> */
[----:B------:R-:W-:-:S04]  /*2b10*/  FFMA.FTZ R95, R95, R36, R12 ;  /* 0x000000245f5f7223 */ /* 0x000fc8000001000c */
[----:B------:R-:W-:Y:S01]  /*2b20*/  F2FP.BF16.F32.PACK_AB R84, R76, R93 ;  /* 0x0000005d4c54723e */ /* 0x000fe200000010ff */
[----:B0-----:R-:W-:-:S05]  /*2b30*/  @!P2 IMAD.WIDE R64, R3, 0x4, R64 ;  /* 0x000000040340a825 */ /* 0x001fca00078e0240 */
[----:B------:R0:W-:Y:S02]  /*2b40*/  @!P2 STG.E desc[UR6][R64.64], R0 ;  /* 0x000000004000a986 */ /* 0x0001e4000c101906 */
[----:B0-----:R-:W-:Y:S01]  /*2b50*/  FFMA.FTZ R64, R70, R57, R33 ;  /* 0x0000003946407223 */ /* 0x001fe20000010021 */
[----:B------:R-:W-:Y:S01]  /*2b60*/  F2FP.BF16.F32.PACK_AB R65, R72, R81 ;  /* 0x000000514841723e */ /* 0x000fe200000010ff */
[----:B------:R-:W-:-:S03]  /*2b70*/  FADD.FTZ R81, -R92, R82 ;  /* 0x000000525c517221 */ /* 0x000fc60000010100 */
[----:B------:R-:W-:Y:S01]  /*2b80*/  F2FP.BF16.F32.PACK_AB R64, R64, R73 ;  /* 0x000000494040723e */ /* 0x000fe200000010ff */
[----:B------:R-:W-:Y:S01]  /*2b90*/  FMUL.FTZ R81, R0, R81 ;  /* 0x0000005100517220 */ /* 0x000fe20000410000 */
[----:B------:R-:W0:Y:S02]  /*2ba0*/  LDC.64 R72, c[0x0][0x428] ;  /* 0x00010a00ff487b82 */ /* 0x000e240000000a00 */
[----:B0-----:R-:W-:-:S05]  /*2bb0*/  IMAD.WIDE.U32 R70, R71, 0x10, R72 ;  /* 0x0000001047467825 */ /* 0x001fca00078e0048 */
[----:B------:R0:W-:Y:S02]  /*2bc0*/  STG.E.128 desc[UR6][R70.64], R64 ;  /* 0x0000004046007986 */ /* 0x0001e4000c101d06 */
[C---:B0-----:R-:W-:Y:S01]  /*2bd0*/  FADD.FTZ R67, -R92.reuse, R86 ;  /* 0x000000565c437221 */ /* 0x041fe20000010100 */
[C---:B------:R-:W-:Y:S01]  /*2be0*/  FADD.FTZ R71, -R92.reuse, R90 ;  /* 0x0000005a5c477221 */ /* 0x040fe20000010100 */
[----:B------:R-:W-:Y:S01]  /*2bf0*/  FADD.FTZ R65, -R92, R88 ;  /* 0x000000585c417221 */ /* 0x000fe20000010100 */
[C---:B------:R-:W-:Y:S01]  /*2c00*/  FMUL.FTZ R64, R0.reuse, R83 ;  /* 0x0000005300407220 */ /* 0x040fe20000410000 */
[C---:B------:R-:W-:Y:S01]  /*2c10*/  FMUL.FTZ R80, R0.reuse, R67 ;  /* 0x0000004300507220 */ /* 0x040fe20000410000 */
[----:B------:R-:W-:Y:S01]  /*2c20*/  FFMA.FTZ R67, R89, R46, R22 ;  /* 0x0000002e59437223 */ /* 0x000fe20000010016 */
[----:B------:R-:W-:Y:S01]  /*2c30*/  FMUL.FTZ R85, R0, R71 ;  /* 0x0000004700557220 */ /* 0x000fe20000410000 */
[----:B------:R-:W-:Y:S01]  /*2c40*/  FFMA.FTZ R71, R68, R45, R21 ;  /* 0x0000002d44477223 */ /* 0x000fe20000010015 */
[----:B------:R-:W-:-:S04]  /*2c50*/  IMAD.WIDE.U32 R68, R75, 0x10, R72 ;  /* 0x000000104b447825 */ /* 0x000fc800078e0048 */
[----:B------:R-:W-:Y:S01]  /*2c60*/  FMUL.FTZ R83, R0, R65 ;  /* 0x0000004100537220 */ /* 0x000fe20000410000 */
[----:B------:R-:W-:Y:S01]  /*2c70*/  F2FP.BF16.F32.PACK_AB R67, R74, R67 ;  /* 0x000000434a43723e */ /* 0x000fe200000010ff */
[----:B------:R-:W-:Y:S01]  /*2c80*/  FFMA.FTZ R65, R79, R50, R26 ;  /* 0x000000324f417223 */ /* 0x000fe2000001001a */
[----:B------:R-:W0:Y:S01]  /*2c90*/  LDC.64 R74, c[0x0][0x380] ;  /* 0x0000e000ff4a7b82 */ /* 0x000e220000000a00 */
[----:B------:R-:W-:Y:S01]  /*2ca0*/  FFMA.FTZ R66, R81, R44, R20 ;  /* 0x0000002c51427223 */ /* 0x000fe20000010014 */
[----:B------:R-:W-:Y:S01]  /*2cb0*/  FFMA.FTZ R64, R64, R51, R27 ;  /* 0x0000003340407223 */ /* 0x000fe2000001001b */
[C---:B------:R-:W-:Y:S01]  /*2cc0*/  FMUL.FTZ R70, R0.reuse, R87 ;  /* 0x0000005700467220 */ /* 0x040fe20000410000 */
[----:B------:R-:W-:Y:S01]  /*2cd0*/  FMUL.FTZ R0, R0, R97 ;  /* 0x0000006100007220 */ /* 0x000fe20000410000 */
        /* <DEDUP_REMOVED lines=8> */
[----:B------:R-:W-:Y:S01]  /*2d60*/  IMAD.WIDE.U32 R72, R91, 0x10, R72 ;  /* 0x000000105b487825 */ /* 0x000fe200078e0048 */
[----:B------:R-:W-:-:S02]  /*2d70*/  F2FP.BF16.F32.PACK_AB R64, R71, R64 ;  /* 0x000000404740723e */ /* 0x000fc400000010ff */
[----:B------:R-:W-:Y:S02]  /*2d80*/  F2FP.BF16.F32.PACK_AB R87, R0, R85 ;  /* 0x000000550057723e */ /* 0x000fe400000010ff */
[----:B------:R-:W-:Y:S01]  /*2d90*/  F2FP.BF16.F32.PACK_AB R86, R80, R95 ;  /* 0x0000005f5056723e */ /* 0x000fe200000010ff */
[----:B------:R1:W-:Y:S01]  /*2da0*/  STG.E.128 desc[UR6][R68.64], R64 ;  /* 0x0000004044007986 */ /* 0x0003e2000c101d06 */
[----:B------:R-:W-:Y:S02]  /*2db0*/  F2FP.BF16.F32.PACK_AB R85, R78, R83 ;  /* 0x000000534e55723e */ /* 0x000fe400000010ff */
[----:B0-----:R-:W-:-:S03]  /*2dc0*/  LEA R3, R74, R3, 0x2 ;  /* 0x000000034a037211 */ /* 0x001fc600078e10ff */
[----:B------:R1:W-:Y:S01]  /*2dd0*/  STG.E.128 desc[UR6][R72.64], R84 ;  /* 0x0000005448007986 */ /* 0x0003e2000c101d06 */
[----:B------:R-:W-:-:S13]  /*2de0*/  ISETP.GE.AND P2, PT, R3, R75, PT ;  /* 0x0000004b0300720c */ /* 0x000fda0003f46270 */
[----:B------:R-:W-:Y:S05]  /*2df0*/  @!P2 BRA `(.L_x_3559) ;  /* 0xffffffd4007ca947 */ /* 0x000fea000383ffff */
[----:B------:R-:W-:Y:S05]  /*2e00*/  EXIT ;  /* 0x000000000000794d */ /* 0x000fea0003800000 */
.L_x_3558:
        /* <DEDUP_REMOVED lines=8> */
.L_x_3561:
[----:B------:R-:W-:Y:S05]  /*2e90*/  BSYNC B0 ;  /* 0x0000000000007941 */ /* 0x000fea0003800000 */
.L_x_3560:
        /* <DEDUP_REMOVED lines=9> */
.L_x_3562:
[----:B------:R-:W-:Y:S01]  /*2f30*/  HFMA2 R98, -RZ, RZ, 0, 2.384185791015625e-07 ;  /* 0x00000004ff627431 */ /* 0x000fe200000001ff */
[----:B------:R-:W-:-:S05]  /*2f40*/  MOV R65, R101 ;  /* 0x0000006500417202 */ /* 0x000fca0000000f00 */
[----:B------:R-:W-:-:S05]  /*2f50*/  FADD.FTZ R67, R66, R65 ;  /* 0x0000004142437221 */ /* 0x000fca0000010000 */
[----:B------:R-:W-:-:S07]  /*2f60*/  MOV R103, R67 ;  /* 0x0000004300677202 */ /* 0x000fce0000000f00 */
[----:B------:R-:W-:Y:S05]  /*2f70*/  WARPSYNC.COLLECTIVE R96, `(.L_x_3563) ;  /* 0x0000000060087348 */ /* 0x000fea0003c00000 */
[----:B------:R0:W1:Y:S02]  /*2f80*/  SHFL.BFLY P4, R101, R103, R98, R105 ;  /* 0x0c00006267657389 */ /* 0x0000640000080069 */
[----:B01----:R-:W-:Y:S05]  /*2f90*/  ENDCOLLECTIVE ;  /* 0x000000000000791b */ /* 0x003fea0003800000 */
.L_x_3563:
[----:B------:R-:W-:Y:S01]  /*2fa0*/  HFMA2 R98, -RZ, RZ, 0, 4.76837158203125e-07 ;  /* 0x00000008ff627431 */ /* 0x000fe200000001ff */
[----:B------:R-:W-:-:S05]  /*2fb0*/  MOV R64, R101 ;  /* 0x0000006500407202 */ /* 0x000fca0000000f00 */
[----:B------:R-:W-:-:S05]  /*2fc0*/  FADD.FTZ R92, R67, R64 ;  /* 0x00000040435c7221 */ /* 0x000fca0000010000 */
[----:B------:R-:W-:-:S07]  /*2fd0*/  MOV R103, R92 ;  /* 0x0000005c00677202 */ /* 0x000fce0000000f00 */
[----:B------:R-:W-:Y:S05]  /*2fe0*/  WARPSYNC.COLLECTIVE R96, `(.L_x_3564) ;  /* 0x0000000060087348 */ /* 0x000fea0003c00000 */
[----:B------:R0:W1:Y:S02]  /*2ff0*/  SHFL.BFLY P4, R101, R103, R98, R105 ;  /* 0x0c00006267657389 */ /* 0x0000640000080069 */
[----:B01----:R-:W-:Y:S05]  /*3000*/  ENDCOLLECTIVE ;  /* 0x000000000000791b */ /* 0x003fea0003800000 */
.L_x_3564:
[----:B------:R-:W-:Y:S02]  /*3010*/  HFMA2 R98, -RZ, RZ, 0, 9.5367431640625e-07 ;  /* 0x00000010ff627431 */ /* 0x000fe400000001ff */
[----:B------:R-:W-:-:S04]  /*3020*/  IMAD.MOV.U32 R65, RZ, RZ, R101 ;  /* 0x000000ffff417224 */ /* 0x000fc800078e0065 */
[----:B------:R-:W-:-:S05]  /*3030*/  FADD.FTZ R94, R92, R65 ;  /* 0x000000415c5e7221 */ /* 0x000fca0000010000 */
[----:B------:R-:W-:-:S07]  /*3040*/  MOV R103, R94 ;  /* 0x0000005e00677202 */ /* 0x000fce0000000f00 */
[----:B------:R-:W-:Y:S05]  /*3050*/  WARPSYNC.COLLECTIVE R96, `(.L_x_3565) ;  /* 0x0000000060087348 */ /* 0x000fea0003c00000 */
[----:B------:R0:W1:Y:S02]  /*3060*/  SHFL.BFLY P4, R101, R103, R98, R105 ;  /* 0x0c00006267657389 */ /* 0x0000640000080069 */
[----:B01----:R-:W-:Y:S05]  /*3070*/  ENDCOLLECTIVE ;  /* 0x000000000000791b */ /* 0x003fea0003800000 */
.L_x_3565:
        /* <DEDUP_REMOVED lines=57> */
.L_x_3566:
[----:B------:R-:W-:Y:S01]  /*3410*/  HFMA2 R98, -RZ, RZ, 0, 1.1920928955078125e-07 ;  /* 0x00000002ff627431 */ /* 0x000fe200000001ff */
[----:B------:R-:W-:-:S05]  /*3420*/  MOV R67, R101 ;  /* 0x0000006500437202 */ /* 0x000fca0000000f00 */
[----:B------:R-:W-:-:S05]  /*3430*/  FADD.FTZ R67, R0, R67 ;  /* 0x0000004300437221 */ /* 0x000fca0000010000 */
[----:B------:R-:W-:-:S07]  /*3440*/  MOV R103, R67 ;  /* 0x0000004300677202 */ /* 0x000fce0000000f00 */
[----:B------:R-:W-:Y:S05]  /*3450*/  WARPSYNC.COLLECTIVE R96, `(.L_x_3567) ;  /* 0x0000000060087348 */ /* 0x000fea0003c00000 */
[----:B------:R0:W1:Y:S02]  /*3460*/  SHFL.BFLY P4, R101, R103, R98, R105 ;  /* 0x0c00006267657389 */ /* 0x0000640000080069 */
[----:B01----:R-:W-:Y:S05]  /*3470*/  ENDCOLLECTIVE ;  /* 0x000000000000791b */ /* 0x003fea0003800000 */
.L_x_3567:
[----:B------:R-:W-:Y:S02]  /*3480*/  HFMA2 R98, -RZ, RZ, 0, 2.384185791015625e-07 ;  /* 0x00000004ff627431 */ /* 0x000fe400000001ff */
[----:B------:R-:W-:-:S04]  /*3490*/  IMAD.MOV.U32 R66, RZ, RZ, R101 ;  /* 0x000000ffff427224 */ /* 0x000fc800078e0065 */
[----:B------:R-:W-:-:S05]  /*34a0*/  FADD.FTZ R66, R67, R66 ;  /* 0x0000004243427221 */ /* 0x000fca0000010000 */
[----:B------:R-:W-:-:S07]  /*34b0*/  MOV R103, R66 ;  /* 0x0000004200677202 */ /* 0x000fce0000000f00 */
[----:B------:R-:W-:Y:S05]  /*34c0*/  WARPSYNC.COLLECTIVE R96, `(.L_x_3568) ;  /* 0x0000000060087348 */ /* 0x000fea0003c00000 */
[----:B------:R0:W1:Y:S02]  /*34d0*/  SHFL.BFLY P4, R101, R103, R98, R105 ;  /* 0x0c00006267657389 */ /* 0x0000640000080069 */
[----:B01----:R-:W-:Y:S05]  /*34e0*/  ENDCOLLECTIVE ;  /* 0x000000000000791b */ /* 0x003fea0003800000 */
.L_x_3568:
[----:B------:R-:W-:Y:S01]  /*34f0*/  HFMA2 R98, -RZ, RZ, 0, 4.76837158203125e-07 ;  /* 0x00000008ff627431 */ /* 0x000fe200000001ff */
[----:B------:R-:W-:-:S05]  /*3500*/  MOV R99, R101 ;  /* 0x0000006500637202 */ /* 0x000fca0000000f00 */
[----:B------:R-:W-:-:S05]  /*3510*/  FADD.FTZ R99, R66, R99 ;  /* 0x0000006342637221 */ /* 0x000fca0000010000 */
[----:B------:R-:W-:-:S07]  /*3520*/  MOV R103, R99 ;  /* 0x0000006300677202 */ /* 0x000fce0000000f00 */
[----:B------:R-:W-:Y:S05]  /*3530*/  WARPSYNC.COLLECTIVE R96, `(.L_x_3569) ;  /* 0x0000000060087348 */ /* 0x000fea0003c00000 */
[----:B------:R0:W1:Y:S02]  /*3540*/  SHFL.BFLY P4, R101, R103, R98, R105 ;  /* 0x0c00006267657389 */ /* 0x0000640000080069 */
[----:B01----:R-:W-:Y:S05]  /*3550*/  ENDCOLLECTIVE ;  /* 0x000000000000791b */ /* 0x003fea0003800000 */
.L_x_3569:
[----:B------:R-:W-:Y:S01]  /*3560*/  HFMA2 R98, -RZ, RZ, 0, 9.5367431640625e-07 ;  /* 0x00000010ff627431 */ /* 0x000fe200000001ff */
[----:B------:R-:W-:-:S05]  /*3570*/  MOV R92, R101 ;  /* 0x00000065005c7202 */ /* 0x000fca0000000f00 */
[----:B------:R-:W-:-:S05]  /*3580*/  FADD.FTZ R92, R99, R92 ;  /* 0x0000005c635c7221 */ /* 0x000fca0000010000 */
[----:B------:R-:W-:-:S07]  /*3590*/  MOV R103, R92 ;  /* 0x0000005c00677202 */ /* 0x000fce0000000f00 */
[----:B------:R-:W-:Y:S05]  /*35a0*/  WARPSYNC.COLLECTIVE R96, `(.L_x_3570) ;  /* 0x0000000060087348 */ /* 0x000fea0003c00000 */
[----:B------:R0:W1:Y:S02]  /*35b0*/  SHFL.BFLY P4, R101, R103, R98, R105 ;  /* 0x0c00006267657389 */ /* 0x0000640000080069 */
[----:B01----:R-:W-:Y:S05]  /*35c0*/  ENDCOLLECTIVE ;  /* 0x000000000000791b */ /* 0x003fea0003800000 */
.L_x_3570:
[----:B------:R-:W-:Y:S05]  /*35d0*/  BRA `(.L_x_3571) ;  /* 0xfffffff000587947 */ /* 0x000fea000383ffff */
.L_x_3572:
        /* <DEDUP_REMOVED lines=10> */
.L_x_17364:


//--------------------- .text._ZN10layer_norm31ln_parallel_residual_fwd_kernelINS_13Kernel_traitsIf13__nv_bfloat16S2_S2_fjLj768ELj1ELj4ELj1ELj16ENS_18Kernel_traits_baseILj768EfS2_S2_S2_fjLj128EEEEELb1ELb0ELb0EEEvNS_9FwdParamsE --------------------------
	.section	.text._ZN10layer_norm31ln_parallel_residual_fwd_kernelINS_13Kernel_traitsIf13__nv_bfloat16S2_S2_fjLj768ELj1ELj4ELj1ELj16ENS_18Kernel_traits_baseILj768EfS2_S2_S2_fjLj128EEEEELb1ELb0ELb0EEEvNS_9FwdParamsE,"ax",@progbits
	.align	128
        .global         _ZN10layer_norm31ln_parallel_residual_fwd_kernelINS_13Kernel_traitsIf13__nv_bfloat16S2_S2_fjLj768ELj1ELj4ELj1ELj16ENS_18Kernel_traits_baseILj768EfS2_S2_S2_fjLj128EEEEELb1ELb0ELb0EEEvNS_9FwdParamsE
        .type           _ZN10layer_norm31ln_parallel_residual_fwd_kernelINS_13Kernel_traitsIf13__nv_bfloat16S2_S2_fjLj768ELj1ELj4ELj1ELj16ENS_18Kernel_traits_baseILj768EfS2_S2_S2_fjLj128EEEEELb1ELb0ELb0EEEvNS_9FwdParamsE,@function
        .size           _ZN10layer_norm31ln_parallel_residual_fwd_kernelINS_13Kernel_traitsIf13__nv_bfloat16S2_S2_fjLj768ELj1ELj4ELj1ELj16ENS_18Kernel_traits_baseILj768EfS2_S2_S2_fjLj128EEEEELb1ELb0ELb0EEEvNS_9FwdParamsE,(.L_x_17365 - _ZN10layer_norm31ln_parallel_residual_fwd_kernelINS_13Kernel_traitsIf13__nv_bfloat16S2_S2_fjLj768ELj1ELj4ELj1ELj16ENS_18Kernel_traits_baseILj768EfS2_S2_S2_fjLj128EEEEELb1ELb0ELb0EEEvNS_9FwdParamsE)
        .other          _ZN10layer_norm31ln_parallel_residual_fwd_kernelINS_13Kernel_traitsIf13__nv_bfloat16S2_S2_fjLj768ELj1ELj4ELj1ELj16ENS_18Kernel_traits_baseILj768EfS2_S2_S2_fjLj128EEEEELb1ELb0ELb0EEEvNS_9FwdParamsE,@"STO_CUDA_ENTRY STV_DEFAULT"
_ZN10layer_norm31ln_parallel_residual_fwd_kernelINS_13Kernel_traitsIf13__nv_bfloat16S2_S2_fjLj768ELj1ELj4ELj1ELj16ENS_18Kernel_traits_baseILj768EfS2_S2_S2_fjLj128EEEEELb1ELb0ELb0EEEvNS_9FwdParamsE:
.text._ZN10layer_norm31ln_parallel_residual_fwd_kernelINS_13Kernel_traitsIf13__nv_bfloat16S2_S2_fjLj768ELj1ELj4ELj1ELj16ENS_18Kernel_traits_baseILj768EfS2_S2_S2_fjLj128EEEEELb1ELb0ELb0EEEvNS_9FwdParamsE:
[----:B------:R-:W-:Y:S01]  /*0000*/  LDC R1, c[0x0][0x37c] ;  /* 0x0000df00ff017b82 */ /* 0x000fe20000000800 */
[----:B------:R-:W0:Y:S07]  /*0010*/  LDCU.U8 UR4, c[0x0][0x464] ;  /* 0x00008c80ff0477ac */ /* 0x000e2e0008000000 */
[----:B------:R-:W1:Y:S01]  /*0020*/  LDC R134, c[0x0][0x458] ;  /* 0x00011600ff867b82 */ /* 0x000e620000000800 */
[----:B------:R-:W1:Y:S07]  /*0030*/  LDCU.64 UR6, c[0x0][0x358] ;  /* 0x00006b00ff0677ac */ /* 0x000e6e0008000a00 */
[----:B------:R-:W1:Y:S01]  /*0040*/  LDC R135, c[0x0][0x45c] ;  /* 0x00011700ff877b82 */ /* 0x000e620000000800 */
[----:B------:R-:W2:Y:S01]  /*0050*/  S2R R116, SR_TID.X ;  /* 0x0000000000747919 */ /* 0x000ea20000002100 */
[----:B------:R-:W3:Y:S06]  /*0060*/  LDCU.64 UR8, c[0x0][0x438] ;  /* 0x00008700ff0877ac */ /* 0x000eec0008000a00 */
[----:B------:R-:W4:Y:S01]  /*0070*/  LDC R9, c[0x0][0x388] ;  /* 0x0000e200ff097b82 */ /* 0x000f220000000800 */
[----:B0-----:R-:W-:Y:S01]  /*0080*/  ISETP.NE.AND P0, PT, RZ, UR4, PT ;  /* 0x00000004ff007c0c */ /* 0x001fe2000bf05270 */
[----:B------:R-:W0:Y:S06]  /*0090*/  LDCU.64 UR4, c[0x0][0x450] ;  /* 0x00008a00ff0477ac */ /* 0x000e2c0008000a00 */
[----:B------:R-:W5:Y:S06]  /*00a0*/  LDC R119, c[0x0][0x360] ;  /* 0x0000d800ff777b82 */ /* 0x000f6c0000000800 */
[----:B-1----:R-:W5:Y:S02]  /*00b0*/  @P0 LDG.E.64 R4, desc[UR6][R134.64] ;  /* 0x0000000686040981 */ /* 0x002f64000c1e1b00 */
[----:B------:R-:W1:Y:S01]  /*00c0*/  @P0 LDC R7, c[0x0][0x460] ;  /* 0x00011800ff070b82 */ /* 0x000e620000000800 */
[----:B0-----:R-:W-:-:S02]  /*00d0*/  IMAD.U32 R2, RZ, RZ, UR4 ;  /* 0x00000004ff027e24 */ /* 0x001fc4000f8e00ff */
[----:B------:R-:W-:-:S06]  /*00e0*/  IMAD.U32 R3, RZ, RZ, UR5 ;  /* 0x00000005ff037e24 */ /* 0x000fcc000f8e00ff */
[----:B------:R-:W5:Y:S01]  /*00f0*/  @P0 LDG.E.64 R2, desc[UR6][R2.64] ;  /* 0x0000000602020981 */ /* 0x000f62000c1e1b00 */
[----:B------:R-:W0:Y:S01]  /*0100*/  S2UR UR5, SR_CTAID.X ;  /* 0x00000000000579c3 */ /* 0x000e220000002500 */
[----:B---3--:R-:W-:Y:S01]  /*0110*/  UISETP.NE.U32.AND UP0, UPT, UR8, URZ, UPT ;  /* 0x000000ff0800728c */ /* 0x008fe2000bf05070 */
[----:B--2---:R-:W-:Y:S01]  /*0120*/  LOP3.LUT R120, R116, 0x1f, RZ, 0xc0, !PT ;  /* 0x0000001f74787812 */ /* 0x004fe200078ec0ff */
[----:B------:R-:W-:Y:S01]  /*0130*/  BSSY.RECONVERGENT B0, `(.L_x_3573) ;  /* 0x000012a000007945 */ /* 0x000fe20003800200 */
[----:B----4-:R-:W-:Y:S01]  /*0140*/  SHF.R.S32.HI R0, RZ, 0x1f, R9 ;  /* 0x0000001fff007819 */ /* 0x010fe20000011409 */
[----:B------:R-:W-:Y:S01]  /*0150*/  UISETP.NE.AND.EX UP0, UPT, UR9, URZ, UPT, UP0 ;  /* 0x000000ff0900728c */ /* 0x000fe2000bf05300 */
[----:B------:R-:W-:Y:S02]  /*0160*/  MOV R29, R120 ;  /* 0x00000078001d7202 */ /* 0x000fe40000000f00 */
[----:B------:R-:W-:Y:S01]  /*0170*/  LEA.HI R0, R0, R9, RZ, 0x3 ;  /* 0x0000000900007211 */ /* 0x000fe200078f18ff */
[----:B0-----:R-:W-:-:S02]  /*0180*/  USHF.L.U32 UR4, UR5, 0x2, URZ ;  /* 0x0000000205047899 */ /* 0x001fc400080006ff */
[--C-:B-----5:R-:W-:Y:S01]  /*0190*/  IMAD R119, R119, UR5, R116.reuse ;  /* 0x0000000577777c24 */ /* 0x120fe2000f8e0274 */
[----:B------:R-:W-:-:S04]  /*01a0*/  SHF.R.U32.HI R116, RZ, 0x5, R116 ;  /* 0x00000005ff747819 */ /* 0x000fc80000011674 */
[----:B------:R-:W-:Y:S02]  /*01b0*/  LOP3.LUT R116, R116, UR4, RZ, 0xfc, !PT ;  /* 0x0000000474747c12 */ /* 0x000fe4000f8efcff */
[----:B-1----:R-:W-:Y:S02]  /*01c0*/  @P0 IADD3 R134, P1, PT, R4, R7, RZ ;  /* 0x0000000704860210 */ /* 0x002fe40007f3e0ff */
[----:B------:R-:W-:-:S03]  /*01d0*/  LOP3.LUT R7, R29, 0x1f, RZ, 0x3c, !PT ;  /* 0x0000001f1d077812 */ /* 0x000fc600078e3cff */
[----:B------:R-:W-:Y:S01]  /*01e0*/  @P0 IMAD.X R135, RZ, RZ, R5, P1 ;  /* 0x000000ffff870224 */ /* 0x000fe200008e0605 */
[----:B------:R-:W-:-:S04]  /*01f0*/  LEA.HI.SX32 R118, R0, R7, 0x1d ;  /* 0x0000000700767211 */ /* 0x000fc800078feaff */
[--C-:B------:R-:W-:Y:S01]  /*0200*/  SHF.R.U64 R165, R134, 0x2, R135.reuse ;  /* 0x0000000286a57819 */ /* 0x100fe20000001287 */
[C---:B------:R-:W-:Y:S01]  /*0210*/  VIADD R0, R2.reuse, 0x9e3779b9 ;  /* 0x9e3779b902007836 */ /* 0x040fe20000000000 */
[C---:B------:R-:W-:Y:S01]  /*0220*/  IADD3 R4, PT, PT, R3.reuse, -0x4498517b, RZ ;  /* 0xbb67ae8503047810 */ /* 0x040fe20007ffe0ff */
[C---:B------:R-:W-:Y:S01]  /*0230*/  VIADD R5, R3.reuse, 0x76cf5d0a ;  /* 0x76cf5d0a03057836 */ /* 0x040fe20000000000 */
[C---:B------:R-:W-:Y:S01]  /*0240*/  IADD3 R7, PT, PT, R3.reuse, 0x32370b8f, RZ ;  /* 0x32370b8f03077810 */ /* 0x040fe20007ffe0ff */
[C---:B------:R-:W-:Y:S01]  /*0250*/  VIADD R6, R2.reuse, 0xdaa66d2b ;  /* 0xdaa66d2b02067836 */ /* 0x040fe20000000000 */
[C---:B------:R-:W-:Y:S01]  /*0260*/  IADD3 R10, PT, PT, R2.reuse, 0x1715609d, RZ ;  /* 0x1715609d020a7810 */ /* 0x040fe20007ffe0ff */
[C---:B------:R-:W-:Y:S01]  /*0270*/  VIADD R8, R2.reuse, 0x78dde6e4 ;  /* 0x78dde6e402087836 */ /* 0x040fe20000000000 */
[C---:B------:R-:W-:Y:S01]  /*0280*/  IADD3 R109, PT, PT, R3.reuse, 0x646e171e, RZ ;  /* 0x646e171e036d7810 */ /* 0x040fe20007ffe0ff */
[C---:B------:R-:W-:Y:S01]  /*0290*/  VIADD R9, R3.reuse, 0xed9eba14 ;  /* 0xed9eba1403097836 */ /* 0x040fe20000000000 */
[C---:B------:R-:W-:Y:S01]  /*02a0*/  IADD3 R112, PT, PT, R3.reuse, -0x24c28bd8, RZ ;  /* 0xdb3d742803707810 */ /* 0x040fe20007ffe0ff */
[----:B------:R-:W-:Y:S01]  /*02b0*/  VIADD R11, R3, 0xa9066899 ;  /* 0xa9066899030b7836 */ /* 0x000fe20000000000 */
[----:B------:R-:W-:Y:S01]  /*02c0*/  SHF.R.U32.HI R117, RZ, 0x2, R135 ;  /* 0x00000002ff757819 */ /* 0x000fe20000011687 */
[----:B------:R-:W-:-:S02]  /*02d0*/  VIADD R108, R2, 0xb54cda56 ;  /* 0xb54cda56026c7836 */ /* 0x000fc40000000000 */
[C---:B------:R-:W-:Y:S02]  /*02e0*/  VIADD R110, R2.reuse, 0x5384540f ;  /* 0x5384540f026e7836 */ /* 0x040fe40000000000 */
        /* <DEDUP_REMOVED lines=9> */
[----:B------:R-:W-:Y:S02]  /*0380*/  ISETP.GE.U32.AND P0, PT, R118, 0x40, PT ;  /* 0x000000407600780c */ /* 0x000fe40003f06070 */
[----:B------:R-:W-:-:S03]  /*0390*/  LOP3.LUT R164, R164, 0xffffff7f, RZ, 0xc0, !PT ;  /* 0xffffff7fa4a47812 */ /* 0x000fc600078ec0ff */
[----:B------:R-:W1:Y:S06]  /*03a0*/  LDC.64 R14, c[0x0][0x3d8] ;  /* 0x0000f600ff0e7b82 */ /* 0x000e6c0000000a00 */
[----:B------:R-:W-:Y:S02]  /*03b0*/  @P1 LOP3.LUT R164, R164, 0x80, RZ, 0xfc, !PT ;  /* 0x00000080a4a41812 */ /* 0x000fe400078efcff */
[----:B------:R-:W2:Y:S08]  /*03c0*/  LDC.64 R16, c[0x0][0x3d0] ;  /* 0x0000f400ff107b82 */ /* 0x000eb00000000a00 */
[----:B------:R-:W3:Y:S01]  /*03d0*/  LDC.64 R18, c[0x0][0x3d8] ;  /* 0x0000f600ff127b82 */ /* 0x000ee20000000a00 */
[----:B0-----:R-:W-:-:S05]  /*03e0*/  @P1 IMAD.WIDE.U32 R12, R29, 0x20, R12 ;  /* 0x000000201d0c1825 */ /* 0x001fca00078e000c */
[----:B------:R0:W5:Y:S01]  /*03f0*/  @P1 LDG.E.128 R104, desc[UR6][R12.64] ;  /* 0x000000060c681981 */ /* 0x000162000c1e1d00 */
[C---:B-1----:R-:W-:Y:S01]  /*0400*/  @P1 IMAD.WIDE.U32 R14, R29.reuse, 0x20, R14 ;  /* 0x000000201d0e1825 */ /* 0x042fe200078e000e */
[----:B------:R-:W-:Y:S02]  /*0410*/  @P1 LOP3.LUT R29, R29, 0x20, RZ, 0xfc, !PT ;  /* 0x000000201d1d1812 */ /* 0x000fe400078efcff */
[----:B------:R0:W5:Y:S04]  /*0420*/  @P1 LDG.E.128 R100, desc[UR6][R12.64+0x10] ;  /* 0x000010060c641981 */ /* 0x000168000c1e1d00 */
[----:B------:R0:W5:Y:S01]  /*0430*/  @P1 LDG.E.128 R96, desc[UR6][R14.64] ;  /* 0x000000060e601981 */ /* 0x000162000c1e1d00 */
[----:B--2---:R-:W-:-:S03]  /*0440*/  @P0 IMAD.WIDE.U32 R16, R29, 0x20, R16 ;  /* 0x000000201d100825 */ /* 0x004fc600078e0010 */
[----:B------:R0:W5:Y:S04]  /*0450*/  @P1 LDG.E.128 R92, desc[UR6][R14.64+0x10] ;  /* 0x000010060e5c1981 */ /* 0x000168000c1e1d00 */
[----:B------:R0:W5:Y:S01]  /*0460*/  @P0 LDG.E.128 R88, desc[UR6][R16.64] ;  /* 0x0000000610580981 */ /* 0x000162000c1e1d00 */
[----:B---3--:R-:W-:-:S03]  /*0470*/  @P0 IMAD.WIDE.U32 R18, R29, 0x20, R18 ;  /* 0x000000201d120825 */ /* 0x008fc600078e0012 */
        /* <DEDUP_REMOVED lines=19> */
[----:B------:R-:W-:Y:S01]  /*05b0*/  CS2R R44, SRZ ;  /* 0x00000000002c7805 */ /* 0x000fe2000001ff00 */
[----:B------:R-:W-:Y:S01]  /*05c0*/  @P0 VIADD R29, R29, 0x20 ;  /* 0x000000201d1d0836 */ /* 0x000fe20000000000 */
[----:B0-----:R-:W-:Y:S06]  /*05d0*/  @!P1 BRA `(.L_x_3576) ;  /* 0x0000000c007c9947 */ /* 0x001fec0003800000 */
        /* <DEDUP_REMOVED lines=12> */
[C---:B0-----:R-:W-:Y:S01]  /*06a0*/  IMAD.WIDE.U32 R12, R29.reuse, 0x20, R12 ;  /* 0x000000201d0c7825 */ /* 0x041fe200078e000c */
[----:B------:R-:W-:Y:S02]  /*06b0*/  CS2R R62, SRZ ;  /* 0x00000000003e7805 */ /* 0x000fe4000001ff00 */
[----:B------:R-:W-:Y:S02]  /*06c0*/  CS2R R60, SRZ ;  /* 0x00000000003c7805 */ /* 0x000fe4000001ff00 */
[----:B------:R-:W-:Y:S02]  /*06d0*/  CS2R R18, SRZ ;  /* 0x0000000000127805 */ /* 0x000fe4000001ff00 */
[----:B------:R-:W-:Y:S01]  /*06e0*/  CS2R R16, SRZ ;  /* 0x0000000000107805 */ /* 0x000fe2000001ff00 */
[----:B------:R-:W5:Y:S01]  /*06f0*/  LDG.E.128 R40, desc[UR6][R12.64] ;  /* 0x000000060c287981 */ /* 0x000f62000c1e1d00 */
[----:B-1----:R-:W-:-:S03]  /*0700*/  IMAD.WIDE.U32 R14, R29, 0x20, R14 ;  /* 0x000000201d0e7825 */ /* 0x002fc600078e000e */
[----:B------:R0:W5:Y:S01]  /*0710*/  LDG.E.128 R36, desc[UR6][R12.64+0x10] ;  /* 0x000010060c247981 */ /* 0x000162000c1e1d00 */
[----:B------:R-:W-:Y:S02]  /*0720*/  CS2R R58, SRZ ;  /* 0x00000000003a7805 */ /* 0x000fe4000001ff00 */
[----:B------:R-:W-:Y:S02]  /*0730*/  CS2R R56, SRZ ;  /* 0x0000000000387805 */ /* 0x000fe4000001ff00 */
[----:B------:R-:W-:Y:S01]  /*0740*/  CS2R R54, SRZ ;  /* 0x0000000000367805 */ /* 0x000fe2000001ff00 */
[----:B------:R-:W5:Y:S01]  /*0750*/  LDG.E.128 R32, desc[UR6][R14.64] ;  /* 0x000000060e207981 */ /* 0x000f62000c1e1d00 */
[----:B------:R-:W-:Y:S02]  /*0760*/  CS2R R52, SRZ ;  /* 0x0000000000347805 */ /* 0x000fe4000001ff00 */
[----:B------:R-:W-:Y:S02]  /*0770*/  CS2R R50, SRZ ;  /* 0x0000000000327805 */ /* 0x000fe4000001ff00 */
[----:B------:R-:W-:Y:S01]  /*0780*/  CS2R R48, SRZ ;  /* 0x0000000000307805 */ /* 0x000fe2000001ff00 */
[----:B------:R1:W5:Y:S01]  /*0790*/  LDG.E.128 R28, desc[UR6][R14.64+0x10] ;  /* 0x000010060e1c7981 */ /* 0x000362000c1e1d00 */
[----:B------:R-:W-:-:S02]  /*07a0*/  CS2R R46, SRZ ;  /* 0x00000000002e7805 */ /* 0x000fc4000001ff00 */
[----:B0-----:R-:W-:Y:S02]  /*07b0*/  CS2R R12, SRZ ;  /* 0x00000000000c7805 */ /* 0x001fe4000001ff00 */
[----:B------:R-:W-:Y:S02]  /*07c0*/  CS2R R44, SRZ ;  /* 0x00000000002c7805 */ /* 0x000fe4000001ff00 */
[----:B-1----:R-:W-:Y:S01]  /*07d0*/  CS2R R14, SRZ ;  /* 0x00000000000e7805 */ /* 0x002fe2000001ff00 */
[----:B------:R-:W-:Y:S06]  /*07e0*/  BRA `(.L_x_3576) ;  /* 0x0000000800f87947 */ /* 0x000fec0003800000 */
.L_x_3575:
[C---:B------:R-:W-:Y:S01]  /*07f0*/  ISETP.GE.U32.AND P1, PT, R118.reuse, 0x20, PT ;  /* 0x000000207600780c */ /* 0x040fe20003f26070 */
[----:B------:R-:W0:Y:S01]  /*0800*/  LDC.64 R14, c[0x0][0x3d0] ;  /* 0x0000f400ff0e7b82 */ /* 0x000e220000000a00 */
[----:B------:R-:W-:Y:S02]  /*0810*/  ISETP.GE.U32.AND P0, PT, R118, 0x40, PT ;  /* 0x000000407600780c */ /* 0x000fe40003f06070 */
[----:B------:R-:W-:-:S05]  /*0820*/  LOP3.LUT R164, R164, 0xffffff7f, RZ, 0xc0, !PT ;  /* 0xffffff7fa4a47812 */ /* 0x000fca00078ec0ff */
[----:B------:R-:W1:Y:S04]  /*0830*/  LDC.64 R16, c[0x0][0x3d8] ;  /* 0x0000f600ff107b82 */ /* 0x000e680000000a00 */
[----:B------:R-:W-:-:S04]  /*0840*/  @P1 LOP3.LUT R164, R164, 0x80, RZ, 0xfc, !PT ;  /* 0x00000080a4a41812 */ /* 0x000fc800078efcff */
[----:B------:R-:W2:Y:S08]  /*0850*/  @P1 LDC.64 R12, c[0x0][0x440] ;  /* 0x00011000ff0c1b82 */ /* 0x000eb00000000a00 */
[----:B------:R-:W3:Y:S01]  /*0860*/  LDC.64 R18, c[0x0][0x3d0] ;  /* 0x0000f400ff127b82 */ /* 0x000ee20000000a00 */
[----:B0-----:R-:W-:-:S05]  /*0870*/  @P1 IMAD.WIDE.U32 R14, R29, 0x20, R14 ;  /* 0x000000201d0e1825 */ /* 0x001fca00078e000e */
[----:B------:R0:W5:Y:S02]  /*0880*/  @P1 LDG.E.128 R104, desc[UR6][R14.64] ;  /* 0x000000060e681981 */ /* 0x000164000c1e1d00 */
[----:B------:R-:W4:Y:S01]  /*0890*/  LDC.64 R20, c[0x0][0x3d8] ;  /* 0x0000f600ff147b82 */ /* 0x000f220000000a00 */
[C---:B-1----:R-:W-:Y:S01]  /*08a0*/  @P1 IMAD.WIDE.U32 R16, R29.reuse, 0x20, R16 ;  /* 0x000000201d101825 */ /* 0x042fe200078e0010 */
[----:B------:R0:W5:Y:S04]  /*08b0*/  @P1 LDG.E.128 R100, desc[UR6][R14.64+0x10] ;  /* 0x000010060e641981 */ /* 0x000168000c1e1d00 */
[----:B------:R0:W5:Y:S02]  /*08c0*/  @P1 LDG.E.128 R96, desc[UR6][R16.64] ;  /* 0x0000000610601981 */ /* 0x000164000c1e1d00 */
[----:B------:R-:W1:Y:S01]  /*08d0*/  @P0 LDC.64 R22, c[0x0][0x440] ;  /* 0x00011000ff160b82 */ /* 0x000e620000000a00 */
[C---:B--2---:R-:W-:Y:S01]  /*08e0*/  @P1 IMAD.WIDE.U32 R12, R29.reuse, 0x20, R12 ;  /* 0x000000201d0c1825 */ /* 0x044fe200078e000c */
[----:B------:R-:W-:Y:S01]  /*08f0*/  @P1 LOP3.LUT R29, R29, 0x20, RZ, 0xfc, !PT ;  /* 0x000000201d1d1812 */ /* 0x000fe200078efcff */
[----:B------:R0:W5:Y:S04]  /*0900*/  @P1 LDG.E.128 R92, desc[UR6][R16.64+0x10] ;  /* 0x00001006105c1981 */ /* 0x000168000c1e1d00 */
[----:B------:R0:W5:Y:S01]  /*0910*/  @P1 LD.E.128 R44, desc[UR6][R12.64] ;  /* 0x000000060c2c1980 */ /* 0x000162000c101d00 */
[----:B---3--:R-:W-:-:S03]  /*0920*/  @P0 IMAD.WIDE.U32 R18, R29, 0x20, R18 ;  /* 0x000000201d120825 */ /* 0x008fc600078e0012 */
[----:B------:R0:W5:Y:S04]  /*0930*/  @P1 LD.E.128 R48, desc[UR6][R12.64+0x10] ;  /* 0x000010060c301980 */ /* 0x000168000c101d00 */
[----:B------:R0:W5:Y:S01]  /*0940*/  @P0 LDG.E.128 R88, desc[UR6][R18.64] ;  /* 0x0000000612580981 */ /* 0x000162000c1e1d00 */
[----:B----4-:R-:W-:-:S03]  /*0950*/  @P0 IMAD.WIDE.U32 R20, R29, 0x20, R20 ;  /* 0x000000201d140825 */ /* 0x010fc600078e0014 */
[----:B------:R0:W5:Y:S04]  /*0960*/  @P0 LDG.E.128 R84, desc[UR6][R18.64+0x10] ;  /* 0x0000100612540981 */ /* 0x000168000c1e1d00 */
[----:B------:R0:W5:Y:S01]  /*0970*/  @P0 LDG.E.128 R80, desc[UR6][R20.64] ;  /* 0x0000000614500981 */ /* 0x000162000c1e1d00 */
[----:B-1----:R-:W-:-:S03]  /*0980*/  @P0 IMAD.WIDE.U32 R22, R29, 0x20, R22 ;  /* 0x000000201d160825 */ /* 0x002fc600078e0016 */
[----:B------:R0:W5:Y:S04]  /*0990*/  @P0 LDG.E.128 R76, desc[UR6][R20.64+0x10] ;  /* 0x00001006144c0981 */ /* 0x000168000c1e1d00 */
[----:B------:R0:W5:Y:S04]  /*09a0*/  @P0 LD.E.128 R52, desc[UR6][R22.64] ;  /* 0x0000000616340980 */ /* 0x000168000c101d00 */
[----:B------:R0:W5:Y:S01]  /*09b0*/  @P0 LD.E.128 R56, desc[UR6][R22.64+0x10] ;  /* 0x0000100616380980 */ /* 0x000162000c101d00 */
        /* <DEDUP_REMOVED lines=9> */
[----:B------:R-:W-:Y:S01]  /*0a50*/  @P0 IADD3 R29, PT, PT, R29, 0x20, RZ ;  /* 0x000000201d1d0810 */ /* 0x000fe20007ffe0ff */
[----:B0-----:R-:W-:Y:S06]  /*0a60*/  @!P1 BRA `(.L_x_3576) ;  /* 0x0000000800589947 */ /* 0x001fec0003800000 */
[----:B------:R-:W0:Y:S08]  /*0a70*/  LDC.64 R20, c[0x0][0x3d0] ;  /* 0x0000f400ff147b82 */ /* 0x000e300000000a00 */
[----:B------:R-:W1:Y:S08]  /*0a80*/  LDC.64 R60, c[0x0][0x3d8] ;  /* 0x0000f600ff3c7b82 */ /* 0x000e700000000a00 */
[----:B------:R-:W2:Y:S01]  /*0a90*/  LDC.64 R62, c[0x0][0x440] ;  /* 0x00011000ff3e7b82 */ /* 0x000ea20000000a00 */
[----:B------:R-:W-:-:S02]  /*0aa0*/  CS2R R26, SRZ ;  /* 0x00000000001a7805 */ /* 0x000fc4000001ff00 */
        /* <DEDUP_REMOVED lines=13> */
[----:B--2---:R-:W-:-:S03]  /*0b80*/  IMAD.WIDE.U32 R62, R29, 0x20, R62 ;  /* 0x000000201d3e7825 */ /* 0x004fc600078e003e */
[----:B------:R1:W5:Y:S01]  /*0b90*/  LDG.E.128 R28, desc[UR6][R60.64+0x10] ;  /* 0x000010063c1c7981 */ /* 0x000362000c1e1d00 */
[----:B0-----:R-:W-:-:S03]  /*0ba0*/  CS2R R20, SRZ ;  /* 0x0000000000147805 */ /* 0x001fc6000001ff00 */
[----:B------:R-:W5:Y:S04]  /*0bb0*/  LD.E.128 R12, desc[UR6][R62.64] ;  /* 0x000000063e0c7980 */ /* 0x000f68000c101d00 */
[----:B------:R0:W5:Y:S01]  /*0bc0*/  LD.E.128 R16, desc[UR6][R62.64+0x10] ;  /* 0x000010063e107980 */ /* 0x000162000c101d00 */
[----:B-1----:R-:W-:Y:S02]  /*0bd0*/  CS2R R60, SRZ ;  /* 0x00000000003c7805 */ /* 0x002fe4000001ff00 */
[----:B0-----:R-:W-:Y:S01]  /*0be0*/  CS2R R62, SRZ ;  /* 0x00000000003e7805 */ /* 0x001fe2000001ff00 */
[----:B------:R-:W-:Y:S06]  /*0bf0*/  BRA `(.L_x_3576) ;  /* 0x0000000400f47947 */ /* 0x000fec0003800000 */
.L_x_3574:
[----:B------:R-:W0:Y:S02]  /*0c00*/  LDCU.64 UR4, c[0x0][0x440] ;  /* 0x00008800ff0477ac */ /* 0x000e240008000a00 */
[----:B0-----:R-:W-:-:S04]  /*0c10*/  UISETP.NE.U32.AND UP0, UPT, UR4, URZ, UPT ;  /* 0x000000ff0400728c */ /* 0x001fc8000bf05070 */
[----:B------:R-:W-:-:S09]  /*0c20*/  UISETP.NE.AND.EX UP0, UPT, UR5, URZ, UPT, UP0 ;  /* 0x000000ff0500728c */ /* 0x000fd2000bf05300 */
[----:B------:R-:W-:Y:S05]  /*0c30*/  BRA.U !UP0, `(.L_x_3577) ;  /* 0x0000000108e47547 */ /* 0x000fea000b800000 */
[C---:B------:R-:W-:Y:S01]  /*0c40*/  ISETP.GE.U32.AND P1, PT, R118.reuse, 0x20, PT ;  /* 0x000000207600780c */ /* 0x040fe20003f26070 */
[----:B------:R-:W0:Y:S01]  /*0c50*/  LDC.64 R14, c[0x0][0x3d0] ;  /* 0x0000f400ff0e7b82 */ /* 0x000e220000000a00 */
[----:B------:R-:W-:Y:S02]  /*0c60*/  ISETP.GE.U32.AND P0, PT, R118, 0x40, PT ;  /* 0x000000407600780c */ /* 0x000fe40003f06070 */
[----:B------:R-:W-:-:S05]  /*0c70*/  LOP3.LUT R164, R164, 0xffffff7f, RZ, 0xc0, !PT ;  /* 0xffffff7fa4a47812 */ /* 0x000fca00078ec0ff */
[----:B------:R-:W1:Y:S04]  /*0c80*/  LDC.64 R16, c[0x0][0x3d8] ;  /* 0x0000f600ff107b82 */ /* 0x000e680000000a00 */
[----:B------:R-:W-:-:S04]  /*0c90*/  @P1 LOP3.LUT R164, R164, 0x80, RZ, 0xfc, !PT ;  /* 0x00000080a4a41812 */ /* 0x000fc800078efcff */
[----:B------:R-:W2:Y:S08]  /*0ca0*/  @P1 LDC.64 R12, c[0x0][0x438] ;  /* 0x00010e00ff0c1b82 */ /* 0x000eb00000000a00 */
[----:B------:R-:W3:Y:S01]  /*0cb0*/  @P1 LDC.64 R18, c[0x0][0x440] ;  /* 0x00011000ff121b82 */ /* 0x000ee20000000a00 */
[----:B0-----:R-:W-:-:S05]  /*0cc0*/  @P1 IMAD.WIDE.U32 R14, R29, 0x20, R14 ;  /* 0x000000201d0e1825 */ /* 0x001fca00078e000e */
[----:B------:R0:W5:Y:S02]  /*0cd0*/  @P1 LDG.E.128 R104, desc[UR6][R14.64] ;  /* 0x000000060e681981 */ /* 0x000164000c1e1d00 */
[----:B------:R-:W4:Y:S08]  /*0ce0*/  LDC.64 R20, c[0x0][0x3d0] ;  /* 0x0000f400ff147b82 */ /* 0x000f300000000a00 */
[----:B------:R-:W0:Y:S01]  /*0cf0*/  @P0 LDC.64 R22, c[0x0][0x438] ;  /* 0x00010e00ff160b82 */ /* 0x000e220000000a00 */
[C---:B--2---:R-:W-:Y:S01]  /*0d00*/  @P1 IMAD.WIDE.U32 R12, R29.reuse, 0x20, R12 ;  /* 0x000000201d0c1825 */ /* 0x044fe200078e000c */
[----:B------:R2:W5:Y:S06]  /*0d10*/  @P1 LDG.E.128 R100, desc[UR6][R14.64+0x10] ;  /* 0x000010060e641981 */ /* 0x00056c000c1e1d00 */
[----:B------:R-:W2:Y:S08]  /*0d20*/  LDC.64 R24, c[0x0][0x3d8] ;  /* 0x0000f600ff187b82 */ /* 0x000eb00000000a00 */
[----:B------:R-:W2:Y:S01]  /*0d30*/  @P0 LDC.64 R26, c[0x0][0x440] ;  /* 0x00011000ff1a0b82 */ /* 0x000ea20000000a00 */
[C---:B-1----:R-:W-:Y:S01]  /*0d40*/  @P1 IMAD.WIDE.U32 R16, R29.reuse, 0x20, R16 ;  /* 0x000000201d101825 */ /* 0x042fe200078e0010 */
[----:B------:R1:W5:Y:S03]  /*0d50*/  @P1 LD.E.128 R60, desc[UR6][R12.64] ;  /* 0x000000060c3c1980 */ /* 0x000366000c101d00 */
[C---:B---3--:R-:W-:Y:S01]  /*0d60*/  @P1 IMAD.WIDE.U32 R18, R29.reuse, 0x20, R18 ;  /* 0x000000201d121825 */ /* 0x048fe200078e0012 */
[----:B------:R-:W-:Y:S01]  /*0d70*/  @P1 LOP3.LUT R29, R29, 0x20, RZ, 0xfc, !PT ;  /* 0x000000201d1d1812 */ /* 0x000fe200078efcff */
[----:B------:R1:W5:Y:S04]  /*0d80*/  @P1 LD.E.128 R64, desc[UR6][R12.64+0x10] ;  /* 0x000010060c401980 */ /* 0x000368000c101d00 */
[C---:B----4-:R-:W-:Y:S01]  /*0d90*/  @P0 IMAD.WIDE.U32 R20, R29.reuse, 0x20, R20 ;  /* 0x000000201d140825 */ /* 0x050fe200078e0014 */
[----:B------:R1:W5:Y:S03]  /*0da0*/  @P1 LDG.E.128 R96, desc[UR6][R16.64] ;  /* 0x0000000610601981 */ /* 0x000366000c1e1d00 */
[C---:B0-----:R-:W-:Y:S01]  /*0db0*/  @P0 IMAD.WIDE.U32 R22, R29.reuse, 0x20, R22 ;  /* 0x000000201d160825 */ /* 0x041fe200078e0016 */
[----:B------:R1:W5:Y:S03]  /*0dc0*/  @P0 LDG.E.128 R88, desc[UR6][R20.64] ;  /* 0x0000000614580981 */ /* 0x000366000c1e1d00 */
[C---:B--2---:R-:W-:Y:S01]  /*0dd0*/  @P0 IMAD.WIDE.U32 R24, R29.reuse, 0x20, R24 ;  /* 0x000000201d180825 */ /* 0x044fe200078e0018 */
[----:B------:R1:W5:Y:S03]  /*0de0*/  @P0 LDG.E.128 R84, desc[UR6][R20.64+0x10] ;  /* 0x0000100614540981 */ /* 0x000366000c1e1d00 */
[C---:B------:R-:W-:Y:S01]  /*0df0*/  @P0 IMAD.WIDE.U32 R26, R29.reuse, 0x20, R26 ;  /* 0x000000201d1a0825 */ /* 0x040fe200078e001a */
[----:B------:R1:W5:Y:S04]  /*0e00*/  @P0 LD.E.128 R68, desc[UR6][R22.64] ;  /* 0x0000000616440980 */ /* 0x000368000c101d00 */
[----:B------:R1:W5:Y:S04]  /*0e10*/  @P0 LD.E.128 R72, desc[UR6][R22.64+0x10] ;  /* 0x0000100616480980 */ /* 0x000368000c101d00 */
[----:B------:R1:W5:Y:S04]  /*0e20*/  @P0 LDG.E.128 R80, desc[UR6][R24.64] ;  /* 0x0000000618500981 */ /* 0x000368000c1e1d00 */
[----:B------:R1:W5:Y:S04]  /*0e30*/  @P0 LDG.E.128 R76, desc[UR6][R24.64+0x10] ;  /* 0x00001006184c0981 */ /* 0x000368000c1e1d00 */
[----:B------:R1:W5:Y:S04]  /*0e40*/  @P0 LD.E.128 R52, desc[UR6][R26.64] ;  /* 0x000000061a340980 */ /* 0x000368000c101d00 */
[----:B------:R1:W5:Y:S04]  /*0e50*/  @P0 LD.E.128 R56, desc[UR6][R26.64+0x10] ;  /* 0x000010061a380980 */ /* 0x000368000c101d00 */
[----:B------:R1:W5:Y:S04]  /*0e60*/  @P1 LDG.E.128 R92, desc[UR6][R16.64+0x10] ;  /* 0x00001006105c1981 */ /* 0x000368000c1e1d00 */
[----:B------:R1:W5:Y:S04]  /*0e70*/  @P1 LD.E.128 R44, desc[UR6][R18.64] ;  /* 0x00000006122c1980 */ /* 0x000368000c101d00 */
[----:B------:R1:W5:Y:S01]  /*0e80*/  @P1 LD.E.128 R48, desc[UR6][R18.64+0x10] ;  /* 0x0000100612301980 */ /* 0x000362000c101d00 */
[----:B------:R-:W-:Y:S01]  /*0e90*/  ISETP.GE.U32.AND P1, PT, R118, 0x60, PT ;  /* 0x000000607600780c */ /* 0x000fe20003f26070 */
[----:B------:R-:W-:-:S12]  /*0ea0*/  @P0 VIADD R29, R29, 0x20 ;  /* 0x000000201d1d0836 */ /* 0x000fd80000000000 */
[----:B-1----:R-:W-:Y:S05]  /*0eb0*/  @!P1 BRA `(.L_x_3576) ;  /* 0x0000000400449947 */ /* 0x002fea0003800000 */
        /* <DEDUP_REMOVED lines=17> */
.L_x_3577:
        /* <DEDUP_REMOVED lines=10> */
[----:B------:R-:W4:Y:S01]  /*1070*/  @P0 LDC.64 R20, c[0x0][0x438] ;  /* 0x00010e00ff140b82 */ /* 0x000f220000000a00 */
[C---:B-1----:R-:W-:Y:S01]  /*1080*/  @P1 IMAD.WIDE.U32 R16, R29.reuse, 0x20, R16 ;  /* 0x000000201d101825 */ /* 0x042fe200078e0010 */
[----:B------:R0:W5:Y:S04]  /*1090*/  @P1 LDG.E.128 R100, desc[UR6][R12.64+0x10] ;  /* 0x000010060c641981 */ /* 0x000168000c1e1d00 */
[----:B------:R0:W5:Y:S02]  /*10a0*/  @P1 LDG.E.128 R96, desc[UR6][R16.64] ;  /* 0x0000000610601981 */ /* 0x000164000c1e1d00 */
[----:B------:R-:W1:Y:S01]  /*10b0*/  LDC.64 R22, c[0x0][0x3d8] ;  /* 0x0000f600ff167b82 */ /* 0x000e620000000a00 */
        /* <DEDUP_REMOVED lines=9> */
[----:B------:R0:W5:Y:S01]  /*1150*/  @P0 LD.E.128 R68, desc[UR6][R20.64] ;  /* 0x0000000614440980 */ /* 0x000162000c101d00 */
[----:B-1----:R-:W-:-:S03]  /*1160*/  @P0 IMAD.WIDE.U32 R22, R29, 0x20, R22 ;  /* 0x000000201d160825 */ /* 0x002fc600078e0016 */
[----:B------:R0:W5:Y:S04]  /*1170*/  @P0 LD.E.128 R72, desc[UR6][R20.64+0x10] ;  /* 0x0000100614480980 */ /* 0x000168000c101d00 */
        /* <DEDUP_REMOVED lines=10> */
[----:B------:R-:W-:Y:S01]  /*1220*/  CS2R R44, SRZ ;  /* 0x00000000002c7805 */ /* 0x000fe2000001ff00 */
[----:B------:R-:W-:Y:S01]  /*1230*/  @P0 VIADD R29, R29, 0x20 ;  /* 0x000000201d1d0836 */ /* 0x000fe20000000000 */
        /* <DEDUP_REMOVED lines=17> */
[----:B------:R-:W5:Y:S01]  /*1350*/  LD.E.128 R20, desc[UR6][R44.64] ;  /* 0x000000062c147980 */ /* 0x000f62000c101d00 */
[----:B--2---:R-:W-:-:S03]  /*1360*/  IMAD.WIDE.U32 R46, R29, 0x20, R46 ;  /* 0x000000201d2e7825 */ /* 0x004fc600078e002e */
[----:B------:R1:W5:Y:S01]  /*1370*/  LD.E.128 R24, desc[UR6][R44.64+0x10] ;  /* 0x000010062c187980 */ /* 0x000362000c101d00 */
[----:B0-----:R-:W-:-:S03]  /*1380*/  CS2R R12, SRZ ;  /* 0x00000000000c7805 */ /* 0x001fc6000001ff00 */
[----:B------:R-:W5:Y:S04]  /*1390*/  LDG.E.128 R32, desc[UR6][R46.64] ;  /* 0x000000062e207981 */ /* 0x000f68000c1e1d00 */
[----:B------:R0:W5:Y:S01]  /*13a0*/  LDG.E.128 R28, desc[UR6][R46.64+0x10] ;  /* 0x000010062e1c7981 */ /* 0x000162000c1e1d00 */
[----:B-1----:R-:W-:Y:S02]  /*13b0*/  CS2R R44, SRZ ;  /* 0x00000000002c7805 */ /* 0x002fe4000001ff00 */
[----:B0-----:R-:W-:-:S07]  /*13c0*/  CS2R R46, SRZ ;  /* 0x00000000002e7805 */ /* 0x001fce000001ff00 */
.L_x_3576:
[----:B------:R-:W-:Y:S05]  /*13d0*/  BSYNC.RECONVERGENT B0 ;  /* 0x0000000000007941 */ /* 0x000fea0003800200 */
.L_x_3573:
[----:B------:R-:W1:Y:S02]  /*13e0*/  LDCU UR4, c[0x0][0x384] ;  /* 0x00007080ff0477ac */ /* 0x000e640008000800 */
[----:B-1----:R-:W-:-:S13]  /*13f0*/  ISETP.GE.AND P0, PT, R116, UR4, PT ;  /* 0x0000000474007c0c */ /* 0x002fda000bf06270 */
[----:B------:R-:W-:Y:S05]  /*1400*/  @P0 EXIT ;  /* 0x000000000000094d */ /* 0x000fea0003800000 */
[----:B------:R-:W-:-:S04]  /*1410*/  IMAD.HI.U32 R113, R119, -0x326172a9, RZ ;  /* 0xcd9e8d5777717827 */ /* 0x000fc800078e00ff */
[----:B------:R-:W-:Y:S01]  /*1420*/  HFMA2 R133, -RZ, RZ, 0, 0 ;  /* 0x00000000ff857431 */ /* 0x000fe200000001ff */
[----:B------:R-:W-:Y:S01]  /*1430*/  LOP3.LUT R134, R134, 0x3, RZ, 0xc0, !PT ;  /* 0x0000000386867812 */ /* 0x000fe200078ec0ff */
[----:B------:R-:W1:Y:S01]  /*1440*/  LDCU UR12, c[0x0][0x388] ;  /* 0x00007100ff0c77ac */ /* 0x000e620008000800 */
[----:B0-----:R-:W-:Y:S01]  /*1450*/  IMAD.HI.U32 R115, R165, -0x2daee0ad, RZ ;  /* 0xd2511f53a5737827 */ /* 0x001fe200078e00ff */
[----:B------:R-:W-:Y:S01]  /*1460*/  LOP3.LUT R113, R117, R113, R2, 0x96, !PT ;  /* 0x0000007175717212 */ /* 0x000fe200078e9602 */
[----:B------:R-:W0:Y:S02]  /*1470*/  LDCU.U8 UR10, c[0x0][0x410] ;  /* 0x00008200ff0a77ac */ /* 0x000e240008000000 */
[----:B------:R-:W-:Y:S01]  /*1480*/  IMAD R124, R165, -0x2daee0ad, RZ ;  /* 0xd2511f53a57c7824 */ /* 0x000fe200078e02ff */
[----:B------:R-:W-:Y:S01]  /*1490*/  LOP3.LUT R115, R115, R3, RZ, 0x3c, !PT ;  /* 0x0000000373737212 */ /* 0x000fe200078e3cff */
[----:B------:R-:W-:Y:S01]  /*14a0*/  IMAD.HI.U32 R123, R113, -0x2daee0ad, RZ ;  /* 0xd2511f53717b7827 */ /* 0x000fe200078e00ff */
[----:B------:R-:W2:Y:S03]  /*14b0*/  LDCU UR11, c[0x0][0x448] ;  /* 0x00008900ff0b77ac */ /* 0x000ea60008000800 */
[----:B------:R-:W-:Y:S01]  /*14c0*/  IMAD R114, R119, -0x326172a9, RZ ;  /* 0xcd9e8d5777727824 */ /* 0x000fe200078e02ff */
[----:B------:R-:W-:Y:S01]  /*14d0*/  LOP3.LUT R4, R4, R124, R123, 0x96, !PT ;  /* 0x0000007c04047212 */ /* 0x000fe200078e967b */
[C---:B------:R-:W-:Y:S01]  /*14e0*/  IMAD.HI.U32 R121, R115.reuse, -0x326172a9, RZ ;  /* 0xcd9e8d5773797827 */ /* 0x040fe200078e00ff */
[----:B------:R-:W3:Y:S03]  /*14f0*/  LDCU.64 UR4, c[0x0][0x398] ;  /* 0x00007300ff0477ac */ /* 0x000ee60008000a00 */
[----:B------:R-:W-:Y:S01]  /*1500*/  IMAD R115, R115, -0x326172a9, RZ ;  /* 0xcd9e8d5773737824 */ /* 0x000fe200078e02ff */
[----:B------:R-:W-:Y:S01]  /*1510*/  LOP3.LUT R0, R0, R114, R121, 0x96, !PT ;  /* 0x0000007200007212 */ /* 0x000fe200078e9679 */
[----:B------:R-:W-:Y:S01]  /*1520*/  IMAD.HI.U32 R114, R4, -0x326172a9, RZ ;  /* 0xcd9e8d5704727827 */ /* 0x000fe200078e00ff */
[----:B------:R-:W-:Y:S01]  /*1530*/  IADD3 R121, PT, PT, R2, 0x3c6ef372, RZ ;  /* 0x3c6ef37202797810 */ /* 0x000fe20007ffe0ff */
[----:B------:R-:W4:Y:S02]  /*1540*/  LDCU.64 UR8, c[0x0][0x3a0] ;  /* 0x00007400ff0877ac */ /* 0x000f240008000a00 */
        /* <DEDUP_REMOVED lines=29> */
[----:B------:R-:W-:Y:S02]  /*1720*/  VIADD R8, R3, 0x1fd5c5a3 ;  /* 0x1fd5c5a303087836 */ /* 0x000fe40000000000 */
        /* <DEDUP_REMOVED lines=10> */
[----:B------:R-:W-:Y:S01]  /*17d0*/  VIADD R6, R3, 0x96a522ad ;  /* 0x96a522ad03067836 */ /* 0x000fe20000000000 */
[----:B------:R-:W-:Y:S01]  /*17e0*/  LOP3.LUT R7, R112, R8, R7, 0x96, !PT ;  /* 0x0000000870077212 */ /* 0x000fe200078e9607 */
[----:B------:R-:W-:Y:S02]  /*17f0*/  IMAD R4, R4, -0x2daee0ad, RZ ;  /* 0xd2511f5304047824 */ /* 0x000fe400078e02ff */
[----:B------:R-:W-:Y:S02]  /*1800*/  IMAD R0, R0, -0x326172a9, RZ ;  /* 0xcd9e8d5700007824 */ /* 0x000fe400078e02ff */
[----:B------:R-:W-:-:S04]  /*1810*/  IMAD.HI.U32 R121, R5, -0x2daee0ad, RZ ;  /* 0xd2511f5305797827 */ /* 0x000fc800078e00ff */
[----:B------:R-:W-:Y:S01]  /*1820*/  IMAD.HI.U32 R9, R7, -0x326172a9, RZ ;  /* 0xcd9e8d5707097827 */ /* 0x000fe200078e00ff */
[----:B------:R-:W-:-:S03]  /*1830*/  LOP3.LUT R121, R6, R4, R121, 0x96, !PT ;  /* 0x0000000406797212 */ /* 0x000fc600078e9679 */
[----:B------:R-:W-:Y:S01]  /*1840*/  IMAD R132, R7, -0x326172a9, RZ ;  /* 0xcd9e8d5707847824 */ /* 0x000fe200078e02ff */
[----:B------:R-:W-:Y:S01]  /*1850*/  LOP3.LUT R122, R122, R0, R9, 0x96, !PT ;  /* 0x000000007a7a7212 */ /* 0x000fe200078e9609 */
[----:B01234-:R-:W-:-:S07]  /*1860*/  IMAD R159, R5, -0x2daee0ad, RZ ;  /* 0xd2511f53059f7824 */ /* 0x01ffce00078e02ff */
.L_x_3959:
[----:B------:R-:W-:Y:S01]  /*1870*/  IMAD R0, R116, UR12, RZ ;  /* 0x0000000c74007c24 */ /* 0x000fe2000f8e02ff */
[----:B------:R-:W-:Y:S01]  /*1880*/  LOP3.LUT P0, RZ, R164, 0x80, RZ, 0xc0, !PT ;  /* 0x00000080a4ff7812 */ /* 0x000fe2000780c0ff */
        /* <DEDUP_REMOVED lines=38> */
.L_x_3583:
        /* <DEDUP_REMOVED lines=13> */
.L_x_3585:
[----:B------:R-:W-:Y:S05]  /*1bc0*/  BSYNC.RECONVERGENT B2 ;  /* 0x0000000000027941 */ /* 0x000fea0003800200 */
.L_x_3584:
[----:B------:R-:W-:Y:S01]  /*1bd0*/  IMAD.WIDE.U32 R114, R119, -0x326172a9, RZ ;  /* 0xcd9e8d5777727825 */ /* 0x000fe200078e00ff */
[----:B------:R-:W-:Y:S02]  /*1be0*/  LOP3.LUT R144, R133, R113, R3, 0x96, !PT ;  /* 0x0000007185907212 */ /* 0x000fe400078e9603 */
[----:B------:R-:W-:Y:S02]  /*1bf0*/  IADD3 R113, PT, PT, R2, -0x61c88647, RZ ;  /* 0x9e3779b902717810 */ /* 0x000fe40007ffe0ff */
        /* <DEDUP_REMOVED lines=58> */
.L_x_3582:
[----:B------:R-:W-:Y:S05]  /*1fa0*/  BSYNC.RECONVERGENT B1 ;  /* 0x0000000000017941 */ /* 0x000fea0003800200 */
.L_x_3581:
[----:B------:R-:W0:Y:S01]  /*1fb0*/  LDC R113, c[0x0][0x408] ;  /* 0x00010200ff717b82 */ /* 0x000e220000000800 */
[----:B------:R-:W-:Y:S01]  /*1fc0*/  I2FP.F32.U32 R112, R112 ;  /* 0x0000007000707245 */ /* 0x000fe20000201000 */
[----:B------:R-:W-:Y:S01]  /*1fd0*/  IMAD.MOV.U32 R115, RZ, RZ, 0x2f800000 ;  /* 0x2f800000ff737424 */ /* 0x000fe200078e00ff */
[----:B------:R-:W-:Y:S01]  /*1fe0*/  ISETP.NE.AND P3, PT, R138, 0x1, PT ;  /* 0x000000018a00780c */ /* 0x000fe20003f65270 */
[----:B-----5:R-:W-:Y:S01]  /*1ff0*/  IMAD.U32 R134, R108, 0x10000, RZ ;  /* 0x000100006c867824 */ /* 0x020fe200078e00ff */
[----:B------:R-:W-:Y:S01]  /*2000*/  LOP3.LUT R164, R164, 0xffffffef, RZ, 0xc0, !PT ;  /* 0xffffffefa4a47812 */ /* 0x000fe200078ec0ff */
[----:B------:R-:W-:Y:S01]  /*2010*/  FFMA.FTZ R131, R112, R115, 1.1641532182693481445e-10 ;  /* 0x2f00000070837423 */ /* 0x000fe20000010073 */
[----:B------:R-:W-:Y:S01]  /*2020*/  @P1 SHF.L.U32 R112, R4, 0x10, RZ ;  /* 0x0000001004701819 */ /* 0x000fe200000006ff */
[----:B------:R-:W1:Y:S01]  /*2030*/  LDC R114, c[0x0][0x404] ;  /* 0x00010100ff727b82 */ /* 0x000e620000000800 */
[----:B------:R-:W-:Y:S01]  /*2040*/  BSSY.RECONVERGENT B1, `(.L_x_3586) ;  /* 0x000005f000017945 */ /* 0x000fe20003800200 */
[----:B------:R-:W-:Y:S01]  /*2050*/  PRMT R108, R108, 0x7632, R108 ;  /* 0x000076326c6c7816 */ /* 0x000fe2000000006c */
[----:B------:R-:W-:-:S02]  /*2060*/  IMAD.MOV.U32 R144, RZ, RZ, 0x2 ;  /* 0x00000002ff907424 */ /* 0x000fc400078e00ff */
[----:B0-----:R-:W-:Y:S01]  /*2070*/  FMUL.FTZ R134, R134, R113 ;  /* 0x0000007186867220 */ /* 0x001fe20000410000 */
[----:B-1----:R-:W-:-:S04]  /*2080*/  FSETP.GTU.FTZ.AND P2, PT, R131, R114, PT ;  /* 0x000000728300720b */ /* 0x002fc80003f5c000 */
[----:B------:R-:W-:Y:S01]  /*2090*/  FSEL R131, R134, RZ, !P2 ;  /* 0x000000ff86837208 */ /* 0x000fe20005000000 */
[----:B------:R-:W-:Y:S01]  /*20a0*/  IMAD.MOV.U32 R134, RZ, RZ, R132 ;  /* 0x000000ffff867224 */ /* 0x000fe200078e0084 */
[----:B------:R-:W-:-:S03]  /*20b0*/  PLOP3.LUT P2, PT, P2, PT, PT, 0x8, 0x80 ;  /* 0x000000000080781c */ /* 0x000fc6000174e170 */
[----:B------:R-:W-:-:S05]  /*20c0*/  @P1 FADD.FTZ R131, R112, R131 ;  /* 0x0000008370831221 */ /* 0x000fca0000010000 */
[----:B------:R-:W-:-:S05]  /*20d0*/  F2FP.BF16.F32.PACK_AB R112, RZ, R131 ;  /* 0x00000083ff70723e */ /* 0x000fca00000010ff */
[----:B------:R-:W-:Y:S01]  /*20e0*/  @P2 LOP3.LUT R164, R164, 0x10, RZ, 0xfc, !PT ;  /* 0x00000010a4a42812 */ /* 0x000fe200078efcff */
        /* <DEDUP_REMOVED lines=9> */
.L_x_3588:
        /* <DEDUP_REMOVED lines=13> */
.L_x_3590:
[----:B------:R-:W-:Y:S05]  /*2250*/  BSYNC.RECONVERGENT B2 ;  /* 0x0000000000027941 */ /* 0x000fea0003800200 */
.L_x_3589:
        /* <DEDUP_REMOVED lines=11> */
[----:B------:R-:W-:Y:S02]  /*2310*/  VIADD R151, R3, 0x76cf5d0a ;  /* 0x76cf5d0a03977836 */ /* 0x000fe40000000000 */
[----:B------:R-:W-:-:S03]  /*2320*/  IMAD.WIDE.U32 R144, R144, -0x326172a9, RZ ;  /* 0xcd9e8d5790907825 */ /* 0x000fc600078e00ff */
[----:B------:R-:W-:Y:S01]  /*2330*/  LOP3.LUT R151, R151, R150, R139, 0x96, !PT ;  /* 0x0000009697977212 */ /* 0x000fe200078e968b */
[C---:B------:R-:W-:Y:S01]  /*2340*/  VIADD R121, R2.reuse, 0x3c6ef372 ;  /* 0x3c6ef37202797836 */ /* 0x040fe20000000000 */
        /* <DEDUP_REMOVED lines=8> */
[----:B------:R-:W-:Y:S02]  /*23d0*/  VIADD R151, R3, 0xed9eba14 ;  /* 0xed9eba1403977836 */ /* 0x000fe40000000000 */
[----:B------:R-:W-:Y:S01]  /*23e0*/  IMAD.WIDE.U32 R144, R121, -0x326172a9, RZ ;  /* 0xcd9e8d5779907825 */ /* 0x000fe200078e00ff */
[C---:B------:R-:W-:Y:S02]  /*23f0*/  IADD3 R121, PT, PT, R2.reuse, 0x78dde6e4, RZ ;  /* 0x78dde6e402797810 */ /* 0x040fe40007ffe0ff */
[----:B------:R-:W-:Y:S01]  /*2400*/  LOP3.LUT R151, R151, R150, R139, 0x96, !PT ;  /* 0x0000009697977212 */ /* 0x000fe200078e968b */
[----:B------:R-:W-:Y:S01]  /*2410*/  VIADD R139, R2, 0x1715609d ;  /* 0x1715609d028b7836 */ /* 0x000fe20000000000 */
[----:B------:R-:W-:-:S03]  /*2420*/  LOP3.LUT R121, R121, R160, R145, 0x96, !PT ;  /* 0x000000a079797212 */ /* 0x000fc600078e9691 */
        /* <DEDUP_REMOVED lines=14> */
[----:B------:R-:W-:Y:S02]  /*2510*/  IADD3 R121, PT, PT, R3, 0x1fd5c5a3, RZ ;  /* 0x1fd5c5a303797810 */ /* 0x000fe40007ffe0ff */
[----:B------:R-:W-:Y:S02]  /*2520*/  LOP3.LUT R139, R139, R144, R161, 0x96, !PT ;  /* 0x000000908b8b7212 */ /* 0x000fe400078e96a1 */
[----:B------:R-:W-:Y:S01]  /*2530*/  LOP3.LUT R121, R121, R138, R151, 0x96, !PT ;  /* 0x0000008a79797212 */ /* 0x000fe200078e9697 */
[----:B------:R-:W-:Y:S02]  /*2540*/  VIADD R151, R3, 0xdb3d7428 ;  /* 0xdb3d742803977836 */ /* 0x000fe40000000000 */
        /* <DEDUP_REMOVED lines=10> */
[----:B------:R-:W-:Y:S02]  /*25f0*/  IMAD.MOV.U32 R132, RZ, RZ, R160 ;  /* 0x000000ffff847224 */ /* 0x000fe400078e00a0 */
[----:B------:R-:W-:Y:S01]  /*2600*/  IMAD.MOV.U32 R0, RZ, RZ, R150 ;  /* 0x000000ffff007224 */ /* 0x000fe200078e0096 */
[----:B------:R-:W-:Y:S01]  /*2610*/  LOP3.LUT R121, R121, R138, R151, 0x96, !PT ;  /* 0x0000008a79797212 */ /* 0x000fe200078e9697 */
[----:B------:R-:W-:-:S07]  /*2620*/  IMAD.MOV.U32 R144, RZ, RZ, RZ ;  /* 0x000000ffff907224 */ /* 0x000fce00078e00ff */
.L_x_3587:
[----:B------:R-:W-:Y:S05]  /*2630*/  BSYNC.RECONVERGENT B1 ;  /* 0x0000000000017941 */ /* 0x000fea0003800200 */
.L_x_3586:
[----:B------:R-:W-:Y:S01]  /*2640*/  I2FP.F32.U32 R134, R134 ;  /* 0x0000008600867245 */ /* 0x000fe20000201000 */
[----:B------:R-:W-:Y:S01]  /*2650*/  BSSY.RECONVERGENT B1, `(.L_x_3591) ;  /* 0x0000064000017945 */ /* 0x000fe20003800200 */
[----:B------:R-:W-:Y:S01]  /*2660*/  SHF.L.U32 R108, R108, 0x10, RZ ;  /* 0x000000106c6c7819 */ /* 0x000fe200000006ff */
[----:B------:R-:W-:Y:S01]  /*2670*/  IMAD.MOV.U32 R150, RZ, RZ, 0x2 ;  /* 0x00000002ff967424 */ /* 0x000fe200078e00ff */
[----:B------:R-:W-:Y:S01]  /*2680*/  ISETP.NE.AND P3, PT, R144, 0x1, PT ;  /* 0x000000019000780c */ /* 0x000fe20003f65270 */
[----:B------:R-:W-:Y:S01]  /*2690*/  FFMA.FTZ R139, R134, R115, 1.1641532182693481445e-10 ;  /* 0x2f000000868b7423 */ /* 0x000fe20000010073 */
[----:B------:R-:W-:Y:S01]  /*26a0*/  @P1 PRMT R134, R4, 0x7632, R134 ;  /* 0x0000763204861816 */ /* 0x000fe20000000086 */
[----:B------:R-:W-:Y:S01]  /*26b0*/  FMUL.FTZ R108, R108, R113 ;  /* 0x000000716c6c7220 */ /* 0x000fe20000410000 */
[----:B------:R-:W-:Y:S02]  /*26c0*/  LOP3.LUT R164, R164, 0xfffffff7, RZ, 0xc0, !PT ;  /* 0xfffffff7a4a47812 */ /* 0x000fe400078ec0ff */
[----:B------:R-:W-:Y:S01]  /*26d0*/  FSETP.GTU.FTZ.AND P2, PT, R139, R114, PT ;  /* 0x000000728b00720b */ /* 0x000fe20003f5c000 */
[----:B------:R-:W-:-:S03]  /*26e0*/  @P1 IMAD.U32 R134, R134, 0x10000, RZ ;  /* 0x0001000086861824 */ /* 0x000fc600078e00ff */
[----:B------:R-:W-:Y:S02]  /*26f0*/  FSEL R139, R108, RZ, !P2 ;  /* 0x000000ff6c8b7208 */ /* 0x000fe40005000000 */
[----:B------:R-:W-:-:S03]  /*2700*/  PLOP3.LUT P2, PT, P2, PT, PT, 0x8, 0x80 ;  /* 0x000000000080781c */ /* 0x000fc6000174e170 */
[----:B------:R-:W-:Y:S01]  /*2710*/  @P1 FADD.FTZ R139, R134, R139 ;  /* 0x0000008b868b1221 */ /* 0x000fe20000010000 */
[----:B------:R-:W-:-:S04]  /*2720*/  MOV R134, R132 ;  /* 0x0000008400867202 */ /* 0x000fc80000000f00 */
[----:B------:R-:W-:-:S05]  /*2730*/  F2FP.BF16.F32.PACK_AB R108, RZ, R139 ;  /* 0x0000008bff6c723e */ /* 0x000fca00000010ff */
[----:B------:R-:W-:Y:S01]  /*2740*/  @P2 LOP3.LUT R164, R164, 0x8, RZ, 0xfc, !PT ;  /* 0x00000008a4a42812 */ /* 0x000fe200078efcff */
        /* <DEDUP_REMOVED lines=9> */
.L_x_3593:
        /* <DEDUP_REMOVED lines=13> */
.L_x_3595:
[----:B------:R-:W-:Y:S05]  /*28b0*/  BSYNC.RECONVERGENT B2 ;  /* 0x0000000000027941 */ /* 0x000fea0003800200 */
.L_x_3594:
        /* <DEDUP_REMOVED lines=31> */
[----:B------:R-:W-:Y:S02]  /*2ab0*/  IADD3 R121, PT, PT, R3, -0x56f99767, RZ ;  /* 0xa906689903797810 */ /* 0x000fe40007ffe0ff */
[----:B------:R-:W-:Y:S01]  /*2ac0*/  LOP3.LUT R145, R145, R150, R163, 0x96, !PT ;  /* 0x0000009691917212 */ /* 0x000fe200078e96a3 */
[----:B------:R-:W-:Y:S01]  /*2ad0*/  VIADD R157, R3, 0x646e171e ;  /* 0x646e171e039d7836 */ /* 0x000fe20000000000 */
[----:B------:R-:W-:-:S03]  /*2ae0*/  LOP3.LUT R121, R121, R144, R161, 0x96, !PT ;  /* 0x0000009079797212 */ /* 0x000fc600078e96a1 */
        /* <DEDUP_REMOVED lines=14> */
[C---:B------:R-:W-:Y:S02]  /*2bd0*/  IADD3 R121, PT, PT, R2.reuse, -0xe443238, RZ ;  /* 0xf1bbcdc802797810 */ /* 0x040fe40007ffe0ff */
[----:B------:R-:W-:Y:S01]  /*2be0*/  LOP3.LUT R157, R157, R160, R145, 0x96, !PT ;  /* 0x000000a09d9d7212 */ /* 0x000fe200078e9691 */
[----:B------:R-:W-:Y:S01]  /*2bf0*/  VIADD R145, R2, 0x8ff34781 ;  /* 0x8ff3478102917836 */ /* 0x000fe20000000000 */
[----:B------:R-:W-:-:S03]  /*2c00*/  LOP3.LUT R121, R121, R162, R151, 0x96, !PT ;  /* 0x000000a279797212 */ /* 0x000fc600078e9697 */
[----:B------:R-:W-:-:S04]  /*2c10*/  IMAD.WIDE.U32 R162, R157, -0x326172a9, RZ ;  /* 0xcd9e8d579da27825 */ /* 0x000fc800078e00ff */
[----:B------:R-:W-:Y:S01]  /*2c20*/  IMAD.WIDE.U32 R160, R121, -0x2daee0ad, RZ ;  /* 0xd2511f5379a07825 */ /* 0x000fe200078e00ff */
[----:B------:R-:W-:-:S03]  /*2c30*/  LOP3.LUT R122, R145, R150, R163, 0x96, !PT ;  /* 0x00000096917a7212 */ /* 0x000fc600078e96a3 */
[----:B------:R-:W-:Y:S01]  /*2c40*/  HFMA2 R150, -RZ, RZ, 0, 0 ;  /* 0x00000000ff967431 */ /* 0x000fe200000001ff */
[----:B------:R-:W-:Y:S01]  /*2c50*/  MOV R132, R162 ;  /* 0x000000a200847202 */ /* 0x000fe20000000f00 */
[----:B------:R-:W-:Y:S02]  /*2c60*/  VIADD R121, R3, 0x96a522ad ;  /* 0x96a522ad03797836 */ /* 0x000fe40000000000 */
[----:B------:R-:W-:-:S03]  /*2c70*/  IMAD.MOV.U32 R0, RZ, RZ, R160 ;  /* 0x000000ffff007224 */ /* 0x000fc600078e00a0 */
[----:B------:R-:W-:-:S07]  /*2c80*/  LOP3.LUT R121, R121, R144, R161, 0x96, !PT ;  /* 0x0000009079797212 */ /* 0x000fce00078e96a1 */
.L_x_3592:
[----:B------:R-:W-:Y:S05]  /*2c90*/  BSYNC.RECONVERGENT B1 ;  /* 0x0000000000017941 */ /* 0x000fea0003800200 */
.L_x_3591:
[----:B------:R-:W-:Y:S01]  /*2ca0*/  I2FP.F32.U32 R134, R134 ;  /* 0x0000008600867245 */ /* 0x000fe20000201000 */
[C---:B------:R-:W-:Y:S01]  /*2cb0*/  IMAD.U32 R138, R109.reuse, 0x10000, RZ ;  /* 0x000100006d8a7824 */ /* 0x040fe200078e00ff */
[----:B------:R-:W-:Y:S01]  /*2cc0*/  ISETP.NE.AND P2, PT, R150, 0x1, PT ;  /* 0x000000019600780c */ /* 0x000fe20003f45270 */
[----:B------:R-:W-:Y:S01]  /*2cd0*/  BSSY.RECONVERGENT B1, `(.L_x_3596) ;  /* 0x0000062000017945 */ /* 0x000fe20003800200 */
[----:B------:R-:W-:Y:S01]  /*2ce0*/  LOP3.LUT R164, R164, 0xfffffffb, RZ, 0xc0, !PT ;  /* 0xfffffffba4a47812 */ /* 0x000fe200078ec0ff */
[----:B------:R-:W-:Y:S01]  /*2cf0*/  FFMA.FTZ R145, R134, R115, 1.1641532182693481445e-10 ;  /* 0x2f00000086917423 */ /* 0x000fe20000010073 */
[----:B------:R-:W-:Y:S01]  /*2d00*/  FMUL.FTZ R138, R138, R113 ;  /* 0x000000718a8a7220 */ /* 0x000fe20000410000 */
[----:B------:R-:W-:Y:S01]  /*2d10*/  HFMA2 R151, -RZ, RZ, 0, 1.1920928955078125e-07 ;  /* 0x00000002ff977431 */ /* 0x000fe200000001ff */
[----:B------:R-:W-:Y:S01]  /*2d20*/  PRMT R109, R109, 0x7632, R109 ;  /* 0x000076326d6d7816 */ /* 0x000fe2000000006d */
[----:B------:R-:W-:Y:S01]  /*2d30*/  IMAD.MOV.U32 R134, RZ, RZ, R132 ;  /* 0x000000ffff867224 */ /* 0x000fe200078e0084 */
[----:B------:R-:W-:Y:S01]  /*2d40*/  FSETP.GTU.FTZ.AND P3, PT, R145, R114, PT ;  /* 0x000000729100720b */ /* 0x000fe20003f7c000 */
[----:B------:R-:W-:-:S03]  /*2d50*/  @P1 IMAD.U32 R145, R5, 0x10000, RZ ;  /* 0x0001000005911824 */ /* 0x000fc600078e00ff */
[----:B------:R-:W-:Y:S02]  /*2d60*/  FSEL R138, R138, RZ, !P3 ;  /* 0x000000ff8a8a7208 */ /* 0x000fe40005800000 */
        /* <DEDUP_REMOVED lines=13> */
.L_x_3598:
        /* <DEDUP_REMOVED lines=13> */
.L_x_3600:
[----:B------:R-:W-:Y:S05]  /*2f10*/  BSYNC.RECONVERGENT B2 ;  /* 0x0000000000027941 */ /* 0x000fea0003800200 */
.L_x_3599:
        /* <DEDUP_REMOVED lines=41> */
[----:B------:R-:W-:Y:S01]  /*31b0*/  IMAD.WIDE.U32 R162, R157, -0x326172a9, RZ ;  /* 0xcd9e8d579da27825 */ /* 0x000fe200078e00ff */
[----:B------:R-:W-:-:S03]  /*31c0*/  IADD3 R157, PT, PT, R3, -0x24c28bd8, RZ ;  /* 0xdb3d7428039d7810 */ /* 0x000fc60007ffe0ff */
[----:B------:R-:W-:Y:S01]  /*31d0*/  IMAD.WIDE.U32 R160, R121, -0x2daee0ad, RZ ;  /* 0xd2511f5379a07825 */ /* 0x000fe200078e00ff */
[----:B------:R-:W-:-:S03]  /*31e0*/  LOP3.LUT R145, R145, R150, R163, 0x96, !PT ;  /* 0x0000009691917212 */ /* 0x000fc600078e96a3 */
        /* <DEDUP_REMOVED lines=12> */
[----:B------:R-:W-:Y:S01]  /*32b0*/  IMAD.MOV.U32 R132, RZ, RZ, R162 ;  /* 0x000000ffff847224 */ /* 0x000fe200078e00a2 */
[----:B------:R-:W-:Y:S01]  /*32c0*/  LOP3.LUT R121, R121, R144, R161, 0x96, !PT ;  /* 0x0000009079797212 */ /* 0x000fe200078e96a1 */
[----:B------:R-:W-:Y:S01]  /*32d0*/  IMAD.MOV.U32 R151, RZ, RZ, RZ ;  /* 0x000000ffff977224 */ /* 0x000fe200078e00ff */
[----:B------:R-:W-:-:S07]  /*32e0*/  MOV R0, R160 ;  /* 0x000000a000007202 */ /* 0x000fce0000000f00 */
.L_x_3597:
[----:B------:R-:W-:Y:S05]  /*32f0*/  BSYNC.RECONVERGENT B1 ;  /* 0x0000000000017941 */ /* 0x000fea0003800200 */
.L_x_3596:
[----:B------:R-:W-:Y:S01]  /*3300*/  I2FP.F32.U32 R134, R134 ;  /* 0x0000008600867245 */ /* 0x000fe20000201000 */
[----:B------:R-:W-:Y:S01]  /*3310*/  IMAD.U32 R144, R109, 0x10000, RZ ;  /* 0x000100006d907824 */ /* 0x000fe200078e00ff */
[----:B------:R-:W-:Y:S01]  /*3320*/  LOP3.LUT R164, R164, 0xfffffffd, RZ, 0xc0, !PT ;  /* 0xfffffffda4a47812 */ /* 0x000fe200078ec0ff */
[----:B------:R-:W-:Y:S01]  /*3330*/  BSSY.RECONVERGENT B1, `(.L_x_3601) ;  /* 0x0000062000017945 */ /* 0x000fe20003800200 */
[----:B------:R-:W-:Y:S02]  /*3340*/  IMAD.MOV.U32 R160, RZ, RZ, 0x2 ;  /* 0x00000002ffa07424 */ /* 0x000fe400078e00ff */
[----:B------:R-:W-:Y:S01]  /*3350*/  FFMA.FTZ R109, R134, R115, 1.1641532182693481445e-10 ;  /* 0x2f000000866d7423 */ /* 0x000fe20000010073 */
[----:B------:R-:W-:Y:S01]  /*3360*/  FMUL.FTZ R144, R144, R113 ;  /* 0x0000007190907220 */ /* 0x000fe20000410000 */
[----:B------:R-:W-:-:S03]  /*3370*/  @P1 PRMT R134, R5, 0x7632, R134 ;  /* 0x0000763205861816 */ /* 0x000fc60000000086 */
[----:B------:R-:W-:Y:S02]  /*3380*/  FSETP.GTU.FTZ.AND P2, PT, R109, R114, PT ;  /* 0x000000726d00720b */ /* 0x000fe40003f5c000 */
[----:B------:R-:W-:Y:S02]  /*3390*/  @P1 SHF.L.U32 R134, R134, 0x10, RZ ;  /* 0x0000001086861819 */ /* 0x000fe400000006ff */
[----:B------:R-:W-:Y:S02]  /*33a0*/  FSEL R145, R144, RZ, !P2 ;  /* 0x000000ff90917208 */ /* 0x000fe40005000000 */
[----:B------:R-:W-:Y:S02]  /*33b0*/  PLOP3.LUT P3, PT, P2, PT, PT, 0x8, 0x80 ;  /* 0x000000000080781c */ /* 0x000fe4000176e170 */
[----:B------:R-:W-:Y:S01]  /*33c0*/  ISETP.NE.AND P2, PT, R151, 0x1, PT ;  /* 0x000000019700780c */ /* 0x000fe20003f45270 */
[----:B------:R-:W-:Y:S01]  /*33d0*/  @P1 FADD.FTZ R145, R134, R145 ;  /* 0x0000009186911221 */ /* 0x000fe20000010000 */
[----:B------:R-:W-:-:S04]  /*33e0*/  IMAD.MOV.U32 R134, RZ, RZ, R132 ;  /* 0x000000ffff867224 */ /* 0x000fc800078e0084 */
[----:B------:R-:W-:-:S05]  /*33f0*/  F2FP.BF16.F32.PACK_AB R109, RZ, R145 ;  /* 0x00000091ff6d723e */ /* 0x000fca00000010ff */
[----:B------:R-:W-:Y:S02]  /*3400*/  @P3 LOP3.LUT R164, R164, 0x2, RZ, 0xfc, !PT ;  /* 0x00000002a4a43812 */ /* 0x000fe400078efcff */
        /* <DEDUP_REMOVED lines=9> */
.L_x_3603:
        /* <DEDUP_REMOVED lines=13> */
.L_x_3605:
[----:B------:R-:W-:Y:S05]  /*3570*/  BSYNC.RECONVERGENT B2 ;  /* 0x0000000000027941 */ /* 0x000fea0003800200 */
.L_x_3604:
        /* <DEDUP_REMOVED lines=25> */
[C---:B------:R-:W-:Y:S02]  /*3710*/  IADD3 R121, PT, PT, R2.reuse, 0x78dde6e4, RZ ;  /* 0x78dde6e402797810 */ /* 0x040fe40007ffe0ff */
[----:B------:R-:W-:Y:S01]  /*3720*/  LOP3.LUT R157, R157, R162, R151, 0x96, !PT ;  /* 0x000000a29d9d7212 */ /* 0x000fe200078e9697 */
[----:B------:R-:W-:Y:S01]  /*3730*/  VIADD R151, R2, 0x1715609d ;  /* 0x1715609d02977836 */ /* 0x000fe20000000000 */
[----:B------:R-:W-:-:S03]  /*3740*/  LOP3.LUT R121, R121, R166, R161, 0x96, !PT ;  /* 0x000000a679797212 */ /* 0x000fc600078e96a1 */
[----:B------:R-:W-:Y:S01]  /*3750*/  IMAD.WIDE.U32 R166, R157, -0x326172a9, RZ ;  /* 0xcd9e8d579da67825 */ /* 0x000fe200078e00ff */
[----:B------:R-:W-:-:S03]  /*3760*/  IADD3 R157, PT, PT, R3, 0x646e171e, RZ ;  /* 0x646e171e039d7810 */ /* 0x000fc60007ffe0ff */
        /* <DEDUP_REMOVED lines=30> */
.L_x_3602:
[----:B------:R-:W-:Y:S05]  /*3950*/  BSYNC.RECONVERGENT B1 ;  /* 0x0000000000017941 */ /* 0x000fea0003800200 */
.L_x_3601:
        /* <DEDUP_REMOVED lines=8> */
[----:B------:R-:W-:Y:S01]  /*39e0*/  IMAD.MOV.U32 R161, RZ, RZ, 0x2 ;  /* 0x00000002ffa17424 */ /* 0x000fe200078e00ff */
[----:B------:R-:W-:Y:S02]  /*39f0*/  MOV R150, R132 ;  /* 0x0000008400967202 */ /* 0x000fe40000000f00 */
        /* <DEDUP_REMOVED lines=14> */
.L_x_3608:
        /* <DEDUP_REMOVED lines=13> */
.L_x_3610:
[----:B------:R-:W-:Y:S05]  /*3bb0*/  BSYNC.RECONVERGENT B2 ;  /* 0x0000000000027941 */ /* 0x000fea0003800200 */
.L_x_3609:
        /* <DEDUP_REMOVED lines=51> */
[----:B------:R-:W-:Y:S01]  /*3ef0*/  LOP3.LUT R121, R121, R166, R161, 0x96, !PT ;  /* 0x000000a679797212 */ /* 0x000fe200078e96a1 */
[----:B------:R-:W-:Y:S02]  /*3f00*/  HFMA2 R161, -RZ, RZ, 0, 0 ;  /* 0x00000000ffa17431 */ /* 0x000fe400000001ff */
[----:B------:R-:W-:-:S04]  /*3f10*/  IMAD.WIDE.U32 R166, R157, -0x326172a9, RZ ;  /* 0xcd9e8d579da67825 */ /* 0x000fc800078e00ff */
[----:B------:R-:W-:Y:S01]  /*3f20*/  IMAD.WIDE.U32 R162, R121, -0x2daee0ad, RZ ;  /* 0xd2511f5379a27825 */ /* 0x000fe200078e00ff */
[----:B------:R-:W-:Y:S02]  /*3f30*/  LOP3.LUT R122, R151, R160, R167, 0x96, !PT ;  /* 0x000000a0977a7212 */ /* 0x000fe400078e96a7 */
[----:B------:R-:W-:Y:S01]  /*3f40*/  MOV R132, R166 ;  /* 0x000000a600847202 */ /* 0x000fe20000000f00 */
[----:B------:R-:W-:-:S05]  /*3f50*/  VIADD R121, R3, 0x96a522ad ;  /* 0x96a522ad03797836 */ /* 0x000fca0000000000 */
[----:B------:R-:W-:Y:S01]  /*3f60*/  LOP3.LUT R121, R121, R150, R163, 0x96, !PT ;  /* 0x0000009679797212 */ /* 0x000fe200078e96a3 */
[----:B------:R-:W-:Y:S02]  /*3f70*/  IMAD.MOV.U32 R150, RZ, RZ, R0 ;  /* 0x000000ffff967224 */ /* 0x000fe400078e0000 */
[----:B------:R-:W-:-:S07]  /*3f80*/  IMAD.MOV.U32 R0, RZ, RZ, R162 ;  /* 0x000000ffff007224 */ /* 0x000fce00078e00a2 */
.L_x_3607:
[----:B------:R-:W-:Y:S05]  /*3f90*/  BSYNC.RECONVERGENT B1 ;  /* 0x0000000000017941 */ /* 0x000fea0003800200 */
.L_x_3606:
[----:B------:R-:W-:Y:S01]  /*3fa0*/  I2FP.F32.U32 R150, R150 ;  /* 0x0000009600967245 */ /* 0x000fe20000201000 */
[----:B------:R-:W-:Y:S01]  /*3fb0*/  IMAD.U32 R134, R134, 0x10000, RZ ;  /* 0x0001000086867824 */ /* 0x000fe200078e00ff */
[----:B------:R-:W-:Y:S01]  /*3fc0*/  ISETP.NE.AND P4, PT, R161, 0x1, PT ;  /* 0x00000001a100780c */ /* 0x000fe20003f85270 */
[----:B------:R-:W-:Y:S01]  /*3fd0*/  BSSY.RECONVERGENT B1, `(.L_x_3611) ;  /* 0x0000060000017945 */ /* 0x000fe20003800200 */
[----:B------:R-:W-:Y:S01]  /*3fe0*/  @P1 PRMT R157, R6, 0x7632, R157 ;  /* 0x00007632069d1816 */ /* 0x000fe2000000009d */
[----:B------:R-:W-:Y:S01]  /*3ff0*/  FFMA.FTZ R151, R150, R115, 1.1641532182693481445e-10 ;  /* 0x2f00000096977423 */ /* 0x000fe20000010073 */
[----:B------:R-:W-:Y:S01]  /*4000*/  FMUL.FTZ R134, R134, R113 ;  /* 0x0000007186867220 */ /* 0x000fe20000410000 */
[----:B------:R-:W-:Y:S02]  /*4010*/  MOV R162, 0x2 ;  /* 0x0000000200a27802 */ /* 0x000fe40000000f00 */
[----:B------:R-:W-:Y:S01]  /*4020*/  @P1 IMAD.U32 R150, R157, 0x10000, RZ ;  /* 0x000100009d961824 */ /* 0x000fe200078e00ff */
        /* <DEDUP_REMOVED lines=15> */
.L_x_3613:
        /* <DEDUP_REMOVED lines=13> */
.L_x_3615:
[----:B------:R-:W-:Y:S05]  /*41f0*/  BSYNC.RECONVERGENT B2 ;  /* 0x0000000000027941 */ /* 0x000fea0003800200 */
.L_x_3614:
        /* <DEDUP_REMOVED lines=21> */
[----:B------:R-:W-:-:S03]  /*4350*/  LOP3.LUT R121, R121, R162, R169, 0x96, !PT ;  /* 0x000000a279797212 */ /* 0x000fc600078e96a9 */
[----:B------:R-:W-:-:S04]  /*4360*/  IMAD.WIDE.U32 R162, R157, -0x2daee0ad, RZ ;  /* 0xd2511f539da27825 */ /* 0x000fc800078e00ff */
[----:B------:R-:W-:-:S04]  /*4370*/  IMAD.WIDE.U32 R166, R121, -0x326172a9, RZ ;  /* 0xcd9e8d5779a67825 */ /* 0x000fc800078e00ff */
[----:B------:R-:W-:Y:S02]  /*4380*/  VIADD R121, R2, 0x78dde6e4 ;  /* 0x78dde6e402797836 */ /* 0x000fe40000000000 */
[----:B------:R-:W-:-:S03]  /*4390*/  VIADD R157, R3, 0xed9eba14 ;  /* 0xed9eba14039d7836 */ /* 0x000fc60000000000 */
[----:B------:R-:W-:Y:S02]  /*43a0*/  LOP3.LUT R121, R121, R170, R167, 0x96, !PT ;  /* 0x000000aa79797212 */ /* 0x000fe400078e96a7 */
[----:B------:R-:W-:-:S03]  /*43b0*/  LOP3.LUT R157, R157, R168, R163, 0x96, !PT ;  /* 0x000000a89d9d7212 */ /* 0x000fc600078e96a3 */
[----:B------:R-:W-:-:S04]  /*43c0*/  IMAD.WIDE.U32 R168, R121, -0x2daee0ad, RZ ;  /* 0xd2511f5379a87825 */ /* 0x000fc800078e00ff */
[----:B------:R-:W-:Y:S01]  /*43d0*/  IMAD.WIDE.U32 R170, R157, -0x326172a9, RZ ;  /* 0xcd9e8d579daa7825 */ /* 0x000fe200078e00ff */
[----:B------:R-:W-:-:S03]  /*43e0*/  IADD3 R157, PT, PT, R2, 0x1715609d, RZ ;  /* 0x1715609d029d7810 */ /* 0x000fc60007ffe0ff */
[----:B------:R-:W-:Y:S01]  /*43f0*/  VIADD R121, R3, 0xa9066899 ;  /* 0xa906689903797836 */ /* 0x000fe20000000000 */
[----:B------:R-:W-:-:S04]  /*4400*/  LOP3.LUT R157, R157, R166, R171, 0x96, !PT ;  /* 0x000000a69d9d7212 */ /* 0x000fc800078e96ab */
[----:B------:R-:W-:Y:S01]  /*4410*/  LOP3.LUT R121, R121, R162, R169, 0x96, !PT ;  /* 0x000000a279797212 */ /* 0x000fe200078e96a9 */
[----:B------:R-:W-:-:S04]  /*4420*/  IMAD.WIDE.U32 R162, R157, -0x2daee0ad, RZ ;  /* 0xd2511f539da27825 */ /* 0x000fc800078e00ff */
[----:B------:R-:W-:Y:S01]  /*4430*/  IMAD.WIDE.U32 R166, R121, -0x326172a9, RZ ;  /* 0xcd9e8d5779a67825 */ /* 0x000fe200078e00ff */
[----:B------:R-:W-:-:S03]  /*4440*/  IADD3 R121, PT, PT, R2, -0x4ab325aa, RZ ;  /* 0xb54cda5602797810 */ /* 0x000fc60007ffe0ff */
[----:B------:R-:W-:Y:S01]  /*4450*/  VIADD R157, R3, 0x646e171e ;  /* 0x646e171e039d7836 */ /* 0x000fe20000000000 */
[----:B------:R-:W-:-:S04]  /*4460*/  LOP3.LUT R121, R121, R170, R167, 0x96, !PT ;  /* 0x000000aa79797212 */ /* 0x000fc800078e96a7 */
[----:B------:R-:W-:Y:S01]  /*4470*/  LOP3.LUT R157, R157, R168, R163, 0x96, !PT ;  /* 0x000000a89d9d7212 */ /* 0x000fe200078e96a3 */
        /* <DEDUP_REMOVED lines=8> */
[----:B------:R-:W-:-:S03]  /*4500*/  IADD3 R157, PT, PT, R3, -0x24c28bd8, RZ ;  /* 0xdb3d7428039d7810 */ /* 0x000fc60007ffe0ff */
[----:B------:R-:W-:Y:S01]  /*4510*/  VIADD R121, R2, 0xf1bbcdc8 ;  /* 0xf1bbcdc802797836 */ /* 0x000fe20000000000 */
[----:B------:R-:W-:-:S04]  /*4520*/  LOP3.LUT R157, R157, R168, R163, 0x96, !PT ;  /* 0x000000a89d9d7212 */ /* 0x000fc800078e96a3 */
[----:B------:R-:W-:Y:S01]  /*4530*/  LOP3.LUT R121, R121, R170, R167, 0x96, !PT ;  /* 0x000000aa79797212 */ /* 0x000fe200078e96a7 */
[----:B------:R-:W-:-:S04]  /*4540*/  IMAD.WIDE.U32 R170, R157, -0x326172a9, RZ ;  /* 0xcd9e8d579daa7825 */ /* 0x000fc800078e00ff */
[----:B------:R-:W-:Y:S01]  /*4550*/  IMAD.WIDE.U32 R168, R121, -0x2daee0ad, RZ ;  /* 0xd2511f5379a87825 */ /* 0x000fe200078e00ff */
[----:B------:R-:W-:-:S03]  /*4560*/  IADD3 R121, PT, PT, R3, -0x695add53, RZ ;  /* 0x96a522ad03797810 */ /* 0x000fc60007ffe0ff */
[----:B------:R-:W-:Y:S01]  /*4570*/  VIADD R157, R2, 0x8ff34781 ;  /* 0x8ff34781029d7836 */ /* 0x000fe20000000000 */
[----:B------:R-:W-:Y:S01]  /*4580*/  LOP3.LUT R121, R121, R162, R169, 0x96, !PT ;  /* 0x000000a279797212 */ /* 0x000fe200078e96a9 */
[----:B------:R-:W-:Y:S01]  /*4590*/  IMAD.MOV.U32 R132, RZ, RZ, R170 ;  /* 0x000000ffff847224 */ /* 0x000fe200078e00aa */
[----:B------:R-:W-:Y:S01]  /*45a0*/  MOV R0, R168 ;  /* 0x000000a800007202 */ /* 0x000fe20000000f00 */
[----:B------:R-:W-:Y:S01]  /*45b0*/  IMAD.MOV.U32 R162, RZ, RZ, RZ ;  /* 0x000000ffffa27224 */ /* 0x000fe200078e00ff */
[----:B------:R-:W-:-:S07]  /*45c0*/  LOP3.LUT R122, R157, R166, R171, 0x96, !PT ;  /* 0x000000a69d7a7212 */ /* 0x000fce00078e96ab */
.L_x_3612:
[----:B------:R-:W-:Y:S05]  /*45d0*/  BSYNC.RECONVERGENT B1 ;  /* 0x0000000000017941 */ /* 0x000fea0003800200 */
.L_x_3611:
        /* <DEDUP_REMOVED lines=8> */
[----:B------:R-:W-:Y:S02]  /*4660*/  FSETP.GTU.FTZ.AND P4, PT, R157, R114, PT ;  /* 0x000000729d00720b */ /* 0x000fe40003f9c000 */
[----:B------:R-:W-:Y:S02]  /*4670*/  PRMT R157, R111, 0x7632, R157 ;  /* 0x000076326f9d7816 */ /* 0x000fe4000000009d */
        /* <DEDUP_REMOVED lines=14> */
.L_x_3618:
        /* <DEDUP_REMOVED lines=13> */
.L_x_3620:
[----:B------:R-:W-:Y:S05]  /*4830*/  BSYNC.RECONVERGENT B2 ;  /* 0x0000000000027941 */ /* 0x000fea0003800200 */
.L_x_3619:
        /* <DEDUP_REMOVED lines=11> */
[----:B------:R-:W-:Y:S02]  /*48f0*/  VIADD R169, R3, 0x76cf5d0a ;  /* 0x76cf5d0a03a97836 */ /* 0x000fe40000000000 */
[----:B------:R-:W-:Y:S01]  /*4900*/  IMAD.WIDE.U32 R166, R161, -0x326172a9, RZ ;  /* 0xcd9e8d57a1a67825 */ /* 0x000fe200078e00ff */
[C---:B------:R-:W-:Y:S02]  /*4910*/  IADD3 R161, PT, PT, R2.reuse, -0x255992d5, RZ ;  /* 0xdaa66d2b02a17810 */ /* 0x040fe40007ffe0ff */
[----:B------:R-:W-:Y:S01]  /*4920*/  LOP3.LUT R169, R169, R168, R163, 0x96, !PT ;  /* 0x000000a8a9a97212 */ /* 0x000fe200078e96a3 */
        /* <DEDUP_REMOVED lines=10> */
[----:B------:R-:W-:Y:S02]  /*49d0*/  IADD3 R121, PT, PT, R2, 0x78dde6e4, RZ ;  /* 0x78dde6e402797810 */ /* 0x000fe40007ffe0ff */
[----:B------:R-:W-:Y:S02]  /*49e0*/  LOP3.LUT R161, R161, R168, R163, 0x96, !PT ;  /* 0x000000a8a1a17212 */ /* 0x000fe400078e96a3 */
[----:B------:R-:W-:-:S03]  /*49f0*/  LOP3.LUT R121, R121, R170, R167, 0x96, !PT ;  /* 0x000000aa79797212 */ /* 0x000fc600078e96a7 */
[----:B------:R-:W-:-:S04]  /*4a00*/  IMAD.WIDE.U32 R170, R161, -0x326172a9, RZ ;  /* 0xcd9e8d57a1aa7825 */ /* 0x000fc800078e00ff */
[----:B------:R-:W-:Y:S02]  /*4a10*/  VIADD R161, R2, 0x1715609d ;  /* 0x1715609d02a17836 */ /* 0x000fe40000000000 */
[----:B------:R-:W-:-:S03]  /*4a20*/  IMAD.WIDE.U32 R168, R121, -0x2daee0ad, RZ ;  /* 0xd2511f5379a87825 */ /* 0x000fc600078e00ff */
[----:B------:R-:W-:Y:S01]  /*4a30*/  LOP3.LUT R161, R161, R166, R171, 0x96, !PT ;  /* 0x000000a6a1a17212 */ /* 0x000fe200078e96ab */
        /* <DEDUP_REMOVED lines=27> */
[----:B------:R-:W-:Y:S01]  /*4bf0*/  IMAD.MOV.U32 R0, RZ, RZ, R168 ;  /* 0x000000ffff007224 */ /* 0x000fe200078e00a8 */
[----:B------:R-:W-:-:S07]  /*4c00*/  LOP3.LUT R121, R121, R162, R169, 0x96, !PT ;  /* 0x000000a279797212 */ /* 0x000fce00078e96a9 */
.L_x_3617:
[----:B------:R-:W-:Y:S05]  /*4c10*/  BSYNC.RECONVERGENT B1 ;  /* 0x0000000000017941 */ /* 0x000fea0003800200 */
.L_x_3616:
[----:B------:R-:W-:Y:S02]  /*4c20*/  I2FP.F32.U32 R162, R161 ;  /* 0x000000a100a27245 */ /* 0x000fe40000201000 */
[----:B------:R-:W-:Y:S02]  /*4c30*/  SHF.L.U32 R166, R157, 0x10, RZ ;  /* 0x000000109da67819 */ /* 0x000fe400000006ff */
[----:B------:R-:W-:Y:S01]  /*4c40*/  @P1 PRMT R157, R7, 0x7632, R157 ;  /* 0x00007632079d1816 */ /* 0x000fe2000000009d */
[----:B------:R-:W-:Y:S01]  /*4c50*/  FFMA.FTZ R115, R162, R115, 1.1641532182693481445e-10 ;  /* 0x2f000000a2737423 */ /* 0x000fe20000010073 */
[----:B------:R-:W-:Y:S01]  /*4c60*/  PRMT R110, R110, 0x5410, R160 ;  /* 0x000054106e6e7816 */ /* 0x000fe200000000a0 */
[----:B------:R-:W-:Y:S01]  /*4c70*/  FMUL.FTZ R166, R166, R113 ;  /* 0x00000071a6a67220 */ /* 0x000fe20000410000 */
[----:B------:R-:W-:Y:S01]  /*4c80*/  PRMT R109, R159, 0x5410, R109 ;  /* 0x000054109f6d7816 */ /* 0x000fe2000000006d */
[----:B------:R-:W-:Y:S01]  /*4c90*/  @P1 IMAD.U32 R162, R157, 0x10000, RZ ;  /* 0x000100009da21824 */ /* 0x000fe200078e00ff */
        /* <DEDUP_REMOVED lines=8> */
.L_x_3580:
[----:B------:R-:W-:Y:S01]  /*4d20*/  ISETP.NE.AND P2, PT, R134, 0x1, PT ;  /* 0x000000018600780c */ /* 0x000fe20003f45270 */
[----:B------:R-:W-:Y:S01]  /*4d30*/  BSSY.RECONVERGENT B1, `(.L_x_3622) ;  /* 0x000005a000017945 */ /* 0x000fe20003800200 */
[C---:B------:R-:W-:Y:S01]  /*4d40*/  VIADD R157, R3.reuse, 0xbb67ae85 ;  /* 0xbb67ae85039d7836 */ /* 0x040fe20000000000 */
[C---:B------:R-:W-:Y:S01]  /*4d50*/  IADD3 R115, PT, PT, R3.reuse, -0x126145ec, RZ ;  /* 0xed9eba1403737810 */ /* 0x040fe20007ffe0ff */
[C---:B------:R-:W-:Y:S01]  /*4d60*/  VIADD R114, R2.reuse, 0xb54cda56 ;  /* 0xb54cda5602727836 */ /* 0x040fe20000000000 */
[----:B------:R-:W-:Y:S01]  /*4d70*/  IADD3 R112, PT, PT, R3, 0x76cf5d0a, RZ ;  /* 0x76cf5d0a03707810 */ /* 0x000fe20007ffe0ff */
        /* <DEDUP_REMOVED lines=15> */
.L_x_3624:
        /* <DEDUP_REMOVED lines=13> */
.L_x_3626:
[----:B------:R-:W-:Y:S05]  /*4f40*/  BSYNC.RECONVERGENT B2 ;  /* 0x0000000000027941 */ /* 0x000fea0003800200 */
.L_x_3625:
        /* <DEDUP_REMOVED lines=48> */
[----:B------:R-:W-:Y:S01]  /*5250*/  VIADD R121, R2, 0x8ff34781 ;  /* 0x8ff3478102797836 */ /* 0x000fe20000000000 */
[----:B------:R-:W-:Y:S01]  /*5260*/  MOV R132, R128 ;  /* 0x0000008000847202 */ /* 0x000fe20000000f00 */
[----:B------:R-:W-:-:S03]  /*5270*/  IMAD.WIDE.U32 R126, R126, -0x2daee0ad, RZ ;  /* 0xd2511f537e7e7825 */ /* 0x000fc600078e00ff */
[----:B------:R-:W-:Y:S01]  /*5280*/  LOP3.LUT R122, R121, R130, R129, 0x96, !PT ;  /* 0x00000082797a7212 */ /* 0x000fe200078e9681 */
[----:B------:R-:W-:Y:S02]  /*5290*/  IMAD.MOV.U32 R0, RZ, RZ, R126 ;  /* 0x000000ffff007224 */ /* 0x000fe400078e007e */
[----:B------:R-:W-:Y:S01]  /*52a0*/  HFMA2 R126, -RZ, RZ, 0, 0 ;  /* 0x00000000ff7e7431 */ /* 0x000fe200000001ff */
[----:B------:R-:W-:Y:S01]  /*52b0*/  LOP3.LUT R121, R125, R124, R127, 0x96, !PT ;  /* 0x0000007c7d797212 */ /* 0x000fe200078e967f */
[----:B------:R-:W-:-:S07]  /*52c0*/  IMAD.MOV.U32 R124, RZ, RZ, R159 ;  /* 0x000000ffff7c7224 */ /* 0x000fce00078e009f */
.L_x_3623:
[----:B------:R-:W-:Y:S05]  /*52d0*/  BSYNC.RECONVERGENT B1 ;  /* 0x0000000000017941 */ /* 0x000fea0003800200 */
.L_x_3622:
[----:B------:R-:W0:Y:S01]  /*52e0*/  LDC R160, c[0x0][0x404] ;  /* 0x00010100ffa07b82 */ /* 0x000e220000000800 */
[----:B------:R-:W-:Y:S01]  /*52f0*/  I2FP.F32.U32 R125, R124 ;  /* 0x0000007c007d7245 */ /* 0x000fe20000201000 */
[----:B------:R-:W-:Y:S01]  /*5300*/  IMAD.MOV.U32 R158, RZ, RZ, 0x2f800000 ;  /* 0x2f800000ff9e7424 */ /* 0x000fe200078e00ff */
[----:B------:R-:W-:Y:S01]  /*5310*/  ISETP.NE.AND P3, PT, R126, 0x1, PT ;  /* 0x000000017e00780c */ /* 0x000fe20003f65270 */
[----:B-----5:R-:W-:Y:S01]  /*5320*/  IMAD.U32 R124, R108, 0x10000, RZ ;  /* 0x000100006c7c7824 */ /* 0x020fe200078e00ff */
[----:B------:R-:W-:Y:S01]  /*5330*/  LOP3.LUT R164, R164, 0xffffffef, RZ, 0xc0, !PT ;  /* 0xffffffefa4a47812 */ /* 0x000fe200078ec0ff */
[----:B------:R-:W-:Y:S01]  /*5340*/  FFMA.FTZ R125, R125, R158, 1.1641532182693481445e-10 ;  /* 0x2f0000007d7d7423 */ /* 0x000fe2000001009e */
[----:B------:R-:W-:Y:S01]  /*5350*/  BSSY.RECONVERGENT B1, `(.L_x_3627) ;  /* 0x0000059000017945 */ /* 0x000fe20003800200 */
[----:B------:R-:W1:Y:S01]  /*5360*/  LDC R159, c[0x0][0x408] ;  /* 0x00010200ff9f7b82 */ /* 0x000e620000000800 */
[----:B------:R-:W-:Y:S02]  /*5370*/  HFMA2 R127, -RZ, RZ, 0, 1.1920928955078125e-07 ;  /* 0x00000002ff7f7431 */ /* 0x000fe400000001ff */
[----:B0-----:R-:W-:-:S04]  /*5380*/  FSETP.GTU.FTZ.AND P2, PT, R125, R160, PT ;  /* 0x000000a07d00720b */ /* 0x001fc80003f5c000 */
[----:B------:R-:W-:Y:S01]  /*5390*/  PLOP3.LUT P4, PT, P2, PT, PT, 0x8, 0x80 ;  /* 0x000000000080781c */ /* 0x000fe2000178e170 */
[----:B-1----:R-:W-:Y:S01]  /*53a0*/  FMUL.FTZ R134, R124, R159 ;  /* 0x0000009f7c867220 */ /* 0x002fe20000410000 */
[----:B------:R-:W-:Y:S01]  /*53b0*/  PRMT R124, R108, 0x7632, R124 ;  /* 0x000076326c7c7816 */ /* 0x000fe2000000007c */
[----:B------:R-:W-:-:S03]  /*53c0*/  IMAD.MOV.U32 R108, RZ, RZ, R132 ;  /* 0x000000ffff6c7224 */ /* 0x000fc600078e0084 */
[----:B------:R-:W-:-:S07]  /*53d0*/  FSEL R134, R134, RZ, !P2 ;  /* 0x000000ff86867208 */ /* 0x000fce0005000000 */
        /* <DEDUP_REMOVED lines=10> */
.L_x_3629:
        /* <DEDUP_REMOVED lines=13> */
.L_x_3631:
[----:B------:R-:W-:Y:S05]  /*5550*/  BSYNC.RECONVERGENT B2 ;  /* 0x0000000000027941 */ /* 0x000fea0003800200 */
.L_x_3630:
[----:B------:R-:W-:Y:S01]  /*5560*/  IMAD.WIDE.U32 R128, R119, -0x326172a9, RZ ;  /* 0xcd9e8d5777807825 */ /* 0x000fe200078e00ff */
[----:B------:R-:W-:Y:S02]  /*5570*/  LOP3.LUT R138, R133, R127, R3, 0x96, !PT ;  /* 0x0000007f858a7212 */ /* 0x000fe400078e9603 */
[C---:B------:R-:W-:Y:S01]  /*5580*/  IADD3 R125, PT, PT, R2.reuse, -0x255992d5, RZ ;  /* 0xdaa66d2b027d7810 */ /* 0x040fe20007ffe0ff */
        /* <DEDUP_REMOVED lines=50> */
[----:B------:R-:W-:Y:S02]  /*58b0*/  IMAD.MOV.U32 R132, RZ, RZ, R138 ;  /* 0x000000ffff847224 */ /* 0x000fe400078e008a */
[----:B------:R-:W-:Y:S01]  /*58c0*/  IMAD.MOV.U32 R0, RZ, RZ, R130 ;  /* 0x000000ffff007224 */ /* 0x000fe200078e0082 */
[----:B------:R-:W-:-:S07]  /*58d0*/  LOP3.LUT R121, R121, R126, R131, 0x96, !PT ;  /* 0x0000007e79797212 */ /* 0x000fce00078e9683 */
.L_x_3628:
[----:B------:R-:W-:Y:S05]  /*58e0*/  BSYNC.RECONVERGENT B1 ;  /* 0x0000000000017941 */ /* 0x000fea0003800200 */
.L_x_3627:
        /* <DEDUP_REMOVED lines=9> */
[----:B------:R-:W-:Y:S02]  /*5980*/  FSEL R125, R108, RZ, !P2 ;  /* 0x000000ff6c7d7208 */ /* 0x000fe40005000000 */
[----:B------:R-:W-:-:S03]  /*5990*/  SEL R130, RZ, 0x1, P2 ;  /* 0x00000001ff827807 */ /* 0x000fc60001000000 */
        /* <DEDUP_REMOVED lines=14> */
.L_x_3634:
        /* <DEDUP_REMOVED lines=13> */
.L_x_3636:
[----:B------:R-:W-:Y:S05]  /*5b50*/  BSYNC.RECONVERGENT B2 ;  /* 0x0000000000027941 */ /* 0x000fea0003800200 */
.L_x_3635:
        /* <DEDUP_REMOVED lines=23> */
[C---:B------:R-:W-:Y:S01]  /*5cd0*/  IADD3 R127, PT, PT, R2.reuse, 0x1715609d, RZ ;  /* 0x1715609d027f7810 */ /* 0x040fe20007ffe0ff */
[----:B------:R-:W-:Y:S02]  /*5ce0*/  VIADD R121, R2, 0x78dde6e4 ;  /* 0x78dde6e402797836 */ /* 0x000fe40000000000 */
[----:B------:R-:W-:-:S03]  /*5cf0*/  IMAD.WIDE.U32 R138, R138, -0x326172a9, RZ ;  /* 0xcd9e8d578a8a7825 */ /* 0x000fc600078e00ff */
[----:B------:R-:W-:Y:S01]  /*5d00*/  LOP3.LUT R128, R121, R144, R151, 0x96, !PT ;  /* 0x0000009079807212 */ /* 0x000fe200078e9697 */
[----:B------:R-:W-:Y:S01]  /*5d10*/  VIADD R121, R3, 0xa9066899 ;  /* 0xa906689903797836 */ /* 0x000fe20000000000 */
[----:B------:R-:W-:Y:S01]  /*5d20*/  LOP3.LUT R127, R127, R150, R139, 0x96, !PT ;  /* 0x000000967f7f7212 */ /* 0x000fe200078e968b */
[----:B------:R-:W-:Y:S02]  /*5d30*/  VIADD R139, R3, 0x646e171e ;  /* 0x646e171e038b7836 */ /* 0x000fe40000000000 */
[----:B------:R-:W-:-:S05]  /*5d40*/  IMAD.WIDE.U32 R128, R128, -0x2daee0ad, RZ ;  /* 0xd2511f5380807825 */ /* 0x000fca00078e00ff */
        /* <DEDUP_REMOVED lines=23> */
[----:B------:R-:W-:Y:S01]  /*5ec0*/  MOV R125, R0 ;  /* 0x00000000007d7202 */ /* 0x000fe20000000f00 */
[----:B------:R-:W-:-:S07]  /*5ed0*/  IMAD.MOV.U32 R0, RZ, RZ, R128 ;  /* 0x000000ffff007224 */ /* 0x000fce00078e0080 */
.L_x_3633:
[----:B------:R-:W-:Y:S05]  /*5ee0*/  BSYNC.RECONVERGENT B1 ;  /* 0x0000000000017941 */ /* 0x000fea0003800200 */
.L_x_3632:
[----:B------:R-:W-:Y:S01]  /*5ef0*/  I2FP.F32.U32 R125, R125 ;  /* 0x0000007d007d7245 */ /* 0x000fe20000201000 */
[----:B------:R-:W-:Y:S01]  /*5f00*/  BSSY.RECONVERGENT B1, `(.L_x_3637) ;  /* 0x000005b000017945 */ /* 0x000fe20003800200 */
[----:B------:R-:W-:Y:S01]  /*5f10*/  ISETP.NE.AND P3, PT, R126, 0x1, PT ;  /* 0x000000017e00780c */ /* 0x000fe20003f65270 */
[----:B------:R-:W-:Y:S01]  /*5f20*/  IMAD.MOV.U32 R128, RZ, RZ, 0x2 ;  /* 0x00000002ff807424 */ /* 0x000fe200078e00ff */
[----:B------:R-:W-:Y:S01]  /*5f30*/  SHF.L.U32 R124, R124, 0x10, RZ ;  /* 0x000000107c7c7819 */ /* 0x000fe200000006ff */
[----:B------:R-:W-:Y:S01]  /*5f40*/  FFMA.FTZ R125, R125, R158, 1.1641532182693481445e-10 ;  /* 0x2f0000007d7d7423 */ /* 0x000fe2000001009e */
[----:B------:R-:W-:-:S03]  /*5f50*/  LOP3.LUT R164, R164, 0xfffffff7, RZ, 0xc0, !PT ;  /* 0xfffffff7a4a47812 */ /* 0x000fc600078ec0ff */
[----:B------:R-:W-:Y:S01]  /*5f60*/  FMUL.FTZ R124, R124, R159 ;  /* 0x0000009f7c7c7220 */ /* 0x000fe20000410000 */
[----:B------:R-:W-:Y:S01]  /*5f70*/  FSETP.GTU.FTZ.AND P2, PT, R125, R160, PT ;  /* 0x000000a07d00720b */ /* 0x000fe20003f5c000 */
[----:B------:R-:W-:-:S03]  /*5f80*/  IMAD.MOV.U32 R125, RZ, RZ, R132 ;  /* 0x000000ffff7d7224 */ /* 0x000fc600078e0084 */
[----:B------:R-:W-:Y:S02]  /*5f90*/  PLOP3.LUT P4, PT, P2, PT, PT, 0x8, 0x80 ;  /* 0x000000000080781c */ /* 0x000fe4000178e170 */
[----:B------:R-:W-:-:S11]  /*5fa0*/  FSEL R134, R124, RZ, !P2 ;  /* 0x000000ff7c867208 */ /* 0x000fd60005000000 */
        /* <DEDUP_REMOVED lines=10> */
.L_x_3639:
        /* <DEDUP_REMOVED lines=13> */
.L_x_3641:
[----:B------:R-:W-:Y:S05]  /*6120*/  BSYNC.RECONVERGENT B2 ;  /* 0x0000000000027941 */ /* 0x000fea0003800200 */
.L_x_3640:
        /* <DEDUP_REMOVED lines=41> */
[----:B------:R-:W-:Y:S02]  /*63c0*/  VIADD R129, R3, 0xdb3d7428 ;  /* 0xdb3d742803817836 */ /* 0x000fe40000000000 */
[----:B------:R-:W-:Y:S01]  /*63d0*/  IMAD.WIDE.U32 R126, R121, -0x326172a9, RZ ;  /* 0xcd9e8d57797e7825 */ /* 0x000fe200078e00ff */
[C---:B------:R-:W-:Y:S02]  /*63e0*/  IADD3 R121, PT, PT, R2.reuse, -0xe443238, RZ ;  /* 0xf1bbcdc802797810 */ /* 0x040fe40007ffe0ff */
[----:B------:R-:W-:Y:S01]  /*63f0*/  LOP3.LUT R129, R129, R128, R125, 0x96, !PT ;  /* 0x0000008081817212 */ /* 0x000fe200078e967d */
[----:B------:R-:W-:Y:S01]  /*6400*/  VIADD R125, R2, 0x8ff34781 ;  /* 0x8ff34781027d7836 */ /* 0x000fe20000000000 */
[----:B------:R-:W-:-:S03]  /*6410*/  LOP3.LUT R121, R121, R138, R127, 0x96, !PT ;  /* 0x0000008a79797212 */ /* 0x000fc600078e967f */
[----:B------:R-:W-:-:S04]  /*6420*/  IMAD.WIDE.U32 R138, R129, -0x326172a9, RZ ;  /* 0xcd9e8d57818a7825 */ /* 0x000fc800078e00ff */
[----:B------:R-:W-:Y:S01]  /*6430*/  IMAD.WIDE.U32 R128, R121, -0x2daee0ad, RZ ;  /* 0xd2511f5379807825 */ /* 0x000fe200078e00ff */
[----:B------:R-:W-:Y:S02]  /*6440*/  LOP3.LUT R122, R125, R126, R139, 0x96, !PT ;  /* 0x0000007e7d7a7212 */ /* 0x000fe400078e968b */
[----:B------:R-:W-:Y:S01]  /*6450*/  MOV R132, R138 ;  /* 0x0000008a00847202 */ /* 0x000fe20000000f00 */
[----:B------:R-:W-:Y:S02]  /*6460*/  VIADD R121, R3, 0x96a522ad ;  /* 0x96a522ad03797836 */ /* 0x000fe40000000000 */
[----:B------:R-:W-:Y:S02]  /*6470*/  IMAD.MOV.U32 R125, RZ, RZ, R0 ;  /* 0x000000ffff7d7224 */ /* 0x000fe400078e0000 */
[----:B------:R-:W-:Y:S02]  /*6480*/  IMAD.MOV.U32 R0, RZ, RZ, R128 ;  /* 0x000000ffff007224 */ /* 0x000fe400078e0080 */
[----:B------:R-:W-:Y:S01]  /*6490*/  HFMA2 R128, -RZ, RZ, 0, 0 ;  /* 0x00000000ff807431 */ /* 0x000fe200000001ff */
[----:B------:R-:W-:-:S07]  /*64a0*/  LOP3.LUT R121, R121, R124, R129, 0x96, !PT ;  /* 0x0000007c79797212 */ /* 0x000fce00078e9681 */
.L_x_3638:
[----:B------:R-:W-:Y:S05]  /*64b0*/  BSYNC.RECONVERGENT B1 ;  /* 0x0000000000017941 */ /* 0x000fea0003800200 */
.L_x_3637:
        /* <DEDUP_REMOVED lines=9> */
[----:B------:R-:W-:Y:S02]  /*6550*/  @P1 PRMT R125, R4, 0x7632, R125 ;  /* 0x00007632047d1816 */ /* 0x000fe4000000007d */
[----:B------:R-:W-:Y:S02]  /*6560*/  SEL R129, RZ, 0x1, P2 ;  /* 0x00000001ff817807 */ /* 0x000fe40001000000 */
[----:B------:R-:W-:Y:S01]  /*6570*/  FSEL R127, R124, RZ, !P2 ;  /* 0x000000ff7c7f7208 */ /* 0x000fe20005000000 */
[----:B------:R-:W-:-:S04]  /*6580*/  @P1 IMAD.U32 R125, R125, 0x10000, RZ ;  /* 0x000100007d7d1824 */ /* 0x000fc800078e00ff */
[----:B------:R-:W-:-:S04]  /*6590*/  FADD.FTZ R124, R134, R127 ;  /* 0x0000007f867c7221 */ /* 0x000fc80000010000 */
[----:B------:R-:W-:Y:S01]  /*65a0*/  @P1 FADD.FTZ R139, R124, R125 ;  /* 0x0000007d7c8b1221 */ /* 0x000fe20000010000 */
[----:B------:R-:W-:Y:S01]  /*65b0*/  @!P1 MOV R139, R124 ;  /* 0x0000007c008b9202 */ /* 0x000fe20000000f00 */
        /* <DEDUP_REMOVED lines=11> */
.L_x_3644:
        /* <DEDUP_REMOVED lines=13> */
.L_x_3646:
[----:B------:R-:W-:Y:S05]  /*6740*/  BSYNC.RECONVERGENT B2 ;  /* 0x0000000000027941 */ /* 0x000fea0003800200 */
.L_x_3645:
        /* <DEDUP_REMOVED lines=18> */
[----:B------:R-:W-:-:S03]  /*6870*/  IMAD.WIDE.U32 R126, R126, -0x2daee0ad, RZ ;  /* 0xd2511f537e7e7825 */ /* 0x000fc600078e00ff */
[----:B------:R-:W-:Y:S02]  /*6880*/  LOP3.LUT R121, R121, R124, R145, 0x96, !PT ;  /* 0x0000007c79797212 */ /* 0x000fe400078e9691 */
[----:B------:R-:W-:Y:S01]  /*6890*/  LOP3.LUT R124, R115, R144, R127, 0x96, !PT ;  /* 0x00000090737c7212 */ /* 0x000fe200078e967f */
[C---:B------:R-:W-:Y:S02]  /*68a0*/  VIADD R127, R2.reuse, 0x1715609d ;  /* 0x1715609d027f7836 */ /* 0x040fe40000000000 */
[----:B------:R-:W-:Y:S01]  /*68b0*/  IMAD.WIDE.U32 R162, R121, -0x326172a9, RZ ;  /* 0xcd9e8d5779a27825 */ /* 0x000fe200078e00ff */
[----:B------:R-:W-:-:S03]  /*68c0*/  IADD3 R121, PT, PT, R2, 0x78dde6e4, RZ ;  /* 0x78dde6e402797810 */ /* 0x000fc60007ffe0ff */
[----:B------:R-:W-:Y:S01]  /*68d0*/  IMAD.WIDE.U32 R124, R124, -0x326172a9, RZ ;  /* 0xcd9e8d577c7c7825 */ /* 0x000fe200078e00ff */
[----:B------:R-:W-:-:S04]  /*68e0*/  LOP3.LUT R121, R121, R150, R163, 0x96, !PT ;  /* 0x0000009679797212 */ /* 0x000fc800078e96a3 */
[----:B------:R-:W-:Y:S01]  /*68f0*/  LOP3.LUT R127, R127, R162, R125, 0x96, !PT ;  /* 0x000000a27f7f7212 */ /* 0x000fe200078e967d */
[----:B------:R-:W-:Y:S01]  /*6900*/  IMAD.WIDE.U32 R144, R121, -0x2daee0ad, RZ ;  /* 0xd2511f5379907825 */ /* 0x000fe200078e00ff */
[----:B------:R-:W-:-:S03]  /*6910*/  IADD3 R125, PT, PT, R3, 0x646e171e, RZ ;  /* 0x646e171e037d7810 */ /* 0x000fc60007ffe0ff */
        /* <DEDUP_REMOVED lines=22> */
[----:B------:R-:W-:Y:S02]  /*6a80*/  LOP3.LUT R122, R121, R150, R145, 0x96, !PT ;  /* 0x00000096797a7212 */ /* 0x000fe400078e9691 */
[----:B------:R-:W-:Y:S01]  /*6a90*/  LOP3.LUT R121, R127, R126, R125, 0x96, !PT ;  /* 0x0000007e7f797212 */ /* 0x000fe200078e967d */
[----:B------:R-:W-:Y:S02]  /*6aa0*/  HFMA2 R126, -RZ, RZ, 0, 0 ;  /* 0x00000000ff7e7431 */ /* 0x000fe400000001ff */
[----:B------:R-:W-:Y:S02]  /*6ab0*/  IMAD.MOV.U32 R125, RZ, RZ, R0 ;  /* 0x000000ffff7d7224 */ /* 0x000fe400078e0000 */
[----:B------:R-:W-:-:S07]  /*6ac0*/  IMAD.MOV.U32 R0, RZ, RZ, R124 ;  /* 0x000000ffff007224 */ /* 0x000fce00078e007c */
.L_x_3643:
[----:B------:R-:W-:Y:S05]  /*6ad0*/  BSYNC.RECONVERGENT B1 ;  /* 0x0000000000017941 */ /* 0x000fea0003800200 */
.L_x_3642:
[----:B------:R-:W-:Y:S01]  /*6ae0*/  I2FP.F32.U32 R125, R125 ;  /* 0x0000007d007d7245 */ /* 0x000fe20000201000 */
[----:B------:R-:W-:Y:S01]  /*6af0*/  IMAD.U32 R124, R109, 0x10000, RZ ;  /* 0x000100006d7c7824 */ /* 0x000fe200078e00ff */
[----:B------:R-:W-:Y:S01]  /*6b00*/  ISETP.NE.AND P2, PT, R126, 0x1, PT ;  /* 0x000000017e00780c */ /* 0x000fe20003f45270 */
[----:B------:R-:W-:Y:S01]  /*6b10*/  BSSY.RECONVERGENT B1, `(.L_x_3647) ;  /* 0x000005a000017945 */ /* 0x000fe20003800200 */
[----:B------:R-:W-:Y:S01]  /*6b20*/  LOP3.LUT R164, R164, 0xfffffffb, RZ, 0xc0, !PT ;  /* 0xfffffffba4a47812 */ /* 0x000fe200078ec0ff */
[----:B------:R-:W-:Y:S01]  /*6b30*/  FFMA.FTZ R125, R125, R158, 1.1641532182693481445e-10 ;  /* 0x2f0000007d7d7423 */ /* 0x000fe2000001009e */
[----:B------:R-:W-:Y:S01]  /*6b40*/  FMUL.FTZ R124, R124, R159 ;  /* 0x0000009f7c7c7220 */ /* 0x000fe20000410000 */
[----:B------:R-:W-:-:S03]  /*6b50*/  IMAD.MOV.U32 R127, RZ, RZ, 0x2 ;  /* 0x00000002ff7f7424 */ /* 0x000fc600078e00ff */
[----:B------:R-:W-:-:S04]  /*6b60*/  FSETP.GTU.FTZ.AND P3, PT, R125, R160, PT ;  /* 0x000000a07d00720b */ /* 0x000fc80003f7c000 */
[----:B------:R-:W-:Y:S02]  /*6b70*/  FSEL R125, R124, RZ, !P3 ;  /* 0x000000ff7c7d7208 */ /* 0x000fe40005800000 */
[----:B------:R-:W-:Y:S02]  /*6b80*/  PLOP3.LUT P3, PT, P3, PT, PT, 0x8, 0x80 ;  /* 0x000000000080781c */ /* 0x000fe40001f6e170 */
[----:B------:R-:W-:Y:S02]  /*6b90*/  PRMT R124, R109, 0x7632, R124 ;  /* 0x000076326d7c7816 */ /* 0x000fe4000000007c */
[----:B------:R-:W-:-:S09]  /*6ba0*/  MOV R109, R132 ;  /* 0x00000084006d7202 */ /* 0x000fd20000000f00 */
        /* <DEDUP_REMOVED lines=10> */
.L_x_3649:
        /* <DEDUP_REMOVED lines=13> */
.L_x_3651:
[----:B------:R-:W-:Y:S05]  /*6d20*/  BSYNC.RECONVERGENT B2 ;  /* 0x0000000000027941 */ /* 0x000fea0003800200 */
.L_x_3650:
[----:B------:R-:W-:Y:S01]  /*6d30*/  IMAD.WIDE.U32 R144, R119, -0x326172a9, RZ ;  /* 0xcd9e8d5777907825 */ /* 0x000fe200078e00ff */
[----:B------:R-:W-:Y:S02]  /*6d40*/  LOP3.LUT R162, R133, R127, R3, 0x96, !PT ;  /* 0x0000007f85a27212 */ /* 0x000fe400078e9603 */
[C---:B------:R-:W-:Y:S01]  /*6d50*/  IADD3 R109, PT, PT, R2.reuse, -0x61c88647, RZ ;  /* 0x9e3779b9026d7810 */ /* 0x040fe20007ffe0ff */
        /* <DEDUP_REMOVED lines=13> */
[----:B------:R-:W-:Y:S02]  /*6e30*/  IADD3 R109, PT, PT, R3, 0x32370b8f, RZ ;  /* 0x32370b8f036d7810 */ /* 0x000fe40007ffe0ff */
[----:B------:R-:W-:Y:S02]  /*6e40*/  LOP3.LUT R121, R121, R144, R163, 0x96, !PT ;  /* 0x0000009079797212 */ /* 0x000fe400078e96a3 */
[----:B------:R-:W-:-:S03]  /*6e50*/  LOP3.LUT R109, R109, R126, R151, 0x96, !PT ;  /* 0x0000007e6d6d7212 */ /* 0x000fc600078e9697 */
        /* <DEDUP_REMOVED lines=9> */
[----:B------:R-:W-:Y:S02]  /*6ef0*/  LOP3.LUT R121, R121, R144, R163, 0x96, !PT ;  /* 0x0000009079797212 */ /* 0x000fe400078e96a3 */
        /* <DEDUP_REMOVED lines=15> */
[----:B------:R-:W-:Y:S02]  /*6ff0*/  VIADD R109, R2, 0xf1bbcdc8 ;  /* 0xf1bbcdc8026d7836 */ /* 0x000fe40000000000 */
[----:B------:R-:W-:-:S03]  /*7000*/  IMAD.MOV.U32 R127, RZ, RZ, RZ ;  /* 0x000000ffff7f7224 */ /* 0x000fc600078e00ff */
[----:B------:R-:W-:Y:S01]  /*7010*/  LOP3.LUT R109, R109, R162, R145, 0x96, !PT ;  /* 0x000000a26d6d7212 */ /* 0x000fe200078e9691 */
[----:B------:R-:W-:-:S04]  /*7020*/  IMAD.WIDE.U32 R162, R121, -0x326172a9, RZ ;  /* 0xcd9e8d5779a27825 */ /* 0x000fc800078e00ff */
[----:B------:R-:W-:Y:S02]  /*7030*/  VIADD R121, R2, 0x8ff34781 ;  /* 0x8ff3478102797836 */ /* 0x000fe40000000000 */
[----:B------:R-:W-:Y:S01]  /*7040*/  IMAD.WIDE.U32 R150, R109, -0x2daee0ad, RZ ;  /* 0xd2511f536d967825 */ /* 0x000fe200078e00ff */
[----:B------:R-:W-:Y:S02]  /*7050*/  IADD3 R109, PT, PT, R3, -0x695add53, RZ ;  /* 0x96a522ad036d7810 */ /* 0x000fe40007ffe0ff */
[----:B------:R-:W-:Y:S01]  /*7060*/  LOP3.LUT R122, R121, R144, R163, 0x96, !PT ;  /* 0x00000090797a7212 */ /* 0x000fe200078e96a3 */
[----:B------:R-:W-:Y:S01]  /*7070*/  IMAD.MOV.U32 R132, RZ, RZ, R162 ;  /* 0x000000ffff847224 */ /* 0x000fe200078e00a2 */
[----:B------:R-:W-:Y:S01]  /*7080*/  LOP3.LUT R121, R109, R126, R151, 0x96, !PT ;  /* 0x0000007e6d797212 */ /* 0x000fe200078e9697 */
[----:B------:R-:W-:Y:S01]  /*7090*/  IMAD.MOV.U32 R109, RZ, RZ, R0 ;  /* 0x000000ffff6d7224 */ /* 0x000fe200078e0000 */
[----:B------:R-:W-:-:S07]  /*70a0*/  MOV R0, R150 ;  /* 0x0000009600007202 */ /* 0x000fce0000000f00 */
.L_x_3648:
[----:B------:R-:W-:Y:S05]  /*70b0*/  BSYNC.RECONVERGENT B1 ;  /* 0x0000000000017941 */ /* 0x000fea0003800200 */
.L_x_3647:
[----:B------:R-:W-:Y:S01]  /*70c0*/  I2FP.F32.U32 R109, R109 ;  /* 0x0000006d006d7245 */ /* 0x000fe20000201000 */
[----:B------:R-:W-:Y:S01]  /*70d0*/  IMAD.U32 R126, R9, 0x10000, RZ ;  /* 0x00010000097e7824 */ /* 0x000fe200078e00ff */
[----:B------:R-:W-:Y:S01]  /*70e0*/  @P1 SHF.L.U32 R138, R5, 0x10, RZ ;  /* 0x00000010058a1819 */ /* 0x000fe200000006ff */
[----:B------:R-:W-:Y:S02]  /*70f0*/  BSSY.RECONVERGENT B1, `(.L_x_3652) ;  /* 0x000005c000017945 */ /* 0x000fe40003800200 */
[----:B------:R-:W-:Y:S01]  /*7100*/  FFMA.FTZ R109, R109, R158, 1.1641532182693481445e-10 ;  /* 0x2f0000006d6d7423 */ /* 0x000fe2000001009e */
[----:B------:R-:W-:-:S04]  /*7110*/  FMUL.FTZ R126, R126, R159 ;  /* 0x0000009f7e7e7220 */ /* 0x000fc80000410000 */
[----:B------:R-:W-:-:S04]  /*7120*/  FSETP.GTU.FTZ.AND P2, PT, R109, R160, PT ;  /* 0x000000a06d00720b */ /* 0x000fc80003f5c000 */
[----:B------:R-:W-:Y:S02]  /*7130*/  FSEL R126, R126, RZ, !P2 ;  /* 0x000000ff7e7e7208 */ /* 0x000fe40005000000 */
[----:B------:R-:W-:Y:S02]  /*7140*/  SEL R128, RZ, 0x1, P2 ;  /* 0x00000001ff807807 */ /* 0x000fe40001000000 */
[----:B------:R-:W-:Y:S01]  /*7150*/  ISETP.NE.AND P2, PT, R127, 0x1, PT ;  /* 0x000000017f00780c */ /* 0x000fe20003f45270 */
[----:B------:R-:W-:Y:S01]  /*7160*/  FADD.FTZ R109, R125, R126 ;  /* 0x0000007e7d6d7221 */ /* 0x000fe20000010000 */
[----:B------:R-:W-:Y:S01]  /*7170*/  IMAD.MOV.U32 R126, RZ, RZ, 0x2 ;  /* 0x00000002ff7e7424 */ /* 0x000fe200078e00ff */
[----:B------:R-:W-:Y:S02]  /*7180*/  MOV R125, R132 ;  /* 0x00000084007d7202 */ /* 0x000fe40000000f00 */
        /* <DEDUP_REMOVED lines=12> */
.L_x_3654:
        /* <DEDUP_REMOVED lines=13> */
.L_x_3656:
[----:B------:R-:W-:Y:S05]  /*7320*/  BSYNC.RECONVERGENT B2 ;  /* 0x0000000000027941 */ /* 0x000fea0003800200 */
.L_x_3655:
        /* <DEDUP_REMOVED lines=54> */
[----:B------:R-:W-:Y:S01]  /*7690*/  MOV R0, R150 ;  /* 0x0000009600007202 */ /* 0x000fe20000000f00 */
[----:B------:R-:W-:-:S07]  /*76a0*/  IMAD.MOV.U32 R126, RZ, RZ, RZ ;  /* 0x000000ffff7e7224 */ /* 0x000fce00078e00ff */
.L_x_3653:
[----:B------:R-:W-:Y:S05]  /*76b0*/  BSYNC.RECONVERGENT B1 ;  /* 0x0000000000017941 */ /* 0x000fea0003800200 */
.L_x_3652:
[----:B------:R-:W-:Y:S01]  /*76c0*/  I2FP.F32.U32 R125, R125 ;  /* 0x0000007d007d7245 */ /* 0x000fe20000201000 */
[----:B------:R-:W-:Y:S01]  /*76d0*/  IMAD.U32 R124, R124, 0x10000, RZ ;  /* 0x000100007c7c7824 */ /* 0x000fe200078e00ff */
[----:B------:R-:W-:Y:S01]  /*76e0*/  LOP3.LUT R164, R164, 0xfffffffd, RZ, 0xc0, !PT ;  /* 0xfffffffda4a47812 */ /* 0x000fe200078ec0ff */
[----:B------:R-:W-:Y:S01]  /*76f0*/  BSSY.RECONVERGENT B1, `(.L_x_3657) ;  /* 0x0000059000017945 */ /* 0x000fe20003800200 */
[----:B------:R-:W-:Y:S02]  /*7700*/  HFMA2 R144, -RZ, RZ, 0, 1.1920928955078125e-07 ;  /* 0x00000002ff907431 */ /* 0x000fe400000001ff */
[----:B------:R-:W-:Y:S01]  /*7710*/  FFMA.FTZ R125, R125, R158, 1.1641532182693481445e-10 ;  /* 0x2f0000007d7d7423 */ /* 0x000fe2000001009e */
[----:B------:R-:W-:-:S04]  /*7720*/  FMUL.FTZ R124, R124, R159 ;  /* 0x0000009f7c7c7220 */ /* 0x000fc80000410000 */
[----:B------:R-:W-:Y:S01]  /*7730*/  FSETP.GTU.FTZ.AND P2, PT, R125, R160, PT ;  /* 0x000000a07d00720b */ /* 0x000fe20003f5c000 */
[----:B------:R-:W-:-:S03]  /*7740*/  IMAD.MOV.U32 R125, RZ, RZ, R132 ;  /* 0x000000ffff7d7224 */ /* 0x000fc600078e0084 */
[----:B------:R-:W-:Y:S02]  /*7750*/  FSEL R134, R124, RZ, !P2 ;  /* 0x000000ff7c867208 */ /* 0x000fe40005000000 */
[----:B------:R-:W-:Y:S02]  /*7760*/  PLOP3.LUT P3, PT, P2, PT, PT, 0x8, 0x80 ;  /* 0x000000000080781c */ /* 0x000fe4000176e170 */
[----:B------:R-:W-:-:S11]  /*7770*/  ISETP.NE.AND P2, PT, R126, 0x1, PT ;  /* 0x000000017e00780c */ /* 0x000fd60003f45270 */
[----:B------:R-:W-:Y:S02]  /*7780*/  @P3 LOP3.LUT R164, R164, 0x2, RZ, 0xfc, !PT ;  /* 0x00000002a4a43812 */ /* 0x000fe400078efcff */
        /* <DEDUP_REMOVED lines=9> */
.L_x_3659:
        /* <DEDUP_REMOVED lines=13> */
.L_x_3661:
[----:B------:R-:W-:Y:S05]  /*78f0*/  BSYNC.RECONVERGENT B2 ;  /* 0x0000000000027941 */ /* 0x000fea0003800200 */
.L_x_3660:
        /* <DEDUP_REMOVED lines=54> */
[----:B------:R-:W-:Y:S01]  /*7c60*/  LOP3.LUT R121, R121, R124, R145, 0x96, !PT ;  /* 0x0000007c79797212 */ /* 0x000fe200078e9691 */
[----:B------:R-:W-:-:S07]  /*7c70*/  IMAD.MOV.U32 R144, RZ, RZ, RZ ;  /* 0x000000ffff907224 */ /* 0x000fce00078e00ff */
.L_x_3658:
[----:B------:R-:W-:Y:S05]  /*7c80*/  BSYNC.RECONVERGENT B1 ;  /* 0x0000000000017941 */ /* 0x000fea0003800200 */
.L_x_3657:
        /* <DEDUP_REMOVED lines=11> */
[----:B------:R-:W-:-:S03]  /*7d40*/  ISETP.NE.AND P2, PT, R144, 0x1, PT ;  /* 0x000000019000780c */ /* 0x000fc60003f45270 */
[----:B------:R-:W-:Y:S02]  /*7d50*/  @P1 IMAD.U32 R145, R124, 0x10000, RZ ;  /* 0x000100007c911824 */ /* 0x000fe400078e00ff */
        /* <DEDUP_REMOVED lines=14> */
.L_x_3664:
        /* <DEDUP_REMOVED lines=13> */
.L_x_3666:
[----:B------:R-:W-:Y:S05]  /*7f10*/  BSYNC.RECONVERGENT B2 ;  /* 0x0000000000027941 */ /* 0x000fea0003800200 */
.L_x_3665:
        /* <DEDUP_REMOVED lines=52> */
[----:B------:R-:W-:Y:S01]  /*8260*/  IMAD.MOV.U32 R150, RZ, RZ, RZ ;  /* 0x000000ffff967224 */ /* 0x000fe200078e00ff */
[----:B------:R-:W-:Y:S02]  /*8270*/  LOP3.LUT R121, R121, R124, R167, 0x96, !PT ;  /* 0x0000007c79797212 */ /* 0x000fe400078e96a7 */
[----:B------:R-:W-:Y:S01]  /*8280*/  MOV R124, R0 ;  /* 0x00000000007c7202 */ /* 0x000fe20000000f00 */
[----:B------:R-:W-:-:S07]  /*8290*/  IMAD.MOV.U32 R0, RZ, RZ, R166 ;  /* 0x000000ffff007224 */ /* 0x000fce00078e00a6 */
.L_x_3663:
[----:B------:R-:W-:Y:S05]  /*82a0*/  BSYNC.RECONVERGENT B1 ;  /* 0x0000000000017941 */ /* 0x000fea0003800200 */
.L_x_3662:
        /* <DEDUP_REMOVED lines=21> */
.L_x_3669:
        /* <DEDUP_REMOVED lines=13> */
.L_x_3671:
[----:B------:R-:W-:Y:S05]  /*84d0*/  BSYNC.RECONVERGENT B2 ;  /* 0x0000000000027941 */ /* 0x000fea0003800200 */
.L_x_3670:
[----:B------:R-:W-:Y:S01]  /*84e0*/  IMAD.WIDE.U32 R166, R119, -0x326172a9, RZ ;  /* 0xcd9e8d5777a67825 */ /* 0x000fe200078e00ff */
[----:B------:R-:W-:-:S03]  /*84f0*/  LOP3.LUT R170, R133, R151, R3, 0x96, !PT ;  /* 0x0000009785aa7212 */ /* 0x000fc600078e9603 */
[----:B------:R-:W-:Y:S02]  /*8500*/  HFMA2 R163, -RZ, RZ, 0, 0 ;  /* 0x00000000ffa37431 */ /* 0x000fe400000001ff */
[----:B------:R-:W-:Y:S01]  /*8510*/  VIADD R121, R2, 0x9e3779b9 ;  /* 0x9e3779b902797836 */ /* 0x000fe20000000000 */
[----:B------:R-:W-:Y:S01]  /*8520*/  LOP3.LUT R168, R117, R167, R2, 0x96, !PT ;  /* 0x000000a775a87212 */ /* 0x000fe200078e9602 */
[----:B------:R-:W-:-:S04]  /*8530*/  IMAD.WIDE.U32 R170, R170, -0x326172a9, RZ ;  /* 0xcd9e8d57aaaa7825 */ /* 0x000fc800078e00ff */
[----:B------:R-:W-:Y:S01]  /*8540*/  IMAD.WIDE.U32 R168, R168, -0x2daee0ad, RZ ;  /* 0xd2511f53a8a87825 */ /* 0x000fe200078e00ff */
[----:B------:R-:W-:-:S03]  /*8550*/  LOP3.LUT R121, R121, R166, R171, 0x96, !PT ;  /* 0x000000a679797212 */ /* 0x000fc600078e96ab */
[C---:B------:R-:W-:Y:S01]  /*8560*/  VIADD R125, R2.reuse, 0xdaa66d2b ;  /* 0xdaa66d2b027d7836 */ /* 0x040fe20000000000 */
[----:B------:R-:W-:Y:S01]  /*8570*/  LOP3.LUT R166, R157, R150, R169, 0x96, !PT ;  /* 0x000000969da67212 */ /* 0x000fe200078e96a9 */
[----:B------:R-:W-:Y:S01]  /*8580*/  IMAD.WIDE.U32 R150, R121, -0x2daee0ad, RZ ;  /* 0xd2511f5379967825 */ /* 0x000fe200078e00ff */
[----:B------:R-:W-:-:S03]  /*8590*/  IADD3 R121, PT, PT, R2, 0x3c6ef372, RZ ;  /* 0x3c6ef37202797810 */ /* 0x000fc60007ffe0ff */
[----:B------:R-:W-:Y:S01]  /*85a0*/  IMAD.WIDE.U32 R166, R166, -0x326172a9, RZ ;  /* 0xcd9e8d57a6a67825 */ /* 0x000fe200078e00ff */
[----:B------:R-:W-:-:S03]  /*85b0*/  LOP3.LUT R171, R112, R168, R151, 0x96, !PT ;  /* 0x000000a870ab7212 */ /* 0x000fc600078e9697 */
[----:B------:R-:W-:Y:S01]  /*85c0*/  IMAD.MOV.U32 R110, RZ, RZ, R0 ;  /* 0x000000ffff6e7224 */ /* 0x000fe200078e0000 */
        /* <DEDUP_REMOVED lines=35> */
[----:B------:R-:W-:-:S03]  /*8800*/  MOV R132, R170 ;  /* 0x000000aa00847202 */ /* 0x000fc60000000f00 */
[----:B------:R-:W-:Y:S02]  /*8810*/  VIADD R125, R2, 0x8ff34781 ;  /* 0x8ff34781027d7836 */ /* 0x000fe40000000000 */
[----:B------:R-:W-:Y:S02]  /*8820*/  VIADD R121, R3, 0x96a522ad ;  /* 0x96a522ad03797836 */ /* 0x000fe40000000000 */
[----:B------:R-:W-:Y:S01]  /*8830*/  IMAD.MOV.U32 R0, RZ, RZ, R168 ;  /* 0x000000ffff007224 */ /* 0x000fe200078e00a8 */
[----:B------:R-:W-:Y:S02]  /*8840*/  LOP3.LUT R122, R125, R166, R171, 0x96, !PT ;  /* 0x000000a67d7a7212 */ /* 0x000fe400078e96ab */
[----:B------:R-:W-:-:S07]  /*8850*/  LOP3.LUT R121, R121, R150, R169, 0x96, !PT ;  /* 0x0000009679797212 */ /* 0x000fce00078e96a9 */
.L_x_3668:
[----:B------:R-:W-:Y:S05]  /*8860*/  BSYNC.RECONVERGENT B1 ;  /* 0x0000000000017941 */ /* 0x000fea0003800200 */
.L_x_3667:
        /* <DEDUP_REMOVED lines=25> */
.L_x_3674:
        /* <DEDUP_REMOVED lines=13> */
.L_x_3676:
[----:B------:R-:W-:Y:S05]  /*8ad0*/  BSYNC.RECONVERGENT B2 ;  /* 0x0000000000027941 */ /* 0x000fea0003800200 */
.L_x_3675:
[----:B------:R-:W-:Y:S01]  /*8ae0*/  IMAD.WIDE.U32 R166, R119, -0x326172a9, RZ ;  /* 0xcd9e8d5777a67825 */ /* 0x000fe200078e00ff */
[----:B------:R-:W-:-:S03]  /*8af0*/  LOP3.LUT R170, R133, R151, R3, 0x96, !PT ;  /* 0x0000009785aa7212 */ /* 0x000fc600078e9603 */
        /* <DEDUP_REMOVED lines=48> */
[----:B------:R-:W-:-:S03]  /*8e00*/  VIADD R125, R2, 0x8ff34781 ;  /* 0x8ff34781027d7836 */ /* 0x000fc60000000000 */
[----:B------:R-:W-:Y:S01]  /*8e10*/  LOP3.LUT R121, R121, R150, R169, 0x96, !PT ;  /* 0x0000009679797212 */ /* 0x000fe200078e96a9 */
[----:B------:R-:W-:Y:S01]  /*8e20*/  HFMA2 R150, -RZ, RZ, 0, 0 ;  /* 0x00000000ff967431 */ /* 0x000fe200000001ff */
[----:B------:R-:W-:Y:S01]  /*8e30*/  LOP3.LUT R122, R125, R166, R171, 0x96, !PT ;  /* 0x000000a67d7a7212 */ /* 0x000fe200078e96ab */
[----:B------:R-:W-:Y:S02]  /*8e40*/  IMAD.MOV.U32 R125, RZ, RZ, R0 ;  /* 0x000000ffff7d7224 */ /* 0x000fe400078e0000 */
[----:B------:R-:W-:-:S07]  /*8e50*/  IMAD.MOV.U32 R0, RZ, RZ, R168 ;  /* 0x000000ffff007224 */ /* 0x000fce00078e00a8 */
.L_x_3673:
[----:B------:R-:W-:Y:S05]  /*8e60*/  BSYNC.RECONVERGENT B1 ;  /* 0x0000000000017941 */ /* 0x000fea0003800200 */
.L_x_3672:
        /* <DEDUP_REMOVED lines=20> */
.L_x_3679:
        /* <DEDUP_REMOVED lines=13> */
.L_x_3681:
[----:B------:R-:W-:Y:S05]  /*9080*/  BSYNC.RECONVERGENT B2 ;  /* 0x0000000000027941 */ /* 0x000fea0003800200 */
.L_x_3680:
[----:B------:R-:W-:Y:S01]  /*9090*/  IMAD.WIDE.U32 R150, R119, -0x326172a9, RZ ;  /* 0xcd9e8d5777967825 */ /* 0x000fe200078e00ff */
[----:B------:R-:W-:Y:S02]  /*90a0*/  LOP3.LUT R168, R133, R125, R3, 0x96, !PT ;  /* 0x0000007d85a87212 */ /* 0x000fe400078e9603 */
[----:B------:R-:W-:Y:S01]  /*90b0*/  IADD3 R121, PT, PT, R2, -0x61c88647, RZ ;  /* 0x9e3779b902797810 */ /* 0x000fe20007ffe0ff */
        /* <DEDUP_REMOVED lines=27> */
[----:B------:R-:W-:Y:S01]  /*9270*/  LOP3.LUT R121, R121, R124, R167, 0x96, !PT ;  /* 0x0000007c79797212 */ /* 0x000fe200078e96a7 */
[----:B------:R-:W-:Y:S02]  /*9280*/  VIADD R167, R3, 0x646e171e ;  /* 0x646e171e03a77836 */ /* 0x000fe40000000000 */
        /* <DEDUP_REMOVED lines=21> */
[----:B------:R-:W-:Y:S01]  /*93e0*/  MOV R0, R166 ;  /* 0x000000a600007202 */ /* 0x000fe20000000f00 */
[----:B------:R-:W-:Y:S01]  /*93f0*/  IMAD.MOV.U32 R166, RZ, RZ, RZ ;  /* 0x000000ffffa67224 */ /* 0x000fe200078e00ff */
[----:B------:R-:W-:-:S07]  /*9400*/  LOP3.LUT R121, R121, R124, R167, 0x96, !PT ;  /* 0x0000007c79797212 */ /* 0x000fce00078e96a7 */
.L_x_3678:
[----:B------:R-:W-:Y:S05]  /*9410*/  BSYNC.RECONVERGENT B1 ;  /* 0x0000000000017941 */ /* 0x000fea0003800200 */
.L_x_3677:
[----:B------:R-:W-:Y:S01]  /*9420*/  I2FP.F32.U32 R125, R134 ;  /* 0x00000086007d7245 */ /* 0x000fe20000201000 */
[----:B------:R-:W-:Y:S01]  /*9430*/  BSSY.RECONVERGENT B1, `(.L_x_3682) ;  /* 0x0000060000017945 */ /* 0x000fe20003800200 */
[----:B------:R-:W-:Y:S01]  /*9440*/  PRMT R124, R10, 0x7632, R124 ;  /* 0x000076320a7c7816 */ /* 0x000fe2000000007c */
[----:B------:R-:W-:Y:S02]  /*9450*/  IMAD.MOV.U32 R168, RZ, RZ, 0x2 ;  /* 0x00000002ffa87424 */ /* 0x000fe400078e00ff */
[----:B------:R-:W-:Y:S02]  /*9460*/  FFMA.FTZ R125, R125, R158, 1.1641532182693481445e-10 ;  /* 0x2f0000007d7d7423 */ /* 0x000fe4000001009e */
[----:B------:R-:W-:-:S03]  /*9470*/  IMAD.U32 R124, R124, 0x10000, RZ ;  /* 0x000100007c7c7824 */ /* 0x000fc600078e00ff */
[----:B------:R-:W-:Y:S01]  /*9480*/  FSETP.GTU.FTZ.AND P4, PT, R125, R160, PT ;  /* 0x000000a07d00720b */ /* 0x000fe20003f9c000 */
[----:B------:R-:W-:-:S03]  /*9490*/  FMUL.FTZ R124, R124, R159 ;  /* 0x0000009f7c7c7220 */ /* 0x000fc60000410000 */
[----:B------:R-:W-:Y:S02]  /*94a0*/  SEL R125, RZ, 0x1, P4 ;  /* 0x00000001ff7d7807 */ /* 0x000fe40002000000 */
[----:B------:R-:W-:Y:S02]  /*94b0*/  FSEL R134, R124, RZ, !P4 ;  /* 0x000000ff7c867208 */ /* 0x000fe40006000000 */
[----:B------:R-:W-:Y:S02]  /*94c0*/  @P1 PRMT R124, R6, 0x7632, R124 ;  /* 0x00007632067c1816 */ /* 0x000fe4000000007c */
[----:B------:R-:W-:Y:S02]  /*94d0*/  ISETP.NE.AND P4, PT, R166, 0x1, PT ;  /* 0x00000001a600780c */ /* 0x000fe40003f85270 */
[----:B------:R-:W-:Y:S01]  /*94e0*/  @P1 SHF.L.U32 R151, R124, 0x10, RZ ;  /* 0x000000107c971819 */ /* 0x000fe200000006ff */
        /* <DEDUP_REMOVED lines=14> */
.L_x_3684:
        /* <DEDUP_REMOVED lines=13> */
.L_x_3686:
[----:B------:R-:W-:Y:S05]  /*96a0*/  BSYNC.RECONVERGENT B2 ;  /* 0x0000000000027941 */ /* 0x000fea0003800200 */
.L_x_3685:
        /* <DEDUP_REMOVED lines=56> */
.L_x_3683:
[----:B------:R-:W-:Y:S05]  /*9a30*/  BSYNC.RECONVERGENT B1 ;  /* 0x0000000000017941 */ /* 0x000fea0003800200 */
.L_x_3682:
        /* <DEDUP_REMOVED lines=21> */
.L_x_3689:
        /* <DEDUP_REMOVED lines=13> */
.L_x_3691:
[----:B------:R-:W-:Y:S05]  /*9c60*/  BSYNC.RECONVERGENT B2 ;  /* 0x0000000000027941 */ /* 0x000fea0003800200 */
.L_x_3690:
        /* <DEDUP_REMOVED lines=56> */
.L_x_3688:
[----:B------:R-:W-:Y:S05]  /*9ff0*/  BSYNC.RECONVERGENT B1 ;  /* 0x0000000000017941 */ /* 0x000fea0003800200 */
.L_x_3687:
        /* <DEDUP_REMOVED lines=25> */
.L_x_3694:
        /* <DEDUP_REMOVED lines=13> */
.L_x_3696:
[----:B------:R-:W-:Y:S05]  /*a260*/  BSYNC.RECONVERGENT B2 ;  /* 0x0000000000027941 */ /* 0x000fea0003800200 */
.L_x_3695:
        /* <DEDUP_REMOVED lines=50> */
[----:B------:R-:W-:Y:S02]  /*a590*/  VIADD R121, R3, 0x96a522ad ;  /* 0x96a522ad03797836 */ /* 0x000fe40000000000 */
[----:B------:R-:W-:-:S03]  /*a5a0*/  IMAD.MOV.U32 R132, RZ, RZ, R172 ;  /* 0x000000ffff847224 */ /* 0x000fc600078e00ac */
[----:B------:R-:W-:Y:S02]  /*a5b0*/  LOP3.LUT R121, R121, R166, R171, 0x96, !PT ;  /* 0x000000a679797212 */ /* 0x000fe400078e96ab */
[----:B------:R-:W-:Y:S01]  /*a5c0*/  MOV R166, R0 ;  /* 0x0000000000a67202 */ /* 0x000fe20000000f00 */
[----:B------:R-:W-:Y:S02]  /*a5d0*/  IMAD.MOV.U32 R0, RZ, RZ, R170 ;  /* 0x000000ffff007224 */ /* 0x000fe400078e00aa */
[----:B------:R-:W-:-:S07]  /*a5e0*/  IMAD.MOV.U32 R170, RZ, RZ, RZ ;  /* 0x000000ffffaa7224 */ /* 0x000fce00078e00ff */
.L_x_3693:
[----:B------:R-:W-:Y:S05]  /*a5f0*/  BSYNC.RECONVERGENT B1 ;  /* 0x0000000000017941 */ /* 0x000fea0003800200 */
.L_x_3692:
[----:B------:R-:W-:Y:S01]  /*a600*/  I2FP.F32.U32 R167, R166 ;  /* 0x000000a600a77245 */ /* 0x000fe20000201000 */
[----:B------:R-:W-:Y:S01]  /*a610*/  BSSY.RECONVERGENT B1, `(.L_x_3697) ;  /* 0x000005b000017945 */ /* 0x000fe20003800200 */
[----:B------:R-:W-:Y:S01]  /*a620*/  ISETP.NE.AND P6, PT, R170, 0x1, PT ;  /* 0x00000001aa00780c */ /* 0x000fe20003fc5270 */
[----:B------:R-:W-:Y:S01]  /*a630*/  IMAD.MOV.U32 R168, RZ, RZ, R132 ;  /* 0x000000ffffa87224 */ /* 0x000fe200078e0084 */
[----:B------:R-:W-:Y:S01]  /*a640*/  SHF.L.U32 R166, R134, 0x10, RZ ;  /* 0x0000001086a67819 */ /* 0x000fe200000006ff */
[----:B------:R-:W-:Y:S01]  /*a650*/  FFMA.FTZ R167, R167, R158, 1.1641532182693481445e-10 ;  /* 0x2f000000a7a77423 */ /* 0x000fe2000001009e */
[----:B------:R-:W-:-:S03]  /*a660*/  IMAD.MOV.U32 R134, RZ, RZ, 0x2 ;  /* 0x00000002ff867424 */ /* 0x000fc600078e00ff */
        /* <DEDUP_REMOVED lines=13> */
.L_x_3699:
        /* <DEDUP_REMOVED lines=15> */
.L_x_3701:
[----:B------:R-:W-:Y:S05]  /*a830*/  BSYNC.RECONVERGENT B2 ;  /* 0x0000000000027941 */ /* 0x000fea0003800200 */
.L_x_3700:
        /* <DEDUP_REMOVED lines=50> */
[----:B------:R-:W-:Y:S02]  /*ab60*/  MOV R132, R168 ;  /* 0x000000a800847202 */ /* 0x000fe40000000f00 */
[----:B------:R-:W-:Y:S01]  /*ab70*/  LOP3.LUT R122, R113, R166, R169, 0x96, !PT ;  /* 0x000000a6717a7212 */ /* 0x000fe200078e96a9 */
[----:B------:R-:W-:Y:S02]  /*ab80*/  VIADD R121, R3, 0x96a522ad ;  /* 0x96a522ad03797836 */ /* 0x000fe40000000000 */
[----:B------:R-:W-:Y:S02]  /*ab90*/  IMAD.MOV.U32 R168, RZ, RZ, R0 ;  /* 0x000000ffffa87224 */ /* 0x000fe400078e0000 */
[----:B------:R-:W-:Y:S01]  /*aba0*/  IMAD.MOV.U32 R0, RZ, RZ, R114 ;  /* 0x000000ffff007224 */ /* 0x000fe200078e0072 */
[----:B------:R-:W-:-:S07]  /*abb0*/  LOP3.LUT R121, R121, R112, R115, 0x96, !PT ;  /* 0x0000007079797212 */ /* 0x000fce00078e9673 */
.L_x_3698:
[----:B------:R-:W-:Y:S05]  /*abc0*/  BSYNC.RECONVERGENT B1 ;  /* 0x0000000000017941 */ /* 0x000fea0003800200 */
.L_x_3697:
        /* <DEDUP_REMOVED lines=8> */
[----:B------:R-:W-:-:S03]  /*ac50*/  FMUL.FTZ R112, R112, R159 ;  /* 0x0000009f70707220 */ /* 0x000fc60000410000 */
[----:B------:R-:W-:Y:S02]  /*ac60*/  SEL R158, RZ, 0x1, P6 ;  /* 0x00000001ff9e7807 */ /* 0x000fe40003000000 */
[----:B------:R-:W-:Y:S02]  /*ac70*/  FSEL R113, R112, RZ, !P6 ;  /* 0x000000ff70717208 */ /* 0x000fe40007000000 */
[----:B------:R-:W-:-:S05]  /*ac80*/  @P1 PRMT R112, R7, 0x7632, R112 ;  /* 0x0000763207701816 */ /* 0x000fca0000000070 */
[----:B------:R-:W-:Y:S02]  /*ac90*/  @P1 IMAD.U32 R157, R112, 0x10000, RZ ;  /* 0x00010000709d1824 */ /* 0x000fe400078e00ff */
[----:B------:R-:W-:-:S04]  /*aca0*/  FADD.FTZ R112, R174, R113 ;  /* 0x00000071ae707221 */ /* 0x000fc80000010000 */
[----:B------:R-:W-:Y:S01]  /*acb0*/  @P1 FADD.FTZ R157, R112, R157 ;  /* 0x0000009d709d1221 */ /* 0x000fe20000010000 */
[----:B------:R-:W-:-:S04]  /*acc0*/  @!P1 MOV R157, R112 ;  /* 0x00000070009d9202 */ /* 0x000fc80000000f00 */
[----:B------:R-:W-:-:S04]  /*acd0*/  F2FP.BF16.F32.PACK_AB R112, RZ, R157 ;  /* 0x0000009dff70723e */ /* 0x000fc800000010ff */
[----:B------:R-:W-:-:S07]  /*ace0*/  PRMT R111, R111, 0x5410, R112 ;  /* 0x000054106f6f7816 */ /* 0x000fce0000000070 */
.L_x_3621:
[----:B------:R-:W0:Y:S01]  /*acf0*/  LDC.64 R112, c[0x0][0x3a8] ;  /* 0x0000ea00ff707b82 */ /* 0x000e220000000a00 */
[----:B------:R-:W-:Y:S02]  /*ad00*/  SEL R166, RZ, 0x1000000, !P5 ;  /* 0x01000000ffa67807 */ /* 0x000fe40006800000 */
[----:B------:R-:W-:Y:S02]  /*ad10*/  SEL R162, RZ, 0x10000, !P4 ;  /* 0x00010000ffa27807 */ /* 0x000fe40006000000 */
[C---:B------:R-:W-:Y:S02]  /*ad20*/  LOP3.LUT P6, RZ, R164.reuse, 0x8, RZ, 0xc0, !PT ;  /* 0x00000008a4ff7812 */ /* 0x040fe400078cc0ff */
[C---:B------:R-:W-:Y:S01]  /*ad30*/  LOP3.LUT P5, RZ, R164.reuse, 0x4, RZ, 0xc0, !PT ;  /* 0x00000004a4ff7812 */ /* 0x040fe200078ac0ff */
[----:B------:R-:W1:Y:S01]  /*ad40*/  LDC.64 R114, c[0x0][0x3b0] ;  /* 0x0000ec00ff727b82 */ /* 0x000e620000000a00 */
[----:B------:R-:W-:Y:S02]  /*ad50*/  LOP3.LUT P4, RZ, R164, 0x2, RZ, 0xc0, !PT ;  /* 0x00000002a4ff7812 */ /* 0x000fe4000788c0ff */
[----:B------:R-:W-:-:S02]  /*ad60*/  SEL R163, RZ, 0x100, !P3 ;  /* 0x00000100ffa37807 */ /* 0x000fc40005800000 */
[----:B------:R-:W-:Y:S02]  /*ad70*/  SEL R161, RZ, 0x1000000, !P4 ;  /* 0x01000000ffa17807 */ /* 0x000fe40006000000 */
[----:B------:R-:W-:Y:S02]  /*ad80*/  SEL R160, RZ, 0x10000, !P5 ;  /* 0x00010000ffa07807 */ /* 0x000fe40006800000 */
[----:B------:R-:W-:Y:S02]  /*ad90*/  SEL R159, RZ, 0x100, !P6 ;  /* 0x00000100ff9f7807 */ /* 0x000fe40007000000 */
[----:B------:R-:W-:Y:S02]  /*ada0*/  LOP3.LUT P1, RZ, R164, 0x10, RZ, 0xc0, !PT ;  /* 0x00000010a4ff7812 */ /* 0x000fe4000782c0ff */
[----:B------:R-:W-:Y:S02]  /*adb0*/  LOP3.LUT R163, R163, R166, R162, 0xfe, !PT ;  /* 0x000000a6a3a37212 */ /* 0x000fe400078efea2 */
        /* <DEDUP_REMOVED lines=10> */
[----:B0-----:R-:W-:Y:S01]  /*ae60*/  IMAD.U32 R109, R124, 0x10000, RZ ;  /* 0x000100007c6d7824 */ /* 0x001fe200078e00ff */
[----:B------:R-:W0:Y:S01]  /*ae70*/  LDC.64 R114, c[0x0][0x3b8] ;  /* 0x0000ee00ff727b82 */ /* 0x000e220000000a00 */
[----:B------:R-:W-:Y:S02]  /*ae80*/  LOP3.LUT R108, R158, 0xffff, RZ, 0xc0, !PT ;  /* 0x0000ffff9e6c7812 */ /* 0x000fe400078ec0ff */
[----:B------:R-:W-:Y:S02]  /*ae90*/  LOP3.LUT R110, R128, 0xff, RZ, 0xc0, !PT ;  /* 0x000000ff806e7812 */ /* 0x000fe400078ec0ff */
[----:B------:R-:W-:Y:S02]  /*aea0*/  LOP3.LUT R111, R109, 0xff0000, RZ, 0xc0, !PT ;  /* 0x00ff00006d6f7812 */ /* 0x000fe400078ec0ff */
[----:B------:R-:W-:Y:S02]  /*aeb0*/  PRMT R109, R125, 0x7104, RZ ;  /* 0x000071047d6d7816 */ /* 0x000fe400000000ff */
[----:B------:R-:W-:Y:S01]  /*aec0*/  PRMT R160, R111, 0x4210, R108 ;  /* 0x000042106fa07816 */ /* 0x000fe2000000006c */
        /* <DEDUP_REMOVED lines=9> */
[----:B------:R-:W-:Y:S01]  /*af60*/  LOP3.LUT R111, R109, R113, RZ, 0xfc, !PT ;  /* 0x000000716d6f7212 */ /* 0x000fe200078efcff */
[----:B0-----:R-:W-:Y:S01]  /*af70*/  IMAD.WIDE.U32 R108, R154, 0x8, R114 ;  /* 0x000000089a6c7825 */ /* 0x001fe200078e0072 */
[----:B------:R-:W-:-:S05]  /*af80*/  LOP3.LUT R110, R159, 0xff, R130, 0xf8, !PT ;  /* 0x000000ff9f6e7812 */ /* 0x000fca00078ef882 */
[----:B------:R1:W-:Y:S02]  /*af90*/  STG.E.64 desc[UR6][R108.64], R110 ;  /* 0x0000006e6c007986 */ /* 0x0003e4000c101b06 */
.L_x_3702:
[----:B------:R-:W-:Y:S01]  /*afa0*/  IMAD.MOV.U32 R159, RZ, RZ, R0 ;  /* 0x000000ffff9f7224 */ /* 0x000fe200078e0000 */
[----:B------:R-:W-:-:S07]  /*afb0*/  IADD3 R0, PT, PT, R154, 0x20, RZ ;  /* 0x000000209a007810 */ /* 0x000fce0007ffe0ff */
.L_x_3579:
[----:B------:R-:W-:Y:S05]  /*afc0*/  BSYNC.RECONVERGENT B0 ;  /* 0x0000000000007941 */ /* 0x000fea0003800200 */
.L_x_3578:
[----:B------:R-:W-:Y:S01]  /*afd0*/  ISETP.GE.U32.AND P0, PT, R118, 0x40, PT ;  /* 0x000000407600780c */ /* 0x000fe20003f06070 */
[----:B------:R-:W-:Y:S01]  /*afe0*/  BSSY.RECONVERGENT B0, `(.L_x_3703) ;  /* 0x000097c000007945 */ /* 0x000fe20003800200 */
[----:B------:R-:W-:-:S11]  /*aff0*/  LOP3.LUT R164, R164, 0xffffffbf, RZ, 0xc0, !PT ;  /* 0xffffffbfa4a47812 */ /* 0x000fd600078ec0ff */
[----:B------:R-:W-:Y:S01]  /*b000*/  @P0 LOP3.LUT R164, R164, 0x40, RZ, 0xfc, !PT ;  /* 0x00000040a4a40812 */ /* 0x000fe200078efcff */
[----:B------:R-:W-:Y:S06]  /*b010*/  @!P0 BRA `(.L_x_3704) ;  /* 0x0000009400e08947 */ /* 0x000fec0003800000 */
        /* <DEDUP_REMOVED lines=16> */
[C---:B0-----:R-:W-:Y:S01]  /*b120*/  VIADD R112, R3.reuse, 0xbb67ae85 ;  /* 0xbb67ae8503707836 */ /* 0x041fe20000000000 */
[C---:B------:R-:W-:Y:S01]  /*b130*/  IADD3 R114, PT, PT, R2.reuse, -0x4ab325aa, RZ ;  /* 0xb54cda5602727810 */ /* 0x040fe20007ffe0ff */
[----:B------:R-:W-:Y:S01]  /*b140*/  VIADD R113, R3, 0xed9eba14 ;  /* 0xed9eba1403717836 */ /* 0x000fe20000000000 */
[----:B------:R-:W-:Y:S01]  /*b150*/  MOV R123, R132 ;  /* 0x00000084007b7202 */ /* 0x000fe20000000f00 */
[----:B------:R-:W-:Y:S02]  /*b160*/  VIADD R115, R2, 0x5384540f ;  /* 0x5384540f02737836 */ /* 0x000fe40000000000 */
[----:B------:R-:W-:Y:S02]  /*b170*/  IMAD.MOV.U32 R126, RZ, RZ, 0x2 ;  /* 0x00000002ff7e7424 */ /* 0x000fe400078e00ff */
[----:B------:R-:W-:-:S03]  /*b180*/  IMAD.MOV.U32 R160, RZ, RZ, R159 ;  /* 0x000000ffffa07224 */ /* 0x000fc600078e009f */
        /* <DEDUP_REMOVED lines=11> */
.L_x_3708:
        /* <DEDUP_REMOVED lines=13> */
.L_x_3710:
[----:B------:R-:W-:Y:S05]  /*b310*/  BSYNC.RECONVERGENT B2 ;  /* 0x0000000000027941 */ /* 0x000fea0003800200 */
.L_x_3709:
        /* <DEDUP_REMOVED lines=45> */
[----:B------:R-:W-:-:S04]  /*b5f0*/  VIADD R121, R2, 0xf1bbcdc8 ;  /* 0xf1bbcdc802797836 */ /* 0x000fc80000000000 */
[----:B------:R-:W-:Y:S01]  /*b600*/  IMAD.WIDE.U32 R124, R124, -0x326172a9, RZ ;  /* 0xcd9e8d577c7c7825 */ /* 0x000fe200078e00ff */
[----:B------:R-:W-:Y:S02]  /*b610*/  LOP3.LUT R160, R121, R128, R123, 0x96, !PT ;  /* 0x0000008079a07212 */ /* 0x000fe400078e967b */
[----:B------:R-:W-:Y:S01]  /*b620*/  IADD3 R121, PT, PT, R2, -0x700cb87f, RZ ;  /* 0x8ff3478102797810 */ /* 0x000fe20007ffe0ff */
[----:B------:R-:W-:Y:S02]  /*b630*/  VIADD R123, R3, 0x96a522ad ;  /* 0x96a522ad037b7836 */ /* 0x000fe40000000000 */
[----:B------:R-:W-:Y:S01]  /*b640*/  IMAD.WIDE.U32 R160, R160, -0x2daee0ad, RZ ;  /* 0xd2511f53a0a07825 */ /* 0x000fe200078e00ff */
[----:B------:R-:W-:-:S03]  /*b650*/  LOP3.LUT R122, R121, R122, R125, 0x96, !PT ;  /* 0x0000007a797a7212 */ /* 0x000fc600078e967d */
[----:B------:R-:W-:Y:S01]  /*b660*/  IMAD.MOV.U32 R132, RZ, RZ, R124 ;  /* 0x000000ffff847224 */ /* 0x000fe200078e007c */
[----:B------:R-:W-:Y:S01]  /*b670*/  LOP3.LUT R121, R123, R126, R161, 0x96, !PT ;  /* 0x0000007e7b797212 */ /* 0x000fe200078e96a1 */
[----:B------:R-:W-:Y:S01]  /*b680*/  IMAD.MOV.U32 R126, RZ, RZ, RZ ;  /* 0x000000ffff7e7224 */ /* 0x000fe200078e00ff */
[----:B------:R-:W-:-:S07]  /*b690*/  MOV R123, R159 ;  /* 0x0000009f007b7202 */ /* 0x000fce0000000f00 */
.L_x_3707:
[----:B------:R-:W-:Y:S05]  /*b6a0*/  BSYNC.RECONVERGENT B1 ;  /* 0x0000000000017941 */ /* 0x000fea0003800200 */
.L_x_3706:
[----:B------:R-:W0:Y:S01]  /*b6b0*/  LDC R156, c[0x0][0x404] ;  /* 0x00010100ff9c7b82 */ /* 0x000e220000000800 */
[----:B------:R-:W-:Y:S01]  /*b6c0*/  I2FP.F32.U32 R124, R123 ;  /* 0x0000007b007c7245 */ /* 0x000fe20000201000 */
[----:B------:R-:W-:Y:S01]  /*b6d0*/  IMAD.MOV.U32 R159, RZ, RZ, 0x2f800000 ;  /* 0x2f800000ff9f7424 */ /* 0x000fe200078e00ff */
[----:B------:R-:W-:Y:S01]  /*b6e0*/  ISETP.NE.AND P3, PT, R126, 0x1, PT ;  /* 0x000000017e00780c */ /* 0x000fe20003f65270 */
[----:B------:R-:W-:Y:S01]  /*b6f0*/  BSSY.RECONVERGENT B1, `(.L_x_3711) ;  /* 0x000005d000017945 */ /* 0x000fe20003800200 */
[----:B-----5:R-:W-:Y:S01]  /*b700*/  SHF.L.U32 R125, R108, 0x10, RZ ;  /* 0x000000106c7d7819 */ /* 0x020fe200000006ff */
[----:B------:R-:W-:Y:S01]  /*b710*/  FFMA.FTZ R123, R124, R159, 1.1641532182693481445e-10 ;  /* 0x2f0000007c7b7423 */ /* 0x000fe2000001009f */
[----:B------:R-:W-:Y:S01]  /*b720*/  LOP3.LUT R164, R164, 0xffffffef, RZ, 0xc0, !PT ;  /* 0xffffffefa4a47812 */ /* 0x000fe200078ec0ff */
[----:B------:R-:W1:Y:S01]  /*b730*/  LDC R158, c[0x0][0x408] ;  /* 0x00010200ff9e7b82 */ /* 0x000e620000000800 */
[----:B------:R-:W-:Y:S01]  /*b740*/  PRMT R124, R108, 0x7632, R124 ;  /* 0x000076326c7c7816 */ /* 0x000fe2000000007c */
[----:B------:R-:W-:-:S02]  /*b750*/  IMAD.MOV.U32 R128, RZ, RZ, 0x2 ;  /* 0x00000002ff807424 */ /* 0x000fc400078e00ff */
[----:B------:R-:W-:Y:S01]  /*b760*/  IMAD.MOV.U32 R108, RZ, RZ, R132 ;  /* 0x000000ffff6c7224 */ /* 0x000fe200078e0084 */
[----:B0-----:R-:W-:-:S04]  /*b770*/  FSETP.GTU.FTZ.AND P2, PT, R123, R156, PT ;  /* 0x0000009c7b00720b */ /* 0x001fc80003f5c000 */
[----:B------:R-:W-:Y:S01]  /*b780*/  PLOP3.LUT P4, PT, P2, PT, PT, 0x8, 0x80 ;  /* 0x000000000080781c */ /* 0x000fe2000178e170 */
[----:B-1----:R-:W-:-:S05]  /*b790*/  FMUL.FTZ R125, R125, R158 ;  /* 0x0000009e7d7d7220 */ /* 0x002fca0000410000 */
[----:B------:R-:W-:-:S07]  /*b7a0*/  FSEL R125, R125, RZ, !P2 ;  /* 0x000000ff7d7d7208 */ /* 0x000fce0005000000 */
        /* <DEDUP_REMOVED lines=10> */
.L_x_3713:
        /* <DEDUP_REMOVED lines=13> */
.L_x_3715:
[----:B------:R-:W-:Y:S05]  /*b920*/  BSYNC.RECONVERGENT B2 ;  /* 0x0000000000027941 */ /* 0x000fea0003800200 */
.L_x_3714:
        /* <DEDUP_REMOVED lines=50> */
[----:B------:R-:W-:-:S03]  /*bc50*/  IADD3 R121, PT, PT, R3, -0x695add53, RZ ;  /* 0x96a522ad03797810 */ /* 0x000fc60007ffe0ff */
[----:B------:R-:W-:Y:S01]  /*bc60*/  VIADD R123, R2, 0x8ff34781 ;  /* 0x8ff34781027b7836 */ /* 0x000fe20000000000 */
[----:B------:R-:W-:Y:S01]  /*bc70*/  MOV R160, R128 ;  /* 0x0000008000a07202 */ /* 0x000fe20000000f00 */
[----:B------:R-:W-:Y:S01]  /*bc80*/  IMAD.MOV.U32 R132, RZ, RZ, R136 ;  /* 0x000000ffff847224 */ /* 0x000fe200078e0088 */
[----:B------:R-:W-:Y:S01]  /*bc90*/  LOP3.LUT R121, R121, R126, R129, 0x96, !PT ;  /* 0x0000007e79797212 */ /* 0x000fe200078e9681 */
[----:B------:R-:W-:Y:S01]  /*bca0*/  IMAD.MOV.U32 R128, RZ, RZ, RZ ;  /* 0x000000ffff807224 */ /* 0x000fe200078e00ff */
[----:B------:R-:W-:-:S07]  /*bcb0*/  LOP3.LUT R122, R123, R122, R137, 0x96, !PT ;  /* 0x0000007a7b7a7212 */ /* 0x000fce00078e9689 */
.L_x_3712:
[----:B------:R-:W-:Y:S05]  /*bcc0*/  BSYNC.RECONVERGENT B1 ;  /* 0x0000000000017941 */ /* 0x000fea0003800200 */
.L_x_3711:
        /* <DEDUP_REMOVED lines=8> */
[----:B------:R-:W-:Y:S02]  /*bd50*/  @P1 SHF.L.U32 R123, R4, 0x10, RZ ;  /* 0x00000010047b1819 */ /* 0x000fe400000006ff */
[----:B------:R-:W-:Y:S02]  /*bd60*/  FSEL R108, R108, RZ, !P2 ;  /* 0x000000ff6c6c7208 */ /* 0x000fe40005000000 */
[----:B------:R-:W-:-:S03]  /*bd70*/  SEL R130, RZ, 0x1, P2 ;  /* 0x00000001ff827807 */ /* 0x000fc60001000000 */
[----:B------:R-:W-:Y:S01]  /*bd80*/  FADD.FTZ R108, R125, R108 ;  /* 0x0000006c7d6c7221 */ /* 0x000fe20000010000 */
[----:B------:R-:W-:-:S03]  /*bd90*/  MOV R125, R132 ;  /* 0x00000084007d7202 */ /* 0x000fc60000000f00 */
        /* <DEDUP_REMOVED lines=12> */
.L_x_3718:
        /* <DEDUP_REMOVED lines=13> */
.L_x_3720:
[----:B------:R-:W-:Y:S05]  /*bf30*/  BSYNC.RECONVERGENT B2 ;  /* 0x0000000000027941 */ /* 0x000fea0003800200 */
.L_x_3719:
        /* <DEDUP_REMOVED lines=29> */
[----:B------:R-:W-:Y:S02]  /*c110*/  VIADD R121, R3, 0xa9066899 ;  /* 0xa906689903797836 */ /* 0x000fe40000000000 */
[----:B------:R-:W-:-:S03]  /*c120*/  IMAD.WIDE.U32 R128, R128, -0x2daee0ad, RZ ;  /* 0xd2511f5380807825 */ /* 0x000fc600078e00ff */
[----:B------:R-:W-:Y:S01]  /*c130*/  LOP3.LUT R121, R121, R126, R137, 0x96, !PT ;  /* 0x0000007e79797212 */ /* 0x000fe200078e9689 */
[----:B------:R-:W-:-:S04]  /*c140*/  VIADD R125, R3, 0x646e171e ;  /* 0x646e171e037d7836 */ /* 0x000fc80000000000 */
        /* <DEDUP_REMOVED lines=12> */
[C---:B------:R-:W-:Y:S02]  /*c210*/  VIADD R121, R2.reuse, 0xf1bbcdc8 ;  /* 0xf1bbcdc802797836 */ /* 0x040fe40000000000 */
[----:B------:R-:W-:Y:S02]  /*c220*/  VIADD R125, R3, 0x96a522ad ;  /* 0x96a522ad037d7836 */ /* 0x000fe40000000000 */
[----:B------:R-:W-:Y:S01]  /*c230*/  IMAD.MOV.U32 R129, RZ, RZ, RZ ;  /* 0x000000ffff817224 */ /* 0x000fe200078e00ff */
        /* <DEDUP_REMOVED lines=9> */
.L_x_3717:
[----:B------:R-:W-:Y:S05]  /*c2d0*/  BSYNC.RECONVERGENT B1 ;  /* 0x0000000000017941 */ /* 0x000fea0003800200 */
.L_x_3716:
[----:B------:R-:W-:Y:S01]  /*c2e0*/  I2FP.F32.U32 R126, R125 ;  /* 0x0000007d007e7245 */ /* 0x000fe20000201000 */
[----:B------:R-:W-:Y:S01]  /*c2f0*/  BSSY.RECONVERGENT B1, `(.L_x_3721) ;  /* 0x000005c000017945 */ /* 0x000fe20003800200 */
[----:B------:R-:W-:Y:S01]  /*c300*/  SHF.L.U32 R127, R124, 0x10, RZ ;  /* 0x000000107c7f7819 */ /* 0x000fe200000006ff */
[----:B------:R-:W-:Y:S01]  /*c310*/  IMAD.MOV.U32 R124, RZ, RZ, R132 ;  /* 0x000000ffff7c7224 */ /* 0x000fe200078e0084 */
[----:B------:R-:W-:Y:S01]  /*c320*/  ISETP.NE.AND P2, PT, R129, 0x1, PT ;  /* 0x000000018100780c */ /* 0x000fe20003f45270 */
[----:B------:R-:W-:Y:S01]  /*c330*/  FFMA.FTZ R125, R126, R159, 1.1641532182693481445e-10 ;  /* 0x2f0000007e7d7423 */ /* 0x000fe2000001009f */
[----:B------:R-:W-:Y:S01]  /*c340*/  LOP3.LUT R164, R164, 0xfffffff7, RZ, 0xc0, !PT ;  /* 0xfffffff7a4a47812 */ /* 0x000fe200078ec0ff */
[----:B------:R-:W-:Y:S01]  /*c350*/  FMUL.FTZ R127, R127, R158 ;  /* 0x0000009e7f7f7220 */ /* 0x000fe20000410000 */
[----:B------:R-:W-:Y:S02]  /*c360*/  IMAD.MOV.U32 R126, RZ, RZ, 0x2 ;  /* 0x00000002ff7e7424 */ /* 0x000fe400078e00ff */
[----:B------:R-:W-:-:S04]  /*c370*/  FSETP.GTU.FTZ.AND P3, PT, R125, R156, PT ;  /* 0x0000009c7d00720b */ /* 0x000fc80003f7c000 */
[----:B------:R-:W-:Y:S02]  /*c380*/  FSEL R134, R127, RZ, !P3 ;  /* 0x000000ff7f867208 */ /* 0x000fe40005800000 */
[----:B------:R-:W-:-:S13]  /*c390*/  PLOP3.LUT P3, PT, P3, PT, PT, 0x8, 0x80 ;  /* 0x000000000080781c */ /* 0x000fda0001f6e170 */
        /* <DEDUP_REMOVED lines=10> */
.L_x_3723:
        /* <DEDUP_REMOVED lines=13> */
.L_x_3725:
[----:B------:R-:W-:Y:S05]  /*c510*/  BSYNC.RECONVERGENT B2 ;  /* 0x0000000000027941 */ /* 0x000fea0003800200 */
.L_x_3724:
        /* <DEDUP_REMOVED lines=57> */
.L_x_3722:
[----:B------:R-:W-:Y:S05]  /*c8b0*/  BSYNC.RECONVERGENT B1 ;  /* 0x0000000000017941 */ /* 0x000fea0003800200 */
.L_x_3721:
[----:B------:R-:W-:Y:S01]  /*c8c0*/  PRMT R125, R8, 0x7632, R125 ;  /* 0x00007632087d7816 */ /* 0x000fe2000000007d */
[----:B------:R-:W-:Y:S01]  /*c8d0*/  BSSY.RECONVERGENT B1, `(.L_x_3726) ;  /* 0x0000061000017945 */ /* 0x000fe20003800200 */
[----:B------:R-:W-:Y:S01]  /*c8e0*/  I2FP.F32.U32 R124, R124 ;  /* 0x0000007c007c7245 */ /* 0x000fe20000201000 */
[----:B------:R-:W-:Y:S02]  /*c8f0*/  IMAD.MOV.U32 R128, RZ, RZ, 0x2 ;  /* 0x00000002ff807424 */ /* 0x000fe400078e00ff */
        /* <DEDUP_REMOVED lines=23> */
.L_x_3728:
        /* <DEDUP_REMOVED lines=13> */
.L_x_3730:
[----:B------:R-:W-:Y:S05]  /*cb40*/  BSYNC.RECONVERGENT B2 ;  /* 0x0000000000027941 */ /* 0x000fea0003800200 */
.L_x_3729:
[----:B------:R-:W-:Y:S01]  /*cb50*/  IMAD.WIDE.U32 R126, R119, -0x326172a9, RZ ;  /* 0xcd9e8d57777e7825 */ /* 0x000fe200078e00ff */
[----:B------:R-:W-:Y:S02]  /*cb60*/  LOP3.LUT R148, R133, R125, R3, 0x96, !PT ;  /* 0x0000007d85947212 */ /* 0x000fe400078e9603 */
[----:B------:R-:W-:Y:S01]  /*cb70*/  IADD3 R121, PT, PT, R2, -0x61c88647, RZ ;  /* 0x9e3779b902797810 */ /* 0x000fe20007ffe0ff */
[----:B------:R-:W-:Y:S01]  /*cb80*/  IMAD.MOV.U32 R128, RZ, RZ, RZ ;  /* 0x000000ffff807224 */ /* 0x000fe200078e00ff */
        /* <DEDUP_REMOVED lines=52> */
[----:B------:R-:W-:-:S07]  /*ced0*/  IMAD.MOV.U32 R160, RZ, RZ, R142 ;  /* 0x000000ffffa07224 */ /* 0x000fce00078e008e */
.L_x_3727:
[----:B------:R-:W-:Y:S05]  /*cee0*/  BSYNC.RECONVERGENT B1 ;  /* 0x0000000000017941 */ /* 0x000fea0003800200 */
.L_x_3726:
[----:B------:R-:W-:Y:S01]  /*cef0*/  I2FP.F32.U32 R124, R124 ;  /* 0x0000007c007c7245 */ /* 0x000fe20000201000 */
[----:B------:R-:W-:Y:S01]  /*cf00*/  BSSY.RECONVERGENT B1, `(.L_x_3731) ;  /* 0x000005d000017945 */ /* 0x000fe20003800200 */
[C---:B------:R-:W-:Y:S01]  /*cf10*/  SHF.L.U32 R127, R109.reuse, 0x10, RZ ;  /* 0x000000106d7f7819 */ /* 0x040fe200000006ff */
[----:B------:R-:W-:Y:S01]  /*cf20*/  IMAD.MOV.U32 R134, RZ, RZ, 0x2 ;  /* 0x00000002ff867424 */ /* 0x000fe200078e00ff */
[----:B------:R-:W-:Y:S01]  /*cf30*/  LOP3.LUT R164, R164, 0xfffffffb, RZ, 0xc0, !PT ;  /* 0xfffffffba4a47812 */ /* 0x000fe200078ec0ff */
[----:B------:R-:W-:Y:S01]  /*cf40*/  FFMA.FTZ R125, R124, R159, 1.1641532182693481445e-10 ;  /* 0x2f0000007c7d7423 */ /* 0x000fe2000001009f */
[----:B------:R-:W-:Y:S01]  /*cf50*/  PRMT R124, R109, 0x7632, R124 ;  /* 0x000076326d7c7816 */ /* 0x000fe2000000007c */
[----:B------:R-:W-:Y:S01]  /*cf60*/  FMUL.FTZ R127, R127, R158 ;  /* 0x0000009e7f7f7220 */ /* 0x000fe20000410000 */
[----:B------:R-:W-:Y:S02]  /*cf70*/  IMAD.MOV.U32 R109, RZ, RZ, R132 ;  /* 0x000000ffff6d7224 */ /* 0x000fe400078e0084 */
[----:B------:R-:W-:-:S04]  /*cf80*/  FSETP.GTU.FTZ.AND P2, PT, R125, R156, PT ;  /* 0x0000009c7d00720b */ /* 0x000fc80003f5c000 */
        /* <DEDUP_REMOVED lines=13> */
.L_x_3733:
        /* <DEDUP_REMOVED lines=13> */
.L_x_3735:
[----:B------:R-:W-:Y:S05]  /*d130*/  BSYNC.RECONVERGENT B2 ;  /* 0x0000000000027941 */ /* 0x000fea0003800200 */
.L_x_3734:
        /* <DEDUP_REMOVED lines=57> */
.L_x_3732:
[----:B------:R-:W-:Y:S05]  /*d4d0*/  BSYNC.RECONVERGENT B1 ;  /* 0x0000000000017941 */ /* 0x000fea0003800200 */
.L_x_3731:
        /* <DEDUP_REMOVED lines=25> */
.L_x_3738:
        /* <DEDUP_REMOVED lines=13> */
.L_x_3740:
[----:B------:R-:W-:Y:S05]  /*d740*/  BSYNC.RECONVERGENT B2 ;  /* 0x0000000000027941 */ /* 0x000fea0003800200 */
.L_x_3739:
        /* <DEDUP_REMOVED lines=57> */
.L_x_3737:
[----:B------:R-:W-:Y:S05]  /*dae0*/  BSYNC.RECONVERGENT B1 ;  /* 0x0000000000017941 */ /* 0x000fea0003800200 */
.L_x_3736:
[----:B------:R-:W-:Y:S01]  /*daf0*/  I2FP.F32.U32 R126, R125 ;  /* 0x0000007d007e7245 */ /* 0x000fe20000201000 */
[----:B------:R-:W-:Y:S01]  /*db00*/  BSSY.RECONVERGENT B1, `(.L_x_3741) ;  /* 0x000005c000017945 */ /* 0x000fe20003800200 */
[----:B------:R-:W-:Y:S01]  /*db10*/  SHF.L.U32 R127, R124, 0x10, RZ ;  /* 0x000000107c7f7819 */ /* 0x000fe200000006ff */
[----:B------:R-:W-:Y:S01]  /*db20*/  IMAD.MOV.U32 R124, RZ, RZ, R132 ;  /* 0x000000ffff7c7224 */ /* 0x000fe200078e0084 */
[----:B------:R-:W-:Y:S01]  /*db30*/  LOP3.LUT R164, R164, 0xfffffffd, RZ, 0xc0, !PT ;  /* 0xfffffffda4a47812 */ /* 0x000fe200078ec0ff */
[----:B------:R-:W-:Y:S01]  /*db40*/  FFMA.FTZ R125, R126, R159, 1.1641532182693481445e-10 ;  /* 0x2f0000007e7d7423 */ /* 0x000fe2000001009f */
[----:B------:R-:W-:Y:S02]  /*db50*/  IMAD.MOV.U32 R126, RZ, RZ, 0x2 ;  /* 0x00000002ff7e7424 */ /* 0x000fe400078e00ff */
[----:B------:R-:W-:Y:S02]  /*db60*/  FMUL.FTZ R127, R127, R158 ;  /* 0x0000009e7f7f7220 */ /* 0x000fe40000410000 */
        /* <DEDUP_REMOVED lines=14> */
.L_x_3743:
        /* <DEDUP_REMOVED lines=13> */
.L_x_3745:
[----:B------:R-:W-:Y:S05]  /*dd20*/  BSYNC.RECONVERGENT B2 ;  /* 0x0000000000027941 */ /* 0x000fea0003800200 */
.L_x_3744:
        /* <DEDUP_REMOVED lines=57> */
.L_x_3742:
[----:B------:R-:W-:Y:S05]  /*e0c0*/  BSYNC.RECONVERGENT B1 ;  /* 0x0000000000017941 */ /* 0x000fea0003800200 */
.L_x_3741:
        /* <DEDUP_REMOVED lines=27> */
.L_x_3748:
        /* <DEDUP_REMOVED lines=13> */
.L_x_3750:
[----:B------:R-:W-:Y:S05]  /*e350*/  BSYNC.RECONVERGENT B2 ;  /* 0x0000000000027941 */ /* 0x000fea0003800200 */
.L_x_3749:
        /* <DEDUP_REMOVED lines=57> */
.L_x_3747:
[----:B------:R-:W-:Y:S05]  /*e6f0*/  BSYNC.RECONVERGENT B1 ;  /* 0x0000000000017941 */ /* 0x000fea0003800200 */
.L_x_3746:
        /* <DEDUP_REMOVED lines=21> */
.L_x_3753:
        /* <DEDUP_REMOVED lines=13> */
.L_x_3755:
[----:B------:R-:W-:Y:S05]  /*e920*/  BSYNC.RECONVERGENT B2 ;  /* 0x0000000000027941 */ /* 0x000fea0003800200 */
.L_x_3754:
        /* <DEDUP_REMOVED lines=57> */
.L_x_3752:
[----:B------:R-:W-:Y:S05]  /*ecc0*/  BSYNC.RECONVERGENT B1 ;  /* 0x0000000000017941 */ /* 0x000fea0003800200 */
.L_x_3751:
        /* <DEDUP_REMOVED lines=25> */
.L_x_3758:
        /* <DEDUP_REMOVED lines=13> */
.L_x_3760:
[----:B------:R-:W-:Y:S05]  /*ef30*/  BSYNC.RECONVERGENT B2 ;  /* 0x0000000000027941 */ /* 0x000fea0003800200 */
.L_x_3759:
        /* <DEDUP_REMOVED lines=57> */
.L_x_3757:
[----:B------:R-:W-:Y:S05]  /*f2d0*/  BSYNC.RECONVERGENT B1 ;  /* 0x0000000000017941 */ /* 0x000fea0003800200 */
.L_x_3756:
        /* <DEDUP_REMOVED lines=20> */
.L_x_3763:
        /* <DEDUP_REMOVED lines=13> */
.L_x_3765:
[----:B------:R-:W-:Y:S05]  /*f4f0*/  BSYNC.RECONVERGENT B2 ;  /* 0x0000000000027941 */ /* 0x000fea0003800200 */
.L_x_3764:
        /* <DEDUP_REMOVED lines=57> */
.L_x_3762:
[----:B------:R-:W-:Y:S05]  /*f890*/  BSYNC.RECONVERGENT B1 ;  /* 0x0000000000017941 */ /* 0x000fea0003800200 */
.L_x_3761:
        /* <DEDUP_REMOVED lines=8> */
[----:B------:R-:W-:-:S04]  /*f920*/  FSETP.GTU.FTZ.AND P4, PT, R125, R156, PT ;  /* 0x0000009c7d00720b */ /* 0x000fc80003f9c000 */
[----:B------:R-:W-:Y:S02]  /*f930*/  FSEL R163, R149, RZ, !P4 ;  /* 0x000000ff95a37208 */ /* 0x000fe40006000000 */
[----:B------:R-:W-:Y:S02]  /*f940*/  SEL R125, RZ, 0x1, P4 ;  /* 0x00000001ff7d7807 */ /* 0x000fe40002000000 */
        /* <DEDUP_REMOVED lines=16> */
.L_x_3768:
        /* <DEDUP_REMOVED lines=13> */
.L_x_3770:
[----:B------:R-:W-:Y:S05]  /*fb20*/  BSYNC.RECONVERGENT B2 ;  /* 0x0000000000027941 */ /* 0x000fea0003800200 */
.L_x_3769:
[----:B------:R-:W-:Y:S01]  /*fb30*/  IMAD.WIDE.U32 R168, R119, -0x326172a9, RZ ;  /* 0xcd9e8d5777a87825 */ /* 0x000fe200078e00ff */
[----:B------:R-:W-:Y:S02]  /*fb40*/  LOP3.LUT R172, R133, R167, R3, 0x96, !PT ;  /* 0x000000a785ac7212 */ /* 0x000fe400078e9603 */
[----:B------:R-:W-:Y:S02]  /*fb50*/  IADD3 R121, PT, PT, R2, -0x61c88647, RZ ;  /* 0x9e3779b902797810 */ /* 0x000fe40007ffe0ff */
        /* <DEDUP_REMOVED lines=54> */
.L_x_3767:
[----:B------:R-:W-:Y:S05]  /*fec0*/  BSYNC.RECONVERGENT B1 ;  /* 0x0000000000017941 */ /* 0x000fea0003800200 */
.L_x_3766:
        /* <DEDUP_REMOVED lines=21> */
.L_x_3773:
        /* <DEDUP_REMOVED lines=13> */
.L_x_3775:
[----:B------:R-:W-:Y:S05]  /*100f0*/  BSYNC.RECONVERGENT B2 ;  /* 0x0000000000027941 */ /* 0x000fea0003800200 */
.L_x_3774:
        /* <DEDUP_REMOVED lines=57> */
.L_x_3772:
[----:B------:R-:W-:Y:S05]  /*10490*/  BSYNC.RECONVERGENT B1 ;  /* 0x0000000000017941 */ /* 0x000fea0003800200 */
.L_x_3771:
        /* <DEDUP_REMOVED lines=25> */
.L_x_3778:
        /* <DEDUP_REMOVED lines=13> */
.L_x_3780:
[----:B------:R-:W-:Y:S05]  /*10700*/  BSYNC.RECONVERGENT B2 ;  /* 0x0000000000027941 */ /* 0x000fea0003800200 */
.L_x_3779:
        /* <DEDUP_REMOVED lines=57> */
.L_x_3777:
[----:B------:R-:W-:Y:S05]  /*10aa0*/  BSYNC.RECONVERGENT B1 ;  /* 0x0000000000017941 */ /* 0x000fea0003800200 */
.L_x_3776:
[----:B------:R-:W-:Y:S01]  /*10ab0*/  I2FP.F32.U32 R166, R166 ;  /* 0x000000a600a67245 */ /* 0x000fe20000201000 */
[----:B------:R-:W-:Y:S01]  /*10ac0*/  BSSY.RECONVERGENT B1, `(.L_x_3781) ;  /* 0x000005c000017945 */ /* 0x000fe20003800200 */
[----:B------:R-:W-:Y:S02]  /*10ad0*/  ISETP.NE.AND P6, PT, R170, 0x1, PT ;  /* 0x00000001aa00780c */ /* 0x000fe40003fc5270 */
[----:B------:R-:W-:Y:S01]  /*10ae0*/  SHF.L.U32 R169, R134, 0x10, RZ ;  /* 0x0000001086a97819 */ /* 0x000fe200000006ff */
[----:B------:R-:W-:Y:S01]  /*10af0*/  FFMA.FTZ R167, R166, R159, 1.1641532182693481445e-10 ;  /* 0x2f000000a6a77423 */ /* 0x000fe2000001009f */
[----:B------:R-:W-:Y:S02]  /*10b00*/  IMAD.MOV.U32 R134, RZ, RZ, 0x2 ;  /* 0x00000002ff867424 */ /* 0x000fe400078e00ff */
        /* <DEDUP_REMOVED lines=14> */
.L_x_3783:
        /* <DEDUP_REMOVED lines=15> */
.L_x_3785:
[----:B------:R-:W-:Y:S05]  /*10ce0*/  BSYNC.RECONVERGENT B2 ;  /* 0x0000000000027941 */ /* 0x000fea0003800200 */
.L_x_3784:
        /* <DEDUP_REMOVED lines=47> */
[----:B------:R-:W-:Y:S01]  /*10fe0*/  IMAD.WIDE.U32 R168, R121, -0x326172a9, RZ ;  /* 0xcd9e8d5779a87825 */ /* 0x000fe200078e00ff */
[----:B------:R-:W-:Y:S02]  /*10ff0*/  IADD3 R121, PT, PT, R3, -0x695add53, RZ ;  /* 0x96a522ad03797810 */ /* 0x000fe40007ffe0ff */
[----:B------:R-:W-:Y:S01]  /*11000*/  LOP3.LUT R113, R113, R170, R167, 0x96, !PT ;  /* 0x000000aa71717212 */ /* 0x000fe200078e96a7 */
[----:B------:R-:W-:Y:S02]  /*11010*/  VIADD R115, R2, 0x8ff34781 ;  /* 0x8ff3478102737836 */ /* 0x000fe40000000000 */
[----:B------:R-:W-:Y:S02]  /*11020*/  IMAD.MOV.U32 R132, RZ, RZ, R168 ;  /* 0x000000ffff847224 */ /* 0x000fe400078e00a8 */
[----:B------:R-:W-:Y:S01]  /*11030*/  IMAD.WIDE.U32 R112, R113, -0x2daee0ad, RZ ;  /* 0xd2511f5371707825 */ /* 0x000fe200078e00ff */
[----:B------:R-:W-:-:S03]  /*11040*/  LOP3.LUT R122, R115, R166, R169, 0x96, !PT ;  /* 0x000000a6737a7212 */ /* 0x000fc600078e96a9 */
[----:B------:R-:W-:Y:S01]  /*11050*/  IMAD.MOV.U32 R166, RZ, RZ, R160 ;  /* 0x000000ffffa67224 */ /* 0x000fe200078e00a0 */
[----:B------:R-:W-:Y:S02]  /*11060*/  LOP3.LUT R121, R121, R114, R113, 0x96, !PT ;  /* 0x0000007279797212 */ /* 0x000fe400078e9671 */
[----:B------:R-:W-:-:S07]  /*11070*/  MOV R160, R112 ;  /* 0x0000007000a07202 */ /* 0x000fce0000000f00 */
.L_x_3782:
[----:B------:R-:W-:Y:S05]  /*11080*/  BSYNC.RECONVERGENT B1 ;  /* 0x0000000000017941 */ /* 0x000fea0003800200 */
.L_x_3781:
[----:B------:R-:W-:Y:S02]  /*11090*/  I2FP.F32.U32 R112, R166 ;  /* 0x000000a600707245 */ /* 0x000fe40000201000 */
[----:B------:R-:W-:Y:S02]  /*110a0*/  PRMT R113, R11, 0x7632, R113 ;  /* 0x000076320b717816 */ /* 0x000fe40000000071 */
[----:B------:R-:W-:Y:S01]  /*110b0*/  PRMT R110, R110, 0x5410, R163 ;  /* 0x000054106e6e7816 */ /* 0x000fe200000000a3 */
[----:B------:R-:W-:Y:S01]  /*110c0*/  FFMA.FTZ R159, R112, R159, 1.1641532182693481445e-10 ;  /* 0x2f000000709f7423 */ /* 0x000fe2000001009f */
[----:B------:R-:W-:Y:S01]  /*110d0*/  @P1 PRMT R112, R7, 0x7632, R112 ;  /* 0x0000763207701816 */ /* 0x000fe20000000070 */
[----:B------:R-:W-:Y:S01]  /*110e0*/  IMAD.U32 R113, R113, 0x10000, RZ ;  /* 0x0001000071717824 */ /* 0x000fe200078e00ff */
[----:B------:R-:W-:Y:S02]  /*110f0*/  PRMT R109, R109, 0x5410, R162 ;  /* 0x000054106d6d7816 */ /* 0x000fe400000000a2 */
[----:B------:R-:W-:Y:S01]  /*11100*/  FSETP.GTU.FTZ.AND P6, PT, R159, R156, PT ;  /* 0x0000009c9f00720b */ /* 0x000fe20003fdc000 */
[----:B------:R-:W-:Y:S01]  /*11110*/  FMUL.FTZ R113, R113, R158 ;  /* 0x0000009e71717220 */ /* 0x000fe20000410000 */
[----:B------:R-:W-:-:S02]  /*11120*/  PRMT R108, R108, 0x5410, R161 ;  /* 0x000054106c6c7816 */ /* 0x000fc400000000a1 */
[----:B------:R-:W-:Y:S02]  /*11130*/  SEL R158, RZ, 0x1, P6 ;  /* 0x00000001ff9e7807 */ /* 0x000fe40003000000 */
[----:B------:R-:W-:Y:S02]  /*11140*/  FSEL R115, R113, RZ, !P6 ;  /* 0x000000ff71737208 */ /* 0x000fe40007000000 */
[----:B------:R-:W-:-:S03]  /*11150*/  @P1 SHF.L.U32 R113, R112, 0x10, RZ ;  /* 0x0000001070711819 */ /* 0x000fc600000006ff */
[----:B------:R-:W-:-:S04]  /*11160*/  FADD.FTZ R112, R174, R115 ;  /* 0x00000073ae707221 */ /* 0x000fc80000010000 */
[----:B------:R-:W-:Y:S01]  /*11170*/  @P1 FADD.FTZ R156, R112, R113 ;  /* 0x00000071709c1221 */ /* 0x000fe20000010000 */
[----:B------:R-:W-:-:S05]  /*11180*/  @!P1 IMAD.MOV.U32 R156, RZ, RZ, R112 ;  /* 0x000000ffff9c9224 */ /* 0x000fca00078e0070 */
[----:B------:R-:W-:-:S04]  /*11190*/  F2FP.BF16.F32.PACK_AB R112, RZ, R156 ;  /* 0x0000009cff70723e */ /* 0x000fc800000010ff */
[----:B------:R-:W-:Y:S01]  /*111a0*/  PRMT R111, R111, 0x5410, R112 ;  /* 0x000054106f6f7816 */ /* 0x000fe20000000070 */
[----:B------:R-:W-:Y:S06]  /*111b0*/  BRA `(.L_x_3786) ;  /* 0x0000003000c47947 */ /* 0x000fec0003800000 */
.L_x_3705:
        /* <DEDUP_REMOVED lines=16> */
.L_x_3789:
        /* <DEDUP_REMOVED lines=13> */
.L_x_3791:
[----:B------:R-:W-:Y:S05]  /*11390*/  BSYNC.RECONVERGENT B2 ;  /* 0x0000000000027941 */ /* 0x000fea0003800200 */
.L_x_3790:
        /* <DEDUP_REMOVED lines=49> */
[----:B------:R-:W-:-:S04]  /*116b0*/  LOP3.LUT R121, R121, R136, R115, 0x96, !PT ;  /* 0x0000008879797212 */ /* 0x000fc800078e9673 */
[----:B------:R-:W-:Y:S01]  /*116c0*/  LOP3.LUT R123, R123, R122, R113, 0x96, !PT ;  /* 0x0000007a7b7b7212 */ /* 0x000fe200078e9671 */
[----:B------:R-:W-:-:S04]  /*116d0*/  IMAD.WIDE.U32 R160, R121, -0x2daee0ad, RZ ;  /* 0xd2511f5379a07825 */ /* 0x000fc800078e00ff */
[----:B------:R-:W-:-:S04]  /*116e0*/  IMAD.WIDE.U32 R136, R123, -0x326172a9, RZ ;  /* 0xcd9e8d577b887825 */ /* 0x000fc800078e00ff */
[----:B------:R-:W-:Y:S01]  /*116f0*/  VIADD R121, R3, 0x96a522ad ;  /* 0x96a522ad03797836 */ /* 0x000fe20000000000 */
[----:B------:R-:W-:Y:S01]  /*11700*/  MOV R132, R136 ;  /* 0x0000008800847202 */ /* 0x000fe20000000f00 */
[----:B------:R-:W-:Y:S02]  /*11710*/  VIADD R113, R2, 0x8ff34781 ;  /* 0x8ff3478102717836 */ /* 0x000fe40000000000 */
[----:B------:R-:W-:Y:S01]  /*11720*/  IMAD.MOV.U32 R136, RZ, RZ, RZ ;  /* 0x000000ffff887224 */ /* 0x000fe200078e00ff */
[----:B------:R-:W-:Y:S01]  /*11730*/  LOP3.LUT R121, R121, R112, R161, 0x96, !PT ;  /* 0x0000007079797212 */ /* 0x000fe200078e96a1 */
[----:B------:R-:W-:Y:S01]  /*11740*/  IMAD.MOV.U32 R112, RZ, RZ, R159 ;  /* 0x000000ffff707224 */ /* 0x000fe200078e009f */
[----:B------:R-:W-:-:S07]  /*11750*/  LOP3.LUT R122, R113, R114, R137, 0x96, !PT ;  /* 0x00000072717a7212 */ /* 0x000fce00078e9689 */
.L_x_3788:
[----:B------:R-:W-:Y:S05]  /*11760*/  BSYNC.RECONVERGENT B1 ;  /* 0x0000000000017941 */ /* 0x000fea0003800200 */
.L_x_3787:
[----:B------:R-:W0:Y:S01]  /*11770*/  LDC R113, c[0x0][0x408] ;  /* 0x00010200ff717b82 */ /* 0x000e220000000800 */
[----:B------:R-:W-:Y:S01]  /*11780*/  HFMA2 R115, -RZ, RZ, 0.1171875, 0 ;  /* 0x2f800000ff737431 */ /* 0x000fe200000001ff */
[----:B------:R-:W-:Y:S01]  /*11790*/  I2FP.F32.U32 R112, R112 ;  /* 0x0000007000707245 */ /* 0x000fe20000201000 */
[----:B-----5:R-:W-:Y:S01]  /*117a0*/  IMAD.U32 R134, R108, 0x10000, RZ ;  /* 0x000100006c867824 */ /* 0x020fe200078e00ff */
[----:B------:R-:W-:Y:S01]  /*117b0*/  ISETP.NE.AND P3, PT, R136, 0x1, PT ;  /* 0x000000018800780c */ /* 0x000fe20003f65270 */
[----:B------:R-:W-:Y:S01]  /*117c0*/  BSSY.RECONVERGENT B1, `(.L_x_3792) ;  /* 0x0000063000017945 */ /* 0x000fe20003800200 */
[----:B------:R-:W-:Y:S01]  /*117d0*/  LOP3.LUT R164, R164, 0xffffffef, RZ, 0xc0, !PT ;  /* 0xffffffefa4a47812 */ /* 0x000fe200078ec0ff */
[----:B------:R-:W-:Y:S01]  /*117e0*/  HFMA2 R142, -RZ, RZ, 0, 1.1920928955078125e-07 ;  /* 0x00000002ff8e7431 */ /* 0x000fe200000001ff */
[----:B------:R-:W1:Y:S01]  /*117f0*/  LDC R114, c[0x0][0x404] ;  /* 0x00010100ff727b82 */ /* 0x000e620000000800 */
[----:B------:R-:W-:Y:S01]  /*11800*/  PRMT R108, R108, 0x7632, R108 ;  /* 0x000076326c6c7816 */ /* 0x000fe2000000006c */
[----:B------:R-:W-:Y:S01]  /*11810*/  FFMA.FTZ R123, R112, R115, 1.1641532182693481445e-10 ;  /* 0x2f000000707b7423 */ /* 0x000fe20000010073 */
[----:B------:R-:W-:-:S02]  /*11820*/  @P1 IMAD.U32 R112, R4, 0x10000, RZ ;  /* 0x0001000004701824 */ /* 0x000fc400078e00ff */
[----:B0-----:R-:W-:Y:S02]  /*11830*/  FMUL.FTZ R134, R134, R113 ;  /* 0x0000007186867220 */ /* 0x001fe40000410000 */
        /* <DEDUP_REMOVED lines=16> */
.L_x_3794:
        /* <DEDUP_REMOVED lines=13> */
.L_x_3796:
[----:B------:R-:W-:Y:S05]  /*11a10*/  BSYNC.RECONVERGENT B2 ;  /* 0x0000000000027941 */ /* 0x000fea0003800200 */
.L_x_3795:
        /* <DEDUP_REMOVED lines=61> */
.L_x_3793:
[----:B------:R-:W-:Y:S05]  /*11df0*/  BSYNC.RECONVERGENT B1 ;  /* 0x0000000000017941 */ /* 0x000fea0003800200 */
.L_x_3792:
[----:B------:R-:W-:Y:S01]  /*11e00*/  I2FP.F32.U32 R134, R134 ;  /* 0x0000008600867245 */ /* 0x000fe20000201000 */
[----:B------:R-:W-:Y:S01]  /*11e10*/  IMAD.U32 R108, R108, 0x10000, RZ ;  /* 0x000100006c6c7824 */ /* 0x000fe200078e00ff */
[----:B------:R-:W-:Y:S01]  /*11e20*/  ISETP.NE.AND P2, PT, R142, 0x1, PT ;  /* 0x000000018e00780c */ /* 0x000fe20003f45270 */
[----:B------:R-:W-:Y:S01]  /*11e30*/  BSSY.RECONVERGENT B1, `(.L_x_3797) ;  /* 0x0000062000017945 */ /* 0x000fe20003800200 */
[----:B------:R-:W-:Y:S01]  /*11e40*/  LOP3.LUT R164, R164, 0xfffffff7, RZ, 0xc0, !PT ;  /* 0xfffffff7a4a47812 */ /* 0x000fe200078ec0ff */
[----:B------:R-:W-:Y:S01]  /*11e50*/  FFMA.FTZ R137, R134, R115, 1.1641532182693481445e-10 ;  /* 0x2f00000086897423 */ /* 0x000fe20000010073 */
[----:B------:R-:W-:Y:S01]  /*11e60*/  FMUL.FTZ R108, R108, R113 ;  /* 0x000000716c6c7220 */ /* 0x000fe20000410000 */
[----:B------:R-:W-:Y:S01]  /*11e70*/  @P1 PRMT R134, R4, 0x7632, R134 ;  /* 0x0000763204861816 */ /* 0x000fe20000000086 */
[----:B------:R-:W-:Y:S02]  /*11e80*/  IMAD.MOV.U32 R148, RZ, RZ, 0x2 ;  /* 0x00000002ff947424 */ /* 0x000fe400078e00ff */
[----:B------:R-:W-:-:S02]  /*11e90*/  FSETP.GTU.FTZ.AND P3, PT, R137, R114, PT ;  /* 0x000000728900720b */ /* 0x000fc40003f7c000 */
[----:B------:R-:W-:Y:S02]  /*11ea0*/  @P1 SHF.L.U32 R134, R134, 0x10, RZ ;  /* 0x0000001086861819 */ /* 0x000fe400000006ff */
[----:B------:R-:W-:Y:S02]  /*11eb0*/  FSEL R137, R108, RZ, !P3 ;  /* 0x000000ff6c897208 */ /* 0x000fe40005800000 */
[----:B------:R-:W-:-:S03]  /*11ec0*/  PLOP3.LUT P3, PT, P3, PT, PT, 0x8, 0x80 ;  /* 0x000000000080781c */ /* 0x000fc60001f6e170 */
[----:B------:R-:W-:Y:S01]  /*11ed0*/  @P1 FADD.FTZ R137, R134, R137 ;  /* 0x0000008986891221 */ /* 0x000fe20000010000 */
[----:B------:R-:W-:-:S04]  /*11ee0*/  IMAD.MOV.U32 R134, RZ, RZ, R132 ;  /* 0x000000ffff867224 */ /* 0x000fc800078e0084 */
        /* <DEDUP_REMOVED lines=11> */
.L_x_3799:
        /* <DEDUP_REMOVED lines=13> */
.L_x_3801:
[----:B------:R-:W-:Y:S05]  /*12070*/  BSYNC.RECONVERGENT B2 ;  /* 0x0000000000027941 */ /* 0x000fea0003800200 */
.L_x_3800:
        /* <DEDUP_REMOVED lines=61> */
.L_x_3798:
[----:B------:R-:W-:Y:S05]  /*12450*/  BSYNC.RECONVERGENT B1 ;  /* 0x0000000000017941 */ /* 0x000fea0003800200 */
.L_x_3797:
        /* <DEDUP_REMOVED lines=8> */
[----:B------:R-:W-:Y:S02]  /*124e0*/  MOV R142, R132 ;  /* 0x00000084008e7202 */ /* 0x000fe40000000f00 */
[----:B------:R-:W-:Y:S01]  /*124f0*/  FSETP.GTU.FTZ.AND P2, PT, R143, R114, PT ;  /* 0x000000728f00720b */ /* 0x000fe20003f5c000 */
[----:B------:R-:W-:-:S03]  /*12500*/  @P1 IMAD.U32 R143, R5, 0x10000, RZ ;  /* 0x00010000058f1824 */ /* 0x000fc600078e00ff */
[----:B------:R-:W-:Y:S02]  /*12510*/  FSEL R136, R136, RZ, !P2 ;  /* 0x000000ff88887208 */ /* 0x000fe40005000000 */
[----:B------:R-:W-:Y:S02]  /*12520*/  PLOP3.LUT P3, PT, P2, PT, PT, 0x8, 0x80 ;  /* 0x000000000080781c */ /* 0x000fe4000176e170 */
[----:B------:R-:W-:Y:S01]  /*12530*/  ISETP.NE.AND P2, PT, R148, 0x1, PT ;  /* 0x000000019400780c */ /* 0x000fe20003f45270 */
[----:B------:R-:W-:-:S05]  /*12540*/  @P1 FADD.FTZ R136, R143, R136 ;  /* 0x000000888f881221 */ /* 0x000fca0000010000 */
[----:B------:R-:W-:-:S05]  /*12550*/  F2FP.BF16.F32.PACK_AB R109, RZ, R136 ;  /* 0x00000088ff6d723e */ /* 0x000fca00000010ff */
[----:B------:R-:W-:Y:S02]  /*12560*/  @P3 LOP3.LUT R164, R164, 0x4, RZ, 0xfc, !PT ;  /* 0x00000004a4a43812 */ /* 0x000fe400078efcff */
        /* <DEDUP_REMOVED lines=9> */
.L_x_3804:
        /* <DEDUP_REMOVED lines=13> */
.L_x_3806:
[----:B------:R-:W-:Y:S05]  /*126d0*/  BSYNC.RECONVERGENT B2 ;  /* 0x0000000000027941 */ /* 0x000fea0003800200 */
.L_x_3805:
        /* <DEDUP_REMOVED lines=61> */
.L_x_3803:
[----:B------:R-:W-:Y:S05]  /*12ab0*/  BSYNC.RECONVERGENT B1 ;  /* 0x0000000000017941 */ /* 0x000fea0003800200 */
.L_x_3802:
[----:B------:R-:W-:Y:S01]  /*12ac0*/  I2FP.F32.U32 R142, R142 ;  /* 0x0000008e008e7245 */ /* 0x000fe20000201000 */
[----:B------:R-:W-:Y:S01]  /*12ad0*/  IMAD.U32 R134, R134, 0x10000, RZ ;  /* 0x0001000086867824 */ /* 0x000fe200078e00ff */
[----:B------:R-:W-:Y:S01]  /*12ae0*/  @P1 PRMT R148, R5, 0x7632, R148 ;  /* 0x0000763205941816 */ /* 0x000fe20000000094 */
[----:B------:R-:W-:Y:S01]  /*12af0*/  BSSY.RECONVERGENT B1, `(.L_x_3807) ;  /* 0x0000062000017945 */ /* 0x000fe20003800200 */
[----:B------:R-:W-:Y:S01]  /*12b00*/  LOP3.LUT R164, R164, 0xfffffffd, RZ, 0xc0, !PT ;  /* 0xfffffffda4a47812 */ /* 0x000fe200078ec0ff */
[----:B------:R-:W-:Y:S01]  /*12b10*/  FFMA.FTZ R143, R142, R115, 1.1641532182693481445e-10 ;  /* 0x2f0000008e8f7423 */ /* 0x000fe20000010073 */
[----:B------:R-:W-:Y:S01]  /*12b20*/  FMUL.FTZ R134, R134, R113 ;  /* 0x0000007186867220 */ /* 0x000fe20000410000 */
[----:B------:R-:W-:Y:S01]  /*12b30*/  @P1 IMAD.U32 R148, R148, 0x10000, RZ ;  /* 0x0001000094941824 */ /* 0x000fe200078e00ff */
[----:B------:R-:W-:Y:S02]  /*12b40*/  MOV R156, 0x2 ;  /* 0x00000002009c7802 */ /* 0x000fe40000000f00 */
[----:B------:R-:W-:-:S04]  /*12b50*/  FSETP.GTU.FTZ.AND P2, PT, R143, R114, PT ;  /* 0x000000728f00720b */ /* 0x000fc80003f5c000 */
[----:B------:R-:W-:Y:S01]  /*12b60*/  FSEL R143, R134, RZ, !P2 ;  /* 0x000000ff868f7208 */ /* 0x000fe20005000000 */
[----:B------:R-:W-:Y:S01]  /*12b70*/  IMAD.MOV.U32 R134, RZ, RZ, R132 ;  /* 0x000000ffff867224 */ /* 0x000fe200078e0084 */
        /* <DEDUP_REMOVED lines=14> */
.L_x_3809:
        /* <DEDUP_REMOVED lines=13> */
.L_x_3811:
[----:B------:R-:W-:Y:S05]  /*12d30*/  BSYNC.RECONVERGENT B2 ;  /* 0x0000000000027941 */ /* 0x000fea0003800200 */
.L_x_3810:
        /* <DEDUP_REMOVED lines=9> */
[----:B------:R-:W-:Y:S02]  /*12dd0*/  IMAD.MOV.U32 R134, RZ, RZ, R160 ;  /* 0x000000ffff867224 */ /* 0x000fe400078e00a0 */
[----:B------:R-:W-:Y:S01]  /*12de0*/  IMAD.MOV.U32 R156, RZ, RZ, RZ ;  /* 0x000000ffff9c7224 */ /* 0x000fe200078e00ff */
        /* <DEDUP_REMOVED lines=48> */
[----:B------:R-:W-:Y:S02]  /*130f0*/  LOP3.LUT R121, R121, R148, R167, 0x96, !PT ;  /* 0x0000009479797212 */ /* 0x000fe400078e96a7 */
[----:B------:R-:W-:-:S07]  /*13100*/  MOV R160, R166 ;  /* 0x000000a600a07202 */ /* 0x000fce0000000f00 */
.L_x_3808:
[----:B------:R-:W-:Y:S05]  /*13110*/  BSYNC.RECONVERGENT B1 ;  /* 0x0000000000017941 */ /* 0x000fea0003800200 */
.L_x_3807:
        /* <DEDUP_REMOVED lines=24> */
.L_x_3814:
        /* <DEDUP_REMOVED lines=13> */
.L_x_3816:
[----:B------:R-:W-:Y:S05]  /*13370*/  BSYNC.RECONVERGENT B2 ;  /* 0x0000000000027941 */ /* 0x000fea0003800200 */
.L_x_3815:
        /* <DEDUP_REMOVED lines=61> */
.L_x_3813:
[----:B------:R-:W-:Y:S05]  /*13750*/  BSYNC.RECONVERGENT B1 ;  /* 0x0000000000017941 */ /* 0x000fea0003800200 */
.L_x_3812:
        /* <DEDUP_REMOVED lines=11> */
[----:B------:R-:W-:Y:S02]  /*13810*/  MOV R134, R132 ;  /* 0x0000008400867202 */ /* 0x000fe40000000f00 */
        /* <DEDUP_REMOVED lines=12> */
.L_x_3819:
        /* <DEDUP_REMOVED lines=13> */
.L_x_3821:
[----:B------:R-:W-:Y:S05]  /*139b0*/  BSYNC.RECONVERGENT B2 ;  /* 0x0000000000027941 */ /* 0x000fea0003800200 */
.L_x_3820:
        /* <DEDUP_REMOVED lines=61> */
.L_x_3818:
[----:B------:R-:W-:Y:S05]  /*13d90*/  BSYNC.RECONVERGENT B1 ;  /* 0x0000000000017941 */ /* 0x000fea0003800200 */
.L_x_3817:
        /* <DEDUP_REMOVED lines=24> */
.L_x_3824:
        /* <DEDUP_REMOVED lines=13> */
.L_x_3826:
[----:B------:R-:W-:Y:S05]  /*13ff0*/  BSYNC.RECONVERGENT B2 ;  /* 0x0000000000027941 */ /* 0x000fea0003800200 */
.L_x_3825:
        /* <DEDUP_REMOVED lines=60> */
[----:B------:R-:W-:-:S07]  /*143c0*/  MOV R160, R168 ;  /* 0x000000a800a07202 */ /* 0x000fce0000000f00 */
.L_x_3823:
[----:B------:R-:W-:Y:S05]  /*143d0*/  BSYNC.RECONVERGENT B1 ;  /* 0x0000000000017941 */ /* 0x000fea0003800200 */
.L_x_3822:
        /* <DEDUP_REMOVED lines=15> */
.L_x_3786:
        /* <DEDUP_REMOVED lines=43> */
.L_x_3827:
[----:B------:R-:W-:Y:S01]  /*14780*/  IMAD.MOV.U32 R159, RZ, RZ, R160 ;  /* 0x000000ffff9f7224 */ /* 0x000fe200078e00a0 */
[----:B------:R-:W-:-:S07]  /*14790*/  IADD3 R0, PT, PT, R0, 0x20, RZ ;  /* 0x0000002000007810 */ /* 0x000fce0007ffe0ff */
.L_x_3704:
[----:B------:R-:W-:Y:S05]  /*147a0*/  BSYNC.RECONVERGENT B0 ;  /* 0x0000000000007941 */ /* 0x000fea0003800200 */
.L_x_3703:
        /* <DEDUP_REMOVED lines=37> */
.L_x_3833:
        /* <DEDUP_REMOVED lines=13> */
.L_x_3835:
[----:B------:R-:W-:Y:S05]  /*14ad0*/  BSYNC.RECONVERGENT B2 ;  /* 0x0000000000027941 */ /* 0x000fea0003800200 */
.L_x_3834:
        /* <DEDUP_REMOVED lines=57> */
.L_x_3832:
[----:B------:R-:W-:Y:S05]  /*14e70*/  BSYNC.RECONVERGENT B1 ;  /* 0x0000000000017941 */ /* 0x000fea0003800200 */
.L_x_3831:
[----:B------:R-:W0:Y:S01]  /*14e80*/  LDC R155, c[0x0][0x408] ;  /* 0x00010200ff9b7b82 */ /* 0x000e220000000800 */
[----:B------:R-:W-:Y:S01]  /*14e90*/  HFMA2 R160, -RZ, RZ, 0.1171875, 0 ;  /* 0x2f800000ffa07431 */ /* 0x000fe200000001ff */
[----:B------:R-:W-:Y:S01]  /*14ea0*/  I2FP.F32.U32 R125, R124 ;  /* 0x0000007c007d7245 */ /* 0x000fe20000201000 */
[----:B-----5:R-:W-:Y:S01]  /*14eb0*/  IMAD.U32 R126, R108, 0x10000, RZ ;  /* 0x000100006c7e7824 */ /* 0x020fe200078e00ff */
[----:B------:R-:W-:Y:S01]  /*14ec0*/  ISETP.NE.AND P3, PT, R127, 0x1, PT ;  /* 0x000000017f00780c */ /* 0x000fe20003f65270 */
[----:B------:R-:W-:Y:S01]  /*14ed0*/  BSSY.RECONVERGENT B1, `(.L_x_3836) ;  /* 0x000005c000017945 */ /* 0x000fe20003800200 */
[----:B------:R-:W-:Y:S01]  /*14ee0*/  LOP3.LUT R164, R164, 0xffffffdf, RZ, 0xc0, !PT ;  /* 0xffffffdfa4a47812 */ /* 0x000fe200078ec0ff */
[----:B------:R-:W-:Y:S01]  /*14ef0*/  IMAD.MOV.U32 R128, RZ, RZ, 0x2 ;  /* 0x00000002ff807424 */ /* 0x000fe200078e00ff */
[----:B------:R-:W1:Y:S01]  /*14f00*/  LDC R159, c[0x0][0x404] ;  /* 0x00010100ff9f7b82 */ /* 0x000e620000000800 */
[----:B------:R-:W-:Y:S01]  /*14f10*/  FFMA.FTZ R124, R125, R160, 1.1641532182693481445e-10 ;  /* 0x2f0000007d7c7423 */ /* 0x000fe200000100a0 */
[----:B0-----:R-:W-:-:S04]  /*14f20*/  FMUL.FTZ R126, R126, R155 ;  /* 0x0000009b7e7e7220 */ /* 0x001fc80000410000 */
[----:B-1----:R-:W-:Y:S02]  /*14f30*/  FSETP.GTU.FTZ.AND P4, PT, R124, R159, PT ;  /* 0x0000009f7c00720b */ /* 0x002fe40003f9c000 */
[----:B------:R-:W-:Y:S02]  /*14f40*/  PRMT R124, R108, 0x7632, R124 ;  /* 0x000076326c7c7816 */ /* 0x000fe4000000007c */
[----:B------:R-:W-:Y:S02]  /*14f50*/  FSEL R130, R126, RZ, !P4 ;  /* 0x000000ff7e827208 */ /* 0x000fe40006000000 */
[----:B------:R-:W-:Y:S02]  /*14f60*/  PLOP3.LUT P4, PT, P4, PT, PT, 0x8, 0x80 ;  /* 0x000000000080781c */ /* 0x000fe4000278e170 */
[----:B------:R-:W-:-:S11]  /*14f70*/  MOV R108, R132 ;  /* 0x00000084006c7202 */ /* 0x000fd60000000f00 */
        /* <DEDUP_REMOVED lines=10> */
.L_x_3838:
        /* <DEDUP_REMOVED lines=13> */
.L_x_3840:
[----:B------:R-:W-:Y:S05]  /*150f0*/  BSYNC.RECONVERGENT B2 ;  /* 0x0000000000027941 */ /* 0x000fea0003800200 */
.L_x_3839:
        /* <DEDUP_REMOVED lines=55> */
[----:B------:R-:W-:Y:S01]  /*15470*/  LOP3.LUT R121, R121, R126, R135, 0x96, !PT ;  /* 0x0000007e79797212 */ /* 0x000fe200078e9687 */
[----:B------:R-:W-:-:S07]  /*15480*/  IMAD.MOV.U32 R128, RZ, RZ, RZ ;  /* 0x000000ffff807224 */ /* 0x000fce00078e00ff */
.L_x_3837:
[----:B------:R-:W-:Y:S05]  /*15490*/  BSYNC.RECONVERGENT B1 ;  /* 0x0000000000017941 */ /* 0x000fea0003800200 */
.L_x_3836:
        /* <DEDUP_REMOVED lines=8> */
[----:B------:R-:W-:-:S05]  /*15520*/  FSEL R125, R125, RZ, !P3 ;  /* 0x000000ff7d7d7208 */ /* 0x000fca0005800000 */
[----:B------:R-:W-:Y:S01]  /*15530*/  FADD.FTZ R108, R130, R125 ;  /* 0x0000007d826c7221 */ /* 0x000fe20000010000 */
[----:B------:R-:W-:Y:S01]  /*15540*/  SEL R130, RZ, 0x1, P3 ;  /* 0x00000001ff827807 */ /* 0x000fe20001800000 */
[----:B------:R-:W-:Y:S01]  /*15550*/  IMAD.MOV.U32 R125, RZ, RZ, R132 ;  /* 0x000000ffff7d7224 */ /* 0x000fe200078e0084 */
        /* <DEDUP_REMOVED lines=13> */
.L_x_3843:
        /* <DEDUP_REMOVED lines=13> */
.L_x_3845:
[----:B------:R-:W-:Y:S05]  /*15700*/  BSYNC.RECONVERGENT B2 ;  /* 0x0000000000027941 */ /* 0x000fea0003800200 */
.L_x_3844:
        /* <DEDUP_REMOVED lines=29> */
[C---:B------:R-:W-:Y:S01]  /*158e0*/  IADD3 R125, PT, PT, R3.reuse, 0x646e171e, RZ ;  /* 0x646e171e037d7810 */ /* 0x040fe20007ffe0ff */
[----:B------:R-:W-:Y:S02]  /*158f0*/  VIADD R121, R3, 0xa9066899 ;  /* 0xa906689903797836 */ /* 0x000fe40000000000 */
[----:B------:R-:W-:-:S03]  /*15900*/  IMAD.WIDE.U32 R128, R128, -0x2daee0ad, RZ ;  /* 0xd2511f5380807825 */ /* 0x000fc600078e00ff */
[----:B------:R-:W-:Y:S02]  /*15910*/  LOP3.LUT R121, R121, R126, R141, 0x96, !PT ;  /* 0x0000007e79797212 */ /* 0x000fe400078e968d */
[----:B------:R-:W-:-:S03]  /*15920*/  LOP3.LUT R125, R125, R140, R129, 0x96, !PT ;  /* 0x0000008c7d7d7212 */ /* 0x000fc600078e9681 */
[----:B------:R-:W-:-:S04]  /*15930*/  IMAD.WIDE.U32 R152, R121, -0x326172a9, RZ ;  /* 0xcd9e8d5779987825 */ /* 0x000fc800078e00ff */
        /* <DEDUP_REMOVED lines=22> */
.L_x_3842:
[----:B------:R-:W-:Y:S05]  /*15aa0*/  BSYNC.RECONVERGENT B1 ;  /* 0x0000000000017941 */ /* 0x000fea0003800200 */
.L_x_3841:
[----:B------:R-:W-:Y:S01]  /*15ab0*/  I2FP.F32.U32 R125, R125 ;  /* 0x0000007d007d7245 */ /* 0x000fe20000201000 */
[----:B------:R-:W-:Y:S01]  /*15ac0*/  IMAD.U32 R126, R124, 0x10000, RZ ;  /* 0x000100007c7e7824 */ /* 0x000fe200078e00ff */
[----:B------:R-:W-:Y:S01]  /*15ad0*/  LOP3.LUT R164, R164, 0xffffffef, RZ, 0xc0, !PT ;  /* 0xffffffefa4a47812 */ /* 0x000fe200078ec0ff */
        /* <DEDUP_REMOVED lines=19> */
.L_x_3848:
        /* <DEDUP_REMOVED lines=13> */
.L_x_3850:
[----:B------:R-:W-:Y:S05]  /*15ce0*/  BSYNC.RECONVERGENT B2 ;  /* 0x0000000000027941 */ /* 0x000fea0003800200 */
.L_x_3849:
        /* <DEDUP_REMOVED lines=57> */
.L_x_3847:
[----:B------:R-:W-:Y:S05]  /*16080*/  BSYNC.RECONVERGENT B1 ;  /* 0x0000000000017941 */ /* 0x000fea0003800200 */
.L_x_3846:
[----:B------:R-:W-:Y:S01]  /*16090*/  I2FP.F32.U32 R125, R124 ;  /* 0x0000007c007d7245 */ /* 0x000fe20000201000 */
[----:B------:R-:W-:Y:S01]  /*160a0*/  BSSY.RECONVERGENT B1, `(.L_x_3851) ;  /* 0x0000061000017945 */ /* 0x000fe20003800200 */
[----:B------:R-:W-:-:S04]  /*160b0*/  PRMT R124, R8, 0x7632, R124 ;  /* 0x00007632087c7816 */ /* 0x000fc8000000007c */
[----:B------:R-:W-:Y:S01]  /*160c0*/  SHF.L.U32 R126, R124, 0x10, RZ ;  /* 0x000000107c7e7819 */ /* 0x000fe200000006ff */
[----:B------:R-:W-:-:S04]  /*160d0*/  FFMA.FTZ R124, R125, R160, 1.1641532182693481445e-10 ;  /* 0x2f0000007d7c7423 */ /* 0x000fc800000100a0 */
[----:B------:R-:W-:Y:S01]  /*160e0*/  FMUL.FTZ R126, R126, R155 ;  /* 0x0000009b7e7e7220 */ /* 0x000fe20000410000 */
[----:B------:R-:W-:Y:S02]  /*160f0*/  FSETP.GTU.FTZ.AND P3, PT, R124, R159, PT ;  /* 0x0000009f7c00720b */ /* 0x000fe40003f7c000 */
[----:B------:R-:W-:Y:S02]  /*16100*/  @P2 PRMT R124, R4, 0x7632, R124 ;  /* 0x00007632047c2816 */ /* 0x000fe4000000007c */
[----:B------:R-:W-:Y:S02]  /*16110*/  FSEL R127, R126, RZ, !P3 ;  /* 0x000000ff7e7f7208 */ /* 0x000fe40005800000 */
[----:B------:R-:W-:Y:S01]  /*16120*/  SEL R129, RZ, 0x1, P3 ;  /* 0x00000001ff817807 */ /* 0x000fe20001800000 */
[----:B------:R-:W-:Y:S01]  /*16130*/  @P2 IMAD.U32 R125, R124, 0x10000, RZ ;  /* 0x000100007c7d2824 */ /* 0x000fe200078e00ff */
[----:B------:R-:W-:Y:S01]  /*16140*/  ISETP.NE.AND P3, PT, R128, 0x1, PT ;  /* 0x000000018000780c */ /* 0x000fe20003f65270 */
[----:B------:R-:W-:Y:S01]  /*16150*/  FADD.FTZ R124, R134, R127 ;  /* 0x0000007f867c7221 */ /* 0x000fe20000010000 */
[----:B------:R-:W-:-:S03]  /*16160*/  HFMA2 R127, -RZ, RZ, 0, 1.1920928955078125e-07 ;  /* 0x00000002ff7f7431 */ /* 0x000fc600000001ff */
        /* <DEDUP_REMOVED lines=13> */
.L_x_3853:
        /* <DEDUP_REMOVED lines=13> */
.L_x_3855:
[----:B------:R-:W-:Y:S05]  /*16310*/  BSYNC.RECONVERGENT B2 ;  /* 0x0000000000027941 */ /* 0x000fea0003800200 */
.L_x_3854:
        /* <DEDUP_REMOVED lines=57> */
.L_x_3852:
[----:B------:R-:W-:Y:S05]  /*166b0*/  BSYNC.RECONVERGENT B1 ;  /* 0x0000000000017941 */ /* 0x000fea0003800200 */
.L_x_3851:
[----:B------:R-:W-:Y:S01]  /*166c0*/  I2FP.F32.U32 R125, R124 ;  /* 0x0000007c007d7245 */ /* 0x000fe20000201000 */
[C---:B------:R-:W-:Y:S01]  /*166d0*/  IMAD.U32 R128, R109.reuse, 0x10000, RZ ;  /* 0x000100006d807824 */ /* 0x040fe200078e00ff */
[----:B------:R-:W-:Y:S01]  /*166e0*/  LOP3.LUT R164, R164, 0xfffffff7, RZ, 0xc0, !PT ;  /* 0xfffffff7a4a47812 */ /* 0x000fe200078ec0ff */
        /* <DEDUP_REMOVED lines=20> */
.L_x_3858:
        /* <DEDUP_REMOVED lines=13> */
.L_x_3860:
[----:B------:R-:W-:Y:S05]  /*16900*/  BSYNC.RECONVERGENT B2 ;  /* 0x0000000000027941 */ /* 0x000fea0003800200 */
.L_x_3859:
        /* <DEDUP_REMOVED lines=28> */
[----:B------:R-:W-:Y:S02]  /*16ad0*/  IADD3 R109, PT, PT, R3, -0x56f99767, RZ ;  /* 0xa9066899036d7810 */ /* 0x000fe40007ffe0ff */
[----:B------:R-:W-:Y:S02]  /*16ae0*/  LOP3.LUT R121, R121, R146, R163, 0x96, !PT ;  /* 0x0000009279797212 */ /* 0x000fe400078e96a3 */
[----:B------:R-:W-:-:S03]  /*16af0*/  LOP3.LUT R109, R109, R126, R153, 0x96, !PT ;  /* 0x0000007e6d6d7212 */ /* 0x000fc600078e9699 */
        /* <DEDUP_REMOVED lines=19> */
[----:B------:R-:W-:Y:S02]  /*16c30*/  IADD3 R109, PT, PT, R3, -0x695add53, RZ ;  /* 0x96a522ad036d7810 */ /* 0x000fe40007ffe0ff */
[----:B------:R-:W-:Y:S01]  /*16c40*/  LOP3.LUT R122, R121, R146, R163, 0x96, !PT ;  /* 0x00000092797a7212 */ /* 0x000fe200078e96a3 */
[----:B------:R-:W-:Y:S01]  /*16c50*/  HFMA2 R146, -RZ, RZ, 0, 0 ;  /* 0x00000000ff927431 */ /* 0x000fe200000001ff */
[----:B------:R-:W-:Y:S01]  /*16c60*/  LOP3.LUT R121, R109, R126, R153, 0x96, !PT ;  /* 0x0000007e6d797212 */ /* 0x000fe200078e9699 */
[----:B------:R-:W-:Y:S01]  /*16c70*/  IMAD.MOV.U32 R132, RZ, RZ, R162 ;  /* 0x000000ffff847224 */ /* 0x000fe200078e00a2 */
[----:B------:R-:W-:Y:S01]  /*16c80*/  MOV R109, R158 ;  /* 0x0000009e006d7202 */ /* 0x000fe20000000f00 */
[----:B------:R-:W-:-:S07]  /*16c90*/  IMAD.MOV.U32 R158, RZ, RZ, R152 ;  /* 0x000000ffff9e7224 */ /* 0x000fce00078e0098 */
.L_x_3857:
[----:B------:R-:W-:Y:S05]  /*16ca0*/  BSYNC.RECONVERGENT B1 ;  /* 0x0000000000017941 */ /* 0x000fea0003800200 */
.L_x_3856:
        /* <DEDUP_REMOVED lines=25> */
.L_x_3863:
        /* <DEDUP_REMOVED lines=13> */
.L_x_3865:
[----:B------:R-:W-:Y:S05]  /*16f10*/  BSYNC.RECONVERGENT B2 ;  /* 0x0000000000027941 */ /* 0x000fea0003800200 */
.L_x_3864:
        /* <DEDUP_REMOVED lines=45> */
[----:B------:R-:W-:Y:S01]  /*171f0*/  LOP3.LUT R125, R125, R152, R127, 0x96, !PT ;  /* 0x000000987d7d7212 */ /* 0x000fe200078e967f */
[----:B------:R-:W-:Y:S01]  /*17200*/  HFMA2 R127, -RZ, RZ, 0, 0 ;  /* 0x00000000ff7f7431 */ /* 0x000fe200000001ff */
[----:B------:R-:W-:-:S03]  /*17210*/  LOP3.LUT R121, R121, R162, R147, 0x96, !PT ;  /* 0x000000a279797212 */ /* 0x000fc600078e9693 */
[----:B------:R-:W-:-:S04]  /*17220*/  IMAD.WIDE.U32 R162, R125, -0x326172a9, RZ ;  /* 0xcd9e8d577da27825 */ /* 0x000fc800078e00ff */
[----:B------:R-:W-:Y:S02]  /*17230*/  VIADD R125, R2, 0x8ff34781 ;  /* 0x8ff34781027d7836 */ /* 0x000fe40000000000 */
[----:B------:R-:W-:Y:S01]  /*17240*/  IMAD.WIDE.U32 R152, R121, -0x2daee0ad, RZ ;  /* 0xd2511f5379987825 */ /* 0x000fe200078e00ff */
[----:B------:R-:W-:Y:S02]  /*17250*/  IADD3 R121, PT, PT, R3, -0x695add53, RZ ;  /* 0x96a522ad03797810 */ /* 0x000fe40007ffe0ff */
[----:B------:R-:W-:Y:S01]  /*17260*/  LOP3.LUT R122, R125, R146, R163, 0x96, !PT ;  /* 0x000000927d7a7212 */ /* 0x000fe200078e96a3 */
[----:B------:R-:W-:Y:S01]  /*17270*/  IMAD.MOV.U32 R132, RZ, RZ, R162 ;  /* 0x000000ffff847224 */ /* 0x000fe200078e00a2 */
[----:B------:R-:W-:Y:S01]  /*17280*/  MOV R125, R158 ;  /* 0x0000009e007d7202 */ /* 0x000fe20000000f00 */
[----:B------:R-:W-:Y:S01]  /*17290*/  IMAD.MOV.U32 R158, RZ, RZ, R152 ;  /* 0x000000ffff9e7224 */ /* 0x000fe200078e0098 */
[----:B------:R-:W-:-:S07]  /*172a0*/  LOP3.LUT R121, R121, R126, R153, 0x96, !PT ;  /* 0x0000007e79797212 */ /* 0x000fce00078e9699 */
.L_x_3862:
[----:B------:R-:W-:Y:S05]  /*172b0*/  BSYNC.RECONVERGENT B1 ;  /* 0x0000000000017941 */ /* 0x000fea0003800200 */
.L_x_3861:
[----:B------:R-:W-:Y:S01]  /*172c0*/  I2FP.F32.U32 R125, R125 ;  /* 0x0000007d007d7245 */ /* 0x000fe20000201000 */
[----:B------:R-:W-:Y:S01]  /*172d0*/  IMAD.U32 R126, R124, 0x10000, RZ ;  /* 0x000100007c7e7824 */ /* 0x000fe200078e00ff */
[----:B------:R-:W-:Y:S01]  /*172e0*/  LOP3.LUT R164, R164, 0xfffffffb, RZ, 0xc0, !PT ;  /* 0xfffffffba4a47812 */ /* 0x000fe200078ec0ff */
[----:B------:R-:W-:Y:S01]  /*172f0*/  BSSY.RECONVERGENT B1, `(.L_x_3866) ;  /* 0x000005a000017945 */ /* 0x000fe20003800200 */
[----:B------:R-:W-:Y:S01]  /*17300*/  MOV R152, 0x2 ;  /* 0x0000000200987802 */ /* 0x000fe20000000f00 */
[----:B------:R-:W-:Y:S01]  /*17310*/  FFMA.FTZ R124, R125, R160, 1.1641532182693481445e-10 ;  /* 0x2f0000007d7c7423 */ /* 0x000fe200000100a0 */
[----:B------:R-:W-:Y:S01]  /*17320*/  FMUL.FTZ R126, R126, R155 ;  /* 0x0000009b7e7e7220 */ /* 0x000fe20000410000 */
[----:B------:R-:W-:-:S03]  /*17330*/  IMAD.MOV.U32 R125, RZ, RZ, R132 ;  /* 0x000000ffff7d7224 */ /* 0x000fc600078e0084 */
        /* <DEDUP_REMOVED lines=14> */
.L_x_3868:
        /* <DEDUP_REMOVED lines=13> */
.L_x_3870:
[----:B------:R-:W-:Y:S05]  /*174f0*/  BSYNC.RECONVERGENT B2 ;  /* 0x0000000000027941 */ /* 0x000fea0003800200 */
.L_x_3869:
        /* <DEDUP_REMOVED lines=50> */
[----:B------:R-:W-:Y:S02]  /*17820*/  IADD3 R121, PT, PT, R3, -0x695add53, RZ ;  /* 0x96a522ad03797810 */ /* 0x000fe40007ffe0ff */
[----:B------:R-:W-:Y:S01]  /*17830*/  LOP3.LUT R122, R125, R126, R153, 0x96, !PT ;  /* 0x0000007e7d7a7212 */ /* 0x000fe200078e9699 */
[----:B------:R-:W-:Y:S02]  /*17840*/  IMAD.MOV.U32 R132, RZ, RZ, R152 ;  /* 0x000000ffff847224 */ /* 0x000fe400078e0098 */
[----:B------:R-:W-:Y:S01]  /*17850*/  HFMA2 R152, -RZ, RZ, 0, 0 ;  /* 0x00000000ff987431 */ /* 0x000fe200000001ff */
[----:B------:R-:W-:Y:S01]  /*17860*/  MOV R125, R158 ;  /* 0x0000009e007d7202 */ /* 0x000fe20000000f00 */
[----:B------:R-:W-:Y:S01]  /*17870*/  IMAD.MOV.U32 R158, RZ, RZ, R146 ;  /* 0x000000ffff9e7224 */ /* 0x000fe200078e0092 */
[----:B------:R-:W-:-:S07]  /*17880*/  LOP3.LUT R121, R121, R124, R147, 0x96, !PT ;  /* 0x0000007c79797212 */ /* 0x000fce00078e9693 */
.L_x_3867:
[----:B------:R-:W-:Y:S05]  /*17890*/  BSYNC.RECONVERGENT B1 ;  /* 0x0000000000017941 */ /* 0x000fea0003800200 */
.L_x_3866:
[----:B------:R-:W-:Y:S01]  /*178a0*/  PRMT R124, R9, 0x7632, R124 ;  /* 0x00007632097c7816 */ /* 0x000fe2000000007c */
[----:B------:R-:W-:Y:S01]  /*178b0*/  BSSY.RECONVERGENT B1, `(.L_x_3871) ;  /* 0x0000061000017945 */ /* 0x000fe20003800200 */
[----:B------:R-:W-:-:S03]  /*178c0*/  I2FP.F32.U32 R125, R125 ;  /* 0x0000007d007d7245 */ /* 0x000fc60000201000 */
[----:B------:R-:W-:Y:S02]  /*178d0*/  IMAD.U32 R126, R124, 0x10000, RZ ;  /* 0x000100007c7e7824 */ /* 0x000fe400078e00ff */
[----:B------:R-:W-:Y:S02]  /*178e0*/  FFMA.FTZ R124, R125, R160, 1.1641532182693481445e-10 ;  /* 0x2f0000007d7c7423 */ /* 0x000fe400000100a0 */
[----:B------:R-:W-:-:S03]  /*178f0*/  FMUL.FTZ R126, R126, R155 ;  /* 0x0000009b7e7e7220 */ /* 0x000fc60000410000 */
[----:B------:R-:W-:Y:S02]  /*17900*/  FSETP.GTU.FTZ.AND P3, PT, R124, R159, PT ;  /* 0x0000009f7c00720b */ /* 0x000fe40003f7c000 */
[----:B------:R-:W-:Y:S02]  /*17910*/  @P2 PRMT R124, R5, 0x7632, R124 ;  /* 0x00007632057c2816 */ /* 0x000fe4000000007c */
[----:B------:R-:W-:Y:S02]  /*17920*/  FSEL R147, R126, RZ, !P3 ;  /* 0x000000ff7e937208 */ /* 0x000fe40005800000 */
[----:B------:R-:W-:Y:S02]  /*17930*/  SEL R127, RZ, 0x1, P3 ;  /* 0x00000001ff7f7807 */ /* 0x000fe40001800000 */
[----:B------:R-:W-:Y:S02]  /*17940*/  ISETP.NE.AND P3, PT, R152, 0x1, PT ;  /* 0x000000019800780c */ /* 0x000fe40003f65270 */
[----:B------:R-:W-:Y:S01]  /*17950*/  @P2 SHF.L.U32 R125, R124, 0x10, RZ ;  /* 0x000000107c7d2819 */ /* 0x000fe200000006ff */
[----:B------:R-:W-:Y:S01]  /*17960*/  FADD.FTZ R124, R134, R147 ;  /* 0x00000093867c7221 */ /* 0x000fe20000010000 */
[----:B------:R-:W-:-:S03]  /*17970*/  MOV R147, 0x2 ;  /* 0x0000000200937802 */ /* 0x000fc60000000f00 */
        /* <DEDUP_REMOVED lines=13> */
.L_x_3873:
        /* <DEDUP_REMOVED lines=13> */
.L_x_3875:
[----:B------:R-:W-:Y:S05]  /*17b20*/  BSYNC.RECONVERGENT B2 ;  /* 0x0000000000027941 */ /* 0x000fea0003800200 */
.L_x_3874:
        /* <DEDUP_REMOVED lines=49> */
[----:B------:R-:W-:Y:S02]  /*17e40*/  HFMA2 R147, -RZ, RZ, 0, 0 ;  /* 0x00000000ff937431 */ /* 0x000fe400000001ff */
[----:B------:R-:W-:Y:S01]  /*17e50*/  IMAD.WIDE.U32 R166, R121, -0x2daee0ad, RZ ;  /* 0xd2511f5379a67825 */ /* 0x000fe200078e00ff */
[----:B------:R-:W-:Y:S02]  /*17e60*/  IADD3 R121, PT, PT, R3, -0x695add53, RZ ;  /* 0x96a522ad03797810 */ /* 0x000fe40007ffe0ff */
[----:B------:R-:W-:Y:S01]  /*17e70*/  LOP3.LUT R122, R125, R152, R169, 0x96, !PT ;  /* 0x000000987d7a7212 */ /* 0x000fe200078e96a9 */
[----:B------:R-:W-:Y:S01]  /*17e80*/  IMAD.MOV.U32 R132, RZ, RZ, R168 ;  /* 0x000000ffff847224 */ /* 0x000fe200078e00a8 */
[----:B------:R-:W-:Y:S02]  /*17e90*/  LOP3.LUT R121, R121, R124, R167, 0x96, !PT ;  /* 0x0000007c79797212 */ /* 0x000fe400078e96a7 */
[----:B------:R-:W-:Y:S01]  /*17ea0*/  MOV R124, R158 ;  /* 0x0000009e007c7202 */ /* 0x000fe20000000f00 */
[----:B------:R-:W-:-:S07]  /*17eb0*/  IMAD.MOV.U32 R158, RZ, RZ, R166 ;  /* 0x000000ffff9e7224 */ /* 0x000fce00078e00a6 */
.L_x_3872:
[----:B------:R-:W-:Y:S05]  /*17ec0*/  BSYNC.RECONVERGENT B1 ;  /* 0x0000000000017941 */ /* 0x000fea0003800200 */
.L_x_3871:
[----:B------:R-:W-:Y:S01]  /*17ed0*/  I2FP.F32.U32 R125, R124 ;  /* 0x0000007c007d7245 */ /* 0x000fe20000201000 */
[----:B------:R-:W-:Y:S01]  /*17ee0*/  IMAD.U32 R134, R110, 0x10000, RZ ;  /* 0x000100006e867824 */ /* 0x000fe200078e00ff */
        /* <DEDUP_REMOVED lines=21> */
.L_x_3878:
        /* <DEDUP_REMOVED lines=13> */
.L_x_3880:
[----:B------:R-:W-:Y:S05]  /*18110*/  BSYNC.RECONVERGENT B2 ;  /* 0x0000000000027941 */ /* 0x000fea0003800200 */
.L_x_3879:
[----:B------:R-:W-:Y:S01]  /*18120*/  IMAD.WIDE.U32 R166, R119, -0x326172a9, RZ ;  /* 0xcd9e8d5777a67825 */ /* 0x000fe200078e00ff */
[----:B------:R-:W-:Y:S02]  /*18130*/  LOP3.LUT R170, R133, R153, R3, 0x96, !PT ;  /* 0x0000009985aa7212 */ /* 0x000fe400078e9603 */
[----:B------:R-:W-:Y:S01]  /*18140*/  IADD3 R125, PT, PT, R3, 0x76cf5d0a, RZ ;  /* 0x76cf5d0a037d7810 */ /* 0x000fe20007ffe0ff */
        /* <DEDUP_REMOVED lines=47> */
[----:B------:R-:W-:-:S03]  /*18440*/  IADD3 R121, PT, PT, R3, -0x695add53, RZ ;  /* 0x96a522ad03797810 */ /* 0x000fc60007ffe0ff */
[----:B------:R-:W-:Y:S01]  /*18450*/  VIADD R125, R2, 0x8ff34781 ;  /* 0x8ff34781027d7836 */ /* 0x000fe20000000000 */
[----:B------:R-:W-:Y:S01]  /*18460*/  LOP3.LUT R121, R121, R152, R169, 0x96, !PT ;  /* 0x0000009879797212 */ /* 0x000fe200078e96a9 */
[----:B------:R-:W-:Y:S02]  /*18470*/  HFMA2 R152, -RZ, RZ, 0, 0 ;  /* 0x00000000ff987431 */ /* 0x000fe400000001ff */
[----:B------:R-:W-:Y:S01]  /*18480*/  IMAD.MOV.U32 R132, RZ, RZ, R170 ;  /* 0x000000ffff847224 */ /* 0x000fe200078e00aa */
[----:B------:R-:W-:Y:S01]  /*18490*/  LOP3.LUT R122, R125, R166, R171, 0x96, !PT ;  /* 0x000000a67d7a7212 */ /* 0x000fe200078e96ab */
[----:B------:R-:W-:-:S07]  /*184a0*/  IMAD.MOV.U32 R158, RZ, RZ, R168 ;  /* 0x000000ffff9e7224 */ /* 0x000fce00078e00a8 */
.L_x_3877:
[----:B------:R-:W-:Y:S05]  /*184b0*/  BSYNC.RECONVERGENT B1 ;  /* 0x0000000000017941 */ /* 0x000fea0003800200 */
.L_x_3876:
        /* <DEDUP_REMOVED lines=25> */
.L_x_3883:
        /* <DEDUP_REMOVED lines=13> */
.L_x_3885:
[----:B------:R-:W-:Y:S05]  /*18720*/  BSYNC.RECONVERGENT B2 ;  /* 0x0000000000027941 */ /* 0x000fea0003800200 */
.L_x_3884:
        /* <DEDUP_REMOVED lines=57> */
.L_x_3882:
[----:B------:R-:W-:Y:S05]  /*18ac0*/  BSYNC.RECONVERGENT B1 ;  /* 0x0000000000017941 */ /* 0x000fea0003800200 */
.L_x_3881:
        /* <DEDUP_REMOVED lines=20> */
.L_x_3888:
        /* <DEDUP_REMOVED lines=13> */
.L_x_3890:
[----:B------:R-:W-:Y:S05]  /*18ce0*/  BSYNC.RECONVERGENT B2 ;  /* 0x0000000000027941 */ /* 0x000fea0003800200 */
.L_x_3889:
        /* <DEDUP_REMOVED lines=51> */
[----:B------:R-:W-:Y:S01]  /*19020*/  IADD3 R121, PT, PT, R3, -0x695add53, RZ ;  /* 0x96a522ad03797810 */ /* 0x000fe20007ffe0ff */
[----:B------:R-:W-:Y:S01]  /*19030*/  IMAD.MOV.U32 R132, RZ, RZ, R168 ;  /* 0x000000ffff847224 */ /* 0x000fe200078e00a8 */
[----:B------:R-:W-:Y:S01]  /*19040*/  MOV R125, R158 ;  /* 0x0000009e007d7202 */ /* 0x000fe20000000f00 */
[----:B------:R-:W-:Y:S02]  /*19050*/  IMAD.MOV.U32 R158, RZ, RZ, R166 ;  /* 0x000000ffff9e7224 */ /* 0x000fe400078e00a6 */
[----:B------:R-:W-:Y:S01]  /*19060*/  HFMA2 R166, -RZ, RZ, 0, 0 ;  /* 0x00000000ffa67431 */ /* 0x000fe200000001ff */
[----:B------:R-:W-:-:S07]  /*19070*/  LOP3.LUT R121, R121, R124, R167, 0x96, !PT ;  /* 0x0000007c79797212 */ /* 0x000fce00078e96a7 */
.L_x_3887:
[----:B------:R-:W-:Y:S05]  /*19080*/  BSYNC.RECONVERGENT B1 ;  /* 0x0000000000017941 */ /* 0x000fea0003800200 */
.L_x_3886:
[----:B------:R-:W-:Y:S01]  /*19090*/  PRMT R124, R10, 0x7632, R124 ;  /* 0x000076320a7c7816 */ /* 0x000fe2000000007c */
[----:B------:R-:W-:Y:S01]  /*190a0*/  BSSY.RECONVERGENT B1, `(.L_x_3891) ;  /* 0x0000061000017945 */ /* 0x000fe20003800200 */
[----:B------:R-:W-:Y:S02]  /*190b0*/  I2FP.F32.U32 R125, R125 ;  /* 0x0000007d007d7245 */ /* 0x000fe40000201000 */
[----:B------:R-:W-:Y:S01]  /*190c0*/  MOV R167, 0x2 ;  /* 0x0000000200a77802 */ /* 0x000fe20000000f00 */
        /* <DEDUP_REMOVED lines=23> */
.L_x_3893:
        /* <DEDUP_REMOVED lines=13> */
.L_x_3895:
[----:B------:R-:W-:Y:S05]  /*19310*/  BSYNC.RECONVERGENT B2 ;  /* 0x0000000000027941 */ /* 0x000fea0003800200 */
.L_x_3894:
        /* <DEDUP_REMOVED lines=55> */
[----:B------:R-:W-:Y:S01]  /*19690*/  LOP3.LUT R121, R121, R166, R171, 0x96, !PT ;  /* 0x000000a679797212 */ /* 0x000fe200078e96ab */
[----:B------:R-:W-:-:S07]  /*196a0*/  IMAD.MOV.U32 R158, RZ, RZ, R170 ;  /* 0x000000ffff9e7224 */ /* 0x000fce00078e00aa */
.L_x_3892:
[----:B------:R-:W-:Y:S05]  /*196b0*/  BSYNC.RECONVERGENT B1 ;  /* 0x0000000000017941 */ /* 0x000fea0003800200 */
.L_x_3891:
        /* <DEDUP_REMOVED lines=21> */
.L_x_3898:
        /* <DEDUP_REMOVED lines=13> */
.L_x_3900:
[----:B------:R-:W-:Y:S05]  /*198e0*/  BSYNC.RECONVERGENT B2 ;  /* 0x0000000000027941 */ /* 0x000fea0003800200 */
.L_x_3899:
        /* <DEDUP_REMOVED lines=46> */
[----:B------:R-:W-:Y:S01]  /*19bd0*/  LOP3.LUT R111, R111, R172, R169, 0x96, !PT ;  /* 0x000000ac6f6f7212 */ /* 0x000fe200078e96a9 */
[----:B------:R-:W-:Y:S02]  /*19be0*/  HFMA2 R169, -RZ, RZ, 0, 0 ;  /* 0x00000000ffa97431 */ /* 0x000fe400000001ff */
[----:B------:R-:W-:-:S04]  /*19bf0*/  IMAD.WIDE.U32 R172, R121, -0x326172a9, RZ ;  /* 0xcd9e8d5779ac7825 */ /* 0x000fc800078e00ff */
[----:B------:R-:W-:Y:S02]  /*19c00*/  VIADD R121, R2, 0x8ff34781 ;  /* 0x8ff3478102797836 */ /* 0x000fe40000000000 */
[----:B------:R-:W-:Y:S01]  /*19c10*/  IMAD.WIDE.U32 R170, R111, -0x2daee0ad, RZ ;  /* 0xd2511f536faa7825 */ /* 0x000fe200078e00ff */
[----:B------:R-:W-:Y:S02]  /*19c20*/  IADD3 R111, PT, PT, R3, -0x695add53, RZ ;  /* 0x96a522ad036f7810 */ /* 0x000fe40007ffe0ff */
[----:B------:R-:W-:Y:S01]  /*19c30*/  LOP3.LUT R122, R121, R168, R173, 0x96, !PT ;  /* 0x000000a8797a7212 */ /* 0x000fe200078e96ad */
[----:B------:R-:W-:Y:S01]  /*19c40*/  IMAD.MOV.U32 R132, RZ, RZ, R172 ;  /* 0x000000ffff847224 */ /* 0x000fe200078e00ac */
[----:B------:R-:W-:Y:S02]  /*19c50*/  LOP3.LUT R121, R111, R166, R171, 0x96, !PT ;  /* 0x000000a66f797212 */ /* 0x000fe400078e96ab */
[----:B------:R-:W-:Y:S01]  /*19c60*/  MOV R111, R158 ;  /* 0x0000009e006f7202 */ /* 0x000fe20000000f00 */
[----:B------:R-:W-:-:S07]  /*19c70*/  IMAD.MOV.U32 R158, RZ, RZ, R170 ;  /* 0x000000ffff9e7224 */ /* 0x000fce00078e00aa */
.L_x_3897:
[----:B------:R-:W-:Y:S05]  /*19c80*/  BSYNC.RECONVERGENT B1 ;  /* 0x0000000000017941 */ /* 0x000fea0003800200 */
.L_x_3896:
        /* <DEDUP_REMOVED lines=25> */
.L_x_3903:
        /* <DEDUP_REMOVED lines=13> */
.L_x_3905:
[----:B------:R-:W-:Y:S05]  /*19ef0*/  BSYNC.RECONVERGENT B2 ;  /* 0x0000000000027941 */ /* 0x000fea0003800200 */
.L_x_3904:
        /* <DEDUP_REMOVED lines=52> */
[----:B------:R-:W-:Y:S01]  /*1a240*/  IMAD.MOV.U32 R132, RZ, RZ, R172 ;  /* 0x000000ffff847224 */ /* 0x000fe200078e00ac */
[----:B------:R-:W-:Y:S02]  /*1a250*/  LOP3.LUT R121, R121, R166, R171, 0x96, !PT ;  /* 0x000000a679797212 */ /* 0x000fe400078e96ab */
[----:B------:R-:W-:Y:S01]  /*1a260*/  MOV R166, R158 ;  /* 0x0000009e00a67202 */ /* 0x000fe20000000f00 */
[----:B------:R-:W-:Y:S02]  /*1a270*/  IMAD.MOV.U32 R158, RZ, RZ, R170 ;  /* 0x000000ffff9e7224 */ /* 0x000fe400078e00aa */
[----:B------:R-:W-:-:S07]  /*1a280*/  HFMA2 R170, -RZ, RZ, 0, 0 ;  /* 0x00000000ffaa7431 */ /* 0x000fce00000001ff */
.L_x_3902:
[----:B------:R-:W-:Y:S05]  /*1a290*/  BSYNC.RECONVERGENT B1 ;  /* 0x0000000000017941 */ /* 0x000fea0003800200 */
.L_x_3901:
        /* <DEDUP_REMOVED lines=20> */
.L_x_3908:
        /* <DEDUP_REMOVED lines=15> */
.L_x_3910:
[----:B------:R-:W-:Y:S05]  /*1a4d0*/  BSYNC.RECONVERGENT B2 ;  /* 0x0000000000027941 */ /* 0x000fea0003800200 */
.L_x_3909:
        /* <DEDUP_REMOVED lines=48> */
[----:B------:R-:W-:Y:S02]  /*1a7e0*/  LOP3.LUT R113, R113, R170, R167, 0x96, !PT ;  /* 0x000000aa71717212 */ /* 0x000fe400078e96a7 */
[----:B------:R-:W-:Y:S01]  /*1a7f0*/  MOV R167, R158 ;  /* 0x0000009e00a77202 */ /* 0x000fe20000000f00 */
[----:B------:R-:W-:Y:S01]  /*1a800*/  IMAD.WIDE.U32 R168, R121, -0x326172a9, RZ ;  /* 0xcd9e8d5779a87825 */ /* 0x000fe200078e00ff */
[----:B------:R-:W-:-:S03]  /*1a810*/  IADD3 R121, PT, PT, R3, -0x695add53, RZ ;  /* 0x96a522ad03797810 */ /* 0x000fc60007ffe0ff */
[----:B------:R-:W-:Y:S01]  /*1a820*/  IMAD.WIDE.U32 R112, R113, -0x2daee0ad, RZ ;  /* 0xd2511f5371707825 */ /* 0x000fe200078e00ff */
[----:B------:R-:W-:-:S03]  /*1a830*/  LOP3.LUT R122, R115, R166, R169, 0x96, !PT ;  /* 0x000000a6737a7212 */ /* 0x000fc600078e96a9 */
[----:B------:R-:W-:Y:S01]  /*1a840*/  IMAD.MOV.U32 R132, RZ, RZ, R168 ;  /* 0x000000ffff847224 */ /* 0x000fe200078e00a8 */
[----:B------:R-:W-:Y:S01]  /*1a850*/  LOP3.LUT R121, R121, R114, R113, 0x96, !PT ;  /* 0x0000007279797212 */ /* 0x000fe200078e9671 */
[----:B------:R-:W-:-:S07]  /*1a860*/  IMAD.MOV.U32 R158, RZ, RZ, R112 ;  /* 0x000000ffff9e7224 */ /* 0x000fce00078e0070 */
.L_x_3907:
[----:B------:R-:W-:Y:S05]  /*1a870*/  BSYNC.RECONVERGENT B1 ;  /* 0x0000000000017941 */ /* 0x000fea0003800200 */
.L_x_3906:
        /* <DEDUP_REMOVED lines=9> */
[----:B------:R-:W-:-:S02]  /*1a910*/  @P2 SHF.L.U32 R113, R113, 0x10, RZ ;  /* 0x0000001071712819 */ /* 0x000fc400000006ff */
[----:B------:R-:W-:Y:S02]  /*1a920*/  MOV R159, R158 ;  /* 0x0000009e009f7202 */ /* 0x000fe40000000f00 */
[----:B------:R-:W-:Y:S02]  /*1a930*/  FSEL R115, R112, RZ, !P6 ;  /* 0x000000ff70737208 */ /* 0x000fe40007000000 */
[----:B------:R-:W-:-:S03]  /*1a940*/  PRMT R108, R108, 0x5410, R161 ;  /* 0x000054106c6c7816 */ /* 0x000fc600000000a1 */
[----:B------:R-:W-:-:S04]  /*1a950*/  FADD.FTZ R112, R174, R115 ;  /* 0x00000073ae707221 */ /* 0x000fc80000010000 */
[----:B------:R-:W-:Y:S01]  /*1a960*/  @P2 FADD.FTZ R155, R112, R113 ;  /* 0x00000071709b2221 */ /* 0x000fe20000010000 */
[----:B------:R-:W-:Y:S01]  /*1a970*/  @!P2 IMAD.MOV.U32 R155, RZ, RZ, R112 ;  /* 0x000000ffff9ba224 */ /* 0x000fe200078e0070 */
[----:B------:R-:W-:-:S04]  /*1a980*/  SEL R112, RZ, 0x1, P6 ;  /* 0x00000001ff707807 */ /* 0x000fc80003000000 */
[----:B------:R-:W-:Y:S02]  /*1a990*/  F2FP.BF16.F32.PACK_AB R113, RZ, R155 ;  /* 0x0000009bff71723e */ /* 0x000fe400000010ff */
[----:B------:R-:W-:Y:S02]  /*1a9a0*/  PRMT R158, R112, 0x7610, R158 ;  /* 0x00007610709e7816 */ /* 0x000fe4000000009e */
[----:B------:R-:W-:Y:S01]  /*1a9b0*/  PRMT R111, R111, 0x5410, R113 ;  /* 0x000054106f6f7816 */ /* 0x000fe20000000071 */
[----:B------:R-:W-:Y:S06]  /*1a9c0*/  BRA `(.L_x_3911) ;  /* 0x0000003000d47947 */ /* 0x000fec0003800000 */
.L_x_3830:
        /* <DEDUP_REMOVED lines=16> */
.L_x_3914:
        /* <DEDUP_REMOVED lines=13> */
.L_x_3916:
[----:B------:R-:W-:Y:S05]  /*1aba0*/  BSYNC.RECONVERGENT B2 ;  /* 0x0000000000027941 */ /* 0x000fea0003800200 */
.L_x_3915:
[----:B------:R-:W-:Y:S01]  /*1abb0*/  IMAD.WIDE.U32 R114, R119, -0x326172a9, RZ ;  /* 0xcd9e8d5777727825 */ /* 0x000fe200078e00ff */
[----:B------:R-:W-:Y:S02]  /*1abc0*/  LOP3.LUT R140, R133, R113, R3, 0x96, !PT ;  /* 0x00000071858c7212 */ /* 0x000fe400078e9603 */
[C---:B------:R-:W-:Y:S01]  /*1abd0*/  IADD3 R121, PT, PT, R2.reuse, 0x3c6ef372, RZ ;  /* 0x3c6ef37202797810 */ /* 0x040fe20007ffe0ff */
        /* <DEDUP_REMOVED lines=55> */
[----:B------:R-:W-:Y:S01]  /*1af50*/  LOP3.LUT R121, R121, R112, R135, 0x96, !PT ;  /* 0x0000007079797212 */ /* 0x000fe200078e9687 */
[----:B------:R-:W-:Y:S01]  /*1af60*/  IMAD.MOV.U32 R112, RZ, RZ, R159 ;  /* 0x000000ffff707224 */ /* 0x000fe200078e009f */
[----:B------:R-:W-:-:S07]  /*1af70*/  MOV R114, R134 ;  /* 0x0000008600727202 */ /* 0x000fce0000000f00 */
.L_x_3913:
[----:B------:R-:W-:Y:S05]  /*1af80*/  BSYNC.RECONVERGENT B1 ;  /* 0x0000000000017941 */ /* 0x000fea0003800200 */
.L_x_3912:
[----:B------:R-:W0:Y:S01]  /*1af90*/  LDC R113, c[0x0][0x408] ;  /* 0x00010200ff717b82 */ /* 0x000e220000000800 */
[----:B------:R-:W-:Y:S01]  /*1afa0*/  I2FP.F32.U32 R112, R112 ;  /* 0x0000007000707245 */ /* 0x000fe20000201000 */
[----:B------:R-:W-:Y:S01]  /*1afb0*/  IMAD.MOV.U32 R155, RZ, RZ, 0x2f800000 ;  /* 0x2f800000ff9b7424 */ /* 0x000fe200078e00ff */
[----:B-----5:R-:W-:Y:S01]  /*1afc0*/  SHF.L.U32 R134, R108, 0x10, RZ ;  /* 0x000000106c867819 */ /* 0x020fe200000006ff */
[----:B------:R-:W-:Y:S01]  /*1afd0*/  BSSY.RECONVERGENT B1, `(.L_x_3917) ;  /* 0x0000064000017945 */ /* 0x000fe20003800200 */
[----:B------:R-:W-:Y:S01]  /*1afe0*/  ISETP.NE.AND P3, PT, R140, 0x1, PT ;  /* 0x000000018c00780c */ /* 0x000fe20003f65270 */
[----:B------:R-:W-:Y:S01]  /*1aff0*/  FFMA.FTZ R112, R112, R155, 1.1641532182693481445e-10 ;  /* 0x2f00000070707423 */ /* 0x000fe2000001009b */
[----:B------:R-:W-:Y:S01]  /*1b000*/  LOP3.LUT R164, R164, 0xffffffdf, RZ, 0xc0, !PT ;  /* 0xffffffdfa4a47812 */ /* 0x000fe200078ec0ff */
[----:B------:R-:W1:Y:S01]  /*1b010*/  LDC R115, c[0x0][0x404] ;  /* 0x00010100ff737b82 */ /* 0x000e620000000800 */
[----:B------:R-:W-:Y:S01]  /*1b020*/  HFMA2 R146, -RZ, RZ, 0, 1.1920928955078125e-07 ;  /* 0x00000002ff927431 */ /* 0x000fe200000001ff */
[----:B------:R-:W-:Y:S01]  /*1b030*/  PRMT R108, R108, 0x7632, R108 ;  /* 0x000076326c6c7816 */ /* 0x000fe2000000006c */
[----:B0-----:R-:W-:Y:S01]  /*1b040*/  FMUL.FTZ R134, R134, R113 ;  /* 0x0000007186867220 */ /* 0x001fe20000410000 */
[----:B-1----:R-:W-:Y:S01]  /*1b050*/  FSETP.GTU.FTZ.AND P4, PT, R112, R115, PT ;  /* 0x000000737000720b */ /* 0x002fe20003f9c000 */
[----:B------:R-:W-:-:S03]  /*1b060*/  @P2 IMAD.U32 R112, R4, 0x10000, RZ ;  /* 0x0001000004702824 */ /* 0x000fc600078e00ff */
        /* <DEDUP_REMOVED lines=15> */
.L_x_3919:
        /* <DEDUP_REMOVED lines=13> */
.L_x_3921:
[----:B------:R-:W-:Y:S05]  /*1b230*/  BSYNC.RECONVERGENT B2 ;  /* 0x0000000000027941 */ /* 0x000fea0003800200 */
.L_x_3920:
        /* <DEDUP_REMOVED lines=57> */
[----:B------:R-:W-:Y:S02]  /*1b5d0*/  HFMA2 R146, -RZ, RZ, 0, 0 ;  /* 0x00000000ff927431 */ /* 0x000fe400000001ff */
[----:B------:R-:W-:Y:S01]  /*1b5e0*/  IMAD.MOV.U32 R132, RZ, RZ, R160 ;  /* 0x000000ffff847224 */ /* 0x000fe200078e00a0 */
[----:B------:R-:W-:Y:S01]  /*1b5f0*/  LOP3.LUT R121, R121, R140, R153, 0x96, !PT ;  /* 0x0000008c79797212 */ /* 0x000fe200078e9699 */
[----:B------:R-:W-:-:S07]  /*1b600*/  IMAD.MOV.U32 R114, RZ, RZ, R152 ;  /* 0x000000ffff727224 */ /* 0x000fce00078e0098 */
.L_x_3918:
[----:B------:R-:W-:Y:S05]  /*1b610*/  BSYNC.RECONVERGENT B1 ;  /* 0x0000000000017941 */ /* 0x000fea0003800200 */
.L_x_3917:
[----:B------:R-:W-:Y:S01]  /*1b620*/  I2FP.F32.U32 R134, R134 ;  /* 0x0000008600867245 */ /* 0x000fe20000201000 */
[----:B------:R-:W-:Y:S01]  /*1b630*/  IMAD.U32 R108, R108, 0x10000, RZ ;  /* 0x000100006c6c7824 */ /* 0x000fe200078e00ff */
[----:B------:R-:W-:Y:S01]  /*1b640*/  @P2 PRMT R140, R4, 0x7632, R140 ;  /* 0x00007632048c2816 */ /* 0x000fe2000000008c */
[----:B------:R-:W-:Y:S01]  /*1b650*/  BSSY.RECONVERGENT B1, `(.L_x_3922) ;  /* 0x0000062000017945 */ /* 0x000fe20003800200 */
[----:B------:R-:W-:Y:S01]  /*1b660*/  LOP3.LUT R164, R164, 0xffffffef, RZ, 0xc0, !PT ;  /* 0xffffffefa4a47812 */ /* 0x000fe200078ec0ff */
[----:B------:R-:W-:Y:S01]  /*1b670*/  FFMA.FTZ R134, R134, R155, 1.1641532182693481445e-10 ;  /* 0x2f00000086867423 */ /* 0x000fe2000001009b */
[----:B------:R-:W-:Y:S01]  /*1b680*/  FMUL.FTZ R108, R108, R113 ;  /* 0x000000716c6c7220 */ /* 0x000fe20000410000 */
[----:B------:R-:W-:Y:S01]  /*1b690*/  @P2 SHF.L.U32 R141, R140, 0x10, RZ ;  /* 0x000000108c8d2819 */ /* 0x000fe200000006ff */
[----:B------:R-:W-:Y:S02]  /*1b6a0*/  IMAD.MOV.U32 R147, RZ, RZ, 0x2 ;  /* 0x00000002ff937424 */ /* 0x000fe400078e00ff */
[----:B------:R-:W-:-:S02]  /*1b6b0*/  FSETP.GTU.FTZ.AND P3, PT, R134, R115, PT ;  /* 0x000000738600720b */ /* 0x000fc40003f7c000 */
[----:B------:R-:W-:Y:S02]  /*1b6c0*/  MOV R134, R132 ;  /* 0x0000008400867202 */ /* 0x000fe40000000f00 */
        /* <DEDUP_REMOVED lines=15> */
.L_x_3924:
        /* <DEDUP_REMOVED lines=13> */
.L_x_3926:
[----:B------:R-:W-:Y:S05]  /*1b890*/  BSYNC.RECONVERGENT B2 ;  /* 0x0000000000027941 */ /* 0x000fea0003800200 */
.L_x_3925:
[----:B------:R-:W-:Y:S01]  /*1b8a0*/  IMAD.WIDE.U32 R152, R119, -0x326172a9, RZ ;  /* 0xcd9e8d5777987825 */ /* 0x000fe200078e00ff */
[----:B------:R-:W-:Y:S02]  /*1b8b0*/  LOP3.LUT R162, R133, R147, R3, 0x96, !PT ;  /* 0x0000009385a27212 */ /* 0x000fe400078e9603 */
[----:B------:R-:W-:Y:S01]  /*1b8c0*/  IADD3 R121, PT, PT, R2, -0x61c88647, RZ ;  /* 0x9e3779b902797810 */ /* 0x000fe20007ffe0ff */
[----:B------:R-:W-:Y:S01]  /*1b8d0*/  VIADD R141, R3, 0xbb67ae85 ;  /* 0xbb67ae85038d7836 */ /* 0x000fe20000000000 */
        /* <DEDUP_REMOVED lines=52> */
[----:B------:R-:W-:Y:S02]  /*1bc20*/  LOP3.LUT R122, R141, R152, R163, 0x96, !PT ;  /* 0x000000988d7a7212 */ /* 0x000fe400078e96a3 */
[----:B------:R-:W-:Y:S01]  /*1bc30*/  MOV R132, R162 ;  /* 0x000000a200847202 */ /* 0x000fe20000000f00 */
[----:B------:R-:W-:Y:S01]  /*1bc40*/  VIADD R121, R3, 0x96a522ad ;  /* 0x96a522ad03797836 */ /* 0x000fe20000000000 */
[----:B------:R-:W-:-:S04]  /*1bc50*/  MOV R114, R160 ;  /* 0x000000a000727202 */ /* 0x000fc80000000f00 */
[----:B------:R-:W-:-:S07]  /*1bc60*/  LOP3.LUT R121, R121, R146, R161, 0x96, !PT ;  /* 0x0000009279797212 */ /* 0x000fce00078e96a1 */
.L_x_3923:
[----:B------:R-:W-:Y:S05]  /*1bc70*/  BSYNC.RECONVERGENT B1 ;  /* 0x0000000000017941 */ /* 0x000fea0003800200 */
.L_x_3922:
[----:B------:R-:W-:Y:S01]  /*1bc80*/  I2FP.F32.U32 R134, R134 ;  /* 0x0000008600867245 */ /* 0x000fe20000201000 */
[----:B------:R-:W-:Y:S01]  /*1bc90*/  @P2 IMAD.U32 R152, R5, 0x10000, RZ ;  /* 0x0001000005982824 */ /* 0x000fe200078e00ff */
[----:B------:R-:W-:Y:S01]  /*1bca0*/  SHF.L.U32 R146, R109, 0x10, RZ ;  /* 0x000000106d927819 */ /* 0x000fe200000006ff */
[----:B------:R-:W-:Y:S01]  /*1bcb0*/  BSSY.RECONVERGENT B1, `(.L_x_3927) ;  /* 0x0000062000017945 */ /* 0x000fe20003800200 */
[----:B------:R-:W-:Y:S01]  /*1bcc0*/  LOP3.LUT R164, R164, 0xfffffff7, RZ, 0xc0, !PT ;  /* 0xfffffff7a4a47812 */ /* 0x000fe200078ec0ff */
[----:B------:R-:W-:Y:S02]  /*1bcd0*/  FFMA.FTZ R134, R134, R155, 1.1641532182693481445e-10 ;  /* 0x2f00000086867423 */ /* 0x000fe4000001009b */
[----:B------:R-:W-:-:S03]  /*1bce0*/  FMUL.FTZ R146, R146, R113 ;  /* 0x0000007192927220 */ /* 0x000fc60000410000 */
[----:B------:R-:W-:Y:S02]  /*1bcf0*/  FSETP.GTU.FTZ.AND P3, PT, R134, R115, PT ;  /* 0x000000738600720b */ /* 0x000fe40003f7c000 */
[----:B------:R-:W-:Y:S02]  /*1bd00*/  PRMT R134, R109, 0x7632, R134 ;  /* 0x000076326d867816 */ /* 0x000fe40000000086 */
[----:B------:R-:W-:Y:S01]  /*1bd10*/  FSEL R141, R146, RZ, !P3 ;  /* 0x000000ff928d7208 */ /* 0x000fe20005800000 */
[----:B------:R-:W-:Y:S01]  /*1bd20*/  IMAD.MOV.U32 R146, RZ, RZ, R132 ;  /* 0x000000ffff927224 */ /* 0x000fe200078e0084 */
[----:B------:R-:W-:Y:S02]  /*1bd30*/  PLOP3.LUT P4, PT, P3, PT, PT, 0x8, 0x80 ;  /* 0x000000000080781c */ /* 0x000fe40001f8e170 */
[----:B------:R-:W-:Y:S01]  /*1bd40*/  ISETP.NE.AND P3, PT, R147, 0x1, PT ;  /* 0x000000019300780c */ /* 0x000fe20003f65270 */
[----:B------:R-:W-:Y:S01]  /*1bd50*/  @P2 FADD.FTZ R141, R152, R141 ;  /* 0x0000008d988d2221 */ /* 0x000fe20000010000 */
[----:B------:R-:W-:-:S04]  /*1bd60*/  HFMA2 R152, -RZ, RZ, 0, 1.1920928955078125e-07 ;  /* 0x00000002ff987431 */ /* 0x000fc800000001ff */
        /* <DEDUP_REMOVED lines=11> */
.L_x_3929:
        /* <DEDUP_REMOVED lines=13> */
.L_x_3931:
[----:B------:R-:W-:Y:S05]  /*1bef0*/  BSYNC.RECONVERGENT B2 ;  /* 0x0000000000027941 */ /* 0x000fea0003800200 */
.L_x_3930:
        /* <DEDUP_REMOVED lines=61> */
.L_x_3928:
[----:B------:R-:W-:Y:S05]  /*1c2d0*/  BSYNC.RECONVERGENT B1 ;  /* 0x0000000000017941 */ /* 0x000fea0003800200 */
.L_x_3927:
        /* <DEDUP_REMOVED lines=9> */
[----:B------:R-:W-:-:S04]  /*1c370*/  FSETP.GTU.FTZ.AND P3, PT, R146, R115, PT ;  /* 0x000000739200720b */ /* 0x000fc80003f7c000 */
[----:B------:R-:W-:Y:S02]  /*1c380*/  FSEL R146, R134, RZ, !P3 ;  /* 0x000000ff86927208 */ /* 0x000fe40005800000 */
[----:B------:R-:W-:Y:S02]  /*1c390*/  PLOP3.LUT P4, PT, P3, PT, PT, 0x8, 0x80 ;  /* 0x000000000080781c */ /* 0x000fe40001f8e170 */
[----:B------:R-:W-:Y:S01]  /*1c3a0*/  ISETP.NE.AND P3, PT, R152, 0x1, PT ;  /* 0x000000019800780c */ /* 0x000fe20003f65270 */
[----:B------:R-:W-:Y:S01]  /*1c3b0*/  @P2 FADD.FTZ R146, R147, R146 ;  /* 0x0000009293922221 */ /* 0x000fe20000010000 */
[----:B------:R-:W-:-:S04]  /*1c3c0*/  MOV R134, R132 ;  /* 0x0000008400867202 */ /* 0x000fc80000000f00 */
        /* <DEDUP_REMOVED lines=11> */
.L_x_3934:
        /* <DEDUP_REMOVED lines=13> */
.L_x_3936:
[----:B------:R-:W-:Y:S05]  /*1c550*/  BSYNC.RECONVERGENT B2 ;  /* 0x0000000000027941 */ /* 0x000fea0003800200 */
.L_x_3935:
        /* <DEDUP_REMOVED lines=61> */
.L_x_3933:
[----:B------:R-:W-:Y:S05]  /*1c930*/  BSYNC.RECONVERGENT B1 ;  /* 0x0000000000017941 */ /* 0x000fea0003800200 */
.L_x_3932:
[----:B------:R-:W-:Y:S01]  /*1c940*/  I2FP.F32.U32 R134, R134 ;  /* 0x0000008600867245 */ /* 0x000fe20000201000 */
[----:B------:R-:W-:Y:S01]  /*1c950*/  @P2 IMAD.U32 R162, R6, 0x10000, RZ ;  /* 0x0001000006a22824 */ /* 0x000fe200078e00ff */
[----:B------:R-:W-:Y:S01]  /*1c960*/  SHF.L.U32 R152, R110, 0x10, RZ ;  /* 0x000000106e987819 */ /* 0x000fe200000006ff */
[----:B------:R-:W-:Y:S01]  /*1c970*/  BSSY.RECONVERGENT B1, `(.L_x_3937) ;  /* 0x0000062000017945 */ /* 0x000fe20003800200 */
[----:B------:R-:W-:Y:S01]  /*1c980*/  LOP3.LUT R164, R164, 0xfffffffd, RZ, 0xc0, !PT ;  /* 0xfffffffda4a47812 */ /* 0x000fe200078ec0ff */
[----:B------:R-:W-:Y:S01]  /*1c990*/  FFMA.FTZ R134, R134, R155, 1.1641532182693481445e-10 ;  /* 0x2f00000086867423 */ /* 0x000fe2000001009b */
[----:B------:R-:W-:Y:S02]  /*1c9a0*/  HFMA2 R159, -RZ, RZ, 0, 1.1920928955078125e-07 ;  /* 0x00000002ff9f7431 */ /* 0x000fe400000001ff */
[----:B------:R-:W-:Y:S02]  /*1c9b0*/  FMUL.FTZ R152, R152, R113 ;  /* 0x0000007198987220 */ /* 0x000fe40000410000 */
[----:B------:R-:W-:-:S02]  /*1c9c0*/  FSETP.GTU.FTZ.AND P3, PT, R134, R115, PT ;  /* 0x000000738600720b */ /* 0x000fc40003f7c000 */
[----:B------:R-:W-:Y:S02]  /*1c9d0*/  PRMT R134, R110, 0x7632, R134 ;  /* 0x000076326e867816 */ /* 0x000fe40000000086 */
        /* <DEDUP_REMOVED lines=16> */
.L_x_3939:
        /* <DEDUP_REMOVED lines=13> */
.L_x_3941:
[----:B------:R-:W-:Y:S05]  /*1cbb0*/  BSYNC.RECONVERGENT B2 ;  /* 0x0000000000027941 */ /* 0x000fea0003800200 */
.L_x_3940:
        /* <DEDUP_REMOVED lines=61> */
.L_x_3938:
[----:B------:R-:W-:Y:S05]  /*1cf90*/  BSYNC.RECONVERGENT B1 ;  /* 0x0000000000017941 */ /* 0x000fea0003800200 */
.L_x_3937:
        /* <DEDUP_REMOVED lines=24> */
.L_x_3944:
        /* <DEDUP_REMOVED lines=13> */
.L_x_3946:
[----:B------:R-:W-:Y:S05]  /*1d1f0*/  BSYNC.RECONVERGENT B2 ;  /* 0x0000000000027941 */ /* 0x000fea0003800200 */
.L_x_3945:
        /* <DEDUP_REMOVED lines=61> */
.L_x_3943:
[----:B------:R-:W-:Y:S05]  /*1d5d0*/  BSYNC.RECONVERGENT B1 ;  /* 0x0000000000017941 */ /* 0x000fea0003800200 */
.L_x_3942:
        /* <DEDUP_REMOVED lines=8> */
[----:B------:R-:W-:Y:S01]  /*1d660*/  FSETP.GTU.FTZ.AND P4, PT, R134, R115, PT ;  /* 0x000000738600720b */ /* 0x000fe20003f9c000 */
[----:B------:R-:W-:-:S03]  /*1d670*/  HFMA2 R134, -RZ, RZ, 0, 1.1920928955078125e-07 ;  /* 0x00000002ff867431 */ /* 0x000fc600000001ff */
        /* <DEDUP_REMOVED lines=14> */
.L_x_3949:
        /* <DEDUP_REMOVED lines=13> */
.L_x_3951:
[----:B------:R-:W-:Y:S05]  /*1d830*/  BSYNC.RECONVERGENT B2 ;  /* 0x0000000000027941 */ /* 0x000fea0003800200 */
.L_x_3950:
        /* <DEDUP_REMOVED lines=60> */
[----:B------:R-:W-:-:S07]  /*1dc00*/  IMAD.MOV.U32 R114, RZ, RZ, R168 ;  /* 0x000000ffff727224 */ /* 0x000fce00078e00a8 */
.L_x_3948:
[----:B------:R-:W-:Y:S05]  /*1dc10*/  BSYNC.RECONVERGENT B1 ;  /* 0x0000000000017941 */ /* 0x000fea0003800200 */
.L_x_3947:
[----:B------:R-:W-:Y:S01]  /*1dc20*/  I2FP.F32.U32 R162, R162 ;  /* 0x000000a200a27245 */ /* 0x000fe20000201000 */
[----:B------:R-:W-:Y:S01]  /*1dc30*/  IMAD.U32 R166, R159, 0x10000, RZ ;  /* 0x000100009fa67824 */ /* 0x000fe200078e00ff */
[----:B------:R-:W-:Y:S02]  /*1dc40*/  @P2 PRMT R159, R7, 0x7632, R159 ;  /* 0x00007632079f2816 */ /* 0x000fe4000000009f */
[----:B------:R-:W-:Y:S01]  /*1dc50*/  PRMT R110, R110, 0x5410, R161 ;  /* 0x000054106e6e7816 */ /* 0x000fe200000000a1 */
[----:B------:R-:W-:Y:S01]  /*1dc60*/  FFMA.FTZ R162, R162, R155, 1.1641532182693481445e-10 ;  /* 0x2f000000a2a27423 */ /* 0x000fe2000001009b */
[----:B------:R-:W-:Y:S01]  /*1dc70*/  FMUL.FTZ R166, R166, R113 ;  /* 0x00000071a6a67220 */ /* 0x000fe20000410000 */
[----:B------:R-:W-:Y:S01]  /*1dc80*/  @P2 SHF.L.U32 R168, R159, 0x10, RZ ;  /* 0x000000109fa82819 */ /* 0x000fe200000006ff */
[----:B------:R-:W-:Y:S01]  /*1dc90*/  IMAD.MOV.U32 R159, RZ, RZ, R114 ;  /* 0x000000ffff9f7224 */ /* 0x000fe200078e0072 */
        /* <DEDUP_REMOVED lines=8> */
.L_x_3911:
[----:B------:R-:W0:Y:S01]  /*1dd20*/  LDC.64 R112, c[0x0][0x3a8] ;  /* 0x0000ea00ff707b82 */ /* 0x000e220000000a00 */
[----:B------:R-:W-:Y:S02]  /*1dd30*/  SEL R163, RZ, 0x1000000, !P5 ;  /* 0x01000000ffa37807 */ /* 0x000fe40006800000 */
[----:B------:R-:W-:Y:S02]  /*1dd40*/  SEL R166, RZ, 0x10000, !P4 ;  /* 0x00010000ffa67807 */ /* 0x000fe40006000000 */
[----:B------:R-:W-:Y:S02]  /*1dd50*/  SEL R167, RZ, 0x100, !P3 ;  /* 0x00000100ffa77807 */ /* 0x000fe40005800000 */
[C---:B------:R-:W-:Y:S01]  /*1dd60*/  LOP3.LUT P5, RZ, R164.reuse, 0x10, RZ, 0xc0, !PT ;  /* 0x00000010a4ff7812 */ /* 0x040fe200078ac0ff */
[----:B------:R-:W1:Y:S01]  /*1dd70*/  LDC.64 R114, c[0x0][0x3b0] ;  /* 0x0000ec00ff727b82 */ /* 0x000e620000000a00 */
[C---:B------:R-:W-:Y:S02]  /*1dd80*/  LOP3.LUT P4, RZ, R164.reuse, 0x8, RZ, 0xc0, !PT ;  /* 0x00000008a4ff7812 */ /* 0x040fe4000788c0ff */
[----:B------:R-:W-:-:S02]  /*1dd90*/  LOP3.LUT P3, RZ, R164, 0x4, RZ, 0xc0, !PT ;  /* 0x00000004a4ff7812 */ /* 0x000fc4000786c0ff */
[C---:B------:R-:W-:Y:S02]  /*1dda0*/  LOP3.LUT P6, RZ, R164.reuse, 0x2, RZ, 0xc0, !PT ;  /* 0x00000002a4ff7812 */ /* 0x040fe400078cc0ff */
[----:B------:R-:W-:Y:S02]  /*1ddb0*/  LOP3.LUT P2, RZ, R164, 0x20, RZ, 0xc0, !PT ;  /* 0x00000020a4ff7812 */ /* 0x000fe4000784c0ff */
[----:B------:R-:W-:Y:S02]  /*1ddc0*/  SEL R162, RZ, 0x1000000, !P3 ;  /* 0x01000000ffa27807 */ /* 0x000fe40005800000 */
[----:B------:R-:W-:Y:S02]  /*1ddd0*/  SEL R161, RZ, 0x10000, !P4 ;  /* 0x00010000ffa17807 */ /* 0x000fe40006000000 */
[----:B------:R-:W-:Y:S02]  /*1dde0*/  SEL R160, RZ, 0x100, !P5 ;  /* 0x00000100ffa07807 */ /* 0x000fe40006800000 */
[----:B------:R-:W-:Y:S01]  /*1ddf0*/  LOP3.LUT R167, R167, R163, R166, 0xfe, !PT ;  /* 0x000000a3a7a77212 */ /* 0x000fe200078efea6 */
[----:B0-----:R-:W-:Y:S01]  /*1de00*/  IMAD.WIDE.U32 R112, R0, 0x10, R112 ;  /* 0x0000001000707825 */ /* 0x001fe200078e0070 */
[----:B------:R-:W-:-:S02]  /*1de10*/  SEL R166, RZ, 0x1, !P6 ;  /* 0x00000001ffa67807 */ /* 0x000fc40007000000 */
[----:B------:R-:W-:Y:S02]  /*1de20*/  LOP3.LUT R160, R160, R162, R161, 0xfe, !PT ;  /* 0x000000a2a0a07212 */ /* 0x000fe400078efea1 */
[----:B------:R-:W-:Y:S01]  /*1de30*/  SEL R163, RZ, 0x1, !P2 ;  /* 0x00000001ffa37807 */ /* 0x000fe20005000000 */
[----:B------:R2:W-:Y:S01]  /*1de40*/  STG.E.128 desc[UR6][R112.64], R108 ;  /* 0x0000006c70007986 */ /* 0x0005e2000c101d06 */
[----:B------:R-:W-:Y:S01]  /*1de50*/  LOP3.LUT R161, R167, R166, RZ, 0xfc, !PT ;  /* 0x000000a6a7a17212 */ /* 0x000fe200078efcff */
[----:B-1----:R-:W-:Y:S01]  /*1de60*/  IMAD.WIDE.U32 R114, R0, 0x8, R114 ;  /* 0x0000000800727825 */ /* 0x002fe200078e0072 */
[----:B------:R-:W-:-:S05]  /*1de70*/  LOP3.LUT R160, R160, R163, RZ, 0xfc, !PT ;  /* 0x000000a3a0a07212 */ /* 0x000fca00078efcff */
        /* <DEDUP_REMOVED lines=22> */
.L_x_3829:
[----:B------:R-:W-:Y:S05]  /*1dfe0*/  BSYNC.RECONVERGENT B0 ;  /* 0x0000000000007941 */ /* 0x000fea0003800200 */
.L_x_3828:
[----:B------:R-:W-:Y:S01]  /*1dff0*/  FADD.FTZ R0, RZ, R131 ;  /* 0x00000083ff007221 */ /* 0x000fe20000010000 */
[C---:B------:R-:W-:Y:S01]  /*1e000*/  ISETP.GE.U32.AND P1, PT, R118.reuse, 0x20, PT ;  /* 0x000000207600780c */ /* 0x040fe20003f26070 */
[----:B0123--:R-:W0:Y:S01]  /*1e010*/  S2R R110, SR_TID.X ;  /* 0x00000000006e7919 */ /* 0x00fe220000002100 */
        /* <DEDUP_REMOVED lines=47> */
[----:B------:R-:W-:Y:S02]  /*1e310*/  FADD.FTZ R112, R136, -R108 ;  /* 0x8000006c88707221 */ /* 0x000fe40000010000 */
[----:B------:R-:W-:Y:S01]  /*1e320*/  FFMA.FTZ R0, R115, R115, R0 ;  /* 0x0000007373007223 */ /* 0x000fe20000010000 */
[----:B------:R-:W-:-:S03]  /*1e330*/  FADD.FTZ R115, R145, -R108 ;  /* 0x8000006c91737221 */ /* 0x000fc60000010000 */
        /* <DEDUP_REMOVED lines=49> */
.L_x_3971:
[----:B------:R-:W-:Y:S01]  /*1e650*/  FMUL.FTZ R0, R108, R108 ;  /* 0x0000006c6c007220 */ /* 0x000fe20000410000 */
[----:B------:R-:W-:Y:S01]  /*1e660*/  ISETP.NE.AND P2, PT, RZ, UR10, PT ;  /* 0x0000000aff007c0c */ /* 0x000fe2000bf45270 */
        /* <DEDUP_REMOVED lines=9> */
[----:B-1----:R-:W-:-:S05]  /*1e700*/  @!P4 IMAD.WIDE R110, R116, 0x4, R110 ;  /* 0x00000004746ec825 */ /* 0x002fca00078e026e */
[----:B------:R1:W-:Y:S01]  /*1e710*/  @!P4 STG.E desc[UR6][R110.64], R108 ;  /* 0x0000006c6e00c986 */ /* 0x0003e2000c101906 */
[----:B0-----:R-:W-:-:S05]  /*1e720*/  @!P4 IMAD.WIDE R112, R116, 0x4, R112 ;  /* 0x000000047470c825 */ /* 0x001fca00078e0270 */
[----:B--2---:R1:W-:Y:S01]  /*1e730*/  @!P4 STG.E desc[UR6][R112.64], R0 ;  /* 0x000000007000c986 */ /* 0x0043e2000c101906 */
[----:B------:R-:W-:Y:S05]  /*1e740*/  @!P1 BRA `(.L_x_3954) ;  /* 0x0000000000bc9947 */ /* 0x000fea0003800000 */
[----:B------:R-:W0:Y:S01]  /*1e750*/  LDC.64 R162, c[0x0][0x428] ;  /* 0x00010a00ffa27b82 */ /* 0x000e220000000a00 */
[--C-:B------:R-:W-:Y:S01]  /*1e760*/  FADD.FTZ R109, R131, -R166.reuse ;  /* 0x800000a6836d7221 */ /* 0x100fe20000010000 */
[--C-:B-1----:R-:W-:Y:S01]  /*1e770*/  FADD.FTZ R113, R139, -R166.reuse ;  /* 0x800000a68b717221 */ /* 0x102fe20000010000 */
[--C-:B------:R-:W-:Y:S01]  /*1e780*/  FADD.FTZ R115, R138, -R166.reuse ;  /* 0x800000a68a737221 */ /* 0x100fe20000010000 */
[--C-:B------:R-:W-:Y:S01]  /*1e790*/  FADD.FTZ R167, R145, -R166.reuse ;  /* 0x800000a691a77221 */ /* 0x100fe20000010000 */
[--C-:B------:R-:W-:Y:S01]  /*1e7a0*/  FADD.FTZ R169, R144, -R166.reuse ;  /* 0x800000a690a97221 */ /* 0x100fe20000010000 */
[----:B------:R-:W-:Y:S01]  /*1e7b0*/  FADD.FTZ R171, R151, -R166 ;  /* 0x800000a697ab7221 */ /* 0x000fe20000010000 */
[C---:B------:R-:W-:Y:S01]  /*1e7c0*/  FMUL.FTZ R111, R0.reuse, R109 ;  /* 0x0000006d006f7220 */ /* 0x040fe20000410000 */
[----:B------:R-:W1:Y:S01]  /*1e7d0*/  LDC.64 R160, c[0x0][0x430] ;  /* 0x00010c00ffa07b82 */ /* 0x000e620000000a00 */
        /* <DEDUP_REMOVED lines=9> */
[--C-:B------:R-:W-:Y:S01]  /*1e870*/  FADD.FTZ R171, R150, -R166.reuse ;  /* 0x800000a696ab7221 */ /* 0x100fe20000010000 */
[----:B------:R-:W-:Y:S01]  /*1e880*/  FADD.FTZ R173, R157, -R166 ;  /* 0x800000a69dad7221 */ /* 0x000fe20000010000 */
[----:B------:R-:W-:Y:S01]  /*1e890*/  FFMA.FTZ R112, R169, R100, R64 ;  /* 0x00000064a9707223 */ /* 0x000fe20000010040 */
[----:B------:R-:W-:Y:S01]  /*1e8a0*/  FFMA.FTZ R167, R170, R101, R65 ;  /* 0x00000065aaa77223 */ /* 0x000fe20000010041 */
[----:B------:R-:W-:Y:S01]  /*1e8b0*/  F2FP.BF16.F32.PACK_AB R108, R109, R108 ;  /* 0x0000006c6d6c723e */ /* 0x000fe200000010ff */
[C---:B------:R-:W-:Y:S01]  /*1e8c0*/  FMUL.FTZ R171, R0.reuse, R171 ;  /* 0x000000ab00ab7220 */ /* 0x040fe20000410000 */
[----:B------:R-:W-:Y:S01]  /*1e8d0*/  FMUL.FTZ R172, R0, R173 ;  /* 0x000000ad00ac7220 */ /* 0x000fe20000410000 */
        /* <DEDUP_REMOVED lines=16> */
[----:B-1----:R-:W-:Y:S01]  /*1e9e0*/  IMAD.WIDE.U32 R160, R154, 0x10, R160 ;  /* 0x000000109aa07825 */ /* 0x002fe200078e00a0 */
[----:B------:R-:W-:Y:S01]  /*1e9f0*/  F2FP.BF16.F32.PACK_AB R113, R168, R113 ;  /* 0x00000071a871723e */ /* 0x000fe200000010ff */
[----:B------:R0:W-:Y:S01]  /*1ea00*/  STG.E.128 desc[UR6][R162.64], R108 ;  /* 0x0000006ca2007986 */ /* 0x0001e2000c101d06 */
[----:B------:R-:W-:Y:S01]  /*1ea10*/  F2FP.BF16.F32.PACK_AB R112, R167, R112 ;  /* 0x00000070a770723e */ /* 0x000fe200000010ff */
[----:B------:R-:W-:-:S04]  /*1ea20*/  VIADD R154, R154, 0x20 ;  /* 0x000000209a9a7836 */ /* 0x000fc80000000000 */
[----:B------:R0:W-:Y:S03]  /*1ea30*/  STG.E.128 desc[UR6][R160.64], R112 ;  /* 0x00000070a0007986 */ /* 0x0001e6000c101d06 */
.L_x_3954:
[----:B------:R-:W-:Y:S05]  /*1ea40*/  BSYNC.RECONVERGENT B0 ;  /* 0x0000000000007941 */ /* 0x000fea0003800200 */
.L_x_3953:
[----:B------:R-:W-:Y:S01]  /*1ea50*/  LOP3.LUT P1, RZ, R164, 0x40, RZ, 0xc0, !PT ;  /* 0x00000040a4ff7812 */ /* 0x000fe2000782c0ff */
[----:B------:R-:W-:-:S12]  /*1ea60*/  BSSY.RECONVERGENT B0, `(.L_x_3955) ;  /* 0x0000031000007945 */ /* 0x000fd80003800200 */
[----:B------:R-:W-:Y:S05]  /*1ea70*/  @!P1 BRA `(.L_x_3956) ;  /* 0x0000000000bc9947 */ /* 0x000fea0003800000 */
[----:B0-----:R-:W0:Y:S01]  /*1ea80*/  LDC.64 R162, c[0x0][0x428] ;  /* 0x00010a00ffa27b82 */ /* 0x001e220000000a00 */
        /* <DEDUP_REMOVED lines=43> */
[----:B------:R-:W-:Y:S02]  /*1ed40*/  F2FP.BF16.F32.PACK_AB R112, R167, R112 ;  /* 0x00000070a770723e */ /* 0x000fe400000010ff */
[----:B------:R-:W-:-:S03]  /*1ed50*/  IADD3 R154, PT, PT, R154, 0x20, RZ ;  /* 0x000000209a9a7810 */ /* 0x000fc60007ffe0ff */
[----:B------:R2:W-:Y:S04]  /*1ed60*/  STG.E.128 desc[UR6][R160.64], R112 ;  /* 0x00000070a0007986 */ /* 0x0005e8000c101d06 */
.L_x_3956:
[----:B------:R-:W-:Y:S05]  /*1ed70*/  BSYNC.RECONVERGENT B0 ;  /* 0x0000000000007941 */ /* 0x000fea0003800200 */
.L_x_3955:
        /* <DEDUP_REMOVED lines=10> */
[----:B------:R-:W1:Y:S01]  /*1ee20*/  LDC.64 R160, c[0x0][0x428] ;  /* 0x00010a00ffa07b82 */ /* 0x000e620000000a00 */
[----:B------:R-:W-:Y:S01]  /*1ee30*/  FADD.FTZ R175, R155, -R166 ;  /* 0x800000a69baf7221 */ /* 0x000fe20000010000 */
        /* <DEDUP_REMOVED lines=8> */
[C---:B------:R-:W-:Y:S01]  /*1eec0*/  FMUL.FTZ R173, R0.reuse, R173 ;  /* 0x000000ad00ad7220 */ /* 0x040fe20000410000 */
[----:B------:R-:W-:Y:S01]  /*1eed0*/  FMUL.FTZ R170, R0, R175 ;  /* 0x000000af00aa7220 */ /* 0x000fe20000410000 */
[----:B------:R-:W-:Y:S01]  /*1eee0*/  FFMA.FTZ R112, R169, R36, R24 ;  /* 0x00000024a9707223 */ /* 0x000fe20000010018 */
[----:B------:R-:W-:Y:S01]  /*1eef0*/  FFMA.FTZ R171, R168, R37, R25 ;  /* 0x00000025a8ab7223 */ /* 0x000fe20000010019 */
[----:B------:R-:W-:Y:S01]  /*1ef00*/  FFMA.FTZ R0, R111, R40, R20 ;  /* 0x000000286f007223 */ /* 0x000fe20000010014 */
[----:B------:R-:W-:Y:S01]  /*1ef10*/  FFMA.FTZ R113, R114, R41, R21 ;  /* 0x0000002972717223 */ /* 0x000fe20000010015 */
[----:B0-----:R-:W-:Y:S01]  /*1ef20*/  IMAD.WIDE.U32 R162, R154, 0x10, R108 ;  /* 0x000000109aa27825 */ /* 0x001fe200078e006c */
[----:B------:R-:W-:-:S03]  /*1ef30*/  F2FP.BF16.F32.PACK_AB R109, R167, R110 ;  /* 0x0000006ea76d723e */ /* 0x000fc600000010ff */
[----:B------:R-:W-:Y:S01]  /*1ef40*/  FFMA.FTZ R169, R169, R28, R16 ;  /* 0x0000001ca9a97223 */ /* 0x000fe20000010010 */
[----:B------:R-:W-:Y:S01]  /*1ef50*/  F2FP.BF16.F32.PACK_AB R110, R171, R112 ;  /* 0x00000070ab6e723e */ /* 0x000fe200000010ff */
[----:B------:R-:W-:Y:S01]  /*1ef60*/  FFMA.FTZ R112, R111, R32, R12 ;  /* 0x000000206f707223 */ /* 0x000fe2000001000c */
[----:B------:R-:W-:Y:S01]  /*1ef70*/  F2FP.BF16.F32.PACK_AB R108, R113, R0 ;  /* 0x00000000716c723e */ /* 0x000fe200000010ff */
[----:B------:R-:W-:Y:S01]  /*1ef80*/  FFMA.FTZ R113, R115, R34, R14 ;  /* 0x0000002273717223 */ /* 0x000fe2000001000e */
[C---:B------:R-:W-:Y:S01]  /*1ef90*/  FFMA.FTZ R111, R173.reuse, R38, R26 ;  /* 0x00000026ad6f7223 */ /* 0x040fe2000001001a */
[C---:B------:R-:W-:Y:S01]  /*1efa0*/  FFMA.FTZ R0, R170.reuse, R39, R27 ;  /* 0x00000027aa007223 */ /* 0x040fe2000001001b */
[----:B------:R-:W-:Y:S01]  /*1efb0*/  FFMA.FTZ R115, R173, R30, R18 ;  /* 0x0000001ead737223 */ /* 0x000fe20000010012 */
[----:B------:R-:W-:Y:S01]  /*1efc0*/  FFMA.FTZ R170, R170, R31, R19 ;  /* 0x0000001faaaa7223 */ /* 0x000fe20000010013 */
[----:B------:R-:W-:Y:S01]  /*1efd0*/  FFMA.FTZ R168, R168, R29, R17 ;  /* 0x0000001da8a87223 */ /* 0x000fe20000010011 */
[----:B------:R-:W-:Y:S01]  /*1efe0*/  FFMA.FTZ R166, R166, R35, R15 ;  /* 0x00000023a6a67223 */ /* 0x000fe2000001000f */
[----:B------:R-:W-:Y:S01]  /*1eff0*/  FFMA.FTZ R167, R114, R33, R13 ;  /* 0x0000002172a77223 */ /* 0x000fe2000001000d */
[----:B-1----:R-:W-:Y:S01]  /*1f000*/  IMAD.WIDE.U32 R160, R154, 0x10, R160 ;  /* 0x000000109aa07825 */ /* 0x002fe200078e00a0 */
[----:B------:R-:W-:-:S02]  /*1f010*/  F2FP.BF16.F32.PACK_AB R111, R0, R111 ;  /* 0x0000006f006f723e */ /* 0x000fc400000010ff */
[----:B------:R-:W-:Y:S02]  /*1f020*/  F2FP.BF16.F32.PACK_AB R115, R170, R115 ;  /* 0x00000073aa73723e */ /* 0x000fe400000010ff */
[----:B------:R-:W-:Y:S01]  /*1f030*/  F2FP.BF16.F32.PACK_AB R114, R168, R169 ;  /* 0x000000a9a872723e */ /* 0x000fe200000010ff */
[----:B------:R3:W-:Y:S01]  /*1f040*/  STG.E.128 desc[UR6][R160.64], R108 ;  /* 0x0000006ca0007986 */ /* 0x0007e2000c101d06 */
[----:B------:R-:W-:Y:S02]  /*1f050*/  F2FP.BF16.F32.PACK_AB R113, R166, R113 ;  /* 0x00000071a671723e */ /* 0x000fe400000010ff */
[----:B------:R-:W-:-:S05]  /*1f060*/  F2FP.BF16.F32.PACK_AB R112, R167, R112 ;  /* 0x00000070a770723e */ /* 0x000fca00000010ff */
[----:B------:R3:W-:Y:S02]  /*1f070*/  STG.E.128 desc[UR6][R162.64], R112 ;  /* 0x00000070a2007986 */ /* 0x0007e4000c101d06 */
.L_x_3958:
[----:B------:R-:W-:Y:S05]  /*1f080*/  BSYNC.RECONVERGENT B0 ;  /* 0x0000000000007941 */ /* 0x000fea0003800200 */
.L_x_3957:
[----:B0123--:R-:W0:Y:S02]  /*1f090*/  LDC.64 R108, c[0x0][0x380] ;  /* 0x0000e000ff6c7b82 */ /* 0x00fe240000000a00 */
[----:B0-----:R-:W-:-:S05]  /*1f0a0*/  IMAD R116, R108, 0x4, R116 ;  /* 0x000000046c747824 */ /* 0x001fca00078e0274 */
[----:B------:R-:W-:-:S13]  /*1f0b0*/  ISETP.GE.AND P0, PT, R116, R109, PT ;  /* 0x0000006d7400720c */ /* 0x000fda0003f06270 */
[----:B------:R-:W-:Y:S05]  /*1f0c0*/  @!P0 BRA `(.L_x_3959) ;  /* 0xfffffe2400e88947 */ /* 0x000fea000383ffff */
[----:B------:R-:W-:Y:S05]  /*1f0d0*/  EXIT ;  /* 0x000000000000794d */ /* 0x000fea0003800000 */
.L_x_3952:
        /* <DEDUP_REMOVED lines=8> */
.L_x_3961:
[----:B------:R-:W-:Y:S05]  /*1f160*/  BSYNC B0 ;  /* 0x0000000000007941 */ /* 0x000fea0003800000 */
.L_x_3960:
        /* <DEDUP_REMOVED lines=9> */
.L_x_3962:
[----:B------:R-:W-:Y:S02]  /*1f200*/  IMAD.MOV.U32 R160, RZ, RZ, 0x4 ;  /* 0x00000004ffa07424 */ /* 0x000fe400078e00ff */
[----:B------:R-:W-:-:S04]  /*1f210*/  IMAD.MOV.U32 R109, RZ, RZ, R115 ;  /* 0x000000ffff6d7224 */ /* 0x000fc800078e0073 */
[----:B------:R-:W-:-:S05]  /*1f220*/  FADD.FTZ R111, R110, R109 ;  /* 0x0000006d6e6f7221 */ /* 0x000fca0000010000 */
[----:B------:R-:W-:-:S07]  /*1f230*/  MOV R161, R111 ;  /* 0x0000006f00a17202 */ /* 0x000fce0000000f00 */
[----:B------:R-:W-:Y:S05]  /*1f240*/  WARPSYNC.COLLECTIVE R114, `(.L_x_3963) ;  /* 0x0000000072087348 */ /* 0x000fea0003c00000 */
[----:B------:R0:W1:Y:S02]  /*1f250*/  SHFL.BFLY P5, R115, R161, R160, R163 ;  /* 0x0c0000a0a1737389 */ /* 0x00006400000a00a3 */
[----:B01----:R-:W-:Y:S05]  /*1f260*/  ENDCOLLECTIVE ;  /* 0x000000000000791b */ /* 0x003fea0003800000 */
.L_x_3963:
[----:B------:R-:W-:Y:S01]  /*1f270*/  HFMA2 R160, -RZ, RZ, 0, 4.76837158203125e-07 ;  /* 0x00000008ffa07431 */ /* 0x000fe200000001ff */
[----:B------:R-:W-:-:S05]  /*1f280*/  MOV R108, R115 ;  /* 0x00000073006c7202 */ /* 0x000fca0000000f00 */
[----:B------:R-:W-:-:S04]  /*1f290*/  FADD.FTZ R112, R111, R108 ;  /* 0x0000006c6f707221 */ /* 0x000fc80000010000 */
[----:B------:R-:W-:-:S07]  /*1f2a0*/  IMAD.MOV.U32 R161, RZ, RZ, R112 ;  /* 0x000000ffffa17224 */ /* 0x000fce00078e0070 */
[----:B------:R-:W-:Y:S05]  /*1f2b0*/  WARPSYNC.COLLECTIVE R114, `(.L_x_3964) ;  /* 0x0000000072087348 */ /* 0x000fea0003c00000 */
[----:B------:R0:W1:Y:S02]  /*1f2c0*/  SHFL.BFLY P5, R115, R161, R160, R163 ;  /* 0x0c0000a0a1737389 */ /* 0x00006400000a00a3 */
[----:B01----:R-:W-:Y:S05]  /*1f2d0*/  ENDCOLLECTIVE ;  /* 0x000000000000791b */ /* 0x003fea0003800000 */
.L_x_3964:
        /* <DEDUP_REMOVED lines=8> */
.L_x_3965:
        /* <DEDUP_REMOVED lines=52> */
[----:B------:R-:W-:-:S04]  /*1f6a0*/  @P3 FFMA.FTZ R0, R110, R110, R113 ;  /* 0x0000006e6e003223 */ /* 0x000fc80000010071 */
[----:B------:R-:W-:-:S07]  /*1f6b0*/  IMAD.MOV.U32 R161, RZ, RZ, R0 ;  /* 0x000000ffffa17224 */ /* 0x000fce00078e0000 */
[----:B------:R-:W-:Y:S05]  /*1f6c0*/  WARPSYNC.COLLECTIVE R114, `(.L_x_3966) ;  /* 0x0000000072087348 */ /* 0x000fea0003c00000 */
[----:B------:R0:W1:Y:S02]  /*1f6d0*/  SHFL.BFLY P5, R115, R161, R160, R163 ;  /* 0x0c0000a0a1737389 */ /* 0x00006400000a00a3 */
[----:B01----:R-:W-:Y:S05]  /*1f6e0*/  ENDCOLLECTIVE ;  /* 0x000000000000791b */ /* 0x003fea0003800000 */
.L_x_3966:
[----:B------:R-:W-:Y:S02]  /*1f6f0*/  IMAD.MOV.U32 R160, RZ, RZ, 0x2 ;  /* 0x00000002ffa07424 */ /* 0x000fe400078e00ff */
[----:B------:R-:W-:-:S04]  /*1f700*/  IMAD.MOV.U32 R111, RZ, RZ, R115 ;  /* 0x000000ffff6f7224 */ /* 0x000fc800078e0073 */
[----:B------:R-:W-:-:S05]  /*1f710*/  FADD.FTZ R111, R0, R111 ;  /* 0x0000006f006f7221 */ /* 0x000fca0000010000 */
[----:B------:R-:W-:-:S07]  /*1f720*/  MOV R161, R111 ;  /* 0x0000006f00a17202 */ /* 0x000fce0000000f00 */
[----:B------:R-:W-:Y:S05]  /*1f730*/  WARPSYNC.COLLECTIVE R114, `(.L_x_3967) ;  /* 0x0000000072087348 */ /* 0x000fea0003c00000 */
[----:B------:R0:W1:Y:S02]  /*1f740*/  SHFL.BFLY P5, R115, R161, R160, R163 ;  /* 0x0c0000a0a1737389 */ /* 0x00006400000a00a3 */
[----:B01----:R-:W-:Y:S05]  /*1f750*/  ENDCOLLECTIVE ;  /* 0x000000000000791b */ /* 0x003fea0003800000 */
.L_x_3967:
[----:B------:R-:W-:Y:S01]  /*1f760*/  HFMA2 R160, -RZ, RZ, 0, 2.384185791015625e-07 ;  /* 0x00000004ffa07431 */ /* 0x000fe200000001ff */
[----:B------:R-:W-:-:S05]  /*1f770*/  MOV R110, R115 ;  /* 0x00000073006e7202 */ /* 0x000fca0000000f00 */
[----:B------:R-:W-:-:S04]  /*1f780*/  FADD.FTZ R110, R111, R110 ;  /* 0x0000006e6f6e7221 */ /* 0x000fc80000010000 */
[----:B------:R-:W-:-:S07]  /*1f790*/  IMAD.MOV.U32 R161, RZ, RZ, R110 ;  /* 0x000000ffffa17224 */ /* 0x000fce00078e006e */
[----:B------:R-:W-:Y:S05]  /*1f7a0*/  WARPSYNC.COLLECTIVE R114, `(.L_x_3968) ;  /* 0x0000000072087348 */ /* 0x000fea0003c00000 */
[----:B------:R0:W1:Y:S02]  /*1f7b0*/  SHFL.BFLY P5, R115, R161, R160, R163 ;  /* 0x0c0000a0a1737389 */ /* 0x00006400000a00a3 */
[----:B01----:R-:W-:Y:S05]  /*1f7c0*/  ENDCOLLECTIVE ;  /* 0x000000000000791b */ /* 0x003fea0003800000 */
.L_x_3968:
[----:B------:R-:W-:Y:S02]  /*1f7d0*/  IMAD.MOV.U32 R160, RZ, RZ, 0x8 ;  /* 0x00000008ffa07424 */ /* 0x000fe400078e00ff */
[----:B------:R-:W-:-:S04]  /*1f7e0*/  IMAD.MOV.U32 R113, RZ, RZ, R115 ;  /* 0x000000ffff717224 */ /* 0x000fc800078e0073 */
[----:B------:R-:W-:-:S05]  /*1f7f0*/  FADD.FTZ R113, R110, R113 ;  /* 0x000000716e717221 */ /* 0x000fca0000010000 */
[----:B------:R-:W-:-:S07]  /*1f800*/  MOV R161, R113 ;  /* 0x0000007100a17202 */ /* 0x000fce0000000f00 */
[----:B------:R-:W-:Y:S05]  /*1f810*/  WARPSYNC.COLLECTIVE R114, `(.L_x_3969) ;  /* 0x0000000072087348 */ /* 0x000fea0003c00000 */
[----:B------:R0:W1:Y:S02]  /*1f820*/  SHFL.BFLY P5, R115, R161, R160, R163 ;  /* 0x0c0000a0a1737389 */ /* 0x00006400000a00a3 */
[----:B01----:R-:W-:Y:S05]  /*1f830*/  ENDCOLLECTIVE ;  /* 0x000000000000791b */ /* 0x003fea0003800000 */
.L_x_3969:
[----:B------:R-:W-:Y:S01]  /*1f840*/  HFMA2 R160, -RZ, RZ, 0, 9.5367431640625e-07 ;  /* 0x00000010ffa07431 */ /* 0x000fe200000001ff */
[----:B------:R-:W-:-:S05]  /*1f850*/  MOV R112, R115 ;  /* 0x0000007300707202 */ /* 0x000fca0000000f00 */
[----:B------:R-:W-:-:S04]  /*1f860*/  FADD.FTZ R112, R113, R112 ;  /* 0x0000007071707221 */ /* 0x000fc80000010000 */
[----:B------:R-:W-:-:S07]  /*1f870*/  IMAD.MOV.U32 R161, RZ, RZ, R112 ;  /* 0x000000ffffa17224 */ /* 0x000fce00078e0070 */
[----:B------:R-:W-:Y:S05]  /*1f880*/  WARPSYNC.COLLECTIVE R114, `(.L_x_3970) ;  /* 0x0000000072087348 */ /* 0x000fea0003c00000 */
[----:B------:R0:W1:Y:S02]  /*1f890*/  SHFL.BFLY P5, R115, R161, R160, R163 ;  /* 0x0c0000a0a1737389 */ /* 0x00006400000a00a3 */
[----:B01----:R-:W-:Y:S05]  /*1f8a0*/  ENDCOLLECTIVE ;  /* 0x000000000000791b */ /* 0x003fea0003800000 */
.L_x_3970:
[----:B------:R-:W-:Y:S05]  /*1f8b0*/  BRA `(.L_x_3971) ;  /* 0xffffffec00647947 */ /* 0x000fea000383ffff */
.L_x_3972:
        /* <DEDUP_REMOVED lines=12> */
.L_x_17365:


//--------------------- .text._ZN10layer_norm31ln_parallel_residual_fwd_kernelINS_13Kernel_traitsIf13__nv_bfloat16S2_S2_fjLj768ELj1ELj4ELj1ELj16ENS_18Kernel_traits_baseILj768EfS2_S2_S2_fjLj128EEEEELb1ELb0ELb1EEEvNS_9FwdParamsE --------------------------
	.section	.text._ZN10layer_norm31ln_parallel_residual_fwd_kernelINS_13Kernel_traitsIf13__nv_bfloat16S2_S2_fjLj768ELj1ELj4ELj1ELj16ENS_18Kernel_traits_baseILj768EfS2_S2_S2_fjLj128EEEEELb1ELb0ELb1EEEvNS_9FwdParamsE,"ax",@progbits
	.align	128
        .global         _ZN10layer_norm31ln_parallel_residual_fwd_kernelINS_13Kernel_traitsIf13__nv_bfloat16S2_S2_fjLj768ELj1ELj4ELj1ELj16ENS_18Kernel_traits_baseILj768EfS2_S2_S2_fjLj128EEEEELb1ELb0ELb1EEEvNS_9FwdParamsE
        .type           _ZN10layer_norm31ln_parallel_residual_fwd_kernelINS_13Kernel_traitsIf13__nv_bfloat16S2_S2_fjLj768ELj1ELj4ELj1ELj16ENS_18Kernel_traits_baseILj768EfS2_S2_S2_fjLj128EEEEELb1ELb0ELb1EEEvNS_9FwdParamsE,@function
        .size           _ZN10layer_norm31ln_parallel_residual_fwd_kernelINS_13Kernel_traitsIf13__nv_bfloat16S2_S2_fjLj768ELj1ELj4ELj1ELj16ENS_18Kernel_traits_baseILj768EfS2_S2_S2_fjLj128EEEEELb1ELb0ELb1EEEvNS_9FwdParamsE,(.L_x_17366 - _ZN10layer_norm31ln_parallel_residual_fwd_kernelINS_13Kernel_traitsIf13__nv_bfloat16S2_S2_fjLj768ELj1ELj4ELj1ELj16ENS_18Kernel_traits_baseILj768EfS2_S2_S2_fjLj128EEEEELb1ELb0ELb1EEEvNS_9FwdParamsE)
        .other          _ZN10layer_norm31ln_parallel_residual_fwd_kernelINS_13Kernel_traitsIf13__nv_bfloat16S2_S2_fjLj768ELj1ELj4ELj1ELj16ENS_18Kernel_traits_baseILj768EfS2_S2_S2_fjLj128EEEEELb1ELb0ELb1EEEvNS_9FwdParamsE,@"STO_CUDA_ENTRY STV_DEFAULT"
_ZN10layer_norm31ln_parallel_residual_fwd_kernelINS_13Kernel_traitsIf13__nv_bfloat16S2_S2_fjLj768ELj1ELj4ELj1ELj16ENS_18Kernel_traits_baseILj768EfS2_S2_S2_fjLj128EEEEELb1ELb0ELb1EEEvNS_9FwdParamsE:
.text._ZN10layer_norm31ln_parallel_residual_fwd_kernelINS_13Kernel_traitsIf13__nv_bfloat16S2_S2_fjLj768ELj1ELj4ELj1ELj16ENS_18Kernel_traits_baseILj768EfS2_S2_S2_fjLj128EEEEELb1ELb0ELb1EEEvNS_9FwdParamsE:
        /* <DEDUP_REMOVED lines=13> */
[----:B0-----:R-:W-:Y:S01]  /*00d0*/  IMAD.U32 R2, RZ, RZ, UR4 ;  /* 0x00000004ff027e24 */ /* 0x001fe2000f8e00ff */
[----:B------:R-:W-:-:S06]  /*00e0*/  MOV R3, UR5 ;  /* 0x0000000500037c02 */ /* 0x000fcc0008000f00 */
[----:B------:R-:W2:Y:S01]  /*00f0*/  @P0 LDG.E.64 R2, desc[UR6][R2.64] ;  /* 0x0000000602020981 */ /* 0x000ea2000c1e1b00 */
[----:B------:R-:W0:Y:S01]  /*0100*/  S2UR UR5, SR_CTAID.X ;  /* 0x00000000000579c3 */ /* 0x000e220000002500 */
[----:B-----5:R-:W-:Y:S01]  /*0110*/  UISETP.NE.U32.AND UP0, UPT, UR8, URZ, UPT ;  /* 0x000000ff0800728c */ /* 0x020fe2000bf05070 */
[----:B----4-:R-:W-:-:S03]  /*0120*/  SHF.R.U32.HI R114, RZ, 0x5, R113 ;  /* 0x00000005ff727819 */ /* 0x010fc60000011671 */
[----:B------:R-:W-:-:S03]  /*0130*/  UISETP.NE.AND.EX UP0, UPT, UR9, URZ, UPT, UP0 ;  /* 0x000000ff0900728c */ /* 0x000fc6000bf05300 */
[----:B------:R-:W3:Y:S01]  /*0140*/  LDC R112, c[0x0][0x360] ;  /* 0x0000d800ff707b82 */ /* 0x000ee20000000800 */
[----:B0-----:R-:W-:-:S06]  /*0150*/  USHF.L.U32 UR4, UR5, 0x2, URZ ;  /* 0x0000000205047899 */ /* 0x001fcc00080006ff */
[----:B------:R-:W-:Y:S01]  /*0160*/  LOP3.LUT R114, R114, UR4, RZ, 0xfc, !PT ;  /* 0x0000000472727c12 */ /* 0x000fe2000f8efcff */
[----:B---3--:R-:W-:Y:S01]  /*0170*/  IMAD R112, R112, UR5, R113 ;  /* 0x0000000570707c24 */ /* 0x008fe2000f8e0271 */
[----:B------:R-:W-:Y:S02]  /*0180*/  LOP3.LUT R113, R113, 0x1f, RZ, 0xc0, !PT ;  /* 0x0000001f71717812 */ /* 0x000fe400078ec0ff */
[----:B-1----:R-:W-:-:S05]  /*0190*/  @P0 IADD3 R172, P1, PT, R4, R7, RZ ;  /* 0x0000000704ac0210 */ /* 0x002fca0007f3e0ff */
[----:B------:R-:W-:Y:S02]  /*01a0*/  @P0 IMAD.X R173, RZ, RZ, R5, P1 ;  /* 0x000000ffffad0224 */ /* 0x000fe400008e0605 */
[C---:B--2---:R-:W-:Y:S01]  /*01b0*/  VIADD R108, R2.reuse, 0x9e3779b9 ;  /* 0x9e3779b9026c7836 */ /* 0x044fe20000000000 */
[C---:B------:R-:W-:Y:S01]  /*01c0*/  IADD3 R110, PT, PT, R3.reuse, 0x76cf5d0a, RZ ;  /* 0x76cf5d0a036e7810 */ /* 0x040fe20007ffe0ff */
[C---:B------:R-:W-:Y:S01]  /*01d0*/  VIADD R109, R2.reuse, 0x3c6ef372 ;  /* 0x3c6ef372026d7836 */ /* 0x040fe20000000000 */
[C---:B------:R-:W-:Y:S01]  /*01e0*/  IADD3 R116, PT, PT, R3.reuse, -0x126145ec, RZ ;  /* 0xed9eba1403747810 */ /* 0x040fe20007ffe0ff */
[C---:B------:R-:W-:Y:S01]  /*01f0*/  VIADD R115, R2.reuse, 0xdaa66d2b ;  /* 0xdaa66d2b02737836 */ /* 0x040fe20000000000 */
[C---:B------:R-:W-:Y:S01]  /*0200*/  IADD3 R123, PT, PT, R2.reuse, 0x5384540f, RZ ;  /* 0x5384540f027b7810 */ /* 0x040fe20007ffe0ff */
[C---:B------:R-:W-:Y:S01]  /*0210*/  VIADD R111, R3.reuse, 0x32370b8f ;  /* 0x32370b8f036f7836 */ /* 0x040fe20000000000 */
[C---:B------:R-:W-:Y:S01]  /*0220*/  IADD3 R126, PT, PT, R2.reuse, -0x700cb87f, RZ ;  /* 0x8ff34781027e7810 */ /* 0x040fe20007ffe0ff */
[----:B------:R-:W-:Y:S01]  /*0230*/  VIADD R118, R2, 0x78dde6e4 ;  /* 0x78dde6e402767836 */ /* 0x000fe20000000000 */
[--C-:B------:R-:W-:Y:S01]  /*0240*/  SHF.R.U64 R171, R172, 0x2, R173.reuse ;  /* 0x00000002acab7819 */ /* 0x100fe200000012ad */
[----:B------:R-:W-:Y:S01]  /*0250*/  VIADD R120, R2, 0x1715609d ;  /* 0x1715609d02787836 */ /* 0x000fe20000000000 */
[----:B------:R-:W-:Y:S01]  /*0260*/  SHF.R.U32.HI R119, RZ, 0x2, R173 ;  /* 0x00000002ff777819 */ /* 0x000fe200000116ad */
[----:B------:R-:W-:-:S02]  /*0270*/  VIADD R121, R3, 0xa9066899 ;  /* 0xa906689903797836 */ /* 0x000fc40000000000 */
[C---:B------:R-:W-:Y:S02]  /*0280*/  VIADD R122, R2.reuse, 0xb54cda56 ;  /* 0xb54cda56027a7836 */ /* 0x040fe40000000000 */
[C---:B------:R-:W-:Y:S02]  /*0290*/  VIADD R124, R3.reuse, 0x1fd5c5a3 ;  /* 0x1fd5c5a3037c7836 */ /* 0x040fe40000000000 */
[----:B------:R-:W-:Y:S02]  /*02a0*/  VIADD R125, R2, 0xf1bbcdc8 ;  /* 0xf1bbcdc8027d7836 */ /* 0x000fe40000000000 */
[C---:B------:R-:W-:Y:S02]  /*02b0*/  VIADD R117, R3.reuse, 0xdb3d7428 ;  /* 0xdb3d742803757836 */ /* 0x040fe40000000000 */
[----:B------:R-:W-:Y:S01]  /*02c0*/  VIADD R127, R3, 0x96a522ad ;  /* 0x96a522ad037f7836 */ /* 0x000fe20000000000 */
[----:B------:R-:W-:Y:S06]  /*02d0*/  BRA.U UP0, `(.L_x_3973) ;  /* 0x0000000500187547 */ /* 0x000fec000b800000 */
        /* <DEDUP_REMOVED lines=45> */
.L_x_3974:
        /* <DEDUP_REMOVED lines=25> */
.L_x_3973:
        /* <DEDUP_REMOVED lines=37> */
.L_x_3976:
        /* <DEDUP_REMOVED lines=11> */
[----:B------:R-:W5:Y:S04]  /*0a40*/  LDG.E.128 R56, desc[UR6][R4.64+0x810] ;  /* 0x0008100604387981 */ /* 0x000f68000c1e1d00 */
[----:B------:R-:W5:Y:S04]  /*0a50*/  LDG.E.128 R80, desc[UR6][R6.64] ;  /* 0x0000000606507981 */ /* 0x000f68000c1e1d00 */
        /* <DEDUP_REMOVED lines=22> */
[----:B0-----:R-:W-:-:S07]  /*0bc0*/  CS2R R8, SRZ ;  /* 0x0000000000087805 */ /* 0x001fce000001ff00 */
.L_x_3975:
[----:B------:R-:W1:Y:S02]  /*0bd0*/  LDCU UR4, c[0x0][0x384] ;  /* 0x00007080ff0477ac */ /* 0x000e640008000800 */
[----:B-1----:R-:W-:-:S13]  /*0be0*/  ISETP.GE.AND P0, PT, R114, UR4, PT ;  /* 0x0000000472007c0c */ /* 0x002fda000bf06270 */
[----:B------:R-:W-:Y:S05]  /*0bf0*/  @P0 EXIT ;  /* 0x000000000000094d */ /* 0x000fea0003800000 */
[----:B------:R-:W-:Y:S01]  /*0c00*/  IMAD.HI.U32 R0, R112, -0x326172a9, RZ ;  /* 0xcd9e8d5770007827 */ /* 0x000fe200078e00ff */
[----:B------:R-:W1:Y:S01]  /*0c10*/  LDCU.64 UR4, c[0x0][0x398] ;  /* 0x00007300ff0477ac */ /* 0x000e620008000a00 */
[----:B------:R-:W-:Y:S02]  /*0c20*/  LOP3.LUT R172, R172, 0x3, RZ, 0xc0, !PT ;  /* 0x00000003acac7812 */ /* 0x000fe400078ec0ff */
[----:B0---4-:R-:W-:Y:S01]  /*0c30*/  IMAD.HI.U32 R5, R171, -0x2daee0ad, RZ ;  /* 0xd2511f53ab057827 */ /* 0x011fe200078e00ff */
[----:B------:R-:W-:Y:S01]  /*0c40*/  LOP3.LUT R0, R119, R0, R2, 0x96, !PT ;  /* 0x0000000077007212 */ /* 0x000fe200078e9602 */
[----:B------:R-:W0:Y:S02]  /*0c50*/  LDCU UR11, c[0x0][0x404] ;  /* 0x00008080ff0b77ac */ /* 0x000e240008000800 */
[----:B------:R-:W-:Y:S01]  /*0c60*/  IMAD R7, R112, -0x326172a9, RZ ;  /* 0xcd9e8d5770077824 */ /* 0x000fe200078e02ff */
[----:B------:R-:W-:Y:S01]  /*0c70*/  LOP3.LUT R5, R5, R3, RZ, 0x3c, !PT ;  /* 0x0000000305057212 */ /* 0x000fe200078e3cff */
[----:B------:R-:W-:Y:S01]  /*0c80*/  IMAD R105, R171, -0x2daee0ad, RZ ;  /* 0xd2511f53ab697824 */ /* 0x000fe200078e02ff */
[----:B------:R-:W2:Y:S01]  /*0c90*/  LDCU UR12, c[0x0][0x408] ;  /* 0x00008100ff0c77ac */ /* 0x000ea20008000800 */
[----:B------:R-:W-:Y:S01]  /*0ca0*/  IMAD.HI.U32 R6, R0, -0x2daee0ad, RZ ;  /* 0xd2511f5300067827 */ /* 0x000fe200078e00ff */
[----:B------:R-:W3:Y:S03]  /*0cb0*/  LDCU.U8 UR10, c[0x0][0x410] ;  /* 0x00008200ff0a77ac */ /* 0x000ee60008000000 */
[----:B------:R-:W-:-:S02]  /*0cc0*/  VIADD R104, R3, 0xbb67ae85 ;  /* 0xbb67ae8503687836 */ /* 0x000fc40000000000 */
[C---:B------:R-:W-:Y:S01]  /*0cd0*/  IMAD.HI.U32 R4, R5.reuse, -0x326172a9, RZ ;  /* 0xcd9e8d5705047827 */ /* 0x040fe200078e00ff */
[----:B-1----:R-:W-:Y:S02]  /*0ce0*/  UISETP.NE.U32.AND UP0, UPT, UR4, URZ, UPT ;  /* 0x000000ff0400728c */ /* 0x002fe4000bf05070 */
[----:B------:R-:W-:Y:S01]  /*0cf0*/  LOP3.LUT R6, R104, R105, R6, 0x96, !PT ;  /* 0x0000006968067212 */ /* 0x000fe200078e9606 */
[----:B------:R-:W-:Y:S01]  /*0d00*/  IMAD R104, R5, -0x326172a9, RZ ;  /* 0xcd9e8d5705687824 */ /* 0x000fe200078e02ff */
[----:B------:R-:W-:Y:S01]  /*0d10*/  LOP3.LUT R4, R108, R7, R4, 0x96, !PT ;  /* 0x000000076c047212 */ /* 0x000fe200078e9604 */
[----:B------:R-:W-:Y:S01]  /*0d20*/  IMAD R7, R0, -0x2daee0ad, RZ ;  /* 0xd2511f5300077824 */ /* 0x000fe200078e02ff */
[----:B------:R-:W-:Y:S01]  /*0d30*/  UISETP.NE.AND.EX UP0, UPT, UR5, URZ, UPT, UP0 ;  /* 0x000000ff0500728c */ /* 0x000fe2000bf05300 */
[----:B------:R-:W-:Y:S01]  /*0d40*/  IMAD.HI.U32 R5, R6, -0x326172a9, RZ ;  /* 0xcd9e8d5706057827 */ /* 0x000fe200078e00ff */
[----:B------:R-:W1:Y:S03]  /*0d50*/  LDCU UR4, c[0x0][0x388] ;  /* 0x00007100ff0477ac */ /* 0x000e660008000800 */
[C---:B------:R-:W-:Y:S01]  /*0d60*/  IMAD.HI.U32 R0, R4.reuse, -0x2daee0ad, RZ ;  /* 0xd2511f5304007827 */ /* 0x040fe200078e00ff */
[----:B------:R-:W-:Y:S01]  /*0d70*/  LOP3.LUT R5, R109, R104, R5, 0x96, !PT ;  /* 0x000000686d057212 */ /* 0x000fe200078e9605 */
[----:B------:R-:W4:Y:S01]  /*0d80*/  LDCU UR5, c[0x0][0x448] ;  /* 0x00008900ff0577ac */ /* 0x000f220008000800 */
[----:B------:R-:W-:Y:S01]  /*0d90*/  PLOP3.LUT P0, PT, PT, PT, UP0, 0x80, 0x8 ;  /* 0x000000000008781c */ /* 0x000fe20003f0f008 */
[----:B------:R-:W-:Y:S01]  /*0da0*/  IMAD R104, R4, -0x2daee0ad, RZ ;  /* 0xd2511f5304687824 */ /* 0x000fe200078e02ff */
[----:B------:R-:W-:Y:S01]  /*0db0*/  LOP3.LUT R0, R110, R7, R0, 0x96, !PT ;  /* 0x000000076e007212 */ /* 0x000fe200078e9600 */
[----:B------:R-:W-:Y:S01]  /*0dc0*/  IMAD.HI.U32 R7, R5, -0x2daee0ad, RZ ;  /* 0xd2511f5305077827 */ /* 0x000fe200078e00ff */
[----:B------:R-:W0:Y:S03]  /*0dd0*/  LDCU.64 UR8, c[0x0][0x3a0] ;  /* 0x00007400ff0877ac */ /* 0x000e260008000a00 */
[----:B------:R-:W-:Y:S01]  /*0de0*/  IMAD R6, R6, -0x326172a9, RZ ;  /* 0xcd9e8d5706067824 */ /* 0x000fe200078e02ff */
[----:B------:R-:W-:Y:S01]  /*0df0*/  LOP3.LUT R7, R111, R104, R7, 0x96, !PT ;  /* 0x000000686f077212 */ /* 0x000fe200078e9607 */
[----:B------:R-:W-:-:S05]  /*0e00*/  IMAD.HI.U32 R4, R0, -0x326172a9, RZ ;  /* 0xcd9e8d5700047827 */ /* 0x000fca00078e00ff */
        /* <DEDUP_REMOVED lines=12> */
[----:B------:R-:W-:Y:S02]  /*0ed0*/  HFMA2 R121, -RZ, RZ, 0, 0 ;  /* 0x00000000ff797431 */ /* 0x000fe400000001ff */
        /* <DEDUP_REMOVED lines=8> */
[----:B------:R-:W-:Y:S01]  /*0f60*/  IMAD.HI.U32 R7, R0, -0x2daee0ad, RZ ;  /* 0xd2511f5300077827 */ /* 0x000fe200078e00ff */
[----:B------:R-:W-:-:S03]  /*0f70*/  LOP3.LUT R6, R104, R105, R6, 0x96, !PT ;  /* 0x0000006968067212 */ /* 0x000fc600078e9606 */
[----:B------:R-:W-:Y:S02]  /*0f80*/  IMAD R104, R4, -0x2daee0ad, RZ ;  /* 0xd2511f5304687824 */ /* 0x000fe400078e02ff */
[----:B------:R-:W-:-:S03]  /*0f90*/  IMAD.HI.U32 R4, R6, -0x326172a9, RZ ;  /* 0xcd9e8d5706047827 */ /* 0x000fc600078e00ff */
[----:B------:R-:W-:Y:S01]  /*0fa0*/  LOP3.LUT R7, R124, R104, R7, 0x96, !PT ;  /* 0x000000687c077212 */ /* 0x000fe200078e9607 */
        /* <DEDUP_REMOVED lines=14> */
[----:B01234-:R-:W-:-:S07]  /*1090*/  IMAD R160, R0, -0x2daee0ad, RZ ;  /* 0xd2511f5300a07824 */ /* 0x01ffce00078e02ff */
.L_x_4347:
[----:B------:R-:W-:Y:S01]  /*10a0*/  ISETP.NE.U32.AND P1, PT, RZ, UR8, PT ;  /* 0x00000008ff007c0c */ /* 0x000fe2000bf25070 */
[----:B------:R-:W0:Y:S01]  /*10b0*/  LDC.64 R166, c[0x0][0x390] ;  /* 0x0000e400ffa67b82 */ /* 0x000e220000000a00 */
[----:B------:R-:W-:Y:S02]  /*10c0*/  IMAD R0, R114, UR4, RZ ;  /* 0x0000000472007c24 */ /* 0x000fe4000f8e02ff */
[----:B------:R-:W-:-:S03]  /*10d0*/  ISETP.NE.AND.EX P1, PT, RZ, UR9, PT, P1 ;  /* 0x00000009ff007c0c */ /* 0x000fc6000bf25310 */
[----:B-1----:R-:W-:Y:S02]  /*10e0*/  SHF.R.S32.HI R105, RZ, 0x1f, R0 ;  /* 0x0000001fff697819 */ /* 0x002fe40000011400 */
        /* <DEDUP_REMOVED lines=14> */
[C---:B------:R-:W-:Y:S01]  /*11d0*/  IADD3 R151, PT, PT, R2.reuse, -0xe443238, RZ ;  /* 0xf1bbcdc802977810 */ /* 0x040fe20007ffe0ff */
[C---:B------:R-:W-:Y:S01]  /*11e0*/  VIADD R153, R3.reuse, 0x96a522ad ;  /* 0x96a522ad03997836 */ /* 0x040fe20000000000 */
[C---:B------:R-:W-:Y:S01]  /*11f0*/  IADD3 R147, PT, PT, R3.reuse, 0x76cf5d0a, RZ ;  /* 0x76cf5d0a03937810 */ /* 0x040fe20007ffe0ff */
[C---:B------:R-:W-:Y:S01]  /*1200*/  VIADD R152, R2.reuse, 0x78dde6e4 ;  /* 0x78dde6e402987836 */ /* 0x040fe20000000000 */
[C---:B------:R-:W-:Y:S01]  /*1210*/  IADD3 R139, PT, PT, R2.reuse, -0x4ab325aa, RZ ;  /* 0xb54cda56028b7810 */ /* 0x040fe20007ffe0ff */
[C---:B------:R-:W-:Y:S02]  /*1220*/  VIADD R150, R2.reuse, 0x9e3779b9 ;  /* 0x9e3779b902967836 */ /* 0x040fe40000000000 */
[----:B------:R-:W-:Y:S02]  /*1230*/  VIADD R149, R2, 0x1715609d ;  /* 0x1715609d02957836 */ /* 0x000fe40000000000 */
[----:B------:R-:W-:-:S02]  /*1240*/  VIADD R148, R3, 0x32370b8f ;  /* 0x32370b8f03947836 */ /* 0x000fc40000000000 */
[C---:B------:R-:W-:Y:S02]  /*1250*/  VIADD R146, R2.reuse, 0x3c6ef372 ;  /* 0x3c6ef37202927836 */ /* 0x040fe40000000000 */
[----:B------:R-:W-:Y:S02]  /*1260*/  VIADD R145, R3, 0x1fd5c5a3 ;  /* 0x1fd5c5a303917836 */ /* 0x000fe40000000000 */
[----:B------:R-:W-:Y:S02]  /*1270*/  VIADD R144, R2, 0x5384540f ;  /* 0x5384540f02907836 */ /* 0x000fe40000000000 */
[----:B------:R-:W-:Y:S01]  /*1280*/  IMAD.MOV.U32 R138, RZ, RZ, 0x2f800000 ;  /* 0x2f800000ff8a7424 */ /* 0x000fe200078e00ff */
[----:B-1----:R-:W-:Y:S06]  /*1290*/  @P0 BRA `(.L_x_3977) ;  /* 0x0000002800bc0947 */ /* 0x002fec0003800000 */
        /* <DEDUP_REMOVED lines=16> */
.L_x_3980:
        /* <DEDUP_REMOVED lines=13> */
.L_x_3982:
[----:B------:R-:W-:Y:S05]  /*1470*/  BSYNC.RECONVERGENT B1 ;  /* 0x0000000000017941 */ /* 0x000fea0003800200 */
.L_x_3981:
        /* <DEDUP_REMOVED lines=43> */
[----:B------:R-:W-:-:S07]  /*1730*/  LOP3.LUT R173, R153, R110, R157, 0x96, !PT ;  /* 0x0000006e99ad7212 */ /* 0x000fce00078e969d */
.L_x_3979:
[----:B------:R-:W-:Y:S05]  /*1740*/  BSYNC.RECONVERGENT B0 ;  /* 0x0000000000007941 */ /* 0x000fea0003800200 */
.L_x_3978:
[----:B------:R-:W-:Y:S01]  /*1750*/  I2FP.F32.U32 R111, R0 ;  /* 0x00000000006f7245 */ /* 0x000fe20000201000 */
[----:B-----5:R-:W-:Y:S01]  /*1760*/  IMAD.U32 R131, R104, 0x10000, RZ ;  /* 0x0001000068837824 */ /* 0x020fe200078e00ff */
[----:B------:R-:W-:Y:S01]  /*1770*/  MOV R136, UR12 ;  /* 0x0000000c00887c02 */ /* 0x000fe20008000f00 */
[----:B------:R-:W-:Y:S01]  /*1780*/  IMAD.U32 R0, RZ, RZ, UR11 ;  /* 0x0000000bff007e24 */ /* 0x000fe2000f8e00ff */
[----:B------:R-:W-:Y:S01]  /*1790*/  ISETP.NE.AND P2, PT, R120, 0x1, PT ;  /* 0x000000017800780c */ /* 0x000fe20003f45270 */
[----:B------:R-:W-:Y:S01]  /*17a0*/  FFMA.FTZ R111, R111, R138, 1.1641532182693481445e-10 ;  /* 0x2f0000006f6f7423 */ /* 0x000fe2000001008a */
[----:B------:R-:W-:Y:S01]  /*17b0*/  LOP3.LUT R180, R180, 0xfffffff7, RZ, 0xc0, !PT ;  /* 0xfffffff7b4b47812 */ /* 0x000fe200078ec0ff */
[----:B------:R-:W-:Y:S01]  /*17c0*/  FMUL.FTZ R131, R131, R136 ;  /* 0x0000008883837220 */ /* 0x000fe20000410000 */
[----:B------:R-:W-:Y:S01]  /*17d0*/  BSSY.RECONVERGENT B0, `(.L_x_3983) ;  /* 0x000004f000007945 */ /* 0x000fe20003800200 */
[----:B------:R-:W-:Y:S01]  /*17e0*/  PRMT R104, R104, 0x7632, R104 ;  /* 0x0000763268687816 */ /* 0x000fe20000000068 */
[----:B------:R-:W-:Y:S01]  /*17f0*/  IMAD.MOV.U32 R122, RZ, RZ, 0x2 ;  /* 0x00000002ff7a7424 */ /* 0x000fe200078e00ff */
        /* <DEDUP_REMOVED lines=17> */
.L_x_3985:
        /* <DEDUP_REMOVED lines=13> */
.L_x_3987:
[----:B------:R-:W-:Y:S05]  /*19e0*/  BSYNC.RECONVERGENT B1 ;  /* 0x0000000000017941 */ /* 0x000fea0003800200 */
.L_x_3986:
[----:B------:R-:W-:Y:S01]  /*19f0*/  IMAD.WIDE.U32 R134, R112, -0x326172a9, RZ ;  /* 0xcd9e8d5770867825 */ /* 0x000fe200078e00ff */
[----:B------:R-:W-:Y:S02]  /*1a00*/  LOP3.LUT R160, R121, R133, R3, 0x96, !PT ;  /* 0x0000008579a07212 */ /* 0x000fe400078e9603 */
[C---:B------:R-:W-:Y:S01]  /*1a10*/  IADD3 R111, PT, PT, R3.reuse, -0x4498517b, RZ ;  /* 0xbb67ae85036f7810 */ /* 0x040fe20007ffe0ff */
        /* <DEDUP_REMOVED lines=42> */
.L_x_3984:
[----:B------:R-:W-:Y:S05]  /*1cc0*/  BSYNC.RECONVERGENT B0 ;  /* 0x0000000000007941 */ /* 0x000fea0003800200 */
.L_x_3983:
[----:B------:R-:W-:Y:S01]  /*1cd0*/  I2FP.F32.U32 R111, R111 ;  /* 0x0000006f006f7245 */ /* 0x000fe20000201000 */
[----:B------:R-:W-:Y:S01]  /*1ce0*/  IMAD.U32 R131, R104, 0x10000, RZ ;  /* 0x0001000068837824 */ /* 0x000fe200078e00ff */
[----:B------:R-:W-:Y:S01]  /*1cf0*/  ISETP.NE.AND P2, PT, R122, 0x1, PT ;  /* 0x000000017a00780c */ /* 0x000fe20003f45270 */
[----:B------:R-:W-:Y:S01]  /*1d00*/  BSSY.RECONVERGENT B0, `(.L_x_3988) ;  /* 0x0000052000007945 */ /* 0x000fe20003800200 */
[----:B------:R-:W-:Y:S01]  /*1d10*/  @P1 PRMT R104, R4, 0x7632, R104 ;  /* 0x0000763204681816 */ /* 0x000fe20000000068 */
[----:B------:R-:W-:Y:S01]  /*1d20*/  FFMA.FTZ R111, R111, R138, 1.1641532182693481445e-10 ;  /* 0x2f0000006f6f7423 */ /* 0x000fe2000001008a */
[----:B------:R-:W-:Y:S01]  /*1d30*/  FMUL.FTZ R131, R131, R136 ;  /* 0x0000008883837220 */ /* 0x000fe20000410000 */
[----:B------:R-:W-:Y:S01]  /*1d40*/  LOP3.LUT R180, R180, 0xfffffffb, RZ, 0xc0, !PT ;  /* 0xfffffffbb4b47812 */ /* 0x000fe200078ec0ff */
[----:B------:R-:W-:Y:S02]  /*1d50*/  HFMA2 R132, -RZ, RZ, 0, 1.1920928955078125e-07 ;  /* 0x00000002ff847431 */ /* 0x000fe400000001ff */
[----:B------:R-:W-:Y:S01]  /*1d60*/  FSETP.GTU.FTZ.AND P0, PT, R111, R0, PT ;  /* 0x000000006f00720b */ /* 0x000fe20003f1c000 */
[----:B------:R-:W-:-:S03]  /*1d70*/  @P1 IMAD.U32 R111, R104, 0x10000, RZ ;  /* 0x00010000686f1824 */ /* 0x000fc600078e00ff */
        /* <DEDUP_REMOVED lines=15> */
.L_x_3990:
        /* <DEDUP_REMOVED lines=13> */
.L_x_3992:
[----:B------:R-:W-:Y:S05]  /*1f40*/  BSYNC.RECONVERGENT B1 ;  /* 0x0000000000017941 */ /* 0x000fea0003800200 */
.L_x_3991:
        /* <DEDUP_REMOVED lines=45> */
.L_x_3989:
[----:B------:R-:W-:Y:S05]  /*2220*/  BSYNC.RECONVERGENT B0 ;  /* 0x0000000000007941 */ /* 0x000fea0003800200 */
.L_x_3988:
[----:B------:R-:W-:Y:S01]  /*2230*/  I2FP.F32.U32 R111, R111 ;  /* 0x0000006f006f7245 */ /* 0x000fe20000201000 */
[----:B------:R-:W-:Y:S01]  /*2240*/  IMAD.U32 R131, R105, 0x10000, RZ ;  /* 0x0001000069837824 */ /* 0x000fe200078e00ff */
[----:B------:R-:W-:Y:S01]  /*2250*/  ISETP.NE.AND P2, PT, R132, 0x1, PT ;  /* 0x000000018400780c */ /* 0x000fe20003f45270 */
[----:B------:R-:W-:Y:S01]  /*2260*/  BSSY.RECONVERGENT B0, `(.L_x_3993) ;  /* 0x0000052000007945 */ /* 0x000fe20003800200 */
[----:B------:R-:W-:Y:S01]  /*2270*/  LOP3.LUT R180, R180, 0xfffffffd, RZ, 0xc0, !PT ;  /* 0xfffffffdb4b47812 */ /* 0x000fe200078ec0ff */
[----:B------:R-:W-:Y:S01]  /*2280*/  FFMA.FTZ R111, R111, R138, 1.1641532182693481445e-10 ;  /* 0x2f0000006f6f7423 */ /* 0x000fe2000001008a */
[----:B------:R-:W-:Y:S01]  /*2290*/  FMUL.FTZ R131, R131, R136 ;  /* 0x0000008883837220 */ /* 0x000fe20000410000 */
[----:B------:R-:W-:Y:S01]  /*22a0*/  PRMT R105, R105, 0x7632, R105 ;  /* 0x0000763269697816 */ /* 0x000fe20000000069 */
[----:B------:R-:W-:Y:S02]  /*22b0*/  IMAD.MOV.U32 R133, RZ, RZ, 0x2 ;  /* 0x00000002ff857424 */ /* 0x000fe400078e00ff */
[----:B------:R-:W-:-:S02]  /*22c0*/  FSETP.GTU.FTZ.AND P0, PT, R111, R0, PT ;  /* 0x000000006f00720b */ /* 0x000fc40003f1c000 */
[----:B------:R-:W-:Y:S02]  /*22d0*/  @P1 SHF.L.U32 R111, R5, 0x10, RZ ;  /* 0x00000010056f1819 */ /* 0x000fe400000006ff */
        /* <DEDUP_REMOVED lines=15> */
.L_x_3995:
        /* <DEDUP_REMOVED lines=13> */
.L_x_3997:
[----:B------:R-:W-:Y:S05]  /*24a0*/  BSYNC.RECONVERGENT B1 ;  /* 0x0000000000017941 */ /* 0x000fea0003800200 */
.L_x_3996:
        /* <DEDUP_REMOVED lines=43> */
[----:B------:R-:W-:Y:S01]  /*2760*/  IMAD.MOV.U32 R156, RZ, RZ, R158 ;  /* 0x000000ffff9c7224 */ /* 0x000fe200078e009e */
[----:B------:R-:W-:-:S07]  /*2770*/  LOP3.LUT R173, R153, R132, R159, 0x96, !PT ;  /* 0x0000008499ad7212 */ /* 0x000fce00078e969f */
.L_x_3994:
[----:B------:R-:W-:Y:S05]  /*2780*/  BSYNC.RECONVERGENT B0 ;  /* 0x0000000000007941 */ /* 0x000fea0003800200 */
.L_x_3993:
        /* <DEDUP_REMOVED lines=24> */
.L_x_4000:
        /* <DEDUP_REMOVED lines=13> */
.L_x_4002:
[----:B------:R-:W-:Y:S05]  /*29e0*/  BSYNC.RECONVERGENT B1 ;  /* 0x0000000000017941 */ /* 0x000fea0003800200 */
.L_x_4001:
        /* <DEDUP_REMOVED lines=45> */
.L_x_3999:
[----:B------:R-:W-:Y:S05]  /*2cc0*/  BSYNC.RECONVERGENT B0 ;  /* 0x0000000000007941 */ /* 0x000fea0003800200 */
.L_x_3998:
        /* <DEDUP_REMOVED lines=24> */
.L_x_4005:
        /* <DEDUP_REMOVED lines=13> */
.L_x_4007:
[----:B------:R-:W-:Y:S05]  /*2f20*/  BSYNC.RECONVERGENT B1 ;  /* 0x0000000000017941 */ /* 0x000fea0003800200 */
.L_x_4006:
        /* <DEDUP_REMOVED lines=45> */
.L_x_4004:
[----:B------:R-:W-:Y:S05]  /*3200*/  BSYNC.RECONVERGENT B0 ;  /* 0x0000000000007941 */ /* 0x000fea0003800200 */
.L_x_4003:
        /* <DEDUP_REMOVED lines=24> */
.L_x_4010:
        /* <DEDUP_REMOVED lines=13> */
.L_x_4012:
[----:B------:R-:W-:Y:S05]  /*3460*/  BSYNC.RECONVERGENT B1 ;  /* 0x0000000000017941 */ /* 0x000fea0003800200 */
.L_x_4011:
        /* <DEDUP_REMOVED lines=45> */
.L_x_4009:
[----:B------:R-:W-:Y:S05]  /*3740*/  BSYNC.RECONVERGENT B0 ;  /* 0x0000000000007941 */ /* 0x000fea0003800200 */
.L_x_4008:
        /* <DEDUP_REMOVED lines=24> */
.L_x_4015:
        /* <DEDUP_REMOVED lines=13> */
.L_x_4017:
[----:B------:R-:W-:Y:S05]  /*39a0*/  BSYNC.RECONVERGENT B1 ;  /* 0x0000000000017941 */ /* 0x000fea0003800200 */
.L_x_4016:
        /* <DEDUP_REMOVED lines=45> */
.L_x_4014:
[----:B------:R-:W-:Y:S05]  /*3c80*/  BSYNC.RECONVERGENT B0 ;  /* 0x0000000000007941 */ /* 0x000fea0003800200 */
.L_x_4013:
        /* <DEDUP_REMOVED lines=16> */
.L_x_3977:
[----:B------:R-:W-:Y:S01]  /*3d90*/  ISETP.NE.AND P0, PT, R172, 0x1, PT ;  /* 0x00000001ac00780c */ /* 0x000fe20003f05270 */
[----:B------:R-:W-:Y:S01]  /*3da0*/  BSSY.RECONVERGENT B0, `(.L_x_4019) ;  /* 0x0000049000007945 */ /* 0x000fe20003800200 */
[C---:B------:R-:W-:Y:S01]  /*3db0*/  VIADD R135, R3.reuse, 0xa9066899 ;  /* 0xa906689903877836 */ /* 0x040fe20000000000 */
[C---:B------:R-:W-:Y:S01]  /*3dc0*/  IADD3 R110, PT, PT, R3.reuse, 0x646e171e, RZ ;  /* 0x646e171e036e7810 */ /* 0x040fe20007ffe0ff */
        /* <DEDUP_REMOVED lines=15> */
.L_x_4021:
        /* <DEDUP_REMOVED lines=13> */
.L_x_4023:
[----:B------:R-:W-:Y:S05]  /*3f90*/  BSYNC.RECONVERGENT B1 ;  /* 0x0000000000017941 */ /* 0x000fea0003800200 */
.L_x_4022:
        /* <DEDUP_REMOVED lines=41> */
.L_x_4020:
[----:B------:R-:W-:Y:S05]  /*4230*/  BSYNC.RECONVERGENT B0 ;  /* 0x0000000000007941 */ /* 0x000fea0003800200 */
.L_x_4019:
[----:B------:R-:W-:Y:S01]  /*4240*/  I2FP.F32.U32 R125, R0 ;  /* 0x00000000007d7245 */ /* 0x000fe20000201000 */
[----:B------:R-:W-:Y:S01]  /*4250*/  IMAD.U32 R0, RZ, RZ, UR11 ;  /* 0x0000000bff007e24 */ /* 0x000fe2000f8e00ff */
[----:B------:R-:W-:Y:S01]  /*4260*/  ISETP.NE.AND P2, PT, R122, 0x1, PT ;  /* 0x000000017a00780c */ /* 0x000fe20003f45270 */
[----:B-----5:R-:W-:Y:S01]  /*4270*/  IMAD.U32 R127, R104, 0x10000, RZ ;  /* 0x00010000687f7824 */ /* 0x020fe200078e00ff */
[----:B------:R-:W-:Y:S01]  /*4280*/  MOV R136, UR12 ;  /* 0x0000000c00887c02 */ /* 0x000fe20008000f00 */
[----:B------:R-:W-:Y:S01]  /*4290*/  FFMA.FTZ R125, R125, R138, 1.1641532182693481445e-10 ;  /* 0x2f0000007d7d7423 */ /* 0x000fe2000001008a */
[----:B------:R-:W-:Y:S01]  /*42a0*/  LOP3.LUT R180, R180, 0xfffffff7, RZ, 0xc0, !PT ;  /* 0xfffffff7b4b47812 */ /* 0x000fe200078ec0ff */
[----:B------:R-:W-:Y:S01]  /*42b0*/  BSSY.RECONVERGENT B0, `(.L_x_4024) ;  /* 0x000004a000007945 */ /* 0x000fe20003800200 */
[----:B------:R-:W-:Y:S01]  /*42c0*/  PRMT R120, R104, 0x7632, R120 ;  /* 0x0000763268787816 */ /* 0x000fe20000000078 */
[----:B------:R-:W-:Y:S01]  /*42d0*/  FMUL.FTZ R118, R127, R136 ;  /* 0x000000887f767220 */ /* 0x000fe20000410000 */
[----:B------:R-:W-:Y:S01]  /*42e0*/  FSETP.GTU.FTZ.AND P0, PT, R125, R0, PT ;  /* 0x000000007d00720b */ /* 0x000fe20003f1c000 */
[----:B------:R-:W-:-:S02]  /*42f0*/  IMAD.MOV.U32 R126, RZ, RZ, 0x2 ;  /* 0x00000002ff7e7424 */ /* 0x000fc400078e00ff */
[----:B------:R-:W-:Y:S01]  /*4300*/  IMAD.MOV.U32 R104, RZ, RZ, R174 ;  /* 0x000000ffff687224 */ /* 0x000fe200078e00ae */
        /* <DEDUP_REMOVED lines=12> */
.L_x_4026:
        /* <DEDUP_REMOVED lines=13> */
.L_x_4028:
[----:B------:R-:W-:Y:S05]  /*44a0*/  BSYNC.RECONVERGENT B1 ;  /* 0x0000000000017941 */ /* 0x000fea0003800200 */
.L_x_4027:
        /* <DEDUP_REMOVED lines=42> */
.L_x_4025:
[----:B------:R-:W-:Y:S05]  /*4750*/  BSYNC.RECONVERGENT B0 ;  /* 0x0000000000007941 */ /* 0x000fea0003800200 */
.L_x_4024:
        /* <DEDUP_REMOVED lines=8> */
[----:B------:R-:W-:Y:S02]  /*47e0*/  FSETP.GTU.FTZ.AND P0, PT, R125, R0, PT ;  /* 0x000000007d00720b */ /* 0x000fe40003f1c000 */
[----:B------:R-:W-:Y:S02]  /*47f0*/  @P1 SHF.L.U32 R125, R4, 0x10, RZ ;  /* 0x00000010047d1819 */ /* 0x000fe400000006ff */
        /* <DEDUP_REMOVED lines=15> */
.L_x_4031:
        /* <DEDUP_REMOVED lines=13> */
.L_x_4033:
[----:B------:R-:W-:Y:S05]  /*49c0*/  BSYNC.RECONVERGENT B1 ;  /* 0x0000000000017941 */ /* 0x000fea0003800200 */
.L_x_4032:
        /* <DEDUP_REMOVED lines=42> */
.L_x_4030:
[----:B------:R-:W-:Y:S05]  /*4c70*/  BSYNC.RECONVERGENT B0 ;  /* 0x0000000000007941 */ /* 0x000fea0003800200 */
.L_x_4029:
[----:B------:R-:W-:Y:S01]  /*4c80*/  I2FP.F32.U32 R125, R122 ;  /* 0x0000007a007d7245 */ /* 0x000fe20000201000 */
[----:B------:R-:W-:Y:S01]  /*4c90*/  BSSY.RECONVERGENT B0, `(.L_x_4034) ;  /* 0x000004d000007945 */ /* 0x000fe20003800200 */
[----:B------:R-:W-:Y:S01]  /*4ca0*/  ISETP.NE.AND P2, PT, R128, 0x1, PT ;  /* 0x000000018000780c */ /* 0x000fe20003f45270 */
[----:B------:R-:W-:Y:S01]  /*4cb0*/  IMAD.MOV.U32 R126, RZ, RZ, 0x2 ;  /* 0x00000002ff7e7424 */ /* 0x000fe200078e00ff */
[----:B------:R-:W-:Y:S01]  /*4cc0*/  SHF.L.U32 R127, R120, 0x10, RZ ;  /* 0x00000010787f7819 */ /* 0x000fe200000006ff */
[----:B------:R-:W-:Y:S01]  /*4cd0*/  FFMA.FTZ R125, R125, R138, 1.1641532182693481445e-10 ;  /* 0x2f0000007d7d7423 */ /* 0x000fe2000001008a */
[----:B------:R-:W-:Y:S01]  /*4ce0*/  LOP3.LUT R180, R180, 0xfffffffb, RZ, 0xc0, !PT ;  /* 0xfffffffbb4b47812 */ /* 0x000fe200078ec0ff */
[----:B------:R-:W-:Y:S02]  /*4cf0*/  IMAD.MOV.U32 R120, RZ, RZ, R174 ;  /* 0x000000ffff787224 */ /* 0x000fe400078e00ae */
[----:B------:R-:W-:Y:S01]  /*4d00*/  FMUL.FTZ R127, R127, R136 ;  /* 0x000000887f7f7220 */ /* 0x000fe20000410000 */
[----:B------:R-:W-:-:S04]  /*4d10*/  FSETP.GTU.FTZ.AND P0, PT, R125, R0, PT ;  /* 0x000000007d00720b */ /* 0x000fc80003f1c000 */
        /* <DEDUP_REMOVED lines=12> */
.L_x_4036:
        /* <DEDUP_REMOVED lines=13> */
.L_x_4038:
[----:B------:R-:W-:Y:S05]  /*4eb0*/  BSYNC.RECONVERGENT B1 ;  /* 0x0000000000017941 */ /* 0x000fea0003800200 */
.L_x_4037:
        /* <DEDUP_REMOVED lines=41> */
[----:B------:R-:W-:-:S07]  /*5150*/  MOV R156, R130 ;  /* 0x00000082009c7202 */ /* 0x000fce0000000f00 */
.L_x_4035:
[----:B------:R-:W-:Y:S05]  /*5160*/  BSYNC.RECONVERGENT B0 ;  /* 0x0000000000007941 */ /* 0x000fea0003800200 */
.L_x_4034:
[----:B------:R-:W-:Y:S01]  /*5170*/  I2FP.F32.U32 R125, R120 ;  /* 0x00000078007d7245 */ /* 0x000fe20000201000 */
[----:B------:R-:W-:Y:S01]  /*5180*/  BSSY.RECONVERGENT B0, `(.L_x_4039) ;  /* 0x0000052000007945 */ /* 0x000fe20003800200 */
[----:B------:R-:W-:Y:S01]  /*5190*/  PRMT R120, R140, 0x7632, R120 ;  /* 0x000076328c787816 */ /* 0x000fe20000000078 */
[----:B------:R-:W-:Y:S01]  /*51a0*/  IMAD.MOV.U32 R128, RZ, RZ, 0x2 ;  /* 0x00000002ff807424 */ /* 0x000fe200078e00ff */
[----:B------:R-:W-:Y:S01]  /*51b0*/  ISETP.NE.AND P2, PT, R126, 0x1, PT ;  /* 0x000000017e00780c */ /* 0x000fe20003f45270 */
[----:B------:R-:W-:Y:S02]  /*51c0*/  FFMA.FTZ R125, R125, R138, 1.1641532182693481445e-10 ;  /* 0x2f0000007d7d7423 */ /* 0x000fe4000001008a */
[----:B------:R-:W-:Y:S01]  /*51d0*/  IMAD.U32 R127, R120, 0x10000, RZ ;  /* 0x00010000787f7824 */ /* 0x000fe200078e00ff */
[----:B------:R-:W-:Y:S02]  /*51e0*/  @P1 PRMT R120, R4, 0x7632, R120 ;  /* 0x0000763204781816 */ /* 0x000fe40000000078 */
[----:B------:R-:W-:Y:S01]  /*51f0*/  FSETP.GTU.FTZ.AND P0, PT, R125, R0, PT ;  /* 0x000000007d00720b */ /* 0x000fe20003f1c000 */
[----:B------:R-:W-:Y:S01]  /*5200*/  FMUL.FTZ R127, R127, R136 ;  /* 0x000000887f7f7220 */ /* 0x000fe20000410000 */
[----:B------:R-:W-:-:S04]  /*5210*/  @P1 SHF.L.U32 R125, R120, 0x10, RZ ;  /* 0x00000010787d1819 */ /* 0x000fc800000006ff */
[----:B------:R-:W-:-:S05]  /*5220*/  FSEL R127, R127, RZ, !P0 ;  /* 0x000000ff7f7f7208 */ /* 0x000fca0004000000 */
[----:B------:R-:W-:-:S04]  /*5230*/  FADD.FTZ R122, R122, R127 ;  /* 0x0000007f7a7a7221 */ /* 0x000fc80000010000 */
[----:B------:R-:W-:Y:S01]  /*5240*/  @P1 FADD.FTZ R120, R122, R125 ;  /* 0x0000007d7a781221 */ /* 0x000fe20000010000 */
[----:B------:R-:W-:Y:S01]  /*5250*/  @!P1 IMAD.MOV.U32 R120, RZ, RZ, R122 ;  /* 0x000000ffff789224 */ /* 0x000fe200078e007a */
[----:B------:R-:W-:Y:S02]  /*5260*/  SEL R125, RZ, 0x1, P0 ;  /* 0x00000001ff7d7807 */ /* 0x000fe40000000000 */
        /* <DEDUP_REMOVED lines=11> */
.L_x_4041:
        /* <DEDUP_REMOVED lines=13> */
.L_x_4043:
[----:B------:R-:W-:Y:S05]  /*53f0*/  BSYNC.RECONVERGENT B1 ;  /* 0x0000000000017941 */ /* 0x000fea0003800200 */
.L_x_4042:
        /* <DEDUP_REMOVED lines=42> */
.L_x_4040:
[----:B------:R-:W-:Y:S05]  /*56a0*/  BSYNC.RECONVERGENT B0 ;  /* 0x0000000000007941 */ /* 0x000fea0003800200 */
.L_x_4039:
        /* <DEDUP_REMOVED lines=8> */
[----:B------:R-:W-:Y:S02]  /*5730*/  FSETP.GTU.FTZ.AND P0, PT, R127, R0, PT ;  /* 0x000000007f00720b */ /* 0x000fe40003f1c000 */
[----:B------:R-:W-:Y:S01]  /*5740*/  PRMT R127, R105, 0x7632, R127 ;  /* 0x00007632697f7816 */ /* 0x000fe2000000007f */
        /* <DEDUP_REMOVED lines=13> */
.L_x_4046:
        /* <DEDUP_REMOVED lines=13> */
.L_x_4048:
[----:B------:R-:W-:Y:S05]  /*58f0*/  BSYNC.RECONVERGENT B1 ;  /* 0x0000000000017941 */ /* 0x000fea0003800200 */
.L_x_4047:
        /* <DEDUP_REMOVED lines=42> */
.L_x_4045:
[----:B------:R-:W-:Y:S05]  /*5ba0*/  BSYNC.RECONVERGENT B0 ;  /* 0x0000000000007941 */ /* 0x000fea0003800200 */
.L_x_4044:
[----:B------:R-:W-:Y:S01]  /*5bb0*/  I2FP.F32.U32 R105, R105 ;  /* 0x0000006900697245 */ /* 0x000fe20000201000 */
[----:B------:R-:W-:Y:S01]  /*5bc0*/  IMAD.U32 R129, R141, 0x10000, RZ ;  /* 0x000100008d817824 */ /* 0x000fe200078e00ff */
[----:B------:R-:W-:Y:S01]  /*5bd0*/  ISETP.NE.AND P2, PT, R130, 0x1, PT ;  /* 0x000000018200780c */ /* 0x000fe20003f45270 */
[----:B------:R-:W-:Y:S01]  /*5be0*/  BSSY.RECONVERGENT B0, `(.L_x_4049) ;  /* 0x000004e000007945 */ /* 0x000fe20003800200 */
[----:B------:R-:W-:Y:S01]  /*5bf0*/  @P1 SHF.L.U32 R126, R5, 0x10, RZ ;  /* 0x00000010057e1819 */ /* 0x000fe200000006ff */
[----:B------:R-:W-:Y:S01]  /*5c00*/  FFMA.FTZ R105, R105, R138, 1.1641532182693481445e-10 ;  /* 0x2f00000069697423 */ /* 0x000fe2000001008a */
[----:B------:R-:W-:Y:S01]  /*5c10*/  FMUL.FTZ R129, R129, R136 ;  /* 0x0000008881817220 */ /* 0x000fe20000410000 */
[----:B------:R-:W-:Y:S01]  /*5c20*/  IMAD.MOV.U32 R131, RZ, RZ, 0x2 ;  /* 0x00000002ff837424 */ /* 0x000fe200078e00ff */
[----:B------:R-:W-:Y:S02]  /*5c30*/  MOV R128, R174 ;  /* 0x000000ae00807202 */ /* 0x000fe40000000f00 */
[----:B------:R-:W-:-:S04]  /*5c40*/  FSETP.GTU.FTZ.AND P0, PT, R105, R0, PT ;  /* 0x000000006900720b */ /* 0x000fc80003f1c000 */
[----:B------:R-:W-:-:S05]  /*5c50*/  FSEL R105, R129, RZ, !P0 ;  /* 0x000000ff81697208 */ /* 0x000fca0004000000 */
        /* <DEDUP_REMOVED lines=14> */
.L_x_4051:
        /* <DEDUP_REMOVED lines=13> */
.L_x_4053:
[----:B------:R-:W-:Y:S05]  /*5e10*/  BSYNC.RECONVERGENT B1 ;  /* 0x0000000000017941 */ /* 0x000fea0003800200 */
.L_x_4052:
        /* <DEDUP_REMOVED lines=40> */
[----:B------:R-:W-:Y:S01]  /*60a0*/  MOV R128, R156 ;  /* 0x0000009c00807202 */ /* 0x000fe20000000f00 */
[----:B------:R-:W-:-:S07]  /*60b0*/  IMAD.MOV.U32 R156, RZ, RZ, R132 ;  /* 0x000000ffff9c7224 */ /* 0x000fce00078e0084 */
.L_x_4050:
[----:B------:R-:W-:Y:S05]  /*60c0*/  BSYNC.RECONVERGENT B0 ;  /* 0x0000000000007941 */ /* 0x000fea0003800200 */
.L_x_4049:
        /* <DEDUP_REMOVED lines=20> */
.L_x_4056:
        /* <DEDUP_REMOVED lines=13> */
.L_x_4058:
[----:B------:R-:W-:Y:S05]  /*62e0*/  BSYNC.RECONVERGENT B1 ;  /* 0x0000000000017941 */ /* 0x000fea0003800200 */
.L_x_4057:
        /* <DEDUP_REMOVED lines=42> */
.L_x_4055:
[----:B------:R-:W-:Y:S05]  /*6590*/  BSYNC.RECONVERGENT B0 ;  /* 0x0000000000007941 */ /* 0x000fea0003800200 */
.L_x_4054:
        /* <DEDUP_REMOVED lines=11> */
[----:B------:R-:W-:-:S03]  /*6650*/  @P1 SHF.L.U32 R128, R127, 0x10, RZ ;  /* 0x000000107f801819 */ /* 0x000fc600000006ff */
        /* <DEDUP_REMOVED lines=15> */
.L_x_4061:
        /* <DEDUP_REMOVED lines=13> */
.L_x_4063:
[----:B------:R-:W-:Y:S05]  /*6820*/  BSYNC.RECONVERGENT B1 ;  /* 0x0000000000017941 */ /* 0x000fea0003800200 */
.L_x_4062:
        /* <DEDUP_REMOVED lines=42> */
.L_x_4060:
[----:B------:R-:W-:Y:S05]  /*6ad0*/  BSYNC.RECONVERGENT B0 ;  /* 0x0000000000007941 */ /* 0x000fea0003800200 */
.L_x_4059:
[----:B------:R-:W-:Y:S01]  /*6ae0*/  I2FP.F32.U32 R129, R128 ;  /* 0x0000008000817245 */ /* 0x000fe20000201000 */
[----:B------:R-:W-:Y:S01]  /*6af0*/  BSSY.RECONVERGENT B0, `(.L_x_4064) ;  /* 0x000004c000007945 */ /* 0x000fe20003800200 */
[----:B------:R-:W-:Y:S01]  /*6b00*/  ISETP.NE.AND P0, PT, R132, 0x1, PT ;  /* 0x000000018400780c */ /* 0x000fe20003f05270 */
[----:B------:R-:W-:Y:S01]  /*6b10*/  IMAD.MOV.U32 R134, RZ, RZ, 0x2 ;  /* 0x00000002ff867424 */ /* 0x000fe200078e00ff */
[----:B------:R-:W-:Y:S01]  /*6b20*/  SHF.L.U32 R133, R106, 0x10, RZ ;  /* 0x000000106a857819 */ /* 0x000fe200000006ff */
[----:B------:R-:W-:-:S04]  /*6b30*/  FFMA.FTZ R129, R129, R138, 1.1641532182693481445e-10 ;  /* 0x2f00000081817423 */ /* 0x000fc8000001008a */
[----:B------:R-:W-:Y:S01]  /*6b40*/  FMUL.FTZ R128, R133, R136 ;  /* 0x0000008885807220 */ /* 0x000fe20000410000 */
[----:B------:R-:W-:Y:S02]  /*6b50*/  FSETP.GTU.FTZ.AND P3, PT, R129, R0, PT ;  /* 0x000000008100720b */ /* 0x000fe40003f7c000 */
[----:B------:R-:W-:Y:S01]  /*6b60*/  PRMT R129, R106, 0x7632, R129 ;  /* 0x000076326a817816 */ /* 0x000fe20000000081 */
[----:B------:R-:W-:Y:S01]  /*6b70*/  IMAD.MOV.U32 R106, RZ, RZ, R174 ;  /* 0x000000ffff6a7224 */ /* 0x000fe200078e00ae */
        /* <DEDUP_REMOVED lines=11> */
.L_x_4066:
        /* <DEDUP_REMOVED lines=13> */
.L_x_4068:
[----:B------:R-:W-:Y:S05]  /*6d00*/  BSYNC.RECONVERGENT B1 ;  /* 0x0000000000017941 */ /* 0x000fea0003800200 */
.L_x_4067:
        /* <DEDUP_REMOVED lines=42> */
.L_x_4065:
[----:B------:R-:W-:Y:S05]  /*6fb0*/  BSYNC.RECONVERGENT B0 ;  /* 0x0000000000007941 */ /* 0x000fea0003800200 */
.L_x_4064:
[----:B------:R-:W-:Y:S01]  /*6fc0*/  I2FP.F32.U32 R133, R106 ;  /* 0x0000006a00857245 */ /* 0x000fe20000201000 */
[----:B------:R-:W-:Y:S01]  /*6fd0*/  IMAD.U32 R157, R142, 0x10000, RZ ;  /* 0x000100008e9d7824 */ /* 0x000fe200078e00ff */
[----:B------:R-:W-:Y:S01]  /*6fe0*/  BSSY.RECONVERGENT B0, `(.L_x_4069) ;  /* 0x000004f000007945 */ /* 0x000fe20003800200 */
[----:B------:R-:W-:Y:S02]  /*6ff0*/  MOV R130, R174 ;  /* 0x000000ae00827202 */ /* 0x000fe40000000f00 */
[----:B------:R-:W-:Y:S01]  /*7000*/  FFMA.FTZ R133, R133, R138, 1.1641532182693481445e-10 ;  /* 0x2f00000085857423 */ /* 0x000fe2000001008a */
[----:B------:R-:W-:-:S04]  /*7010*/  FMUL.FTZ R157, R157, R136 ;  /* 0x000000889d9d7220 */ /* 0x000fc80000410000 */
[----:B------:R-:W-:Y:S02]  /*7020*/  FSETP.GTU.FTZ.AND P0, PT, R133, R0, PT ;  /* 0x000000008500720b */ /* 0x000fe40003f1c000 */
[----:B------:R-:W-:Y:S02]  /*7030*/  @P1 SHF.L.U32 R133, R6, 0x10, RZ ;  /* 0x0000001006851819 */ /* 0x000fe400000006ff */
[----:B------:R-:W-:-:S05]  /*7040*/  FSEL R157, R157, RZ, !P0 ;  /* 0x000000ff9d9d7208 */ /* 0x000fca0004000000 */
[----:B------:R-:W-:Y:S01]  /*7050*/  FADD.FTZ R106, R128, R157 ;  /* 0x0000009d806a7221 */ /* 0x000fe20000010000 */
[----:B------:R-:W-:Y:S01]  /*7060*/  SEL R128, RZ, 0x1, P0 ;  /* 0x00000001ff807807 */ /* 0x000fe20000000000 */
[----:B------:R-:W-:Y:S01]  /*7070*/  IMAD.MOV.U32 R157, RZ, RZ, 0x2 ;  /* 0x00000002ff9d7424 */ /* 0x000fe200078e00ff */
        /* <DEDUP_REMOVED lines=13> */
.L_x_4071:
        /* <DEDUP_REMOVED lines=13> */
.L_x_4073:
[----:B------:R-:W-:Y:S05]  /*7220*/  BSYNC.RECONVERGENT B1 ;  /* 0x0000000000017941 */ /* 0x000fea0003800200 */
.L_x_4072:
[----:B------:R-:W-:Y:S01]  /*7230*/  IMAD.WIDE.U32 R160, R112, -0x326172a9, RZ ;  /* 0xcd9e8d5770a07825 */ /* 0x000fe200078e00ff */
[----:B------:R-:W-:Y:S02]  /*7240*/  LOP3.LUT R164, R121, R159, R3, 0x96, !PT ;  /* 0x0000009f79a47212 */ /* 0x000fe400078e9603 */
[----:B------:R-:W-:Y:S01]  /*7250*/  MOV R130, R156 ;  /* 0x0000009c00827202 */ /* 0x000fe20000000f00 */
        /* <DEDUP_REMOVED lines=39> */
.L_x_4070:
[----:B------:R-:W-:Y:S05]  /*74d0*/  BSYNC.RECONVERGENT B0 ;  /* 0x0000000000007941 */ /* 0x000fea0003800200 */
.L_x_4069:
        /* <DEDUP_REMOVED lines=20> */
.L_x_4076:
        /* <DEDUP_REMOVED lines=13> */
.L_x_4078:
[----:B------:R-:W-:Y:S05]  /*76f0*/  BSYNC.RECONVERGENT B1 ;  /* 0x0000000000017941 */ /* 0x000fea0003800200 */
.L_x_4077:
        /* <DEDUP_REMOVED lines=42> */
.L_x_4075:
[----:B------:R-:W-:Y:S05]  /*79a0*/  BSYNC.RECONVERGENT B0 ;  /* 0x0000000000007941 */ /* 0x000fea0003800200 */
.L_x_4074:
[----:B------:R-:W-:Y:S01]  /*79b0*/  I2FP.F32.U32 R129, R130 ;  /* 0x0000008200817245 */ /* 0x000fe20000201000 */
[----:B------:R-:W-:Y:S01]  /*79c0*/  BSSY.RECONVERGENT B0, `(.L_x_4079) ;  /* 0x0000052000007945 */ /* 0x000fe20003800200 */
[----:B------:R-:W-:Y:S01]  /*79d0*/  PRMT R130, R142, 0x7632, R130 ;  /* 0x000076328e827816 */ /* 0x000fe20000000082 */
[----:B------:R-:W-:Y:S02]  /*79e0*/  IMAD.MOV.U32 R160, RZ, RZ, 0x2 ;  /* 0x00000002ffa07424 */ /* 0x000fe400078e00ff */
[----:B------:R-:W-:Y:S02]  /*79f0*/  FFMA.FTZ R129, R129, R138, 1.1641532182693481445e-10 ;  /* 0x2f00000081817423 */ /* 0x000fe4000001008a */
[----:B------:R-:W-:Y:S01]  /*7a00*/  IMAD.U32 R133, R130, 0x10000, RZ ;  /* 0x0001000082857824 */ /* 0x000fe200078e00ff */
[----:B------:R-:W-:Y:S02]  /*7a10*/  @P1 PRMT R130, R6, 0x7632, R130 ;  /* 0x0000763206821816 */ /* 0x000fe40000000082 */
[----:B------:R-:W-:Y:S01]  /*7a20*/  FSETP.GTU.FTZ.AND P4, PT, R129, R0, PT ;  /* 0x000000008100720b */ /* 0x000fe20003f9c000 */
[----:B------:R-:W-:-:S03]  /*7a30*/  FMUL.FTZ R133, R133, R136 ;  /* 0x0000008885857220 */ /* 0x000fc60000410000 */
[----:B------:R-:W-:Y:S02]  /*7a40*/  SEL R129, RZ, 0x1, P4 ;  /* 0x00000001ff817807 */ /* 0x000fe40002000000 */
[----:B------:R-:W-:Y:S02]  /*7a50*/  FSEL R157, R133, RZ, !P4 ;  /* 0x000000ff859d7208 */ /* 0x000fe40006000000 */
        /* <DEDUP_REMOVED lines=16> */
.L_x_4081:
        /* <DEDUP_REMOVED lines=13> */
.L_x_4083:
[----:B------:R-:W-:Y:S05]  /*7c30*/  BSYNC.RECONVERGENT B1 ;  /* 0x0000000000017941 */ /* 0x000fea0003800200 */
.L_x_4082:
        /* <DEDUP_REMOVED lines=42> */
.L_x_4080:
[----:B------:R-:W-:Y:S05]  /*7ee0*/  BSYNC.RECONVERGENT B0 ;  /* 0x0000000000007941 */ /* 0x000fea0003800200 */
.L_x_4079:
        /* <DEDUP_REMOVED lines=21> */
.L_x_4086:
        /* <DEDUP_REMOVED lines=13> */
.L_x_4088:
[----:B------:R-:W-:Y:S05]  /*8110*/  BSYNC.RECONVERGENT B1 ;  /* 0x0000000000017941 */ /* 0x000fea0003800200 */
.L_x_4087:
        /* <DEDUP_REMOVED lines=42> */
.L_x_4085:
[----:B------:R-:W-:Y:S05]  /*83c0*/  BSYNC.RECONVERGENT B0 ;  /* 0x0000000000007941 */ /* 0x000fea0003800200 */
.L_x_4084:
[----:B------:R-:W-:Y:S01]  /*83d0*/  I2FP.F32.U32 R159, R130 ;  /* 0x00000082009f7245 */ /* 0x000fe20000201000 */
[----:B------:R-:W-:Y:S01]  /*83e0*/  IMAD.U32 R161, R143, 0x10000, RZ ;  /* 0x000100008fa17824 */ /* 0x000fe200078e00ff */
[----:B------:R-:W-:Y:S03]  /*83f0*/  BSSY.RECONVERGENT B0, `(.L_x_4089) ;  /* 0x000004f000007945 */ /* 0x000fe60003800200 */
[----:B------:R-:W-:Y:S01]  /*8400*/  FFMA.FTZ R159, R159, R138, 1.1641532182693481445e-10 ;  /* 0x2f0000009f9f7423 */ /* 0x000fe2000001008a */
[----:B------:R-:W-:-:S04]  /*8410*/  FMUL.FTZ R161, R161, R136 ;  /* 0x00000088a1a17220 */ /* 0x000fc80000410000 */
[----:B------:R-:W-:Y:S02]  /*8420*/  FSETP.GTU.FTZ.AND P5, PT, R159, R0, PT ;  /* 0x000000009f00720b */ /* 0x000fe40003fbc000 */
[----:B------:R-:W-:Y:S02]  /*8430*/  @P1 SHF.L.U32 R159, R7, 0x10, RZ ;  /* 0x00000010079f1819 */ /* 0x000fe400000006ff */
[----:B------:R-:W-:Y:S02]  /*8440*/  FSEL R161, R161, RZ, !P5 ;  /* 0x000000ffa1a17208 */ /* 0x000fe40006800000 */
[----:B------:R-:W-:Y:S02]  /*8450*/  SEL R130, RZ, 0x1, P5 ;  /* 0x00000001ff827807 */ /* 0x000fe40002800000 */
[----:B------:R-:W-:Y:S01]  /*8460*/  ISETP.NE.AND P5, PT, R162, 0x1, PT ;  /* 0x00000001a200780c */ /* 0x000fe20003fa5270 */
[----:B------:R-:W-:Y:S01]  /*8470*/  FADD.FTZ R158, R134, R161 ;  /* 0x000000a1869e7221 */ /* 0x000fe20000010000 */
[----:B------:R-:W-:-:S03]  /*8480*/  IMAD.MOV.U32 R161, RZ, RZ, 0x2 ;  /* 0x00000002ffa17424 */ /* 0x000fc600078e00ff */
        /* <DEDUP_REMOVED lines=13> */
.L_x_4091:
        /* <DEDUP_REMOVED lines=13> */
.L_x_4093:
[----:B------:R-:W-:Y:S05]  /*8630*/  BSYNC.RECONVERGENT B1 ;  /* 0x0000000000017941 */ /* 0x000fea0003800200 */
.L_x_4092:
        /* <DEDUP_REMOVED lines=42> */
.L_x_4090:
[----:B------:R-:W-:Y:S05]  /*88e0*/  BSYNC.RECONVERGENT B0 ;  /* 0x0000000000007941 */ /* 0x000fea0003800200 */
.L_x_4089:
        /* <DEDUP_REMOVED lines=20> */
.L_x_4096:
        /* <DEDUP_REMOVED lines=15> */
.L_x_4098:
[----:B------:R-:W-:Y:S05]  /*8b20*/  BSYNC.RECONVERGENT B1 ;  /* 0x0000000000017941 */ /* 0x000fea0003800200 */
.L_x_4097:
        /* <DEDUP_REMOVED lines=42> */
.L_x_4095:
[----:B------:R-:W-:Y:S05]  /*8dd0*/  BSYNC.RECONVERGENT B0 ;  /* 0x0000000000007941 */ /* 0x000fea0003800200 */
.L_x_4094:
        /* <DEDUP_REMOVED lines=8> */
[----:B------:R-:W-:Y:S01]  /*8e60*/  FMUL.FTZ R111, R111, R136 ;  /* 0x000000886f6f7220 */ /* 0x000fe20000410000 */
[----:B------:R-:W-:-:S02]  /*8e70*/  @P1 PRMT R107, R7, 0x7632, R107 ;  /* 0x00007632076b1816 */ /* 0x000fc4000000006b */
[----:B------:R-:W-:Y:S02]  /*8e80*/  SEL R181, RZ, 0x1, P6 ;  /* 0x00000001ffb57807 */ /* 0x000fe40003000000 */
[----:B------:R-:W-:Y:S02]  /*8e90*/  FSEL R160, R111, RZ, !P6 ;  /* 0x000000ff6fa07208 */ /* 0x000fe40007000000 */
[----:B------:R-:W-:-:S03]  /*8ea0*/  @P1 SHF.L.U32 R110, R107, 0x10, RZ ;  /* 0x000000106b6e1819 */ /* 0x000fc600000006ff */
[----:B------:R-:W-:-:S04]  /*8eb0*/  FADD.FTZ R107, R159, R160 ;  /* 0x000000a09f6b7221 */ /* 0x000fc80000010000 */
[----:B------:R-:W-:Y:S01]  /*8ec0*/  @P1 FADD.FTZ R135, R107, R110 ;  /* 0x0000006e6b871221 */ /* 0x000fe20000010000 */
[----:B------:R-:W-:-:S05]  /*8ed0*/  @!P1 IMAD.MOV.U32 R135, RZ, RZ, R107 ;  /* 0x000000ffff879224 */ /* 0x000fca00078e006b */
[----:B------:R-:W-:-:S04]  /*8ee0*/  F2FP.BF16.F32.PACK_AB R107, RZ, R135 ;  /* 0x00000087ff6b723e */ /* 0x000fc800000010ff */
[----:B------:R-:W-:-:S07]  /*8ef0*/  PRMT R107, R158, 0x5410, R107 ;  /* 0x000054109e6b7816 */ /* 0x000fce000000006b */
.L_x_4018:
[----:B------:R-:W-:Y:S01]  /*8f00*/  SEL R177, RZ, 0x100, !P0 ;  /* 0x00000100ffb17807 */ /* 0x000fe20004000000 */
[----:B------:R-:W0:Y:S01]  /*8f10*/  LDC.64 R110, c[0x0][0x3b0] ;  /* 0x0000ec00ff6e7b82 */ /* 0x000e220000000a00 */
[----:B------:R-:W-:Y:S02]  /*8f20*/  ISETP.NE.U32.AND P0, PT, R108, RZ, PT ;  /* 0x000000ff6c00720c */ /* 0x000fe40003f05070 */
[----:B------:R-:W-:Y:S02]  /*8f30*/  SEL R157, RZ, 0x1000000, !P5 ;  /* 0x01000000ff9d7807 */ /* 0x000fe40006800000 */
[----:B------:R-:W-:Y:S02]  /*8f40*/  ISETP.NE.AND.EX P0, PT, R109, RZ, PT, P0 ;  /* 0x000000ff6d00720c */ /* 0x000fe40003f05300 */
[----:B------:R-:W-:Y:S01]  /*8f50*/  SEL R164, RZ, 0x10000, !P4 ;  /* 0x00010000ffa47807 */ /* 0x000fe20006000000 */
[----:B------:R-:W1:Y:S01]  /*8f60*/  LDC.64 R108, c[0x0][0x3a8] ;  /* 0x0000ea00ff6c7b82 */ /* 0x000e620000000a00 */
[----:B------:R-:W-:-:S02]  /*8f70*/  LOP3.LUT P5, RZ, R180, 0x4, RZ, 0xc0, !PT ;  /* 0x00000004b4ff7812 */ /* 0x000fc400078ac0ff */
[C---:B------:R-:W-:Y:S02]  /*8f80*/  LOP3.LUT P4, RZ, R180.reuse, 0x2, RZ, 0xc0, !PT ;  /* 0x00000002b4ff7812 */ /* 0x040fe4000788c0ff */
[----:B------:R-:W-:Y:S02]  /*8f90*/  SEL R137, RZ, 0x1000000, !P2 ;  /* 0x01000000ff897807 */ /* 0x000fe40005000000 */
[----:B------:R-:W-:Y:S01]  /*8fa0*/  SEL R158, RZ, 0x10000, !P4 ;  /* 0x00010000ff9e7807 */ /* 0x000fe20006000000 */
[----:B------:R-:W2:Y:S01]  /*8fb0*/  @P1 LDC.64 R160, c[0x0][0x3a0] ;  /* 0x0000e800ffa01b82 */ /* 0x000ea20000000a00 */
[----:B------:R-:W-:Y:S02]  /*8fc0*/  SEL R155, RZ, 0x100, !P5 ;  /* 0x00000100ff9b7807 */ /* 0x000fe40006800000 */
[----:B------:R-:W-:Y:S02]  /*8fd0*/  LOP3.LUT P6, RZ, R180, 0x8, RZ, 0xc0, !PT ;  /* 0x00000008b4ff7812 */ /* 0x000fe400078cc0ff */
[----:B------:R-:W-:-:S02]  /*8fe0*/  LOP3.LUT R177, R177, R157, R164, 0xfe, !PT ;  /* 0x0000009db1b17212 */ /* 0x000fc400078efea4 */
[----:B------:R-:W-:Y:S01]  /*8ff0*/  LOP3.LUT R155, R155, R137, R158, 0xfe, !PT ;  /* 0x000000899b9b7212 */ /* 0x000fe200078efe9e */
[C---:B0-----:R-:W-:Y:S01]  /*9000*/  IMAD.WIDE.U32 R168, R123.reuse, 0x8, R110 ;  /* 0x000000087ba87825 */ /* 0x041fe200078e006e */
[----:B------:R-:W-:Y:S01]  /*9010*/  SEL R176, RZ, 0x1, !P3 ;  /* 0x00000001ffb07807 */ /* 0x000fe20005800000 */
[----:B------:R-:W0:Y:S01]  /*9020*/  @P0 LDC.64 R162, c[0x0][0x398] ;  /* 0x0000e600ffa20b82 */ /* 0x000e220000000a00 */
[----:B------:R-:W-:Y:S01]  /*9030*/  SEL R158, RZ, 0x1, !P6 ;  /* 0x00000001ff9e7807 */ /* 0x000fe20007000000 */
[----:B------:R-:W-:Y:S01]  /*9040*/  VIADD R137, R123, 0x20 ;  /* 0x000000207b897836 */ /* 0x000fe20000000000 */
[----:B------:R-:W-:Y:S02]  /*9050*/  LOP3.LUT R177, R177, R176, RZ, 0xfc, !PT ;  /* 0x000000b0b1b17212 */ /* 0x000fe400078efcff */
[----:B------:R-:W-:Y:S01]  /*9060*/  LOP3.LUT R176, R155, R158, RZ, 0xfc, !PT ;  /* 0x0000009e9bb07212 */ /* 0x000fe200078efcff */
[----:B-1----:R-:W-:-:S04]  /*9070*/  IMAD.WIDE.U32 R164, R123, 0x10, R108 ;  /* 0x000000107ba47825 */ /* 0x002fc800078e006c */
[C---:B------:R-:W-:Y:S01]  /*9080*/  IMAD.WIDE.U32 R158, R137.reuse, 0x10, R166 ;  /* 0x00000010899e7825 */ /* 0x040fe200078e00a6 */
[----:B------:R1:W-:Y:S03]  /*9090*/  STG.E.128 desc[UR6][R164.64], R104 ;  /* 0x00000068a4007986 */ /* 0x0003e6000c101d06 */
[C---:B--2---:R-:W-:Y:S01]  /*90a0*/  @P1 IMAD.WIDE.U32 R160, R137.reuse, 0x10, R160 ;  /* 0x0000001089a01825 */ /* 0x044fe200078e00a0 */
        /* <DEDUP_REMOVED lines=18> */
[----:B------:R-:W-:Y:S02]  /*91d0*/  LOP3.LUT R155, R164, R104, R106, 0xfe, !PT ;  /* 0x00000068a49b7212 */ /* 0x000fe400078efe6a */
[----:B------:R-:W-:Y:S01]  /*91e0*/  LOP3.LUT R107, R105, R165, RZ, 0xfc, !PT ;  /* 0x000000a5696b7212 */ /* 0x000fe200078efcff */
[----:B0-----:R-:W-:Y:S01]  /*91f0*/  IMAD.WIDE.U32 R104, R123, 0x8, R168 ;  /* 0x000000087b687825 */ /* 0x001fe200078e00a8 */
[----:B------:R-:W-:-:S05]  /*9200*/  LOP3.LUT R106, R155, 0xff, R124, 0xf8, !PT ;  /* 0x000000ff9b6a7812 */ /* 0x000fca00078ef87c */
[----:B------:R0:W-:Y:S02]  /*9210*/  STG.E.64 desc[UR6][R104.64], R106 ;  /* 0x0000006a68007986 */ /* 0x0001e4000c101b06 */
.L_x_4099:
        /* <DEDUP_REMOVED lines=20> */
.L_x_4103:
        /* <DEDUP_REMOVED lines=13> */
.L_x_4105:
[----:B------:R-:W-:Y:S05]  /*9430*/  BSYNC.RECONVERGENT B1 ;  /* 0x0000000000017941 */ /* 0x000fea0003800200 */
.L_x_4104:
[----:B------:R-:W-:Y:S01]  /*9440*/  IMAD.WIDE.U32 R126, R112, -0x326172a9, RZ ;  /* 0xcd9e8d57707e7825 */ /* 0x000fe200078e00ff */
[----:B-1----:R-:W-:Y:S02]  /*9450*/  LOP3.LUT R158, R121, R125, R3, 0x96, !PT ;  /* 0x0000007d799e7212 */ /* 0x002fe400078e9603 */
        /* <DEDUP_REMOVED lines=41> */
[----:B------:R-:W-:-:S07]  /*96f0*/  IMAD.MOV.U32 R124, RZ, RZ, R156 ;  /* 0x000000ffff7c7224 */ /* 0x000fce00078e009c */
.L_x_4102:
[----:B------:R-:W-:Y:S05]  /*9700*/  BSYNC.RECONVERGENT B0 ;  /* 0x0000000000007941 */ /* 0x000fea0003800200 */
.L_x_4101:
[----:B------:R-:W-:Y:S01]  /*9710*/  I2FP.F32.U32 R125, R124 ;  /* 0x0000007c007d7245 */ /* 0x000fe20000201000 */
[----:B-----5:R-:W-:Y:S01]  /*9720*/  IMAD.U32 R127, R104, 0x10000, RZ ;  /* 0x00010000687f7824 */ /* 0x020fe200078e00ff */
[----:B------:R-:W-:Y:S01]  /*9730*/  ISETP.NE.AND P3, PT, R126, 0x1, PT ;  /* 0x000000017e00780c */ /* 0x000fe20003f65270 */
[----:B------:R-:W-:Y:S01]  /*9740*/  BSSY.RECONVERGENT B0, `(.L_x_4106) ;  /* 0x000004f000007945 */ /* 0x000fe20003800200 */
[----:B------:R-:W-:Y:S01]  /*9750*/  LOP3.LUT R180, R180, 0xffffffef, RZ, 0xc0, !PT ;  /* 0xffffffefb4b47812 */ /* 0x000fe200078ec0ff */
[----:B------:R-:W-:Y:S01]  /*9760*/  FFMA.FTZ R125, R125, R138, 1.1641532182693481445e-10 ;  /* 0x2f0000007d7d7423 */ /* 0x000fe2000001008a */
[----:B------:R-:W-:Y:S01]  /*9770*/  FMUL.FTZ R127, R127, R136 ;  /* 0x000000887f7f7220 */ /* 0x000fe20000410000 */
[----:B------:R-:W-:-:S03]  /*9780*/  IMAD.MOV.U32 R128, RZ, RZ, 0x2 ;  /* 0x00000002ff807424 */ /* 0x000fc600078e00ff */
[----:B------:R-:W-:Y:S02]  /*9790*/  FSETP.GTU.FTZ.AND P2, PT, R125, R0, PT ;  /* 0x000000007d00720b */ /* 0x000fe40003f5c000 */
[----:B------:R-:W-:Y:S02]  /*97a0*/  PRMT R125, R104, 0x7632, R125 ;  /* 0x00007632687d7816 */ /* 0x000fe4000000007d */
[----:B------:R-:W-:Y:S02]  /*97b0*/  PLOP3.LUT P4, PT, P2, PT, PT, 0x8, 0x80 ;  /* 0x000000000080781c */ /* 0x000fe4000178e170 */
[----:B------:R-:W-:Y:S02]  /*97c0*/  MOV R104, R174 ;  /* 0x000000ae00687202 */ /* 0x000fe40000000f00 */
[----:B------:R-:W-:-:S09]  /*97d0*/  FSEL R124, R127, RZ, !P2 ;  /* 0x000000ff7f7c7208 */ /* 0x000fd20005000000 */
        /* <DEDUP_REMOVED lines=10> */
.L_x_4108:
        /* <DEDUP_REMOVED lines=13> */
.L_x_4110:
[----:B------:R-:W-:Y:S05]  /*9950*/  BSYNC.RECONVERGENT B1 ;  /* 0x0000000000017941 */ /* 0x000fea0003800200 */
.L_x_4109:
[----:B------:R-:W-:Y:S01]  /*9960*/  IMAD.WIDE.U32 R128, R112, -0x326172a9, RZ ;  /* 0xcd9e8d5770807825 */ /* 0x000fe200078e00ff */
[----:B-1----:R-:W-:Y:S02]  /*9970*/  LOP3.LUT R158, R121, R127, R3, 0x96, !PT ;  /* 0x0000007f799e7212 */ /* 0x002fe400078e9603 */
        /* <DEDUP_REMOVED lines=43> */
.L_x_4107:
[----:B------:R-:W-:Y:S05]  /*9c30*/  BSYNC.RECONVERGENT B0 ;  /* 0x0000000000007941 */ /* 0x000fea0003800200 */
.L_x_4106:
[----:B------:R-:W-:Y:S01]  /*9c40*/  I2FP.F32.U32 R127, R104 ;  /* 0x00000068007f7245 */ /* 0x000fe20000201000 */
[----:B------:R-:W-:Y:S01]  /*9c50*/  @P1 IMAD.U32 R155, R4, 0x10000, RZ ;  /* 0x00010000049b1824 */ /* 0x000fe200078e00ff */
[----:B------:R-:W-:Y:S01]  /*9c60*/  SHF.L.U32 R129, R140, 0x10, RZ ;  /* 0x000000108c817819 */ /* 0x000fe200000006ff */
[----:B------:R-:W-:Y:S01]  /*9c70*/  BSSY.RECONVERGENT B0, `(.L_x_4111) ;  /* 0x0000051000007945 */ /* 0x000fe20003800200 */
[----:B------:R-:W-:Y:S01]  /*9c80*/  ISETP.NE.AND P3, PT, R128, 0x1, PT ;  /* 0x000000018000780c */ /* 0x000fe20003f65270 */
[----:B------:R-:W-:Y:S01]  /*9c90*/  FFMA.FTZ R127, R127, R138, 1.1641532182693481445e-10 ;  /* 0x2f0000007f7f7423 */ /* 0x000fe2000001008a */
[----:B------:R-:W-:Y:S02]  /*9ca0*/  IMAD.MOV.U32 R126, RZ, RZ, R174 ;  /* 0x000000ffff7e7224 */ /* 0x000fe400078e00ae */
[----:B------:R-:W-:Y:S02]  /*9cb0*/  FMUL.FTZ R129, R129, R136 ;  /* 0x0000008881817220 */ /* 0x000fe40000410000 */
[----:B------:R-:W-:-:S04]  /*9cc0*/  FSETP.GTU.FTZ.AND P2, PT, R127, R0, PT ;  /* 0x000000007f00720b */ /* 0x000fc80003f5c000 */
[----:B------:R-:W-:Y:S01]  /*9cd0*/  FSEL R127, R129, RZ, !P2 ;  /* 0x000000ff817f7208 */ /* 0x000fe20005000000 */
[----:B------:R-:W-:-:S04]  /*9ce0*/  HFMA2 R129, -RZ, RZ, 0, 1.1920928955078125e-07 ;  /* 0x00000002ff817431 */ /* 0x000fc800000001ff */
[----:B------:R-:W-:Y:S01]  /*9cf0*/  FADD.FTZ R104, R124, R127 ;  /* 0x0000007f7c687221 */ /* 0x000fe20000010000 */
[----:B------:R-:W-:-:S03]  /*9d00*/  SEL R124, RZ, 0x1, P2 ;  /* 0x00000001ff7c7807 */ /* 0x000fc60001000000 */
        /* <DEDUP_REMOVED lines=12> */
.L_x_4113:
        /* <DEDUP_REMOVED lines=13> */
.L_x_4115:
[----:B------:R-:W-:Y:S05]  /*9ea0*/  BSYNC.RECONVERGENT B1 ;  /* 0x0000000000017941 */ /* 0x000fea0003800200 */
.L_x_4114:
[----:B------:R-:W-:Y:S01]  /*9eb0*/  IMAD.WIDE.U32 R128, R112, -0x326172a9, RZ ;  /* 0xcd9e8d5770807825 */ /* 0x000fe200078e00ff */
[----:B-1----:R-:W-:-:S04]  /*9ec0*/  LOP3.LUT R158, R121, R127, R3, 0x96, !PT ;  /* 0x0000007f799e7212 */ /* 0x002fc800078e9603 */
        /* <DEDUP_REMOVED lines=40> */
[----:B------:R-:W-:Y:S01]  /*a150*/  LOP3.LUT R173, R153, R126, R157, 0x96, !PT ;  /* 0x0000007e99ad7212 */ /* 0x000fe200078e969d */
[----:B------:R-:W-:Y:S02]  /*a160*/  IMAD.MOV.U32 R126, RZ, RZ, R164 ;  /* 0x000000ffff7e7224 */ /* 0x000fe400078e00a4 */
[----:B------:R-:W-:-:S07]  /*a170*/  IMAD.MOV.U32 R164, RZ, RZ, R156 ;  /* 0x000000ffffa47224 */ /* 0x000fce00078e009c */
.L_x_4112:
[----:B------:R-:W-:Y:S05]  /*a180*/  BSYNC.RECONVERGENT B0 ;  /* 0x0000000000007941 */ /* 0x000fea0003800200 */
.L_x_4111:
[----:B------:R-:W-:Y:S01]  /*a190*/  I2FP.F32.U32 R127, R126 ;  /* 0x0000007e007f7245 */ /* 0x000fe20000201000 */
[----:B------:R-:W-:Y:S01]  /*a1a0*/  IMAD.U32 R125, R125, 0x10000, RZ ;  /* 0x000100007d7d7824 */ /* 0x000fe200078e00ff */
[----:B------:R-:W-:Y:S01]  /*a1b0*/  ISETP.NE.AND P3, PT, R129, 0x1, PT ;  /* 0x000000018100780c */ /* 0x000fe20003f65270 */
[----:B------:R-:W-:Y:S01]  /*a1c0*/  BSSY.RECONVERGENT B0, `(.L_x_4116) ;  /* 0x000004e000007945 */ /* 0x000fe20003800200 */
[----:B------:R-:W-:Y:S01]  /*a1d0*/  LOP3.LUT R180, R180, 0xfffffff7, RZ, 0xc0, !PT ;  /* 0xfffffff7b4b47812 */ /* 0x000fe200078ec0ff */
[----:B------:R-:W-:Y:S01]  /*a1e0*/  FFMA.FTZ R127, R127, R138, 1.1641532182693481445e-10 ;  /* 0x2f0000007f7f7423 */ /* 0x000fe2000001008a */
[----:B------:R-:W-:Y:S01]  /*a1f0*/  FMUL.FTZ R125, R125, R136 ;  /* 0x000000887d7d7220 */ /* 0x000fe20000410000 */
[----:B------:R-:W-:Y:S01]  /*a200*/  IMAD.MOV.U32 R128, RZ, RZ, 0x2 ;  /* 0x00000002ff807424 */ /* 0x000fe200078e00ff */
[----:B------:R-:W-:Y:S02]  /*a210*/  MOV R126, R174 ;  /* 0x000000ae007e7202 */ /* 0x000fe40000000f00 */
        /* <DEDUP_REMOVED lines=13> */
.L_x_4118:
        /* <DEDUP_REMOVED lines=13> */
.L_x_4120:
[----:B------:R-:W-:Y:S05]  /*a3c0*/  BSYNC.RECONVERGENT B1 ;  /* 0x0000000000017941 */ /* 0x000fea0003800200 */
.L_x_4119:
[----:B------:R-:W-:Y:S01]  /*a3d0*/  IMAD.WIDE.U32 R128, R112, -0x326172a9, RZ ;  /* 0xcd9e8d5770807825 */ /* 0x000fe200078e00ff */
[----:B-1----:R-:W-:Y:S02]  /*a3e0*/  LOP3.LUT R158, R121, R127, R3, 0x96, !PT ;  /* 0x0000007f799e7212 */ /* 0x002fe400078e9603 */
        /* <DEDUP_REMOVED lines=43> */
.L_x_4117:
[----:B------:R-:W-:Y:S05]  /*a6a0*/  BSYNC.RECONVERGENT B0 ;  /* 0x0000000000007941 */ /* 0x000fea0003800200 */
.L_x_4116:
[----:B------:R-:W-:Y:S01]  /*a6b0*/  I2FP.F32.U32 R125, R126 ;  /* 0x0000007e007d7245 */ /* 0x000fe20000201000 */
[----:B------:R-:W-:Y:S01]  /*a6c0*/  BSSY.RECONVERGENT B0, `(.L_x_4121) ;  /* 0x0000055000007945 */ /* 0x000fe20003800200 */
[----:B------:R-:W-:Y:S02]  /*a6d0*/  PRMT R126, R140, 0x7632, R126 ;  /* 0x000076328c7e7816 */ /* 0x000fe4000000007e */
[----:B------:R-:W-:Y:S01]  /*a6e0*/  ISETP.NE.AND P3, PT, R128, 0x1, PT ;  /* 0x000000018000780c */ /* 0x000fe20003f65270 */
[----:B------:R-:W-:Y:S01]  /*a6f0*/  FFMA.FTZ R125, R125, R138, 1.1641532182693481445e-10 ;  /* 0x2f0000007d7d7423 */ /* 0x000fe2000001008a */
[----:B------:R-:W-:Y:S01]  /*a700*/  SHF.L.U32 R127, R126, 0x10, RZ ;  /* 0x000000107e7f7819 */ /* 0x000fe200000006ff */
[----:B------:R-:W-:-:S03]  /*a710*/  IMAD.MOV.U32 R126, RZ, RZ, R174 ;  /* 0x000000ffff7e7224 */ /* 0x000fc600078e00ae */
[----:B------:R-:W-:Y:S01]  /*a720*/  FSETP.GTU.FTZ.AND P2, PT, R125, R0, PT ;  /* 0x000000007d00720b */ /* 0x000fe20003f5c000 */
[----:B------:R-:W-:Y:S01]  /*a730*/  FMUL.FTZ R127, R127, R136 ;  /* 0x000000887f7f7220 */ /* 0x000fe20000410000 */
[----:B------:R-:W-:-:S04]  /*a740*/  @P1 PRMT R125, R4, 0x7632, R125 ;  /* 0x00007632047d1816 */ /* 0x000fc8000000007d */
[----:B------:R-:W-:Y:S01]  /*a750*/  FSEL R127, R127, RZ, !P2 ;  /* 0x000000ff7f7f7208 */ /* 0x000fe20005000000 */
[----:B------:R-:W-:-:S04]  /*a760*/  @P1 IMAD.U32 R156, R125, 0x10000, RZ ;  /* 0x000100007d9c1824 */ /* 0x000fc800078e00ff */
[----:B------:R-:W-:Y:S01]  /*a770*/  FADD.FTZ R125, R130, R127 ;  /* 0x0000007f827d7221 */ /* 0x000fe20000010000 */
[----:B------:R-:W-:-:S03]  /*a780*/  HFMA2 R130, -RZ, RZ, 0, 1.1920928955078125e-07 ;  /* 0x00000002ff827431 */ /* 0x000fc600000001ff */
[----:B------:R-:W-:Y:S01]  /*a790*/  @P1 FADD.FTZ R156, R125, R156 ;  /* 0x0000009c7d9c1221 */ /* 0x000fe20000010000 */
[----:B------:R-:W-:Y:S01]  /*a7a0*/  @!P1 IMAD.MOV.U32 R156, RZ, RZ, R125 ;  /* 0x000000ffff9c9224 */ /* 0x000fe200078e007d */
[----:B------:R-:W-:-:S04]  /*a7b0*/  SEL R125, RZ, 0x1, P2 ;  /* 0x00000001ff7d7807 */ /* 0x000fc80001000000 */
[----:B-1----:R-:W-:Y:S01]  /*a7c0*/  F2FP.BF16.F32.PACK_AB R160, RZ, R156 ;  /* 0x0000009cffa0723e */ /* 0x002fe200000010ff */
        /* <DEDUP_REMOVED lines=9> */
.L_x_4123:
        /* <DEDUP_REMOVED lines=13> */
.L_x_4125:
[----:B------:R-:W-:Y:S05]  /*a930*/  BSYNC.RECONVERGENT B1 ;  /* 0x0000000000017941 */ /* 0x000fea0003800200 */
.L_x_4124:
[----:B------:R-:W-:Y:S01]  /*a940*/  IMAD.WIDE.U32 R128, R112, -0x326172a9, RZ ;  /* 0xcd9e8d5770807825 */ /* 0x000fe200078e00ff */
[----:B------:R-:W-:-:S03]  /*a950*/  LOP3.LUT R162, R121, R127, R3, 0x96, !PT ;  /* 0x0000007f79a27212 */ /* 0x000fc600078e9603 */
[----:B------:R-:W-:Y:S01]  /*a960*/  HFMA2 R130, -RZ, RZ, 0, 0 ;  /* 0x00000000ff827431 */ /* 0x000fe200000001ff */
[----:B------:R-:W-:Y:S02]  /*a970*/  IADD3 R157, PT, PT, R3, 0x646e171e, RZ ;  /* 0x646e171e039d7810 */ /* 0x000fe40007ffe0ff */
        /* <DEDUP_REMOVED lines=41> */
.L_x_4122:
[----:B------:R-:W-:Y:S05]  /*ac10*/  BSYNC.RECONVERGENT B0 ;  /* 0x0000000000007941 */ /* 0x000fea0003800200 */
.L_x_4121:
        /* <DEDUP_REMOVED lines=23> */
.L_x_4128:
        /* <DEDUP_REMOVED lines=13> */
.L_x_4130:
[----:B------:R-:W-:Y:S05]  /*ae60*/  BSYNC.RECONVERGENT B1 ;  /* 0x0000000000017941 */ /* 0x000fea0003800200 */
.L_x_4129:
        /* <DEDUP_REMOVED lines=45> */
.L_x_4127:
[----:B------:R-:W-:Y:S05]  /*b140*/  BSYNC.RECONVERGENT B0 ;  /* 0x0000000000007941 */ /* 0x000fea0003800200 */
.L_x_4126:
        /* <DEDUP_REMOVED lines=25> */
.L_x_4133:
        /* <DEDUP_REMOVED lines=13> */
.L_x_4135:
[----:B------:R-:W-:Y:S05]  /*b3b0*/  BSYNC.RECONVERGENT B1 ;  /* 0x0000000000017941 */ /* 0x000fea0003800200 */
.L_x_4134:
[----:B------:R-:W-:Y:S01]  /*b3c0*/  IMAD.WIDE.U32 R158, R112, -0x326172a9, RZ ;  /* 0xcd9e8d57709e7825 */ /* 0x000fe200078e00ff */
[----:B------:R-:W-:Y:S02]  /*b3d0*/  LOP3.LUT R168, R121, R129, R3, 0x96, !PT ;  /* 0x0000008179a87212 */ /* 0x000fe400078e9603 */
        /* <DEDUP_REMOVED lines=43> */
.L_x_4132:
[----:B------:R-:W-:Y:S05]  /*b690*/  BSYNC.RECONVERGENT B0 ;  /* 0x0000000000007941 */ /* 0x000fea0003800200 */
.L_x_4131:
        /* <DEDUP_REMOVED lines=22> */
.L_x_4138:
        /* <DEDUP_REMOVED lines=13> */
.L_x_4140:
[----:B------:R-:W-:Y:S05]  /*b8d0*/  BSYNC.RECONVERGENT B1 ;  /* 0x0000000000017941 */ /* 0x000fea0003800200 */
.L_x_4139:
        /* <DEDUP_REMOVED lines=45> */
.L_x_4137:
[----:B------:R-:W-:Y:S05]  /*bbb0*/  BSYNC.RECONVERGENT B0 ;  /* 0x0000000000007941 */ /* 0x000fea0003800200 */
.L_x_4136:
        /* <DEDUP_REMOVED lines=10> */
[----:B------:R-:W-:-:S04]  /*bc60*/  @P1 IMAD.U32 R127, R127, 0x10000, RZ ;  /* 0x000100007f7f1824 */ /* 0x000fc800078e00ff */
[----:B------:R-:W-:-:S04]  /*bc70*/  FADD.FTZ R128, R130, R129 ;  /* 0x0000008182807221 */ /* 0x000fc80000010000 */
[----:B------:R-:W-:Y:S01]  /*bc80*/  @P1 FADD.FTZ R158, R128, R127 ;  /* 0x0000007f809e1221 */ /* 0x000fe20000010000 */
[----:B------:R-:W-:Y:S01]  /*bc90*/  SEL R127, RZ, 0x1, P2 ;  /* 0x00000001ff7f7807 */ /* 0x000fe20001000000 */
[----:B------:R-:W-:Y:S01]  /*bca0*/  @!P1 IMAD.MOV.U32 R158, RZ, RZ, R128 ;  /* 0x000000ffff9e9224 */ /* 0x000fe200078e0080 */
[----:B------:R-:W-:Y:S01]  /*bcb0*/  ISETP.NE.AND P2, PT, R161, 0x1, PT ;  /* 0x00000001a100780c */ /* 0x000fe20003f45270 */
[----:B------:R-:W-:-:S03]  /*bcc0*/  IMAD.MOV.U32 R128, RZ, RZ, R174 ;  /* 0x000000ffff807224 */ /* 0x000fc600078e00ae */
        /* <DEDUP_REMOVED lines=10> */
.L_x_4143:
        /* <DEDUP_REMOVED lines=13> */
.L_x_4145:
[----:B------:R-:W-:Y:S05]  /*be40*/  BSYNC.RECONVERGENT B1 ;  /* 0x0000000000017941 */ /* 0x000fea0003800200 */
.L_x_4144:
        /* <DEDUP_REMOVED lines=43> */
[----:B------:R-:W-:Y:S02]  /*c100*/  IMAD.MOV.U32 R164, RZ, RZ, R162 ;  /* 0x000000ffffa47224 */ /* 0x000fe400078e00a2 */
[----:B------:R-:W-:-:S07]  /*c110*/  HFMA2 R162, -RZ, RZ, 0, 0 ;  /* 0x00000000ffa27431 */ /* 0x000fce00000001ff */
.L_x_4142:
[----:B------:R-:W-:Y:S05]  /*c120*/  BSYNC.RECONVERGENT B0 ;  /* 0x0000000000007941 */ /* 0x000fea0003800200 */
.L_x_4141:
        /* <DEDUP_REMOVED lines=8> */
[----:B------:R-:W-:Y:S02]  /*c1b0*/  PRMT R129, R106, 0x7632, R129 ;  /* 0x000076326a817816 */ /* 0x000fe40000000081 */
[----:B------:R-:W-:Y:S02]  /*c1c0*/  FSEL R130, R159, RZ, !P2 ;  /* 0x000000ff9f827208 */ /* 0x000fe40005000000 */
[----:B------:R-:W-:Y:S02]  /*c1d0*/  MOV R106, R174 ;  /* 0x000000ae006a7202 */ /* 0x000fe40000000f00 */
        /* <DEDUP_REMOVED lines=10> */
.L_x_4148:
        /* <DEDUP_REMOVED lines=13> */
.L_x_4150:
[----:B------:R-:W-:Y:S05]  /*c350*/  BSYNC.RECONVERGENT B1 ;  /* 0x0000000000017941 */ /* 0x000fea0003800200 */
.L_x_4149:
        /* <DEDUP_REMOVED lines=45> */
.L_x_4147:
[----:B------:R-:W-:Y:S05]  /*c630*/  BSYNC.RECONVERGENT B0 ;  /* 0x0000000000007941 */ /* 0x000fea0003800200 */
.L_x_4146:
[----:B------:R-:W-:Y:S01]  /*c640*/  I2FP.F32.U32 R159, R106 ;  /* 0x0000006a009f7245 */ /* 0x000fe20000201000 */
[----:B------:R-:W-:Y:S01]  /*c650*/  BSSY.RECONVERGENT B0, `(.L_x_4151) ;  /* 0x0000053000007945 */ /* 0x000fe20003800200 */
[----:B------:R-:W-:Y:S01]  /*c660*/  SHF.L.U32 R161, R142, 0x10, RZ ;  /* 0x000000108ea17819 */ /* 0x000fe200000006ff */
[----:B------:R-:W-:Y:S02]  /*c670*/  HFMA2 R162, -RZ, RZ, 0, 1.1920928955078125e-07 ;  /* 0x00000002ffa27431 */ /* 0x000fe400000001ff */
[----:B------:R-:W-:Y:S02]  /*c680*/  FFMA.FTZ R159, R159, R138, 1.1641532182693481445e-10 ;  /* 0x2f0000009f9f7423 */ /* 0x000fe4000001008a */
[----:B------:R-:W-:-:S03]  /*c690*/  FMUL.FTZ R161, R161, R136 ;  /* 0x00000088a1a17220 */ /* 0x000fc60000410000 */
[----:B------:R-:W-:-:S04]  /*c6a0*/  FSETP.GTU.FTZ.AND P3, PT, R159, R0, PT ;  /* 0x000000009f00720b */ /* 0x000fc80003f7c000 */
[----:B------:R-:W-:Y:S01]  /*c6b0*/  FSEL R159, R161, RZ, !P3 ;  /* 0x000000ffa19f7208 */ /* 0x000fe20005800000 */
[----:B------:R-:W-:Y:S01]  /*c6c0*/  @P1 IMAD.U32 R161, R6, 0x10000, RZ ;  /* 0x0001000006a11824 */ /* 0x000fe200078e00ff */
        /* <DEDUP_REMOVED lines=16> */
.L_x_4153:
        /* <DEDUP_REMOVED lines=13> */
.L_x_4155:
[----:B------:R-:W-:Y:S05]  /*c8a0*/  BSYNC.RECONVERGENT B1 ;  /* 0x0000000000017941 */ /* 0x000fea0003800200 */
.L_x_4154:
        /* <DEDUP_REMOVED lines=45> */
.L_x_4152:
[----:B------:R-:W-:Y:S05]  /*cb80*/  BSYNC.RECONVERGENT B0 ;  /* 0x0000000000007941 */ /* 0x000fea0003800200 */
.L_x_4151:
        /* <DEDUP_REMOVED lines=20> */
.L_x_4158:
        /* <DEDUP_REMOVED lines=13> */
.L_x_4160:
[----:B------:R-:W-:Y:S05]  /*cda0*/  BSYNC.RECONVERGENT B1 ;  /* 0x0000000000017941 */ /* 0x000fea0003800200 */
.L_x_4159:
        /* <DEDUP_REMOVED lines=45> */
.L_x_4157:
[----:B------:R-:W-:Y:S05]  /*d080*/  BSYNC.RECONVERGENT B0 ;  /* 0x0000000000007941 */ /* 0x000fea0003800200 */
.L_x_4156:
[----:B------:R-:W-:Y:S01]  /*d090*/  I2FP.F32.U32 R129, R130 ;  /* 0x0000008200817245 */ /* 0x000fe20000201000 */
[----:B------:R-:W-:Y:S01]  /*d0a0*/  BSSY.RECONVERGENT B0, `(.L_x_4161) ;  /* 0x0000055000007945 */ /* 0x000fe20003800200 */
[----:B------:R-:W-:Y:S01]  /*d0b0*/  PRMT R130, R142, 0x7632, R130 ;  /* 0x000076328e827816 */ /* 0x000fe20000000082 */
[----:B------:R-:W-:Y:S02]  /*d0c0*/  HFMA2 R162, -RZ, RZ, 0, 1.1920928955078125e-07 ;  /* 0x00000002ffa27431 */ /* 0x000fe400000001ff */
[----:B------:R-:W-:Y:S01]  /*d0d0*/  FFMA.FTZ R129, R129, R138, 1.1641532182693481445e-10 ;  /* 0x2f00000081817423 */ /* 0x000fe2000001008a */
[----:B------:R-:W-:Y:S02]  /*d0e0*/  SHF.L.U32 R161, R130, 0x10, RZ ;  /* 0x0000001082a17819 */ /* 0x000fe400000006ff */
[----:B------:R-:W-:Y:S02]  /*d0f0*/  @P1 PRMT R130, R6, 0x7632, R130 ;  /* 0x0000763206821816 */ /* 0x000fe40000000082 */
        /* <DEDUP_REMOVED lines=20> */
.L_x_4163:
        /* <DEDUP_REMOVED lines=13> */
.L_x_4165:
[----:B------:R-:W-:Y:S05]  /*d310*/  BSYNC.RECONVERGENT B1 ;  /* 0x0000000000017941 */ /* 0x000fea0003800200 */
.L_x_4164:
        /* <DEDUP_REMOVED lines=45> */
.L_x_4162:
[----:B------:R-:W-:Y:S05]  /*d5f0*/  BSYNC.RECONVERGENT B0 ;  /* 0x0000000000007941 */ /* 0x000fea0003800200 */
.L_x_4161:
        /* <DEDUP_REMOVED lines=21> */
.L_x_4168:
        /* <DEDUP_REMOVED lines=13> */
.L_x_4170:
[----:B------:R-:W-:Y:S05]  /*d820*/  BSYNC.RECONVERGENT B1 ;  /* 0x0000000000017941 */ /* 0x000fea0003800200 */
.L_x_4169:
[----:B------:R-:W-:Y:S01]  /*d830*/  IMAD.WIDE.U32 R172, R112, -0x326172a9, RZ ;  /* 0xcd9e8d5770ac7825 */ /* 0x000fe200078e00ff */
[----:B------:R-:W-:Y:S02]  /*d840*/  LOP3.LUT R176, R121, R163, R3, 0x96, !PT ;  /* 0x000000a379b07212 */ /* 0x000fe400078e9603 */
[----:B------:R-:W-:Y:S02]  /*d850*/  MOV R130, R164 ;  /* 0x000000a400827202 */ /* 0x000fe40000000f00 */
        /* <DEDUP_REMOVED lines=42> */
.L_x_4167:
[----:B------:R-:W-:Y:S05]  /*db00*/  BSYNC.RECONVERGENT B0 ;  /* 0x0000000000007941 */ /* 0x000fea0003800200 */
.L_x_4166:
        /* <DEDUP_REMOVED lines=25> */
.L_x_4173:
        /* <DEDUP_REMOVED lines=13> */
.L_x_4175:
[----:B------:R-:W-:Y:S05]  /*dd70*/  BSYNC.RECONVERGENT B1 ;  /* 0x0000000000017941 */ /* 0x000fea0003800200 */
.L_x_4174:
        /* <DEDUP_REMOVED lines=46> */
.L_x_4172:
[----:B------:R-:W-:Y:S05]  /*e060*/  BSYNC.RECONVERGENT B0 ;  /* 0x0000000000007941 */ /* 0x000fea0003800200 */
.L_x_4171:
        /* <DEDUP_REMOVED lines=20> */
.L_x_4178:
        /* <DEDUP_REMOVED lines=15> */
.L_x_4180:
[----:B------:R-:W-:Y:S05]  /*e2a0*/  BSYNC.RECONVERGENT B1 ;  /* 0x0000000000017941 */ /* 0x000fea0003800200 */
.L_x_4179:
[----:B------:R-:W-:Y:S01]  /*e2b0*/  IMAD.WIDE.U32 R174, R112, -0x326172a9, RZ ;  /* 0xcd9e8d5770ae7825 */ /* 0x000fe200078e00ff */
[----:B------:R-:W-:Y:S02]  /*e2c0*/  LOP3.LUT R178, R121, R173, R3, 0x96, !PT ;  /* 0x000000ad79b27212 */ /* 0x000fe400078e9603 */
[C---:B------:R-:W-:Y:S01]  /*e2d0*/  IADD3 R163, PT, PT, R3.reuse, 0x646e171e, RZ ;  /* 0x646e171e03a37810 */ /* 0x040fe20007ffe0ff */
        /* <DEDUP_REMOVED lines=41> */
[----:B------:R-:W-:Y:S02]  /*e570*/  LOP3.LUT R173, R153, R178, R173, 0x96, !PT ;  /* 0x000000b299ad7212 */ /* 0x000fe400078e96ad */
[----:B------:R-:W-:-:S07]  /*e580*/  MOV R164, R172 ;  /* 0x000000ac00a47202 */ /* 0x000fce0000000f00 */
.L_x_4177:
[----:B------:R-:W-:Y:S05]  /*e590*/  BSYNC.RECONVERGENT B0 ;  /* 0x0000000000007941 */ /* 0x000fea0003800200 */
.L_x_4176:
        /* <DEDUP_REMOVED lines=19> */
.L_x_4100:
        /* <DEDUP_REMOVED lines=16> */
.L_x_4184:
        /* <DEDUP_REMOVED lines=13> */
.L_x_4186:
[----:B------:R-:W-:Y:S05]  /*e8a0*/  BSYNC.RECONVERGENT B1 ;  /* 0x0000000000017941 */ /* 0x000fea0003800200 */
.L_x_4185:
        /* <DEDUP_REMOVED lines=45> */
.L_x_4183:
[----:B------:R-:W-:Y:S05]  /*eb80*/  BSYNC.RECONVERGENT B0 ;  /* 0x0000000000007941 */ /* 0x000fea0003800200 */
.L_x_4182:
[----:B------:R-:W-:Y:S01]  /*eb90*/  I2FP.F32.U32 R155, R155 ;  /* 0x0000009b009b7245 */ /* 0x000fe20000201000 */
[----:B-----5:R-:W-:Y:S01]  /*eba0*/  @P1 IMAD.U32 R156, R4, 0x10000, RZ ;  /* 0x00010000049c1824 */ /* 0x020fe200078e00ff */
[----:B------:R-:W-:Y:S01]  /*ebb0*/  SHF.L.U32 R157, R104, 0x10, RZ ;  /* 0x00000010689d7819 */ /* 0x000fe200000006ff */
[----:B------:R-:W-:Y:S01]  /*ebc0*/  BSSY.RECONVERGENT B0, `(.L_x_4187) ;  /* 0x0000052000007945 */ /* 0x000fe20003800200 */
[----:B------:R-:W-:Y:S01]  /*ebd0*/  ISETP.NE.AND P3, PT, R158, 0x1, PT ;  /* 0x000000019e00780c */ /* 0x000fe20003f65270 */
[----:B------:R-:W-:Y:S01]  /*ebe0*/  FFMA.FTZ R155, R155, R138, 1.1641532182693481445e-10 ;  /* 0x2f0000009b9b7423 */ /* 0x000fe2000001008a */
[----:B------:R-:W-:Y:S01]  /*ebf0*/  LOP3.LUT R180, R180, 0xffffffef, RZ, 0xc0, !PT ;  /* 0xffffffefb4b47812 */ /* 0x000fe200078ec0ff */
[----:B------:R-:W-:Y:S01]  /*ec00*/  FMUL.FTZ R157, R157, R136 ;  /* 0x000000889d9d7220 */ /* 0x000fe20000410000 */
[----:B------:R-:W-:Y:S01]  /*ec10*/  PRMT R104, R104, 0x7632, R104 ;  /* 0x0000763268687816 */ /* 0x000fe20000000068 */
[----:B------:R-:W-:Y:S01]  /*ec20*/  IMAD.MOV.U32 R161, RZ, RZ, 0x2 ;  /* 0x00000002ffa17424 */ /* 0x000fe200078e00ff */
[----:B------:R-:W-:-:S04]  /*ec30*/  FSETP.GTU.FTZ.AND P2, PT, R155, R0, PT ;  /* 0x000000009b00720b */ /* 0x000fc80003f5c000 */
        /* <DEDUP_REMOVED lines=15> */
.L_x_4189:
        /* <DEDUP_REMOVED lines=13> */
.L_x_4191:
[----:B------:R-:W-:Y:S05]  /*ee00*/  BSYNC.RECONVERGENT B1 ;  /* 0x0000000000017941 */ /* 0x000fea0003800200 */
.L_x_4190:
        /* <DEDUP_REMOVED lines=45> */
.L_x_4188:
[----:B------:R-:W-:Y:S05]  /*f0e0*/  BSYNC.RECONVERGENT B0 ;  /* 0x0000000000007941 */ /* 0x000fea0003800200 */
.L_x_4187:
        /* <DEDUP_REMOVED lines=26> */
.L_x_4194:
        /* <DEDUP_REMOVED lines=13> */
.L_x_4196:
[----:B------:R-:W-:Y:S05]  /*f360*/  BSYNC.RECONVERGENT B1 ;  /* 0x0000000000017941 */ /* 0x000fea0003800200 */
.L_x_4195:
        /* <DEDUP_REMOVED lines=45> */
.L_x_4193:
[----:B------:R-:W-:Y:S05]  /*f640*/  BSYNC.RECONVERGENT B0 ;  /* 0x0000000000007941 */ /* 0x000fea0003800200 */
.L_x_4192:
[----:B------:R-:W-:Y:S01]  /*f650*/  I2FP.F32.U32 R157, R157 ;  /* 0x0000009d009d7245 */ /* 0x000fe20000201000 */
[----:B------:R-:W-:Y:S01]  /*f660*/  @P1 IMAD.U32 R158, R5, 0x10000, RZ ;  /* 0x00010000059e1824 */ /* 0x000fe200078e00ff */
        /* <DEDUP_REMOVED lines=24> */
.L_x_4199:
        /* <DEDUP_REMOVED lines=13> */
.L_x_4201:
[----:B------:R-:W-:Y:S05]  /*f8c0*/  BSYNC.RECONVERGENT B1 ;  /* 0x0000000000017941 */ /* 0x000fea0003800200 */
.L_x_4200:
        /* <DEDUP_REMOVED lines=29> */
[----:B------:R-:W-:Y:S01]  /*faa0*/  IMAD.MOV.U32 R161, RZ, RZ, RZ ;  /* 0x000000ffffa17224 */ /* 0x000fe200078e00ff */
        /* <DEDUP_REMOVED lines=15> */
.L_x_4198:
[----:B------:R-:W-:Y:S05]  /*fba0*/  BSYNC.RECONVERGENT B0 ;  /* 0x0000000000007941 */ /* 0x000fea0003800200 */
.L_x_4197:
[----:B------:R-:W-:Y:S01]  /*fbb0*/  I2FP.F32.U32 R159, R158 ;  /* 0x0000009e009f7245 */ /* 0x000fe20000201000 */
[----:B------:R-:W-:Y:S01]  /*fbc0*/  BSSY.RECONVERGENT B0, `(.L_x_4202) ;  /* 0x0000054000007945 */ /* 0x000fe20003800200 */
[----:B------:R-:W-:Y:S01]  /*fbd0*/  SHF.L.U32 R105, R105, 0x10, RZ ;  /* 0x0000001069697819 */ /* 0x000fe200000006ff */
[----:B------:R-:W-:Y:S01]  /*fbe0*/  IMAD.MOV.U32 R163, RZ, RZ, 0x2 ;  /* 0x00000002ffa37424 */ /* 0x000fe200078e00ff */
[----:B------:R-:W-:Y:S01]  /*fbf0*/  @P1 PRMT R158, R5, 0x7632, R158 ;  /* 0x00007632059e1816 */ /* 0x000fe2000000009e */
[----:B------:R-:W-:Y:S01]  /*fc00*/  FFMA.FTZ R159, R159, R138, 1.1641532182693481445e-10 ;  /* 0x2f0000009f9f7423 */ /* 0x000fe2000001008a */
[----:B------:R-:W-:Y:S01]  /*fc10*/  ISETP.NE.AND P2, PT, R161, 0x1, PT ;  /* 0x00000001a100780c */ /* 0x000fe20003f45270 */
        /* <DEDUP_REMOVED lines=19> */
.L_x_4204:
        /* <DEDUP_REMOVED lines=13> */
.L_x_4206:
[----:B------:R-:W-:Y:S05]  /*fe20*/  BSYNC.RECONVERGENT B1 ;  /* 0x0000000000017941 */ /* 0x000fea0003800200 */
.L_x_4205:
        /* <DEDUP_REMOVED lines=45> */
.L_x_4203:
[----:B------:R-:W-:Y:S05]  /*10100*/  BSYNC.RECONVERGENT B0 ;  /* 0x0000000000007941 */ /* 0x000fea0003800200 */
.L_x_4202:
        /* <DEDUP_REMOVED lines=10> */
[----:B------:R-:W-:Y:S02]  /*101b0*/  PRMT R161, R106, 0x7632, R161 ;  /* 0x000076326aa17816 */ /* 0x000fe400000000a1 */
[----:B------:R-:W-:Y:S01]  /*101c0*/  PLOP3.LUT P2, PT, P2, PT, PT, 0x8, 0x80 ;  /* 0x000000000080781c */ /* 0x000fe2000174e170 */
        /* <DEDUP_REMOVED lines=12> */
.L_x_4209:
        /* <DEDUP_REMOVED lines=13> */
.L_x_4211:
[----:B------:R-:W-:Y:S05]  /*10360*/  BSYNC.RECONVERGENT B1 ;  /* 0x0000000000017941 */ /* 0x000fea0003800200 */
.L_x_4210:
        /* <DEDUP_REMOVED lines=45> */
.L_x_4208:
[----:B------:R-:W-:Y:S05]  /*10640*/  BSYNC.RECONVERGENT B0 ;  /* 0x0000000000007941 */ /* 0x000fea0003800200 */
.L_x_4207:
        /* <DEDUP_REMOVED lines=24> */
.L_x_4214:
        /* <DEDUP_REMOVED lines=13> */
.L_x_4216:
[----:B------:R-:W-:Y:S05]  /*108a0*/  BSYNC.RECONVERGENT B1 ;  /* 0x0000000000017941 */ /* 0x000fea0003800200 */
.L_x_4215:
        /* <DEDUP_REMOVED lines=45> */
.L_x_4213:
[----:B------:R-:W-:Y:S05]  /*10b80*/  BSYNC.RECONVERGENT B0 ;  /* 0x0000000000007941 */ /* 0x000fea0003800200 */
.L_x_4212:
        /* <DEDUP_REMOVED lines=24> */
.L_x_4219:
        /* <DEDUP_REMOVED lines=13> */
.L_x_4221:
[----:B------:R-:W-:Y:S05]  /*10de0*/  BSYNC.RECONVERGENT B1 ;  /* 0x0000000000017941 */ /* 0x000fea0003800200 */
.L_x_4220:
        /* <DEDUP_REMOVED lines=45> */
.L_x_4218:
[----:B------:R-:W-:Y:S05]  /*110c0*/  BSYNC.RECONVERGENT B0 ;  /* 0x0000000000007941 */ /* 0x000fea0003800200 */
.L_x_4217:
        /* <DEDUP_REMOVED lines=14> */
[----:B------:R-:W-:-:S07]  /*111b0*/  PRMT R107, R184, 0x5410, R107 ;  /* 0x00005410b86b7816 */ /* 0x000fce000000006b */
.L_x_4181:
[----:B------:R-:W-:Y:S01]  /*111c0*/  SEL R178, RZ, 0x1000000, !P5 ;  /* 0x01000000ffb27807 */ /* 0x000fe20006800000 */
[----:B------:R-:W0:Y:S01]  /*111d0*/  @P0 LDC.64 R176, c[0x0][0x398] ;  /* 0x0000e600ffb00b82 */ /* 0x000e220000000a00 */
[----:B------:R-:W-:Y:S02]  /*111e0*/  SEL R172, RZ, 0x10000, !P4 ;  /* 0x00010000ffac7807 */ /* 0x000fe40006000000 */
[----:B------:R-:W-:Y:S02]  /*111f0*/  SEL R185, RZ, 0x100, !P3 ;  /* 0x00000100ffb97807 */ /* 0x000fe40005800000 */
[C---:B------:R-:W-:Y:S02]  /*11200*/  LOP3.LUT P5, RZ, R180.reuse, 0x8, RZ, 0xc0, !PT ;  /* 0x00000008b4ff7812 */ /* 0x040fe400078ac0ff */
[C---:B------:R-:W-:Y:S01]  /*11210*/  LOP3.LUT P4, RZ, R180.reuse, 0x4, RZ, 0xc0, !PT ;  /* 0x00000004b4ff7812 */ /* 0x040fe2000788c0ff */
[----:B------:R-:W1:Y:S01]  /*11220*/  @P1 LDC.64 R168, c[0x0][0x3a0] ;  /* 0x0000e800ffa81b82 */ /* 0x000e620000000a00 */
[----:B------:R-:W-:-:S02]  /*11230*/  LOP3.LUT P3, RZ, R180, 0x2, RZ, 0xc0, !PT ;  /* 0x00000002b4ff7812 */ /* 0x000fc4000786c0ff */
[----:B------:R-:W-:Y:S02]  /*11240*/  LOP3.LUT P6, RZ, R180, 0x10, RZ, 0xc0, !PT ;  /* 0x00000010b4ff7812 */ /* 0x000fe400078cc0ff */
[----:B------:R-:W-:Y:S02]  /*11250*/  SEL R170, RZ, 0x1000000, !P3 ;  /* 0x01000000ffaa7807 */ /* 0x000fe40005800000 */
[----:B------:R-:W-:Y:S02]  /*11260*/  SEL R165, RZ, 0x10000, !P4 ;  /* 0x00010000ffa57807 */ /* 0x000fe40006000000 */
[----:B------:R-:W-:Y:S02]  /*11270*/  SEL R160, RZ, 0x100, !P5 ;  /* 0x00000100ffa07807 */ /* 0x000fe40006800000 */
[----:B------:R-:W-:Y:S01]  /*11280*/  LOP3.LUT R185, R185, R178, R172, 0xfe, !PT ;  /* 0x000000b2b9b97212 */ /* 0x000fe200078efeac */
[----:B------:R-:W-:Y:S01]  /*11290*/  IMAD.WIDE.U32 R178, R137, 0x10, R108 ;  /* 0x0000001089b27825 */ /* 0x000fe200078e006c */
[----:B------:R-:W-:-:S02]  /*112a0*/  SEL R184, RZ, 0x1, !P2 ;  /* 0x00000001ffb87807 */ /* 0x000fc40005000000 */
[----:B------:R-:W-:Y:S01]  /*112b0*/  LOP3.LUT R160, R160, R170, R165, 0xfe, !PT ;  /* 0x000000aaa0a07212 */ /* 0x000fe200078efea5 */
[----:B------:R-:W-:Y:S01]  /*112c0*/  VIADD R165, R123, 0x40 ;  /* 0x000000407ba57836 */ /* 0x000fe20000000000 */
[----:B------:R-:W-:Y:S01]  /*112d0*/  SEL R183, RZ, 0x1, !P6 ;  /* 0x00000001ffb77807 */ /* 0x000fe20007000000 */
[----:B------:R2:W-:Y:S01]  /*112e0*/  STG.E.128 desc[UR6][R178.64], R104 ;  /* 0x00000068b2007986 */ /* 0x0005e2000c101d06 */
[----:B------:R-:W-:Y:S01]  /*112f0*/  LOP3.LUT R185, R185, R184, RZ, 0xfc, !PT ;  /* 0x000000b8b9b97212 */ /* 0x000fe200078efcff */
[----:B------:R-:W-:Y:S01]  /*11300*/  IMAD.WIDE.U32 R166, R165, 0x10, R166 ;  /* 0x00000010a5a67825 */ /* 0x000fe200078e00a6 */
[----:B------:R-:W-:-:S03]  /*11310*/  LOP3.LUT R184, R160, R183, RZ, 0xfc, !PT ;  /* 0x000000b7a0b87212 */ /* 0x000fc600078efcff */
[----:B------:R-:W-:-:S04]  /*11320*/  IMAD.WIDE.U32 R182, R137, 0x8, R110 ;  /* 0x0000000889b67825 */ /* 0x000fc800078e006e */
[C---:B0-----:R-:W-:Y:S01]  /*11330*/  @P0 IMAD.WIDE.U32 R176, R165.reuse, 0x10, R176 ;  /* 0x00000010a5b00825 */ /* 0x041fe200078e00b0 */
[----:B------:R2:W-:Y:S03]  /*11340*/  STG.E.64 desc[UR6][R182.64], R184 ;  /* 0x000000b8b6007986 */ /* 0x0005e6000c101b06 */
[----:B-1----:R-:W-:Y:S01]  /*11350*/  @P1 IMAD.WIDE.U32 R168, R165, 0x10, R168 ;  /* 0x00000010a5a81825 */ /* 0x002fe200078e00a8 */
        /* <DEDUP_REMOVED lines=15> */
[----:B------:R-:W-:-:S03]  /*11450*/  LOP3.LUT R185, R179, R185, R107, 0xfe, !PT ;  /* 0x000000b9b3b97212 */ /* 0x000fc600078efe6b */
[----:B0-----:R-:W-:Y:S01]  /*11460*/  IMAD.WIDE.U32 R104, R137, 0x8, R104 ;  /* 0x0000000889687825 */ /* 0x001fe200078e0068 */
[----:B------:R-:W-:Y:S02]  /*11470*/  LOP3.LUT R187, R182, R106, R178, 0xfe, !PT ;  /* 0x0000006ab6bb7212 */ /* 0x000fe400078efeb2 */
[----:B------:R-:W-:Y:S02]  /*11480*/  LOP3.LUT R107, R185, R183, RZ, 0xfc, !PT ;  /* 0x000000b7b96b7212 */ /* 0x000fe400078efcff */
[----:B------:R-:W-:-:S05]  /*11490*/  LOP3.LUT R106, R187, 0xff, R124, 0xf8, !PT ;  /* 0x000000ffbb6a7812 */ /* 0x000fca00078ef87c */
[----:B------:R0:W-:Y:S02]  /*114a0*/  STG.E.64 desc[UR6][R104.64], R106 ;  /* 0x0000006a68007986 */ /* 0x0001e4000c101b06 */
.L_x_4222:
[----:B------:R1:W5:Y:S04]  /*114b0*/  @P0 LDG.E.128 R140, desc[UR6][R176.64] ;  /* 0x00000006b08c0981 */ /* 0x000368000c1e1d00 */
[----:B------:R1:W5:Y:S04]  /*114c0*/  @P1 LDG.E.128 R4, desc[UR6][R168.64] ;  /* 0x00000006a8041981 */ /* 0x000368000c1e1d00 */
[----:B0-2---:R1:W5:Y:S01]  /*114d0*/  LDG.E.128 R104, desc[UR6][R166.64] ;  /* 0x00000006a6687981 */ /* 0x005362000c1e1d00 */
        /* <DEDUP_REMOVED lines=17> */
.L_x_4226:
        /* <DEDUP_REMOVED lines=13> */
.L_x_4228:
[----:B------:R-:W-:Y:S05]  /*116c0*/  BSYNC.RECONVERGENT B1 ;  /* 0x0000000000017941 */ /* 0x000fea0003800200 */
.L_x_4227:
        /* <DEDUP_REMOVED lines=45> */
.L_x_4225:
[----:B------:R-:W-:Y:S05]  /*119a0*/  BSYNC.RECONVERGENT B0 ;  /* 0x0000000000007941 */ /* 0x000fea0003800200 */
.L_x_4224:
[----:B------:R-:W-:Y:S01]  /*119b0*/  I2FP.F32.U32 R125, R124 ;  /* 0x0000007c007d7245 */ /* 0x000fe20000201000 */
[----:B-----5:R-:W-:Y:S01]  /*119c0*/  IMAD.U32 R127, R104, 0x10000, RZ ;  /* 0x00010000687f7824 */ /* 0x020fe200078e00ff */
        /* <DEDUP_REMOVED lines=21> */
.L_x_4231:
        /* <DEDUP_REMOVED lines=13> */
.L_x_4233:
[----:B------:R-:W-:Y:S05]  /*11bf0*/  BSYNC.RECONVERGENT B1 ;  /* 0x0000000000017941 */ /* 0x000fea0003800200 */
.L_x_4232:
        /* <DEDUP_REMOVED lines=43> */
[----:B------:R-:W-:Y:S02]  /*11eb0*/  IMAD.MOV.U32 R160, RZ, RZ, R128 ;  /* 0x000000ffffa07224 */ /* 0x000fe400078e0080 */
[----:B------:R-:W-:-:S07]  /*11ec0*/  HFMA2 R128, -RZ, RZ, 0, 0 ;  /* 0x00000000ff807431 */ /* 0x000fce00000001ff */
.L_x_4230:
[----:B------:R-:W-:Y:S05]  /*11ed0*/  BSYNC.RECONVERGENT B0 ;  /* 0x0000000000007941 */ /* 0x000fea0003800200 */
.L_x_4229:
[----:B------:R-:W-:Y:S01]  /*11ee0*/  I2FP.F32.U32 R125, R124 ;  /* 0x0000007c007d7245 */ /* 0x000fe20000201000 */
[----:B------:R-:W-:Y:S01]  /*11ef0*/  IMAD.U32 R127, R140, 0x10000, RZ ;  /* 0x000100008c7f7824 */ /* 0x000fe200078e00ff */
[----:B------:R-:W-:Y:S01]  /*11f00*/  ISETP.NE.AND P3, PT, R128, 0x1, PT ;  /* 0x000000018000780c */ /* 0x000fe20003f65270 */
        /* <DEDUP_REMOVED lines=22> */
.L_x_4236:
        /* <DEDUP_REMOVED lines=13> */
.L_x_4238:
[----:B------:R-:W-:Y:S05]  /*12140*/  BSYNC.RECONVERGENT B1 ;  /* 0x0000000000017941 */ /* 0x000fea0003800200 */
.L_x_4237:
[----:B------:R-:W-:Y:S01]  /*12150*/  IMAD.WIDE.U32 R128, R112, -0x326172a9, RZ ;  /* 0xcd9e8d5770807825 */ /* 0x000fe200078e00ff */
[----:B-1----:R-:W-:-:S03]  /*12160*/  LOP3.LUT R168, R121, R127, R3, 0x96, !PT ;  /* 0x0000007f79a87212 */ /* 0x002fc600078e9603 */
        /* <DEDUP_REMOVED lines=43> */
.L_x_4235:
[----:B------:R-:W-:Y:S05]  /*12420*/  BSYNC.RECONVERGENT B0 ;  /* 0x0000000000007941 */ /* 0x000fea0003800200 */
.L_x_4234:
[----:B------:R-:W-:Y:S01]  /*12430*/  I2FP.F32.U32 R125, R125 ;  /* 0x0000007d007d7245 */ /* 0x000fe20000201000 */
[----:B------:R-:W-:Y:S01]  /*12440*/  IMAD.U32 R127, R104, 0x10000, RZ ;  /* 0x00010000687f7824 */ /* 0x000fe200078e00ff */
[----:B------:R-:W-:Y:S01]  /*12450*/  ISETP.NE.AND P3, PT, R126, 0x1, PT ;  /* 0x000000017e00780c */ /* 0x000fe20003f65270 */
[----:B------:R-:W-:Y:S01]  /*12460*/  BSSY.RECONVERGENT B0, `(.L_x_4239) ;  /* 0x000004e000007945 */ /* 0x000fe20003800200 */
[----:B------:R-:W-:Y:S01]  /*12470*/  LOP3.LUT R180, R180, 0xfffffff7, RZ, 0xc0, !PT ;  /* 0xfffffff7b4b47812 */ /* 0x000fe200078ec0ff */
[----:B------:R-:W-:Y:S01]  /*12480*/  FFMA.FTZ R125, R125, R138, 1.1641532182693481445e-10 ;  /* 0x2f0000007d7d7423 */ /* 0x000fe2000001008a */
[----:B------:R-:W-:Y:S01]  /*12490*/  FMUL.FTZ R127, R127, R136 ;  /* 0x000000887f7f7220 */ /* 0x000fe20000410000 */
[----:B------:R-:W-:Y:S02]  /*124a0*/  HFMA2 R128, -RZ, RZ, 0, 1.1920928955078125e-07 ;  /* 0x00000002ff807431 */ /* 0x000fe400000001ff */
        /* <DEDUP_REMOVED lines=14> */
.L_x_4241:
        /* <DEDUP_REMOVED lines=13> */
.L_x_4243:
[----:B------:R-:W-:Y:S05]  /*12660*/  BSYNC.RECONVERGENT B1 ;  /* 0x0000000000017941 */ /* 0x000fea0003800200 */
.L_x_4242:
[----:B------:R-:W-:Y:S01]  /*12670*/  IMAD.WIDE.U32 R128, R112, -0x326172a9, RZ ;  /* 0xcd9e8d5770807825 */ /* 0x000fe200078e00ff */
[----:B-1----:R-:W-:-:S03]  /*12680*/  LOP3.LUT R168, R121, R127, R3, 0x96, !PT ;  /* 0x0000007f79a87212 */ /* 0x002fc600078e9603 */
        /* <DEDUP_REMOVED lines=40> */
[----:B------:R-:W-:Y:S02]  /*12910*/  HFMA2 R128, -RZ, RZ, 0, 0 ;  /* 0x00000000ff807431 */ /* 0x000fe400000001ff */
[----:B------:R-:W-:Y:S01]  /*12920*/  IMAD.MOV.U32 R160, RZ, RZ, R166 ;  /* 0x000000ffffa07224 */ /* 0x000fe200078e00a6 */
[----:B------:R-:W-:-:S07]  /*12930*/  LOP3.LUT R173, R153, R126, R167, 0x96, !PT ;  /* 0x0000007e99ad7212 */ /* 0x000fce00078e96a7 */
.L_x_4240:
[----:B------:R-:W-:Y:S05]  /*12940*/  BSYNC.RECONVERGENT B0 ;  /* 0x0000000000007941 */ /* 0x000fea0003800200 */
.L_x_4239:
        /* <DEDUP_REMOVED lines=9> */
[----:B------:R-:W-:-:S02]  /*129e0*/  FMUL.FTZ R127, R127, R136 ;  /* 0x000000887f7f7220 */ /* 0x000fc40000410000 */
[----:B------:R-:W-:-:S03]  /*129f0*/  @P1 IMAD.U32 R125, R104, 0x10000, RZ ;  /* 0x00010000687d1824 */ /* 0x000fc600078e00ff */
[----:B------:R-:W-:-:S05]  /*12a00*/  FSEL R127, R127, RZ, !P2 ;  /* 0x000000ff7f7f7208 */ /* 0x000fca0005000000 */
[----:B------:R-:W-:-:S04]  /*12a10*/  FADD.FTZ R104, R130, R127 ;  /* 0x0000007f82687221 */ /* 0x000fc80000010000 */
[----:B-1----:R-:W-:Y:S01]  /*12a20*/  @P1 FADD.FTZ R166, R104, R125 ;  /* 0x0000007d68a61221 */ /* 0x002fe20000010000 */
[----:B------:R-:W-:Y:S01]  /*12a30*/  @!P1 MOV R166, R104 ;  /* 0x0000006800a69202 */ /* 0x000fe20000000f00 */
[----:B------:R-:W-:Y:S01]  /*12a40*/  IMAD.MOV.U32 R104, RZ, RZ, R174 ;  /* 0x000000ffff687224 */ /* 0x000fe200078e00ae */
        /* <DEDUP_REMOVED lines=11> */
.L_x_4246:
        /* <DEDUP_REMOVED lines=13> */
.L_x_4248:
[----:B------:R-:W-:Y:S05]  /*12bd0*/  BSYNC.RECONVERGENT B1 ;  /* 0x0000000000017941 */ /* 0x000fea0003800200 */
.L_x_4247:
        /* <DEDUP_REMOVED lines=45> */
.L_x_4245:
[----:B------:R-:W-:Y:S05]  /*12eb0*/  BSYNC.RECONVERGENT B0 ;  /* 0x0000000000007941 */ /* 0x000fea0003800200 */
.L_x_4244:
[----:B------:R-:W-:Y:S01]  /*12ec0*/  I2FP.F32.U32 R127, R104 ;  /* 0x00000068007f7245 */ /* 0x000fe20000201000 */
[----:B------:R-:W-:Y:S01]  /*12ed0*/  IMAD.U32 R129, R105, 0x10000, RZ ;  /* 0x0001000069817824 */ /* 0x000fe200078e00ff */
        /* <DEDUP_REMOVED lines=21> */
.L_x_4251:
        /* <DEDUP_REMOVED lines=13> */
.L_x_4253:
[----:B------:R-:W-:Y:S05]  /*13100*/  BSYNC.RECONVERGENT B1 ;  /* 0x0000000000017941 */ /* 0x000fea0003800200 */
.L_x_4252:
[----:B------:R-:W-:Y:S01]  /*13110*/  IMAD.WIDE.U32 R128, R112, -0x326172a9, RZ ;  /* 0xcd9e8d5770807825 */ /* 0x000fe200078e00ff */
[----:B------:R-:W-:Y:S02]  /*13120*/  LOP3.LUT R172, R121, R127, R3, 0x96, !PT ;  /* 0x0000007f79ac7212 */ /* 0x000fe400078e9603 */
[----:B------:R-:W-:Y:S01]  /*13130*/  IADD3 R167, PT, PT, R3, 0x646e171e, RZ ;  /* 0x646e171e03a77810 */ /* 0x000fe20007ffe0ff */
        /* <DEDUP_REMOVED lines=42> */
.L_x_4250:
[----:B------:R-:W-:Y:S05]  /*133e0*/  BSYNC.RECONVERGENT B0 ;  /* 0x0000000000007941 */ /* 0x000fea0003800200 */
.L_x_4249:
[----:B------:R-:W-:Y:S01]  /*133f0*/  I2FP.F32.U32 R127, R104 ;  /* 0x00000068007f7245 */ /* 0x000fe20000201000 */
[----:B------:R-:W-:Y:S01]  /*13400*/  IMAD.U32 R129, R141, 0x10000, RZ ;  /* 0x000100008d817824 */ /* 0x000fe200078e00ff */
[----:B------:R-:W-:Y:S01]  /*13410*/  ISETP.NE.AND P3, PT, R128, 0x1, PT ;  /* 0x000000018000780c */ /* 0x000fe20003f65270 */
[----:B------:R-:W-:Y:S01]  /*13420*/  @P1 IMAD.U32 R167, R5, 0x10000, RZ ;  /* 0x0001000005a71824 */ /* 0x000fe200078e00ff */
[----:B------:R-:W-:Y:S01]  /*13430*/  BSSY.RECONVERGENT B0, `(.L_x_4254) ;  /* 0x0000050000007945 */ /* 0x000fe20003800200 */
[----:B------:R-:W-:Y:S01]  /*13440*/  FFMA.FTZ R127, R127, R138, 1.1641532182693481445e-10 ;  /* 0x2f0000007f7f7423 */ /* 0x000fe2000001008a */
[----:B------:R-:W-:-:S04]  /*13450*/  FMUL.FTZ R129, R129, R136 ;  /* 0x0000008881817220 */ /* 0x000fc80000410000 */
[----:B------:R-:W-:-:S04]  /*13460*/  FSETP.GTU.FTZ.AND P2, PT, R127, R0, PT ;  /* 0x000000007f00720b */ /* 0x000fc80003f5c000 */
[----:B------:R-:W-:Y:S01]  /*13470*/  FSEL R127, R129, RZ, !P2 ;  /* 0x000000ff817f7208 */ /* 0x000fe20005000000 */
[----:B------:R-:W-:Y:S01]  /*13480*/  IMAD.MOV.U32 R129, RZ, RZ, 0x2 ;  /* 0x00000002ff817424 */ /* 0x000fe200078e00ff */
[----:B------:R-:W-:-:S03]  /*13490*/  SEL R126, RZ, 0x1, P2 ;  /* 0x00000001ff7e7807 */ /* 0x000fc60001000000 */
        /* <DEDUP_REMOVED lines=14> */
.L_x_4256:
        /* <DEDUP_REMOVED lines=13> */
.L_x_4258:
[----:B------:R-:W-:Y:S05]  /*13650*/  BSYNC.RECONVERGENT B1 ;  /* 0x0000000000017941 */ /* 0x000fea0003800200 */
.L_x_4257:
        /* <DEDUP_REMOVED lines=45> */
.L_x_4255:
[----:B------:R-:W-:Y:S05]  /*13930*/  BSYNC.RECONVERGENT B0 ;  /* 0x0000000000007941 */ /* 0x000fea0003800200 */
.L_x_4254:
        /* <DEDUP_REMOVED lines=22> */
.L_x_4261:
        /* <DEDUP_REMOVED lines=13> */
.L_x_4263:
[----:B------:R-:W-:Y:S05]  /*13b70*/  BSYNC.RECONVERGENT B1 ;  /* 0x0000000000017941 */ /* 0x000fea0003800200 */
.L_x_4262:
        /* <DEDUP_REMOVED lines=43> */
[----:B------:R-:W-:Y:S02]  /*13e30*/  IMAD.MOV.U32 R104, RZ, RZ, R160 ;  /* 0x000000ffff687224 */ /* 0x000fe400078e00a0 */
[----:B------:R-:W-:-:S07]  /*13e40*/  IMAD.MOV.U32 R160, RZ, RZ, R168 ;  /* 0x000000ffffa07224 */ /* 0x000fce00078e00a8 */
.L_x_4260:
[----:B------:R-:W-:Y:S05]  /*13e50*/  BSYNC.RECONVERGENT B0 ;  /* 0x0000000000007941 */ /* 0x000fea0003800200 */
.L_x_4259:
        /* <DEDUP_REMOVED lines=8> */
[----:B------:R-:W-:-:S02]  /*13ee0*/  FMUL.FTZ R127, R127, R136 ;  /* 0x000000887f7f7220 */ /* 0x000fc40000410000 */
[----:B------:R-:W-:-:S03]  /*13ef0*/  @P1 IMAD.U32 R105, R104, 0x10000, RZ ;  /* 0x0001000068691824 */ /* 0x000fc600078e00ff */
[----:B------:R-:W-:-:S05]  /*13f00*/  FSEL R127, R127, RZ, !P2 ;  /* 0x000000ff7f7f7208 */ /* 0x000fca0005000000 */
        /* <DEDUP_REMOVED lines=16> */
.L_x_4266:
        /* <DEDUP_REMOVED lines=13> */
.L_x_4268:
[----:B------:R-:W-:Y:S05]  /*140e0*/  BSYNC.RECONVERGENT B1 ;  /* 0x0000000000017941 */ /* 0x000fea0003800200 */
.L_x_4267:
        /* <DEDUP_REMOVED lines=45> */
.L_x_4265:
[----:B------:R-:W-:Y:S05]  /*143c0*/  BSYNC.RECONVERGENT B0 ;  /* 0x0000000000007941 */ /* 0x000fea0003800200 */
.L_x_4264:
[----:B------:R-:W-:Y:S01]  /*143d0*/  I2FP.F32.U32 R105, R104 ;  /* 0x0000006800697245 */ /* 0x000fe20000201000 */
[C---:B------:R-:W-:Y:S01]  /*143e0*/  IMAD.U32 R129, R106.reuse, 0x10000, RZ ;  /* 0x000100006a817824 */ /* 0x040fe200078e00ff */
        /* <DEDUP_REMOVED lines=19> */
.L_x_4271:
        /* <DEDUP_REMOVED lines=13> */
.L_x_4273:
[----:B------:R-:W-:Y:S05]  /*145f0*/  BSYNC.RECONVERGENT B1 ;  /* 0x0000000000017941 */ /* 0x000fea0003800200 */
.L_x_4272:
        /* <DEDUP_REMOVED lines=45> */
.L_x_4270:
[----:B------:R-:W-:Y:S05]  /*148d0*/  BSYNC.RECONVERGENT B0 ;  /* 0x0000000000007941 */ /* 0x000fea0003800200 */
.L_x_4269:
        /* <DEDUP_REMOVED lines=25> */
.L_x_4276:
        /* <DEDUP_REMOVED lines=13> */
.L_x_4278:
[----:B------:R-:W-:Y:S05]  /*14b40*/  BSYNC.RECONVERGENT B1 ;  /* 0x0000000000017941 */ /* 0x000fea0003800200 */
.L_x_4277:
        /* <DEDUP_REMOVED lines=43> */
[----:B------:R-:W-:Y:S01]  /*14e00*/  MOV R105, R160 ;  /* 0x000000a000697202 */ /* 0x000fe20000000f00 */
[----:B------:R-:W-:Y:S02]  /*14e10*/  IMAD.MOV.U32 R160, RZ, RZ, R104 ;  /* 0x000000ffffa07224 */ /* 0x000fe400078e0068 */
[----:B------:R-:W-:-:S07]  /*14e20*/  IMAD.MOV.U32 R104, RZ, RZ, RZ ;  /* 0x000000ffff687224 */ /* 0x000fce00078e00ff */
.L_x_4275:
[----:B------:R-:W-:Y:S05]  /*14e30*/  BSYNC.RECONVERGENT B0 ;  /* 0x0000000000007941 */ /* 0x000fea0003800200 */
.L_x_4274:
        /* <DEDUP_REMOVED lines=20> */
.L_x_4281:
        /* <DEDUP_REMOVED lines=13> */
.L_x_4283:
[----:B------:R-:W-:Y:S05]  /*15050*/  BSYNC.RECONVERGENT B1 ;  /* 0x0000000000017941 */ /* 0x000fea0003800200 */
.L_x_4282:
        /* <DEDUP_REMOVED lines=45> */
[----:B------:R-:W-:-:S07]  /*15330*/  IMAD.MOV.U32 R172, RZ, RZ, RZ ;  /* 0x000000ffffac7224 */ /* 0x000fce00078e00ff */
.L_x_4280:
[----:B------:R-:W-:Y:S05]  /*15340*/  BSYNC.RECONVERGENT B0 ;  /* 0x0000000000007941 */ /* 0x000fea0003800200 */
.L_x_4279:
        /* <DEDUP_REMOVED lines=8> */
[----:B------:R-:W-:-:S02]  /*153d0*/  FMUL.FTZ R129, R129, R136 ;  /* 0x0000008881817220 */ /* 0x000fc40000410000 */
[----:B------:R-:W-:-:S03]  /*153e0*/  @P1 IMAD.U32 R105, R104, 0x10000, RZ ;  /* 0x0001000068691824 */ /* 0x000fc600078e00ff */
        /* <DEDUP_REMOVED lines=17> */
.L_x_4286:
        /* <DEDUP_REMOVED lines=13> */
.L_x_4288:
[----:B------:R-:W-:Y:S05]  /*155d0*/  BSYNC.RECONVERGENT B1 ;  /* 0x0000000000017941 */ /* 0x000fea0003800200 */
.L_x_4287:
        /* <DEDUP_REMOVED lines=46> */
.L_x_4285:
[----:B------:R-:W-:Y:S05]  /*158c0*/  BSYNC.RECONVERGENT B0 ;  /* 0x0000000000007941 */ /* 0x000fea0003800200 */
.L_x_4284:
        /* <DEDUP_REMOVED lines=21> */
.L_x_4291:
        /* <DEDUP_REMOVED lines=13> */
.L_x_4293:
[----:B------:R-:W-:Y:S05]  /*15af0*/  BSYNC.RECONVERGENT B1 ;  /* 0x0000000000017941 */ /* 0x000fea0003800200 */
.L_x_4292:
        /* <DEDUP_REMOVED lines=45> */
.L_x_4290:
[----:B------:R-:W-:Y:S05]  /*15dd0*/  BSYNC.RECONVERGENT B0 ;  /* 0x0000000000007941 */ /* 0x000fea0003800200 */
.L_x_4289:
        /* <DEDUP_REMOVED lines=8> */
[----:B------:R-:W-:Y:S01]  /*15e60*/  @P1 IMAD.U32 R107, R7, 0x10000, RZ ;  /* 0x00010000076b1824 */ /* 0x000fe200078e00ff */
[----:B------:R-:W-:Y:S02]  /*15e70*/  SEL R130, RZ, 0x1, P5 ;  /* 0x00000001ff827807 */ /* 0x000fe40002800000 */
[----:B------:R-:W-:Y:S01]  /*15e80*/  ISETP.NE.AND P5, PT, R172, 0x1, PT ;  /* 0x00000001ac00780c */ /* 0x000fe20003fa5270 */
[----:B------:R-:W-:-:S04]  /*15e90*/  FADD.FTZ R104, R178, R105 ;  /* 0x00000069b2687221 */ /* 0x000fc80000010000 */
        /* <DEDUP_REMOVED lines=13> */
.L_x_4296:
        /* <DEDUP_REMOVED lines=13> */
.L_x_4298:
[----:B------:R-:W-:Y:S05]  /*16040*/  BSYNC.RECONVERGENT B1 ;  /* 0x0000000000017941 */ /* 0x000fea0003800200 */
.L_x_4297:
        /* <DEDUP_REMOVED lines=45> */
.L_x_4295:
[----:B------:R-:W-:Y:S05]  /*16320*/  BSYNC.RECONVERGENT B0 ;  /* 0x0000000000007941 */ /* 0x000fea0003800200 */
.L_x_4294:
        /* <DEDUP_REMOVED lines=20> */
.L_x_4301:
        /* <DEDUP_REMOVED lines=15> */
.L_x_4303:
[----:B------:R-:W-:Y:S05]  /*16560*/  BSYNC.RECONVERGENT B1 ;  /* 0x0000000000017941 */ /* 0x000fea0003800200 */
.L_x_4302:
        /* <DEDUP_REMOVED lines=44> */
[----:B------:R-:W-:-:S07]  /*16830*/  IMAD.MOV.U32 R160, RZ, RZ, R104 ;  /* 0x000000ffffa07224 */ /* 0x000fce00078e0068 */
.L_x_4300:
[----:B------:R-:W-:Y:S05]  /*16840*/  BSYNC.RECONVERGENT B0 ;  /* 0x0000000000007941 */ /* 0x000fea0003800200 */
.L_x_4299:
[----:B------:R-:W-:Y:S02]  /*16850*/  I2FP.F32.U32 R105, R106 ;  /* 0x0000006a00697245 */ /* 0x000fe40000201000 */
[----:B------:R-:W-:Y:S02]  /*16860*/  PRMT R104, R143, 0x7632, R104 ;  /* 0x000076328f687816 */ /* 0x000fe40000000068 */
[----:B------:R-:W-:Y:S01]  /*16870*/  PRMT R106, R184, 0x5410, R185 ;  /* 0x00005410b86a7816 */ /* 0x000fe200000000b9 */
[----:B------:R-:W-:Y:S02]  /*16880*/  FFMA.FTZ R105, R105, R138, 1.1641532182693481445e-10 ;  /* 0x2f00000069697423 */ /* 0x000fe4000001008a */
[----:B------:R-:W-:Y:S01]  /*16890*/  IMAD.U32 R107, R104, 0x10000, RZ ;  /* 0x00010000686b7824 */ /* 0x000fe200078e00ff */
[----:B------:R-:W-:Y:S02]  /*168a0*/  @P1 PRMT R104, R7, 0x7632, R104 ;  /* 0x0000763207681816 */ /* 0x000fe40000000068 */
[----:B------:R-:W-:Y:S01]  /*168b0*/  FSETP.GTU.FTZ.AND P6, PT, R105, R0, PT ;  /* 0x000000006900720b */ /* 0x000fe20003fdc000 */
[----:B------:R-:W-:-:S02]  /*168c0*/  FMUL.FTZ R107, R107, R136 ;  /* 0x000000886b6b7220 */ /* 0x000fc40000410000 */
[----:B------:R-:W-:Y:S01]  /*168d0*/  @P1 IMAD.U32 R105, R104, 0x10000, RZ ;  /* 0x0001000068691824 */ /* 0x000fe200078e00ff */
[----:B------:R-:W-:Y:S02]  /*168e0*/  SEL R0, RZ, 0x1, P6 ;  /* 0x00000001ff007807 */ /* 0x000fe40003000000 */
[----:B------:R-:W-:Y:S02]  /*168f0*/  FSEL R107, R107, RZ, !P6 ;  /* 0x000000ff6b6b7208 */ /* 0x000fe40007000000 */
[----:B------:R-:W-:-:S03]  /*16900*/  PRMT R104, R179, 0x5410, R182 ;  /* 0x00005410b3687816 */ /* 0x000fc600000000b6 */
[----:B------:R-:W-:-:S04]  /*16910*/  FADD.FTZ R176, R176, R107 ;  /* 0x0000006bb0b07221 */ /* 0x000fc80000010000 */
[----:B------:R-:W-:Y:S01]  /*16920*/  @P1 FADD.FTZ R136, R176, R105 ;  /* 0x00000069b0881221 */ /* 0x000fe20000010000 */
[----:B------:R-:W-:Y:S02]  /*16930*/  @!P1 MOV R136, R176 ;  /* 0x000000b000889202 */ /* 0x000fe40000000f00 */
[----:B------:R-:W-:Y:S02]  /*16940*/  PRMT R105, R181, 0x5410, R183 ;  /* 0x00005410b5697816 */ /* 0x000fe400000000b7 */
[----:B------:R-:W-:Y:S02]  /*16950*/  F2FP.BF16.F32.PACK_AB R107, RZ, R136 ;  /* 0x00000088ff6b723e */ /* 0x000fe400000010ff */
[----:B------:R-:W-:Y:S02]  /*16960*/  PRMT R181, R0, 0x7610, R181 ;  /* 0x0000761000b57816 */ /* 0x000fe400000000b5 */
[----:B------:R-:W-:Y:S01]  /*16970*/  PRMT R107, R187, 0x5410, R107 ;  /* 0x00005410bb6b7816 */ /* 0x000fe2000000006b */
[----:B------:R-:W-:Y:S06]  /*16980*/  BRA `(.L_x_4304) ;  /* 0x0000002800c87947 */ /* 0x000fec0003800000 */
.L_x_4223:
        /* <DEDUP_REMOVED lines=16> */
.L_x_4307:
        /* <DEDUP_REMOVED lines=13> */
.L_x_4309:
[----:B------:R-:W-:Y:S05]  /*16b60*/  BSYNC.RECONVERGENT B1 ;  /* 0x0000000000017941 */ /* 0x000fea0003800200 */
.L_x_4308:
        /* <DEDUP_REMOVED lines=45> */
.L_x_4306:
[----:B------:R-:W-:Y:S05]  /*16e40*/  BSYNC.RECONVERGENT B0 ;  /* 0x0000000000007941 */ /* 0x000fea0003800200 */
.L_x_4305:
[----:B------:R-:W-:Y:S01]  /*16e50*/  I2FP.F32.U32 R167, R166 ;  /* 0x000000a600a77245 */ /* 0x000fe20000201000 */
[----:B-----5:R-:W-:Y:S01]  /*16e60*/  IMAD.U32 R169, R104, 0x10000, RZ ;  /* 0x0001000068a97824 */ /* 0x020fe200078e00ff */
[----:B------:R-:W-:Y:S01]  /*16e70*/  ISETP.NE.AND P3, PT, R168, 0x1, PT ;  /* 0x00000001a800780c */ /* 0x000fe20003f65270 */
[----:B------:R-:W-:Y:S01]  /*16e80*/  BSSY.RECONVERGENT B0, `(.L_x_4310) ;  /* 0x0000052000007945 */ /* 0x000fe20003800200 */
[----:B------:R-:W-:Y:S01]  /*16e90*/  LOP3.LUT R180, R180, 0xffffffef, RZ, 0xc0, !PT ;  /* 0xffffffefb4b47812 */ /* 0x000fe200078ec0ff */
[----:B------:R-:W-:Y:S01]  /*16ea0*/  FFMA.FTZ R167, R167, R138, 1.1641532182693481445e-10 ;  /* 0x2f000000a7a77423 */ /* 0x000fe2000001008a */
[----:B------:R-:W-:Y:S01]  /*16eb0*/  FMUL.FTZ R169, R169, R136 ;  /* 0x00000088a9a97220 */ /* 0x000fe20000410000 */
[----:B------:R-:W-:Y:S01]  /*16ec0*/  PRMT R104, R104, 0x7632, R104 ;  /* 0x0000763268687816 */ /* 0x000fe20000000068 */
[----:B------:R-:W-:Y:S02]  /*16ed0*/  IMAD.MOV.U32 R170, RZ, RZ, 0x2 ;  /* 0x00000002ffaa7424 */ /* 0x000fe400078e00ff */
[----:B------:R-:W-:Y:S01]  /*16ee0*/  FSETP.GTU.FTZ.AND P2, PT, R167, R0, PT ;  /* 0x00000000a700720b */ /* 0x000fe20003f5c000 */
[----:B------:R-:W-:Y:S01]  /*16ef0*/  IMAD.MOV.U32 R166, RZ, RZ, R174 ;  /* 0x000000ffffa67224 */ /* 0x000fe200078e00ae */
[----:B------:R-:W-:-:S02]  /*16f00*/  @P1 SHF.L.U32 R167, R4, 0x10, RZ ;  /* 0x0000001004a71819 */ /* 0x000fc400000006ff */
        /* <DEDUP_REMOVED lines=14> */
.L_x_4312:
        /* <DEDUP_REMOVED lines=13> */
.L_x_4314:
[----:B------:R-:W-:Y:S05]  /*170c0*/  BSYNC.RECONVERGENT B1 ;  /* 0x0000000000017941 */ /* 0x000fea0003800200 */
.L_x_4313:
        /* <DEDUP_REMOVED lines=45> */
.L_x_4311:
[----:B------:R-:W-:Y:S05]  /*173a0*/  BSYNC.RECONVERGENT B0 ;  /* 0x0000000000007941 */ /* 0x000fea0003800200 */
.L_x_4310:
        /* <DEDUP_REMOVED lines=8> */
[----:B------:R-:W-:Y:S02]  /*17430*/  IMAD.MOV.U32 R168, RZ, RZ, 0x2 ;  /* 0x00000002ffa87424 */ /* 0x000fe400078e00ff */
[----:B------:R-:W-:-:S02]  /*17440*/  FSETP.GTU.FTZ.AND P2, PT, R167, R0, PT ;  /* 0x00000000a700720b */ /* 0x000fc40003f5c000 */
[----:B------:R-:W-:Y:S01]  /*17450*/  @P1 SHF.L.U32 R167, R104, 0x10, RZ ;  /* 0x0000001068a71819 */ /* 0x000fe200000006ff */
[----:B------:R-:W-:Y:S01]  /*17460*/  IMAD.MOV.U32 R104, RZ, RZ, R174 ;  /* 0x000000ffff687224 */ /* 0x000fe200078e00ae */
        /* <DEDUP_REMOVED lines=14> */
.L_x_4317:
        /* <DEDUP_REMOVED lines=13> */
.L_x_4319:
[----:B------:R-:W-:Y:S05]  /*17620*/  BSYNC.RECONVERGENT B1 ;  /* 0x0000000000017941 */ /* 0x000fea0003800200 */
.L_x_4318:
        /* <DEDUP_REMOVED lines=45> */
.L_x_4316:
[----:B------:R-:W-:Y:S05]  /*17900*/  BSYNC.RECONVERGENT B0 ;  /* 0x0000000000007941 */ /* 0x000fea0003800200 */
.L_x_4315:
[----:B------:R-:W-:Y:S01]  /*17910*/  I2FP.F32.U32 R167, R104 ;  /* 0x0000006800a77245 */ /* 0x000fe20000201000 */
[----:B------:R-:W-:Y:S01]  /*17920*/  IMAD.U32 R169, R105, 0x10000, RZ ;  /* 0x0001000069a97824 */ /* 0x000fe200078e00ff */
[----:B------:R-:W-:Y:S01]  /*17930*/  ISETP.NE.AND P3, PT, R168, 0x1, PT ;  /* 0x00000001a800780c */ /* 0x000fe20003f65270 */
[----:B------:R-:W-:Y:S01]  /*17940*/  BSSY.RECONVERGENT B0, `(.L_x_4320) ;  /* 0x0000052000007945 */ /* 0x000fe20003800200 */
[----:B------:R-:W-:Y:S01]  /*17950*/  @P1 SHF.L.U32 R104, R5, 0x10, RZ ;  /* 0x0000001005681819 */ /* 0x000fe200000006ff */
[----:B------:R-:W-:Y:S01]  /*17960*/  FFMA.FTZ R167, R167, R138, 1.1641532182693481445e-10 ;  /* 0x2f000000a7a77423 */ /* 0x000fe2000001008a */
[----:B------:R-:W-:Y:S01]  /*17970*/  FMUL.FTZ R169, R169, R136 ;  /* 0x00000088a9a97220 */ /* 0x000fe20000410000 */
[----:B------:R-:W-:Y:S01]  /*17980*/  LOP3.LUT R180, R180, 0xfffffffb, RZ, 0xc0, !PT ;  /* 0xfffffffbb4b47812 */ /* 0x000fe200078ec0ff */
[----:B------:R-:W-:Y:S01]  /*17990*/  IMAD.MOV.U32 R172, RZ, RZ, 0x2 ;  /* 0x00000002ffac7424 */ /* 0x000fe200078e00ff */
[----:B------:R-:W-:Y:S02]  /*179a0*/  PRMT R170, R105, 0x7632, R170 ;  /* 0x0000763269aa7816 */ /* 0x000fe400000000aa */
[----:B------:R-:W-:-:S04]  /*179b0*/  FSETP.GTU.FTZ.AND P2, PT, R167, R0, PT ;  /* 0x00000000a700720b */ /* 0x000fc80003f5c000 */
        /* <DEDUP_REMOVED lines=15> */
.L_x_4322:
        /* <DEDUP_REMOVED lines=13> */
.L_x_4324:
[----:B------:R-:W-:Y:S05]  /*17b80*/  BSYNC.RECONVERGENT B1 ;  /* 0x0000000000017941 */ /* 0x000fea0003800200 */
.L_x_4323:
        /* <DEDUP_REMOVED lines=45> */
.L_x_4321:
[----:B------:R-:W-:Y:S05]  /*17e60*/  BSYNC.RECONVERGENT B0 ;  /* 0x0000000000007941 */ /* 0x000fea0003800200 */
.L_x_4320:
        /* <DEDUP_REMOVED lines=26> */
.L_x_4327:
        /* <DEDUP_REMOVED lines=13> */
.L_x_4329:
[----:B------:R-:W-:Y:S05]  /*180e0*/  BSYNC.RECONVERGENT B1 ;  /* 0x0000000000017941 */ /* 0x000fea0003800200 */
.L_x_4328:
        /* <DEDUP_REMOVED lines=46> */
.L_x_4326:
[----:B------:R-:W-:Y:S05]  /*183d0*/  BSYNC.RECONVERGENT B0 ;  /* 0x0000000000007941 */ /* 0x000fea0003800200 */
.L_x_4325:
        /* <DEDUP_REMOVED lines=9> */
[----:B------:R-:W-:-:S04]  /*18470*/  FSETP.GTU.FTZ.AND P2, PT, R105, R0, PT ;  /* 0x000000006900720b */ /* 0x000fc80003f5c000 */
        /* <DEDUP_REMOVED lines=14> */
.L_x_4332:
        /* <DEDUP_REMOVED lines=13> */
.L_x_4334:
[----:B------:R-:W-:Y:S05]  /*18630*/  BSYNC.RECONVERGENT B1 ;  /* 0x0000000000017941 */ /* 0x000fea0003800200 */
.L_x_4333:
        /* <DEDUP_REMOVED lines=46> */
.L_x_4331:
[----:B------:R-:W-:Y:S05]  /*18920*/  BSYNC.RECONVERGENT B0 ;  /* 0x0000000000007941 */ /* 0x000fea0003800200 */
.L_x_4330:
        /* <DEDUP_REMOVED lines=24> */
.L_x_4337:
        /* <DEDUP_REMOVED lines=13> */
.L_x_4339:
[----:B------:R-:W-:Y:S05]  /*18b80*/  BSYNC.RECONVERGENT B1 ;  /* 0x0000000000017941 */ /* 0x000fea0003800200 */
.L_x_4338:
        /* <DEDUP_REMOVED lines=46> */
.L_x_4336:
[----:B------:R-:W-:Y:S05]  /*18e70*/  BSYNC.RECONVERGENT B0 ;  /* 0x0000000000007941 */ /* 0x000fea0003800200 */
.L_x_4335:
        /* <DEDUP_REMOVED lines=24> */
.L_x_4342:
        /* <DEDUP_REMOVED lines=13> */
.L_x_4344:
[----:B------:R-:W-:Y:S05]  /*190d0*/  BSYNC.RECONVERGENT B1 ;  /* 0x0000000000017941 */ /* 0x000fea0003800200 */
.L_x_4343:
        /* <DEDUP_REMOVED lines=45> */
.L_x_4341:
[----:B------:R-:W-:Y:S05]  /*193b0*/  BSYNC.RECONVERGENT B0 ;  /* 0x0000000000007941 */ /* 0x000fea0003800200 */
.L_x_4340:
        /* <DEDUP_REMOVED lines=15> */
.L_x_4304:
[----:B------:R-:W-:Y:S01]  /*194b0*/  FADD.FTZ R139, RZ, R118 ;  /* 0x00000076ff8b7221 */ /* 0x000fe20000010000 */
[----:B------:R-:W-:Y:S01]  /*194c0*/  SEL R146, RZ, 0x1000000, !P5 ;  /* 0x01000000ff927807 */ /* 0x000fe20006800000 */
[----:B------:R-:W0:Y:S01]  /*194d0*/  S2R R148, SR_TID.X ;  /* 0x0000000000947919 */ /* 0x000e220000002100 */
[----:B------:R-:W-:Y:S01]  /*194e0*/  SEL R144, RZ, 0x10000, !P4 ;  /* 0x00010000ff907807 */ /* 0x000fe20006000000 */
[----:B------:R-:W-:Y:S01]  /*194f0*/  FADD.FTZ R139, R139, R120 ;  /* 0x000000788b8b7221 */ /* 0x000fe20000010000 */
[C---:B------:R-:W-:Y:S01]  /*19500*/  LOP3.LUT P6, RZ, R180.reuse, 0x8, RZ, 0xc0, !PT ;  /* 0x00000008b4ff7812 */ /* 0x040fe200078cc0ff */
[----:B------:R-:W-:Y:S01]  /*19510*/  IMAD.WIDE.U32 R108, R165, 0x10, R108 ;  /* 0x00000010a56c7825 */ /* 0x000fe200078e006c */
[----:B------:R-:W-:-:S03]  /*19520*/  LOP3.LUT P5, RZ, R180, 0x4, RZ, 0xc0, !PT ;  /* 0x00000004b4ff7812 */ /* 0x000fc600078ac0ff */
[----:B------:R-:W-:Y:S01]  /*19530*/  FADD.FTZ R0, R139, R122 ;  /* 0x0000007a8b007221 */ /* 0x000fe20000010000 */
[----:B------:R-:W-:Y:S01]  /*19540*/  LOP3.LUT P4, RZ, R180, 0x2, RZ, 0xc0, !PT ;  /* 0x00000002b4ff7812 */ /* 0x000fe2000788c0ff */
[----:B------:R-:W-:Y:S01]  /*19550*/  IMAD.WIDE.U32 R110, R165, 0x8, R110 ;  /* 0x00000008a56e7825 */ /* 0x000fe200078e006e */
[----:B------:R-:W-:-:S03]  /*19560*/  SEL R149, RZ, 0x100, !P3 ;  /* 0x00000100ff957807 */ /* 0x000fc60005800000 */
[----:B------:R-:W-:Y:S01]  /*19570*/  FADD.FTZ R139, R0, R131 ;  /* 0x00000083008b7221 */ /* 0x000fe20000010000 */
[----:B------:R-:W-:Y:S01]  /*19580*/  LOP3.LUT P1, RZ, R180, 0x10, RZ, 0xc0, !PT ;  /* 0x00000010b4ff7812 */ /* 0x000fe2000782c0ff */
[----:B------:R1:W-:Y:S01]  /*19590*/  STG.E.128 desc[UR6][R108.64], R104 ;  /* 0x000000686c007986 */ /* 0x0003e2000c101d06 */
[----:B------:R-:W-:Y:S01]  /*195a0*/  SEL R145, RZ, 0x10000, !P5 ;  /* 0x00010000ff917807 */ /* 0x000fe20006800000 */
[----:B------:R-:W-:Y:S01]  /*195b0*/  FADD.FTZ R0, R139, R132 ;  /* 0x000000848b007221 */ /* 0x000fe20000010000 */
[----:B------:R-:W-:Y:S02]  /*195c0*/  SEL R138, RZ, 0x100, !P6 ;  /* 0x00000100ff8a7807 */ /* 0x000fe40007000000 */
[----:B------:R-:W-:Y:S01]  /*195d0*/  LOP3.LUT R149, R149, R146, R144, 0xfe, !PT ;  /* 0x0000009295957212 */ /* 0x000fe200078efe90 */
[----:B------:R-:W-:Y:S01]  /*195e0*/  FADD.FTZ R139, R0, R133 ;  /* 0x00000085008b7221 */ /* 0x000fe20000010000 */
[----:B------:R-:W-:Y:S02]  /*195f0*/  SEL R144, RZ, 0x1, !P2 ;  /* 0x00000001ff907807 */ /* 0x000fe40005000000 */
[----:B------:R-:W-:Y:S01]  /*19600*/  SEL R147, RZ, 0x1, !P1 ;  /* 0x00000001ff937807 */ /* 0x000fe20004800000 */
[----:B------:R-:W-:-:S04]  /*19610*/  FADD.FTZ R0, R139, R134 ;  /* 0x000000868b007221 */ /* 0x000fc80000010000 */
[----:B------:R-:W-:-:S04]  /*19620*/  FADD.FTZ R0, R0, R135 ;  /* 0x0000008700007221 */ /* 0x000fc80000010000 */
[----:B------:R-:W-:Y:S01]  /*19630*/  FADD.FTZ R139, R0, R155 ;  /* 0x0000009b008b7221 */ /* 0x000fe20000010000 */
[----:B0-----:R-:W-:-:S03]  /*19640*/  LOP3.LUT P1, RZ, R148, 0x1f, RZ, 0xc0, !PT ;  /* 0x0000001f94ff7812 */ /* 0x001fc6000782c0ff */
        /* <DEDUP_REMOVED lines=11> */
[----:B------:R-:W-:Y:S02]  /*19700*/  LOP3.LUT R139, R149, R144, RZ, 0xfc, !PT ;  /* 0x00000090958b7212 */ /* 0x000fe400078efcff */
[----:B------:R-:W-:Y:S01]  /*19710*/  LOP3.LUT R138, R138, R147, RZ, 0xfc, !PT ;  /* 0x000000938a8a7212 */ /* 0x000fe200078efcff */
[----:B------:R-:W-:-:S04]  /*19720*/  FADD.FTZ R145, R0, R167 ;  /* 0x000000a700917221 */ /* 0x000fc80000010000 */
[----:B------:R1:W-:Y:S01]  /*19730*/  STG.E.64 desc[UR6][R110.64], R138 ;  /* 0x0000008a6e007986 */ /* 0x0003e2000c101b06 */
[----:B------:R-:W-:-:S04]  /*19740*/  FADD.FTZ R0, R145, R168 ;  /* 0x000000a891007221 */ /* 0x000fc80000010000 */
[----:B------:R-:W-:-:S04]  /*19750*/  FADD.FTZ R145, R0, R169 ;  /* 0x000000a900917221 */ /* 0x000fc80000010000 */
[----:B------:R-:W-:-:S04]  /*19760*/  FADD.FTZ R145, R145, R170 ;  /* 0x000000aa91917221 */ /* 0x000fc80000010000 */
[----:B------:R-:W-:Y:S01]  /*19770*/  FADD.FTZ R145, R145, R178 ;  /* 0x000000b291917221 */ /* 0x000fe20000010000 */
        /* <DEDUP_REMOVED lines=15> */
[----:B------:R-:W-:Y:S02]  /*19870*/  LOP3.LUT R139, R107, R139, R105, 0xfe, !PT ;  /* 0x0000008b6b8b7212 */ /* 0x000fe400078efe69 */
[----:B------:R-:W-:Y:S01]  /*19880*/  LOP3.LUT R147, R108, R104, R106, 0xfe, !PT ;  /* 0x000000686c937212 */ /* 0x000fe200078efe6a */
[----:B0-----:R-:W-:Y:S01]  /*19890*/  IMAD.WIDE.U32 R104, R165, 0x8, R110 ;  /* 0x00000008a5687825 */ /* 0x001fe200078e006e */
[----:B------:R-:W-:Y:S02]  /*198a0*/  LOP3.LUT R107, R139, R109, RZ, 0xfc, !PT ;  /* 0x0000006d8b6b7212 */ /* 0x000fe400078efcff */
[----:B------:R-:W-:-:S05]  /*198b0*/  LOP3.LUT R106, R147, 0xff, R124, 0xf8, !PT ;  /* 0x000000ff936a7812 */ /* 0x000fca00078ef87c */
[----:B------:R0:W-:Y:S02]  /*198c0*/  STG.E.64 desc[UR6][R104.64], R106 ;  /* 0x0000006a68007986 */ /* 0x0001e4000c101b06 */
.L_x_4345:
[----:B------:R-:W-:Y:S01]  /*198d0*/  UMOV UR13, 0xffffffff ;  /* 0xffffffff000d7882 */ /* 0x000fe20000000000 */
[----:B------:R-:W-:Y:S02]  /*198e0*/  FADD.FTZ R145, R145, R136 ;  /* 0x0000008891917221 */ /* 0x000fe40000010000 */
[----:B------:R-:W-:Y:S05]  /*198f0*/  BRA.DIV UR13, `(.L_x_4346) ;  /* 0x0000000e0d787947 */ /* 0x000fea000b800000 */
[----:B------:R-:W1:Y:S01]  /*19900*/  SHFL.BFLY PT, R0, R145, 0x1, 0x1f ;  /* 0x0c201f0091007f89 */ /* 0x000e6200000e0000 */
[----:B0-----:R-:W0:Y:S01]  /*19910*/  LDC R104, c[0x0][0x400] ;  /* 0x00010000ff687b82 */ /* 0x001e220000000800 */
[----:B-1----:R-:W-:-:S05]  /*19920*/  FADD.FTZ R105, R145, R0 ;  /* 0x0000000091697221 */ /* 0x002fca0000010000 */
[----:B------:R-:W1:Y:S02]  /*19930*/  SHFL.BFLY PT, R0, R105, 0x2, 0x1f ;  /* 0x0c401f0069007f89 */ /* 0x000e6400000e0000 */
[----:B-1----:R-:W-:-:S05]  /*19940*/  FADD.FTZ R106, R105, R0 ;  /* 0x00000000696a7221 */ /* 0x002fca0000010000 */
[----:B------:R-:W1:Y:S02]  /*19950*/  SHFL.BFLY PT, R107, R106, 0x4, 0x1f ;  /* 0x0c801f006a6b7f89 */ /* 0x000e6400000e0000 */
[----:B-1----:R-:W-:-:S05]  /*19960*/  FADD.FTZ R108, R106, R107 ;  /* 0x0000006b6a6c7221 */ /* 0x002fca0000010000 */
        /* <DEDUP_REMOVED lines=62> */
.L_x_4359:
[----:B------:R-:W2:Y:S01]  /*19d50*/  @!P1 LDC.64 R108, c[0x0][0x3c0] ;  /* 0x0000f000ff6c9b82 */ /* 0x000ea20000000a00 */
[----:B-1----:R-:W-:Y:S01]  /*19d60*/  FADD.FTZ R111, R110, R111 ;  /* 0x0000006f6e6f7221 */ /* 0x002fe20000010000 */
[----:B------:R-:W-:Y:S01]  /*19d70*/  FMUL.FTZ R105, R107, R107 ;  /* 0x0000006b6b697220 */ /* 0x000fe20000410000 */
[----:B------:R-:W-:Y:S02]  /*19d80*/  ISETP.NE.AND P2, PT, RZ, UR10, PT ;  /* 0x0000000aff007c0c */ /* 0x000fe4000bf45270 */
[----:B------:R-:W-:Y:S02]  /*19d90*/  FFMA.FTZ R0, R111, R104, UR5 ;  /* 0x000000056f007e23 */ /* 0x000fe40008010068 */
[----:B------:R-:W-:Y:S01]  /*19da0*/  FSEL R111, R105, RZ, P2 ;  /* 0x000000ff696f7208 */ /* 0x000fe20001000000 */
[----:B------:R-:W1:Y:S01]  /*19db0*/  LDC.64 R144, c[0x0][0x428] ;  /* 0x00010a00ff907b82 */ /* 0x000e620000000a00 */
[----:B------:R-:W-:-:S03]  /*19dc0*/  FSEL R139, R107, RZ, !P2 ;  /* 0x000000ff6b8b7208 */ /* 0x000fc60005000000 */
[----:B------:R-:W-:Y:S02]  /*19dd0*/  FADD.FTZ R0, R0, R111 ;  /* 0x0000006f00007221 */ /* 0x000fe40000010000 */
[C---:B------:R-:W-:Y:S01]  /*19de0*/  FADD.FTZ R118, -R139.reuse, R118 ;  /* 0x000000768b767221 */ /* 0x040fe20000010100 */
[C---:B------:R-:W-:Y:S01]  /*19df0*/  FADD.FTZ R122, -R139.reuse, R122 ;  /* 0x0000007a8b7a7221 */ /* 0x040fe20000010100 */
[----:B------:R-:W3:Y:S01]  /*19e00*/  MUFU.RSQ R177, R0 ;  /* 0x0000000000b17308 */ /* 0x000ee20000001400 */
[C---:B------:R-:W-:Y:S01]  /*19e10*/  FADD.FTZ R106, -R139.reuse, R131 ;  /* 0x000000838b6a7221 */ /* 0x040fe20000010100 */
[C---:B------:R-:W-:Y:S01]  /*19e20*/  FADD.FTZ R132, -R139.reuse, R132 ;  /* 0x000000848b847221 */ /* 0x040fe20000010100 */
[C---:B------:R-:W-:Y:S01]  /*19e30*/  FADD.FTZ R120, -R139.reuse, R120 ;  /* 0x000000788b787221 */ /* 0x040fe20000010100 */
[C---:B0-----:R-:W-:Y:S01]  /*19e40*/  FADD.FTZ R110, -R139.reuse, R133 ;  /* 0x000000858b6e7221 */ /* 0x041fe20000010100 */
[C---:B------:R-:W-:Y:S01]  /*19e50*/  FADD.FTZ R134, -R139.reuse, R134 ;  /* 0x000000868b867221 */ /* 0x040fe20000010100 */
[C---:B------:R-:W-:Y:S01]  /*19e60*/  FADD.FTZ R111, -R139.reuse, R135 ;  /* 0x000000878b6f7221 */ /* 0x040fe20000010100 */
[----:B------:R-:W-:Y:S01]  /*19e70*/  FADD.FTZ R155, -R139, R155 ;  /* 0x0000009b8b9b7221 */ /* 0x000fe20000010100 */
[----:B--2---:R-:W-:-:S04]  /*19e80*/  @!P1 IMAD.WIDE R104, R114, 0x4, R108 ;  /* 0x0000000472689825 */ /* 0x004fc800078e026c */
[C---:B------:R-:W-:Y:S01]  /*19e90*/  FADD.FTZ R156, -R139.reuse, R156 ;  /* 0x0000009c8b9c7221 */ /* 0x040fe20000010100 */
[----:B------:R-:W0:Y:S01]  /*19ea0*/  @!P1 LDC.64 R108, c[0x0][0x3c8] ;  /* 0x0000f200ff6c9b82 */ /* 0x000e220000000a00 */
[C---:B------:R-:W-:Y:S01]  /*19eb0*/  FADD.FTZ R157, -R139.reuse, R157 ;  /* 0x0000009d8b9d7221 */ /* 0x040fe20000010100 */
[C---:B------:R-:W-:Y:S01]  /*19ec0*/  FADD.FTZ R158, -R139.reuse, R158 ;  /* 0x0000009e8b9e7221 */ /* 0x040fe20000010100 */
[----:B------:R2:W-:Y:S01]  /*19ed0*/  @!P1 STG.E desc[UR6][R104.64], R107 ;  /* 0x0000006b68009986 */ /* 0x0005e2000c101906 */
[C---:B------:R-:W-:Y:S01]  /*19ee0*/  FADD.FTZ R159, -R139.reuse, R159 ;  /* 0x0000009f8b9f7221 */ /* 0x040fe20000010100 */
[C---:B------:R-:W-:Y:S01]  /*19ef0*/  FADD.FTZ R161, -R139.reuse, R161 ;  /* 0x000000a18ba17221 */ /* 0x040fe20000010100 */
[----:B------:R-:W-:Y:S01]  /*19f00*/  FADD.FTZ R162, -R139, R162 ;  /* 0x000000a28ba27221 */ /* 0x000fe20000010100 */
[C---:B---3--:R-:W-:Y:S01]  /*19f10*/  FMUL.FTZ R131, R177.reuse, R118 ;  /* 0x00000076b1837220 */ /* 0x048fe20000410000 */
[C---:B------:R-:W-:Y:S01]  /*19f20*/  FMUL.FTZ R133, R177.reuse, R122 ;  /* 0x0000007ab1857220 */ /* 0x040fe20000410000 */
[C---:B------:R-:W-:Y:S01]  /*19f30*/  FMUL.FTZ R118, R177.reuse, R106 ;  /* 0x0000006ab1767220 */ /* 0x040fe20000410000 */
[C---:B------:R-:W-:Y:S01]  /*19f40*/  FMUL.FTZ R135, R177.reuse, R132 ;  /* 0x00000084b1877220 */ /* 0x040fe20000410000 */
[C---:B------:R-:W-:Y:S01]  /*19f50*/  FMUL.FTZ R120, R177.reuse, R120 ;  /* 0x00000078b1787220 */ /* 0x040fe20000410000 */
[C---:B------:R-:W-:Y:S01]  /*19f60*/  FMUL.FTZ R132, R177.reuse, R110 ;  /* 0x0000006eb1847220 */ /* 0x040fe20000410000 */
[C---:B------:R-:W-:Y:S01]  /*19f70*/  FMUL.FTZ R149, R177.reuse, R134 ;  /* 0x00000086b1957220 */ /* 0x040fe20000410000 */
[----:B------:R-:W-:Y:S01]  /*19f80*/  FMUL.FTZ R134, R177, R111 ;  /* 0x0000006fb1867220 */ /* 0x000fe20000410000 */
[----:B--2---:R-:W-:Y:S01]  /*19f90*/  FFMA.FTZ R105, R133, R78, R82 ;  /* 0x0000004e85697223 */ /* 0x004fe20000010052 */
[----:B------:R-:W-:Y:S01]  /*19fa0*/  FFMA.FTZ R106, R118, R79, R83 ;  /* 0x0000004f766a7223 */ /* 0x000fe20000010053 */
        /* <DEDUP_REMOVED lines=9> */
[----:B------:R-:W-:Y:S01]  /*1a040*/  FFMA.FTZ R0, R131, R76, R80 ;  /* 0x0000004c83007223 */ /* 0x000fe20000010050 */
[----:B------:R-:W-:Y:S01]  /*1a050*/  FFMA.FTZ R111, R120, R77, R81 ;  /* 0x0000004d786f7223 */ /* 0x000fe20000010051 */
[----:B------:R-:W-:Y:S01]  /*1a060*/  FFMA.FTZ R107, R135, R72, R84 ;  /* 0x00000048876b7223 */ /* 0x000fe20000010054 */
[----:B------:R-:W-:Y:S01]  /*1a070*/  FFMA.FTZ R110, R132, R73, R85 ;  /* 0x00000049846e7223 */ /* 0x000fe20000010055 */
[----:B------:R-:W-:Y:S01]  /*1a080*/  FFMA.FTZ R122, R149, R74, R86 ;  /* 0x0000004a957a7223 */ /* 0x000fe20000010056 */
[----:B------:R-:W-:Y:S01]  /*1a090*/  FFMA.FTZ R139, R134, R75, R87 ;  /* 0x0000004b868b7223 */ /* 0x000fe20000010057 */
[----:B------:R-:W-:Y:S01]  /*1a0a0*/  F2FP.BF16.F32.PACK_AB R105, R106, R105 ;  /* 0x000000696a69723e */ /* 0x000fe200000010ff */
[----:B0-----:R-:W-:Y:S01]  /*1a0b0*/  @!P1 IMAD.WIDE R108, R114, 0x4, R108 ;  /* 0x00000004726c9825 */ /* 0x001fe200078e026c */
[----:B------:R-:W-:-:S03]  /*1a0c0*/  F2FP.BF16.F32.PACK_AB R104, R111, R0 ;  /* 0x000000006f68723e */ /* 0x000fc600000010ff */
[----:B------:R-:W-:Y:S01]  /*1a0d0*/  FFMA.FTZ R133, R133, R54, R10 ;  /* 0x0000003685857223 */ /* 0x000fe2000001000a */
[----:B------:R-:W-:Y:S01]  /*1a0e0*/  F2FP.BF16.F32.PACK_AB R106, R110, R107 ;  /* 0x0000006b6e6a723e */ /* 0x000fe200000010ff */
[----:B-1----:R-:W-:Y:S01]  /*1a0f0*/  IMAD.WIDE.U32 R110, R123, 0x10, R144 ;  /* 0x000000107b6e7825 */ /* 0x002fe200078e0090 */
[----:B------:R-:W-:-:S03]  /*1a100*/  F2FP.BF16.F32.PACK_AB R107, R139, R122 ;  /* 0x0000007a8b6b723e */ /* 0x000fc600000010ff */
[----:B------:R-:W-:Y:S01]  /*1a110*/  FFMA.FTZ R118, R118, R55, R11 ;  /* 0x0000003776767223 */ /* 0x000fe2000001000b */
[C---:B------:R-:W-:Y:S01]  /*1a120*/  FMUL.FTZ R159, R177.reuse, R159 ;  /* 0x0000009fb19f7220 */ /* 0x040fe20000410000 */
[C---:B------:R-:W-:Y:S01]  /*1a130*/  FMUL.FTZ R148, R177.reuse, R161 ;  /* 0x000000a1b1947220 */ /* 0x040fe20000410000 */
[C---:B------:R-:W-:Y:S01]  /*1a140*/  FMUL.FTZ R151, R177.reuse, R162 ;  /* 0x000000a2b1977220 */ /* 0x040fe20000410000 */
[C---:B------:R-:W-:Y:S01]  /*1a150*/  FMUL.FTZ R150, R177.reuse, R163 ;  /* 0x000000a3b1967220 */ /* 0x040fe20000410000 */
[----:B------:R0:W-:Y:S01]  /*1a160*/  @!P1 STG.E desc[UR6][R108.64], R177 ;  /* 0x000000b16c009986 */ /* 0x0001e2000c101906 */
[C---:B------:R-:W-:Y:S01]  /*1a170*/  FMUL.FTZ R158, R177.reuse, R158 ;  /* 0x0000009eb19e7220 */ /* 0x040fe20000410000 */
[C---:B------:R-:W-:Y:S01]  /*1a180*/  FMUL.FTZ R157, R177.reuse, R157 ;  /* 0x0000009db19d7220 */ /* 0x040fe20000410000 */
[----:B------:R-:W1:Y:S01]  /*1a190*/  LDC.64 R146, c[0x0][0x430] ;  /* 0x00010c00ff927b82 */ /* 0x000e620000000a00 */
[----:B------:R2:W-:Y:S01]  /*1a1a0*/  STG.E.128 desc[UR6][R110.64], R104 ;  /* 0x000000686e007986 */ /* 0x0005e2000c101d06 */
[C---:B------:R-:W-:Y:S01]  /*1a1b0*/  FMUL.FTZ R155, R177.reuse, R155 ;  /* 0x0000009bb19b7220 */ /* 0x040fe20000410000 */
[----:B------:R-:W-:Y:S01]  /*1a1c0*/  FMUL.FTZ R156, R177, R156 ;  /* 0x0000009cb19c7220 */ /* 0x000fe20000410000 */
[----:B------:R-:W-:Y:S01]  /*1a1d0*/  FFMA.FTZ R149, R149, R50, R14 ;  /* 0x0000003295957223 */ /* 0x000fe2000001000e */
[----:B------:R-:W-:Y:S01]  /*1a1e0*/  FFMA.FTZ R134, R134, R51, R15 ;  /* 0x0000003386867223 */ /* 0x000fe2000001000f */
[C---:B------:R-:W-:Y:S01]  /*1a1f0*/  FFMA.FTZ R0, R158.reuse, R71, R91 ;  /* 0x000000479e007223 */ /* 0x040fe2000001005b */
[----:B------:R-:W-:Y:S01]  /*1a200*/  FFMA.FTZ R158, R158, R47, R19 ;  /* 0x0000002f9e9e7223 */ /* 0x000fe20000010013 */
[----:B------:R-:W-:Y:S01]  /*1a210*/  FFMA.FTZ R131, R131, R52, R8 ;  /* 0x0000003483837223 */ /* 0x000fe20000010008 */
[----:B0-----:R-:W-:Y:S01]  /*1a220*/  FFMA.FTZ R108, R155, R68, R88 ;  /* 0x000000449b6c7223 */ /* 0x001fe20000010058 */
[----:B------:R-:W-:Y:S01]  /*1a230*/  FFMA.FTZ R109, R156, R69, R89 ;  /* 0x000000459c6d7223 */ /* 0x000fe20000010059 */
[----:B------:R-:W-:Y:S01]  /*1a240*/  FFMA.FTZ R120, R120, R53, R9 ;  /* 0x0000003578787223 */ /* 0x000fe20000010009 */
[----:B------:R-:W-:Y:S01]  /*1a250*/  FFMA.FTZ R135, R135, R48, R12 ;  /* 0x0000003087877223 */ /* 0x000fe2000001000c */
[C---:B------:R-:W-:Y:S01]  /*1a260*/  FMUL.FTZ R153, R177.reuse, R164 ;  /* 0x000000a4b1997220 */ /* 0x040fe20000410000 */
[----:B------:R-:W-:Y:S01]  /*1a270*/  FMUL.FTZ R166, R177, R166 ;  /* 0x000000a6b1a67220 */ /* 0x000fe20000410000 */
[----:B------:R-:W-:Y:S01]  /*1a280*/  F2FP.BF16.F32.PACK_AB R108, R109, R108 ;  /* 0x0000006c6d6c723e */ /* 0x000fe200000010ff */
[----:B------:R-:W-:Y:S01]  /*1a290*/  FFMA.FTZ R109, R157, R70, R90 ;  /* 0x000000469d6d7223 */ /* 0x000fe2000001005a */
[C---:B------:R-:W-:Y:S01]  /*1a2a0*/  FMUL.FTZ R167, R177.reuse, R167 ;  /* 0x000000a7b1a77220 */ /* 0x040fe20000410000 */
[----:B------:R-:W-:Y:S01]  /*1a2b0*/  FMUL.FTZ R168, R177, R168 ;  /* 0x000000a8b1a87220 */ /* 0x000fe20000410000 */
[----:B--2---:R-:W-:Y:S01]  /*1a2c0*/  F2FP.BF16.F32.PACK_AB R105, R118, R133 ;  /* 0x000000857669723e */ /* 0x004fe200000010ff */
[----:B------:R-:W-:Y:S01]  /*1a2d0*/  FFMA.FTZ R110, R159, R64, R92 ;  /* 0x000000409f6e7223 */ /* 0x000fe2000001005c */
[----:B------:R-:W-:Y:S01]  /*1a2e0*/  FFMA.FTZ R111, R148, R65, R93 ;  /* 0x00000041946f7223 */ /* 0x000fe2000001005d */
[----:B------:R-:W-:Y:S01]  /*1a2f0*/  FFMA.FTZ R118, R151, R66, R94 ;  /* 0x0000004297767223 */ /* 0x000fe2000001005e */
        /* <DEDUP_REMOVED lines=13> */
[C---:B------:R-:W-:Y:S01]  /*1a3d0*/  FMUL.FTZ R169, R177.reuse, R169 ;  /* 0x000000a9b1a97220 */ /* 0x040fe20000410000 */
[----:B------:R-:W0:Y:S01]  /*1a3e0*/  LDC.64 R158, c[0x0][0x380] ;  /* 0x0000e000ff9e7b82 */ /* 0x000e220000000a00 */
[----:B------:R-:W-:Y:S01]  /*1a3f0*/  FMUL.FTZ R170, R177, R170 ;  /* 0x000000aab1aa7220 */ /* 0x000fe20000410000 */
        /* <DEDUP_REMOVED lines=11> */
[C---:B------:R-:W-:Y:S01]  /*1a4b0*/  FMUL.FTZ R161, R177.reuse, R178 ;  /* 0x000000b2b1a17220 */ /* 0x040fe20000410000 */
[----:B------:R-:W-:Y:S01]  /*1a4c0*/  FMUL.FTZ R162, R177, R136 ;  /* 0x00000088b1a27220 */ /* 0x000fe20000410000 */
[----:B------:R-:W-:Y:S01]  /*1a4d0*/  F2FP.BF16.F32.PACK_AB R148, R149, R148 ;  /* 0x000000949594723e */ /* 0x000fe200000010ff */
[----:B------:R-:W-:Y:S01]  /*1a4e0*/  FFMA.FTZ R152, R153, R36, R24 ;  /* 0x0000002499987223 */ /* 0x000fe20000010018 */
[----:B------:R-:W-:Y:S01]  /*1a4f0*/  F2FP.BF16.F32.PACK_AB R149, R151, R0 ;  /* 0x000000009795723e */ /* 0x000fe200000010ff */
[----:B------:R-:W-:Y:S01]  /*1a500*/  FFMA.FTZ R151, R161, R58, R102 ;  /* 0x0000003aa1977223 */ /* 0x000fe20000010066 */
[----:B------:R-:W-:Y:S01]  /*1a510*/  F2FP.BF16.F32.PACK_AB R132, R131, R132 ;  /* 0x000000848384723e */ /* 0x000fe200000010ff */
[C---:B------:R-:W-:Y:S01]  /*1a520*/  FFMA.FTZ R0, R162.reuse, R59, R103 ;  /* 0x0000003ba2007223 */ /* 0x040fe20000010067 */
[----:B------:R-:W-:Y:S01]  /*1a530*/  F2FP.BF16.F32.PACK_AB R150, R155, R150 ;  /* 0x000000969b96723e */ /* 0x000fe200000010ff */
[----:B------:R-:W-:Y:S01]  /*1a540*/  FFMA.FTZ R153, R167, R38, R26 ;  /* 0x00000026a7997223 */ /* 0x000fe2000001001a */
[----:B------:R-:W-:Y:S01]  /*1a550*/  FFMA.FTZ R154, R169, R32, R28 ;  /* 0x00000020a99a7223 */ /* 0x000fe2000001001c */
[----:B------:R-:W-:Y:S01]  /*1a560*/  FFMA.FTZ R155, R161, R34, R30 ;  /* 0x00000022a19b7223 */ /* 0x000fe2000001001e */
[----:B------:R-:W-:Y:S01]  /*1a570*/  FFMA.FTZ R162, R162, R35, R31 ;  /* 0x00000023a2a27223 */ /* 0x000fe2000001001f */
[----:B------:R-:W-:Y:S01]  /*1a580*/  FFMA.FTZ R157, R170, R33, R29 ;  /* 0x00000021aa9d7223 */ /* 0x000fe2000001001d */
[----:B------:R-:W-:Y:S01]  /*1a590*/  FFMA.FTZ R168, R168, R39, R27 ;  /* 0x00000027a8a87223 */ /* 0x000fe2000001001b */
[----:B------:R-:W-:Y:S01]  /*1a5a0*/  FFMA.FTZ R131, R166, R37, R25 ;  /* 0x00000025a6837223 */ /* 0x000fe20000010019 */
[----:B-1----:R-:W-:Y:S01]  /*1a5b0*/  IMAD.WIDE.U32 R122, R123, 0x10, R146 ;  /* 0x000000107b7a7825 */ /* 0x002fe200078e0092 */
[----:B------:R-:W-:-:S02]  /*1a5c0*/  F2FP.BF16.F32.PACK_AB R151, R0, R151 ;  /* 0x000000970097723e */ /* 0x000fc400000010ff */
[----:B------:R-:W-:Y:S01]  /*1a5d0*/  F2FP.BF16.F32.PACK_AB R155, R162, R155 ;  /* 0x0000009ba29b723e */ /* 0x000fe200000010ff */
[----:B------:R-:W-:Y:S01]  /*1a5e0*/  IMAD.WIDE.U32 R138, R137, 0x10, R144 ;  /* 0x00000010898a7825 */ /* 0x000fe200078e0090 */
[----:B------:R-:W-:Y:S01]  /*1a5f0*/  F2FP.BF16.F32.PACK_AB R154, R157, R154 ;  /* 0x0000009a9d9a723e */ /* 0x000fe200000010ff */
[----:B------:R1:W-:Y:S01]  /*1a600*/  STG.E.128 desc[UR6][R122.64], R104 ;  /* 0x000000687a007986 */ /* 0x0003e2000c101d06 */
[----:B------:R-:W-:Y:S01]  /*1a610*/  F2FP.BF16.F32.PACK_AB R153, R168, R153 ;  /* 0x00000099a899723e */ /* 0x000fe200000010ff */
[----:B------:R-:W-:Y:S01]  /*1a620*/  IMAD.WIDE.U32 R136, R137, 0x10, R146 ;  /* 0x0000001089887825 */ /* 0x000fe200078e0092 */
[----:B------:R-:W-:Y:S01]  /*1a630*/  F2FP.BF16.F32.PACK_AB R152, R131, R152 ;  /* 0x000000988398723e */ /* 0x000fe200000010ff */
[----:B------:R1:W-:Y:S02]  /*1a640*/  STG.E.128 desc[UR6][R138.64], R108 ;  /* 0x0000006c8a007986 */ /* 0x0003e4000c101d06 */
[C---:B------:R-:W-:Y:S02]  /*1a650*/  IMAD.WIDE.U32 R144, R165.reuse, 0x10, R144 ;  /* 0x00000010a5907825 */ /* 0x040fe400078e0090 */
[----:B------:R1:W-:Y:S02]  /*1a660*/  STG.E.128 desc[UR6][R136.64], R132 ;  /* 0x0000008488007986 */ /* 0x0003e4000c101d06 */
[----:B------:R-:W-:-:S02]  /*1a670*/  IMAD.WIDE.U32 R146, R165, 0x10, R146 ;  /* 0x00000010a5927825 */ /* 0x000fc400078e0092 */
[----:B------:R1:W-:Y:S02]  /*1a680*/  STG.E.128 desc[UR6][R144.64], R148 ;  /* 0x0000009490007986 */ /* 0x0003e4000c101d06 */
[----:B0-----:R-:W-:Y:S02]  /*1a690*/  IMAD R114, R158, 0x4, R114 ;  /* 0x000000049e727824 */ /* 0x001fe400078e0272 */
[----:B------:R1:W-:Y:S03]  /*1a6a0*/  STG.E.128 desc[UR6][R146.64], R152 ;  /* 0x0000009892007986 */ /* 0x0003e6000c101d06 */
[----:B------:R-:W-:-:S13]  /*1a6b0*/  ISETP.GE.AND P1, PT, R114, R159, PT ;  /* 0x0000009f7200720c */ /* 0x000fda0003f26270 */
[----:B------:R-:W-:Y:S05]  /*1a6c0*/  @!P1 BRA `(.L_x_4347) ;  /* 0xfffffe6800749947 */ /* 0x000fea000383ffff */
[----:B------:R-:W-:Y:S05]  /*1a6d0*/  EXIT ;  /* 0x000000000000794d */ /* 0x000fea0003800000 */
.L_x_4346:
[----:B------:R-:W-:Y:S01]  /*1a6e0*/  HFMA2 R139, -RZ, RZ, 0, 5.9604644775390625e-08 ;  /* 0x00000001ff8b7431 */ /* 0x000fe200000001ff */
[----:B------:R-:W-:Y:S01]  /*1a6f0*/  BSSY B0, `(.L_x_4348) ;  /* 0x0000006000007945 */ /* 0x000fe20003800000 */
[----:B------:R-:W-:Y:S02]  /*1a700*/  IMAD.MOV.U32 R144, RZ, RZ, 0x1f ;  /* 0x0000001fff907424 */ /* 0x000fe400078e00ff */
[----:B------:R-:W-:-:S07]  /*1a710*/  IMAD.MOV.U32 R138, RZ, RZ, -0x1 ;  /* 0xffffffffff8a7424 */ /* 0x000fce00078e00ff */
[----:B0-----:R-:W-:Y:S05]  /*1a720*/  WARPSYNC.COLLECTIVE R138, `(.L_x_4349) ;  /* 0x000000008a087348 */ /* 0x001fea0003c00000 */
[----:B------:R1:W2:Y:S02]  /*1a730*/  SHFL.BFLY P2, R111, R145, R139, R144 ;  /* 0x0c00008b916f7389 */ /* 0x0002a40000040090 */
[----:B012---:R-:W-:Y:S05]  /*1a740*/  ENDCOLLECTIVE ;  /* 0x000000000000791b */ /* 0x007fea0003800000 */
.L_x_4349:
[----:B------:R-:W-:Y:S05]  /*1a750*/  BSYNC B0 ;  /* 0x0000000000007941 */ /* 0x000fea0003800000 */
.L_x_4348:
[----:B------:R-:W-:Y:S01]  /*1a760*/  MOV R0, R111 ;  /* 0x0000006f00007202 */ /* 0x000fe20000000f00 */
[----:B------:R-:W-:Y:S02]  /*1a770*/  HFMA2 R144, -RZ, RZ, 0, 1.847743988037109375e-06 ;  /* 0x0000001fff907431 */ /* 0x000fe400000001ff */
[----:B------:R-:W-:Y:S01]  /*1a780*/  IMAD.MOV.U32 R139, RZ, RZ, 0x2 ;  /* 0x00000002ff8b7424 */ /* 0x000fe200078e00ff */
[----:B------:R-:W0:Y:S01]  /*1a790*/  LDC R104, c[0x0][0x400] ;  /* 0x00010000ff687b82 */ /* 0x000e220000000800 */
[----:B------:R-:W-:Y:S02]  /*1a7a0*/  IMAD.MOV.U32 R138, RZ, RZ, -0x1 ;  /* 0xffffffffff8a7424 */ /* 0x000fe400078e00ff */
[----:B------:R-:W-:-:S04]  /*1a7b0*/  FADD.FTZ R105, R145, R0 ;  /* 0x0000000091697221 */ /* 0x000fc80000010000 */
[----:B------:R-:W-:-:S07]  /*1a7c0*/  IMAD.MOV.U32 R145, RZ, RZ, R105 ;  /* 0x000000ffff917224 */ /* 0x000fce00078e0069 */
[----:B0-----:R-:W-:Y:S05]  /*1a7d0*/  WARPSYNC.COLLECTIVE R138, `(.L_x_4350) ;  /* 0x000000008a087348 */ /* 0x001fea0003c00000 */
[----:B------:R1:W2:Y:S02]  /*1a7e0*/  SHFL.BFLY P2, R111, R145, R139, R144 ;  /* 0x0c00008b916f7389 */ /* 0x0002a40000040090 */
[----:B012---:R-:W-:Y:S05]  /*1a7f0*/  ENDCOLLECTIVE ;  /* 0x000000000000791b */ /* 0x007fea0003800000 */
.L_x_4350:
[----:B------:R-:W-:Y:S02]  /*1a800*/  IMAD.MOV.U32 R139, RZ, RZ, 0x4 ;  /* 0x00000004ff8b7424 */ /* 0x000fe400078e00ff */
[----:B------:R-:W-:-:S04]  /*1a810*/  IMAD.MOV.U32 R0, RZ, RZ, R111 ;  /* 0x000000ffff007224 */ /* 0x000fc800078e006f */
[----:B------:R-:W-:-:S05]  /*1a820*/  FADD.FTZ R106, R105, R0 ;  /* 0x00000000696a7221 */ /* 0x000fca0000010000 */
[----:B------:R-:W-:-:S07]  /*1a830*/  MOV R145, R106 ;  /* 0x0000006a00917202 */ /* 0x000fce0000000f00 */
[----:B------:R-:W-:Y:S05]  /*1a840*/  WARPSYNC.COLLECTIVE R138, `(.L_x_4351) ;  /* 0x000000008a087348 */ /* 0x000fea0003c00000 */
[----:B------:R0:W1:Y:S02]  /*1a850*/  SHFL.BFLY P2, R111, R145, R139, R144 ;  /* 0x0c00008b916f7389 */ /* 0x0000640000040090 */
[----:B01----:R-:W-:Y:S05]  /*1a860*/  ENDCOLLECTIVE ;  /* 0x000000000000791b */ /* 0x003fea0003800000 */
.L_x_4351:
[----:B------:R-:W-:Y:S02]  /*1a870*/  IMAD.MOV.U32 R139, RZ, RZ, 0x8 ;  /* 0x00000008ff8b7424 */ /* 0x000fe400078e00ff */
[----:B------:R-:W-:-:S04]  /*1a880*/  IMAD.MOV.U32 R107, RZ, RZ, R111 ;  /* 0x000000ffff6b7224 */ /* 0x000fc800078e006f */
[----:B------:R-:W-:-:S05]  /*1a890*/  FADD.FTZ R108, R106, R107 ;  /* 0x0000006b6a6c7221 */ /* 0x000fca0000010000 */
[----:B------:R-:W-:-:S07]  /*1a8a0*/  MOV R145, R108 ;  /* 0x0000006c00917202 */ /* 0x000fce0000000f00 */
[----:B------:R-:W-:Y:S05]  /*1a8b0*/  WARPSYNC.COLLECTIVE R138, `(.L_x_4352) ;  /* 0x000000008a087348 */ /* 0x000fea0003c00000 */
[----:B------:R0:W1:Y:S02]  /*1a8c0*/  SHFL.BFLY P2, R111, R145, R139, R144 ;  /* 0x0c00008b916f7389 */ /* 0x0000640000040090 */
[----:B01----:R-:W-:Y:S05]  /*1a8d0*/  ENDCOLLECTIVE ;  /* 0x000000000000791b */ /* 0x003fea0003800000 */
.L_x_4352:
[----:B------:R-:W-:Y:S02]  /*1a8e0*/  IMAD.MOV.U32 R139, RZ, RZ, 0x10 ;  /* 0x00000010ff8b7424 */ /* 0x000fe400078e00ff */
[----:B------:R-:W-:-:S04]  /*1a8f0*/  IMAD.MOV.U32 R107, RZ, RZ, R111 ;  /* 0x000000ffff6b7224 */ /* 0x000fc800078e006f */
[----:B------:R-:W-:-:S05]  /*1a900*/  FADD.FTZ R109, R108, R107 ;  /* 0x0000006b6c6d7221 */ /* 0x000fca0000010000 */
[----:B------:R-:W-:-:S07]  /*1a910*/  MOV R145, R109 ;  /* 0x0000006d00917202 */ /* 0x000fce0000000f00 */
[----:B------:R-:W-:Y:S05]  /*1a920*/  WARPSYNC.COLLECTIVE R138, `(.L_x_4353) ;  /* 0x000000008a087348 */ /* 0x000fea0003c00000 */
[----:B------:R0:W1:Y:S02]  /*1a930*/  SHFL.BFLY P2, R111, R145, R139, R144 ;  /* 0x0c00008b916f7389 */ /* 0x0000640000040090 */
[----:B01----:R-:W-:Y:S05]  /*1a940*/  ENDCOLLECTIVE ;  /* 0x000000000000791b */ /* 0x003fea0003800000 */
.L_x_4353:
[----:B------:R-:W-:Y:S02]  /*1a950*/  IMAD.MOV.U32 R139, RZ, RZ, 0x1 ;  /* 0x00000001ff8b7424 */ /* 0x000fe400078e00ff */
[----:B------:R-:W-:-:S04]  /*1a960*/  IMAD.MOV.U32 R0, RZ, RZ, R111 ;  /* 0x000000ffff007224 */ /* 0x000fc800078e006f */
        /* <DEDUP_REMOVED lines=54> */
.L_x_4354:
[----:B------:R-:W-:Y:S02]  /*1acd0*/  IMAD.MOV.U32 R139, RZ, RZ, 0x2 ;  /* 0x00000002ff8b7424 */ /* 0x000fe400078e00ff */
[----:B------:R-:W-:-:S04]  /*1ace0*/  IMAD.MOV.U32 R105, RZ, RZ, R111 ;  /* 0x000000ffff697224 */ /* 0x000fc800078e006f */
[----:B------:R-:W-:-:S05]  /*1acf0*/  FADD.FTZ R105, R0, R105 ;  /* 0x0000006900697221 */ /* 0x000fca0000010000 */
[----:B------:R-:W-:-:S07]  /*1ad00*/  MOV R145, R105 ;  /* 0x0000006900917202 */ /* 0x000fce0000000f00 */
[----:B------:R-:W-:Y:S05]  /*1ad10*/  WARPSYNC.COLLECTIVE R138, `(.L_x_4355) ;  /* 0x000000008a087348 */ /* 0x000fea0003c00000 */
[----:B------:R0:W1:Y:S02]  /*1ad20*/  SHFL.BFLY P2, R111, R145, R139, R144 ;  /* 0x0c00008b916f7389 */ /* 0x0000640000040090 */
[----:B01----:R-:W-:Y:S05]  /*1ad30*/  ENDCOLLECTIVE ;  /* 0x000000000000791b */ /* 0x003fea0003800000 */
.L_x_4355:
[----:B------:R-:W-:Y:S02]  /*1ad40*/  IMAD.MOV.U32 R139, RZ, RZ, 0x4 ;  /* 0x00000004ff8b7424 */ /* 0x000fe400078e00ff */
[----:B------:R-:W-:-:S04]  /*1ad50*/  IMAD.MOV.U32 R106, RZ, RZ, R111 ;  /* 0x000000ffff6a7224 */ /* 0x000fc800078e006f */
[----:B------:R-:W-:-:S05]  /*1ad60*/  FADD.FTZ R106, R105, R106 ;  /* 0x0000006a696a7221 */ /* 0x000fca0000010000 */
[----:B------:R-:W-:-:S07]  /*1ad70*/  MOV R145, R106 ;  /* 0x0000006a00917202 */ /* 0x000fce0000000f00 */
[----:B------:R-:W-:Y:S05]  /*1ad80*/  WARPSYNC.COLLECTIVE R138, `(.L_x_4356) ;  /* 0x000000008a087348 */ /* 0x000fea0003c00000 */
[----:B------:R0:W1:Y:S02]  /*1ad90*/  SHFL.BFLY P2, R111, R145, R139, R144 ;  /* 0x0c00008b916f7389 */ /* 0x0000640000040090 */
[----:B01----:R-:W-:Y:S05]  /*1ada0*/  ENDCOLLECTIVE ;  /* 0x000000000000791b */ /* 0x003fea0003800000 */
.L_x_4356:
[----:B------:R-:W-:Y:S02]  /*1adb0*/  IMAD.MOV.U32 R139, RZ, RZ, 0x8 ;  /* 0x00000008ff8b7424 */ /* 0x000fe400078e00ff */
[----:B------:R-:W-:-:S04]  /*1adc0*/  IMAD.MOV.U32 R109, RZ, RZ, R111 ;  /* 0x000000ffff6d7224 */ /* 0x000fc800078e006f */
[----:B------:R-:W-:-:S05]  /*1add0*/  FADD.FTZ R109, R106, R109 ;  /* 0x0000006d6a6d7221 */ /* 0x000fca0000010000 */
[----:B------:R-:W-:-:S07]  /*1ade0*/  MOV R145, R109 ;  /* 0x0000006d00917202 */ /* 0x000fce0000000f00 */
[----:B------:R-:W-:Y:S05]  /*1adf0*/  WARPSYNC.COLLECTIVE R138, `(.L_x_4357) ;  /* 0x000000008a087348 */ /* 0x000fea0003c00000 */
[----:B------:R0:W1:Y:S02]  /*1ae00*/  SHFL.BFLY P2, R111, R145, R139, R144 ;  /* 0x0c00008b916f7389 */ /* 0x0000640000040090 */
[----:B01----:R-:W-:Y:S05]  /*1ae10*/  ENDCOLLECTIVE ;  /* 0x000000000000791b */ /* 0x003fea0003800000 */
.L_x_4357:
[----:B------:R-:W-:Y:S02]  /*1ae20*/  IMAD.MOV.U32 R139, RZ, RZ, 0x10 ;  /* 0x00000010ff8b7424 */ /* 0x000fe400078e00ff */
[----:B------:R-:W-:-:S04]  /*1ae30*/  IMAD.MOV.U32 R108, RZ, RZ, R111 ;  /* 0x000000ffff6c7224 */ /* 0x000fc800078e006f */
[----:B------:R-:W-:-:S05]  /*1ae40*/  FADD.FTZ R110, R109, R108 ;  /* 0x0000006c6d6e7221 */ /* 0x000fca0000010000 */
[----:B------:R-:W-:-:S07]  /*1ae50*/  MOV R145, R110 ;  /* 0x0000006e00917202 */ /* 0x000fce0000000f00 */
[----:B------:R-:W-:Y:S05]  /*1ae60*/  WARPSYNC.COLLECTIVE R138, `(.L_x_4358) ;  /* 0x000000008a087348 */ /* 0x000fea0003c00000 */
[----:B------:R0:W1:Y:S02]  /*1ae70*/  SHFL.BFLY P2, R111, R145, R139, R144 ;  /* 0x0c00008b916f7389 */ /* 0x0000640000040090 */
[----:B01----:R-:W-:Y:S05]  /*1ae80*/  ENDCOLLECTIVE ;  /* 0x000000000000791b */ /* 0x003fea0003800000 */
.L_x_4358:
[----:B------:R-:W-:Y:S05]  /*1ae90*/  BRA `(.L_x_4359) ;  /* 0xffffffec00ac7947 */ /* 0x000fea000383ffff */
.L_x_4360:
        /* <DEDUP_REMOVED lines=14> */
.L_x_17366:


//--------------------- .text._ZN10layer_norm31ln_parallel_residual_fwd_kernelINS_13Kernel_traitsIf13__nv_bfloat16S2_S2_fjLj768ELj1ELj4ELj1ELj16ENS_18Kernel_traits_baseILj768EfS2_S2_S2_fjLj128EEEEELb1ELb1ELb0EEEvNS_9FwdParamsE --------------------------
	.section	.text._ZN10layer_norm31ln_parallel_residual_fwd_kernelINS_13Kernel_traitsIf13__nv_bfloat16S2_S2_fjLj768ELj1ELj4ELj1ELj16ENS_18Kernel_traits_baseILj768EfS2_S2_S2_fjLj128EEEEELb1ELb1ELb0EEEvNS_9FwdParamsE,"ax",@progbits
	.align	128
        .global         _ZN10layer_norm31ln_parallel_residual_fwd_kernelINS_13Kernel_traitsIf13__nv_bfloat16S2_S2_fjLj768ELj1ELj4ELj1ELj16ENS_18Kernel_traits_baseILj768EfS2_S2_S2_fjLj128EEEEELb1ELb1ELb0EEEvNS_9FwdParamsE
        .type           _ZN10layer_norm31ln_parallel_residual_fwd_kernelINS_13Kernel_traitsIf13__nv_bfloat16S2_S2_fjLj768ELj1ELj4ELj1ELj16ENS_18Kernel_traits_baseILj768EfS2_S2_S2_fjLj128EEEEELb1ELb1ELb0EEEvNS_9FwdParamsE,@function
        .size           _ZN10layer_norm31ln_parallel_residual_fwd_kernelINS_13Kernel_traitsIf13__nv_bfloat16S2_S2_fjLj768ELj1ELj4ELj1ELj16ENS_18Kernel_traits_baseILj768EfS2_S2_S2_fjLj128EEEEELb1ELb1ELb0EEEvNS_9FwdParamsE,(.L_x_17367 - _ZN10layer_norm31ln_parallel_residual_fwd_kernelINS_13Kernel_traitsIf13__nv_bfloat16S2_S2_fjLj768ELj1ELj4ELj1ELj16ENS_18Kernel_traits_baseILj768EfS2_S2_S2_fjLj128EEEEELb1ELb1ELb0EEEvNS_9FwdParamsE)
        .other          _ZN10layer_norm31ln_parallel_residual_fwd_kernelINS_13Kernel_traitsIf13__nv_bfloat16S2_S2_fjLj768ELj1ELj4ELj1ELj16ENS_18Kernel_traits_baseILj768EfS2_S2_S2_fjLj128EEEEELb1ELb1ELb0EEEvNS_9FwdParamsE,@"STO_CUDA_ENTRY STV_DEFAULT"
_ZN10layer_norm31ln_parallel_residual_fwd_kernelINS_13Kernel_traitsIf13__nv_bfloat16S2_S2_fjLj768ELj1ELj4ELj1ELj16ENS_18Kernel_traits_baseILj768EfS2_S2_S2_fjLj128EEEEELb1ELb1ELb0EEEvNS_9FwdParamsE:
.text._ZN10layer_norm31ln_parallel_residual_fwd_kernelINS_13Kernel_traitsIf13__nv_bfloat16S2_S2_fjLj768ELj1ELj4ELj1ELj16ENS_18Kernel_traits_baseILj768EfS2_S2_S2_fjLj128EEEEELb1ELb1ELb0EEEvNS_9FwdParamsE:
        /* <DEDUP_REMOVED lines=18> */
[----:B----4-:R-:W-:Y:S01]  /*0120*/  SHF.R.S32.HI R0, RZ, 0x1f, R13 ;  /* 0x0000001fff007819 */ /* 0x010fe2000001140d */
[----:B------:R-:W-:-:S03]  /*0130*/  UISETP.NE.AND.EX UP0, UPT, UR11, URZ, UPT, UP0 ;  /* 0x000000ff0b00728c */ /* 0x000fc6000bf05300 */
[----:B------:R-:W-:-:S03]  /*0140*/  LEA.HI R0, R0, R13, RZ, 0x3 ;  /* 0x0000000d00007211 */ /* 0x000fc600078f18ff */
[----:B------:R-:W3:Y:S01]  /*0150*/  LDC R7, c[0x0][0x360] ;  /* 0x0000d800ff077b82 */ /* 0x000ee20000000800 */
[----:B-1----:R-:W-:Y:S01]  /*0160*/  USHF.L.U32 UR4, UR5, 0x2, URZ ;  /* 0x0000000205047899 */ /* 0x002fe200080006ff */
[----:B--2---:R-:W-:Y:S02]  /*0170*/  @P0 R2UR UR6, R2 ;  /* 0x00000000020602ca */ /* 0x004fe400000e0000 */
[----:B------:R-:W-:Y:S02]  /*0180*/  @P0 R2UR UR7, R3 ;  /* 0x00000000030702ca */ /* 0x000fe400000e0000 */
[----:B0-----:R-:W-:Y:S02]  /*0190*/  @P0 IADD3 R10, P1, PT, R4, R9, RZ ;  /* 0x00000009040a0210 */ /* 0x001fe40007f3e0ff */
[C---:B------:R-:W-:Y:S02]  /*01a0*/  LOP3.LUT R3, R6.reuse, 0x1f, RZ, 0xc, !PT ;  /* 0x0000001f06037812 */ /* 0x040fe400078e0cff */
[----:B------:R-:W-:Y:S01]  /*01b0*/  LOP3.LUT R4, R6, 0x1f, RZ, 0xc0, !PT ;  /* 0x0000001f06047812 */ /* 0x000fe200078ec0ff */
[----:B------:R-:W-:Y:S01]  /*01c0*/  @P0 IMAD.X R11, RZ, RZ, R5, P1 ;  /* 0x000000ffff0b0224 */ /* 0x000fe200008e0605 */
[----:B------:R-:W-:Y:S01]  /*01d0*/  LEA.HI.SX32 R2, R0, R3, 0x1d ;  /* 0x0000000300027211 */ /* 0x000fe200078feaff */
[--C-:B---3--:R-:W-:Y:S01]  /*01e0*/  IMAD R3, R7, UR5, R6.reuse ;  /* 0x0000000507037c24 */ /* 0x108fe2000f8e0206 */
[----:B------:R-:W-:Y:S01]  /*01f0*/  SHF.R.U32.HI R0, RZ, 0x5, R6 ;  /* 0x00000005ff007819 */ /* 0x000fe20000011606 */
[----:B------:R-:W-:Y:S01]  /*0200*/  UIADD3 UR14, UPT, UPT, UR6, -0x61c88647, URZ ;  /* 0x9e3779b9060e7890 */ /* 0x000fe2000fffe0ff */
[--C-:B------:R-:W-:Y:S01]  /*0210*/  SHF.R.U64 R5, R10, 0x2, R11.reuse ;  /* 0x000000020a057819 */ /* 0x100fe2000000120b */
[----:B------:R-:W-:Y:S01]  /*0220*/  UIADD3 UR15, UPT, UPT, UR7, -0x4498517b, URZ ;  /* 0xbb67ae85070f7890 */ /* 0x000fe2000fffe0ff */
[----:B------:R-:W-:Y:S01]  /*0230*/  LOP3.LUT R0, R0, UR4, RZ, 0xfc, !PT ;  /* 0x0000000400007c12 */ /* 0x000fe2000f8efcff */
[----:B------:R-:W-:Y:S01]  /*0240*/  UIADD3 UR16, UPT, UPT, UR6, 0x3c6ef372, URZ ;  /* 0x3c6ef37206107890 */ /* 0x000fe2000fffe0ff */
[----:B------:R-:W-:Y:S01]  /*0250*/  SHF.R.U32.HI R6, RZ, 0x2, R11 ;  /* 0x00000002ff067819 */ /* 0x000fe2000001160b */
[----:B------:R-:W-:-:S02]  /*0260*/  UIADD3 UR17, UPT, UPT, UR7, 0x76cf5d0a, URZ ;  /* 0x76cf5d0a07117890 */ /* 0x000fc4000fffe0ff */
[----:B------:R-:W-:Y:S02]  /*0270*/  UIADD3 UR18, UPT, UPT, UR6, -0x255992d5, URZ ;  /* 0xdaa66d2b06127890 */ /* 0x000fe4000fffe0ff */
[----:B------:R-:W-:Y:S02]  /*0280*/  UIADD3 UR19, UPT, UPT, UR7, 0x32370b8f, URZ ;  /* 0x32370b8f07137890 */ /* 0x000fe4000fffe0ff */
[----:B------:R-:W-:Y:S02]  /*0290*/  UIADD3 UR20, UPT, UPT, UR6, 0x78dde6e4, URZ ;  /* 0x78dde6e406147890 */ /* 0x000fe4000fffe0ff */
[----:B------:R-:W-:Y:S02]  /*02a0*/  UIADD3 UR21, UPT, UPT, UR7, -0x126145ec, URZ ;  /* 0xed9eba1407157890 */ /* 0x000fe4000fffe0ff */
[----:B------:R-:W-:Y:S02]  /*02b0*/  UIADD3 UR22, UPT, UPT, UR6, 0x1715609d, URZ ;  /* 0x1715609d06167890 */ /* 0x000fe4000fffe0ff */
[----:B------:R-:W-:-:S02]  /*02c0*/  UIADD3 UR23, UPT, UPT, UR7, -0x56f99767, URZ ;  /* 0xa906689907177890 */ /* 0x000fc4000fffe0ff */
[----:B------:R-:W-:Y:S02]  /*02d0*/  UIADD3 UR24, UPT, UPT, UR6, -0x4ab325aa, URZ ;  /* 0xb54cda5606187890 */ /* 0x000fe4000fffe0ff */
[----:B------:R-:W-:Y:S02]  /*02e0*/  UIADD3 UR25, UPT, UPT, UR7, 0x646e171e, URZ ;  /* 0x646e171e07197890 */ /* 0x000fe4000fffe0ff */
[----:B------:R-:W-:Y:S02]  /*02f0*/  UIADD3 UR26, UPT, UPT, UR6, 0x5384540f, URZ ;  /* 0x5384540f061a7890 */ /* 0x000fe4000fffe0ff */
[----:B------:R-:W-:Y:S02]  /*0300*/  UIADD3 UR27, UPT, UPT, UR7, 0x1fd5c5a3, URZ ;  /* 0x1fd5c5a3071b7890 */ /* 0x000fe4000fffe0ff */
[----:B------:R-:W-:Y:S02]  /*0310*/  UIADD3 UR28, UPT, UPT, UR6, -0xe443238, URZ ;  /* 0xf1bbcdc8061c7890 */ /* 0x000fe4000fffe0ff */
[----:B------:R-:W-:-:S02]  /*0320*/  UIADD3 UR29, UPT, UPT, UR7, -0x24c28bd8, URZ ;  /* 0xdb3d7428071d7890 */ /* 0x000fc4000fffe0ff */
        /* <DEDUP_REMOVED lines=23> */
[----:B------:R-:W-:Y:S01]  /*04a0*/  ISETP.GE.U32.AND P2, PT, R2, 0x60, PT ;  /* 0x000000600200780c */ /* 0x000fe20003f46070 */
[----:B------:R-:W-:-:S12]  /*04b0*/  @P0 VIADD R7, R7, 0x20 ;  /* 0x0000002007070836 */ /* 0x000fd80000000000 */
        /* <DEDUP_REMOVED lines=10> */
.L_x_4362:
[C---:B------:R-:W-:Y:S01]  /*0560*/  ISETP.GE.U32.AND P0, PT, R2.reuse, 0x40, PT ;  /* 0x000000400200780c */ /* 0x040fe20003f06070 */
[----:B------:R-:W-:Y:S01]  /*0570*/  IMAD.MOV.U32 R7, RZ, RZ, R4 ;  /* 0x000000ffff077224 */ /* 0x000fe200078e0004 */
[C---:B------:R-:W-:Y:S02]  /*0580*/  ISETP.GE.U32.AND P2, PT, R2.reuse, 0x60, PT ;  /* 0x000000600200780c */ /* 0x040fe40003f46070 */
[----:B------:R-:W-:-:S09]  /*0590*/  ISETP.GE.U32.AND P1, PT, R2, 0x20, PT ;  /* 0x000000200200780c */ /* 0x000fd20003f26070 */
[----:B------:R-:W0:Y:S04]  /*05a0*/  @P0 LDC.64 R8, c[0x0][0x3d0] ;  /* 0x0000f400ff080b82 */ /* 0x000e280000000a00 */
[----:B------:R-:W-:-:S04]  /*05b0*/  @P1 LOP3.LUT R7, R4, 0x20, RZ, 0xfc, !PT ;  /* 0x0000002004071812 */ /* 0x000fc800078efcff */
[----:B------:R-:W1:Y:S08]  /*05c0*/  @P2 LDC.64 R12, c[0x0][0x3d0] ;  /* 0x0000f400ff0c2b82 */ /* 0x000e700000000a00 */
[----:B------:R-:W2:Y:S01]  /*05d0*/  @P1 LDC.64 R14, c[0x0][0x3d0] ;  /* 0x0000f400ff0e1b82 */ /* 0x000ea20000000a00 */
[----:B0-----:R-:W-:-:S04]  /*05e0*/  @P0 IMAD.WIDE.U32 R8, R7, 0x20, R8 ;  /* 0x0000002007080825 */ /* 0x001fc800078e0008 */
[----:B------:R-:W-:Y:S01]  /*05f0*/  @P0 VIADD R7, R7, 0x20 ;  /* 0x0000002007070836 */ /* 0x000fe20000000000 */
[----:B------:R0:W5:Y:S03]  /*0600*/  @P0 LDG.E.128 R48, desc[UR8][R8.64] ;  /* 0x0000000808300981 */ /* 0x000166000c1e1d00 */
[----:B-1----:R-:W-:Y:S01]  /*0610*/  @P2 IMAD.WIDE.U32 R12, R7, 0x20, R12 ;  /* 0x00000020070c2825 */ /* 0x002fe200078e000c */
[----:B------:R0:W5:Y:S04]  /*0620*/  @P0 LDG.E.128 R44, desc[UR8][R8.64+0x10] ;  /* 0x00001008082c0981 */ /* 0x000168000c1e1d00 */
[----:B------:R0:W5:Y:S01]  /*0630*/  @P2 LDG.E.128 R32, desc[UR8][R12.64] ;  /* 0x000000080c202981 */ /* 0x000162000c1e1d00 */
[----:B--2---:R-:W-:-:S03]  /*0640*/  @P1 IMAD.WIDE.U32 R14, R4, 0x20, R14 ;  /* 0x00000020040e1825 */ /* 0x004fc600078e000e */
[----:B------:R0:W5:Y:S04]  /*0650*/  @P2 LDG.E.128 R28, desc[UR8][R12.64+0x10] ;  /* 0x000010080c1c2981 */ /* 0x000168000c1e1d00 */
[----:B------:R0:W5:Y:S04]  /*0660*/  @P1 LDG.E.128 R64, desc[UR8][R14.64] ;  /* 0x000000080e401981 */ /* 0x000168000c1e1d00 */
[----:B------:R0:W5:Y:S01]  /*0670*/  @P1 LDG.E.128 R60, desc[UR8][R14.64+0x10] ;  /* 0x000010080e3c1981 */ /* 0x000162000c1e1d00 */
        /* <DEDUP_REMOVED lines=8> */
[----:B------:R-:W-:Y:S02]  /*0700*/  @P2 CS2R R22, SRZ ;  /* 0x0000000000162805 */ /* 0x000fe4000001ff00 */
[----:B------:R-:W-:Y:S02]  /*0710*/  @P2 CS2R R20, SRZ ;  /* 0x0000000000142805 */ /* 0x000fe4000001ff00 */
[----:B------:R-:W-:Y:S02]  /*0720*/  @P2 CS2R R26, SRZ ;  /* 0x00000000001a2805 */ /* 0x000fe4000001ff00 */
[----:B0-----:R-:W-:-:S07]  /*0730*/  @P2 CS2R R24, SRZ ;  /* 0x0000000000182805 */ /* 0x001fce000001ff00 */
.L_x_4363:
[----:B------:R-:W-:Y:S05]  /*0740*/  BSYNC.RECONVERGENT B0 ;  /* 0x0000000000007941 */ /* 0x000fea0003800200 */
.L_x_4361:
[----:B------:R-:W1:Y:S02]  /*0750*/  LDCU UR4, c[0x0][0x384] ;  /* 0x00007080ff0477ac */ /* 0x000e640008000800 */
[----:B-1----:R-:W-:-:S13]  /*0760*/  ISETP.GE.AND P0, PT, R0, UR4, PT ;  /* 0x0000000400007c0c */ /* 0x002fda000bf06270 */
[----:B------:R-:W-:Y:S05]  /*0770*/  @P0 EXIT ;  /* 0x000000000000094d */ /* 0x000fea0003800000 */
[----:B------:R-:W-:Y:S01]  /*0780*/  IMAD.HI.U32 R7, R3, -0x326172a9, RZ ;  /* 0xcd9e8d5703077827 */ /* 0x000fe200078e00ff */
[----:B------:R-:W1:Y:S01]  /*0790*/  LDCU.U8 UR4, c[0x0][0x410] ;  /* 0x00008200ff0477ac */ /* 0x000e620008000000 */
[----:B------:R-:W-:Y:S02]  /*07a0*/  BSSY B0, `(.L_x_4364) ;  /* 0x0001925000007945 */ /* 0x000fe40003800000 */
[C---:B0-----:R-:W-:Y:S01]  /*07b0*/  IMAD.HI.U32 R8, R5.reuse, -0x2daee0ad, RZ ;  /* 0xd2511f5305087827 */ /* 0x041fe200078e00ff */
[----:B------:R-:W-:Y:S01]  /*07c0*/  LOP3.LUT R7, R6, UR6, R7, 0x96, !PT ;  /* 0x0000000606077c12 */ /* 0x000fe2000f8e9607 */
[----:B------:R-:W0:Y:S02]  /*07d0*/  LDCU UR32, c[0x0][0x388] ;  /* 0x00007100ff2077ac */ /* 0x000e240008000800 */
        /* <DEDUP_REMOVED lines=13> */
[----:B-1----:R-:W-:-:S03]  /*08b0*/  UISETP.NE.AND UP1, UPT, UR4, URZ, UPT ;  /* 0x000000ff0400728c */ /* 0x002fc6000bf25270 */
[----:B------:R-:W-:Y:S01]  /*08c0*/  IMAD.HI.U32 R12, R9, -0x2daee0ad, RZ ;  /* 0xd2511f53090c7827 */ /* 0x000fe200078e00ff */
[----:B------:R-:W-:-:S03]  /*08d0*/  LOP3.LUT R7, R8, UR16, R7, 0x96, !PT ;  /* 0x0000001008077c12 */ /* 0x000fc6000f8e9607 */
[----:B------:R-:W-:Y:S01]  /*08e0*/  IMAD R14, R9, -0x2daee0ad, RZ ;  /* 0xd2511f53090e7824 */ /* 0x000fe200078e02ff */
[----:B------:R-:W-:Y:S01]  /*08f0*/  LOP3.LUT R12, R13, UR17, R12, 0x96, !PT ;  /* 0x000000110d0c7c12 */ /* 0x000fe2000f8e960c */
[----:B------:R-:W-:-:S04]  /*0900*/  IMAD.HI.U32 R9, R7, -0x2daee0ad, RZ ;  /* 0xd2511f5307097827 */ /* 0x000fc800078e00ff */
[----:B------:R-:W-:Y:S01]  /*0910*/  IMAD R11, R11, -0x326172a9, RZ ;  /* 0xcd9e8d570b0b7824 */ /* 0x000fe200078e02ff */
[----:B------:R-:W-:Y:S01]  /*0920*/  LOP3.LUT R9, R14, UR19, R9, 0x96, !PT ;  /* 0x000000130e097c12 */ /* 0x000fe2000f8e9609 */
[----:B------:R-:W-:-:S04]  /*0930*/  IMAD.HI.U32 R8, R12, -0x326172a9, RZ ;  /* 0xcd9e8d570c087827 */ /* 0x000fc800078e00ff */
        /* <DEDUP_REMOVED lines=38> */
[----:B------:R-:W-:Y:S01]  /*0ba0*/  IMAD R12, R16, -0x326172a9, RZ ;  /* 0xcd9e8d57100c7824 */ /* 0x000fe200078e02ff */
[----:B------:R-:W-:Y:S01]  /*0bb0*/  LOP3.LUT R9, R10, 0x3, RZ, 0xc0, !PT ;  /* 0x000000030a097812 */ /* 0x000fe200078ec0ff */
[----:B0-234-:R-:W-:-:S07]  /*0bc0*/  HFMA2 R10, -RZ, RZ, 0, 0 ;  /* 0x00000000ff0a7431 */ /* 0x01dfce00000001ff */
.L_x_4746:
        /* <DEDUP_REMOVED lines=38> */
[----:B------:R-:W-:Y:S02]  /*0e30*/  @!P2 IMAD.MOV.U32 R108, RZ, RZ, R105 ;  /* 0x000000ffff6ca224 */ /* 0x000fe400078e0069 */
[----:B------:R-:W-:Y:S02]  /*0e40*/  @!P2 IMAD.MOV.U32 R11, RZ, RZ, R7 ;  /* 0x000000ffff0ba224 */ /* 0x000fe400078e0007 */
[----:B------:R-:W-:Y:S02]  /*0e50*/  @P2 IMAD.MOV.U32 R108, RZ, RZ, R105 ;  /* 0x000000ffff6c2224 */ /* 0x000fe400078e0069 */
[----:B------:R-:W-:Y:S01]  /*0e60*/  @P2 IMAD.MOV.U32 R11, RZ, RZ, R8 ;  /* 0x000000ffff0b2224 */ /* 0x000fe200078e0008 */
[----:B------:R-:W-:Y:S06]  /*0e70*/  BRA `(.L_x_4369) ;  /* 0x0000000000e07947 */ /* 0x000fec0003800000 */
.L_x_4370:
        /* <DEDUP_REMOVED lines=13> */
.L_x_4372:
[----:B------:R-:W-:Y:S05]  /*0f50*/  BSYNC.RECONVERGENT B3 ;  /* 0x0000000000037941 */ /* 0x000fea0003800200 */
.L_x_4371:
        /* <DEDUP_REMOVED lines=42> */
.L_x_4369:
[----:B------:R-:W-:Y:S05]  /*1200*/  BSYNC.RECONVERGENT B2 ;  /* 0x0000000000027941 */ /* 0x000fea0003800200 */
.L_x_4368:
[----:B------:R-:W0:Y:S01]  /*1210*/  LDC R118, c[0x0][0x408] ;  /* 0x00010200ff767b82 */ /* 0x000e220000000800 */
[----:B------:R-:W-:Y:S01]  /*1220*/  I2FP.F32.U32 R9, R11 ;  /* 0x0000000b00097245 */ /* 0x000fe20000201000 */
[----:B------:R-:W-:Y:S01]  /*1230*/  IMAD.MOV.U32 R116, RZ, RZ, 0x2f800000 ;  /* 0x2f800000ff747424 */ /* 0x000fe200078e00ff */
[----:B------:R-:W-:Y:S01]  /*1240*/  ISETP.NE.AND P3, PT, R92, 0x1, PT ;  /* 0x000000015c00780c */ /* 0x000fe20003f65270 */
[C---:B-----5:R-:W-:Y:S01]  /*1250*/  IMAD.U32 R11, R72.reuse, 0x10000, RZ ;  /* 0x00010000480b7824 */ /* 0x060fe200078e00ff */
[----:B------:R-:W-:Y:S01]  /*1260*/  BSSY.RECONVERGENT B2, `(.L_x_4373) ;  /* 0x0000050000027945 */ /* 0x000fe20003800200 */
[----:B------:R-:W-:Y:S01]  /*1270*/  FFMA.FTZ R84, R9, R116, 1.1641532182693481445e-10 ;  /* 0x2f00000009547423 */ /* 0x000fe20000010074 */
[----:B------:R-:W-:Y:S01]  /*1280*/  PRMT R72, R72, 0x7632, R72 ;  /* 0x0000763248487816 */ /* 0x000fe20000000048 */
[----:B------:R-:W1:Y:S01]  /*1290*/  LDC R117, c[0x0][0x404] ;  /* 0x00010100ff757b82 */ /* 0x000e620000000800 */
[----:B------:R-:W-:Y:S02]  /*12a0*/  IMAD.MOV.U32 R9, RZ, RZ, R12 ;  /* 0x000000ffff097224 */ /* 0x000fe400078e000c */
[----:B0-----:R-:W-:Y:S01]  /*12b0*/  FMUL.FTZ R11, R11, R118 ;  /* 0x000000760b0b7220 */ /* 0x001fe20000410000 */
[----:B-1----:R-:W-:Y:S01]  /*12c0*/  FSETP.GTU.FTZ.AND P2, PT, R84, R117, PT ;  /* 0x000000755400720b */ /* 0x002fe20003f5c000 */
[----:B------:R-:W-:-:S03]  /*12d0*/  @P0 IMAD.U32 R84, R16, 0x10000, RZ ;  /* 0x0001000010540824 */ /* 0x000fc600078e00ff */
[----:B------:R-:W-:Y:S02]  /*12e0*/  FSEL R11, R11, RZ, !P2 ;  /* 0x000000ff0b0b7208 */ /* 0x000fe40005000000 */
[----:B------:R-:W-:-:S03]  /*12f0*/  PLOP3.LUT P2, PT, P2, PT, PT, 0x8, 0x80 ;  /* 0x000000000080781c */ /* 0x000fc6000174e170 */
[----:B------:R-:W-:Y:S01]  /*1300*/  @P0 FADD.FTZ R11, R84, R11 ;  /* 0x0000000b540b0221 */ /* 0x000fe20000010000 */
[----:B------:R-:W-:Y:S01]  /*1310*/  HFMA2 R84, -RZ, RZ, 0, 1.1920928955078125e-07 ;  /* 0x00000002ff547431 */ /* 0x000fe200000001ff */
[----:B------:R-:W-:-:S03]  /*1320*/  P2R R109, PR, RZ, 0x4 ;  /* 0x00000004ff6d7803 */ /* 0x000fc60000000000 */
        /* <DEDUP_REMOVED lines=10> */
.L_x_4375:
        /* <DEDUP_REMOVED lines=13> */
.L_x_4377:
[----:B------:R-:W-:Y:S05]  /*14a0*/  BSYNC.RECONVERGENT B3 ;  /* 0x0000000000037941 */ /* 0x000fea0003800200 */
.L_x_4376:
        /* <DEDUP_REMOVED lines=43> */
.L_x_4374:
[----:B------:R-:W-:Y:S05]  /*1760*/  BSYNC.RECONVERGENT B2 ;  /* 0x0000000000027941 */ /* 0x000fea0003800200 */
.L_x_4373:
        /* <DEDUP_REMOVED lines=8> */
[----:B------:R-:W-:Y:S01]  /*17f0*/  FSETP.GTU.FTZ.AND P2, PT, R72, R117, PT ;  /* 0x000000754800720b */ /* 0x000fe20003f5c000 */
        /* <DEDUP_REMOVED lines=15> */
.L_x_4380:
        /* <DEDUP_REMOVED lines=13> */
.L_x_4382:
[----:B------:R-:W-:Y:S05]  /*19c0*/  BSYNC.RECONVERGENT B3 ;  /* 0x0000000000037941 */ /* 0x000fea0003800200 */
.L_x_4381:
        /* <DEDUP_REMOVED lines=41> */
[----:B------:R-:W-:Y:S02]  /*1c60*/  IMAD.MOV.U32 R108, RZ, RZ, R92 ;  /* 0x000000ffff6c7224 */ /* 0x000fe400078e005c */
[----:B------:R-:W-:-:S07]  /*1c70*/  IMAD.MOV.U32 R92, RZ, RZ, RZ ;  /* 0x000000ffff5c7224 */ /* 0x000fce00078e00ff */
.L_x_4379:
[----:B------:R-:W-:Y:S05]  /*1c80*/  BSYNC.RECONVERGENT B2 ;  /* 0x0000000000027941 */ /* 0x000fea0003800200 */
.L_x_4378:
[----:B------:R-:W-:Y:S01]  /*1c90*/  I2FP.F32.U32 R9, R9 ;  /* 0x0000000900097245 */ /* 0x000fe20000201000 */
[----:B------:R-:W-:Y:S01]  /*1ca0*/  BSSY.RECONVERGENT B2, `(.L_x_4383) ;  /* 0x0000051000027945 */ /* 0x000fe20003800200 */
[----:B------:R-:W-:Y:S02]  /*1cb0*/  SHF.L.U32 R93, R73, 0x10, RZ ;  /* 0x00000010495d7819 */ /* 0x000fe400000006ff */
[----:B------:R-:W-:Y:S01]  /*1cc0*/  ISETP.NE.AND P3, PT, R92, 0x1, PT ;  /* 0x000000015c00780c */ /* 0x000fe20003f65270 */
[----:B------:R-:W-:Y:S01]  /*1cd0*/  FFMA.FTZ R72, R9, R116, 1.1641532182693481445e-10 ;  /* 0x2f00000009487423 */ /* 0x000fe20000010074 */
[----:B------:R-:W-:Y:S02]  /*1ce0*/  @P0 IMAD.U32 R9, R17, 0x10000, RZ ;  /* 0x0001000011090824 */ /* 0x000fe400078e00ff */
[----:B------:R-:W-:Y:S01]  /*1cf0*/  FMUL.FTZ R93, R93, R118 ;  /* 0x000000765d5d7220 */ /* 0x000fe20000410000 */
[----:B------:R-:W-:Y:S01]  /*1d00*/  PRMT R111, R73, 0x7632, R111 ;  /* 0x00007632496f7816 */ /* 0x000fe2000000006f */
[----:B------:R-:W-:Y:S01]  /*1d10*/  IMAD.MOV.U32 R73, RZ, RZ, 0x2 ;  /* 0x00000002ff497424 */ /* 0x000fe200078e00ff */
        /* <DEDUP_REMOVED lines=16> */
.L_x_4385:
        /* <DEDUP_REMOVED lines=13> */
.L_x_4387:
[----:B------:R-:W-:Y:S05]  /*1ef0*/  BSYNC.RECONVERGENT B3 ;  /* 0x0000000000037941 */ /* 0x000fea0003800200 */
.L_x_4386:
        /* <DEDUP_REMOVED lines=35> */
[----:B------:R-:W-:Y:S01]  /*2130*/  IMAD.WIDE.U32 R106, R106, -0x326172a9, RZ ;  /* 0xcd9e8d576a6a7825 */ /* 0x000fe200078e00ff */
[----:B------:R-:W-:-:S03]  /*2140*/  MOV R9, R108 ;  /* 0x0000006c00097202 */ /* 0x000fc60000000f00 */
[----:B------:R-:W-:Y:S01]  /*2150*/  IMAD.WIDE.U32 R72, R72, -0x2daee0ad, RZ ;  /* 0xd2511f5348487825 */ /* 0x000fe200078e00ff */
[----:B------:R-:W-:-:S03]  /*2160*/  LOP3.LUT R8, R8, UR30, R107, 0x96, !PT ;  /* 0x0000001e08087c12 */ /* 0x000fc6000f8e966b */
[----:B------:R-:W-:Y:S01]  /*2170*/  IMAD.MOV.U32 R12, RZ, RZ, R106 ;  /* 0x000000ffff0c7224 */ /* 0x000fe200078e006a */
[----:B------:R-:W-:Y:S01]  /*2180*/  LOP3.LUT R7, R92, UR31, R73, 0x96, !PT ;  /* 0x0000001f5c077c12 */ /* 0x000fe2000f8e9649 */
[----:B------:R-:W-:Y:S02]  /*2190*/  IMAD.MOV.U32 R108, RZ, RZ, R72 ;  /* 0x000000ffff6c7224 */ /* 0x000fe400078e0048 */
[----:B------:R-:W-:-:S07]  /*21a0*/  IMAD.MOV.U32 R73, RZ, RZ, RZ ;  /* 0x000000ffff497224 */ /* 0x000fce00078e00ff */
.L_x_4384:
[----:B------:R-:W-:Y:S05]  /*21b0*/  BSYNC.RECONVERGENT B2 ;  /* 0x0000000000027941 */ /* 0x000fea0003800200 */
.L_x_4383:
[----:B------:R-:W-:Y:S01]  /*21c0*/  I2FP.F32.U32 R9, R9 ;  /* 0x0000000900097245 */ /* 0x000fe20000201000 */
[----:B------:R-:W-:Y:S01]  /*21d0*/  IMAD.U32 R111, R111, 0x10000, RZ ;  /* 0x000100006f6f7824 */ /* 0x000fe200078e00ff */
[----:B------:R-:W-:Y:S01]  /*21e0*/  ISETP.NE.AND P2, PT, R73, 0x1, PT ;  /* 0x000000014900780c */ /* 0x000fe20003f45270 */
[----:B------:R-:W-:Y:S01]  /*21f0*/  BSSY.RECONVERGENT B2, `(.L_x_4388) ;  /* 0x000004e000027945 */ /* 0x000fe20003800200 */
[----:B------:R-:W-:Y:S01]  /*2200*/  @P0 SHF.L.U32 R96, R96, 0x10, RZ ;  /* 0x0000001060600819 */ /* 0x000fe200000006ff */
        /* <DEDUP_REMOVED lines=19> */
.L_x_4390:
        /* <DEDUP_REMOVED lines=13> */
.L_x_4392:
[----:B------:R-:W-:Y:S05]  /*2410*/  BSYNC.RECONVERGENT B3 ;  /* 0x0000000000037941 */ /* 0x000fea0003800200 */
.L_x_4391:
        /* <DEDUP_REMOVED lines=43> */
.L_x_4389:
[----:B------:R-:W-:Y:S05]  /*26d0*/  BSYNC.RECONVERGENT B2 ;  /* 0x0000000000027941 */ /* 0x000fea0003800200 */
.L_x_4388:
        /* <DEDUP_REMOVED lines=24> */
.L_x_4395:
        /* <DEDUP_REMOVED lines=13> */
.L_x_4397:
[----:B------:R-:W-:Y:S05]  /*2930*/  BSYNC.RECONVERGENT B3 ;  /* 0x0000000000037941 */ /* 0x000fea0003800200 */
.L_x_4396:
        /* <DEDUP_REMOVED lines=43> */
.L_x_4394:
[----:B------:R-:W-:Y:S05]  /*2bf0*/  BSYNC.RECONVERGENT B2 ;  /* 0x0000000000027941 */ /* 0x000fea0003800200 */
.L_x_4393:
        /* <DEDUP_REMOVED lines=23> */
.L_x_4400:
        /* <DEDUP_REMOVED lines=13> */
.L_x_4402:
[----:B------:R-:W-:Y:S05]  /*2e40*/  BSYNC.RECONVERGENT B3 ;  /* 0x0000000000037941 */ /* 0x000fea0003800200 */
.L_x_4401:
        /* <DEDUP_REMOVED lines=42> */
[----:B------:R-:W-:-:S07]  /*30f0*/  IMAD.MOV.U32 R108, RZ, RZ, R72 ;  /* 0x000000ffff6c7224 */ /* 0x000fce00078e0048 */
.L_x_4399:
[----:B------:R-:W-:Y:S05]  /*3100*/  BSYNC.RECONVERGENT B2 ;  /* 0x0000000000027941 */ /* 0x000fea0003800200 */
.L_x_4398:
[----:B------:R-:W-:Y:S01]  /*3110*/  I2FP.F32.U32 R9, R9 ;  /* 0x0000000900097245 */ /* 0x000fe20000201000 */
[----:B------:R-:W-:Y:S01]  /*3120*/  BSSY.RECONVERGENT B2, `(.L_x_4403) ;  /* 0x0000050000027945 */ /* 0x000fe20003800200 */
[----:B------:R-:W-:Y:S02]  /*3130*/  SHF.L.U32 R73, R75, 0x10, RZ ;  /* 0x000000104b497819 */ /* 0x000fe400000006ff */
[----:B------:R-:W-:Y:S01]  /*3140*/  ISETP.NE.AND P5, PT, R74, 0x1, PT ;  /* 0x000000014a00780c */ /* 0x000fe20003fa5270 */
[----:B------:R-:W-:Y:S01]  /*3150*/  FFMA.FTZ R72, R9, R116, 1.1641532182693481445e-10 ;  /* 0x2f00000009487423 */ /* 0x000fe20000010074 */
[----:B------:R-:W-:Y:S02]  /*3160*/  @P0 IMAD.U32 R9, R19, 0x10000, RZ ;  /* 0x0001000013090824 */ /* 0x000fe400078e00ff */
[----:B------:R-:W-:Y:S01]  /*3170*/  FMUL.FTZ R73, R73, R118 ;  /* 0x0000007649497220 */ /* 0x000fe20000410000 */
[----:B------:R-:W-:Y:S02]  /*3180*/  PRMT R122, R75, 0x7632, R122 ;  /* 0x000076324b7a7816 */ /* 0x000fe4000000007a */
[----:B------:R-:W-:-:S04]  /*3190*/  FSETP.GTU.FTZ.AND P4, PT, R72, R117, PT ;  /* 0x000000754800720b */ /* 0x000fc80003f9c000 */
[----:B------:R-:W-:Y:S01]  /*31a0*/  FSEL R96, R73, RZ, !P4 ;  /* 0x000000ff49607208 */ /* 0x000fe20006000000 */
[----:B------:R-:W-:Y:S01]  /*31b0*/  IMAD.MOV.U32 R73, RZ, RZ, R12 ;  /* 0x000000ffff497224 */ /* 0x000fe200078e000c */
        /* <DEDUP_REMOVED lines=13> */
.L_x_4405:
        /* <DEDUP_REMOVED lines=13> */
.L_x_4407:
[----:B------:R-:W-:Y:S05]  /*3360*/  BSYNC.RECONVERGENT B3 ;  /* 0x0000000000037941 */ /* 0x000fea0003800200 */
.L_x_4406:
        /* <DEDUP_REMOVED lines=43> */
.L_x_4404:
[----:B------:R-:W-:Y:S05]  /*3620*/  BSYNC.RECONVERGENT B2 ;  /* 0x0000000000027941 */ /* 0x000fea0003800200 */
.L_x_4403:
        /* <DEDUP_REMOVED lines=15> */
.L_x_4367:
        /* <DEDUP_REMOVED lines=16> */
.L_x_4411:
        /* <DEDUP_REMOVED lines=13> */
.L_x_4413:
[----:B------:R-:W-:Y:S05]  /*38f0*/  BSYNC.RECONVERGENT B3 ;  /* 0x0000000000037941 */ /* 0x000fea0003800200 */
.L_x_4412:
        /* <DEDUP_REMOVED lines=40> */
[----:B------:R-:W-:-:S07]  /*3b80*/  LOP3.LUT R7, R14, UR31, R109, 0x96, !PT ;  /* 0x0000001f0e077c12 */ /* 0x000fce000f8e966d */
.L_x_4410:
[----:B------:R-:W-:Y:S05]  /*3b90*/  BSYNC.RECONVERGENT B2 ;  /* 0x0000000000027941 */ /* 0x000fea0003800200 */
.L_x_4409:
[----:B------:R-:W0:Y:S01]  /*3ba0*/  LDC R118, c[0x0][0x404] ;  /* 0x00010100ff767b82 */ /* 0x000e220000000800 */
[----:B------:R-:W-:Y:S01]  /*3bb0*/  I2FP.F32.U32 R9, R11 ;  /* 0x0000000b00097245 */ /* 0x000fe20000201000 */
[----:B------:R-:W-:Y:S01]  /*3bc0*/  IMAD.MOV.U32 R80, RZ, RZ, 0x2f800000 ;  /* 0x2f800000ff507424 */ /* 0x000fe200078e00ff */
[----:B------:R-:W-:Y:S01]  /*3bd0*/  ISETP.NE.AND P3, PT, R13, 0x1, PT ;  /* 0x000000010d00780c */ /* 0x000fe20003f65270 */
[----:B------:R-:W-:Y:S01]  /*3be0*/  BSSY.RECONVERGENT B2, `(.L_x_4414) ;  /* 0x000004d000027945 */ /* 0x000fe20003800200 */
[C---:B-----5:R-:W-:Y:S01]  /*3bf0*/  SHF.L.U32 R14, R72.reuse, 0x10, RZ ;  /* 0x00000010480e7819 */ /* 0x060fe200000006ff */
        /* <DEDUP_REMOVED lines=19> */
.L_x_4416:
        /* <DEDUP_REMOVED lines=13> */
.L_x_4418:
[----:B------:R-:W-:Y:S05]  /*3e00*/  BSYNC.RECONVERGENT B3 ;  /* 0x0000000000037941 */ /* 0x000fea0003800200 */
.L_x_4417:
        /* <DEDUP_REMOVED lines=42> */
.L_x_4415:
[----:B------:R-:W-:Y:S05]  /*40b0*/  BSYNC.RECONVERGENT B2 ;  /* 0x0000000000027941 */ /* 0x000fea0003800200 */
.L_x_4414:
        /* <DEDUP_REMOVED lines=8> */
[----:B------:R-:W-:Y:S02]  /*4140*/  FSEL R14, R14, RZ, !P2 ;  /* 0x000000ff0e0e7208 */ /* 0x000fe40005000000 */
[----:B------:R-:W-:-:S03]  /*4150*/  SEL R13, RZ, 0x1, P2 ;  /* 0x00000001ff0d7807 */ /* 0x000fc60001000000 */
[----:B------:R-:W-:Y:S01]  /*4160*/  FADD.FTZ R9, R11, R14 ;  /* 0x0000000e0b097221 */ /* 0x000fe20000010000 */
[----:B------:R-:W-:-:S03]  /*4170*/  MOV R14, 0x2 ;  /* 0x00000002000e7802 */ /* 0x000fc60000000f00 */
        /* <DEDUP_REMOVED lines=13> */
.L_x_4421:
        /* <DEDUP_REMOVED lines=13> */
.L_x_4423:
[----:B------:R-:W-:Y:S05]  /*4320*/  BSYNC.RECONVERGENT B3 ;  /* 0x0000000000037941 */ /* 0x000fea0003800200 */
.L_x_4422:
        /* <DEDUP_REMOVED lines=41> */
[----:B------:R-:W-:Y:S02]  /*45c0*/  HFMA2 R14, -RZ, RZ, 0, 0 ;  /* 0x00000000ff0e7431 */ /* 0x000fe400000001ff */
[----:B------:R-:W-:-:S07]  /*45d0*/  IMAD.MOV.U32 R12, RZ, RZ, R78 ;  /* 0x000000ffff0c7224 */ /* 0x000fce00078e004e */
.L_x_4420:
[----:B------:R-:W-:Y:S05]  /*45e0*/  BSYNC.RECONVERGENT B2 ;  /* 0x0000000000027941 */ /* 0x000fea0003800200 */
.L_x_4419:
        /* <DEDUP_REMOVED lines=21> */
.L_x_4426:
        /* <DEDUP_REMOVED lines=13> */
.L_x_4428:
[----:B------:R-:W-:Y:S05]  /*4810*/  BSYNC.RECONVERGENT B3 ;  /* 0x0000000000037941 */ /* 0x000fea0003800200 */
.L_x_4427:
        /* <DEDUP_REMOVED lines=43> */
.L_x_4425:
[----:B------:R-:W-:Y:S05]  /*4ad0*/  BSYNC.RECONVERGENT B2 ;  /* 0x0000000000027941 */ /* 0x000fea0003800200 */
.L_x_4424:
[----:B------:R-:W-:Y:S01]  /*4ae0*/  I2FP.F32.U32 R9, R9 ;  /* 0x0000000900097245 */ /* 0x000fe20000201000 */
[----:B------:R-:W-:Y:S01]  /*4af0*/  BSSY.RECONVERGENT B2, `(.L_x_4429) ;  /* 0x0000052000027945 */ /* 0x000fe20003800200 */
[----:B------:R-:W-:Y:S01]  /*4b00*/  PRMT R14, R68, 0x7632, R14 ;  /* 0x00007632440e7816 */ /* 0x000fe2000000000e */
[----:B------:R-:W-:Y:S01]  /*4b10*/  IMAD.MOV.U32 R76, RZ, RZ, 0x2 ;  /* 0x00000002ff4c7424 */ /* 0x000fe200078e00ff */
[----:B------:R-:W-:Y:S01]  /*4b20*/  ISETP.NE.AND P3, PT, R15, 0x1, PT ;  /* 0x000000010f00780c */ /* 0x000fe20003f65270 */
[----:B------:R-:W-:Y:S01]  /*4b30*/  FFMA.FTZ R9, R9, R80, 1.1641532182693481445e-10 ;  /* 0x2f00000009097423 */ /* 0x000fe20000010050 */
[----:B------:R-:W-:Y:S01]  /*4b40*/  @P0 SHF.L.U32 R83, R83, 0x10, RZ ;  /* 0x0000001053530819 */ /* 0x000fe200000006ff */
[----:B------:R-:W-:-:S03]  /*4b50*/  IMAD.U32 R14, R14, 0x10000, RZ ;  /* 0x000100000e0e7824 */ /* 0x000fc600078e00ff */
[----:B------:R-:W-:Y:S01]  /*4b60*/  FSETP.GTU.FTZ.AND P2, PT, R9, R118, PT ;  /* 0x000000760900720b */ /* 0x000fe20003f5c000 */
[----:B------:R-:W-:-:S05]  /*4b70*/  FMUL.FTZ R14, R14, R117 ;  /* 0x000000750e0e7220 */ /* 0x000fca0000410000 */
        /* <DEDUP_REMOVED lines=16> */
.L_x_4431:
        /* <DEDUP_REMOVED lines=13> */
.L_x_4433:
[----:B------:R-:W-:Y:S05]  /*4d50*/  BSYNC.RECONVERGENT B3 ;  /* 0x0000000000037941 */ /* 0x000fea0003800200 */
.L_x_4432:
        /* <DEDUP_REMOVED lines=43> */
.L_x_4430:
[----:B------:R-:W-:Y:S05]  /*5010*/  BSYNC.RECONVERGENT B2 ;  /* 0x0000000000027941 */ /* 0x000fea0003800200 */
.L_x_4429:
[----:B------:R-:W-:Y:S01]  /*5020*/  I2FP.F32.U32 R9, R9 ;  /* 0x0000000900097245 */ /* 0x000fe20000201000 */
[C---:B------:R-:W-:Y:S01]  /*5030*/  IMAD.U32 R72, R73.reuse, 0x10000, RZ ;  /* 0x0001000049487824 */ /* 0x040fe200078e00ff */
[----:B------:R-:W-:Y:S01]  /*5040*/  ISETP.NE.AND P3, PT, R76, 0x1, PT ;  /* 0x000000014c00780c */ /* 0x000fe20003f65270 */
[----:B------:R-:W-:Y:S01]  /*5050*/  BSSY.RECONVERGENT B2, `(.L_x_4434) ;  /* 0x000004c000027945 */ /* 0x000fe20003800200 */
[----:B------:R-:W-:Y:S01]  /*5060*/  PRMT R92, R73, 0x7632, R92 ;  /* 0x00007632495c7816 */ /* 0x000fe2000000005c */
[----:B------:R-:W-:Y:S01]  /*5070*/  FFMA.FTZ R9, R9, R80, 1.1641532182693481445e-10 ;  /* 0x2f00000009097423 */ /* 0x000fe20000010050 */
[----:B------:R-:W-:Y:S01]  /*5080*/  FMUL.FTZ R15, R72, R117 ;  /* 0x00000075480f7220 */ /* 0x000fe20000410000 */
[----:B------:R-:W-:-:S03]  /*5090*/  HFMA2 R73, -RZ, RZ, 0, 1.1920928955078125e-07 ;  /* 0x00000002ff497431 */ /* 0x000fc600000001ff */
        /* <DEDUP_REMOVED lines=14> */
.L_x_4436:
        /* <DEDUP_REMOVED lines=13> */
.L_x_4438:
[----:B------:R-:W-:Y:S05]  /*5250*/  BSYNC.RECONVERGENT B3 ;  /* 0x0000000000037941 */ /* 0x000fea0003800200 */
.L_x_4437:
        /* <DEDUP_REMOVED lines=43> */
.L_x_4435:
[----:B------:R-:W-:Y:S05]  /*5510*/  BSYNC.RECONVERGENT B2 ;  /* 0x0000000000027941 */ /* 0x000fea0003800200 */
.L_x_4434:
[----:B------:R-:W-:Y:S01]  /*5520*/  I2FP.F32.U32 R9, R9 ;  /* 0x0000000900097245 */ /* 0x000fe20000201000 */
[----:B------:R-:W-:Y:S01]  /*5530*/  IMAD.U32 R72, R69, 0x10000, RZ ;  /* 0x0001000045487824 */ /* 0x000fe200078e00ff */
[----:B------:R-:W-:Y:S01]  /*5540*/  ISETP.NE.AND P3, PT, R73, 0x1, PT ;  /* 0x000000014900780c */ /* 0x000fe20003f65270 */
[----:B------:R-:W-:Y:S01]  /*5550*/  @P0 IMAD.U32 R84, R17, 0x10000, RZ ;  /* 0x0001000011540824 */ /* 0x000fe200078e00ff */
[----:B------:R-:W-:Y:S01]  /*5560*/  BSSY.RECONVERGENT B2, `(.L_x_4439) ;  /* 0x000004e000027945 */ /* 0x000fe20003800200 */
[----:B------:R-:W-:Y:S01]  /*5570*/  FFMA.FTZ R9, R9, R80, 1.1641532182693481445e-10 ;  /* 0x2f00000009097423 */ /* 0x000fe20000010050 */
[----:B------:R-:W-:-:S04]  /*5580*/  FMUL.FTZ R72, R72, R117 ;  /* 0x0000007548487220 */ /* 0x000fc80000410000 */
[----:B------:R-:W-:Y:S01]  /*5590*/  FSETP.GTU.FTZ.AND P2, PT, R9, R118, PT ;  /* 0x000000760900720b */ /* 0x000fe20003f5c000 */
[----:B------:R-:W-:-:S03]  /*55a0*/  IMAD.MOV.U32 R9, RZ, RZ, R12 ;  /* 0x000000ffff097224 */ /* 0x000fc600078e000c */
[----:B------:R-:W-:-:S05]  /*55b0*/  FSEL R72, R72, RZ, !P2 ;  /* 0x000000ff48487208 */ /* 0x000fca0005000000 */
[----:B------:R-:W-:Y:S01]  /*55c0*/  FADD.FTZ R15, R15, R72 ;  /* 0x000000480f0f7221 */ /* 0x000fe20000010000 */
[----:B------:R-:W-:-:S03]  /*55d0*/  MOV R72, 0x2 ;  /* 0x0000000200487802 */ /* 0x000fc60000000f00 */
        /* <DEDUP_REMOVED lines=13> */
.L_x_4441:
        /* <DEDUP_REMOVED lines=13> */
.L_x_4443:
[----:B------:R-:W-:Y:S05]  /*5780*/  BSYNC.RECONVERGENT B3 ;  /* 0x0000000000037941 */ /* 0x000fea0003800200 */
.L_x_4442:
        /* <DEDUP_REMOVED lines=43> */
.L_x_4440:
[----:B------:R-:W-:Y:S05]  /*5a40*/  BSYNC.RECONVERGENT B2 ;  /* 0x0000000000027941 */ /* 0x000fea0003800200 */
.L_x_4439:
        /* <DEDUP_REMOVED lines=21> */
.L_x_4446:
        /* <DEDUP_REMOVED lines=13> */
.L_x_4448:
[----:B------:R-:W-:Y:S05]  /*5c70*/  BSYNC.RECONVERGENT B3 ;  /* 0x0000000000037941 */ /* 0x000fea0003800200 */
.L_x_4447:
        /* <DEDUP_REMOVED lines=43> */
.L_x_4445:
[----:B------:R-:W-:Y:S05]  /*5f30*/  BSYNC.RECONVERGENT B2 ;  /* 0x0000000000027941 */ /* 0x000fea0003800200 */
.L_x_4444:
[----:B------:R-:W-:Y:S01]  /*5f40*/  I2FP.F32.U32 R9, R9 ;  /* 0x0000000900097245 */ /* 0x000fe20000201000 */
[----:B------:R-:W-:Y:S01]  /*5f50*/  BSSY.RECONVERGENT B2, `(.L_x_4449) ;  /* 0x0000052000027945 */ /* 0x000fe20003800200 */
[----:B------:R-:W-:Y:S01]  /*5f60*/  PRMT R72, R69, 0x7632, R72 ;  /* 0x0000763245487816 */ /* 0x000fe20000000048 */
[----:B------:R-:W-:Y:S01]  /*5f70*/  IMAD.MOV.U32 R78, RZ, RZ, 0x2 ;  /* 0x00000002ff4e7424 */ /* 0x000fe200078e00ff */
[----:B------:R-:W-:Y:S01]  /*5f80*/  @P0 SHF.L.U32 R93, R96, 0x10, RZ ;  /* 0x00000010605d0819 */ /* 0x000fe200000006ff */
        /* <DEDUP_REMOVED lines=21> */
.L_x_4451:
        /* <DEDUP_REMOVED lines=13> */
.L_x_4453:
[----:B------:R-:W-:Y:S05]  /*61b0*/  BSYNC.RECONVERGENT B3 ;  /* 0x0000000000037941 */ /* 0x000fea0003800200 */
.L_x_4452:
        /* <DEDUP_REMOVED lines=43> */
.L_x_4450:
[----:B------:R-:W-:Y:S05]  /*6470*/  BSYNC.RECONVERGENT B2 ;  /* 0x0000000000027941 */ /* 0x000fea0003800200 */
.L_x_4449:
[----:B------:R-:W-:Y:S01]  /*6480*/  I2FP.F32.U32 R9, R9 ;  /* 0x0000000900097245 */ /* 0x000fe20000201000 */
[----:B------:R-:W-:Y:S01]  /*6490*/  IMAD.U32 R72, R74, 0x10000, RZ ;  /* 0x000100004a487824 */ /* 0x000fe200078e00ff */
[----:B------:R-:W-:Y:S01]  /*64a0*/  ISETP.NE.AND P3, PT, R78, 0x1, PT ;  /* 0x000000014e00780c */ /* 0x000fe20003f65270 */
[----:B------:R-:W-:Y:S01]  /*64b0*/  BSSY.RECONVERGENT B2, `(.L_x_4454) ;  /* 0x000004b000027945 */ /* 0x000fe20003800200 */
[----:B------:R-:W-:Y:S02]  /*64c0*/  HFMA2 R79, -RZ, RZ, 0, 1.1920928955078125e-07 ;  /* 0x00000002ff4f7431 */ /* 0x000fe400000001ff */
[----:B------:R-:W-:Y:S01]  /*64d0*/  FFMA.FTZ R9, R9, R80, 1.1641532182693481445e-10 ;  /* 0x2f00000009097423 */ /* 0x000fe20000010050 */
[----:B------:R-:W-:Y:S01]  /*64e0*/  FMUL.FTZ R72, R72, R117 ;  /* 0x0000007548487220 */ /* 0x000fe20000410000 */
[----:B------:R-:W-:-:S03]  /*64f0*/  PRMT R74, R74, 0x7632, R74 ;  /* 0x000076324a4a7816 */ /* 0x000fc6000000004a */
        /* <DEDUP_REMOVED lines=13> */
.L_x_4456:
        /* <DEDUP_REMOVED lines=13> */
.L_x_4458:
[----:B------:R-:W-:Y:S05]  /*66a0*/  BSYNC.RECONVERGENT B3 ;  /* 0x0000000000037941 */ /* 0x000fea0003800200 */
.L_x_4457:
        /* <DEDUP_REMOVED lines=43> */
.L_x_4455:
[----:B------:R-:W-:Y:S05]  /*6960*/  BSYNC.RECONVERGENT B2 ;  /* 0x0000000000027941 */ /* 0x000fea0003800200 */
.L_x_4454:
[----:B------:R-:W-:Y:S01]  /*6970*/  I2FP.F32.U32 R9, R9 ;  /* 0x0000000900097245 */ /* 0x000fe20000201000 */
[----:B------:R-:W-:Y:S01]  /*6980*/  IMAD.U32 R72, R70, 0x10000, RZ ;  /* 0x0001000046487824 */ /* 0x000fe200078e00ff */
[----:B------:R-:W-:Y:S01]  /*6990*/  BSSY.RECONVERGENT B2, `(.L_x_4459) ;  /* 0x0000051000027945 */ /* 0x000fe20003800200 */
[----:B------:R-:W-:Y:S02]  /*69a0*/  @P0 IMAD.U32 R92, R18, 0x10000, RZ ;  /* 0x00010000125c0824 */ /* 0x000fe400078e00ff */
        /* <DEDUP_REMOVED lines=8> */
[----:B------:R-:W-:-:S03]  /*6a30*/  MOV R72, 0x2 ;  /* 0x0000000200487802 */ /* 0x000fc60000000f00 */
        /* <DEDUP_REMOVED lines=13> */
.L_x_4461:
        /* <DEDUP_REMOVED lines=13> */
.L_x_4463:
[----:B------:R-:W-:Y:S05]  /*6be0*/  BSYNC.RECONVERGENT B3 ;  /* 0x0000000000037941 */ /* 0x000fea0003800200 */
.L_x_4462:
        /* <DEDUP_REMOVED lines=41> */
[----:B------:R-:W-:Y:S02]  /*6e80*/  IMAD.MOV.U32 R108, RZ, RZ, R72 ;  /* 0x000000ffff6c7224 */ /* 0x000fe400078e0048 */
[----:B------:R-:W-:-:S07]  /*6e90*/  HFMA2 R72, -RZ, RZ, 0, 0 ;  /* 0x00000000ff487431 */ /* 0x000fce00000001ff */
.L_x_4460:
[----:B------:R-:W-:Y:S05]  /*6ea0*/  BSYNC.RECONVERGENT B2 ;  /* 0x0000000000027941 */ /* 0x000fea0003800200 */
.L_x_4459:
        /* <DEDUP_REMOVED lines=20> */
.L_x_4466:
        /* <DEDUP_REMOVED lines=13> */
.L_x_4468:
[----:B------:R-:W-:Y:S05]  /*70c0*/  BSYNC.RECONVERGENT B3 ;  /* 0x0000000000037941 */ /* 0x000fea0003800200 */
.L_x_4467:
        /* <DEDUP_REMOVED lines=43> */
.L_x_4465:
[----:B------:R-:W-:Y:S05]  /*7380*/  BSYNC.RECONVERGENT B2 ;  /* 0x0000000000027941 */ /* 0x000fea0003800200 */
.L_x_4464:
        /* <DEDUP_REMOVED lines=26> */
.L_x_4471:
        /* <DEDUP_REMOVED lines=13> */
.L_x_4473:
[----:B------:R-:W-:Y:S05]  /*7600*/  BSYNC.RECONVERGENT B3 ;  /* 0x0000000000037941 */ /* 0x000fea0003800200 */
.L_x_4472:
        /* <DEDUP_REMOVED lines=42> */
[----:B------:R-:W-:-:S07]  /*78b0*/  IMAD.MOV.U32 R108, RZ, RZ, R72 ;  /* 0x000000ffff6c7224 */ /* 0x000fce00078e0048 */
.L_x_4470:
[----:B------:R-:W-:Y:S05]  /*78c0*/  BSYNC.RECONVERGENT B2 ;  /* 0x0000000000027941 */ /* 0x000fea0003800200 */
.L_x_4469:
        /* <DEDUP_REMOVED lines=21> */
.L_x_4476:
        /* <DEDUP_REMOVED lines=13> */
.L_x_4478:
[----:B------:R-:W-:Y:S05]  /*7af0*/  BSYNC.RECONVERGENT B3 ;  /* 0x0000000000037941 */ /* 0x000fea0003800200 */
.L_x_4477:
        /* <DEDUP_REMOVED lines=43> */
.L_x_4475:
[----:B------:R-:W-:Y:S05]  /*7db0*/  BSYNC.RECONVERGENT B2 ;  /* 0x0000000000027941 */ /* 0x000fea0003800200 */
.L_x_4474:
[----:B------:R-:W-:Y:S01]  /*7dc0*/  I2FP.F32.U32 R9, R73 ;  /* 0x0000004900097245 */ /* 0x000fe20000201000 */
[----:B------:R-:W-:Y:S01]  /*7dd0*/  IMAD.U32 R72, R71, 0x10000, RZ ;  /* 0x0001000047487824 */ /* 0x000fe200078e00ff */
[----:B------:R-:W-:Y:S01]  /*7de0*/  BSSY.RECONVERGENT B2, `(.L_x_4479) ;  /* 0x0000051000027945 */ /* 0x000fe20003800200 */
[----:B------:R-:W-:Y:S02]  /*7df0*/  @P0 IMAD.U32 R96, R19, 0x10000, RZ ;  /* 0x0001000013600824 */ /* 0x000fe400078e00ff */
[----:B------:R-:W-:Y:S01]  /*7e00*/  FFMA.FTZ R9, R9, R80, 1.1641532182693481445e-10 ;  /* 0x2f00000009097423 */ /* 0x000fe20000010050 */
[----:B------:R-:W-:Y:S01]  /*7e10*/  FMUL.FTZ R72, R72, R117 ;  /* 0x0000007548487220 */ /* 0x000fe20000410000 */
[----:B------:R-:W-:Y:S02]  /*7e20*/  IMAD.MOV.U32 R75, RZ, RZ, 0x2 ;  /* 0x00000002ff4b7424 */ /* 0x000fe400078e00ff */
[----:B------:R-:W-:Y:S01]  /*7e30*/  IMAD.MOV.U32 R73, RZ, RZ, R12 ;  /* 0x000000ffff497224 */ /* 0x000fe200078e000c */
[----:B------:R-:W-:-:S04]  /*7e40*/  FSETP.GTU.FTZ.AND P5, PT, R9, R118, PT ;  /* 0x000000760900720b */ /* 0x000fc80003fbc000 */
[----:B------:R-:W-:Y:S02]  /*7e50*/  FSEL R72, R72, RZ, !P5 ;  /* 0x000000ff48487208 */ /* 0x000fe40006800000 */
[----:B------:R-:W-:Y:S02]  /*7e60*/  SEL R9, RZ, 0x1, P5 ;  /* 0x00000001ff097807 */ /* 0x000fe40002800000 */
[----:B------:R-:W-:Y:S01]  /*7e70*/  ISETP.NE.AND P5, PT, R74, 0x1, PT ;  /* 0x000000014a00780c */ /* 0x000fe20003fa5270 */
[----:B------:R-:W-:-:S04]  /*7e80*/  FADD.FTZ R79, R79, R72 ;  /* 0x000000484f4f7221 */ /* 0x000fc80000010000 */
        /* <DEDUP_REMOVED lines=13> */
.L_x_4481:
        /* <DEDUP_REMOVED lines=13> */
.L_x_4483:
[----:B------:R-:W-:Y:S05]  /*8030*/  BSYNC.RECONVERGENT B3 ;  /* 0x0000000000037941 */ /* 0x000fea0003800200 */
.L_x_4482:
        /* <DEDUP_REMOVED lines=43> */
.L_x_4480:
[----:B------:R-:W-:Y:S05]  /*82f0*/  BSYNC.RECONVERGENT B2 ;  /* 0x0000000000027941 */ /* 0x000fea0003800200 */
.L_x_4479:
        /* <DEDUP_REMOVED lines=20> */
.L_x_4486:
        /* <DEDUP_REMOVED lines=15> */
.L_x_4488:
[----:B------:R-:W-:Y:S05]  /*8530*/  BSYNC.RECONVERGENT B3 ;  /* 0x0000000000037941 */ /* 0x000fea0003800200 */
.L_x_4487:
        /* <DEDUP_REMOVED lines=43> */
.L_x_4485:
[----:B------:R-:W-:Y:S05]  /*87f0*/  BSYNC.RECONVERGENT B2 ;  /* 0x0000000000027941 */ /* 0x000fea0003800200 */
.L_x_4484:
[----:B------:R-:W-:Y:S01]  /*8800*/  I2FP.F32.U32 R73, R74 ;  /* 0x0000004a00497245 */ /* 0x000fe20000201000 */
[----:B------:R-:W-:Y:S01]  /*8810*/  @P0 IMAD.U32 R74, R101, 0x10000, RZ ;  /* 0x00010000654a0824 */ /* 0x000fe200078e00ff */
[----:B------:R-:W-:-:S03]  /*8820*/  PRMT R72, R71, 0x7632, R72 ;  /* 0x0000763247487816 */ /* 0x000fc60000000048 */
[----:B------:R-:W-:Y:S01]  /*8830*/  FFMA.FTZ R73, R73, R80, 1.1641532182693481445e-10 ;  /* 0x2f00000049497423 */ /* 0x000fe20000010050 */
[----:B------:R-:W-:-:S04]  /*8840*/  SHF.L.U32 R72, R72, 0x10, RZ ;  /* 0x0000001048487819 */ /* 0x000fc800000006ff */
[----:B------:R-:W-:Y:S01]  /*8850*/  FSETP.GTU.FTZ.AND P6, PT, R73, R118, PT ;  /* 0x000000764900720b */ /* 0x000fe20003fdc000 */
[----:B------:R-:W-:Y:S01]  /*8860*/  FMUL.FTZ R72, R72, R117 ;  /* 0x0000007548487220 */ /* 0x000fe20000410000 */
[----:B------:R-:W-:Y:S02]  /*8870*/  PRMT R73, R115, 0x5410, R114 ;  /* 0x0000541073497816 */ /* 0x000fe40000000072 */
[----:B------:R-:W-:Y:S02]  /*8880*/  SEL R80, RZ, 0x1, P6 ;  /* 0x00000001ff507807 */ /* 0x000fe40003000000 */
[----:B------:R-:W-:-:S05]  /*8890*/  FSEL R72, R72, RZ, !P6 ;  /* 0x000000ff48487208 */ /* 0x000fca0007000000 */
[----:B------:R-:W-:Y:S01]  /*88a0*/  FADD.FTZ R121, R121, R72 ;  /* 0x0000004879797221 */ /* 0x000fe20000010000 */
[----:B------:R-:W-:-:S03]  /*88b0*/  PRMT R72, R112, 0x5410, R113 ;  /* 0x0000541070487816 */ /* 0x000fc60000000071 */
[--C-:B------:R-:W-:Y:S01]  /*88c0*/  @P0 FADD.FTZ R101, R74, R121.reuse ;  /* 0x000000794a650221 */ /* 0x100fe20000010000 */
[----:B------:R-:W-:Y:S01]  /*88d0*/  @!P0 IMAD.MOV.U32 R101, RZ, RZ, R121 ;  /* 0x000000ffff658224 */ /* 0x000fe200078e0079 */
[----:B------:R-:W-:-:S04]  /*88e0*/  PRMT R74, R119, 0x5410, R120 ;  /* 0x00005410774a7816 */ /* 0x000fc80000000078 */
[----:B------:R-:W-:-:S04]  /*88f0*/  F2FP.BF16.F32.PACK_AB R75, RZ, R101 ;  /* 0x00000065ff4b723e */ /* 0x000fc800000010ff */
[----:B------:R-:W-:-:S07]  /*8900*/  PRMT R75, R116, 0x5410, R75 ;  /* 0x00005410744b7816 */ /* 0x000fce000000004b */
.L_x_4408:
        /* <DEDUP_REMOVED lines=43> */
.L_x_4489:
[----:B------:R-:W-:Y:S02]  /*8bc0*/  IMAD.MOV.U32 R105, RZ, RZ, R108 ;  /* 0x000000ffff697224 */ /* 0x000fe400078e006c */
[----:B0-----:R-:W-:-:S07]  /*8bd0*/  VIADD R106, R104, 0x20 ;  /* 0x00000020686a7836 */ /* 0x001fce0000000000 */
.L_x_4366:
[----:B------:R-:W-:Y:S05]  /*8be0*/  BSYNC.RECONVERGENT B1 ;  /* 0x0000000000017941 */ /* 0x000fea0003800200 */
.L_x_4365:
        /* <DEDUP_REMOVED lines=24> */
[----:B------:R-:W-:Y:S01]  /*8d70*/  HFMA2 R15, -RZ, RZ, 0, 1.1920928955078125e-07 ;  /* 0x00000002ff0f7431 */ /* 0x000fe200000001ff */
[----:B-----5:R-:W-:Y:S01]  /*8d80*/  PRMT R98, R70, 0x7632, R98 ;  /* 0x0000763246627816 */ /* 0x020fe20000000062 */
[----:B------:R-:W-:Y:S01]  /*8d90*/  IMAD.MOV.U32 R13, RZ, RZ, R12 ;  /* 0x000000ffff0d7224 */ /* 0x000fe200078e000c */
[----:B------:R-:W-:Y:S01]  /*8da0*/  PRMT R86, R68, 0x7632, R86 ;  /* 0x0000763244567816 */ /* 0x000fe20000000056 */
        /* <DEDUP_REMOVED lines=12> */
.L_x_4495:
        /* <DEDUP_REMOVED lines=13> */
.L_x_4497:
[----:B------:R-:W-:Y:S05]  /*8f40*/  BSYNC.RECONVERGENT B3 ;  /* 0x0000000000037941 */ /* 0x000fea0003800200 */
.L_x_4496:
        /* <DEDUP_REMOVED lines=41> */
.L_x_4494:
[----:B------:R-:W-:Y:S05]  /*91e0*/  BSYNC.RECONVERGENT B2 ;  /* 0x0000000000027941 */ /* 0x000fea0003800200 */
.L_x_4493:
[----:B------:R-:W0:Y:S01]  /*91f0*/  LDC R80, c[0x0][0x404] ;  /* 0x00010100ff507b82 */ /* 0x000e220000000800 */
[----:B------:R-:W-:Y:S01]  /*9200*/  HFMA2 R117, -RZ, RZ, 0.1171875, 0 ;  /* 0x2f800000ff757431 */ /* 0x000fe200000001ff */
[----:B------:R-:W-:Y:S01]  /*9210*/  I2FP.F32.U32 R14, R13 ;  /* 0x0000000d000e7245 */ /* 0x000fe20000201000 */
[C---:B------:R-:W-:Y:S01]  /*9220*/  IMAD.U32 R13, R72.reuse, 0x10000, RZ ;  /* 0x00010000480d7824 */ /* 0x040fe200078e00ff */
        /* <DEDUP_REMOVED lines=21> */
.L_x_4500:
        /* <DEDUP_REMOVED lines=13> */
.L_x_4502:
[----:B------:R-:W-:Y:S05]  /*9450*/  BSYNC.RECONVERGENT B3 ;  /* 0x0000000000037941 */ /* 0x000fea0003800200 */
.L_x_4501:
        /* <DEDUP_REMOVED lines=41> */
[----:B------:R-:W-:-:S07]  /*96f0*/  IMAD.MOV.U32 R76, RZ, RZ, RZ ;  /* 0x000000ffff4c7224 */ /* 0x000fce00078e00ff */
.L_x_4499:
[----:B------:R-:W-:Y:S05]  /*9700*/  BSYNC.RECONVERGENT B2 ;  /* 0x0000000000027941 */ /* 0x000fea0003800200 */
.L_x_4498:
        /* <DEDUP_REMOVED lines=25> */
.L_x_4505:
        /* <DEDUP_REMOVED lines=13> */
.L_x_4507:
[----:B------:R-:W-:Y:S05]  /*9970*/  BSYNC.RECONVERGENT B3 ;  /* 0x0000000000037941 */ /* 0x000fea0003800200 */
.L_x_4506:
        /* <DEDUP_REMOVED lines=43> */
.L_x_4504:
[----:B------:R-:W-:Y:S05]  /*9c30*/  BSYNC.RECONVERGENT B2 ;  /* 0x0000000000027941 */ /* 0x000fea0003800200 */
.L_x_4503:
        /* <DEDUP_REMOVED lines=21> */
.L_x_4510:
        /* <DEDUP_REMOVED lines=13> */
.L_x_4512:
[----:B------:R-:W-:Y:S05]  /*9e60*/  BSYNC.RECONVERGENT B3 ;  /* 0x0000000000037941 */ /* 0x000fea0003800200 */
.L_x_4511:
        /* <DEDUP_REMOVED lines=43> */
.L_x_4509:
[----:B------:R-:W-:Y:S05]  /*a120*/  BSYNC.RECONVERGENT B2 ;  /* 0x0000000000027941 */ /* 0x000fea0003800200 */
.L_x_4508:
        /* <DEDUP_REMOVED lines=9> */
[----:B------:R-:W-:Y:S02]  /*a1c0*/  MOV R9, R12 ;  /* 0x0000000c00097202 */ /* 0x000fe40000000f00 */
[----:B------:R-:W-:Y:S02]  /*a1d0*/  FSEL R15, R15, RZ, !P2 ;  /* 0x000000ff0f0f7208 */ /* 0x000fe40005000000 */
[----:B------:R-:W-:-:S03]  /*a1e0*/  SEL R14, RZ, 0x1, P2 ;  /* 0x00000001ff0e7807 */ /* 0x000fc60001000000 */
[----:B------:R-:W-:-:S04]  /*a1f0*/  FADD.FTZ R72, R72, R15 ;  /* 0x0000000f48487221 */ /* 0x000fc80000010000 */
        /* <DEDUP_REMOVED lines=12> */
.L_x_4515:
        /* <DEDUP_REMOVED lines=13> */
.L_x_4517:
[----:B------:R-:W-:Y:S05]  /*a390*/  BSYNC.RECONVERGENT B3 ;  /* 0x0000000000037941 */ /* 0x000fea0003800200 */
.L_x_4516:
        /* <DEDUP_REMOVED lines=41> */
[----:B------:R-:W-:Y:S02]  /*a630*/  HFMA2 R77, -RZ, RZ, 0, 0 ;  /* 0x00000000ff4d7431 */ /* 0x000fe400000001ff */
[----:B------:R-:W-:-:S07]  /*a640*/  IMAD.MOV.U32 R110, RZ, RZ, R76 ;  /* 0x000000ffff6e7224 */ /* 0x000fce00078e004c */
.L_x_4514:
[----:B------:R-:W-:Y:S05]  /*a650*/  BSYNC.RECONVERGENT B2 ;  /* 0x0000000000027941 */ /* 0x000fea0003800200 */
.L_x_4513:
        /* <DEDUP_REMOVED lines=22> */
.L_x_4520:
        /* <DEDUP_REMOVED lines=13> */
.L_x_4522:
[----:B------:R-:W-:Y:S05]  /*a890*/  BSYNC.RECONVERGENT B3 ;  /* 0x0000000000037941 */ /* 0x000fea0003800200 */
.L_x_4521:
        /* <DEDUP_REMOVED lines=43> */
.L_x_4519:
[----:B------:R-:W-:Y:S05]  /*ab50*/  BSYNC.RECONVERGENT B2 ;  /* 0x0000000000027941 */ /* 0x000fea0003800200 */
.L_x_4518:
        /* <DEDUP_REMOVED lines=25> */
.L_x_4525:
        /* <DEDUP_REMOVED lines=13> */
.L_x_4527:
[----:B------:R-:W-:Y:S05]  /*adc0*/  BSYNC.RECONVERGENT B3 ;  /* 0x0000000000037941 */ /* 0x000fea0003800200 */
.L_x_4526:
        /* <DEDUP_REMOVED lines=43> */
.L_x_4524:
[----:B------:R-:W-:Y:S05]  /*b080*/  BSYNC.RECONVERGENT B2 ;  /* 0x0000000000027941 */ /* 0x000fea0003800200 */
.L_x_4523:
[----:B------:R-:W-:Y:S01]  /*b090*/  I2FP.F32.U32 R72, R9 ;  /* 0x0000000900487245 */ /* 0x000fe20000201000 */
[----:B------:R-:W-:Y:S01]  /*b0a0*/  BSSY.RECONVERGENT B2, `(.L_x_4528) ;  /* 0x000004d000027945 */ /* 0x000fe20003800200 */
[----:B------:R-:W-:Y:S01]  /*b0b0*/  SHF.L.U32 R91, R91, 0x10, RZ ;  /* 0x000000105b5b7819 */ /* 0x000fe200000006ff */
[----:B------:R-:W-:Y:S02]  /*b0c0*/  IMAD.MOV.U32 R77, RZ, RZ, 0x2 ;  /* 0x00000002ff4d7424 */ /* 0x000fe400078e00ff */
[----:B------:R-:W-:Y:S02]  /*b0d0*/  FFMA.FTZ R9, R72, R117, 1.1641532182693481445e-10 ;  /* 0x2f00000048097423 */ /* 0x000fe40000010075 */
[----:B------:R-:W-:-:S03]  /*b0e0*/  FMUL.FTZ R91, R91, R116 ;  /* 0x000000745b5b7220 */ /* 0x000fc60000410000 */
        /* <DEDUP_REMOVED lines=15> */
.L_x_4530:
        /* <DEDUP_REMOVED lines=13> */
.L_x_4532:
[----:B------:R-:W-:Y:S05]  /*b2b0*/  BSYNC.RECONVERGENT B3 ;  /* 0x0000000000037941 */ /* 0x000fea0003800200 */
.L_x_4531:
        /* <DEDUP_REMOVED lines=43> */
.L_x_4529:
[----:B------:R-:W-:Y:S05]  /*b570*/  BSYNC.RECONVERGENT B2 ;  /* 0x0000000000027941 */ /* 0x000fea0003800200 */
.L_x_4528:
[----:B------:R-:W-:Y:S01]  /*b580*/  I2FP.F32.U32 R72, R9 ;  /* 0x0000000900487245 */ /* 0x000fe20000201000 */
[----:B------:R-:W-:Y:S01]  /*b590*/  @P0 IMAD.U32 R90, R90, 0x10000, RZ ;  /* 0x000100005a5a0824 */ /* 0x000fe200078e00ff */
[----:B------:R-:W-:Y:S01]  /*b5a0*/  PRMT R9, R69, 0x7632, R9 ;  /* 0x0000763245097816 */ /* 0x000fe20000000009 */
[----:B------:R-:W-:Y:S03]  /*b5b0*/  BSSY.RECONVERGENT B2, `(.L_x_4533) ;  /* 0x0000050000027945 */ /* 0x000fe60003800200 */
[----:B------:R-:W-:Y:S01]  /*b5c0*/  SHF.L.U32 R73, R9, 0x10, RZ ;  /* 0x0000001009497819 */ /* 0x000fe200000006ff */
[----:B------:R-:W-:-:S04]  /*b5d0*/  FFMA.FTZ R9, R72, R117, 1.1641532182693481445e-10 ;  /* 0x2f00000048097423 */ /* 0x000fc80000010075 */
[----:B------:R-:W-:Y:S01]  /*b5e0*/  FMUL.FTZ R73, R73, R116 ;  /* 0x0000007449497220 */ /* 0x000fe20000410000 */
[----:B------:R-:W-:-:S04]  /*b5f0*/  FSETP.GTU.FTZ.AND P2, PT, R9, R80, PT ;  /* 0x000000500900720b */ /* 0x000fc80003f5c000 */
[----:B------:R-:W-:Y:S02]  /*b600*/  FSEL R72, R73, RZ, !P2 ;  /* 0x000000ff49487208 */ /* 0x000fe40005000000 */
[----:B------:R-:W-:Y:S02]  /*b610*/  SEL R76, RZ, 0x1, P2 ;  /* 0x00000001ff4c7807 */ /* 0x000fe40001000000 */
[----:B------:R-:W-:Y:S01]  /*b620*/  ISETP.NE.AND P2, PT, R77, 0x1, PT ;  /* 0x000000014d00780c */ /* 0x000fe20003f45270 */
[----:B------:R-:W-:-:S04]  /*b630*/  FADD.FTZ R9, R91, R72 ;  /* 0x000000485b097221 */ /* 0x000fc80000010000 */
[----:B------:R-:W-:Y:S01]  /*b640*/  @P0 FADD.FTZ R91, R9, R90 ;  /* 0x0000005a095b0221 */ /* 0x000fe20000010000 */
[----:B------:R-:W-:Y:S02]  /*b650*/  @!P0 IMAD.MOV.U32 R91, RZ, RZ, R9 ;  /* 0x000000ffff5b8224 */ /* 0x000fe400078e0009 */
[----:B------:R-:W-:Y:S02]  /*b660*/  HFMA2 R90, -RZ, RZ, 0, 1.1920928955078125e-07 ;  /* 0x00000002ff5a7431 */ /* 0x000fe400000001ff */
[----:B------:R-:W-:Y:S01]  /*b670*/  IMAD.MOV.U32 R9, RZ, RZ, R12 ;  /* 0x000000ffff097224 */ /* 0x000fe200078e000c */
        /* <DEDUP_REMOVED lines=10> */
.L_x_4535:
        /* <DEDUP_REMOVED lines=13> */
.L_x_4537:
[----:B------:R-:W-:Y:S05]  /*b7f0*/  BSYNC.RECONVERGENT B3 ;  /* 0x0000000000037941 */ /* 0x000fea0003800200 */
.L_x_4536:
        /* <DEDUP_REMOVED lines=43> */
.L_x_4534:
[----:B------:R-:W-:Y:S05]  /*bab0*/  BSYNC.RECONVERGENT B2 ;  /* 0x0000000000027941 */ /* 0x000fea0003800200 */
.L_x_4533:
        /* <DEDUP_REMOVED lines=21> */
.L_x_4540:
        /* <DEDUP_REMOVED lines=13> */
.L_x_4542:
[----:B------:R-:W-:Y:S05]  /*bce0*/  BSYNC.RECONVERGENT B3 ;  /* 0x0000000000037941 */ /* 0x000fea0003800200 */
.L_x_4541:
        /* <DEDUP_REMOVED lines=43> */
.L_x_4539:
[----:B------:R-:W-:Y:S05]  /*bfa0*/  BSYNC.RECONVERGENT B2 ;  /* 0x0000000000027941 */ /* 0x000fea0003800200 */
.L_x_4538:
        /* <DEDUP_REMOVED lines=26> */
.L_x_4545:
        /* <DEDUP_REMOVED lines=13> */
.L_x_4547:
[----:B------:R-:W-:Y:S05]  /*c220*/  BSYNC.RECONVERGENT B3 ;  /* 0x0000000000037941 */ /* 0x000fea0003800200 */
.L_x_4546:
        /* <DEDUP_REMOVED lines=43> */
.L_x_4544:
[----:B------:R-:W-:Y:S05]  /*c4e0*/  BSYNC.RECONVERGENT B2 ;  /* 0x0000000000027941 */ /* 0x000fea0003800200 */
.L_x_4543:
        /* <DEDUP_REMOVED lines=20> */
.L_x_4550:
        /* <DEDUP_REMOVED lines=13> */
.L_x_4552:
[----:B------:R-:W-:Y:S05]  /*c700*/  BSYNC.RECONVERGENT B3 ;  /* 0x0000000000037941 */ /* 0x000fea0003800200 */
.L_x_4551:
        /* <DEDUP_REMOVED lines=43> */
.L_x_4549:
[----:B------:R-:W-:Y:S05]  /*c9c0*/  BSYNC.RECONVERGENT B2 ;  /* 0x0000000000027941 */ /* 0x000fea0003800200 */
.L_x_4548:
[----:B------:R-:W-:Y:S01]  /*c9d0*/  I2FP.F32.U32 R72, R78 ;  /* 0x0000004e00487245 */ /* 0x000fe20000201000 */
[----:B------:R-:W-:Y:S01]  /*c9e0*/  IMAD.U32 R73, R98, 0x10000, RZ ;  /* 0x0001000062497824 */ /* 0x000fe200078e00ff */
[----:B------:R-:W-:Y:S01]  /*c9f0*/  BSSY.RECONVERGENT B2, `(.L_x_4553) ;  /* 0x0000050000027945 */ /* 0x000fe20003800200 */
[----:B------:R-:W-:Y:S02]  /*ca00*/  @P0 IMAD.U32 R97, R97, 0x10000, RZ ;  /* 0x0001000061610824 */ /* 0x000fe400078e00ff */
[----:B------:R-:W-:Y:S01]  /*ca10*/  FFMA.FTZ R9, R72, R117, 1.1641532182693481445e-10 ;  /* 0x2f00000048097423 */ /* 0x000fe20000010075 */
[----:B------:R-:W-:Y:S01]  /*ca20*/  FMUL.FTZ R73, R73, R116 ;  /* 0x0000007449497220 */ /* 0x000fe20000410000 */
[----:B------:R-:W-:-:S03]  /*ca30*/  IMAD.MOV.U32 R98, RZ, RZ, 0x2 ;  /* 0x00000002ff627424 */ /* 0x000fc600078e00ff */
[----:B------:R-:W-:Y:S01]  /*ca40*/  FSETP.GTU.FTZ.AND P4, PT, R9, R80, PT ;  /* 0x000000500900720b */ /* 0x000fe20003f9c000 */
[----:B------:R-:W-:-:S03]  /*ca50*/  IMAD.MOV.U32 R9, RZ, RZ, R12 ;  /* 0x000000ffff097224 */ /* 0x000fc600078e000c */
[----:B------:R-:W-:Y:S02]  /*ca60*/  FSEL R73, R73, RZ, !P4 ;  /* 0x000000ff49497208 */ /* 0x000fe40006000000 */
[----:B------:R-:W-:Y:S02]  /*ca70*/  SEL R78, RZ, 0x1, P4 ;  /* 0x00000001ff4e7807 */ /* 0x000fe40002000000 */
[----:B------:R-:W-:Y:S01]  /*ca80*/  ISETP.NE.AND P4, PT, R79, 0x1, PT ;  /* 0x000000014f00780c */ /* 0x000fe20003f85270 */
[----:B------:R-:W-:-:S04]  /*ca90*/  FADD.FTZ R74, R74, R73 ;  /* 0x000000494a4a7221 */ /* 0x000fc80000010000 */
        /* <DEDUP_REMOVED lines=12> */
.L_x_4555:
        /* <DEDUP_REMOVED lines=13> */
.L_x_4557:
[----:B------:R-:W-:Y:S05]  /*cc30*/  BSYNC.RECONVERGENT B3 ;  /* 0x0000000000037941 */ /* 0x000fea0003800200 */
.L_x_4556:
        /* <DEDUP_REMOVED lines=43> */
.L_x_4554:
[----:B------:R-:W-:Y:S05]  /*cef0*/  BSYNC.RECONVERGENT B2 ;  /* 0x0000000000027941 */ /* 0x000fea0003800200 */
.L_x_4553:
        /* <DEDUP_REMOVED lines=21> */
.L_x_4560:
        /* <DEDUP_REMOVED lines=13> */
.L_x_4562:
[----:B------:R-:W-:Y:S05]  /*d120*/  BSYNC.RECONVERGENT B3 ;  /* 0x0000000000037941 */ /* 0x000fea0003800200 */
.L_x_4561:
        /* <DEDUP_REMOVED lines=43> */
.L_x_4559:
[----:B------:R-:W-:Y:S05]  /*d3e0*/  BSYNC.RECONVERGENT B2 ;  /* 0x0000000000027941 */ /* 0x000fea0003800200 */
.L_x_4558:
[----:B------:R-:W-:Y:S01]  /*d3f0*/  I2FP.F32.U32 R72, R74 ;  /* 0x0000004a00487245 */ /* 0x000fe20000201000 */
[----:B------:R-:W-:Y:S01]  /*d400*/  @P0 IMAD.U32 R98, R19, 0x10000, RZ ;  /* 0x0001000013620824 */ /* 0x000fe200078e00ff */
[----:B------:R-:W-:Y:S01]  /*d410*/  SHF.L.U32 R73, R71, 0x10, RZ ;  /* 0x0000001047497819 */ /* 0x000fe200000006ff */
[----:B------:R-:W-:Y:S01]  /*d420*/  BSSY.RECONVERGENT B2, `(.L_x_4563) ;  /* 0x0000050000027945 */ /* 0x000fe20003800200 */
[----:B------:R-:W-:Y:S02]  /*d430*/  HFMA2 R74, -RZ, RZ, 0, 1.1920928955078125e-07 ;  /* 0x00000002ff4a7431 */ /* 0x000fe400000001ff */
[----:B------:R-:W-:Y:S01]  /*d440*/  FFMA.FTZ R9, R72, R117, 1.1641532182693481445e-10 ;  /* 0x2f00000048097423 */ /* 0x000fe20000010075 */
[----:B------:R-:W-:Y:S01]  /*d450*/  FMUL.FTZ R72, R73, R116 ;  /* 0x0000007449487220 */ /* 0x000fe20000410000 */
[----:B------:R-:W-:-:S03]  /*d460*/  IMAD.MOV.U32 R73, RZ, RZ, R12 ;  /* 0x000000ffff497224 */ /* 0x000fc600078e000c */
        /* <DEDUP_REMOVED lines=18> */
.L_x_4565:
        /* <DEDUP_REMOVED lines=13> */
.L_x_4567:
[----:B------:R-:W-:Y:S05]  /*d660*/  BSYNC.RECONVERGENT B3 ;  /* 0x0000000000037941 */ /* 0x000fea0003800200 */
.L_x_4566:
        /* <DEDUP_REMOVED lines=43> */
.L_x_4564:
[----:B------:R-:W-:Y:S05]  /*d920*/  BSYNC.RECONVERGENT B2 ;  /* 0x0000000000027941 */ /* 0x000fea0003800200 */
.L_x_4563:
        /* <DEDUP_REMOVED lines=20> */
.L_x_4570:
        /* <DEDUP_REMOVED lines=15> */
.L_x_4572:
[----:B------:R-:W-:Y:S05]  /*db60*/  BSYNC.RECONVERGENT B3 ;  /* 0x0000000000037941 */ /* 0x000fea0003800200 */
.L_x_4571:
        /* <DEDUP_REMOVED lines=43> */
.L_x_4569:
[----:B------:R-:W-:Y:S05]  /*de20*/  BSYNC.RECONVERGENT B2 ;  /* 0x0000000000027941 */ /* 0x000fea0003800200 */
.L_x_4568:
[----:B------:R-:W-:Y:S02]  /*de30*/  I2FP.F32.U32 R72, R108 ;  /* 0x0000006c00487245 */ /* 0x000fe40000201000 */
[----:B------:R-:W-:Y:S02]  /*de40*/  PRMT R73, R71, 0x7632, R73 ;  /* 0x0000763247497816 */ /* 0x000fe40000000049 */
[----:B------:R-:W-:Y:S01]  /*de50*/  PRMT R74, R120, 0x5410, R121 ;  /* 0x00005410784a7816 */ /* 0x000fe20000000079 */
[----:B------:R-:W-:Y:S01]  /*de60*/  FFMA.FTZ R117, R72, R117, 1.1641532182693481445e-10 ;  /* 0x2f00000048757423 */ /* 0x000fe20000010075 */
[----:B------:R-:W-:Y:S01]  /*de70*/  PRMT R72, R113, 0x5410, R114 ;  /* 0x0000541071487816 */ /* 0x000fe20000000072 */
[----:B------:R-:W-:-:S03]  /*de80*/  IMAD.U32 R73, R73, 0x10000, RZ ;  /* 0x0001000049497824 */ /* 0x000fc600078e00ff */
[----:B------:R-:W-:Y:S01]  /*de90*/  FSETP.GTU.FTZ.AND P6, PT, R117, R80, PT ;  /* 0x000000507500720b */ /* 0x000fe20003fdc000 */
[----:B------:R-:W-:-:S03]  /*dea0*/  FMUL.FTZ R73, R73, R116 ;  /* 0x0000007449497220 */ /* 0x000fc60000410000 */
[----:B------:R-:W-:Y:S02]  /*deb0*/  SEL R80, RZ, 0x1, P6 ;  /* 0x00000001ff507807 */ /* 0x000fe40003000000 */
[----:B------:R-:W-:Y:S02]  /*dec0*/  FSEL R75, R73, RZ, !P6 ;  /* 0x000000ff494b7208 */ /* 0x000fe40007000000 */
[----:B------:R-:W-:-:S03]  /*ded0*/  @P0 SHF.L.U32 R73, R102, 0x10, RZ ;  /* 0x0000001066490819 */ /* 0x000fc600000006ff */
[----:B------:R-:W-:-:S04]  /*dee0*/  FADD.FTZ R122, R122, R75 ;  /* 0x0000004b7a7a7221 */ /* 0x000fc80000010000 */
[----:B------:R-:W-:Y:S01]  /*def0*/  @P0 FADD.FTZ R102, R122, R73 ;  /* 0x000000497a660221 */ /* 0x000fe20000010000 */
[----:B------:R-:W-:Y:S01]  /*df00*/  @!P0 IMAD.MOV.U32 R102, RZ, RZ, R122 ;  /* 0x000000ffff668224 */ /* 0x000fe200078e007a */
[----:B------:R-:W-:-:S04]  /*df10*/  PRMT R73, R118, 0x5410, R119 ;  /* 0x0000541076497816 */ /* 0x000fc80000000077 */
[----:B------:R-:W-:-:S04]  /*df20*/  F2FP.BF16.F32.PACK_AB R75, RZ, R102 ;  /* 0x00000066ff4b723e */ /* 0x000fc800000010ff */
[----:B------:R-:W-:Y:S01]  /*df30*/  PRMT R75, R115, 0x5410, R75 ;  /* 0x00005410734b7816 */ /* 0x000fe2000000004b */
[----:B------:R-:W-:Y:S06]  /*df40*/  BRA `(.L_x_4573) ;  /* 0x0000002800647947 */ /* 0x000fec0003800000 */
.L_x_4492:
        /* <DEDUP_REMOVED lines=16> */
.L_x_4576:
        /* <DEDUP_REMOVED lines=13> */
.L_x_4578:
[----:B------:R-:W-:Y:S05]  /*e120*/  BSYNC.RECONVERGENT B3 ;  /* 0x0000000000037941 */ /* 0x000fea0003800200 */
.L_x_4577:
        /* <DEDUP_REMOVED lines=42> */
.L_x_4575:
[----:B------:R-:W-:Y:S05]  /*e3d0*/  BSYNC.RECONVERGENT B2 ;  /* 0x0000000000027941 */ /* 0x000fea0003800200 */
.L_x_4574:
        /* <DEDUP_REMOVED lines=11> */
[----:B-1----:R-:W-:Y:S01]  /*e490*/  FSETP.GTU.FTZ.AND P2, PT, R9, R118, PT ;  /* 0x000000760900720b */ /* 0x002fe20003f5c000 */
[----:B------:R-:W-:-:S03]  /*e4a0*/  IMAD.MOV.U32 R9, RZ, RZ, R12 ;  /* 0x000000ffff097224 */ /* 0x000fc600078e000c */
[----:B------:R-:W-:Y:S01]  /*e4b0*/  FSEL R81, R98, RZ, !P2 ;  /* 0x000000ff62517208 */ /* 0x000fe20005000000 */
[----:B------:R-:W-:Y:S01]  /*e4c0*/  HFMA2 R98, -RZ, RZ, 0, 1.1920928955078125e-07 ;  /* 0x00000002ff627431 */ /* 0x000fe200000001ff */
        /* <DEDUP_REMOVED lines=13> */
.L_x_4581:
        /* <DEDUP_REMOVED lines=13> */
.L_x_4583:
[----:B------:R-:W-:Y:S05]  /*e670*/  BSYNC.RECONVERGENT B3 ;  /* 0x0000000000037941 */ /* 0x000fea0003800200 */
.L_x_4582:
        /* <DEDUP_REMOVED lines=43> */
.L_x_4580:
[----:B------:R-:W-:Y:S05]  /*e930*/  BSYNC.RECONVERGENT B2 ;  /* 0x0000000000027941 */ /* 0x000fea0003800200 */
.L_x_4579:
        /* <DEDUP_REMOVED lines=8> */
[----:B------:R-:W-:Y:S01]  /*e9c0*/  FSETP.GTU.FTZ.AND P2, PT, R9, R118, PT ;  /* 0x000000760900720b */ /* 0x000fe20003f5c000 */
[----:B------:R-:W-:-:S03]  /*e9d0*/  IMAD.MOV.U32 R9, RZ, RZ, R12 ;  /* 0x000000ffff097224 */ /* 0x000fc600078e000c */
        /* <DEDUP_REMOVED lines=14> */
.L_x_4586:
        /* <DEDUP_REMOVED lines=13> */
.L_x_4588:
[----:B------:R-:W-:Y:S05]  /*eb90*/  BSYNC.RECONVERGENT B3 ;  /* 0x0000000000037941 */ /* 0x000fea0003800200 */
.L_x_4587:
        /* <DEDUP_REMOVED lines=43> */
.L_x_4585:
[----:B------:R-:W-:Y:S05]  /*ee50*/  BSYNC.RECONVERGENT B2 ;  /* 0x0000000000027941 */ /* 0x000fea0003800200 */
.L_x_4584:
[----:B------:R-:W-:Y:S01]  /*ee60*/  I2FP.F32.U32 R72, R9 ;  /* 0x0000000900487245 */ /* 0x000fe20000201000 */
[----:B------:R-:W-:Y:S01]  /*ee70*/  BSSY.RECONVERGENT B2, `(.L_x_4589) ;  /* 0x0000051000027945 */ /* 0x000fe20003800200 */
[C---:B------:R-:W-:Y:S02]  /*ee80*/  SHF.L.U32 R86, R73.reuse, 0x10, RZ ;  /* 0x0000001049567819 */ /* 0x040fe400000006ff */
[----:B------:R-:W-:Y:S01]  /*ee90*/  ISETP.NE.AND P2, PT, R108, 0x1, PT ;  /* 0x000000016c00780c */ /* 0x000fe20003f45270 */
[----:B------:R-:W-:Y:S01]  /*eea0*/  FFMA.FTZ R9, R72, R117, 1.1641532182693481445e-10 ;  /* 0x2f00000048097423 */ /* 0x000fe20000010075 */
[----:B------:R-:W-:Y:S01]  /*eeb0*/  PRMT R91, R73, 0x7632, R91 ;  /* 0x00007632495b7816 */ /* 0x000fe2000000005b */
[----:B------:R-:W-:Y:S01]  /*eec0*/  FMUL.FTZ R86, R86, R119 ;  /* 0x0000007756567220 */ /* 0x000fe20000410000 */
[----:B------:R-:W-:Y:S02]  /*eed0*/  IMAD.MOV.U32 R73, RZ, RZ, 0x2 ;  /* 0x00000002ff497424 */ /* 0x000fe400078e00ff */
        /* <DEDUP_REMOVED lines=17> */
.L_x_4591:
        /* <DEDUP_REMOVED lines=13> */
.L_x_4593:
[----:B------:R-:W-:Y:S05]  /*f0c0*/  BSYNC.RECONVERGENT B3 ;  /* 0x0000000000037941 */ /* 0x000fea0003800200 */
.L_x_4592:
        /* <DEDUP_REMOVED lines=43> */
.L_x_4590:
[----:B------:R-:W-:Y:S05]  /*f380*/  BSYNC.RECONVERGENT B2 ;  /* 0x0000000000027941 */ /* 0x000fea0003800200 */
.L_x_4589:
        /* <DEDUP_REMOVED lines=24> */
.L_x_4596:
        /* <DEDUP_REMOVED lines=13> */
.L_x_4598:
[----:B------:R-:W-:Y:S05]  /*f5e0*/  BSYNC.RECONVERGENT B3 ;  /* 0x0000000000037941 */ /* 0x000fea0003800200 */
.L_x_4597:
        /* <DEDUP_REMOVED lines=43> */
.L_x_4595:
[----:B------:R-:W-:Y:S05]  /*f8a0*/  BSYNC.RECONVERGENT B2 ;  /* 0x0000000000027941 */ /* 0x000fea0003800200 */
.L_x_4594:
        /* <DEDUP_REMOVED lines=24> */
.L_x_4601:
        /* <DEDUP_REMOVED lines=13> */
.L_x_4603:
[----:B------:R-:W-:Y:S05]  /*fb00*/  BSYNC.RECONVERGENT B3 ;  /* 0x0000000000037941 */ /* 0x000fea0003800200 */
.L_x_4602:
        /* <DEDUP_REMOVED lines=43> */
.L_x_4600:
[----:B------:R-:W-:Y:S05]  /*fdc0*/  BSYNC.RECONVERGENT B2 ;  /* 0x0000000000027941 */ /* 0x000fea0003800200 */
.L_x_4599:
        /* <DEDUP_REMOVED lines=23> */
.L_x_4606:
        /* <DEDUP_REMOVED lines=13> */
.L_x_4608:
[----:B------:R-:W-:Y:S05]  /*10010*/  BSYNC.RECONVERGENT B3 ;  /* 0x0000000000037941 */ /* 0x000fea0003800200 */
.L_x_4607:
        /* <DEDUP_REMOVED lines=43> */
.L_x_4605:
[----:B------:R-:W-:Y:S05]  /*102d0*/  BSYNC.RECONVERGENT B2 ;  /* 0x0000000000027941 */ /* 0x000fea0003800200 */
.L_x_4604:
[----:B------:R-:W-:Y:S01]  /*102e0*/  I2FP.F32.U32 R72, R9 ;  /* 0x0000000900487245 */ /* 0x000fe20000201000 */
[----:B------:R-:W-:Y:S01]  /*102f0*/  IMAD.U32 R74, R75, 0x10000, RZ ;  /* 0x000100004b4a7824 */ /* 0x000fe200078e00ff */
[----:B------:R-:W-:Y:S01]  /*10300*/  ISETP.NE.AND P5, PT, R108, 0x1, PT ;  /* 0x000000016c00780c */ /* 0x000fe20003fa5270 */
[----:B------:R-:W-:Y:S01]  /*10310*/  @P0 IMAD.U32 R73, R19, 0x10000, RZ ;  /* 0x0001000013490824 */ /* 0x000fe200078e00ff */
[----:B------:R-:W-:Y:S01]  /*10320*/  BSSY.RECONVERGENT B2, `(.L_x_4609) ;  /* 0x000004d000027945 */ /* 0x000fe20003800200 */
[----:B------:R-:W-:Y:S01]  /*10330*/  FFMA.FTZ R9, R72, R117, 1.1641532182693481445e-10 ;  /* 0x2f00000048097423 */ /* 0x000fe20000010075 */
[----:B------:R-:W-:Y:S01]  /*10340*/  FMUL.FTZ R74, R74, R119 ;  /* 0x000000774a4a7220 */ /* 0x000fe20000410000 */
[----:B------:R-:W-:-:S03]  /*10350*/  PRMT R123, R75, 0x7632, R123 ;  /* 0x000076324b7b7816 */ /* 0x000fc6000000007b */
[----:B------:R-:W-:Y:S02]  /*10360*/  FSETP.GTU.FTZ.AND P4, PT, R9, R118, PT ;  /* 0x000000760900720b */ /* 0x000fe40003f9c000 */
[----:B------:R-:W-:Y:S02]  /*10370*/  MOV R9, 0x2 ;  /* 0x0000000200097802 */ /* 0x000fe40000000f00 */
        /* <DEDUP_REMOVED lines=14> */
.L_x_4611:
        /* <DEDUP_REMOVED lines=13> */
.L_x_4613:
[----:B------:R-:W-:Y:S05]  /*10530*/  BSYNC.RECONVERGENT B3 ;  /* 0x0000000000037941 */ /* 0x000fea0003800200 */
.L_x_4612:
        /* <DEDUP_REMOVED lines=43> */
.L_x_4610:
[----:B------:R-:W-:Y:S05]  /*107f0*/  BSYNC.RECONVERGENT B2 ;  /* 0x0000000000027941 */ /* 0x000fea0003800200 */
.L_x_4609:
        /* <DEDUP_REMOVED lines=14> */
.L_x_4573:
        /* <DEDUP_REMOVED lines=43> */
.L_x_4614:
[----:B------:R-:W-:Y:S01]  /*10b90*/  IMAD.MOV.U32 R105, RZ, RZ, R110 ;  /* 0x000000ffff697224 */ /* 0x000fe200078e006e */
[----:B------:R-:W-:-:S07]  /*10ba0*/  IADD3 R106, PT, PT, R106, 0x20, RZ ;  /* 0x000000206a6a7810 */ /* 0x000fce0007ffe0ff */
.L_x_4491:
[----:B------:R-:W-:Y:S05]  /*10bb0*/  BSYNC.RECONVERGENT B1 ;  /* 0x0000000000017941 */ /* 0x000fea0003800200 */
.L_x_4490:
        /* <DEDUP_REMOVED lines=37> */
.L_x_4620:
        /* <DEDUP_REMOVED lines=13> */
.L_x_4622:
[----:B------:R-:W-:Y:S05]  /*10ee0*/  BSYNC.RECONVERGENT B3 ;  /* 0x0000000000037941 */ /* 0x000fea0003800200 */
.L_x_4621:
        /* <DEDUP_REMOVED lines=42> */
.L_x_4619:
[----:B------:R-:W-:Y:S05]  /*11190*/  BSYNC.RECONVERGENT B2 ;  /* 0x0000000000027941 */ /* 0x000fea0003800200 */
.L_x_4618:
        /* <DEDUP_REMOVED lines=25> */
.L_x_4625:
        /* <DEDUP_REMOVED lines=13> */
.L_x_4627:
[----:B------:R-:W-:Y:S05]  /*11400*/  BSYNC.RECONVERGENT B3 ;  /* 0x0000000000037941 */ /* 0x000fea0003800200 */
.L_x_4626:
        /* <DEDUP_REMOVED lines=42> */
.L_x_4624:
[----:B------:R-:W-:Y:S05]  /*116b0*/  BSYNC.RECONVERGENT B2 ;  /* 0x0000000000027941 */ /* 0x000fea0003800200 */
.L_x_4623:
        /* <DEDUP_REMOVED lines=9> */
[----:B------:R-:W-:-:S04]  /*11750*/  IMAD.MOV.U32 R14, RZ, RZ, 0x2 ;  /* 0x00000002ff0e7424 */ /* 0x000fc800078e00ff */
[----:B------:R-:W-:Y:S01]  /*11760*/  FADD.FTZ R78, R78, R9 ;  /* 0x000000094e4e7221 */ /* 0x000fe20000010000 */
[----:B------:R-:W-:-:S03]  /*11770*/  MOV R9, R12 ;  /* 0x0000000c00097202 */ /* 0x000fc60000000f00 */
        /* <DEDUP_REMOVED lines=13> */
.L_x_4630:
        /* <DEDUP_REMOVED lines=13> */
.L_x_4632:
[----:B------:R-:W-:Y:S05]  /*11920*/  BSYNC.RECONVERGENT B3 ;  /* 0x0000000000037941 */ /* 0x000fea0003800200 */
.L_x_4631:
        /* <DEDUP_REMOVED lines=42> */
[----:B------:R-:W-:-:S07]  /*11bd0*/  HFMA2 R14, -RZ, RZ, 0, 0 ;  /* 0x00000000ff0e7431 */ /* 0x000fce00000001ff */
.L_x_4629:
[----:B------:R-:W-:Y:S05]  /*11be0*/  BSYNC.RECONVERGENT B2 ;  /* 0x0000000000027941 */ /* 0x000fea0003800200 */
.L_x_4628:
        /* <DEDUP_REMOVED lines=21> */
.L_x_4635:
        /* <DEDUP_REMOVED lines=13> */
.L_x_4637:
[----:B------:R-:W-:Y:S05]  /*11e10*/  BSYNC.RECONVERGENT B3 ;  /* 0x0000000000037941 */ /* 0x000fea0003800200 */
.L_x_4636:
        /* <DEDUP_REMOVED lines=43> */
.L_x_4634:
[----:B------:R-:W-:Y:S05]  /*120d0*/  BSYNC.RECONVERGENT B2 ;  /* 0x0000000000027941 */ /* 0x000fea0003800200 */
.L_x_4633:
        /* <DEDUP_REMOVED lines=26> */
.L_x_4640:
        /* <DEDUP_REMOVED lines=13> */
.L_x_4642:
[----:B------:R-:W-:Y:S05]  /*12350*/  BSYNC.RECONVERGENT B3 ;  /* 0x0000000000037941 */ /* 0x000fea0003800200 */
.L_x_4641:
        /* <DEDUP_REMOVED lines=43> */
.L_x_4639:
[----:B------:R-:W-:Y:S05]  /*12610*/  BSYNC.RECONVERGENT B2 ;  /* 0x0000000000027941 */ /* 0x000fea0003800200 */
.L_x_4638:
[----:B------:R-:W-:Y:S01]  /*12620*/  I2FP.F32.U32 R9, R9 ;  /* 0x0000000900097245 */ /* 0x000fe20000201000 */
[----:B------:R-:W-:Y:S01]  /*12630*/  BSSY.RECONVERGENT B2, `(.L_x_4643) ;  /* 0x000004e000027945 */ /* 0x000fe20003800200 */
[C---:B------:R-:W-:Y:S01]  /*12640*/  SHF.L.U32 R72, R73.reuse, 0x10, RZ ;  /* 0x0000001049487819 */ /* 0x040fe200000006ff */
[----:B------:R-:W-:Y:S01]  /*12650*/  IMAD.MOV.U32 R77, RZ, RZ, 0x2 ;  /* 0x00000002ff4d7424 */ /* 0x000fe200078e00ff */
[----:B------:R-:W-:Y:S01]  /*12660*/  PRMT R94, R73, 0x7632, R94 ;  /* 0x00007632495e7816 */ /* 0x000fe2000000005e */
        /* <DEDUP_REMOVED lines=17> */
.L_x_4645:
        /* <DEDUP_REMOVED lines=13> */
.L_x_4647:
[----:B------:R-:W-:Y:S05]  /*12850*/  BSYNC.RECONVERGENT B3 ;  /* 0x0000000000037941 */ /* 0x000fea0003800200 */
.L_x_4646:
        /* <DEDUP_REMOVED lines=43> */
.L_x_4644:
[----:B------:R-:W-:Y:S05]  /*12b10*/  BSYNC.RECONVERGENT B2 ;  /* 0x0000000000027941 */ /* 0x000fea0003800200 */
.L_x_4643:
[----:B------:R-:W-:Y:S01]  /*12b20*/  I2FP.F32.U32 R9, R9 ;  /* 0x0000000900097245 */ /* 0x000fe20000201000 */
[----:B------:R-:W-:Y:S01]  /*12b30*/  @P1 IMAD.U32 R88, R17, 0x10000, RZ ;  /* 0x0001000011581824 */ /* 0x000fe200078e00ff */
[----:B------:R-:W-:Y:S01]  /*12b40*/  SHF.L.U32 R72, R69, 0x10, RZ ;  /* 0x0000001045487819 */ /* 0x000fe200000006ff */
[----:B------:R-:W-:Y:S01]  /*12b50*/  BSSY.RECONVERGENT B2, `(.L_x_4648) ;  /* 0x0000050000027945 */ /* 0x000fe20003800200 */
        /* <DEDUP_REMOVED lines=22> */
.L_x_4650:
        /* <DEDUP_REMOVED lines=13> */
.L_x_4652:
[----:B------:R-:W-:Y:S05]  /*12d90*/  BSYNC.RECONVERGENT B3 ;  /* 0x0000000000037941 */ /* 0x000fea0003800200 */
.L_x_4651:
        /* <DEDUP_REMOVED lines=43> */
.L_x_4649:
[----:B------:R-:W-:Y:S05]  /*13050*/  BSYNC.RECONVERGENT B2 ;  /* 0x0000000000027941 */ /* 0x000fea0003800200 */
.L_x_4648:
[----:B------:R-:W-:Y:S01]  /*13060*/  I2FP.F32.U32 R9, R73 ;  /* 0x0000004900097245 */ /* 0x000fe20000201000 */
[----:B------:R-:W-:Y:S01]  /*13070*/  IMAD.U32 R94, R94, 0x10000, RZ ;  /* 0x000100005e5e7824 */ /* 0x000fe200078e00ff */
        /* <DEDUP_REMOVED lines=19> */
.L_x_4655:
        /* <DEDUP_REMOVED lines=13> */
.L_x_4657:
[----:B------:R-:W-:Y:S05]  /*13280*/  BSYNC.RECONVERGENT B3 ;  /* 0x0000000000037941 */ /* 0x000fea0003800200 */
.L_x_4656:
        /* <DEDUP_REMOVED lines=43> */
.L_x_4654:
[----:B------:R-:W-:Y:S05]  /*13540*/  BSYNC.RECONVERGENT B2 ;  /* 0x0000000000027941 */ /* 0x000fea0003800200 */
.L_x_4653:
        /* <DEDUP_REMOVED lines=26> */
.L_x_4660:
        /* <DEDUP_REMOVED lines=13> */
.L_x_4662:
[----:B------:R-:W-:Y:S05]  /*137c0*/  BSYNC.RECONVERGENT B3 ;  /* 0x0000000000037941 */ /* 0x000fea0003800200 */
.L_x_4661:
        /* <DEDUP_REMOVED lines=43> */
.L_x_4659:
[----:B------:R-:W-:Y:S05]  /*13a80*/  BSYNC.RECONVERGENT B2 ;  /* 0x0000000000027941 */ /* 0x000fea0003800200 */
.L_x_4658:
[----:B------:R-:W-:Y:S01]  /*13a90*/  I2FP.F32.U32 R9, R9 ;  /* 0x0000000900097245 */ /* 0x000fe20000201000 */
[C---:B------:R-:W-:Y:S01]  /*13aa0*/  IMAD.U32 R72, R74.reuse, 0x10000, RZ ;  /* 0x000100004a487824 */ /* 0x040fe200078e00ff */
[----:B------:R-:W-:Y:S01]  /*13ab0*/  BSSY.RECONVERGENT B2, `(.L_x_4663) ;  /* 0x000004d000027945 */ /* 0x000fe20003800200 */
[----:B------:R-:W-:Y:S01]  /*13ac0*/  PRMT R74, R74, 0x7632, R74 ;  /* 0x000076324a4a7816 */ /* 0x000fe2000000004a */
        /* <DEDUP_REMOVED lines=18> */
.L_x_4665:
        /* <DEDUP_REMOVED lines=13> */
.L_x_4667:
[----:B------:R-:W-:Y:S05]  /*13cc0*/  BSYNC.RECONVERGENT B3 ;  /* 0x0000000000037941 */ /* 0x000fea0003800200 */
.L_x_4666:
        /* <DEDUP_REMOVED lines=43> */
.L_x_4664:
[----:B------:R-:W-:Y:S05]  /*13f80*/  BSYNC.RECONVERGENT B2 ;  /* 0x0000000000027941 */ /* 0x000fea0003800200 */
.L_x_4663:
        /* <DEDUP_REMOVED lines=26> */
.L_x_4670:
        /* <DEDUP_REMOVED lines=13> */
.L_x_4672:
[----:B------:R-:W-:Y:S05]  /*14200*/  BSYNC.RECONVERGENT B3 ;  /* 0x0000000000037941 */ /* 0x000fea0003800200 */
.L_x_4671:
        /* <DEDUP_REMOVED lines=43> */
.L_x_4669:
[----:B------:R-:W-:Y:S05]  /*144c0*/  BSYNC.RECONVERGENT B2 ;  /* 0x0000000000027941 */ /* 0x000fea0003800200 */
.L_x_4668:
        /* <DEDUP_REMOVED lines=20> */
.L_x_4675:
        /* <DEDUP_REMOVED lines=13> */
.L_x_4677:
[----:B------:R-:W-:Y:S05]  /*146e0*/  BSYNC.RECONVERGENT B3 ;  /* 0x0000000000037941 */ /* 0x000fea0003800200 */
.L_x_4676:
        /* <DEDUP_REMOVED lines=43> */
.L_x_4674:
[----:B------:R-:W-:Y:S05]  /*149a0*/  BSYNC.RECONVERGENT B2 ;  /* 0x0000000000027941 */ /* 0x000fea0003800200 */
.L_x_4673:
[----:B------:R-:W-:Y:S01]  /*149b0*/  I2FP.F32.U32 R9, R73 ;  /* 0x0000004900097245 */ /* 0x000fe20000201000 */
[----:B------:R-:W-:Y:S01]  /*149c0*/  @P1 IMAD.U32 R99, R99, 0x10000, RZ ;  /* 0x0001000063631824 */ /* 0x000fe200078e00ff */
[----:B------:R-:W-:Y:S01]  /*149d0*/  PRMT R72, R70, 0x7632, R72 ;  /* 0x0000763246487816 */ /* 0x000fe20000000048 */
[----:B------:R-:W-:Y:S01]  /*149e0*/  BSSY.RECONVERGENT B2, `(.L_x_4678) ;  /* 0x0000050000027945 */ /* 0x000fe20003800200 */
[----:B------:R-:W-:Y:S02]  /*149f0*/  HFMA2 R100, -RZ, RZ, 0, 1.1920928955078125e-07 ;  /* 0x00000002ff647431 */ /* 0x000fe400000001ff */
[----:B------:R-:W-:Y:S01]  /*14a00*/  FFMA.FTZ R9, R9, R118, 1.1641532182693481445e-10 ;  /* 0x2f00000009097423 */ /* 0x000fe20000010076 */
[----:B------:R-:W-:-:S04]  /*14a10*/  SHF.L.U32 R72, R72, 0x10, RZ ;  /* 0x0000001048487819 */ /* 0x000fc800000006ff */
        /* <DEDUP_REMOVED lines=19> */
.L_x_4680:
        /* <DEDUP_REMOVED lines=13> */
.L_x_4682:
[----:B------:R-:W-:Y:S05]  /*14c20*/  BSYNC.RECONVERGENT B3 ;  /* 0x0000000000037941 */ /* 0x000fea0003800200 */
.L_x_4681:
        /* <DEDUP_REMOVED lines=43> */
.L_x_4679:
[----:B------:R-:W-:Y:S05]  /*14ee0*/  BSYNC.RECONVERGENT B2 ;  /* 0x0000000000027941 */ /* 0x000fea0003800200 */
.L_x_4678:
        /* <DEDUP_REMOVED lines=21> */
.L_x_4685:
        /* <DEDUP_REMOVED lines=13> */
.L_x_4687:
[----:B------:R-:W-:Y:S05]  /*15110*/  BSYNC.RECONVERGENT B3 ;  /* 0x0000000000037941 */ /* 0x000fea0003800200 */
.L_x_4686:
        /* <DEDUP_REMOVED lines=43> */
.L_x_4684:
[----:B------:R-:W-:Y:S05]  /*153d0*/  BSYNC.RECONVERGENT B2 ;  /* 0x0000000000027941 */ /* 0x000fea0003800200 */
.L_x_4683:
        /* <DEDUP_REMOVED lines=26> */
.L_x_4690:
        /* <DEDUP_REMOVED lines=13> */
.L_x_4692:
[----:B------:R-:W-:Y:S05]  /*15650*/  BSYNC.RECONVERGENT B3 ;  /* 0x0000000000037941 */ /* 0x000fea0003800200 */
.L_x_4691:
        /* <DEDUP_REMOVED lines=43> */
.L_x_4689:
[----:B------:R-:W-:Y:S05]  /*15910*/  BSYNC.RECONVERGENT B2 ;  /* 0x0000000000027941 */ /* 0x000fea0003800200 */
.L_x_4688:
[----:B------:R-:W-:Y:S01]  /*15920*/  I2FP.F32.U32 R9, R73 ;  /* 0x0000004900097245 */ /* 0x000fe20000201000 */
[----:B------:R-:W-:Y:S01]  /*15930*/  IMAD.U32 R72, R123, 0x10000, RZ ;  /* 0x000100007b487824 */ /* 0x000fe200078e00ff */
        /* <DEDUP_REMOVED lines=18> */
.L_x_4695:
        /* <DEDUP_REMOVED lines=15> */
.L_x_4697:
[----:B------:R-:W-:Y:S05]  /*15b50*/  BSYNC.RECONVERGENT B3 ;  /* 0x0000000000037941 */ /* 0x000fea0003800200 */
.L_x_4696:
        /* <DEDUP_REMOVED lines=39> */
[----:B------:R-:W-:Y:S02]  /*15dd0*/  MOV R12, R114 ;  /* 0x00000072000c7202 */ /* 0x000fe40000000f00 */
[----:B------:R-:W-:Y:S01]  /*15de0*/  LOP3.LUT R7, R74, UR31, R73, 0x96, !PT ;  /* 0x0000001f4a077c12 */ /* 0x000fe2000f8e9649 */
[----:B------:R-:W-:Y:S02]  /*15df0*/  IMAD.MOV.U32 R74, RZ, RZ, R80 ;  /* 0x000000ffff4a7224 */ /* 0x000fe400078e0050 */
[----:B------:R-:W-:-:S07]  /*15e00*/  IMAD.MOV.U32 R80, RZ, RZ, R72 ;  /* 0x000000ffff507224 */ /* 0x000fce00078e0048 */
.L_x_4694:
[----:B------:R-:W-:Y:S05]  /*15e10*/  BSYNC.RECONVERGENT B2 ;  /* 0x0000000000027941 */ /* 0x000fea0003800200 */
.L_x_4693:
[----:B------:R-:W-:Y:S02]  /*15e20*/  I2FP.F32.U32 R73, R74 ;  /* 0x0000004a00497245 */ /* 0x000fe40000201000 */
[----:B------:R-:W-:-:S03]  /*15e30*/  PRMT R72, R71, 0x7632, R72 ;  /* 0x0000763247487816 */ /* 0x000fc60000000048 */
[----:B------:R-:W-:Y:S02]  /*15e40*/  FFMA.FTZ R73, R73, R118, 1.1641532182693481445e-10 ;  /* 0x2f00000049497423 */ /* 0x000fe40000010076 */
[----:B------:R-:W-:-:S03]  /*15e50*/  IMAD.U32 R72, R72, 0x10000, RZ ;  /* 0x0001000048487824 */ /* 0x000fc600078e00ff */
[----:B------:R-:W-:Y:S01]  /*15e60*/  FSETP.GTU.FTZ.AND P6, PT, R73, R120, PT ;  /* 0x000000784900720b */ /* 0x000fe20003fdc000 */
[----:B------:R-:W-:Y:S01]  /*15e70*/  FMUL.FTZ R72, R72, R119 ;  /* 0x0000007748487220 */ /* 0x000fe20000410000 */
[----:B------:R-:W-:Y:S01]  /*15e80*/  PRMT R73, R117, 0x5410, R105 ;  /* 0x0000541075497816 */ /* 0x000fe20000000069 */
[----:B------:R-:W-:-:S03]  /*15e90*/  IMAD.MOV.U32 R105, RZ, RZ, R80 ;  /* 0x000000ffff697224 */ /* 0x000fc600078e0050 */
[----:B------:R-:W-:Y:S01]  /*15ea0*/  FSEL R74, R72, RZ, !P6 ;  /* 0x000000ff484a7208 */ /* 0x000fe20007000000 */
[----:B------:R-:W-:-:S04]  /*15eb0*/  @P1 IMAD.U32 R72, R103, 0x10000, RZ ;  /* 0x0001000067481824 */ /* 0x000fc800078e00ff */
[----:B------:R-:W-:Y:S01]  /*15ec0*/  FADD.FTZ R123, R123, R74 ;  /* 0x0000004a7b7b7221 */ /* 0x000fe20000010000 */
[----:B------:R-:W-:-:S03]  /*15ed0*/  PRMT R74, R121, 0x5410, R122 ;  /* 0x00005410794a7816 */ /* 0x000fc6000000007a */
[----:B------:R-:W-:Y:S01]  /*15ee0*/  @P1 FADD.FTZ R103, R123, R72 ;  /* 0x000000487b671221 */ /* 0x000fe20000010000 */
[----:B------:R-:W-:Y:S02]  /*15ef0*/  @!P1 MOV R103, R123 ;  /* 0x0000007b00679202 */ /* 0x000fe40000000f00 */
[----:B------:R-:W-:Y:S02]  /*15f00*/  SEL R72, RZ, 0x1, P6 ;  /* 0x00000001ff487807 */ /* 0x000fe40003000000 */
[----:B------:R-:W-:Y:S02]  /*15f10*/  F2FP.BF16.F32.PACK_AB R75, RZ, R103 ;  /* 0x00000067ff4b723e */ /* 0x000fe400000010ff */
[----:B------:R-:W-:Y:S02]  /*15f20*/  PRMT R80, R72, 0x7610, R80 ;  /* 0x0000761048507816 */ /* 0x000fe40000000050 */
[----:B------:R-:W-:Y:S02]  /*15f30*/  PRMT R72, R113, 0x5410, R111 ;  /* 0x0000541071487816 */ /* 0x000fe4000000006f */
[----:B------:R-:W-:Y:S01]  /*15f40*/  PRMT R75, R116, 0x5410, R75 ;  /* 0x00005410744b7816 */ /* 0x000fe2000000004b */
[----:B------:R-:W-:Y:S06]  /*15f50*/  BRA `(.L_x_4698) ;  /* 0x00000028006c7947 */ /* 0x000fec0003800000 */
.L_x_4617:
        /* <DEDUP_REMOVED lines=16> */
.L_x_4701:
        /* <DEDUP_REMOVED lines=13> */
.L_x_4703:
[----:B------:R-:W-:Y:S05]  /*16130*/  BSYNC.RECONVERGENT B3 ;  /* 0x0000000000037941 */ /* 0x000fea0003800200 */
.L_x_4702:
        /* <DEDUP_REMOVED lines=42> */
.L_x_4700:
[----:B------:R-:W-:Y:S05]  /*163e0*/  BSYNC.RECONVERGENT B2 ;  /* 0x0000000000027941 */ /* 0x000fea0003800200 */
.L_x_4699:
        /* <DEDUP_REMOVED lines=10> */
[----:B0-----:R-:W-:-:S04]  /*16490*/  FMUL.FTZ R88, R88, R105 ;  /* 0x0000006958587220 */ /* 0x001fc80000410000 */
[----:B-1----:R-:W-:Y:S01]  /*164a0*/  FSETP.GTU.FTZ.AND P3, PT, R9, R118, PT ;  /* 0x000000760900720b */ /* 0x002fe20003f7c000 */
[----:B------:R-:W-:-:S03]  /*164b0*/  @P1 IMAD.U32 R9, R16, 0x10000, RZ ;  /* 0x0001000010091824 */ /* 0x000fc600078e00ff */
        /* <DEDUP_REMOVED lines=15> */
.L_x_4706:
        /* <DEDUP_REMOVED lines=13> */
.L_x_4708:
[----:B------:R-:W-:Y:S05]  /*16680*/  BSYNC.RECONVERGENT B3 ;  /* 0x0000000000037941 */ /* 0x000fea0003800200 */
.L_x_4707:
        /* <DEDUP_REMOVED lines=43> */
.L_x_4705:
[----:B------:R-:W-:Y:S05]  /*16940*/  BSYNC.RECONVERGENT B2 ;  /* 0x0000000000027941 */ /* 0x000fea0003800200 */
.L_x_4704:
        /* <DEDUP_REMOVED lines=24> */
.L_x_4711:
        /* <DEDUP_REMOVED lines=13> */
.L_x_4713:
[----:B------:R-:W-:Y:S05]  /*16ba0*/  BSYNC.RECONVERGENT B3 ;  /* 0x0000000000037941 */ /* 0x000fea0003800200 */
.L_x_4712:
        /* <DEDUP_REMOVED lines=43> */
.L_x_4710:
[----:B------:R-:W-:Y:S05]  /*16e60*/  BSYNC.RECONVERGENT B2 ;  /* 0x0000000000027941 */ /* 0x000fea0003800200 */
.L_x_4709:
[----:B------:R-:W-:Y:S01]  /*16e70*/  I2FP.F32.U32 R72, R9 ;  /* 0x0000000900487245 */ /* 0x000fe20000201000 */
[----:B------:R-:W-:Y:S01]  /*16e80*/  BSSY.RECONVERGENT B2, `(.L_x_4714) ;  /* 0x0000051000027945 */ /* 0x000fe20003800200 */
[C---:B------:R-:W-:Y:S02]  /*16e90*/  SHF.L.U32 R88, R73.reuse, 0x10, RZ ;  /* 0x0000001049587819 */ /* 0x040fe400000006ff */
[----:B------:R-:W-:Y:S01]  /*16ea0*/  PRMT R94, R73, 0x7632, R94 ;  /* 0x00007632495e7816 */ /* 0x000fe2000000005e */
[----:B------:R-:W-:Y:S01]  /*16eb0*/  FFMA.FTZ R9, R72, R119, 1.1641532182693481445e-10 ;  /* 0x2f00000048097423 */ /* 0x000fe20000010077 */
[----:B------:R-:W-:Y:S02]  /*16ec0*/  IMAD.MOV.U32 R73, RZ, RZ, 0x2 ;  /* 0x00000002ff497424 */ /* 0x000fe400078e00ff */
[----:B------:R-:W-:Y:S02]  /*16ed0*/  FMUL.FTZ R88, R88, R105 ;  /* 0x0000006958587220 */ /* 0x000fe40000410000 */
[----:B------:R-:W-:Y:S01]  /*16ee0*/  FSETP.GTU.FTZ.AND P3, PT, R9, R118, PT ;  /* 0x000000760900720b */ /* 0x000fe20003f7c000 */
[----:B------:R-:W-:-:S03]  /*16ef0*/  @P1 IMAD.U32 R9, R17, 0x10000, RZ ;  /* 0x0001000011091824 */ /* 0x000fc600078e00ff */
[----:B------:R-:W-:Y:S02]  /*16f00*/  FSEL R88, R88, RZ, !P3 ;  /* 0x000000ff58587208 */ /* 0x000fe40005800000 */
[----:B------:R-:W-:Y:S02]  /*16f10*/  PLOP3.LUT P4, PT, P3, PT, PT, 0x8, 0x80 ;  /* 0x000000000080781c */ /* 0x000fe40001f8e170 */
[----:B------:R-:W-:Y:S01]  /*16f20*/  ISETP.NE.AND P3, PT, R110, 0x1, PT ;  /* 0x000000016e00780c */ /* 0x000fe20003f65270 */
[----:B------:R-:W-:Y:S01]  /*16f30*/  @P1 FADD.FTZ R88, R9, R88 ;  /* 0x0000005809581221 */ /* 0x000fe20000010000 */
[----:B------:R-:W-:Y:S02]  /*16f40*/  MOV R9, R12 ;  /* 0x0000000c00097202 */ /* 0x000fe40000000f00 */
[----:B------:R-:W-:Y:S02]  /*16f50*/  P2R R109, PR, RZ, 0x10 ;  /* 0x00000010ff6d7803 */ /* 0x000fe40000000000 */
        /* <DEDUP_REMOVED lines=10> */
.L_x_4716:
        /* <DEDUP_REMOVED lines=13> */
.L_x_4718:
[----:B------:R-:W-:Y:S05]  /*170d0*/  BSYNC.RECONVERGENT B3 ;  /* 0x0000000000037941 */ /* 0x000fea0003800200 */
.L_x_4717:
        /* <DEDUP_REMOVED lines=43> */
.L_x_4715:
[----:B------:R-:W-:Y:S05]  /*17390*/  BSYNC.RECONVERGENT B2 ;  /* 0x0000000000027941 */ /* 0x000fea0003800200 */
.L_x_4714:
[----:B------:R-:W-:Y:S01]  /*173a0*/  I2FP.F32.U32 R72, R9 ;  /* 0x0000000900487245 */ /* 0x000fe20000201000 */
[----:B------:R-:W-:Y:S01]  /*173b0*/  IMAD.U32 R94, R94, 0x10000, RZ ;  /* 0x000100005e5e7824 */ /* 0x000fe200078e00ff */
[----:B------:R-:W-:Y:S01]  /*173c0*/  BSSY.RECONVERGENT B2, `(.L_x_4719) ;  /* 0x000004f000027945 */ /* 0x000fe20003800200 */
[----:B------:R-:W-:Y:S02]  /*173d0*/  MOV R100, 0x2 ;  /* 0x0000000200647802 */ /* 0x000fe40000000f00 */
[----:B------:R-:W-:Y:S01]  /*173e0*/  FFMA.FTZ R9, R72, R119, 1.1641532182693481445e-10 ;  /* 0x2f00000048097423 */ /* 0x000fe20000010077 */
[----:B------:R-:W-:Y:S01]  /*173f0*/  FMUL.FTZ R94, R94, R105 ;  /* 0x000000695e5e7220 */ /* 0x000fe20000410000 */
[----:B------:R-:W-:-:S03]  /*17400*/  @P1 IMAD.U32 R72, R89, 0x10000, RZ ;  /* 0x0001000059481824 */ /* 0x000fc600078e00ff */
        /* <DEDUP_REMOVED lines=17> */
.L_x_4721:
        /* <DEDUP_REMOVED lines=13> */
.L_x_4723:
[----:B------:R-:W-:Y:S05]  /*175f0*/  BSYNC.RECONVERGENT B3 ;  /* 0x0000000000037941 */ /* 0x000fea0003800200 */
.L_x_4722:
        /* <DEDUP_REMOVED lines=43> */
.L_x_4720:
[----:B------:R-:W-:Y:S05]  /*178b0*/  BSYNC.RECONVERGENT B2 ;  /* 0x0000000000027941 */ /* 0x000fea0003800200 */
.L_x_4719:
[----:B------:R-:W-:Y:S01]  /*178c0*/  I2FP.F32.U32 R72, R9 ;  /* 0x0000000900487245 */ /* 0x000fe20000201000 */
[----:B------:R-:W-:Y:S01]  /*178d0*/  IMAD.U32 R94, R74, 0x10000, RZ ;  /* 0x000100004a5e7824 */ /* 0x000fe200078e00ff */
[----:B------:R-:W-:Y:S01]  /*178e0*/  @P1 SHF.L.U32 R73, R18, 0x10, RZ ;  /* 0x0000001012491819 */ /* 0x000fe200000006ff */
[----:B------:R-:W-:Y:S01]  /*178f0*/  BSSY.RECONVERGENT B2, `(.L_x_4724) ;  /* 0x000004f000027945 */ /* 0x000fe20003800200 */
        /* <DEDUP_REMOVED lines=9> */
[----:B------:R-:W-:Y:S01]  /*17990*/  IMAD.MOV.U32 R73, RZ, RZ, 0x2 ;  /* 0x00000002ff497424 */ /* 0x000fe200078e00ff */
        /* <DEDUP_REMOVED lines=11> */
.L_x_4726:
        /* <DEDUP_REMOVED lines=13> */
.L_x_4728:
[----:B------:R-:W-:Y:S05]  /*17b20*/  BSYNC.RECONVERGENT B3 ;  /* 0x0000000000037941 */ /* 0x000fea0003800200 */
.L_x_4727:
        /* <DEDUP_REMOVED lines=43> */
.L_x_4725:
[----:B------:R-:W-:Y:S05]  /*17de0*/  BSYNC.RECONVERGENT B2 ;  /* 0x0000000000027941 */ /* 0x000fea0003800200 */
.L_x_4724:
[----:B------:R-:W-:Y:S01]  /*17df0*/  I2FP.F32.U32 R72, R9 ;  /* 0x0000000900487245 */ /* 0x000fe20000201000 */
[----:B------:R-:W-:Y:S01]  /*17e00*/  BSSY.RECONVERGENT B2, `(.L_x_4729) ;  /* 0x000004f000027945 */ /* 0x000fe20003800200 */
[----:B------:R-:W-:Y:S02]  /*17e10*/  SHF.L.U32 R74, R74, 0x10, RZ ;  /* 0x000000104a4a7819 */ /* 0x000fe400000006ff */
[----:B------:R-:W-:Y:S01]  /*17e20*/  ISETP.NE.AND P4, PT, R73, 0x1, PT ;  /* 0x000000014900780c */ /* 0x000fe20003f85270 */
[----:B------:R-:W-:Y:S01]  /*17e30*/  FFMA.FTZ R9, R72, R119, 1.1641532182693481445e-10 ;  /* 0x2f00000048097423 */ /* 0x000fe20000010077 */
[----:B------:R-:W-:Y:S02]  /*17e40*/  @P1 IMAD.U32 R72, R99, 0x10000, RZ ;  /* 0x0001000063481824 */ /* 0x000fe400078e00ff */
[----:B------:R-:W-:Y:S02]  /*17e50*/  FMUL.FTZ R74, R74, R105 ;  /* 0x000000694a4a7220 */ /* 0x000fe40000410000 */
[----:B------:R-:W-:-:S02]  /*17e60*/  FSETP.GTU.FTZ.AND P3, PT, R9, R118, PT ;  /* 0x000000760900720b */ /* 0x000fc40003f7c000 */
        /* <DEDUP_REMOVED lines=15> */
.L_x_4731:
        /* <DEDUP_REMOVED lines=13> */
.L_x_4733:
[----:B------:R-:W-:Y:S05]  /*18030*/  BSYNC.RECONVERGENT B3 ;  /* 0x0000000000037941 */ /* 0x000fea0003800200 */
.L_x_4732:
        /* <DEDUP_REMOVED lines=43> */
.L_x_4730:
[----:B------:R-:W-:Y:S05]  /*182f0*/  BSYNC.RECONVERGENT B2 ;  /* 0x0000000000027941 */ /* 0x000fea0003800200 */
.L_x_4729:
        /* <DEDUP_REMOVED lines=24> */
.L_x_4736:
        /* <DEDUP_REMOVED lines=13> */
.L_x_4738:
[----:B------:R-:W-:Y:S05]  /*18550*/  BSYNC.RECONVERGENT B3 ;  /* 0x0000000000037941 */ /* 0x000fea0003800200 */
.L_x_4737:
        /* <DEDUP_REMOVED lines=43> */
.L_x_4735:
[----:B------:R-:W-:Y:S05]  /*18810*/  BSYNC.RECONVERGENT B2 ;  /* 0x0000000000027941 */ /* 0x000fea0003800200 */
.L_x_4734:
[----:B------:R-:W-:Y:S01]  /*18820*/  I2FP.F32.U32 R72, R73 ;  /* 0x0000004900487245 */ /* 0x000fe20000201000 */
[----:B------:R-:W-:Y:S01]  /*18830*/  IMAD.U32 R124, R124, 0x10000, RZ ;  /* 0x000100007c7c7824 */ /* 0x000fe200078e00ff */
[----:B------:R-:W-:Y:S02]  /*18840*/  PRMT R74, R120, 0x5410, R121 ;  /* 0x00005410784a7816 */ /* 0x000fe40000000079 */
[----:B------:R-:W-:Y:S01]  /*18850*/  PRMT R73, R116, 0x5410, R115 ;  /* 0x0000541074497816 */ /* 0x000fe20000000073 */
[----:B------:R-:W-:Y:S01]  /*18860*/  FFMA.FTZ R119, R72, R119, 1.1641532182693481445e-10 ;  /* 0x2f00000048777423 */ /* 0x000fe20000010077 */
[----:B------:R-:W-:Y:S01]  /*18870*/  FMUL.FTZ R124, R124, R105 ;  /* 0x000000697c7c7220 */ /* 0x000fe20000410000 */
[----:B------:R-:W-:Y:S01]  /*18880*/  @P1 SHF.L.U32 R72, R103, 0x10, RZ ;  /* 0x0000001067481819 */ /* 0x000fe200000006ff */
[----:B------:R-:W-:Y:S02]  /*18890*/  IMAD.MOV.U32 R105, RZ, RZ, R114 ;  /* 0x000000ffff697224 */ /* 0x000fe400078e0072 */
[----:B------:R-:W-:-:S04]  /*188a0*/  FSETP.GTU.FTZ.AND P5, PT, R119, R118, PT ;  /* 0x000000767700720b */ /* 0x000fc80003fbc000 */
[----:B------:R-:W-:Y:S02]  /*188b0*/  FSEL R103, R124, RZ, !P5 ;  /* 0x000000ff7c677208 */ /* 0x000fe40006800000 */
[----:B------:R-:W-:-:S03]  /*188c0*/  PLOP3.LUT P5, PT, P5, PT, PT, 0x8, 0x80 ;  /* 0x000000000080781c */ /* 0x000fc60002fae170 */
[----:B------:R-:W-:Y:S01]  /*188d0*/  @P1 FADD.FTZ R103, R72, R103 ;  /* 0x0000006748671221 */ /* 0x000fe20000010000 */
[----:B------:R-:W-:-:S04]  /*188e0*/  PRMT R72, R111, 0x5410, R113 ;  /* 0x000054106f487816 */ /* 0x000fc80000000071 */
[----:B------:R-:W-:-:S04]  /*188f0*/  F2FP.BF16.F32.PACK_AB R75, RZ, R103 ;  /* 0x00000067ff4b723e */ /* 0x000fc800000010ff */
[----:B------:R-:W-:-:S07]  /*18900*/  PRMT R75, R117, 0x5410, R75 ;  /* 0x00005410754b7816 */ /* 0x000fce000000004b */
.L_x_4698:
        /* <DEDUP_REMOVED lines=44> */
.L_x_4616:
[----:B------:R-:W-:Y:S05]  /*18bd0*/  BSYNC.RECONVERGENT B1 ;  /* 0x0000000000017941 */ /* 0x000fea0003800200 */
.L_x_4615:
[----:B0123--:R-:W-:Y:S01]  /*18be0*/  FADD.FTZ R72, RZ, R11 ;  /* 0x0000000bff487221 */ /* 0x00ffe20000010000 */
        /* <DEDUP_REMOVED lines=100> */
.L_x_4758:
[----:B-1----:R-:W-:Y:S01]  /*19230*/  FADD.FTZ R110, R108, R109 ;  /* 0x0000006d6c6e7221 */ /* 0x002fe20000010000 */
[----:B0-----:R-:W-:Y:S01]  /*19240*/  FMUL.FTZ R108, R106, R106 ;  /* 0x0000006a6a6c7220 */ /* 0x001fe20000410000 */
[----:B------:R-:W-:Y:S01]  /*19250*/  PLOP3.LUT P3, PT, PT, PT, UP1, 0x40, 0x4 ;  /* 0x000000000004781c */ /* 0x000fe20003f6e818 */
[----:B------:R-:W0:Y:S01]  /*19260*/  @!P2 LDC.64 R74, c[0x0][0x3c0] ;  /* 0x0000f000ff4aab82 */ /* 0x000e220000000a00 */
[----:B------:R-:W-:Y:S01]  /*19270*/  FFMA.FTZ R107, R110, R107, UR5 ;  /* 0x000000056e6b7e23 */ /* 0x000fe2000801006b */
[----:B------:R-:W-:Y:S01]  /*19280*/  BSSY.RECONVERGENT B1, `(.L_x_4740) ;  /* 0x000002c000017945 */ /* 0x000fe20003800200 */
[----:B------:R-:W-:Y:S02]  /*19290*/  FSEL R108, R108, RZ, !P3 ;  /* 0x000000ff6c6c7208 */ /* 0x000fe40005800000 */
[----:B------:R-:W-:-:S03]  /*192a0*/  PLOP3.LUT P3, PT, PT, PT, UP1, 0x40, 0x4 ;  /* 0x000000000004781c */ /* 0x000fc60003f6e818 */
[----:B------:R-:W1:Y:S01]  /*192b0*/  @!P2 LDC.64 R72, c[0x0][0x3c8] ;  /* 0x0000f200ff48ab82 */ /* 0x000e620000000a00 */
[----:B------:R-:W-:Y:S01]  /*192c0*/  FADD.FTZ R108, R107, R108 ;  /* 0x0000006c6b6c7221 */ /* 0x000fe20000010000 */
[----:B------:R-:W-:-:S05]  /*192d0*/  FSEL R110, R106, RZ, P3 ;  /* 0x000000ff6a6e7208 */ /* 0x000fca0001800000 */
[----:B------:R-:W2:Y:S01]  /*192e0*/  MUFU.RSQ R108, R108 ;  /* 0x0000006c006c7308 */ /* 0x000ea20000001400 */
[----:B0-----:R-:W-:-:S05]  /*192f0*/  @!P2 IMAD.WIDE R74, R0, 0x4, R74 ;  /* 0x00000004004aa825 */ /* 0x001fca00078e024a */
[----:B------:R0:W-:Y:S01]  /*19300*/  @!P2 STG.E desc[UR8][R74.64], R106 ;  /* 0x0000006a4a00a986 */ /* 0x0001e2000c101908 */
[----:B-1----:R-:W-:-:S05]  /*19310*/  @!P2 IMAD.WIDE R72, R0, 0x4, R72 ;  /* 0x000000040048a825 */ /* 0x002fca00078e0248 */
        /* <DEDUP_REMOVED lines=34> */
.L_x_4741:
[----:B------:R-:W-:Y:S05]  /*19540*/  BSYNC.RECONVERGENT B1 ;  /* 0x0000000000017941 */ /* 0x000fea0003800200 */
.L_x_4740:
        /* <DEDUP_REMOVED lines=35> */
.L_x_4743:
[----:B------:R-:W-:Y:S05]  /*19780*/  BSYNC.RECONVERGENT B1 ;  /* 0x0000000000017941 */ /* 0x000fea0003800200 */
.L_x_4742:
        /* <DEDUP_REMOVED lines=33> */
.L_x_4745:
[----:B------:R-:W-:Y:S05]  /*199a0*/  BSYNC.RECONVERGENT B1 ;  /* 0x0000000000017941 */ /* 0x000fea0003800200 */
.L_x_4744:
[----:B0123--:R-:W0:Y:S02]  /*199b0*/  LDC.64 R72, c[0x0][0x380] ;  /* 0x0000e000ff487b82 */ /* 0x00fe240000000a00 */
[----:B0-----:R-:W-:-:S05]  /*199c0*/  IMAD R0, R72, 0x4, R0 ;  /* 0x0000000448007824 */ /* 0x001fca00078e0200 */
[----:B------:R-:W-:-:S13]  /*199d0*/  ISETP.GE.AND P0, PT, R0, R73, PT ;  /* 0x000000490000720c */ /* 0x000fda0003f06270 */
[----:B------:R-:W-:Y:S05]  /*199e0*/  @!P0 BRA `(.L_x_4746) ;  /* 0xfffffe7000788947 */ /* 0x000fea000383ffff */
[----:B------:R-:W-:Y:S05]  /*199f0*/  BSYNC B0 ;  /* 0x0000000000007941 */ /* 0x000fea0003800000 */
.L_x_4364:
[----:B------:R-:W-:Y:S05]  /*19a00*/  EXIT ;  /* 0x000000000000794d */ /* 0x000fea0003800000 */
.L_x_4739:
[----:B------:R-:W-:Y:S01]  /*19a10*/  BSSY B1, `(.L_x_4747) ;  /* 0x0000008000017945 */ /* 0x000fe20003800000 */
[----:B------:R-:W-:Y:S01]  /*19a20*/  MOV R111, R72 ;  /* 0x00000048006f7202 */ /* 0x000fe20000000f00 */
[----:B------:R-:W-:Y:S01]  /*19a30*/  IMAD.MOV.U32 R112, RZ, RZ, 0x1 ;  /* 0x00000001ff707424 */ /* 0x000fe200078e00ff */
[----:B------:R-:W-:Y:S01]  /*19a40*/  MOV R110, 0xffffffff ;  /* 0xffffffff006e7802 */ /* 0x000fe20000000f00 */
[----:B------:R-:W-:-:S07]  /*19a50*/  IMAD.MOV.U32 R113, RZ, RZ, 0x1f ;  /* 0x0000001fff717424 */ /* 0x000fce00078e00ff */
[----:B-----5:R-:W-:Y:S05]  /*19a60*/  WARPSYNC.COLLECTIVE R110, `(.L_x_4748) ;  /* 0x000000006e087348 */ /* 0x020fea0003c00000 */
[----:B------:R0:W1:Y:S02]  /*19a70*/  SHFL.BFLY P5, R109, R111, R112, R113 ;  /* 0x0c0000706f6d7389 */ /* 0x00006400000a0071 */
[----:B01---5:R-:W-:Y:S05]  /*19a80*/  ENDCOLLECTIVE ;  /* 0x000000000000791b */ /* 0x023fea0003800000 */
.L_x_4748:
[----:B------:R-:W-:Y:S05]  /*19a90*/  BSYNC B1 ;  /* 0x0000000000017941 */ /* 0x000fea0003800000 */
.L_x_4747:
[----:B------:R-:W-:Y:S02]  /*19aa0*/  IMAD.MOV.U32 R73, RZ, RZ, R109 ;  /* 0x000000ffff497224 */ /* 0x000fe400078e006d */
[----:B------:R-:W-:Y:S02]  /*19ab0*/  HFMA2 R112, -RZ, RZ, 0, 1.1920928955078125e-07 ;  /* 0x00000002ff707431 */ /* 0x000fe400000001ff */
[----:B------:R-:W-:Y:S01]  /*19ac0*/  IMAD.MOV.U32 R113, RZ, RZ, 0x1f ;  /* 0x0000001fff717424 */ /* 0x000fe200078e00ff */
[----:B------:R-:W0:Y:S01]  /*19ad0*/  LDC R107, c[0x0][0x400] ;  /* 0x00010000ff6b7b82 */ /* 0x000e220000000800 */
[----:B------:R-:W-:Y:S01]  /*19ae0*/  FADD.FTZ R73, R72, R73 ;  /* 0x0000004948497221 */ /* 0x000fe20000010000 */
[----:B------:R-:W-:-:S03]  /*19af0*/  IMAD.MOV.U32 R110, RZ, RZ, -0x1 ;  /* 0xffffffffff6e7424 */ /* 0x000fc600078e00ff */
[----:B------:R-:W-:-:S07]  /*19b00*/  IMAD.MOV.U32 R111, RZ, RZ, R73 ;  /* 0x000000ffff6f7224 */ /* 0x000fce00078e0049 */
[----:B0-----:R-:W-:Y:S05]  /*19b10*/  WARPSYNC.COLLECTIVE R110, `(.L_x_4749) ;  /* 0x000000006e087348 */ /* 0x001fea0003c00000 */
[----:B------:R1:W2:Y:S02]  /*19b20*/  SHFL.BFLY P5, R109, R111, R112, R113 ;  /* 0x0c0000706f6d7389 */ /* 0x0002a400000a0071 */
[----:B012---:R-:W-:Y:S05]  /*19b30*/  ENDCOLLECTIVE ;  /* 0x000000000000791b */ /* 0x007fea0003800000 */
.L_x_4749:
[----:B------:R-:W-:Y:S01]  /*19b40*/  IMAD.MOV.U32 R112, RZ, RZ, 0x4 ;  /* 0x00000004ff707424 */ /* 0x000fe200078e00ff */
[----:B------:R-:W-:-:S05]  /*19b50*/  MOV R74, R109 ;  /* 0x0000006d004a7202 */ /* 0x000fca0000000f00 */
[----:B------:R-:W-:-:S04]  /*19b60*/  FADD.FTZ R74, R73, R74 ;  /* 0x0000004a494a7221 */ /* 0x000fc80000010000 */
[----:B------:R-:W-:-:S07]  /*19b70*/  IMAD.MOV.U32 R111, RZ, RZ, R74 ;  /* 0x000000ffff6f7224 */ /* 0x000fce00078e004a */
[----:B------:R-:W-:Y:S05]  /*19b80*/  WARPSYNC.COLLECTIVE R110, `(.L_x_4750) ;  /* 0x000000006e087348 */ /* 0x000fea0003c00000 */
[----:B------:R0:W1:Y:S02]  /*19b90*/  SHFL.BFLY P5, R109, R111, R112, R113 ;  /* 0x0c0000706f6d7389 */ /* 0x00006400000a0071 */
[----:B01----:R-:W-:Y:S05]  /*19ba0*/  ENDCOLLECTIVE ;  /* 0x000000000000791b */ /* 0x003fea0003800000 */
.L_x_4750:
[----:B------:R-:W-:Y:S01]  /*19bb0*/  IMAD.MOV.U32 R112, RZ, RZ, 0x8 ;  /* 0x00000008ff707424 */ /* 0x000fe200078e00ff */
[----:B------:R-:W-:-:S05]  /*19bc0*/  MOV R75, R109 ;  /* 0x0000006d004b7202 */ /* 0x000fca0000000f00 */
[----:B------:R-:W-:-:S04]  /*19bd0*/  FADD.FTZ R75, R74, R75 ;  /* 0x0000004b4a4b7221 */ /* 0x000fc80000010000 */
[----:B------:R-:W-:-:S07]  /*19be0*/  IMAD.MOV.U32 R111, RZ, RZ, R75 ;  /* 0x000000ffff6f7224 */ /* 0x000fce00078e004b */
[----:B------:R-:W-:Y:S05]  /*19bf0*/  WARPSYNC.COLLECTIVE R110, `(.L_x_4751) ;  /* 0x000000006e087348 */ /* 0x000fea0003c00000 */
[----:B------:R0:W1:Y:S02]  /*19c00*/  SHFL.BFLY P5, R109, R111, R112, R113 ;  /* 0x0c0000706f6d7389 */ /* 0x00006400000a0071 */
[----:B01----:R-:W-:Y:S05]  /*19c10*/  ENDCOLLECTIVE ;  /* 0x000000000000791b */ /* 0x003fea0003800000 */
.L_x_4751:
[----:B------:R-:W-:Y:S01]  /*19c20*/  IMAD.MOV.U32 R112, RZ, RZ, 0x10 ;  /* 0x00000010ff707424 */ /* 0x000fe200078e00ff */
[----:B------:R-:W-:-:S05]  /*19c30*/  MOV R106, R109 ;  /* 0x0000006d006a7202 */ /* 0x000fca0000000f00 */
[----:B------:R-:W-:-:S04]  /*19c40*/  FADD.FTZ R108, R75, R106 ;  /* 0x0000006a4b6c7221 */ /* 0x000fc80000010000 */
[----:B------:R-:W-:-:S07]  /*19c50*/  IMAD.MOV.U32 R111, RZ, RZ, R108 ;  /* 0x000000ffff6f7224 */ /* 0x000fce00078e006c */
[----:B------:R-:W-:Y:S05]  /*19c60*/  WARPSYNC.COLLECTIVE R110, `(.L_x_4752) ;  /* 0x000000006e087348 */ /* 0x000fea0003c00000 */
[----:B------:R0:W1:Y:S02]  /*19c70*/  SHFL.BFLY P5, R109, R111, R112, R113 ;  /* 0x0c0000706f6d7389 */ /* 0x00006400000a0071 */
[----:B01----:R-:W-:Y:S05]  /*19c80*/  ENDCOLLECTIVE ;  /* 0x000000000000791b */ /* 0x003fea0003800000 */
.L_x_4752:
[----:B------:R-:W-:Y:S02]  /*19c90*/  IMAD.MOV.U32 R112, RZ, RZ, 0x1 ;  /* 0x00000001ff707424 */ /* 0x000fe400078e00ff */
        /* <DEDUP_REMOVED lines=55> */
.L_x_4753:
[----:B------:R-:W-:Y:S02]  /*1a010*/  IMAD.MOV.U32 R112, RZ, RZ, 0x2 ;  /* 0x00000002ff707424 */ /* 0x000fe400078e00ff */
[----:B------:R-:W-:-:S04]  /*1a020*/  IMAD.MOV.U32 R73, RZ, RZ, R109 ;  /* 0x000000ffff497224 */ /* 0x000fc800078e006d */
[----:B------:R-:W-:-:S05]  /*1a030*/  FADD.FTZ R73, R72, R73 ;  /* 0x0000004948497221 */ /* 0x000fca0000010000 */
[----:B------:R-:W-:-:S07]  /*1a040*/  MOV R111, R73 ;  /* 0x00000049006f7202 */ /* 0x000fce0000000f00 */
[----:B------:R-:W-:Y:S05]  /*1a050*/  WARPSYNC.COLLECTIVE R110, `(.L_x_4754) ;  /* 0x000000006e087348 */ /* 0x000fea0003c00000 */
[----:B------:R0:W1:Y:S02]  /*1a060*/  SHFL.BFLY P5, R109, R111, R112, R113 ;  /* 0x0c0000706f6d7389 */ /* 0x00006400000a0071 */
[----:B01----:R-:W-:Y:S05]  /*1a070*/  ENDCOLLECTIVE ;  /* 0x000000000000791b */ /* 0x003fea0003800000 */
.L_x_4754:
[----:B------:R-:W-:Y:S02]  /*1a080*/  IMAD.MOV.U32 R112, RZ, RZ, 0x4 ;  /* 0x00000004ff707424 */ /* 0x000fe400078e00ff */
[----:B------:R-:W-:-:S04]  /*1a090*/  IMAD.MOV.U32 R74, RZ, RZ, R109 ;  /* 0x000000ffff4a7224 */ /* 0x000fc800078e006d */
[----:B------:R-:W-:-:S05]  /*1a0a0*/  FADD.FTZ R74, R73, R74 ;  /* 0x0000004a494a7221 */ /* 0x000fca0000010000 */
[----:B------:R-:W-:-:S07]  /*1a0b0*/  MOV R111, R74 ;  /* 0x0000004a006f7202 */ /* 0x000fce0000000f00 */
[----:B------:R-:W-:Y:S05]  /*1a0c0*/  WARPSYNC.COLLECTIVE R110, `(.L_x_4755) ;  /* 0x000000006e087348 */ /* 0x000fea0003c00000 */
[----:B------:R0:W1:Y:S02]  /*1a0d0*/  SHFL.BFLY P5, R109, R111, R112, R113 ;  /* 0x0c0000706f6d7389 */ /* 0x00006400000a0071 */
[----:B01----:R-:W-:Y:S05]  /*1a0e0*/  ENDCOLLECTIVE ;  /* 0x000000000000791b */ /* 0x003fea0003800000 */
.L_x_4755:
[----:B------:R-:W-:Y:S02]  /*1a0f0*/  IMAD.MOV.U32 R112, RZ, RZ, 0x8 ;  /* 0x00000008ff707424 */ /* 0x000fe400078e00ff */
[----:B------:R-:W-:-:S04]  /*1a100*/  IMAD.MOV.U32 R75, RZ, RZ, R109 ;  /* 0x000000ffff4b7224 */ /* 0x000fc800078e006d */
[----:B------:R-:W-:-:S05]  /*1a110*/  FADD.FTZ R75, R74, R75 ;  /* 0x0000004b4a4b7221 */ /* 0x000fca0000010000 */
[----:B------:R-:W-:-:S07]  /*1a120*/  MOV R111, R75 ;  /* 0x0000004b006f7202 */ /* 0x000fce0000000f00 */
[----:B------:R-:W-:Y:S05]  /*1a130*/  WARPSYNC.COLLECTIVE R110, `(.L_x_4756) ;  /* 0x000000006e087348 */ /* 0x000fea0003c00000 */
[----:B------:R0:W1:Y:S02]  /*1a140*/  SHFL.BFLY P5, R109, R111, R112, R113 ;  /* 0x0c0000706f6d7389 */ /* 0x00006400000a0071 */
[----:B01----:R-:W-:Y:S05]  /*1a150*/  ENDCOLLECTIVE ;  /* 0x000000000000791b */ /* 0x003fea0003800000 */
.L_x_4756:
[----:B------:R-:W-:Y:S02]  /*1a160*/  IMAD.MOV.U32 R112, RZ, RZ, 0x10 ;  /* 0x00000010ff707424 */ /* 0x000fe400078e00ff */
[----:B------:R-:W-:-:S04]  /*1a170*/  IMAD.MOV.U32 R108, RZ, RZ, R109 ;  /* 0x000000ffff6c7224 */ /* 0x000fc800078e006d */
[----:B------:R-:W-:-:S05]  /*1a180*/  FADD.FTZ R108, R75, R108 ;  /* 0x0000006c4b6c7221 */ /* 0x000fca0000010000 */
[----:B------:R-:W-:-:S07]  /*1a190*/  MOV R111, R108 ;  /* 0x0000006c006f7202 */ /* 0x000fce0000000f00 */
[----:B------:R-:W-:Y:S05]  /*1a1a0*/  WARPSYNC.COLLECTIVE R110, `(.L_x_4757) ;  /* 0x000000006e087348 */ /* 0x000fea0003c00000 */
[----:B------:R0:W1:Y:S02]  /*1a1b0*/  SHFL.BFLY P5, R109, R111, R112, R113 ;  /* 0x0c0000706f6d7389 */ /* 0x00006400000a0071 */
[----:B01----:R-:W-:Y:S05]  /*1a1c0*/  ENDCOLLECTIVE ;  /* 0x000000000000791b */ /* 0x003fea0003800000 */
.L_x_4757:
[----:B------:R-:W-:Y:S05]  /*1a1d0*/  BRA `(.L_x_4758) ;  /* 0xfffffff000147947 */ /* 0x000fea000383ffff */
.L_x_4759:
        /* <DEDUP_REMOVED lines=10> */
.L_x_17367:


//--------------------- .text._ZN10layer_norm31ln_parallel_residual_fwd_kernelINS_13Kernel_traitsIf13__nv_bfloat16S2_S2_fjLj768ELj1ELj4ELj1ELj16ENS_18Kernel_traits_baseILj768EfS2_S2_S2_fjLj128EEEEELb1ELb1ELb1EEEvNS_9FwdParamsE --------------------------
	.section	.text._ZN10layer_norm31ln_parallel_residual_fwd_kernelINS_13Kernel_traitsIf13__nv_bfloat16S2_S2_fjLj768ELj1ELj4ELj1ELj16ENS_18Kernel_traits_baseILj768EfS2_S2_S2_fjLj128EEEEELb1ELb1ELb1EEEvNS_9FwdParamsE,"ax",@progbits
	.align	128
        .global         _ZN10layer_norm31ln_parallel_residual_fwd_kernelINS_13Kernel_traitsIf13__nv_bfloat16S2_S2_fjLj768ELj1ELj4ELj1ELj16ENS_18Kernel_traits_baseILj768EfS2_S2_S2_fjLj128EEEEELb1ELb1ELb1EEEvNS_9FwdParamsE
        .type           _ZN10layer_norm31ln_parallel_residual_fwd_kernelINS_13Kernel_traitsIf13__nv_bfloat16S2_S2_fjLj768ELj1ELj4ELj1ELj16ENS_18Kernel_traits_baseILj768EfS2_S2_S2_fjLj128EEEEELb1ELb1ELb1EEEvNS_9FwdParamsE,@function
        .size           _ZN10layer_norm31ln_parallel_residual_fwd_kernelINS_13Kernel_traitsIf13__nv_bfloat16S2_S2_fjLj768ELj1ELj4ELj1ELj16ENS_18Kernel_traits_baseILj768EfS2_S2_S2_fjLj128EEEEELb1ELb1ELb1EEEvNS_9FwdParamsE,(.L_x_17368 - _ZN10layer_norm31ln_parallel_residual_fwd_kernelINS_13Kernel_traitsIf13__nv_bfloat16S2_S2_fjLj768ELj1ELj4ELj1ELj16ENS_18Kernel_traits_baseILj768EfS2_S2_S2_fjLj128EEEEELb1ELb1ELb1EEEvNS_9FwdParamsE)
        .other          _ZN10layer_norm31ln_parallel_residual_fwd_kernelINS_13Kernel_traitsIf13__nv_bfloat16S2_S2_fjLj768ELj1ELj4ELj1ELj16ENS_18Kernel_traits_baseILj768EfS2_S2_S2_fjLj128EEEEELb1ELb1ELb1EEEvNS_9FwdParamsE,@"STO_CUDA_ENTRY STV_DEFAULT"
_ZN10layer_norm31ln_parallel_residual_fwd_kernelINS_13Kernel_traitsIf13__nv_bfloat16S2_S2_fjLj768ELj1ELj4ELj1ELj16ENS_18Kernel_traits_baseILj768EfS2_S2_S2_fjLj128EEEEELb1ELb1ELb1EEEvNS_9FwdParamsE:
.text._ZN10layer_norm31ln_parallel_residual_fwd_kernelINS_13Kernel_traitsIf13__nv_bfloat16S2_S2_fjLj768ELj1ELj4ELj1ELj16ENS_18Kernel_traits_baseILj768EfS2_S2_S2_fjLj128EEEEELb1ELb1ELb1EEEvNS_9FwdParamsE:
[----:B------:R-:W-:Y:S01]  /*0000*/  LDC R1, c[0x0][0x37c] ;  /* 0x0000df00ff017b82 */ /* 0x000fe20000000800 */
[----:B------:R-:W0:Y:S01]  /*0010*/  LDCU.U8 UR4, c[0x0][0x464] ;  /* 0x00008c80ff0477ac */ /* 0x000e220008000000 */
[----:B------:R-:W1:Y:S01]  /*0020*/  LDCU.64 UR6, c[0x0][0x450] ;  /* 0x00008a00ff0677ac */ /* 0x000e620008000a00 */
[----:B------:R-:W2:Y:S01]  /*0030*/  LDCU.64 UR8, c[0x0][0x358] ;  /* 0x00006b00ff0877ac */ /* 0x000ea20008000a00 */
[----:B0-----:R-:W-:Y:S01]  /*0040*/  ISETP.NE.AND P1, PT, RZ, UR4, PT ;  /* 0x00000004ff007c0c */ /* 0x001fe2000bf25270 */
[----:B------:R-:W0:Y:S01]  /*0050*/  LDCU.64 UR4, c[0x0][0x438] ;  /* 0x00008700ff0477ac */ /* 0x000e220008000a00 */
[----:B------:R-:W3:Y:S01]  /*0060*/  S2R R0, SR_TID.X ;  /* 0x0000000000007919 */ /* 0x000ee20000002100 */
[----:B-1----:R-:W-:Y:S02]  /*0070*/  IMAD.U32 R2, RZ, RZ, UR6 ;  /* 0x00000006ff027e24 */ /* 0x002fe4000f8e00ff */
[----:B------:R-:W-:-:S08]  /*0080*/  IMAD.U32 R3, RZ, RZ, UR7 ;  /* 0x00000007ff037e24 */ /* 0x000fd0000f8e00ff */
[----:B--2---:R-:W2:Y:S01]  /*0090*/  @P1 LDG.E.64 R2, desc[UR8][R2.64] ;  /* 0x0000000802021981 */ /* 0x004ea2000c1e1b00 */
[----:B------:R-:W1:Y:S01]  /*00a0*/  LDC R13, c[0x0][0x45c] ;  /* 0x00011700ff0d7b82 */ /* 0x000e620000000800 */
[----:B0-----:R-:W-:-:S07]  /*00b0*/  ISETP.NE.U32.AND P0, PT, RZ, UR4, PT ;  /* 0x00000004ff007c0c */ /* 0x001fce000bf05070 */
[----:B------:R-:W0:Y:S01]  /*00c0*/  LDC R6, c[0x0][0x458] ;  /* 0x00011600ff067b82 */ /* 0x000e220000000800 */
[----:B------:R-:W-:-:S13]  /*00d0*/  ISETP.NE.AND.EX P0, PT, RZ, UR5, PT, P0 ;  /* 0x00000005ff007c0c */ /* 0x000fda000bf05300 */
[----:B------:R-:W4:Y:S01]  /*00e0*/  @P0 LDC.64 R8, c[0x0][0x3d0] ;  /* 0x0000f400ff080b82 */ /* 0x000f220000000a00 */
[----:B---3--:R-:W-:Y:S01]  /*00f0*/  LOP3.LUT R121, R0, 0x1f, RZ, 0xc0, !PT ;  /* 0x0000001f00797812 */ /* 0x008fe200078ec0ff */
[----:B-1----:R-:W-:-:S06]  /*0100*/  @P1 IMAD.MOV.U32 R7, RZ, RZ, R13 ;  /* 0x000000ffff071224 */ /* 0x002fcc00078e000d */
[----:B------:R-:W1:Y:S01]  /*0110*/  @P0 LDC.64 R10, c[0x0][0x438] ;  /* 0x00010e00ff0a0b82 */ /* 0x000e620000000a00 */
[----:B0-----:R0:W5:Y:S01]  /*0120*/  @P1 LDG.E.64 R4, desc[UR8][R6.64] ;  /* 0x0000000806041981 */ /* 0x001162000c1e1b00 */
[----:B----4-:R-:W-:-:S05]  /*0130*/  @P0 IMAD.WIDE.U32 R8, R121, 0x20, R8 ;  /* 0x0000002079080825 */ /* 0x010fca00078e0008 */
[----:B------:R3:W5:Y:S01]  /*0140*/  @P0 LDG.E.128 R116, desc[UR8][R8.64] ;  /* 0x0000000808740981 */ /* 0x000762000c1e1d00 */
        /* <DEDUP_REMOVED lines=12> */
[----:B------:R-:W1:Y:S08]  /*0210*/  S2UR UR5, SR_CTAID.X ;  /* 0x00000000000579c3 */ /* 0x000e700000002500 */
[----:B0-----:R-:W0:Y:S01]  /*0220*/  LDC R7, c[0x0][0x360] ;  /* 0x0000d800ff077b82 */ /* 0x001e220000000800 */
[----:B-1----:R-:W-:Y:S01]  /*0230*/  USHF.L.U32 UR4, UR5, 0x2, URZ ;  /* 0x0000000205047899 */ /* 0x002fe200080006ff */
[----:B--2---:R-:W-:-:S06]  /*0240*/  @P1 R2UR UR7, R3 ;  /* 0x00000000030712ca */ /* 0x004fcc00000e0000 */
[----:B------:R-:W1:Y:S01]  /*0250*/  @P1 LDC R3, c[0x0][0x460] ;  /* 0x00011800ff031b82 */ /* 0x000e620000000800 */
[----:B------:R-:W-:Y:S02]  /*0260*/  @P1 R2UR UR6, R2 ;  /* 0x00000000020612ca */ /* 0x000fe400000e0000 */
[--C-:B------:R-:W-:Y:S01]  /*0270*/  SHF.R.U32.HI R2, RZ, 0x5, R0.reuse ;  /* 0x00000005ff027819 */ /* 0x100fe20000011600 */
[----:B0-----:R-:W-:-:S03]  /*0280*/  IMAD R0, R7, UR5, R0 ;  /* 0x0000000507007c24 */ /* 0x001fc6000f8e0200 */
[----:B------:R-:W-:Y:S01]  /*0290*/  LOP3.LUT R2, R2, UR4, RZ, 0xfc, !PT ;  /* 0x0000000402027c12 */ /* 0x000fe2000f8efcff */
[----:B------:R-:W-:Y:S02]  /*02a0*/  UIADD3 UR14, UPT, UPT, UR7, -0x4498517b, URZ ;  /* 0xbb67ae85070e7890 */ /* 0x000fe4000fffe0ff */
[----:B------:R-:W-:-:S04]  /*02b0*/  UIADD3 UR16, UPT, UPT, UR7, 0x76cf5d0a, URZ ;  /* 0x76cf5d0a07107890 */ /* 0x000fc8000fffe0ff */
[----:B------:R-:W-:Y:S02]  /*02c0*/  UIADD3 UR13, UPT, UPT, UR6, -0x61c88647, URZ ;  /* 0x9e3779b9060d7890 */ /* 0x000fe4000fffe0ff */
[----:B------:R-:W-:Y:S02]  /*02d0*/  UIADD3 UR15, UPT, UPT, UR6, 0x3c6ef372, URZ ;  /* 0x3c6ef372060f7890 */ /* 0x000fe4000fffe0ff */
[----:B------:R-:W-:Y:S02]  /*02e0*/  UIADD3 UR17, UPT, UPT, UR6, -0x255992d5, URZ ;  /* 0xdaa66d2b06117890 */ /* 0x000fe4000fffe0ff */
[----:B------:R-:W-:Y:S01]  /*02f0*/  UIADD3 UR18, UPT, UPT, UR7, 0x32370b8f, URZ ;  /* 0x32370b8f07127890 */ /* 0x000fe2000fffe0ff */
[----:B---3--:R-:W-:Y:S11]  /*0300*/  @P0 BRA `(.L_x_4760) ;  /* 0x0000000000500947 */ /* 0x008ff60003800000 */
        /* <DEDUP_REMOVED lines=20> */
.L_x_4760:
[----:B------:R-:W0:Y:S01]  /*0450*/  LDCU UR4, c[0x0][0x384] ;  /* 0x00007080ff0477ac */ /* 0x000e220008000800 */
[----:B-1---5:R-:W-:Y:S01]  /*0460*/  @P1 IADD3 R6, P0, PT, R4, R3, RZ ;  /* 0x0000000304061210 */ /* 0x022fe20007f1e0ff */
[----:B------:R-:W-:-:S03]  /*0470*/  UIADD3 UR19, UPT, UPT, UR6, 0x78dde6e4, URZ ;  /* 0x78dde6e406137890 */ /* 0x000fc6000fffe0ff */
[----:B------:R-:W-:Y:S01]  /*0480*/  @P1 IADD3.X R13, PT, PT, RZ, R5, RZ, P0, !PT ;  /* 0x00000005ff0d1210 */ /* 0x000fe200007fe4ff */
[----:B------:R-:W-:Y:S02]  /*0490*/  UIADD3 UR20, UPT, UPT, UR7, -0x126145ec, URZ ;  /* 0xed9eba1407147890 */ /* 0x000fe4000fffe0ff */
[----:B------:R-:W-:Y:S01]  /*04a0*/  UIADD3 UR21, UPT, UPT, UR6, 0x1715609d, URZ ;  /* 0x1715609d06157890 */ /* 0x000fe2000fffe0ff */
[----:B------:R-:W-:Y:S01]  /*04b0*/  SHF.R.U64 R3, R6, 0x2, R13 ;  /* 0x0000000206037819 */ /* 0x000fe2000000120d */
[----:B------:R-:W-:Y:S02]  /*04c0*/  UIADD3 UR22, UPT, UPT, UR7, -0x56f99767, URZ ;  /* 0xa906689907167890 */ /* 0x000fe4000fffe0ff */
[----:B------:R-:W-:Y:S02]  /*04d0*/  UIADD3 UR23, UPT, UPT, UR6, -0x4ab325aa, URZ ;  /* 0xb54cda5606177890 */ /* 0x000fe4000fffe0ff */
[----:B------:R-:W-:Y:S02]  /*04e0*/  UIADD3 UR24, UPT, UPT, UR7, 0x646e171e, URZ ;  /* 0x646e171e07187890 */ /* 0x000fe4000fffe0ff */
[----:B------:R-:W-:Y:S01]  /*04f0*/  UIADD3 UR25, UPT, UPT, UR6, 0x5384540f, URZ ;  /* 0x5384540f06197890 */ /* 0x000fe2000fffe0ff */
[----:B0-----:R-:W-:Y:S01]  /*0500*/  ISETP.GE.AND P0, PT, R2, UR4, PT ;  /* 0x0000000402007c0c */ /* 0x001fe2000bf06270 */
[----:B------:R-:W-:-:S02]  /*0510*/  UIADD3 UR26, UPT, UPT, UR7, 0x1fd5c5a3, URZ ;  /* 0x1fd5c5a3071a7890 */ /* 0x000fc4000fffe0ff */
[----:B------:R-:W-:Y:S02]  /*0520*/  UIADD3 UR28, UPT, UPT, UR7, -0x24c28bd8, URZ ;  /* 0xdb3d7428071c7890 */ /* 0x000fe4000fffe0ff */
[----:B------:R-:W-:Y:S02]  /*0530*/  UIADD3 UR30, UPT, UPT, UR7, -0x695add53, URZ ;  /* 0x96a522ad071e7890 */ /* 0x000fe4000fffe0ff */
[----:B------:R-:W-:Y:S02]  /*0540*/  UIADD3 UR29, UPT, UPT, UR6, -0x700cb87f, URZ ;  /* 0x8ff34781061d7890 */ /* 0x000fe4000fffe0ff */
[----:B------:R-:W-:-:S04]  /*0550*/  UIADD3 UR27, UPT, UPT, UR6, -0xe443238, URZ ;  /* 0xf1bbcdc8061b7890 */ /* 0x000fc8000fffe0ff */
[----:B------:R-:W-:Y:S08]  /*0560*/  @P0 EXIT ;  /* 0x000000000000094d */ /* 0x000ff00003800000 */
[----:B------:R-:W-:Y:S01]  /*0570*/  IMAD.HI.U32 R5, R0, -0x326172a9, RZ ;  /* 0xcd9e8d5700057827 */ /* 0x000fe200078e00ff */
[----:B------:R-:W-:Y:S01]  /*0580*/  SHF.R.U32.HI R4, RZ, 0x2, R13 ;  /* 0x00000002ff047819 */ /* 0x000fe2000001160d */
[----:B------:R-:W0:Y:S01]  /*0590*/  LDCU.64 UR4, c[0x0][0x398] ;  /* 0x00007300ff0477ac */ /* 0x000e220008000a00 */
[----:B------:R-:W-:Y:S01]  /*05a0*/  BSSY B0, `(.L_x_4761) ;  /* 0x00018e1000007945 */ /* 0x000fe20003800000 */
[C---:B------:R-:W-:Y:S01]  /*05b0*/  IMAD.HI.U32 R7, R3.reuse, -0x2daee0ad, RZ ;  /* 0xd2511f5303077827 */ /* 0x040fe200078e00ff */
[----:B------:R-:W-:Y:S01]  /*05c0*/  LOP3.LUT R5, R4, UR6, R5, 0x96, !PT ;  /* 0x0000000604057c12 */ /* 0x000fe2000f8e9605 */
[----:B------:R-:W1:Y:S01]  /*05d0*/  LDCU UR31, c[0x0][0x404] ;  /* 0x00008080ff1f77ac */ /* 0x000e620008000800 */
[----:B------:R-:W-:Y:S01]  /*05e0*/  LOP3.LUT R93, R6, 0x3, RZ, 0xc0, !PT ;  /* 0x00000003065d7812 */ /* 0x000fe200078ec0ff */
[----:B------:R-:W-:Y:S01]  /*05f0*/  IMAD R11, R3, -0x2daee0ad, RZ ;  /* 0xd2511f53030b7824 */ /* 0x000fe200078e02ff */
[----:B------:R-:W-:Y:S01]  /*0600*/  LOP3.LUT R7, R7, UR7, RZ, 0x3c, !PT ;  /* 0x0000000707077c12 */ /* 0x000fe2000f8e3cff */
[----:B------:R-:W-:Y:S01]  /*0610*/  IMAD.HI.U32 R10, R5, -0x2daee0ad, RZ ;  /* 0xd2511f53050a7827 */ /* 0x000fe200078e00ff */
[----:B------:R-:W2:Y:S03]  /*0620*/  LDCU UR32, c[0x0][0x408] ;  /* 0x00008100ff2077ac */ /* 0x000ea60008000800 */
[----:B------:R-:W-:Y:S01]  /*0630*/  IMAD R9, R0, -0x326172a9, RZ ;  /* 0xcd9e8d5700097824 */ /* 0x000fe200078e02ff */
[----:B------:R-:W-:Y:S01]  /*0640*/  LOP3.LUT R10, R11, UR14, R10, 0x96, !PT ;  /* 0x0000000e0b0a7c12 */ /* 0x000fe2000f8e960a */
[C---:B------:R-:W-:Y:S01]  /*0650*/  IMAD.HI.U32 R8, R7.reuse, -0x326172a9, RZ ;  /* 0xcd9e8d5707087827 */ /* 0x040fe200078e00ff */
[----:B------:R-:W3:Y:S03]  /*0660*/  LDCU UR12, c[0x0][0x448] ;  /* 0x00008900ff0c77ac */ /* 0x000ee60008000800 */
[----:B------:R-:W-:Y:S01]  /*0670*/  IMAD R12, R7, -0x326172a9, RZ ;  /* 0xcd9e8d57070c7824 */ /* 0x000fe200078e02ff */
[----:B------:R-:W-:Y:S01]  /*0680*/  LOP3.LUT R8, R9, UR13, R8, 0x96, !PT ;  /* 0x0000000d09087c12 */ /* 0x000fe2000f8e9608 */
[----:B------:R-:W-:Y:S01]  /*0690*/  IMAD.HI.U32 R7, R10, -0x326172a9, RZ ;  /* 0xcd9e8d570a077827 */ /* 0x000fe200078e00ff */
[----:B0-----:R-:W-:Y:S01]  /*06a0*/  UISETP.NE.U32.AND UP0, UPT, UR4, URZ, UPT ;  /* 0x000000ff0400728c */ /* 0x001fe2000bf05070 */
[----:B------:R-:W0:Y:S02]  /*06b0*/  LDCU.U8 UR4, c[0x0][0x410] ;  /* 0x00008200ff0477ac */ /* 0x000e240008000000 */
[----:B------:R-:W-:Y:S01]  /*06c0*/  IMAD R14, R5, -0x2daee0ad, RZ ;  /* 0xd2511f53050e7824 */ /* 0x000fe200078e02ff */
[----:B------:R-:W-:Y:S01]  /*06d0*/  LOP3.LUT R7, R12, UR15, R7, 0x96, !PT ;  /* 0x0000000f0c077c12 */ /* 0x000fe2000f8e9607 */
[C---:B------:R-:W-:Y:S01]  /*06e0*/  IMAD.HI.U32 R5, R8.reuse, -0x2daee0ad, RZ ;  /* 0xd2511f5308057827 */ /* 0x040fe200078e00ff */
[----:B------:R-:W-:Y:S01]  /*06f0*/  UISETP.NE.AND.EX UP0, UPT, UR5, URZ, UPT, UP0 ;  /* 0x000000ff0500728c */ /* 0x000fe2000bf05300 */
[----:B------:R-:W4:Y:S02]  /*0700*/  LDCU UR5, c[0x0][0x388] ;  /* 0x00007100ff0577ac */ /* 0x000f240008000800 */
[----:B------:R-:W-:Y:S01]  /*0710*/  IMAD R12, R8, -0x2daee0ad, RZ ;  /* 0xd2511f53080c7824 */ /* 0x000fe200078e02ff */
[----:B------:R-:W-:Y:S01]  /*0720*/  LOP3.LUT R5, R14, UR16, R5, 0x96, !PT ;  /* 0x000000100e057c12 */ /* 0x000fe2000f8e9605 */
[----:B------:R-:W-:Y:S01]  /*0730*/  IMAD.HI.U32 R11, R7, -0x2daee0ad, RZ ;  /* 0xd2511f53070b7827 */ /* 0x000fe200078e00ff */
[----:B------:R-:W-:Y:S01]  /*0740*/  PLOP3.LUT P0, PT, PT, PT, UP0, 0x80, 0x8 ;  /* 0x000000000008781c */ /* 0x000fe20003f0f008 */
[----:B------:R-:W1:Y:S02]  /*0750*/  LDCU.64 UR10, c[0x0][0x3a0] ;  /* 0x00007400ff0a77ac */ /* 0x000e640008000a00 */
[----:B------:R-:W-:Y:S01]  /*0760*/  IMAD R9, R10, -0x326172a9, RZ ;  /* 0xcd9e8d570a097824 */ /* 0x000fe200078e02ff */
[----:B------:R-:W-:Y:S01]  /*0770*/  LOP3.LUT R11, R12, UR18, R11, 0x96, !PT ;  /* 0x000000120c0b7c12 */ /* 0x000fe2000f8e960b */
[----:B------:R-:W-:Y:S01]  /*0780*/  IMAD.HI.U32 R8, R5, -0x326172a9, RZ ;  /* 0xcd9e8d5705087827 */ /* 0x000fe200078e00ff */
[----:B0-----:R-:W-:-:S03]  /*0790*/  UISETP.NE.AND UP0, UPT, UR4, URZ, UPT ;  /* 0x000000ff0400728c */ /* 0x001fc6000bf05270 */
        /* <DEDUP_REMOVED lines=36> */
[----:B------:R-:W-:Y:S01]  /*09e0*/  IMAD.MOV.U32 R5, RZ, RZ, RZ ;  /* 0x000000ffff057224 */ /* 0x000fe200078e00ff */
[----:B------:R-:W-:Y:S01]  /*09f0*/  LOP3.LUT R73, R10, UR29, R73, 0x96, !PT ;  /* 0x0000001d0a497c12 */ /* 0x000fe2000f8e9649 */
[----:B------:R-:W-:Y:S02]  /*0a00*/  IMAD R61, R12, -0x2daee0ad, RZ ;  /* 0xd2511f530c3d7824 */ /* 0x000fe400078e02ff */
[----:B-1234-:R-:W-:-:S07]  /*0a10*/  IMAD R80, R7, -0x326172a9, RZ ;  /* 0xcd9e8d5707507824 */ /* 0x01efce00078e02ff */
.L_x_5132:
        /* <DEDUP_REMOVED lines=44> */
.L_x_4765:
        /* <DEDUP_REMOVED lines=13> */
.L_x_4767:
[----:B------:R-:W-:Y:S05]  /*0db0*/  BSYNC.RECONVERGENT B2 ;  /* 0x0000000000027941 */ /* 0x000fea0003800200 */
.L_x_4766:
        /* <DEDUP_REMOVED lines=41> */
.L_x_4764:
[----:B------:R-:W-:Y:S05]  /*1050*/  BSYNC.RECONVERGENT B1 ;  /* 0x0000000000017941 */ /* 0x000fea0003800200 */
.L_x_4763:
[----:B------:R-:W-:Y:S01]  /*1060*/  I2FP.F32.U32 R7, R7 ;  /* 0x0000000700077245 */ /* 0x000fe20000201000 */
[C---:B-----5:R-:W-:Y:S01]  /*1070*/  IMAD.U32 R17, R48.reuse, 0x10000, RZ ;  /* 0x0001000030117824 */ /* 0x060fe200078e00ff */
[----:B------:R-:W-:Y:S01]  /*1080*/  ISETP.NE.AND P2, PT, R19, 0x1, PT ;  /* 0x000000011300780c */ /* 0x000fe20003f45270 */
[----:B------:R-:W-:Y:S01]  /*1090*/  IMAD.U32 R20, RZ, RZ, UR32 ;  /* 0x00000020ff147e24 */ /* 0x000fe2000f8e00ff */
[----:B------:R-:W-:Y:S01]  /*10a0*/  BSSY.RECONVERGENT B1, `(.L_x_4768) ;  /* 0x000004f000017945 */ /* 0x000fe20003800200 */
[----:B------:R-:W-:Y:S01]  /*10b0*/  FFMA.FTZ R52, R7, R120, 1.1641532182693481445e-10 ;  /* 0x2f00000007347423 */ /* 0x000fe20000010078 */
[----:B------:R-:W-:Y:S02]  /*10c0*/  IMAD.U32 R21, RZ, RZ, UR31 ;  /* 0x0000001fff157e24 */ /* 0x000fe4000f8e00ff */
[----:B------:R-:W-:Y:S01]  /*10d0*/  FMUL.FTZ R17, R17, R20 ;  /* 0x0000001411117220 */ /* 0x000fe20000410000 */
[----:B------:R-:W-:Y:S01]  /*10e0*/  PRMT R48, R48, 0x7632, R48 ;  /* 0x0000763230307816 */ /* 0x000fe20000000030 */
[----:B------:R-:W-:Y:S01]  /*10f0*/  IMAD.MOV.U32 R23, RZ, RZ, 0x2 ;  /* 0x00000002ff177424 */ /* 0x000fe200078e00ff */
[----:B------:R-:W-:-:S02]  /*1100*/  FSETP.GTU.FTZ.AND P0, PT, R52, R21, PT ;  /* 0x000000153400720b */ /* 0x000fc40003f1c000 */
[----:B------:R-:W-:Y:S02]  /*1110*/  @P1 SHF.L.U32 R52, R24, 0x10, RZ ;  /* 0x0000001018341819 */ /* 0x000fe400000006ff */
        /* <DEDUP_REMOVED lines=15> */
.L_x_4770:
        /* <DEDUP_REMOVED lines=13> */
.L_x_4772:
[----:B------:R-:W-:Y:S05]  /*12e0*/  BSYNC.RECONVERGENT B2 ;  /* 0x0000000000027941 */ /* 0x000fea0003800200 */
.L_x_4771:
        /* <DEDUP_REMOVED lines=42> */
.L_x_4769:
[----:B------:R-:W-:Y:S05]  /*1590*/  BSYNC.RECONVERGENT B1 ;  /* 0x0000000000017941 */ /* 0x000fea0003800200 */
.L_x_4768:
[----:B------:R-:W-:Y:S01]  /*15a0*/  I2FP.F32.U32 R17, R17 ;  /* 0x0000001100117245 */ /* 0x000fe20000201000 */
[----:B------:R-:W-:Y:S01]  /*15b0*/  IMAD.U32 R19, R48, 0x10000, RZ ;  /* 0x0001000030137824 */ /* 0x000fe200078e00ff */
[----:B------:R-:W-:Y:S01]  /*15c0*/  ISETP.NE.AND P2, PT, R23, 0x1, PT ;  /* 0x000000011700780c */ /* 0x000fe20003f45270 */
[----:B------:R-:W-:Y:S01]  /*15d0*/  @P1 IMAD.U32 R18, R18, 0x10000, RZ ;  /* 0x0001000012121824 */ /* 0x000fe200078e00ff */
        /* <DEDUP_REMOVED lines=20> */
.L_x_4775:
        /* <DEDUP_REMOVED lines=13> */
.L_x_4777:
[----:B------:R-:W-:Y:S05]  /*17f0*/  BSYNC.RECONVERGENT B2 ;  /* 0x0000000000027941 */ /* 0x000fea0003800200 */
.L_x_4776:
        /* <DEDUP_REMOVED lines=42> */
.L_x_4774:
[----:B------:R-:W-:Y:S05]  /*1aa0*/  BSYNC.RECONVERGENT B1 ;  /* 0x0000000000017941 */ /* 0x000fea0003800200 */
.L_x_4773:
        /* <DEDUP_REMOVED lines=12> */
[--C-:B------:R-:W-:Y:S01]  /*1b70*/  @P1 FADD.FTZ R18, R18, R17.reuse ;  /* 0x0000001112121221 */ /* 0x100fe20000010000 */
[----:B------:R-:W-:Y:S02]  /*1b80*/  PRMT R17, R49, 0x7632, R17 ;  /* 0x0000763231117816 */ /* 0x000fe40000000011 */
[----:B------:R-:W-:Y:S02]  /*1b90*/  P2R R56, PR, RZ, 0x1 ;  /* 0x00000001ff387803 */ /* 0x000fe40000000000 */
        /* <DEDUP_REMOVED lines=10> */
.L_x_4780:
        /* <DEDUP_REMOVED lines=13> */
.L_x_4782:
[----:B------:R-:W-:Y:S05]  /*1d10*/  BSYNC.RECONVERGENT B2 ;  /* 0x0000000000027941 */ /* 0x000fea0003800200 */
.L_x_4781:
        /* <DEDUP_REMOVED lines=43> */
.L_x_4779:
[----:B------:R-:W-:Y:S05]  /*1fd0*/  BSYNC.RECONVERGENT B1 ;  /* 0x0000000000017941 */ /* 0x000fea0003800200 */
.L_x_4778:
        /* <DEDUP_REMOVED lines=8> */
[----:B------:R-:W-:-:S03]  /*2060*/  HFMA2 R52, -RZ, RZ, 0, 1.1920928955078125e-07 ;  /* 0x00000002ff347431 */ /* 0x000fc600000001ff */
        /* <DEDUP_REMOVED lines=14> */
.L_x_4785:
        /* <DEDUP_REMOVED lines=13> */
.L_x_4787:
[----:B------:R-:W-:Y:S05]  /*2220*/  BSYNC.RECONVERGENT B2 ;  /* 0x0000000000027941 */ /* 0x000fea0003800200 */
.L_x_4786:
        /* <DEDUP_REMOVED lines=43> */
.L_x_4784:
[----:B------:R-:W-:Y:S05]  /*24e0*/  BSYNC.RECONVERGENT B1 ;  /* 0x0000000000017941 */ /* 0x000fea0003800200 */
.L_x_4783:
[----:B------:R-:W-:Y:S01]  /*24f0*/  I2FP.F32.U32 R23, R16 ;  /* 0x0000001000177245 */ /* 0x000fe20000201000 */
[----:B------:R-:W-:Y:S01]  /*2500*/  IMAD.U32 R63, R50, 0x10000, RZ ;  /* 0x00010000323f7824 */ /* 0x000fe200078e00ff */
[----:B------:R-:W-:Y:S01]  /*2510*/  ISETP.NE.AND P0, PT, R52, 0x1, PT ;  /* 0x000000013400780c */ /* 0x000fe20003f05270 */
[----:B------:R-:W-:Y:S01]  /*2520*/  BSSY.RECONVERGENT B1, `(.L_x_4788) ;  /* 0x000004e000017945 */ /* 0x000fe20003800200 */
[----:B------:R-:W-:Y:S02]  /*2530*/  IMAD.MOV.U32 R64, RZ, RZ, 0x2 ;  /* 0x00000002ff407424 */ /* 0x000fe400078e00ff */
[----:B------:R-:W-:Y:S01]  /*2540*/  FFMA.FTZ R16, R23, R120, 1.1641532182693481445e-10 ;  /* 0x2f00000017107423 */ /* 0x000fe20000010078 */
[----:B------:R-:W-:Y:S01]  /*2550*/  FMUL.FTZ R63, R63, R20 ;  /* 0x000000143f3f7220 */ /* 0x000fe20000410000 */
[----:B------:R-:W-:-:S03]  /*2560*/  @P1 IMAD.U32 R23, R26, 0x10000, RZ ;  /* 0x000100001a171824 */ /* 0x000fc600078e00ff */
[----:B------:R-:W-:-:S04]  /*2570*/  FSETP.GTU.FTZ.AND P3, PT, R16, R21, PT ;  /* 0x000000151000720b */ /* 0x000fc80003f7c000 */
[----:B------:R-:W-:Y:S02]  /*2580*/  FSEL R16, R63, RZ, !P3 ;  /* 0x000000ff3f107208 */ /* 0x000fe40005800000 */
[----:B------:R-:W-:-:S03]  /*2590*/  PLOP3.LUT P3, PT, P3, PT, PT, 0x8, 0x80 ;  /* 0x000000000080781c */ /* 0x000fc60001f6e170 */
[--C-:B------:R-:W-:Y:S01]  /*25a0*/  @P1 FADD.FTZ R16, R16, R23.reuse ;  /* 0x0000001710101221 */ /* 0x100fe20000010000 */
[----:B------:R-:W-:Y:S02]  /*25b0*/  PRMT R23, R50, 0x7632, R23 ;  /* 0x0000763232177816 */ /* 0x000fe40000000017 */
        /* <DEDUP_REMOVED lines=11> */
.L_x_4790:
        /* <DEDUP_REMOVED lines=13> */
.L_x_4792:
[----:B------:R-:W-:Y:S05]  /*2740*/  BSYNC.RECONVERGENT B2 ;  /* 0x0000000000027941 */ /* 0x000fea0003800200 */
.L_x_4791:
        /* <DEDUP_REMOVED lines=43> */
.L_x_4789:
[----:B------:R-:W-:Y:S05]  /*2a00*/  BSYNC.RECONVERGENT B1 ;  /* 0x0000000000017941 */ /* 0x000fea0003800200 */
.L_x_4788:
        /* <DEDUP_REMOVED lines=23> */
.L_x_4795:
        /* <DEDUP_REMOVED lines=13> */
.L_x_4797:
[----:B------:R-:W-:Y:S05]  /*2c50*/  BSYNC.RECONVERGENT B2 ;  /* 0x0000000000027941 */ /* 0x000fea0003800200 */
.L_x_4796:
        /* <DEDUP_REMOVED lines=43> */
.L_x_4794:
[----:B------:R-:W-:Y:S05]  /*2f10*/  BSYNC.RECONVERGENT B1 ;  /* 0x0000000000017941 */ /* 0x000fea0003800200 */
.L_x_4793:
        /* <DEDUP_REMOVED lines=8> */
[----:B------:R-:W-:Y:S02]  /*2fa0*/  FSETP.GTU.FTZ.AND P4, PT, R52, R21, PT ;  /* 0x000000153400720b */ /* 0x000fe40003f9c000 */
[----:B------:R-:W-:Y:S02]  /*2fb0*/  PRMT R52, R51, 0x7632, R52 ;  /* 0x0000763233347816 */ /* 0x000fe40000000034 */
        /* <DEDUP_REMOVED lines=14> */
.L_x_4800:
        /* <DEDUP_REMOVED lines=13> */
.L_x_4802:
[----:B------:R-:W-:Y:S05]  /*3170*/  BSYNC.RECONVERGENT B2 ;  /* 0x0000000000027941 */ /* 0x000fea0003800200 */
.L_x_4801:
        /* <DEDUP_REMOVED lines=43> */
.L_x_4799:
[----:B------:R-:W-:Y:S05]  /*3430*/  BSYNC.RECONVERGENT B1 ;  /* 0x0000000000017941 */ /* 0x000fea0003800200 */
.L_x_4798:
        /* <DEDUP_REMOVED lines=15> */
.L_x_4762:
        /* <DEDUP_REMOVED lines=9> */
[----:B------:R-:W-:Y:S01]  /*35c0*/  @!P0 IMAD.MOV.U32 R10, RZ, RZ, 0x3 ;  /* 0x00000003ff0a8424 */ /* 0x000fe200078e00ff */
[----:B------:R-:W-:Y:S01]  /*35d0*/  @!P0 MOV R54, R61 ;  /* 0x0000003d00368202 */ /* 0x000fe20000000f00 */
[----:B------:R-:W-:Y:S01]  /*35e0*/  @!P0 IMAD.MOV.U32 R7, RZ, RZ, R72 ;  /* 0x000000ffff078224 */ /* 0x000fe200078e0048 */
[----:B------:R-:W-:Y:S01]  /*35f0*/  @P0 MOV R7, R73 ;  /* 0x0000004900070202 */ /* 0x000fe20000000f00 */
[----:B------:R-:W-:Y:S02]  /*3600*/  @P0 VIADD R10, R93, 0x1 ;  /* 0x000000015d0a0836 */ /* 0x000fe40000000000 */
[----:B------:R-:W-:Y:S01]  /*3610*/  @P0 IMAD.MOV.U32 R54, RZ, RZ, R61 ;  /* 0x000000ffff360224 */ /* 0x000fe200078e003d */
[----:B------:R-:W-:Y:S06]  /*3620*/  BRA `(.L_x_4805) ;  /* 0x0000000000dc7947 */ /* 0x000fec0003800000 */
.L_x_4806:
        /* <DEDUP_REMOVED lines=13> */
.L_x_4808:
[----:B------:R-:W-:Y:S05]  /*3700*/  BSYNC.RECONVERGENT B2 ;  /* 0x0000000000027941 */ /* 0x000fea0003800200 */
.L_x_4807:
        /* <DEDUP_REMOVED lines=41> */
.L_x_4805:
[----:B------:R-:W-:Y:S05]  /*39a0*/  BSYNC.RECONVERGENT B1 ;  /* 0x0000000000017941 */ /* 0x000fea0003800200 */
.L_x_4804:
[----:B------:R-:W-:Y:S01]  /*39b0*/  I2FP.F32.U32 R7, R7 ;  /* 0x0000000700077245 */ /* 0x000fe20000201000 */
[----:B------:R-:W-:Y:S01]  /*39c0*/  IMAD.U32 R21, RZ, RZ, UR31 ;  /* 0x0000001fff157e24 */ /* 0x000fe2000f8e00ff */
[----:B------:R-:W-:Y:S01]  /*39d0*/  ISETP.NE.AND P2, PT, R10, 0x1, PT ;  /* 0x000000010a00780c */ /* 0x000fe20003f45270 */
[----:B------:R-:W-:Y:S01]  /*39e0*/  BSSY.RECONVERGENT B1, `(.L_x_4809) ;  /* 0x000004d000017945 */ /* 0x000fe20003800200 */
[----:B------:R-:W-:Y:S01]  /*39f0*/  MOV R20, UR32 ;  /* 0x0000002000147c02 */ /* 0x000fe20008000f00 */
[----:B------:R-:W-:Y:S01]  /*3a00*/  FFMA.FTZ R8, R7, R120, 1.1641532182693481445e-10 ;  /* 0x2f00000007087423 */ /* 0x000fe20000010078 */
[C---:B-----5:R-:W-:Y:S01]  /*3a10*/  IMAD.U32 R7, R48.reuse, 0x10000, RZ ;  /* 0x0001000030077824 */ /* 0x060fe200078e00ff */
[----:B------:R-:W-:Y:S01]  /*3a20*/  PRMT R9, R48, 0x7632, R9 ;  /* 0x0000763230097816 */ /* 0x000fe20000000009 */
[----:B------:R-:W-:Y:S02]  /*3a30*/  IMAD.MOV.U32 R12, RZ, RZ, 0x2 ;  /* 0x00000002ff0c7424 */ /* 0x000fe400078e00ff */
[----:B------:R-:W-:Y:S01]  /*3a40*/  FSETP.GTU.FTZ.AND P0, PT, R8, R21, PT ;  /* 0x000000150800720b */ /* 0x000fe20003f1c000 */
[----:B------:R-:W-:Y:S01]  /*3a50*/  FMUL.FTZ R7, R7, R20 ;  /* 0x0000001407077220 */ /* 0x000fe20000410000 */
[----:B------:R-:W-:-:S02]  /*3a60*/  IMAD.MOV.U32 R8, RZ, RZ, R80 ;  /* 0x000000ffff087224 */ /* 0x000fc400078e0050 */
        /* <DEDUP_REMOVED lines=12> */
.L_x_4811:
        /* <DEDUP_REMOVED lines=13> */
.L_x_4813:
[----:B------:R-:W-:Y:S05]  /*3c00*/  BSYNC.RECONVERGENT B2 ;  /* 0x0000000000027941 */ /* 0x000fea0003800200 */
.L_x_4812:
        /* <DEDUP_REMOVED lines=41> */
[----:B------:R-:W-:-:S07]  /*3ea0*/  LOP3.LUT R72, R72, UR30, R11, 0x96, !PT ;  /* 0x0000001e48487c12 */ /* 0x000fce000f8e960b */
.L_x_4810:
[----:B------:R-:W-:Y:S05]  /*3eb0*/  BSYNC.RECONVERGENT B1 ;  /* 0x0000000000017941 */ /* 0x000fea0003800200 */
.L_x_4809:
[----:B------:R-:W-:Y:S01]  /*3ec0*/  I2FP.F32.U32 R11, R8 ;  /* 0x00000008000b7245 */ /* 0x000fe20000201000 */
[----:B------:R-:W-:Y:S01]  /*3ed0*/  IMAD.U32 R13, R28, 0x10000, RZ ;  /* 0x000100001c0d7824 */ /* 0x000fe200078e00ff */
[----:B------:R-:W-:Y:S01]  /*3ee0*/  ISETP.NE.AND P2, PT, R12, 0x1, PT ;  /* 0x000000010c00780c */ /* 0x000fe20003f45270 */
[----:B------:R-:W-:Y:S02]  /*3ef0*/  BSSY.RECONVERGENT B1, `(.L_x_4814) ;  /* 0x000004e000017945 */ /* 0x000fe40003800200 */
[----:B------:R-:W-:Y:S01]  /*3f00*/  FFMA.FTZ R8, R11, R120, 1.1641532182693481445e-10 ;  /* 0x2f0000000b087423 */ /* 0x000fe20000010078 */
[----:B------:R-:W-:Y:S01]  /*3f10*/  FMUL.FTZ R13, R13, R20 ;  /* 0x000000140d0d7220 */ /* 0x000fe20000410000 */
[----:B------:R-:W-:-:S03]  /*3f20*/  @P1 IMAD.U32 R11, R24, 0x10000, RZ ;  /* 0x00010000180b1824 */ /* 0x000fc600078e00ff */
[----:B------:R-:W-:-:S04]  /*3f30*/  FSETP.GTU.FTZ.AND P0, PT, R8, R21, PT ;  /* 0x000000150800720b */ /* 0x000fc80003f1c000 */
[----:B------:R-:W-:Y:S02]  /*3f40*/  FSEL R8, R13, RZ, !P0 ;  /* 0x000000ff0d087208 */ /* 0x000fe40004000000 */
[----:B------:R-:W-:-:S03]  /*3f50*/  MOV R13, 0x2 ;  /* 0x00000002000d7802 */ /* 0x000fc60000000f00 */
[----:B------:R-:W-:-:S04]  /*3f60*/  FADD.FTZ R8, R7, R8 ;  /* 0x0000000807087221 */ /* 0x000fc80000010000 */
[--C-:B------:R-:W-:Y:S01]  /*3f70*/  @P1 FADD.FTZ R7, R11, R8.reuse ;  /* 0x000000080b071221 */ /* 0x100fe20000010000 */
[----:B------:R-:W-:Y:S01]  /*3f80*/  @!P1 IMAD.MOV.U32 R7, RZ, RZ, R8 ;  /* 0x000000ffff079224 */ /* 0x000fe200078e0008 */
[----:B------:R-:W-:Y:S01]  /*3f90*/  SEL R8, RZ, 0x1, P0 ;  /* 0x00000001ff087807 */ /* 0x000fe20000000000 */
        /* <DEDUP_REMOVED lines=11> */
.L_x_4816:
        /* <DEDUP_REMOVED lines=13> */
.L_x_4818:
[----:B------:R-:W-:Y:S05]  /*4120*/  BSYNC.RECONVERGENT B2 ;  /* 0x0000000000027941 */ /* 0x000fea0003800200 */
.L_x_4817:
        /* <DEDUP_REMOVED lines=40> */
[----:B------:R-:W-:Y:S02]  /*43b0*/  IMAD.MOV.U32 R11, RZ, RZ, R54 ;  /* 0x000000ffff0b7224 */ /* 0x000fe400078e0036 */
[----:B------:R-:W-:-:S07]  /*43c0*/  IMAD.MOV.U32 R54, RZ, RZ, R10 ;  /* 0x000000ffff367224 */ /* 0x000fce00078e000a */
.L_x_4815:
[----:B------:R-:W-:Y:S05]  /*43d0*/  BSYNC.RECONVERGENT B1 ;  /* 0x0000000000017941 */ /* 0x000fea0003800200 */
.L_x_4814:
        /* <DEDUP_REMOVED lines=21> */
.L_x_4821:
        /* <DEDUP_REMOVED lines=13> */
.L_x_4823:
[----:B------:R-:W-:Y:S05]  /*4600*/  BSYNC.RECONVERGENT B2 ;  /* 0x0000000000027941 */ /* 0x000fea0003800200 */
.L_x_4822:
        /* <DEDUP_REMOVED lines=42> */
.L_x_4820:
[----:B------:R-:W-:Y:S05]  /*48b0*/  BSYNC.RECONVERGENT B1 ;  /* 0x0000000000017941 */ /* 0x000fea0003800200 */
.L_x_4819:
[----:B------:R-:W-:Y:S01]  /*48c0*/  I2FP.F32.U32 R11, R11 ;  /* 0x0000000b000b7245 */ /* 0x000fe20000201000 */
[----:B------:R-:W-:Y:S01]  /*48d0*/  IMAD.U32 R19, R19, 0x10000, RZ ;  /* 0x0001000013137824 */ /* 0x000fe200078e00ff */
[----:B------:R-:W-:Y:S01]  /*48e0*/  ISETP.NE.AND P2, PT, R12, 0x1, PT ;  /* 0x000000010c00780c */ /* 0x000fe20003f45270 */
[----:B------:R-:W-:Y:S01]  /*48f0*/  @P1 IMAD.U32 R18, R18, 0x10000, RZ ;  /* 0x0001000012121824 */ /* 0x000fe200078e00ff */
[----:B------:R-:W-:Y:S01]  /*4900*/  BSSY.RECONVERGENT B1, `(.L_x_4824) ;  /* 0x000004d000017945 */ /* 0x000fe20003800200 */
[----:B------:R-:W-:Y:S01]  /*4910*/  FFMA.FTZ R10, R11, R120, 1.1641532182693481445e-10 ;  /* 0x2f0000000b0a7423 */ /* 0x000fe20000010078 */
[----:B------:R-:W-:Y:S01]  /*4920*/  FMUL.FTZ R19, R19, R20 ;  /* 0x0000001413137220 */ /* 0x000fe20000410000 */
[----:B------:R-:W-:Y:S01]  /*4930*/  MOV R13, 0x2 ;  /* 0x00000002000d7802 */ /* 0x000fe20000000f00 */
[----:B------:R-:W-:Y:S02]  /*4940*/  IMAD.MOV.U32 R11, RZ, RZ, R80 ;  /* 0x000000ffff0b7224 */ /* 0x000fe400078e0050 */
        /* <DEDUP_REMOVED lines=16> */
.L_x_4826:
        /* <DEDUP_REMOVED lines=13> */
.L_x_4828:
[----:B------:R-:W-:Y:S05]  /*4b20*/  BSYNC.RECONVERGENT B2 ;  /* 0x0000000000027941 */ /* 0x000fea0003800200 */
.L_x_4827:
        /* <DEDUP_REMOVED lines=42> */
.L_x_4825:
[----:B------:R-:W-:Y:S05]  /*4dd0*/  BSYNC.RECONVERGENT B1 ;  /* 0x0000000000017941 */ /* 0x000fea0003800200 */
.L_x_4824:
[----:B------:R-:W-:Y:S01]  /*4de0*/  I2FP.F32.U32 R11, R11 ;  /* 0x0000000b000b7245 */ /* 0x000fe20000201000 */
[----:B------:R-:W-:Y:S01]  /*4df0*/  BSSY.RECONVERGENT B1, `(.L_x_4829) ;  /* 0x000004d000017945 */ /* 0x000fe20003800200 */
[----:B------:R-:W-:Y:S01]  /*4e00*/  ISETP.NE.AND P2, PT, R13, 0x1, PT ;  /* 0x000000010d00780c */ /* 0x000fe20003f45270 */
[----:B------:R-:W-:Y:S02]  /*4e10*/  IMAD.MOV.U32 R14, RZ, RZ, 0x2 ;  /* 0x00000002ff0e7424 */ /* 0x000fe400078e00ff */
[----:B------:R-:W-:Y:S01]  /*4e20*/  FFMA.FTZ R10, R11, R120, 1.1641532182693481445e-10 ;  /* 0x2f0000000b0a7423 */ /* 0x000fe20000010078 */
[C---:B------:R-:W-:Y:S02]  /*4e30*/  SHF.L.U32 R11, R49.reuse, 0x10, RZ ;  /* 0x00000010310b7819 */ /* 0x040fe400000006ff */
[----:B------:R-:W-:Y:S02]  /*4e40*/  PRMT R49, R49, 0x7632, R49 ;  /* 0x0000763231317816 */ /* 0x000fe40000000031 */
        /* <DEDUP_REMOVED lines=15> */
.L_x_4831:
        /* <DEDUP_REMOVED lines=13> */
.L_x_4833:
[----:B------:R-:W-:Y:S05]  /*5010*/  BSYNC.RECONVERGENT B2 ;  /* 0x0000000000027941 */ /* 0x000fea0003800200 */
.L_x_4832:
        /* <DEDUP_REMOVED lines=42> */
.L_x_4830:
[----:B------:R-:W-:Y:S05]  /*52c0*/  BSYNC.RECONVERGENT B1 ;  /* 0x0000000000017941 */ /* 0x000fea0003800200 */
.L_x_4829:
[----:B------:R-:W-:Y:S01]  /*52d0*/  I2FP.F32.U32 R11, R11 ;  /* 0x0000000b000b7245 */ /* 0x000fe20000201000 */
[----:B------:R-:W-:Y:S01]  /*52e0*/  IMAD.U32 R13, R29, 0x10000, RZ ;  /* 0x000100001d0d7824 */ /* 0x000fe200078e00ff */
[----:B------:R-:W-:Y:S01]  /*52f0*/  ISETP.NE.AND P2, PT, R14, 0x1, PT ;  /* 0x000000010e00780c */ /* 0x000fe20003f45270 */
[----:B------:R-:W-:Y:S01]  /*5300*/  BSSY.RECONVERGENT B1, `(.L_x_4834) ;  /* 0x000004e000017945 */ /* 0x000fe20003800200 */
[----:B------:R-:W-:Y:S01]  /*5310*/  MOV R15, 0x2 ;  /* 0x00000002000f7802 */ /* 0x000fe20000000f00 */
[----:B------:R-:W-:Y:S01]  /*5320*/  FFMA.FTZ R12, R11, R120, 1.1641532182693481445e-10 ;  /* 0x2f0000000b0c7423 */ /* 0x000fe20000010078 */
[----:B------:R-:W-:Y:S01]  /*5330*/  FMUL.FTZ R13, R13, R20 ;  /* 0x000000140d0d7220 */ /* 0x000fe20000410000 */
[----:B------:R-:W-:-:S03]  /*5340*/  @P1 IMAD.U32 R11, R25, 0x10000, RZ ;  /* 0x00010000190b1824 */ /* 0x000fc600078e00ff */
[----:B------:R-:W-:-:S04]  /*5350*/  FSETP.GTU.FTZ.AND P0, PT, R12, R21, PT ;  /* 0x000000150c00720b */ /* 0x000fc80003f1c000 */
[----:B------:R-:W-:-:S05]  /*5360*/  FSEL R13, R13, RZ, !P0 ;  /* 0x000000ff0d0d7208 */ /* 0x000fca0004000000 */
        /* <DEDUP_REMOVED lines=15> */
.L_x_4836:
        /* <DEDUP_REMOVED lines=13> */
.L_x_4838:
[----:B------:R-:W-:Y:S05]  /*5530*/  BSYNC.RECONVERGENT B2 ;  /* 0x0000000000027941 */ /* 0x000fea0003800200 */
.L_x_4837:
        /* <DEDUP_REMOVED lines=42> */
.L_x_4835:
[----:B------:R-:W-:Y:S05]  /*57e0*/  BSYNC.RECONVERGENT B1 ;  /* 0x0000000000017941 */ /* 0x000fea0003800200 */
.L_x_4834:
        /* <DEDUP_REMOVED lines=20> */
.L_x_4841:
        /* <DEDUP_REMOVED lines=13> */
.L_x_4843:
[----:B------:R-:W-:Y:S05]  /*5a00*/  BSYNC.RECONVERGENT B2 ;  /* 0x0000000000027941 */ /* 0x000fea0003800200 */
.L_x_4842:
        /* <DEDUP_REMOVED lines=42> */
.L_x_4840:
[----:B------:R-:W-:Y:S05]  /*5cb0*/  BSYNC.RECONVERGENT B1 ;  /* 0x0000000000017941 */ /* 0x000fea0003800200 */
.L_x_4839:
        /* <DEDUP_REMOVED lines=9> */
[----:B------:R-:W-:-:S05]  /*5d50*/  FSEL R12, R17, RZ, !P0 ;  /* 0x000000ff110c7208 */ /* 0x000fca0004000000 */
[----:B------:R-:W-:-:S04]  /*5d60*/  FADD.FTZ R11, R11, R12 ;  /* 0x0000000c0b0b7221 */ /* 0x000fc80000010000 */
        /* <DEDUP_REMOVED lines=14> */
.L_x_4846:
        /* <DEDUP_REMOVED lines=13> */
.L_x_4848:
[----:B------:R-:W-:Y:S05]  /*5f20*/  BSYNC.RECONVERGENT B2 ;  /* 0x0000000000027941 */ /* 0x000fea0003800200 */
.L_x_4847:
        /* <DEDUP_REMOVED lines=42> */
.L_x_4845:
[----:B------:R-:W-:Y:S05]  /*61d0*/  BSYNC.RECONVERGENT B1 ;  /* 0x0000000000017941 */ /* 0x000fea0003800200 */
.L_x_4844:
[----:B------:R-:W-:Y:S01]  /*61e0*/  I2FP.F32.U32 R13, R13 ;  /* 0x0000000d000d7245 */ /* 0x000fe20000201000 */
[----:B------:R-:W-:Y:S01]  /*61f0*/  IMAD.U32 R15, R50, 0x10000, RZ ;  /* 0x00010000320f7824 */ /* 0x000fe200078e00ff */
[----:B------:R-:W-:Y:S01]  /*6200*/  ISETP.NE.AND P0, PT, R16, 0x1, PT ;  /* 0x000000011000780c */ /* 0x000fe20003f05270 */
[----:B------:R-:W-:Y:S01]  /*6210*/  BSSY.RECONVERGENT B1, `(.L_x_4849) ;  /* 0x000004b000017945 */ /* 0x000fe20003800200 */
[----:B------:R-:W-:Y:S02]  /*6220*/  IMAD.MOV.U32 R62, RZ, RZ, 0x2 ;  /* 0x00000002ff3e7424 */ /* 0x000fe400078e00ff */
[----:B------:R-:W-:Y:S01]  /*6230*/  FFMA.FTZ R12, R13, R120, 1.1641532182693481445e-10 ;  /* 0x2f0000000d0c7423 */ /* 0x000fe20000010078 */
[----:B------:R-:W-:Y:S01]  /*6240*/  FMUL.FTZ R15, R15, R20 ;  /* 0x000000140f0f7220 */ /* 0x000fe20000410000 */
[----:B------:R-:W-:-:S03]  /*6250*/  PRMT R13, R50, 0x7632, R13 ;  /* 0x00007632320d7816 */ /* 0x000fc6000000000d */
[----:B------:R-:W-:-:S04]  /*6260*/  FSETP.GTU.FTZ.AND P3, PT, R12, R21, PT ;  /* 0x000000150c00720b */ /* 0x000fc80003f7c000 */
[----:B------:R-:W-:Y:S02]  /*6270*/  FSEL R12, R15, RZ, !P3 ;  /* 0x000000ff0f0c7208 */ /* 0x000fe40005800000 */
[----:B------:R-:W-:Y:S02]  /*6280*/  PLOP3.LUT P3, PT, P3, PT, PT, 0x8, 0x80 ;  /* 0x000000000080781c */ /* 0x000fe40001f6e170 */
[----:B------:R-:W-:Y:S01]  /*6290*/  MOV R15, R80 ;  /* 0x00000050000f7202 */ /* 0x000fe20000000f00 */
        /* <DEDUP_REMOVED lines=9> */
.L_x_4851:
        /* <DEDUP_REMOVED lines=13> */
.L_x_4853:
[----:B------:R-:W-:Y:S05]  /*6400*/  BSYNC.RECONVERGENT B2 ;  /* 0x0000000000027941 */ /* 0x000fea0003800200 */
.L_x_4852:
        /* <DEDUP_REMOVED lines=43> */
.L_x_4850:
[----:B------:R-:W-:Y:S05]  /*66c0*/  BSYNC.RECONVERGENT B1 ;  /* 0x0000000000017941 */ /* 0x000fea0003800200 */
.L_x_4849:
[----:B------:R-:W-:Y:S01]  /*66d0*/  I2FP.F32.U32 R15, R15 ;  /* 0x0000000f000f7245 */ /* 0x000fe20000201000 */
[----:B------:R-:W-:Y:S01]  /*66e0*/  IMAD.U32 R63, R30, 0x10000, RZ ;  /* 0x000100001e3f7824 */ /* 0x000fe200078e00ff */
[----:B------:R-:W-:Y:S03]  /*66f0*/  BSSY.RECONVERGENT B1, `(.L_x_4854) ;  /* 0x0000050000017945 */ /* 0x000fe60003800200 */
[----:B------:R-:W-:Y:S01]  /*6700*/  FFMA.FTZ R14, R15, R120, 1.1641532182693481445e-10 ;  /* 0x2f0000000f0e7423 */ /* 0x000fe20000010078 */
[----:B------:R-:W-:Y:S01]  /*6710*/  FMUL.FTZ R63, R63, R20 ;  /* 0x000000143f3f7220 */ /* 0x000fe20000410000 */
[----:B------:R-:W-:-:S03]  /*6720*/  @P1 IMAD.U32 R15, R26, 0x10000, RZ ;  /* 0x000100001a0f1824 */ /* 0x000fc600078e00ff */
[----:B------:R-:W-:-:S04]  /*6730*/  FSETP.GTU.FTZ.AND P0, PT, R14, R21, PT ;  /* 0x000000150e00720b */ /* 0x000fc80003f1c000 */
[----:B------:R-:W-:-:S05]  /*6740*/  FSEL R63, R63, RZ, !P0 ;  /* 0x000000ff3f3f7208 */ /* 0x000fca0004000000 */
[----:B------:R-:W-:Y:S01]  /*6750*/  FADD.FTZ R14, R12, R63 ;  /* 0x0000003f0c0e7221 */ /* 0x000fe20000010000 */
[----:B------:R-:W-:Y:S01]  /*6760*/  SEL R12, RZ, 0x1, P0 ;  /* 0x00000001ff0c7807 */ /* 0x000fe20000000000 */
[----:B------:R-:W-:Y:S01]  /*6770*/  IMAD.MOV.U32 R63, RZ, RZ, 0x2 ;  /* 0x00000002ff3f7424 */ /* 0x000fe200078e00ff */
        /* <DEDUP_REMOVED lines=14> */
.L_x_4856:
        /* <DEDUP_REMOVED lines=13> */
.L_x_4858:
[----:B------:R-:W-:Y:S05]  /*6930*/  BSYNC.RECONVERGENT B2 ;  /* 0x0000000000027941 */ /* 0x000fea0003800200 */
.L_x_4857:
        /* <DEDUP_REMOVED lines=43> */
.L_x_4855:
[----:B------:R-:W-:Y:S05]  /*6bf0*/  BSYNC.RECONVERGENT B1 ;  /* 0x0000000000017941 */ /* 0x000fea0003800200 */
.L_x_4854:
        /* <DEDUP_REMOVED lines=20> */
.L_x_4861:
        /* <DEDUP_REMOVED lines=13> */
.L_x_4863:
[----:B------:R-:W-:Y:S05]  /*6e10*/  BSYNC.RECONVERGENT B2 ;  /* 0x0000000000027941 */ /* 0x000fea0003800200 */
.L_x_4862:
        /* <DEDUP_REMOVED lines=43> */
.L_x_4860:
[----:B------:R-:W-:Y:S05]  /*70d0*/  BSYNC.RECONVERGENT B1 ;  /* 0x0000000000017941 */ /* 0x000fea0003800200 */
.L_x_4859:
        /* <DEDUP_REMOVED lines=26> */
.L_x_4866:
        /* <DEDUP_REMOVED lines=13> */
.L_x_4868:
[----:B------:R-:W-:Y:S05]  /*7350*/  BSYNC.RECONVERGENT B2 ;  /* 0x0000000000027941 */ /* 0x000fea0003800200 */
.L_x_4867:
        /* <DEDUP_REMOVED lines=43> */
.L_x_4865:
[----:B------:R-:W-:Y:S05]  /*7610*/  BSYNC.RECONVERGENT B1 ;  /* 0x0000000000017941 */ /* 0x000fea0003800200 */
.L_x_4864:
        /* <DEDUP_REMOVED lines=21> */
.L_x_4871:
        /* <DEDUP_REMOVED lines=13> */
.L_x_4873:
[----:B------:R-:W-:Y:S05]  /*7840*/  BSYNC.RECONVERGENT B2 ;  /* 0x0000000000027941 */ /* 0x000fea0003800200 */
.L_x_4872:
        /* <DEDUP_REMOVED lines=43> */
.L_x_4870:
[----:B------:R-:W-:Y:S05]  /*7b00*/  BSYNC.RECONVERGENT B1 ;  /* 0x0000000000017941 */ /* 0x000fea0003800200 */
.L_x_4869:
[----:B------:R-:W-:Y:S01]  /*7b10*/  I2FP.F32.U32 R23, R23 ;  /* 0x0000001700177245 */ /* 0x000fe20000201000 */
[----:B------:R-:W-:Y:S01]  /*7b20*/  IMAD.U32 R51, R31, 0x10000, RZ ;  /* 0x000100001f337824 */ /* 0x000fe200078e00ff */
[----:B------:R-:W-:Y:S01]  /*7b30*/  BSSY.RECONVERGENT B1, `(.L_x_4874) ;  /* 0x0000051000017945 */ /* 0x000fe20003800200 */
[----:B------:R-:W-:Y:S01]  /*7b40*/  IMAD.MOV.U32 R67, RZ, RZ, 0x2 ;  /* 0x00000002ff437424 */ /* 0x000fe200078e00ff */
[----:B------:R-:W-:Y:S01]  /*7b50*/  MOV R65, R80 ;  /* 0x0000005000417202 */ /* 0x000fe20000000f00 */
[----:B------:R-:W-:Y:S01]  /*7b60*/  FFMA.FTZ R64, R23, R120, 1.1641532182693481445e-10 ;  /* 0x2f00000017407423 */ /* 0x000fe20000010078 */
[----:B------:R-:W-:Y:S01]  /*7b70*/  FMUL.FTZ R51, R51, R20 ;  /* 0x0000001433337220 */ /* 0x000fe20000410000 */
[----:B------:R-:W-:-:S03]  /*7b80*/  @P1 SHF.L.U32 R23, R27, 0x10, RZ ;  /* 0x000000101b171819 */ /* 0x000fc600000006ff */
        /* <DEDUP_REMOVED lines=18> */
.L_x_4876:
        /* <DEDUP_REMOVED lines=13> */
.L_x_4878:
[----:B------:R-:W-:Y:S05]  /*7d80*/  BSYNC.RECONVERGENT B2 ;  /* 0x0000000000027941 */ /* 0x000fea0003800200 */
.L_x_4877:
        /* <DEDUP_REMOVED lines=43> */
.L_x_4875:
[----:B------:R-:W-:Y:S05]  /*8040*/  BSYNC.RECONVERGENT B1 ;  /* 0x0000000000017941 */ /* 0x000fea0003800200 */
.L_x_4874:
        /* <DEDUP_REMOVED lines=20> */
.L_x_4881:
        /* <DEDUP_REMOVED lines=15> */
.L_x_4883:
[----:B------:R-:W-:Y:S05]  /*8280*/  BSYNC.RECONVERGENT B2 ;  /* 0x0000000000027941 */ /* 0x000fea0003800200 */
.L_x_4882:
        /* <DEDUP_REMOVED lines=43> */
.L_x_4880:
[----:B------:R-:W-:Y:S05]  /*8540*/  BSYNC.RECONVERGENT B1 ;  /* 0x0000000000017941 */ /* 0x000fea0003800200 */
.L_x_4879:
        /* <DEDUP_REMOVED lines=13> */
[----:B------:R-:W-:Y:S02]  /*8620*/  @!P1 MOV R52, R15 ;  /* 0x0000000f00349202 */ /* 0x000fe40000000f00 */
[----:B------:R-:W-:Y:S02]  /*8630*/  PRMT R15, R64, 0x7610, R15 ;  /* 0x00007610400f7816 */ /* 0x000fe4000000000f */
[----:B------:R-:W-:-:S04]  /*8640*/  F2FP.BF16.F32.PACK_AB R57, RZ, R52 ;  /* 0x00000034ff39723e */ /* 0x000fc800000010ff */
[----:B------:R-:W-:-:S07]  /*8650*/  PRMT R51, R51, 0x5410, R57 ;  /* 0x0000541033337816 */ /* 0x000fce0000000039 */
.L_x_4803:
[----:B------:R-:W0:Y:S01]  /*8660*/  LDC.64 R124, c[0x0][0x3a8] ;  /* 0x0000ea00ff7c7b82 */ /* 0x000e220000000a00 */
[----:B------:R-:W-:Y:S02]  /*8670*/  SEL R64, RZ, 0x1000000, !P5 ;  /* 0x01000000ff407807 */ /* 0x000fe40006800000 */
[----:B------:R-:W-:Y:S02]  /*8680*/  SEL R61, RZ, 0x10000, !P4 ;  /* 0x00010000ff3d7807 */ /* 0x000fe40006000000 */
[----:B------:R-:W-:Y:S02]  /*8690*/  ISETP.NE.AND P5, PT, R53, RZ, PT ;  /* 0x000000ff3500720c */ /* 0x000fe40003fa5270 */
[----:B------:R-:W-:Y:S01]  /*86a0*/  ISETP.NE.AND P4, PT, R56, RZ, PT ;  /* 0x000000ff3800720c */ /* 0x000fe20003f85270 */
[----:B------:R-:W1:Y:S01]  /*86b0*/  LDC.64 R122, c[0x0][0x3b0] ;  /* 0x0000ec00ff7a7b82 */ /* 0x000e620000000a00 */
[----:B------:R-:W-:Y:S02]  /*86c0*/  SEL R62, RZ, 0x100, !P0 ;  /* 0x00000100ff3e7807 */ /* 0x000fe40004000000 */
[----:B------:R-:W-:-:S02]  /*86d0*/  ISETP.NE.U32.AND P0, PT, R58, RZ, PT ;  /* 0x000000ff3a00720c */ /* 0x000fc40003f05070 */
[----:B------:R-:W-:Y:S02]  /*86e0*/  ISETP.NE.AND P6, PT, R55, RZ, PT ;  /* 0x000000ff3700720c */ /* 0x000fe40003fc5270 */
[----:B------:R-:W-:Y:S02]  /*86f0*/  SEL R53, RZ, 0x1000000, !P2 ;  /* 0x01000000ff357807 */ /* 0x000fe40005000000 */
[----:B------:R-:W-:Y:S02]  /*8700*/  SEL R60, RZ, 0x10000, !P4 ;  /* 0x00010000ff3c7807 */ /* 0x000fe40006000000 */
[----:B------:R-:W-:Y:S02]  /*8710*/  SEL R55, RZ, 0x100, !P5 ;  /* 0x00000100ff377807 */ /* 0x000fe40006800000 */
[----:B------:R-:W-:Y:S02]  /*8720*/  ISETP.NE.AND.EX P0, PT, R59, RZ, PT, P0 ;  /* 0x000000ff3b00720c */ /* 0x000fe40003f05300 */
        /* <DEDUP_REMOVED lines=8> */
[----:B------:R-:W-:Y:S01]  /*87b0*/  LOP3.LUT R61, R62, R61, RZ, 0xfc, !PT ;  /* 0x0000003d3e3d7212 */ /* 0x000fe200078efcff */
[----:B-1----:R-:W-:Y:S01]  /*87c0*/  IMAD.WIDE.U32 R66, R6, 0x8, R122 ;  /* 0x0000000806427825 */ /* 0x002fe200078e007a */
[----:B------:R-:W-:Y:S01]  /*87d0*/  LOP3.LUT R60, R55, R60, RZ, 0xfc, !PT ;  /* 0x0000003c373c7212 */ /* 0x000fe200078efcff */
[----:B------:R-:W1:Y:S04]  /*87e0*/  @P0 LDC.64 R56, c[0x0][0x398] ;  /* 0x0000e600ff380b82 */ /* 0x000e680000000a00 */
[----:B------:R2:W-:Y:S01]  /*87f0*/  STG.E.64 desc[UR8][R66.64], R60 ;  /* 0x0000003c42007986 */ /* 0x0005e2000c101b08 */
[----:B0-----:R-:W-:Y:S01]  /*8800*/  @P1 IMAD.WIDE.U32 R48, R53, 0x10, R58 ;  /* 0x0000001035301825 */ /* 0x001fe200078e003a */
[----:B--2---:R-:W-:Y:S06]  /*8810*/  @!P0 BRA `(.L_x_4884) ;  /* 0x0000000000508947 */ /* 0x004fec0003800000 */
        /* <DEDUP_REMOVED lines=20> */
.L_x_4884:
[----:B------:R2:W3:Y:S01]  /*8960*/  @P1 LDG.E.128 R24, desc[UR8][R48.64] ;  /* 0x0000000830181981 */ /* 0x0004e2000c1e1d00 */
[----:B-1----:R-:W-:-:S05]  /*8970*/  @P0 IMAD.WIDE.U32 R56, R53, 0x10, R56 ;  /* 0x0000001035380825 */ /* 0x002fca00078e0038 */
[----:B------:R1:W5:Y:S01]  /*8980*/  @P0 LDG.E.128 R28, desc[UR8][R56.64] ;  /* 0x00000008381c0981 */ /* 0x000362000c1e1d00 */
[----:B--2---:R-:W-:-:S06]  /*8990*/  IMAD.WIDE.U32 R48, R53, 0x10, R82 ;  /* 0x0000001035307825 */ /* 0x004fcc00078e0052 */
[----:B0-----:R-:W5:Y:S01]  /*89a0*/  LDG.E.128 R48, desc[UR8][R48.64] ;  /* 0x0000000830307981 */ /* 0x001f62000c1e1d00 */
[----:B---3--:R-:W-:Y:S02]  /*89b0*/  PRMT R62, R27, 0x7632, R62 ;  /* 0x000076321b3e7816 */ /* 0x008fe4000000003e */
[----:B------:R-:W-:Y:S02]  /*89c0*/  PRMT R59, R26, 0x7632, R59 ;  /* 0x000076321a3b7816 */ /* 0x000fe4000000003b */
[----:B-1----:R-:W-:Y:S02]  /*89d0*/  PRMT R57, R25, 0x7632, R57 ;  /* 0x0000763219397816 */ /* 0x002fe40000000039 */
[----:B------:R-:W-:Y:S01]  /*89e0*/  PRMT R55, R24, 0x7632, R55 ;  /* 0x0000763218377816 */ /* 0x000fe20000000037 */
[----:B------:R-:W-:Y:S06]  /*89f0*/  @!P0 BRA `(.L_x_4885) ;  /* 0x0000005000788947 */ /* 0x000fec0003800000 */
[----:B------:R-:W-:Y:S01]  /*8a00*/  ISETP.NE.AND P2, PT, R63, 0x1, PT ;  /* 0x000000013f00780c */ /* 0x000fe20003f45270 */
[----:B------:R-:W-:Y:S01]  /*8a10*/  BSSY.RECONVERGENT B1, `(.L_x_4886) ;  /* 0x000004a000017945 */ /* 0x000fe20003800200 */
[----:B------:R-:W-:Y:S01]  /*8a20*/  HFMA2 R14, -RZ, RZ, 0, 1.1920928955078125e-07 ;  /* 0x00000002ff0e7431 */ /* 0x000fe200000001ff */
[----:B-----5:R-:W-:Y:S01]  /*8a30*/  PRMT R15, R31, 0x7632, R15 ;  /* 0x000076321f0f7816 */ /* 0x020fe2000000000f */
[----:B------:R-:W-:Y:S01]  /*8a40*/  IMAD.MOV.U32 R8, RZ, RZ, R80 ;  /* 0x000000ffff087224 */ /* 0x000fe200078e0050 */
[----:B------:R-:W-:Y:S01]  /*8a50*/  PRMT R13, R30, 0x7632, R13 ;  /* 0x000076321e0d7816 */ /* 0x000fe2000000000d */
[----:B------:R-:W-:Y:S01]  /*8a60*/  IMAD.MOV.U32 R64, RZ, RZ, R54 ;  /* 0x000000ffff407224 */ /* 0x000fe200078e0036 */
[----:B------:R-:W-:Y:S02]  /*8a70*/  PRMT R11, R29, 0x7632, R11 ;  /* 0x000076321d0b7816 */ /* 0x000fe4000000000b */
[----:B------:R-:W-:-:S04]  /*8a80*/  PRMT R9, R28, 0x7632, R9 ;  /* 0x000076321c097816 */ /* 0x000fc80000000009 */
        /* <DEDUP_REMOVED lines=11> */
.L_x_4888:
        /* <DEDUP_REMOVED lines=13> */
.L_x_4890:
[----:B------:R-:W-:Y:S05]  /*8c10*/  BSYNC.RECONVERGENT B2 ;  /* 0x0000000000027941 */ /* 0x000fea0003800200 */
.L_x_4889:
        /* <DEDUP_REMOVED lines=41> */
.L_x_4887:
[----:B------:R-:W-:Y:S05]  /*8eb0*/  BSYNC.RECONVERGENT B1 ;  /* 0x0000000000017941 */ /* 0x000fea0003800200 */
.L_x_4886:
[----:B------:R-:W-:Y:S01]  /*8ec0*/  I2FP.F32.U32 R61, R8 ;  /* 0x00000008003d7245 */ /* 0x000fe20000201000 */
[----:B------:R-:W-:Y:S01]  /*8ed0*/  BSSY.RECONVERGENT B1, `(.L_x_4891) ;  /* 0x000004e000017945 */ /* 0x000fe20003800200 */
[----:B------:R-:W-:Y:S01]  /*8ee0*/  ISETP.NE.AND P3, PT, R14, 0x1, PT ;  /* 0x000000010e00780c */ /* 0x000fe20003f65270 */
[----:B------:R-:W-:Y:S01]  /*8ef0*/  IMAD.MOV.U32 R56, RZ, RZ, 0x2 ;  /* 0x00000002ff387424 */ /* 0x000fe200078e00ff */
[C---:B------:R-:W-:Y:S01]  /*8f00*/  PRMT R10, R48.reuse, 0x7632, R10 ;  /* 0x00007632300a7816 */ /* 0x040fe2000000000a */
[----:B------:R-:W-:Y:S01]  /*8f10*/  FFMA.FTZ R8, R61, R120, 1.1641532182693481445e-10 ;  /* 0x2f0000003d087423 */ /* 0x000fe20000010078 */
[----:B------:R-:W-:Y:S01]  /*8f20*/  SHF.L.U32 R61, R48, 0x10, RZ ;  /* 0x00000010303d7819 */ /* 0x000fe200000006ff */
        /* <DEDUP_REMOVED lines=15> */
.L_x_4893:
        /* <DEDUP_REMOVED lines=13> */
.L_x_4895:
[----:B------:R-:W-:Y:S05]  /*90f0*/  BSYNC.RECONVERGENT B2 ;  /* 0x0000000000027941 */ /* 0x000fea0003800200 */
.L_x_4894:
        /* <DEDUP_REMOVED lines=43> */
.L_x_4892:
[----:B------:R-:W-:Y:S05]  /*93b0*/  BSYNC.RECONVERGENT B1 ;  /* 0x0000000000017941 */ /* 0x000fea0003800200 */
.L_x_4891:
[----:B------:R-:W-:Y:S01]  /*93c0*/  I2FP.F32.U32 R63, R12 ;  /* 0x0000000c003f7245 */ /* 0x000fe20000201000 */
[----:B------:R-:W-:Y:S01]  /*93d0*/  BSSY.RECONVERGENT B1, `(.L_x_4896) ;  /* 0x0000051000017945 */ /* 0x000fe20003800200 */
[----:B------:R-:W-:Y:S01]  /*93e0*/  SHF.L.U32 R65, R28, 0x10, RZ ;  /* 0x000000101c417819 */ /* 0x000fe200000006ff */
[----:B------:R-:W-:Y:S01]  /*93f0*/  HFMA2 R14, -RZ, RZ, 0, 1.1920928955078125e-07 ;  /* 0x00000002ff0e7431 */ /* 0x000fe200000001ff */
[----:B------:R-:W-:Y:S01]  /*9400*/  ISETP.NE.AND P3, PT, R56, 0x1, PT ;  /* 0x000000013800780c */ /* 0x000fe20003f65270 */
[----:B------:R-:W-:Y:S02]  /*9410*/  FFMA.FTZ R12, R63, R120, 1.1641532182693481445e-10 ;  /* 0x2f0000003f0c7423 */ /* 0x000fe40000010078 */
[----:B------:R-:W-:Y:S01]  /*9420*/  FMUL.FTZ R63, R65, R20 ;  /* 0x00000014413f7220 */ /* 0x000fe20000410000 */
[----:B------:R-:W-:Y:S02]  /*9430*/  @P1 IMAD.U32 R65, R24, 0x10000, RZ ;  /* 0x0001000018411824 */ /* 0x000fe400078e00ff */
[----:B------:R-:W-:Y:S01]  /*9440*/  FSETP.GTU.FTZ.AND P2, PT, R12, R21, PT ;  /* 0x000000150c00720b */ /* 0x000fe20003f5c000 */
[----:B------:R-:W-:-:S03]  /*9450*/  IMAD.MOV.U32 R12, RZ, RZ, R80 ;  /* 0x000000ffff0c7224 */ /* 0x000fc600078e0050 */
        /* <DEDUP_REMOVED lines=15> */
.L_x_4898:
        /* <DEDUP_REMOVED lines=13> */
.L_x_4900:
[----:B------:R-:W-:Y:S05]  /*9620*/  BSYNC.RECONVERGENT B2 ;  /* 0x0000000000027941 */ /* 0x000fea0003800200 */
.L_x_4899:
        /* <DEDUP_REMOVED lines=43> */
.L_x_4897:
[----:B------:R-:W-:Y:S05]  /*98e0*/  BSYNC.RECONVERGENT B1 ;  /* 0x0000000000017941 */ /* 0x000fea0003800200 */
.L_x_4896:
[----:B------:R-:W-:Y:S01]  /*98f0*/  I2FP.F32.U32 R63, R12 ;  /* 0x0000000c003f7245 */ /* 0x000fe20000201000 */
[----:B------:R-:W-:Y:S01]  /*9900*/  BSSY.RECONVERGENT B1, `(.L_x_4901) ;  /* 0x000004d000017945 */ /* 0x000fe20003800200 */
[----:B------:R-:W-:Y:S01]  /*9910*/  ISETP.NE.AND P3, PT, R14, 0x1, PT ;  /* 0x000000010e00780c */ /* 0x000fe20003f65270 */
[----:B------:R-:W-:Y:S02]  /*9920*/  HFMA2 R58, -RZ, RZ, 0, 1.1920928955078125e-07 ;  /* 0x00000002ff3a7431 */ /* 0x000fe400000001ff */
[----:B------:R-:W-:Y:S01]  /*9930*/  FFMA.FTZ R12, R63, R120, 1.1641532182693481445e-10 ;  /* 0x2f0000003f0c7423 */ /* 0x000fe20000010078 */
[----:B------:R-:W-:-:S04]  /*9940*/  IMAD.U32 R63, R10, 0x10000, RZ ;  /* 0x000100000a3f7824 */ /* 0x000fc800078e00ff */
[----:B------:R-:W-:Y:S01]  /*9950*/  FSETP.GTU.FTZ.AND P2, PT, R12, R21, PT ;  /* 0x000000150c00720b */ /* 0x000fe20003f5c000 */
[----:B------:R-:W-:Y:S01]  /*9960*/  FMUL.FTZ R10, R63, R20 ;  /* 0x000000143f0a7220 */ /* 0x000fe20000410000 */
[----:B------:R-:W-:Y:S02]  /*9970*/  IMAD.MOV.U32 R12, RZ, RZ, R80 ;  /* 0x000000ffff0c7224 */ /* 0x000fe400078e0050 */
        /* <DEDUP_REMOVED lines=12> */
.L_x_4903:
        /* <DEDUP_REMOVED lines=13> */
.L_x_4905:
[----:B------:R-:W-:Y:S05]  /*9b10*/  BSYNC.RECONVERGENT B2 ;  /* 0x0000000000027941 */ /* 0x000fea0003800200 */
.L_x_4904:
        /* <DEDUP_REMOVED lines=43> */
.L_x_4902:
[----:B------:R-:W-:Y:S05]  /*9dd0*/  BSYNC.RECONVERGENT B1 ;  /* 0x0000000000017941 */ /* 0x000fea0003800200 */
.L_x_4901:
        /* <DEDUP_REMOVED lines=25> */
.L_x_4908:
        /* <DEDUP_REMOVED lines=13> */
.L_x_4910:
[----:B------:R-:W-:Y:S05]  /*a040*/  BSYNC.RECONVERGENT B2 ;  /* 0x0000000000027941 */ /* 0x000fea0003800200 */
.L_x_4909:
        /* <DEDUP_REMOVED lines=42> */
[----:B------:R-:W-:-:S07]  /*a2f0*/  LOP3.LUT R72, R70, UR30, R69, 0x96, !PT ;  /* 0x0000001e46487c12 */ /* 0x000fce000f8e9645 */
.L_x_4907:
[----:B------:R-:W-:Y:S05]  /*a300*/  BSYNC.RECONVERGENT B1 ;  /* 0x0000000000017941 */ /* 0x000fea0003800200 */
.L_x_4906:
[----:B------:R-:W-:Y:S01]  /*a310*/  I2FP.F32.U32 R55, R10 ;  /* 0x0000000a00377245 */ /* 0x000fe20000201000 */
[----:B------:R-:W-:Y:S01]  /*a320*/  BSSY.RECONVERGENT B1, `(.L_x_4911) ;  /* 0x000004e000017945 */ /* 0x000fe20003800200 */
[----:B------:R-:W-:Y:S01]  /*a330*/  ISETP.NE.AND P3, PT, R60, 0x1, PT ;  /* 0x000000013c00780c */ /* 0x000fe20003f65270 */
[----:B------:R-:W-:Y:S01]  /*a340*/  IMAD.MOV.U32 R58, RZ, RZ, 0x2 ;  /* 0x00000002ff3a7424 */ /* 0x000fe200078e00ff */
[----:B------:R-:W-:Y:S01]  /*a350*/  PRMT R12, R49, 0x7632, R12 ;  /* 0x00007632310c7816 */ /* 0x000fe2000000000c */
[----:B------:R-:W-:Y:S01]  /*a360*/  FFMA.FTZ R10, R55, R120, 1.1641532182693481445e-10 ;  /* 0x2f000000370a7423 */ /* 0x000fe20000010078 */
[----:B------:R-:W-:Y:S01]  /*a370*/  IMAD.U32 R55, R49, 0x10000, RZ ;  /* 0x0001000031377824 */ /* 0x000fe200078e00ff */
[----:B------:R-:W-:-:S03]  /*a380*/  MOV R14, R80 ;  /* 0x00000050000e7202 */ /* 0x000fc60000000f00 */
        /* <DEDUP_REMOVED lines=14> */
.L_x_4913:
        /* <DEDUP_REMOVED lines=13> */
.L_x_4915:
[----:B------:R-:W-:Y:S05]  /*a540*/  BSYNC.RECONVERGENT B2 ;  /* 0x0000000000027941 */ /* 0x000fea0003800200 */
.L_x_4914:
        /* <DEDUP_REMOVED lines=43> */
.L_x_4912:
[----:B------:R-:W-:Y:S05]  /*a800*/  BSYNC.RECONVERGENT B1 ;  /* 0x0000000000017941 */ /* 0x000fea0003800200 */
.L_x_4911:
        /* <DEDUP_REMOVED lines=25> */
.L_x_4918:
        /* <DEDUP_REMOVED lines=13> */
.L_x_4920:
[----:B------:R-:W-:Y:S05]  /*aa70*/  BSYNC.RECONVERGENT B2 ;  /* 0x0000000000027941 */ /* 0x000fea0003800200 */
.L_x_4919:
        /* <DEDUP_REMOVED lines=43> */
.L_x_4917:
[----:B------:R-:W-:Y:S05]  /*ad30*/  BSYNC.RECONVERGENT B1 ;  /* 0x0000000000017941 */ /* 0x000fea0003800200 */
.L_x_4916:
        /* <DEDUP_REMOVED lines=21> */
.L_x_4923:
        /* <DEDUP_REMOVED lines=13> */
.L_x_4925:
[----:B------:R-:W-:Y:S05]  /*af60*/  BSYNC.RECONVERGENT B2 ;  /* 0x0000000000027941 */ /* 0x000fea0003800200 */
.L_x_4924:
        /* <DEDUP_REMOVED lines=43> */
.L_x_4922:
[----:B------:R-:W-:Y:S05]  /*b220*/  BSYNC.RECONVERGENT B1 ;  /* 0x0000000000017941 */ /* 0x000fea0003800200 */
.L_x_4921:
        /* <DEDUP_REMOVED lines=10> */
[----:B------:R-:W-:Y:S02]  /*b2d0*/  SEL R11, RZ, 0x1, P2 ;  /* 0x00000001ff0b7807 */ /* 0x000fe40001000000 */
[----:B------:R-:W-:Y:S01]  /*b2e0*/  ISETP.NE.AND P2, PT, R58, 0x1, PT ;  /* 0x000000013a00780c */ /* 0x000fe20003f45270 */
[----:B------:R-:W-:Y:S01]  /*b2f0*/  @P1 FADD.FTZ R57, R12, R57 ;  /* 0x000000390c391221 */ /* 0x000fe20000010000 */
[----:B------:R-:W-:Y:S02]  /*b300*/  @!P1 IMAD.MOV.U32 R57, RZ, RZ, R12 ;  /* 0x000000ffff399224 */ /* 0x000fe400078e000c */
[----:B------:R-:W-:-:S03]  /*b310*/  IMAD.MOV.U32 R12, RZ, RZ, R80 ;  /* 0x000000ffff0c7224 */ /* 0x000fc600078e0050 */
        /* <DEDUP_REMOVED lines=10> */
.L_x_4928:
        /* <DEDUP_REMOVED lines=13> */
.L_x_4930:
[----:B------:R-:W-:Y:S05]  /*b490*/  BSYNC.RECONVERGENT B2 ;  /* 0x0000000000027941 */ /* 0x000fea0003800200 */
.L_x_4929:
        /* <DEDUP_REMOVED lines=43> */
.L_x_4927:
[----:B------:R-:W-:Y:S05]  /*b750*/  BSYNC.RECONVERGENT B1 ;  /* 0x0000000000017941 */ /* 0x000fea0003800200 */
.L_x_4926:
        /* <DEDUP_REMOVED lines=21> */
.L_x_4933:
        /* <DEDUP_REMOVED lines=13> */
.L_x_4935:
[----:B------:R-:W-:Y:S05]  /*b980*/  BSYNC.RECONVERGENT B2 ;  /* 0x0000000000027941 */ /* 0x000fea0003800200 */
.L_x_4934:
        /* <DEDUP_REMOVED lines=43> */
.L_x_4932:
[----:B------:R-:W-:Y:S05]  /*bc40*/  BSYNC.RECONVERGENT B1 ;  /* 0x0000000000017941 */ /* 0x000fea0003800200 */
.L_x_4931:
[----:B------:R-:W-:Y:S01]  /*bc50*/  I2FP.F32.U32 R69, R50 ;  /* 0x0000003200457245 */ /* 0x000fe20000201000 */
[----:B------:R-:W-:Y:S01]  /*bc60*/  IMAD.U32 R71, R30, 0x10000, RZ ;  /* 0x000100001e477824 */ /* 0x000fe200078e00ff */
[----:B------:R-:W-:Y:S01]  /*bc70*/  BSSY.RECONVERGENT B1, `(.L_x_4936) ;  /* 0x0000051000017945 */ /* 0x000fe20003800200 */
[----:B------:R-:W-:Y:S02]  /*bc80*/  IMAD.MOV.U32 R74, RZ, RZ, 0x2 ;  /* 0x00000002ff4a7424 */ /* 0x000fe400078e00ff */
[----:B------:R-:W-:Y:S01]  /*bc90*/  FFMA.FTZ R50, R69, R120, 1.1641532182693481445e-10 ;  /* 0x2f00000045327423 */ /* 0x000fe20000010078 */
[----:B------:R-:W-:Y:S01]  /*bca0*/  FMUL.FTZ R69, R71, R20 ;  /* 0x0000001447457220 */ /* 0x000fe20000410000 */
[----:B------:R-:W-:-:S03]  /*bcb0*/  @P1 SHF.L.U32 R71, R26, 0x10, RZ ;  /* 0x000000101a471819 */ /* 0x000fc600000006ff */
        /* <DEDUP_REMOVED lines=19> */
.L_x_4938:
        /* <DEDUP_REMOVED lines=13> */
.L_x_4940:
[----:B------:R-:W-:Y:S05]  /*bec0*/  BSYNC.RECONVERGENT B2 ;  /* 0x0000000000027941 */ /* 0x000fea0003800200 */
.L_x_4939:
        /* <DEDUP_REMOVED lines=40> */
[----:B------:R-:W-:Y:S01]  /*c150*/  LOP3.LUT R73, R76, UR29, R75, 0x96, !PT ;  /* 0x0000001d4c497c12 */ /* 0x000fe2000f8e964b */
[----:B------:R-:W-:Y:S01]  /*c160*/  IMAD.MOV.U32 R64, RZ, RZ, R70 ;  /* 0x000000ffff407224 */ /* 0x000fe200078e0046 */
[----:B------:R-:W-:-:S07]  /*c170*/  LOP3.LUT R72, R72, UR30, R71, 0x96, !PT ;  /* 0x0000001e48487c12 */ /* 0x000fce000f8e9647 */
.L_x_4937:
[----:B------:R-:W-:Y:S05]  /*c180*/  BSYNC.RECONVERGENT B1 ;  /* 0x0000000000017941 */ /* 0x000fea0003800200 */
.L_x_4936:
        /* <DEDUP_REMOVED lines=20> */
.L_x_4943:
        /* <DEDUP_REMOVED lines=13> */
.L_x_4945:
[----:B------:R-:W-:Y:S05]  /*c3a0*/  BSYNC.RECONVERGENT B2 ;  /* 0x0000000000027941 */ /* 0x000fea0003800200 */
.L_x_4944:
        /* <DEDUP_REMOVED lines=40> */
[----:B------:R-:W-:Y:S02]  /*c630*/  IMAD.MOV.U32 R64, RZ, RZ, R70 ;  /* 0x000000ffff407224 */ /* 0x000fe400078e0046 */
[----:B------:R-:W-:Y:S01]  /*c640*/  HFMA2 R70, -RZ, RZ, 0, 0 ;  /* 0x00000000ff467431 */ /* 0x000fe200000001ff */
[----:B------:R-:W-:-:S07]  /*c650*/  LOP3.LUT R72, R72, UR30, R71, 0x96, !PT ;  /* 0x0000001e48487c12 */ /* 0x000fce000f8e9647 */
.L_x_4942:
[----:B------:R-:W-:Y:S05]  /*c660*/  BSYNC.RECONVERGENT B1 ;  /* 0x0000000000017941 */ /* 0x000fea0003800200 */
.L_x_4941:
[----:B------:R-:W-:Y:S01]  /*c670*/  I2FP.F32.U32 R69, R60 ;  /* 0x0000003c00457245 */ /* 0x000fe20000201000 */
[----:B------:R-:W-:Y:S01]  /*c680*/  IMAD.U32 R13, R13, 0x10000, RZ ;  /* 0x000100000d0d7824 */ /* 0x000fe200078e00ff */
[----:B------:R-:W-:Y:S01]  /*c690*/  BSSY.RECONVERGENT B1, `(.L_x_4946) ;  /* 0x0000050000017945 */ /* 0x000fe20003800200 */
[----:B------:R-:W-:Y:S02]  /*c6a0*/  @P1 IMAD.U32 R59, R59, 0x10000, RZ ;  /* 0x000100003b3b1824 */ /* 0x000fe400078e00ff */
        /* <DEDUP_REMOVED lines=21> */
.L_x_4948:
        /* <DEDUP_REMOVED lines=13> */
.L_x_4950:
[----:B------:R-:W-:Y:S05]  /*c8d0*/  BSYNC.RECONVERGENT B2 ;  /* 0x0000000000027941 */ /* 0x000fea0003800200 */
.L_x_4949:
        /* <DEDUP_REMOVED lines=43> */
.L_x_4947:
[----:B------:R-:W-:Y:S05]  /*cb90*/  BSYNC.RECONVERGENT B1 ;  /* 0x0000000000017941 */ /* 0x000fea0003800200 */
.L_x_4946:
        /* <DEDUP_REMOVED lines=21> */
.L_x_4953:
        /* <DEDUP_REMOVED lines=13> */
.L_x_4955:
[----:B------:R-:W-:Y:S05]  /*cdc0*/  BSYNC.RECONVERGENT B2 ;  /* 0x0000000000027941 */ /* 0x000fea0003800200 */
.L_x_4954:
        /* <DEDUP_REMOVED lines=43> */
.L_x_4952:
[----:B------:R-:W-:Y:S05]  /*d080*/  BSYNC.RECONVERGENT B1 ;  /* 0x0000000000017941 */ /* 0x000fea0003800200 */
.L_x_4951:
[----:B------:R-:W-:Y:S01]  /*d090*/  I2FP.F32.U32 R51, R51 ;  /* 0x0000003300337245 */ /* 0x000fe20000201000 */
[----:B------:R-:W-:Y:S01]  /*d0a0*/  BSSY.RECONVERGENT B1, `(.L_x_4956) ;  /* 0x0000052000017945 */ /* 0x000fe20003800200 */
[----:B------:R-:W-:Y:S01]  /*d0b0*/  SHF.L.U32 R71, R31, 0x10, RZ ;  /* 0x000000101f477819 */ /* 0x000fe200000006ff */
[----:B------:R-:W-:Y:S02]  /*d0c0*/  HFMA2 R76, -RZ, RZ, 0, 1.1920928955078125e-07 ;  /* 0x00000002ff4c7431 */ /* 0x000fe400000001ff */
[----:B------:R-:W-:Y:S02]  /*d0d0*/  FFMA.FTZ R60, R51, R120, 1.1641532182693481445e-10 ;  /* 0x2f000000333c7423 */ /* 0x000fe40000010078 */
[----:B------:R-:W-:Y:S01]  /*d0e0*/  FMUL.FTZ R51, R71, R20 ;  /* 0x0000001447337220 */ /* 0x000fe20000410000 */
[----:B------:R-:W-:Y:S02]  /*d0f0*/  @P1 IMAD.U32 R71, R27, 0x10000, RZ ;  /* 0x000100001b471824 */ /* 0x000fe400078e00ff */
        /* <DEDUP_REMOVED lines=19> */
.L_x_4958:
        /* <DEDUP_REMOVED lines=13> */
.L_x_4960:
[----:B------:R-:W-:Y:S05]  /*d300*/  BSYNC.RECONVERGENT B2 ;  /* 0x0000000000027941 */ /* 0x000fea0003800200 */
.L_x_4959:
        /* <DEDUP_REMOVED lines=43> */
.L_x_4957:
[----:B------:R-:W-:Y:S05]  /*d5c0*/  BSYNC.RECONVERGENT B1 ;  /* 0x0000000000017941 */ /* 0x000fea0003800200 */
.L_x_4956:
[----:B------:R-:W-:Y:S01]  /*d5d0*/  I2FP.F32.U32 R71, R71 ;  /* 0x0000004700477245 */ /* 0x000fe20000201000 */
[----:B------:R-:W-:Y:S01]  /*d5e0*/  IMAD.U32 R75, R78, 0x10000, RZ ;  /* 0x000100004e4b7824 */ /* 0x000fe200078e00ff */
        /* <DEDUP_REMOVED lines=18> */
.L_x_4963:
        /* <DEDUP_REMOVED lines=15> */
.L_x_4965:
[----:B------:R-:W-:Y:S05]  /*d800*/  BSYNC.RECONVERGENT B2 ;  /* 0x0000000000027941 */ /* 0x000fea0003800200 */
.L_x_4964:
        /* <DEDUP_REMOVED lines=43> */
.L_x_4962:
[----:B------:R-:W-:Y:S05]  /*dac0*/  BSYNC.RECONVERGENT B1 ;  /* 0x0000000000017941 */ /* 0x000fea0003800200 */
.L_x_4961:
[----:B------:R-:W-:Y:S01]  /*dad0*/  I2FP.F32.U32 R75, R74 ;  /* 0x0000004a004b7245 */ /* 0x000fe20000201000 */
[----:B------:R-:W-:Y:S01]  /*dae0*/  IMAD.U32 R15, R15, 0x10000, RZ ;  /* 0x000100000f0f7824 */ /* 0x000fe200078e00ff */
[----:B------:R-:W-:Y:S02]  /*daf0*/  PRMT R50, R50, 0x5410, R69 ;  /* 0x0000541032327816 */ /* 0x000fe40000000045 */
[----:B------:R-:W-:Y:S01]  /*db00*/  PRMT R49, R49, 0x5410, R68 ;  /* 0x0000541031317816 */ /* 0x000fe20000000044 */
[----:B------:R-:W-:Y:S01]  /*db10*/  FFMA.FTZ R70, R75, R120, 1.1641532182693481445e-10 ;  /* 0x2f0000004b467423 */ /* 0x000fe20000010078 */
[----:B------:R-:W-:Y:S01]  /*db20*/  FMUL.FTZ R15, R15, R20 ;  /* 0x000000140f0f7220 */ /* 0x000fe20000410000 */
[----:B------:R-:W-:Y:S02]  /*db30*/  @P1 SHF.L.U32 R75, R62, 0x10, RZ ;  /* 0x000000103e4b1819 */ /* 0x000fe400000006ff */
[----:B------:R-:W-:Y:S02]  /*db40*/  PRMT R48, R48, 0x5410, R67 ;  /* 0x0000541030307816 */ /* 0x000fe40000000043 */
[----:B------:R-:W-:-:S04]  /*db50*/  FSETP.GTU.FTZ.AND P6, PT, R70, R21, PT ;  /* 0x000000154600720b */ /* 0x000fc80003fdc000 */
[----:B------:R-:W-:Y:S02]  /*db60*/  FSEL R77, R15, RZ, !P6 ;  /* 0x000000ff0f4d7208 */ /* 0x000fe40007000000 */
[----:B------:R-:W-:-:S03]  /*db70*/  SEL R15, RZ, 0x1, P6 ;  /* 0x00000001ff0f7807 */ /* 0x000fc60003000000 */
[----:B------:R-:W-:-:S04]  /*db80*/  FADD.FTZ R78, R78, R77 ;  /* 0x0000004d4e4e7221 */ /* 0x000fc80000010000 */
[----:B------:R-:W-:Y:S01]  /*db90*/  @P1 FADD.FTZ R62, R78, R75 ;  /* 0x0000004b4e3e1221 */ /* 0x000fe20000010000 */
[----:B------:R-:W-:-:S05]  /*dba0*/  @!P1 IMAD.MOV.U32 R62, RZ, RZ, R78 ;  /* 0x000000ffff3e9224 */ /* 0x000fca00078e004e */
[----:B------:R-:W-:-:S04]  /*dbb0*/  F2FP.BF16.F32.PACK_AB R70, RZ, R62 ;  /* 0x0000003eff46723e */ /* 0x000fc800000010ff */
[----:B------:R-:W-:Y:S01]  /*dbc0*/  PRMT R51, R51, 0x5410, R70 ;  /* 0x0000541033337816 */ /* 0x000fe20000000046 */
[----:B------:R-:W-:Y:S06]  /*dbd0*/  BRA `(.L_x_4966) ;  /* 0x00000028005c7947 */ /* 0x000fec0003800000 */
.L_x_4885:
        /* <DEDUP_REMOVED lines=16> */
.L_x_4969:
        /* <DEDUP_REMOVED lines=13> */
.L_x_4971:
[----:B------:R-:W-:Y:S05]  /*ddb0*/  BSYNC.RECONVERGENT B2 ;  /* 0x0000000000027941 */ /* 0x000fea0003800200 */
.L_x_4970:
        /* <DEDUP_REMOVED lines=42> */
[----:B------:R-:W-:-:S07]  /*e060*/  IMAD.MOV.U32 R64, RZ, RZ, R60 ;  /* 0x000000ffff407224 */ /* 0x000fce00078e003c */
.L_x_4968:
[----:B------:R-:W-:Y:S05]  /*e070*/  BSYNC.RECONVERGENT B1 ;  /* 0x0000000000017941 */ /* 0x000fea0003800200 */
.L_x_4967:
[----:B------:R-:W-:Y:S01]  /*e080*/  I2FP.F32.U32 R61, R56 ;  /* 0x00000038003d7245 */ /* 0x000fe20000201000 */
[----:B-----5:R-:W-:Y:S01]  /*e090*/  IMAD.U32 R63, R48, 0x10000, RZ ;  /* 0x00010000303f7824 */ /* 0x020fe200078e00ff */
[----:B------:R-:W-:Y:S01]  /*e0a0*/  ISETP.NE.AND P3, PT, R58, 0x1, PT ;  /* 0x000000013a00780c */ /* 0x000fe20003f65270 */
[----:B------:R-:W-:Y:S01]  /*e0b0*/  BSSY.RECONVERGENT B1, `(.L_x_4972) ;  /* 0x000004f000017945 */ /* 0x000fe20003800200 */
[----:B------:R-:W-:Y:S02]  /*e0c0*/  HFMA2 R60, -RZ, RZ, 0, 1.1920928955078125e-07 ;  /* 0x00000002ff3c7431 */ /* 0x000fe400000001ff */
[----:B------:R-:W-:Y:S01]  /*e0d0*/  FFMA.FTZ R54, R61, R120, 1.1641532182693481445e-10 ;  /* 0x2f0000003d367423 */ /* 0x000fe20000010078 */
[----:B------:R-:W-:Y:S01]  /*e0e0*/  FMUL.FTZ R63, R63, R20 ;  /* 0x000000143f3f7220 */ /* 0x000fe20000410000 */
[----:B------:R-:W-:Y:S01]  /*e0f0*/  @P1 IMAD.U32 R61, R24, 0x10000, RZ ;  /* 0x00010000183d1824 */ /* 0x000fe200078e00ff */
[----:B------:R-:W-:Y:S01]  /*e100*/  PRMT R48, R48, 0x7632, R48 ;  /* 0x0000763230307816 */ /* 0x000fe20000000030 */
        /* <DEDUP_REMOVED lines=16> */
.L_x_4974:
        /* <DEDUP_REMOVED lines=13> */
.L_x_4976:
[----:B------:R-:W-:Y:S05]  /*e2e0*/  BSYNC.RECONVERGENT B2 ;  /* 0x0000000000027941 */ /* 0x000fea0003800200 */
.L_x_4975:
        /* <DEDUP_REMOVED lines=43> */
.L_x_4973:
[----:B------:R-:W-:Y:S05]  /*e5a0*/  BSYNC.RECONVERGENT B1 ;  /* 0x0000000000017941 */ /* 0x000fea0003800200 */
.L_x_4972:
        /* <DEDUP_REMOVED lines=24> */
.L_x_4979:
        /* <DEDUP_REMOVED lines=13> */
.L_x_4981:
[----:B------:R-:W-:Y:S05]  /*e800*/  BSYNC.RECONVERGENT B2 ;  /* 0x0000000000027941 */ /* 0x000fea0003800200 */
.L_x_4980:
        /* <DEDUP_REMOVED lines=43> */
.L_x_4978:
[----:B------:R-:W-:Y:S05]  /*eac0*/  BSYNC.RECONVERGENT B1 ;  /* 0x0000000000017941 */ /* 0x000fea0003800200 */
.L_x_4977:
        /* <DEDUP_REMOVED lines=25> */
.L_x_4984:
        /* <DEDUP_REMOVED lines=13> */
.L_x_4986:
[----:B------:R-:W-:Y:S05]  /*ed30*/  BSYNC.RECONVERGENT B2 ;  /* 0x0000000000027941 */ /* 0x000fea0003800200 */
.L_x_4985:
        /* <DEDUP_REMOVED lines=43> */
.L_x_4983:
[----:B------:R-:W-:Y:S05]  /*eff0*/  BSYNC.RECONVERGENT B1 ;  /* 0x0000000000017941 */ /* 0x000fea0003800200 */
.L_x_4982:
        /* <DEDUP_REMOVED lines=24> */
.L_x_4989:
        /* <DEDUP_REMOVED lines=13> */
.L_x_4991:
[----:B------:R-:W-:Y:S05]  /*f250*/  BSYNC.RECONVERGENT B2 ;  /* 0x0000000000027941 */ /* 0x000fea0003800200 */
.L_x_4990:
        /* <DEDUP_REMOVED lines=43> */
.L_x_4988:
[----:B------:R-:W-:Y:S05]  /*f510*/  BSYNC.RECONVERGENT B1 ;  /* 0x0000000000017941 */ /* 0x000fea0003800200 */
.L_x_4987:
        /* <DEDUP_REMOVED lines=24> */
.L_x_4994:
        /* <DEDUP_REMOVED lines=13> */
.L_x_4996:
[----:B------:R-:W-:Y:S05]  /*f770*/  BSYNC.RECONVERGENT B2 ;  /* 0x0000000000027941 */ /* 0x000fea0003800200 */
.L_x_4995:
        /* <DEDUP_REMOVED lines=43> */
.L_x_4993:
[----:B------:R-:W-:Y:S05]  /*fa30*/  BSYNC.RECONVERGENT B1 ;  /* 0x0000000000017941 */ /* 0x000fea0003800200 */
.L_x_4992:
[----:B------:R-:W-:Y:S01]  /*fa40*/  I2FP.F32.U32 R69, R69 ;  /* 0x0000004500457245 */ /* 0x000fe20000201000 */
[----:B------:R-:W-:Y:S01]  /*fa50*/  @P1 IMAD.U32 R70, R59, 0x10000, RZ ;  /* 0x000100003b461824 */ /* 0x000fe200078e00ff */
[----:B------:R-:W-:Y:S01]  /*fa60*/  SHF.L.U32 R71, R60, 0x10, RZ ;  /* 0x000000103c477819 */ /* 0x000fe200000006ff */
[----:B------:R-:W-:Y:S01]  /*fa70*/  BSSY.RECONVERGENT B1, `(.L_x_4997) ;  /* 0x000004d000017945 */ /* 0x000fe20003800200 */
[----:B------:R-:W-:Y:S01]  /*fa80*/  ISETP.NE.AND P4, PT, R74, 0x1, PT ;  /* 0x000000014a00780c */ /* 0x000fe20003f85270 */
[----:B------:R-:W-:Y:S02]  /*fa90*/  FFMA.FTZ R60, R69, R120, 1.1641532182693481445e-10 ;  /* 0x2f000000453c7423 */ /* 0x000fe40000010078 */
[----:B------:R-:W-:-:S03]  /*faa0*/  FMUL.FTZ R71, R71, R20 ;  /* 0x0000001447477220 */ /* 0x000fc60000410000 */
[----:B------:R-:W-:Y:S02]  /*fab0*/  FSETP.GTU.FTZ.AND P3, PT, R60, R21, PT ;  /* 0x000000153c00720b */ /* 0x000fe40003f7c000 */
[----:B------:R-:W-:Y:S02]  /*fac0*/  MOV R60, R80 ;  /* 0x00000050003c7202 */ /* 0x000fe40000000f00 */
        /* <DEDUP_REMOVED lines=14> */
.L_x_4999:
        /* <DEDUP_REMOVED lines=13> */
.L_x_5001:
[----:B------:R-:W-:Y:S05]  /*fc80*/  BSYNC.RECONVERGENT B2 ;  /* 0x0000000000027941 */ /* 0x000fea0003800200 */
.L_x_5000:
        /* <DEDUP_REMOVED lines=43> */
.L_x_4998:
[----:B------:R-:W-:Y:S05]  /*ff40*/  BSYNC.RECONVERGENT B1 ;  /* 0x0000000000017941 */ /* 0x000fea0003800200 */
.L_x_4997:
[----:B------:R-:W-:Y:S01]  /*ff50*/  I2FP.F32.U32 R71, R60 ;  /* 0x0000003c00477245 */ /* 0x000fe20000201000 */
[C---:B------:R-:W-:Y:S01]  /*ff60*/  IMAD.U32 R75, R51.reuse, 0x10000, RZ ;  /* 0x00010000334b7824 */ /* 0x040fe200078e00ff */
[----:B------:R-:W-:Y:S01]  /*ff70*/  ISETP.NE.AND P5, PT, R70, 0x1, PT ;  /* 0x000000014600780c */ /* 0x000fe20003fa5270 */
[----:B------:R-:W-:Y:S01]  /*ff80*/  BSSY.RECONVERGENT B1, `(.L_x_5002) ;  /* 0x000004e000017945 */ /* 0x000fe20003800200 */
[----:B------:R-:W-:Y:S01]  /*ff90*/  PRMT R78, R51, 0x7632, R78 ;  /* 0x00007632334e7816 */ /* 0x000fe2000000004e */
[----:B------:R-:W-:Y:S01]  /*ffa0*/  FFMA.FTZ R60, R71, R120, 1.1641532182693481445e-10 ;  /* 0x2f000000473c7423 */ /* 0x000fe20000010078 */
[----:B------:R-:W-:Y:S01]  /*ffb0*/  FMUL.FTZ R75, R75, R20 ;  /* 0x000000144b4b7220 */ /* 0x000fe20000410000 */
[----:B------:R-:W-:Y:S02]  /*ffc0*/  @P1 IMAD.U32 R71, R27, 0x10000, RZ ;  /* 0x000100001b471824 */ /* 0x000fe400078e00ff */
[----:B------:R-:W-:Y:S01]  /*ffd0*/  IMAD.MOV.U32 R74, RZ, RZ, R80 ;  /* 0x000000ffff4a7224 */ /* 0x000fe200078e0050 */
[----:B------:R-:W-:-:S04]  /*ffe0*/  FSETP.GTU.FTZ.AND P4, PT, R60, R21, PT ;  /* 0x000000153c00720b */ /* 0x000fc80003f9c000 */
[----:B------:R-:W-:Y:S02]  /*fff0*/  FSEL R60, R75, RZ, !P4 ;  /* 0x000000ff4b3c7208 */ /* 0x000fe40006000000 */
        /* <DEDUP_REMOVED lines=13> */
.L_x_5004:
        /* <DEDUP_REMOVED lines=13> */
.L_x_5006:
[----:B------:R-:W-:Y:S05]  /*101a0*/  BSYNC.RECONVERGENT B2 ;  /* 0x0000000000027941 */ /* 0x000fea0003800200 */
.L_x_5005:
        /* <DEDUP_REMOVED lines=43> */
.L_x_5003:
[----:B------:R-:W-:Y:S05]  /*10460*/  BSYNC.RECONVERGENT B1 ;  /* 0x0000000000017941 */ /* 0x000fea0003800200 */
.L_x_5002:
        /* <DEDUP_REMOVED lines=11> */
[----:B------:R-:W-:-:S05]  /*10520*/  @P1 FADD.FTZ R62, R75, R62 ;  /* 0x0000003e4b3e1221 */ /* 0x000fca0000010000 */
[----:B------:R-:W-:-:S04]  /*10530*/  F2FP.BF16.F32.PACK_AB R70, RZ, R62 ;  /* 0x0000003eff46723e */ /* 0x000fc800000010ff */
[----:B------:R-:W-:-:S07]  /*10540*/  PRMT R51, R51, 0x5410, R70 ;  /* 0x0000541033337816 */ /* 0x000fce0000000046 */
.L_x_4966:
[----:B------:R-:W-:Y:S01]  /*10550*/  SEL R76, RZ, 0x1000000, !P5 ;  /* 0x01000000ff4c7807 */ /* 0x000fe20006800000 */
[----:B------:R-:W-:Y:S01]  /*10560*/  IMAD.WIDE.U32 R68, R53, 0x10, R124 ;  /* 0x0000001035447825 */ /* 0x000fe200078e007c */
[----:B------:R-:W-:Y:S02]  /*10570*/  SEL R75, RZ, 0x10000, !P4 ;  /* 0x00010000ff4b7807 */ /* 0x000fe40006000000 */
[----:B------:R-:W-:Y:S02]  /*10580*/  SEL R74, RZ, 0x100, !P3 ;  /* 0x00000100ff4a7807 */ /* 0x000fe40005800000 */
[----:B------:R-:W-:Y:S01]  /*10590*/  ISETP.NE.AND P5, PT, R63, RZ, PT ;  /* 0x000000ff3f00720c */ /* 0x000fe20003fa5270 */
[----:B------:R0:W-:Y:S01]  /*105a0*/  STG.E.128 desc[UR8][R68.64], R48 ;  /* 0x0000003044007986 */ /* 0x0001e2000c101d08 */
[----:B------:R-:W-:Y:S02]  /*105b0*/  ISETP.NE.AND P4, PT, R65, RZ, PT ;  /* 0x000000ff4100720c */ /* 0x000fe40003f85270 */
[----:B------:R-:W-:-:S02]  /*105c0*/  ISETP.NE.AND P3, PT, R66, RZ, PT ;  /* 0x000000ff4200720c */ /* 0x000fc40003f65270 */
[----:B------:R-:W-:Y:S01]  /*105d0*/  ISETP.NE.AND P6, PT, R61, RZ, PT ;  /* 0x000000ff3d00720c */ /* 0x000fe20003fc5270 */
[----:B------:R-:W1:Y:S01]  /*105e0*/  @P1 LDC.64 R66, c[0x0][0x3a0] ;  /* 0x0000e800ff421b82 */ /* 0x000e620000000a00 */
[----:B------:R-:W-:Y:S02]  /*105f0*/  SEL R63, RZ, 0x1000000, !P3 ;  /* 0x01000000ff3f7807 */ /* 0x000fe40005800000 */
[----:B------:R-:W-:Y:S02]  /*10600*/  SEL R70, RZ, 0x10000, !P4 ;  /* 0x00010000ff467807 */ /* 0x000fe40006000000 */
[----:B------:R-:W-:Y:S02]  /*10610*/  SEL R61, RZ, 0x100, !P5 ;  /* 0x00000100ff3d7807 */ /* 0x000fe40006800000 */
[----:B------:R-:W-:Y:S02]  /*10620*/  LOP3.LUT R74, R74, R76, R75, 0xfe, !PT ;  /* 0x0000004c4a4a7212 */ /* 0x000fe400078efe4b */
[----:B------:R-:W-:Y:S01]  /*10630*/  LOP3.LUT R61, R61, R63, R70, 0xfe, !PT ;  /* 0x0000003f3d3d7212 */ /* 0x000fe200078efe46 */
[----:B------:R-:W-:Y:S01]  /*10640*/  VIADD R63, R6, 0x40 ;  /* 0x00000040063f7836 */ /* 0x000fe20000000000 */
[----:B------:R-:W-:Y:S01]  /*10650*/  SEL R65, RZ, 0x1, !P2 ;  /* 0x00000001ff417807 */ /* 0x000fe20005000000 */
[----:B0-----:R-:W-:Y:S01]  /*10660*/  IMAD.WIDE.U32 R68, R53, 0x8, R122 ;  /* 0x0000000835447825 */ /* 0x001fe200078e007a */
[----:B------:R-:W-:Y:S01]  /*10670*/  SEL R70, RZ, 0x1, !P6 ;  /* 0x00000001ff467807 */ /* 0x000fe20007000000 */
[----:B------:R-:W0:Y:S01]  /*10680*/  @P0 LDC.64 R48, c[0x0][0x398] ;  /* 0x0000e600ff300b82 */ /* 0x000e220000000a00 */
[----:B------:R-:W-:-:S02]  /*10690*/  LOP3.LUT R51, R74, R65, RZ, 0xfc, !PT ;  /* 0x000000414a337212 */ /* 0x000fc400078efcff */
[----:B------:R-:W-:-:S05]  /*106a0*/  LOP3.LUT R50, R61, R70, RZ, 0xfc, !PT ;  /* 0x000000463d327212 */ /* 0x000fca00078efcff */
[----:B------:R2:W-:Y:S01]  /*106b0*/  STG.E.64 desc[UR8][R68.64], R50 ;  /* 0x0000003244007986 */ /* 0x0005e2000c101b08 */
[----:B-1----:R-:W-:Y:S01]  /*106c0*/  @P1 IMAD.WIDE.U32 R66, R63, 0x10, R66 ;  /* 0x000000103f421825 */ /* 0x002fe200078e0042 */
[----:B--2---:R-:W-:Y:S06]  /*106d0*/  @!P0 BRA `(.L_x_5007) ;  /* 0x0000000000508947 */ /* 0x004fec0003800000 */
[----:B------:R-:W-:Y:S01]  /*106e0*/  IMAD.U32 R51, R14, 0x10000, RZ ;  /* 0x000100000e337824 */ /* 0x000fe200078e00ff */
[----:B------:R-:W1:Y:S01]  /*106f0*/  LDC.64 R76, c[0x0][0x3b8] ;  /* 0x0000ee00ff4c7b82 */ /* 0x000e620000000a00 */
        /* <DEDUP_REMOVED lines=14> */
[----:B-1----:R-:W-:-:S03]  /*107e0*/  IMAD.WIDE.U32 R68, R53, 0x8, R76 ;  /* 0x0000000835447825 */ /* 0x002fc600078e004c */
[----:B------:R-:W-:Y:S02]  /*107f0*/  LOP3.LUT R50, R51, 0xff, R8, 0xf8, !PT ;  /* 0x000000ff33327812 */ /* 0x000fe400078ef808 */
[----:B------:R-:W-:-:S05]  /*10800*/  LOP3.LUT R51, R61, R75, RZ, 0xfc, !PT ;  /* 0x0000004b3d337212 */ /* 0x000fca00078efcff */
[----:B------:R1:W-:Y:S02]  /*10810*/  STG.E.64 desc[UR8][R68.64], R50 ;  /* 0x0000003244007986 */ /* 0x0003e4000c101b08 */
.L_x_5007:
[C---:B0-----:R-:W-:Y:S01]  /*10820*/  @P0 IMAD.WIDE.U32 R48, R63.reuse, 0x10, R48 ;  /* 0x000000103f300825 */ /* 0x041fe200078e0030 */
[----:B------:R-:W2:Y:S03]  /*10830*/  @P1 LDG.E.128 R24, desc[UR8][R66.64] ;  /* 0x0000000842181981 */ /* 0x000ea6000c1e1d00 */
[----:B-1----:R-:W-:Y:S01]  /*10840*/  IMAD.WIDE.U32 R50, R63, 0x10, R82 ;  /* 0x000000103f327825 */ /* 0x002fe200078e0052 */
[----:B------:R0:W5:Y:S05]  /*10850*/  @P0 LDG.E.128 R28, desc[UR8][R48.64] ;  /* 0x00000008301c0981 */ /* 0x00016a000c1e1d00 */
[----:B------:R-:W5:Y:S01]  /*10860*/  LDG.E.128 R48, desc[UR8][R50.64] ;  /* 0x0000000832307981 */ /* 0x000f62000c1e1d00 */
[----:B--2---:R-:W-:-:S02]  /*10870*/  PRMT R95, R27, 0x7632, R95 ;  /* 0x000076321b5f7816 */ /* 0x004fc4000000005f */
        /* <DEDUP_REMOVED lines=22> */
.L_x_5011:
        /* <DEDUP_REMOVED lines=13> */
.L_x_5013:
[----:B------:R-:W-:Y:S05]  /*10ab0*/  BSYNC.RECONVERGENT B2 ;  /* 0x0000000000027941 */ /* 0x000fea0003800200 */
.L_x_5012:
        /* <DEDUP_REMOVED lines=43> */
.L_x_5010:
[----:B------:R-:W-:Y:S05]  /*10d70*/  BSYNC.RECONVERGENT B1 ;  /* 0x0000000000017941 */ /* 0x000fea0003800200 */
.L_x_5009:
[----:B------:R-:W-:Y:S01]  /*10d80*/  I2FP.F32.U32 R9, R8 ;  /* 0x0000000800097245 */ /* 0x000fe20000201000 */
[----:B------:R-:W-:Y:S01]  /*10d90*/  BSSY.RECONVERGENT B1, `(.L_x_5014) ;  /* 0x000004e000017945 */ /* 0x000fe20003800200 */
[----:B------:R-:W-:Y:S01]  /*10da0*/  ISETP.NE.AND P3, PT, R10, 0x1, PT ;  /* 0x000000010a00780c */ /* 0x000fe20003f65270 */
[----:B------:R-:W-:Y:S02]  /*10db0*/  HFMA2 R12, -RZ, RZ, 0, 1.1920928955078125e-07 ;  /* 0x00000002ff0c7431 */ /* 0x000fe400000001ff */
[----:B------:R-:W-:Y:S02]  /*10dc0*/  IMAD.MOV.U32 R11, RZ, RZ, R80 ;  /* 0x000000ffff0b7224 */ /* 0x000fe400078e0050 */
[----:B------:R-:W-:Y:S01]  /*10dd0*/  FFMA.FTZ R8, R9, R120, 1.1641532182693481445e-10 ;  /* 0x2f00000009087423 */ /* 0x000fe20000010078 */
[----:B------:R-:W-:-:S04]  /*10de0*/  IMAD.U32 R9, R48, 0x10000, RZ ;  /* 0x0001000030097824 */ /* 0x000fc800078e00ff */
[----:B------:R-:W-:Y:S01]  /*10df0*/  FSETP.GTU.FTZ.AND P2, PT, R8, R21, PT ;  /* 0x000000150800720b */ /* 0x000fe20003f5c000 */
[----:B------:R-:W-:Y:S01]  /*10e00*/  FMUL.FTZ R8, R9, R20 ;  /* 0x0000001409087220 */ /* 0x000fe20000410000 */
[----:B------:R-:W-:Y:S02]  /*10e10*/  PRMT R9, R48, 0x7632, R9 ;  /* 0x0000763230097816 */ /* 0x000fe40000000009 */
        /* <DEDUP_REMOVED lines=12> */
.L_x_5016:
        /* <DEDUP_REMOVED lines=13> */
.L_x_5018:
[----:B------:R-:W-:Y:S05]  /*10fb0*/  BSYNC.RECONVERGENT B2 ;  /* 0x0000000000027941 */ /* 0x000fea0003800200 */
.L_x_5017:
        /* <DEDUP_REMOVED lines=43> */
.L_x_5015:
[----:B------:R-:W-:Y:S05]  /*11270*/  BSYNC.RECONVERGENT B1 ;  /* 0x0000000000017941 */ /* 0x000fea0003800200 */
.L_x_5014:
        /* <DEDUP_REMOVED lines=9> */
[----:B------:R-:W-:-:S05]  /*11310*/  FSEL R11, R11, RZ, !P2 ;  /* 0x000000ff0b0b7208 */ /* 0x000fca0005000000 */
        /* <DEDUP_REMOVED lines=15> */
.L_x_5021:
        /* <DEDUP_REMOVED lines=13> */
.L_x_5023:
[----:B------:R-:W-:Y:S05]  /*114e0*/  BSYNC.RECONVERGENT B2 ;  /* 0x0000000000027941 */ /* 0x000fea0003800200 */
.L_x_5022:
        /* <DEDUP_REMOVED lines=43> */
.L_x_5020:
[----:B------:R-:W-:Y:S05]  /*117a0*/  BSYNC.RECONVERGENT B1 ;  /* 0x0000000000017941 */ /* 0x000fea0003800200 */
.L_x_5019:
        /* <DEDUP_REMOVED lines=21> */
.L_x_5026:
        /* <DEDUP_REMOVED lines=13> */
.L_x_5028:
[----:B------:R-:W-:Y:S05]  /*119d0*/  BSYNC.RECONVERGENT B2 ;  /* 0x0000000000027941 */ /* 0x000fea0003800200 */
.L_x_5027:
        /* <DEDUP_REMOVED lines=43> */
.L_x_5025:
[----:B------:R-:W-:Y:S05]  /*11c90*/  BSYNC.RECONVERGENT B1 ;  /* 0x0000000000017941 */ /* 0x000fea0003800200 */
.L_x_5024:
[----:B------:R-:W-:Y:S01]  /*11ca0*/  PRMT R10, R28, 0x7632, R10 ;  /* 0x000076321c0a7816 */ /* 0x000fe2000000000a */
[----:B------:R-:W-:Y:S01]  /*11cb0*/  BSSY.RECONVERGENT B1, `(.L_x_5029) ;  /* 0x0000052000017945 */ /* 0x000fe20003800200 */
[----:B------:R-:W-:Y:S02]  /*11cc0*/  I2FP.F32.U32 R11, R11 ;  /* 0x0000000b000b7245 */ /* 0x000fe40000201000 */
[----:B------:R-:W-:Y:S01]  /*11cd0*/  ISETP.NE.AND P3, PT, R66, 0x1, PT ;  /* 0x000000014200780c */ /* 0x000fe20003f65270 */
[----:B------:R-:W-:Y:S02]  /*11ce0*/  IMAD.U32 R15, R10, 0x10000, RZ ;  /* 0x000100000a0f7824 */ /* 0x000fe400078e00ff */
[----:B------:R-:W-:Y:S01]  /*11cf0*/  FFMA.FTZ R10, R11, R120, 1.1641532182693481445e-10 ;  /* 0x2f0000000b0a7423 */ /* 0x000fe20000010078 */
[----:B------:R-:W-:Y:S02]  /*11d00*/  IMAD.MOV.U32 R11, RZ, RZ, R80 ;  /* 0x000000ffff0b7224 */ /* 0x000fe400078e0050 */
[----:B------:R-:W-:-:S02]  /*11d10*/  FMUL.FTZ R15, R15, R20 ;  /* 0x000000140f0f7220 */ /* 0x000fc40000410000 */
[----:B------:R-:W-:Y:S01]  /*11d20*/  FSETP.GTU.FTZ.AND P2, PT, R10, R21, PT ;  /* 0x000000150a00720b */ /* 0x000fe20003f5c000 */
[----:B------:R-:W-:-:S03]  /*11d30*/  @P1 IMAD.U32 R10, R65, 0x10000, RZ ;  /* 0x00010000410a1824 */ /* 0x000fc600078e00ff */
[----:B------:R-:W-:Y:S01]  /*11d40*/  FSEL R12, R15, RZ, !P2 ;  /* 0x000000ff0f0c7208 */ /* 0x000fe20005000000 */
[----:B------:R-:W-:-:S04]  /*11d50*/  IMAD.MOV.U32 R15, RZ, RZ, 0x2 ;  /* 0x00000002ff0f7424 */ /* 0x000fc800078e00ff */
        /* <DEDUP_REMOVED lines=14> */
.L_x_5031:
        /* <DEDUP_REMOVED lines=13> */
.L_x_5033:
[----:B------:R-:W-:Y:S05]  /*11f10*/  BSYNC.RECONVERGENT B2 ;  /* 0x0000000000027941 */ /* 0x000fea0003800200 */
.L_x_5032:
        /* <DEDUP_REMOVED lines=43> */
.L_x_5030:
[----:B------:R-:W-:Y:S05]  /*121d0*/  BSYNC.RECONVERGENT B1 ;  /* 0x0000000000017941 */ /* 0x000fea0003800200 */
.L_x_5029:
[----:B------:R-:W-:Y:S01]  /*121e0*/  I2FP.F32.U32 R11, R11 ;  /* 0x0000000b000b7245 */ /* 0x000fe20000201000 */
[----:B------:R-:W-:Y:S01]  /*121f0*/  BSSY.RECONVERGENT B1, `(.L_x_5034) ;  /* 0x000004e000017945 */ /* 0x000fe20003800200 */
[----:B------:R-:W-:Y:S01]  /*12200*/  ISETP.NE.AND P3, PT, R15, 0x1, PT ;  /* 0x000000010f00780c */ /* 0x000fe20003f65270 */
[----:B------:R-:W-:Y:S02]  /*12210*/  IMAD.MOV.U32 R14, RZ, RZ, 0x2 ;  /* 0x00000002ff0e7424 */ /* 0x000fe400078e00ff */
[----:B------:R-:W-:Y:S01]  /*12220*/  FFMA.FTZ R10, R11, R120, 1.1641532182693481445e-10 ;  /* 0x2f0000000b0a7423 */ /* 0x000fe20000010078 */
[----:B------:R-:W-:Y:S01]  /*12230*/  SHF.L.U32 R11, R49, 0x10, RZ ;  /* 0x00000010310b7819 */ /* 0x000fe200000006ff */
[----:B------:R-:W-:-:S03]  /*12240*/  IMAD.MOV.U32 R12, RZ, RZ, R80 ;  /* 0x000000ffff0c7224 */ /* 0x000fc600078e0050 */
        /* <DEDUP_REMOVED lines=15> */
.L_x_5036:
        /* <DEDUP_REMOVED lines=13> */
.L_x_5038:
[----:B------:R-:W-:Y:S05]  /*12410*/  BSYNC.RECONVERGENT B2 ;  /* 0x0000000000027941 */ /* 0x000fea0003800200 */
.L_x_5037:
        /* <DEDUP_REMOVED lines=43> */
.L_x_5035:
[----:B------:R-:W-:Y:S05]  /*126d0*/  BSYNC.RECONVERGENT B1 ;  /* 0x0000000000017941 */ /* 0x000fea0003800200 */
.L_x_5034:
        /* <DEDUP_REMOVED lines=25> */
.L_x_5041:
        /* <DEDUP_REMOVED lines=13> */
.L_x_5043:
[----:B------:R-:W-:Y:S05]  /*12940*/  BSYNC.RECONVERGENT B2 ;  /* 0x0000000000027941 */ /* 0x000fea0003800200 */
.L_x_5042:
        /* <DEDUP_REMOVED lines=43> */
.L_x_5040:
[----:B------:R-:W-:Y:S05]  /*12c00*/  BSYNC.RECONVERGENT B1 ;  /* 0x0000000000017941 */ /* 0x000fea0003800200 */
.L_x_5039:
        /* <DEDUP_REMOVED lines=21> */
.L_x_5046:
        /* <DEDUP_REMOVED lines=13> */
.L_x_5048:
[----:B------:R-:W-:Y:S05]  /*12e30*/  BSYNC.RECONVERGENT B2 ;  /* 0x0000000000027941 */ /* 0x000fea0003800200 */
.L_x_5047:
        /* <DEDUP_REMOVED lines=43> */
.L_x_5045:
[----:B------:R-:W-:Y:S05]  /*130f0*/  BSYNC.RECONVERGENT B1 ;  /* 0x0000000000017941 */ /* 0x000fea0003800200 */
.L_x_5044:
[----:B------:R-:W-:Y:S01]  /*13100*/  I2FP.F32.U32 R49, R12 ;  /* 0x0000000c00317245 */ /* 0x000fe20000201000 */
[----:B------:R-:W-:Y:S01]  /*13110*/  BSSY.RECONVERGENT B1, `(.L_x_5049) ;  /* 0x0000052000017945 */ /* 0x000fe20003800200 */
[----:B------:R-:W-:Y:S01]  /*13120*/  PRMT R12, R29, 0x7632, R12 ;  /* 0x000076321d0c7816 */ /* 0x000fe2000000000c */
[----:B------:R-:W-:Y:S01]  /*13130*/  IMAD.MOV.U32 R68, RZ, RZ, 0x2 ;  /* 0x00000002ff447424 */ /* 0x000fe200078e00ff */
[----:B------:R-:W-:-:S03]  /*13140*/  @P1 SHF.L.U32 R67, R67, 0x10, RZ ;  /* 0x0000001043431819 */ /* 0x000fc600000006ff */
[----:B------:R-:W-:Y:S02]  /*13150*/  IMAD.U32 R69, R12, 0x10000, RZ ;  /* 0x000100000c457824 */ /* 0x000fe400078e00ff */
[----:B------:R-:W-:Y:S02]  /*13160*/  FFMA.FTZ R12, R49, R120, 1.1641532182693481445e-10 ;  /* 0x2f000000310c7423 */ /* 0x000fe40000010078 */
[----:B------:R-:W-:-:S03]  /*13170*/  FMUL.FTZ R69, R69, R20 ;  /* 0x0000001445457220 */ /* 0x000fc60000410000 */
[----:B------:R-:W-:-:S04]  /*13180*/  FSETP.GTU.FTZ.AND P2, PT, R12, R21, PT ;  /* 0x000000150c00720b */ /* 0x000fc80003f5c000 */
[----:B------:R-:W-:-:S05]  /*13190*/  FSEL R12, R69, RZ, !P2 ;  /* 0x000000ff450c7208 */ /* 0x000fca0005000000 */
[----:B------:R-:W-:Y:S01]  /*131a0*/  FADD.FTZ R12, R11, R12 ;  /* 0x0000000c0b0c7221 */ /* 0x000fe20000010000 */
[----:B------:R-:W-:Y:S02]  /*131b0*/  SEL R11, RZ, 0x1, P2 ;  /* 0x00000001ff0b7807 */ /* 0x000fe40001000000 */
[----:B------:R-:W-:Y:S01]  /*131c0*/  ISETP.NE.AND P2, PT, R14, 0x1, PT ;  /* 0x000000010e00780c */ /* 0x000fe20003f45270 */
[----:B------:R-:W-:Y:S01]  /*131d0*/  @P1 FADD.FTZ R67, R12, R67 ;  /* 0x000000430c431221 */ /* 0x000fe20000010000 */
[----:B------:R-:W-:Y:S01]  /*131e0*/  @!P1 IMAD.MOV.U32 R67, RZ, RZ, R12 ;  /* 0x000000ffff439224 */ /* 0x000fe200078e000c */
[----:B------:R-:W-:-:S04]  /*131f0*/  MOV R12, R80 ;  /* 0x00000050000c7202 */ /* 0x000fc80000000f00 */
        /* <DEDUP_REMOVED lines=10> */
.L_x_5051:
        /* <DEDUP_REMOVED lines=13> */
.L_x_5053:
[----:B------:R-:W-:Y:S05]  /*13370*/  BSYNC.RECONVERGENT B2 ;  /* 0x0000000000027941 */ /* 0x000fea0003800200 */
.L_x_5052:
        /* <DEDUP_REMOVED lines=43> */
.L_x_5050:
[----:B------:R-:W-:Y:S05]  /*13630*/  BSYNC.RECONVERGENT B1 ;  /* 0x0000000000017941 */ /* 0x000fea0003800200 */
.L_x_5049:
        /* <DEDUP_REMOVED lines=21> */
.L_x_5056:
        /* <DEDUP_REMOVED lines=13> */
.L_x_5058:
[----:B------:R-:W-:Y:S05]  /*13860*/  BSYNC.RECONVERGENT B2 ;  /* 0x0000000000027941 */ /* 0x000fea0003800200 */
.L_x_5057:
        /* <DEDUP_REMOVED lines=43> */
.L_x_5055:
[----:B------:R-:W-:Y:S05]  /*13b20*/  BSYNC.RECONVERGENT B1 ;  /* 0x0000000000017941 */ /* 0x000fea0003800200 */
.L_x_5054:
[----:B------:R-:W-:Y:S01]  /*13b30*/  I2FP.F32.U32 R69, R50 ;  /* 0x0000003200457245 */ /* 0x000fe20000201000 */
[----:B------:R-:W-:Y:S01]  /*13b40*/  IMAD.U32 R75, R30, 0x10000, RZ ;  /* 0x000100001e4b7824 */ /* 0x000fe200078e00ff */
[----:B------:R-:W-:Y:S01]  /*13b50*/  BSSY.RECONVERGENT B1, `(.L_x_5059) ;  /* 0x0000051000017945 */ /* 0x000fe20003800200 */
[----:B------:R-:W-:Y:S02]  /*13b60*/  IMAD.MOV.U32 R76, RZ, RZ, 0x2 ;  /* 0x00000002ff4c7424 */ /* 0x000fe400078e00ff */
[----:B------:R-:W-:Y:S01]  /*13b70*/  FFMA.FTZ R50, R69, R120, 1.1641532182693481445e-10 ;  /* 0x2f00000045327423 */ /* 0x000fe20000010078 */
[----:B------:R-:W-:Y:S01]  /*13b80*/  FMUL.FTZ R69, R75, R20 ;  /* 0x000000144b457220 */ /* 0x000fe20000410000 */
[----:B------:R-:W-:-:S03]  /*13b90*/  @P1 IMAD.U32 R75, R26, 0x10000, RZ ;  /* 0x000100001a4b1824 */ /* 0x000fc600078e00ff */
        /* <DEDUP_REMOVED lines=19> */
.L_x_5061:
        /* <DEDUP_REMOVED lines=13> */
.L_x_5063:
[----:B------:R-:W-:Y:S05]  /*13da0*/  BSYNC.RECONVERGENT B2 ;  /* 0x0000000000027941 */ /* 0x000fea0003800200 */
.L_x_5062:
        /* <DEDUP_REMOVED lines=43> */
.L_x_5060:
[----:B------:R-:W-:Y:S05]  /*14060*/  BSYNC.RECONVERGENT B1 ;  /* 0x0000000000017941 */ /* 0x000fea0003800200 */
.L_x_5059:
        /* <DEDUP_REMOVED lines=20> */
.L_x_5066:
        /* <DEDUP_REMOVED lines=13> */
.L_x_5068:
[----:B------:R-:W-:Y:S05]  /*14280*/  BSYNC.RECONVERGENT B2 ;  /* 0x0000000000027941 */ /* 0x000fea0003800200 */
.L_x_5067:
        /* <DEDUP_REMOVED lines=43> */
.L_x_5065:
[----:B------:R-:W-:Y:S05]  /*14540*/  BSYNC.RECONVERGENT B1 ;  /* 0x0000000000017941 */ /* 0x000fea0003800200 */
.L_x_5064:
[----:B------:R-:W-:Y:S01]  /*14550*/  I2FP.F32.U32 R69, R69 ;  /* 0x0000004500457245 */ /* 0x000fe20000201000 */
[----:B------:R-:W-:Y:S01]  /*14560*/  BSSY.RECONVERGENT B1, `(.L_x_5069) ;  /* 0x0000051000017945 */ /* 0x000fe20003800200 */
[----:B------:R-:W-:-:S03]  /*14570*/  SHF.L.U32 R13, R13, 0x10, RZ ;  /* 0x000000100d0d7819 */ /* 0x000fc600000006ff */
[----:B------:R-:W-:Y:S01]  /*14580*/  FFMA.FTZ R76, R69, R120, 1.1641532182693481445e-10 ;  /* 0x2f000000454c7423 */ /* 0x000fe20000010078 */
[----:B------:R-:W-:Y:S02]  /*14590*/  @P1 IMAD.U32 R69, R70, 0x10000, RZ ;  /* 0x0001000046451824 */ /* 0x000fe400078e00ff */
[----:B------:R-:W-:Y:S02]  /*145a0*/  FMUL.FTZ R13, R13, R20 ;  /* 0x000000140d0d7220 */ /* 0x000fe40000410000 */
[----:B------:R-:W-:Y:S01]  /*145b0*/  FSETP.GTU.FTZ.AND P4, PT, R76, R21, PT ;  /* 0x000000154c00720b */ /* 0x000fe20003f9c000 */
[----:B------:R-:W-:-:S03]  /*145c0*/  HFMA2 R76, -RZ, RZ, 0, 1.1920928955078125e-07 ;  /* 0x00000002ff4c7431 */ /* 0x000fc600000001ff */
        /* <DEDUP_REMOVED lines=17> */
.L_x_5071:
        /* <DEDUP_REMOVED lines=13> */
.L_x_5073:
[----:B------:R-:W-:Y:S05]  /*147b0*/  BSYNC.RECONVERGENT B2 ;  /* 0x0000000000027941 */ /* 0x000fea0003800200 */
.L_x_5072:
        /* <DEDUP_REMOVED lines=43> */
.L_x_5070:
[----:B------:R-:W-:Y:S05]  /*14a70*/  BSYNC.RECONVERGENT B1 ;  /* 0x0000000000017941 */ /* 0x000fea0003800200 */
.L_x_5069:
        /* <DEDUP_REMOVED lines=21> */
.L_x_5076:
        /* <DEDUP_REMOVED lines=13> */
.L_x_5078:
[----:B------:R-:W-:Y:S05]  /*14ca0*/  BSYNC.RECONVERGENT B2 ;  /* 0x0000000000027941 */ /* 0x000fea0003800200 */
.L_x_5077:
        /* <DEDUP_REMOVED lines=39> */
[----:B------:R-:W-:-:S03]  /*14f20*/  IMAD.WIDE.U32 R74, R75, -0x2daee0ad, RZ ;  /* 0xd2511f534b4a7825 */ /* 0x000fc600078e00ff */
[----:B------:R-:W-:Y:S01]  /*14f30*/  MOV R61, R74 ;  /* 0x0000004a003d7202 */ /* 0x000fe20000000f00 */
[----:B------:R-:W-:Y:S01]  /*14f40*/  IMAD.MOV.U32 R74, RZ, RZ, RZ ;  /* 0x000000ffff4a7224 */ /* 0x000fe200078e00ff */
[----:B------:R-:W-:-:S07]  /*14f50*/  LOP3.LUT R72, R72, UR30, R75, 0x96, !PT ;  /* 0x0000001e48487c12 */ /* 0x000fce000f8e964b */
.L_x_5075:
[----:B------:R-:W-:Y:S05]  /*14f60*/  BSYNC.RECONVERGENT B1 ;  /* 0x0000000000017941 */ /* 0x000fea0003800200 */
.L_x_5074:
        /* <DEDUP_REMOVED lines=26> */
.L_x_5081:
        /* <DEDUP_REMOVED lines=13> */
.L_x_5083:
[----:B------:R-:W-:Y:S05]  /*151e0*/  BSYNC.RECONVERGENT B2 ;  /* 0x0000000000027941 */ /* 0x000fea0003800200 */
.L_x_5082:
        /* <DEDUP_REMOVED lines=37> */
[----:B------:R-:W-:Y:S01]  /*15440*/  HFMA2 R76, -RZ, RZ, 0, 0 ;  /* 0x00000000ff4c7431 */ /* 0x000fe200000001ff */
[----:B------:R-:W-:Y:S01]  /*15450*/  MOV R80, R74 ;  /* 0x0000004a00507202 */ /* 0x000fe20000000f00 */
[----:B------:R-:W-:-:S05]  /*15460*/  IMAD.WIDE.U32 R74, R77, -0x2daee0ad, RZ ;  /* 0xd2511f534d4a7825 */ /* 0x000fca00078e00ff */
[----:B------:R-:W-:Y:S01]  /*15470*/  LOP3.LUT R72, R72, UR30, R75, 0x96, !PT ;  /* 0x0000001e48487c12 */ /* 0x000fe2000f8e964b */
[----:B------:R-:W-:Y:S02]  /*15480*/  IMAD.MOV.U32 R75, RZ, RZ, R61 ;  /* 0x000000ffff4b7224 */ /* 0x000fe400078e003d */
[----:B------:R-:W-:-:S07]  /*15490*/  IMAD.MOV.U32 R61, RZ, RZ, R74 ;  /* 0x000000ffff3d7224 */ /* 0x000fce00078e004a */
.L_x_5080:
[----:B------:R-:W-:Y:S05]  /*154a0*/  BSYNC.RECONVERGENT B1 ;  /* 0x0000000000017941 */ /* 0x000fea0003800200 */
.L_x_5079:
        /* <DEDUP_REMOVED lines=20> */
.L_x_5086:
        /* <DEDUP_REMOVED lines=15> */
.L_x_5088:
[----:B------:R-:W-:Y:S05]  /*156e0*/  BSYNC.RECONVERGENT B2 ;  /* 0x0000000000027941 */ /* 0x000fea0003800200 */
.L_x_5087:
[----:B------:R-:W-:Y:S01]  /*156f0*/  LOP3.LUT R74, R5, UR7, R73, 0x96, !PT ;  /* 0x00000007054a7c12 */ /* 0x000fe2000f8e9649 */
[----:B------:R-:W-:-:S04]  /*15700*/  IMAD.WIDE.U32 R76, R0, -0x326172a9, RZ ;  /* 0xcd9e8d57004c7825 */ /* 0x000fc800078e00ff */
[----:B------:R-:W-:Y:S02]  /*15710*/  HFMA2 R93, -RZ, RZ, 0, 0 ;  /* 0x00000000ff5d7431 */ /* 0x000fe400000001ff */
        /* <DEDUP_REMOVED lines=36> */
[----:B------:R-:W-:-:S05]  /*15960*/  IMAD.WIDE.U32 R74, R77, -0x2daee0ad, RZ ;  /* 0xd2511f534d4a7825 */ /* 0x000fca00078e00ff */
[----:B------:R-:W-:Y:S01]  /*15970*/  LOP3.LUT R72, R72, UR30, R75, 0x96, !PT ;  /* 0x0000001e48487c12 */ /* 0x000fe2000f8e964b */
[----:B------:R-:W-:Y:S02]  /*15980*/  IMAD.MOV.U32 R75, RZ, RZ, R61 ;  /* 0x000000ffff4b7224 */ /* 0x000fe400078e003d */
[----:B------:R-:W-:-:S07]  /*15990*/  IMAD.MOV.U32 R61, RZ, RZ, R74 ;  /* 0x000000ffff3d7224 */ /* 0x000fce00078e004a */
.L_x_5085:
[----:B------:R-:W-:Y:S05]  /*159a0*/  BSYNC.RECONVERGENT B1 ;  /* 0x0000000000017941 */ /* 0x000fea0003800200 */
.L_x_5084:
        /* <DEDUP_REMOVED lines=8> */
[----:B------:R-:W-:Y:S01]  /*15a30*/  FSEL R21, R83, RZ, !P6 ;  /* 0x000000ff53157208 */ /* 0x000fe20007000000 */
[----:B------:R-:W-:Y:S01]  /*15a40*/  @P1 IMAD.U32 R83, R95, 0x10000, RZ ;  /* 0x000100005f531824 */ /* 0x000fe200078e00ff */
[----:B------:R-:W-:-:S03]  /*15a50*/  SEL R20, RZ, 0x1, P6 ;  /* 0x00000001ff147807 */ /* 0x000fc60003000000 */
[----:B------:R-:W-:Y:S01]  /*15a60*/  FADD.FTZ R78, R78, R21 ;  /* 0x000000154e4e7221 */ /* 0x000fe20000010000 */
[----:B------:R-:W-:-:S03]  /*15a70*/  PRMT R15, R20, 0x7610, R15 ;  /* 0x00007610140f7816 */ /* 0x000fc6000000000f */
[----:B------:R-:W-:Y:S01]  /*15a80*/  @P1 FADD.FTZ R83, R78, R83 ;  /* 0x000000534e531221 */ /* 0x000fe20000010000 */
[----:B------:R-:W-:-:S04]  /*15a90*/  @!P1 MOV R83, R78 ;  /* 0x0000004e00539202 */ /* 0x000fc80000000f00 */
[----:B------:R-:W-:-:S04]  /*15aa0*/  F2FP.BF16.F32.PACK_AB R21, RZ, R83 ;  /* 0x00000053ff15723e */ /* 0x000fc800000010ff */
[----:B------:R-:W-:Y:S01]  /*15ab0*/  PRMT R51, R51, 0x5410, R21 ;  /* 0x0000541033337816 */ /* 0x000fe20000000015 */
[----:B------:R-:W-:Y:S06]  /*15ac0*/  BRA `(.L_x_5089) ;  /* 0x00000028005c7947 */ /* 0x000fec0003800000 */
.L_x_5008:
        /* <DEDUP_REMOVED lines=16> */
.L_x_5092:
        /* <DEDUP_REMOVED lines=13> */
.L_x_5094:
[----:B------:R-:W-:Y:S05]  /*15ca0*/  BSYNC.RECONVERGENT B2 ;  /* 0x0000000000027941 */ /* 0x000fea0003800200 */
.L_x_5093:
        /* <DEDUP_REMOVED lines=43> */
.L_x_5091:
[----:B------:R-:W-:Y:S05]  /*15f60*/  BSYNC.RECONVERGENT B1 ;  /* 0x0000000000017941 */ /* 0x000fea0003800200 */
.L_x_5090:
[----:B------:R-:W-:Y:S01]  /*15f70*/  I2FP.F32.U32 R69, R66 ;  /* 0x0000004200457245 */ /* 0x000fe20000201000 */
[----:B------:R-:W-:Y:S01]  /*15f80*/  BSSY.RECONVERGENT B1, `(.L_x_5095) ;  /* 0x0000051000017945 */ /* 0x000fe20003800200 */
[----:B-----5:R-:W-:Y:S01]  /*15f90*/  SHF.L.U32 R71, R48, 0x10, RZ ;  /* 0x0000001030477819 */ /* 0x020fe200000006ff */
[----:B------:R-:W-:Y:S01]  /*15fa0*/  IMAD.MOV.U32 R74, RZ, RZ, 0x2 ;  /* 0x00000002ff4a7424 */ /* 0x000fe200078e00ff */
[----:B------:R-:W-:Y:S01]  /*15fb0*/  ISETP.NE.AND P3, PT, R68, 0x1, PT ;  /* 0x000000014400780c */ /* 0x000fe20003f65270 */
[----:B------:R-:W-:Y:S01]  /*15fc0*/  FFMA.FTZ R64, R69, R120, 1.1641532182693481445e-10 ;  /* 0x2f00000045407423 */ /* 0x000fe20000010078 */
[----:B------:R-:W-:Y:S02]  /*15fd0*/  @P1 IMAD.U32 R69, R24, 0x10000, RZ ;  /* 0x0001000018451824 */ /* 0x000fe400078e00ff */
[----:B------:R-:W-:Y:S01]  /*15fe0*/  FMUL.FTZ R71, R71, R20 ;  /* 0x0000001447477220 */ /* 0x000fe20000410000 */
[----:B------:R-:W-:Y:S02]  /*15ff0*/  PRMT R48, R48, 0x7632, R48 ;  /* 0x0000763230307816 */ /* 0x000fe40000000030 */
        /* <DEDUP_REMOVED lines=16> */
.L_x_5097:
        /* <DEDUP_REMOVED lines=13> */
.L_x_5099:
[----:B------:R-:W-:Y:S05]  /*161d0*/  BSYNC.RECONVERGENT B2 ;  /* 0x0000000000027941 */ /* 0x000fea0003800200 */
.L_x_5098:
        /* <DEDUP_REMOVED lines=43> */
.L_x_5096:
[----:B------:R-:W-:Y:S05]  /*16490*/  BSYNC.RECONVERGENT B1 ;  /* 0x0000000000017941 */ /* 0x000fea0003800200 */
.L_x_5095:
        /* <DEDUP_REMOVED lines=24> */
.L_x_5102:
        /* <DEDUP_REMOVED lines=13> */
.L_x_5104:
[----:B------:R-:W-:Y:S05]  /*166f0*/  BSYNC.RECONVERGENT B2 ;  /* 0x0000000000027941 */ /* 0x000fea0003800200 */
.L_x_5103:
        /* <DEDUP_REMOVED lines=43> */
.L_x_5101:
[----:B------:R-:W-:Y:S05]  /*169b0*/  BSYNC.RECONVERGENT B1 ;  /* 0x0000000000017941 */ /* 0x000fea0003800200 */
.L_x_5100:
[----:B------:R-:W-:Y:S01]  /*169c0*/  I2FP.F32.U32 R71, R66 ;  /* 0x0000004200477245 */ /* 0x000fe20000201000 */
[C---:B------:R-:W-:Y:S01]  /*169d0*/  IMAD.U32 R75, R49.reuse, 0x10000, RZ ;  /* 0x00010000314b7824 */ /* 0x040fe200078e00ff */
[----:B------:R-:W-:Y:S01]  /*169e0*/  ISETP.NE.AND P3, PT, R76, 0x1, PT ;  /* 0x000000014c00780c */ /* 0x000fe20003f65270 */
[----:B------:R-:W-:Y:S01]  /*169f0*/  BSSY.RECONVERGENT B1, `(.L_x_5105) ;  /* 0x000004f000017945 */ /* 0x000fe20003800200 */
[----:B------:R-:W-:Y:S01]  /*16a00*/  PRMT R49, R49, 0x7632, R49 ;  /* 0x0000763231317816 */ /* 0x000fe20000000031 */
[----:B------:R-:W-:Y:S01]  /*16a10*/  FFMA.FTZ R66, R71, R120, 1.1641532182693481445e-10 ;  /* 0x2f00000047427423 */ /* 0x000fe20000010078 */
[----:B------:R-:W-:Y:S01]  /*16a20*/  FMUL.FTZ R75, R75, R20 ;  /* 0x000000144b4b7220 */ /* 0x000fe20000410000 */
[----:B------:R-:W-:Y:S01]  /*16a30*/  @P1 SHF.L.U32 R71, R25, 0x10, RZ ;  /* 0x0000001019471819 */ /* 0x000fe200000006ff */
[----:B------:R-:W-:Y:S02]  /*16a40*/  IMAD.MOV.U32 R74, RZ, RZ, 0x2 ;  /* 0x00000002ff4a7424 */ /* 0x000fe400078e00ff */
        /* <DEDUP_REMOVED lines=16> */
.L_x_5107:
        /* <DEDUP_REMOVED lines=13> */
.L_x_5109:
[----:B------:R-:W-:Y:S05]  /*16c20*/  BSYNC.RECONVERGENT B2 ;  /* 0x0000000000027941 */ /* 0x000fea0003800200 */
.L_x_5108:
        /* <DEDUP_REMOVED lines=43> */
.L_x_5106:
[----:B------:R-:W-:Y:S05]  /*16ee0*/  BSYNC.RECONVERGENT B1 ;  /* 0x0000000000017941 */ /* 0x000fea0003800200 */
.L_x_5105:
        /* <DEDUP_REMOVED lines=24> */
.L_x_5112:
        /* <DEDUP_REMOVED lines=13> */
.L_x_5114:
[----:B------:R-:W-:Y:S05]  /*17140*/  BSYNC.RECONVERGENT B2 ;  /* 0x0000000000027941 */ /* 0x000fea0003800200 */
.L_x_5113:
        /* <DEDUP_REMOVED lines=43> */
.L_x_5111:
[----:B------:R-:W-:Y:S05]  /*17400*/  BSYNC.RECONVERGENT B1 ;  /* 0x0000000000017941 */ /* 0x000fea0003800200 */
.L_x_5110:
[----:B------:R-:W-:Y:S01]  /*17410*/  I2FP.F32.U32 R75, R68 ;  /* 0x00000044004b7245 */ /* 0x000fe20000201000 */
[----:B------:R-:W-:Y:S01]  /*17420*/  IMAD.U32 R77, R50, 0x10000, RZ ;  /* 0x00010000324d7824 */ /* 0x000fe200078e00ff */
[----:B------:R-:W-:Y:S01]  /*17430*/  ISETP.NE.AND P3, PT, R76, 0x1, PT ;  /* 0x000000014c00780c */ /* 0x000fe20003f65270 */
[----:B------:R-:W-:Y:S01]  /*17440*/  BSSY.RECONVERGENT B1, `(.L_x_5115) ;  /* 0x000004e000017945 */ /* 0x000fe20003800200 */
[----:B------:R-:W-:Y:S01]  /*17450*/  PRMT R78, R50, 0x7632, R78 ;  /* 0x00007632324e7816 */ /* 0x000fe2000000004e */
[----:B------:R-:W-:Y:S01]  /*17460*/  FFMA.FTZ R68, R75, R120, 1.1641532182693481445e-10 ;  /* 0x2f0000004b447423 */ /* 0x000fe20000010078 */
[----:B------:R-:W-:Y:S01]  /*17470*/  FMUL.FTZ R77, R77, R20 ;  /* 0x000000144d4d7220 */ /* 0x000fe20000410000 */
[----:B------:R-:W-:-:S03]  /*17480*/  @P1 IMAD.U32 R75, R26, 0x10000, RZ ;  /* 0x000100001a4b1824 */ /* 0x000fc600078e00ff */
[----:B------:R-:W-:-:S04]  /*17490*/  FSETP.GTU.FTZ.AND P2, PT, R68, R21, PT ;  /* 0x000000154400720b */ /* 0x000fc80003f5c000 */
[----:B------:R-:W-:Y:S01]  /*174a0*/  FSEL R68, R77, RZ, !P2 ;  /* 0x000000ff4d447208 */ /* 0x000fe20005000000 */
[----:B------:R-:W-:Y:S01]  /*174b0*/  HFMA2 R77, -RZ, RZ, 0, 1.1920928955078125e-07 ;  /* 0x00000002ff4d7431 */ /* 0x000fe200000001ff */
        /* <DEDUP_REMOVED lines=13> */
.L_x_5117:
        /* <DEDUP_REMOVED lines=13> */
.L_x_5119:
[----:B------:R-:W-:Y:S05]  /*17660*/  BSYNC.RECONVERGENT B2 ;  /* 0x0000000000027941 */ /* 0x000fea0003800200 */
.L_x_5118:
        /* <DEDUP_REMOVED lines=39> */
[----:B------:R-:W-:Y:S01]  /*178e0*/  IMAD.MOV.U32 R77, RZ, RZ, RZ ;  /* 0x000000ffff4d7224 */ /* 0x000fe200078e00ff */
[----:B------:R-:W-:Y:S01]  /*178f0*/  LOP3.LUT R72, R72, UR30, R75, 0x96, !PT ;  /* 0x0000001e48487c12 */ /* 0x000fe2000f8e964b */
[----:B------:R-:W-:Y:S01]  /*17900*/  IMAD.MOV.U32 R75, RZ, RZ, R61 ;  /* 0x000000ffff4b7224 */ /* 0x000fe200078e003d */
[----:B------:R-:W-:-:S07]  /*17910*/  MOV R61, R74 ;  /* 0x0000004a003d7202 */ /* 0x000fce0000000f00 */
.L_x_5116:
[----:B------:R-:W-:Y:S05]  /*17920*/  BSYNC.RECONVERGENT B1 ;  /* 0x0000000000017941 */ /* 0x000fea0003800200 */
.L_x_5115:
        /* <DEDUP_REMOVED lines=23> */
.L_x_5122:
        /* <DEDUP_REMOVED lines=13> */
.L_x_5124:
[----:B------:R-:W-:Y:S05]  /*17b70*/  BSYNC.RECONVERGENT B2 ;  /* 0x0000000000027941 */ /* 0x000fea0003800200 */
.L_x_5123:
        /* <DEDUP_REMOVED lines=34> */
[----:B------:R-:W-:Y:S01]  /*17da0*/  IMAD.MOV.U32 R75, RZ, RZ, RZ ;  /* 0x000000ffff4b7224 */ /* 0x000fe200078e00ff */
[----:B------:R-:W-:Y:S01]  /*17db0*/  LOP3.LUT R77, R72, UR27, R77, 0x96, !PT ;  /* 0x0000001b484d7c12 */ /* 0x000fe2000f8e964d */
[----:B------:R-:W-:-:S04]  /*17dc0*/  IMAD.WIDE.U32 R72, R73, -0x326172a9, RZ ;  /* 0xcd9e8d5749487825 */ /* 0x000fc800078e00ff */
[----:B------:R-:W-:Y:S01]  /*17dd0*/  IMAD.MOV.U32 R80, RZ, RZ, R72 ;  /* 0x000000ffff507224 */ /* 0x000fe200078e0048 */
[----:B------:R-:W-:Y:S01]  /*17de0*/  LOP3.LUT R73, R76, UR29, R73, 0x96, !PT ;  /* 0x0000001d4c497c12 */ /* 0x000fe2000f8e9649 */
[----:B------:R-:W-:-:S05]  /*17df0*/  IMAD.WIDE.U32 R76, R77, -0x2daee0ad, RZ ;  /* 0xd2511f534d4c7825 */ /* 0x000fca00078e00ff */
[----:B------:R-:W-:Y:S02]  /*17e00*/  LOP3.LUT R72, R74, UR30, R77, 0x96, !PT ;  /* 0x0000001e4a487c12 */ /* 0x000fe4000f8e964d */
[----:B------:R-:W-:Y:S01]  /*17e10*/  MOV R74, R61 ;  /* 0x0000003d004a7202 */ /* 0x000fe20000000f00 */
[----:B------:R-:W-:-:S07]  /*17e20*/  IMAD.MOV.U32 R61, RZ, RZ, R76 ;  /* 0x000000ffff3d7224 */ /* 0x000fce00078e004c */
.L_x_5121:
[----:B------:R-:W-:Y:S05]  /*17e30*/  BSYNC.RECONVERGENT B1 ;  /* 0x0000000000017941 */ /* 0x000fea0003800200 */
.L_x_5120:
        /* <DEDUP_REMOVED lines=9> */
[----:B------:R-:W-:Y:S01]  /*17ed0*/  FSETP.GTU.FTZ.AND P4, PT, R74, R21, PT ;  /* 0x000000154a00720b */ /* 0x000fe20003f9c000 */
[----:B------:R-:W-:-:S03]  /*17ee0*/  @P1 IMAD.U32 R74, R27, 0x10000, RZ ;  /* 0x000100001b4a1824 */ /* 0x000fc600078e00ff */
        /* <DEDUP_REMOVED lines=13> */
.L_x_5127:
        /* <DEDUP_REMOVED lines=13> */
.L_x_5129:
[----:B------:R-:W-:Y:S05]  /*18090*/  BSYNC.RECONVERGENT B2 ;  /* 0x0000000000027941 */ /* 0x000fea0003800200 */
.L_x_5128:
        /* <DEDUP_REMOVED lines=42> */
[----:B------:R-:W-:-:S07]  /*18340*/  IMAD.MOV.U32 R61, RZ, RZ, R74 ;  /* 0x000000ffff3d7224 */ /* 0x000fce00078e004a */
.L_x_5126:
[----:B------:R-:W-:Y:S05]  /*18350*/  BSYNC.RECONVERGENT B1 ;  /* 0x0000000000017941 */ /* 0x000fea0003800200 */
.L_x_5125:
[----:B------:R-:W-:Y:S01]  /*18360*/  I2FP.F32.U32 R75, R76 ;  /* 0x0000004c004b7245 */ /* 0x000fe20000201000 */
[----:B------:R-:W-:Y:S01]  /*18370*/  IMAD.U32 R83, R83, 0x10000, RZ ;  /* 0x0001000053537824 */ /* 0x000fe200078e00ff */
[----:B------:R-:W-:Y:S02]  /*18380*/  PRMT R50, R50, 0x5410, R78 ;  /* 0x0000541032327816 */ /* 0x000fe4000000004e */
[----:B------:R-:W-:Y:S01]  /*18390*/  PRMT R49, R71, 0x5410, R49 ;  /* 0x0000541047317816 */ /* 0x000fe20000000031 */
[----:B------:R-:W-:Y:S01]  /*183a0*/  FFMA.FTZ R120, R75, R120, 1.1641532182693481445e-10 ;  /* 0x2f0000004b787423 */ /* 0x000fe20000010078 */
[----:B------:R-:W-:Y:S01]  /*183b0*/  FMUL.FTZ R83, R83, R20 ;  /* 0x0000001453537220 */ /* 0x000fe20000410000 */
[----:B------:R-:W-:Y:S01]  /*183c0*/  @P1 IMAD.U32 R20, R95, 0x10000, RZ ;  /* 0x000100005f141824 */ /* 0x000fe200078e00ff */
[----:B------:R-:W-:Y:S02]  /*183d0*/  PRMT R48, R69, 0x5410, R48 ;  /* 0x0000541045307816 */ /* 0x000fe40000000030 */
[----:B------:R-:W-:-:S04]  /*183e0*/  FSETP.GTU.FTZ.AND P5, PT, R120, R21, PT ;  /* 0x000000157800720b */ /* 0x000fc80003fbc000 */
[----:B------:R-:W-:Y:S02]  /*183f0*/  FSEL R83, R83, RZ, !P5 ;  /* 0x000000ff53537208 */ /* 0x000fe40006800000 */
[----:B------:R-:W-:-:S03]  /*18400*/  PLOP3.LUT P5, PT, P5, PT, PT, 0x8, 0x80 ;  /* 0x000000000080781c */ /* 0x000fc60002fae170 */
[----:B------:R-:W-:-:S05]  /*18410*/  @P1 FADD.FTZ R83, R20, R83 ;  /* 0x0000005314531221 */ /* 0x000fca0000010000 */
[----:B------:R-:W-:-:S04]  /*18420*/  F2FP.BF16.F32.PACK_AB R20, RZ, R83 ;  /* 0x00000053ff14723e */ /* 0x000fc800000010ff */
[----:B------:R-:W-:-:S07]  /*18430*/  PRMT R51, R51, 0x5410, R20 ;  /* 0x0000541033337816 */ /* 0x000fce0000000014 */
.L_x_5089:
[----:B------:R-:W-:Y:S01]  /*18440*/  FADD.FTZ R74, RZ, R7 ;  /* 0x00000007ff4a7221 */ /* 0x000fe20000010000 */
[----:B------:R-:W-:Y:S01]  /*18450*/  SEL R20, RZ, 0x1000000, !P5 ;  /* 0x01000000ff147807 */ /* 0x000fe20006800000 */
[----:B------:R-:W-:Y:S01]  /*18460*/  IMAD.WIDE.U32 R76, R63, 0x8, R122 ;  /* 0x000000083f4c7825 */ /* 0x000fe200078e007a */
[----:B------:R-:W-:-:S03]  /*18470*/  SEL R21, RZ, 0x10000, !P4 ;  /* 0x00010000ff157807 */ /* 0x000fc60006000000 */
[----:B------:R-:W-:Y:S01]  /*18480*/  FADD.FTZ R69, R74, R19 ;  /* 0x000000134a457221 */ /* 0x000fe20000010000 */
[----:B------:R-:W-:Y:S02]  /*18490*/  SEL R71, RZ, 0x100, !P3 ;  /* 0x00000100ff477807 */ /* 0x000fe40005800000 */
[----:B------:R-:W-:Y:S01]  /*184a0*/  ISETP.NE.AND P6, PT, R92, RZ, PT ;  /* 0x000000ff5c00720c */ /* 0x000fe20003fc5270 */
[----:B------:R-:W-:Y:S01]  /*184b0*/  FADD.FTZ R74, R69, R18 ;  /* 0x00000012454a7221 */ /* 0x000fe20000010000 */
[----:B------:R-:W-:Y:S02]  /*184c0*/  ISETP.NE.AND P5, PT, R82, RZ, PT ;  /* 0x000000ff5200720c */ /* 0x000fe40003fa5270 */
[----:B------:R-:W-:Y:S01]  /*184d0*/  ISETP.NE.AND P4, PT, R81, RZ, PT ;  /* 0x000000ff5100720c */ /* 0x000fe20003f85270 */
[----:B------:R-:W-:Y:S01]  /*184e0*/  FADD.FTZ R69, R74, R17 ;  /* 0x000000114a457221 */ /* 0x000fe20000010000 */
[----:B------:R-:W-:-:S03]  /*184f0*/  ISETP.NE.AND P1, PT, R94, RZ, PT ;  /* 0x000000ff5e00720c */ /* 0x000fc60003f25270 */
        /* <DEDUP_REMOVED lines=10> */
[----:B------:R-:W-:Y:S02]  /*185a0*/  LOP3.LUT R74, R71, R20, R21, 0xfe, !PT ;  /* 0x00000014474a7212 */ /* 0x000fe400078efe15 */
[----:B------:R-:W-:Y:S01]  /*185b0*/  SEL R21, RZ, 0x1000000, !P4 ;  /* 0x01000000ff157807 */ /* 0x000fe20006000000 */
[----:B------:R-:W-:Y:S01]  /*185c0*/  FADD.FTZ R69, R69, R60 ;  /* 0x0000003c45457221 */ /* 0x000fe20000010000 */
[----:B------:R-:W-:Y:S02]  /*185d0*/  SEL R20, RZ, 0x10000, !P5 ;  /* 0x00010000ff147807 */ /* 0x000fe40006800000 */
[----:B------:R-:W-:Y:S01]  /*185e0*/  SEL R71, RZ, 0x100, !P6 ;  /* 0x00000100ff477807 */ /* 0x000fe20007000000 */
[----:B------:R-:W-:-:S03]  /*185f0*/  FADD.FTZ R69, R69, R62 ;  /* 0x0000003e45457221 */ /* 0x000fc60000010000 */
[----:B------:R-:W-:Y:S01]  /*18600*/  LOP3.LUT R71, R71, R21, R20, 0xfe, !PT ;  /* 0x0000001547477212 */ /* 0x000fe200078efe14 */
[----:B------:R-:W-:Y:S01]  /*18610*/  FADD.FTZ R20, R69, R64 ;  /* 0x0000004045147221 */ /* 0x000fe20000010000 */
[----:B------:R-:W-:-:S03]  /*18620*/  SEL R21, RZ, 0x1, !P2 ;  /* 0x00000001ff157807 */ /* 0x000fc60005000000 */
[----:B------:R-:W-:Y:S01]  /*18630*/  FADD.FTZ R69, R20, R65 ;  /* 0x0000004114457221 */ /* 0x000fe20000010000 */
[----:B------:R-:W-:Y:S02]  /*18640*/  SEL R20, RZ, 0x1, !P1 ;  /* 0x00000001ff147807 */ /* 0x000fe40004800000 */
[----:B------:R-:W-:Y:S01]  /*18650*/  LOP3.LUT R21, R74, R21, RZ, 0xfc, !PT ;  /* 0x000000154a157212 */ /* 0x000fe200078efcff */
[----:B------:R-:W-:Y:S01]  /*18660*/  IMAD.WIDE.U32 R74, R63, 0x10, R124 ;  /* 0x000000103f4a7825 */ /* 0x000fe200078e007c */
[----:B------:R-:W-:-:S03]  /*18670*/  LOP3.LUT R20, R71, R20, RZ, 0xfc, !PT ;  /* 0x0000001447147212 */ /* 0x000fc600078efcff */
[----:B------:R-:W-:Y:S01]  /*18680*/  FADD.FTZ R78, R69, R66 ;  /* 0x00000042454e7221 */ /* 0x000fe20000010000 */
[----:B------:R-:W-:Y:S01]  /*18690*/  ISETP.NE.AND P1, PT, R121, RZ, PT ;  /* 0x000000ff7900720c */ /* 0x000fe20003f25270 */
[----:B------:R0:W-:Y:S02]  /*186a0*/  STG.E.128 desc[UR8][R74.64], R48 ;  /* 0x000000304a007986 */ /* 0x0001e4000c101d08 */
        /* <DEDUP_REMOVED lines=26> */
.L_x_5130:
        /* <DEDUP_REMOVED lines=72> */
.L_x_5144:
        /* <DEDUP_REMOVED lines=11> */
[----:B------:R-:W2:Y:S01]  /*18d80*/  MUFU.RSQ R71, R51 ;  /* 0x0000003300477308 */ /* 0x000ea20000001400 */
        /* <DEDUP_REMOVED lines=33> */
[----:B-1----:R-:W-:-:S04]  /*18fa0*/  IMAD.WIDE.U32 R6, R6, 0x10, R20 ;  /* 0x0000001006067825 */ /* 0x002fc800078e0014 */
[C---:B------:R-:W-:Y:S01]  /*18fb0*/  FMUL.FTZ R50, R71.reuse, R50 ;  /* 0x0000003247327220 */ /* 0x040fe20000410000 */
[----:B------:R-:W-:Y:S01]  /*18fc0*/  FMUL.FTZ R59, R71, R58 ;  /* 0x0000003a473b7220 */ /* 0x000fe20000410000 */
[----:B------:R-:W-:Y:S01]  /*18fd0*/  F2FP.BF16.F32.PACK_AB R19, R48, R19 ;  /* 0x000000133013723e */ /* 0x000fe200000010ff */
[----:B------:R-:W-:Y:S01]  /*18fe0*/  IMAD.WIDE.U32 R52, R53, 0x10, R20 ;  /* 0x0000001035347825 */ /* 0x000fe200078e0014 */
[----:B------:R-:W-:-:S03]  /*18ff0*/  F2FP.BF16.F32.PACK_AB R18, R49, R18 ;  /* 0x000000123112723e */ /* 0x000fc600000010ff */
[C---:B------:R-:W-:Y:S01]  /*19000*/  FMUL.FTZ R92, R71.reuse, R92 ;  /* 0x0000005c475c7220 */ /* 0x040fe20000410000 */
[----:B------:R-:W-:Y:S01]  /*19010*/  FMUL.FTZ R79, R71, R79 ;  /* 0x0000004f474f7220 */ /* 0x000fe20000410000 */
[----:B------:R-:W-:-:S04]  /*19020*/  IMAD.WIDE.U32 R54, R63, 0x10, R20 ;  /* 0x000000103f367825 */ /* 0x000fc800078e0014 */
[C---:B------:R-:W-:Y:S01]  /*19030*/  FMUL.FTZ R21, R71.reuse, R22 ;  /* 0x0000001647157220 */ /* 0x040fe20000410000 */
[----:B------:R-:W-:Y:S01]  /*19040*/  FMUL.FTZ R58, R71, R83 ;  /* 0x00000053473a7220 */ /* 0x000fe20000410000 */
[----:B------:R-:W0:Y:S01]  /*19050*/  @!P1 LDC.64 R48, c[0x0][0x3c0] ;  /* 0x0000f000ff309b82 */ /* 0x000e220000000a00 */
[----:B------:R-:W-:Y:S01]  /*19060*/  FFMA.FTZ R51, R50, R109, R37 ;  /* 0x0000006d32337223 */ /* 0x000fe20000010025 */
[----:B------:R-:W-:Y:S01]  /*19070*/  FFMA.FTZ R20, R21, R108, R36 ;  /* 0x0000006c15147223 */ /* 0x000fe20000010024 */
[----:B------:R-:W-:Y:S01]  /*19080*/  FFMA.FTZ R22, R59, R104, R32 ;  /* 0x000000683b167223 */ /* 0x000fe20000010020 */
[----:B------:R-:W-:Y:S01]  /*19090*/  FMUL.FTZ R76, R71, R76 ;  /* 0x0000004c474c7220 */ /* 0x000fe20000410000 */
[----:B------:R-:W-:Y:S01]  /*190a0*/  FFMA.FTZ R59, R92, R105, R33 ;  /* 0x000000695c3b7223 */ /* 0x000fe20000010021 */
[----:B------:R-:W-:Y:S01]  /*190b0*/  FFMA.FTZ R79, R79, R98, R90 ;  /* 0x000000624f4f7223 */ /* 0x000fe2000001005a */
[----:B------:R-:W-:Y:S01]  /*190c0*/  FFMA.FTZ R58, R58, R99, R91 ;  /* 0x000000633a3a7223 */ /* 0x000fe2000001005b */
[----:B------:R-:W1:Y:S01]  /*190d0*/  @!P1 LDC.64 R56, c[0x0][0x3c8] ;  /* 0x0000f200ff389b82 */ /* 0x000e620000000a00 */
[----:B------:R-:W-:Y:S01]  /*190e0*/  FFMA.FTZ R17, R23, R118, R46 ;  /* 0x0000007617117223 */ /* 0x000fe2000001002e */
[----:B------:R-:W-:Y:S01]  /*190f0*/  FFMA.FTZ R23, R76, R117, R45 ;  /* 0x000000754c177223 */ /* 0x000fe2000001002d */
[----:B------:R-:W-:Y:S01]  /*19100*/  F2FP.BF16.F32.PACK_AB R20, R51, R20 ;  /* 0x000000143314723e */ /* 0x000fe200000010ff */
[----:B------:R-:W-:Y:S01]  /*19110*/  FMUL.FTZ R63, R71, R94 ;  /* 0x0000005e473f7220 */ /* 0x000fe20000410000 */
[----:B------:R-:W-:Y:S01]  /*19120*/  F2FP.BF16.F32.PACK_AB R22, R59, R22 ;  /* 0x000000163b16723e */ /* 0x000fe200000010ff */
[C---:B------:R-:W-:Y:S01]  /*19130*/  FMUL.FTZ R82, R71.reuse, R82 ;  /* 0x0000005247527220 */ /* 0x040fe20000410000 */
[----:B------:R-:W-:Y:S01]  /*19140*/  F2FP.BF16.F32.PACK_AB R51, R58, R79 ;  /* 0x0000004f3a33723e */ /* 0x000fe200000010ff */
[----:B------:R-:W-:Y:S01]  /*19150*/  FMUL.FTZ R78, R71, R78 ;  /* 0x0000004e474e7220 */ /* 0x000fe20000410000 */
[----:B------:R-:W2:Y:S01]  /*19160*/  LDC.64 R58, c[0x0][0x380] ;  /* 0x0000e000ff3a7b82 */ /* 0x000ea20000000a00 */
[----:B------:R-:W-:Y:S01]  /*19170*/  F2FP.BF16.F32.PACK_AB R16, R23, R16 ;  /* 0x000000101710723e */ /* 0x000fe200000010ff */
[C---:B------:R-:W-:Y:S01]  /*19180*/  FMUL.FTZ R23, R71.reuse, R74 ;  /* 0x0000004a47177220 */ /* 0x040fe20000410000 */
[C---:B------:R-:W-:Y:S01]  /*19190*/  FMUL.FTZ R122, R71.reuse, R122 ;  /* 0x0000007a477a7220 */ /* 0x040fe20000410000 */
[C---:B------:R-:W-:Y:S01]  /*191a0*/  FMUL.FTZ R65, R71.reuse, R66 ;  /* 0x0000004247417220 */ /* 0x040fe20000410000 */
[----:B------:R-:W-:Y:S01]  /*191b0*/  FMUL.FTZ R67, R71, R68 ;  /* 0x0000004447437220 */ /* 0x000fe20000410000 */
[----:B------:R-:W-:Y:S01]  /*191c0*/  FFMA.FTZ R21, R23, R110, R38 ;  /* 0x0000006e17157223 */ /* 0x000fe20000010026 */
[----:B------:R-:W-:Y:S01]  /*191d0*/  FFMA.FTZ R23, R63, R106, R34 ;  /* 0x0000006a3f177223 */ /* 0x000fe20000010022 */
        /* <DEDUP_REMOVED lines=22> */
[----:B------:R0:W-:Y:S01]  /*19340*/  @!P1 STG.E desc[UR8][R56.64], R71 ;  /* 0x0000004738009986 */ /* 0x0001e2000c101908 */
[----:B------:R-:W-:Y:S02]  /*19350*/  F2FP.BF16.F32.PACK_AB R48, R65, R60 ;  /* 0x0000003c4130723e */ /* 0x000fe400000010ff */
[----:B------:R-:W-:Y:S01]  /*19360*/  ISETP.GE.AND P1, PT, R2, R59, PT ;  /* 0x0000003b0200720c */ /* 0x000fe20003f26270 */
[----:B------:R0:W-:Y:S04]  /*19370*/  STG.E.128 desc[UR8][R6.64], R16 ;  /* 0x0000001006007986 */ /* 0x0001e8000c101d08 */
[----:B------:R0:W-:Y:S04]  /*19380*/  STG.E.128 desc[UR8][R52.64], R20 ;  /* 0x0000001434007986 */ /* 0x0001e8000c101d08 */
[----:B------:R0:W-:Y:S04]  /*19390*/  STG.E.128 desc[UR8][R54.64], R48 ;  /* 0x0000003036007986 */ /* 0x0001e8000c101d08 */
[----:B------:R-:W-:Y:S05]  /*193a0*/  @!P1 BRA `(.L_x_5132) ;  /* 0xfffffe74009c9947 */ /* 0x000fea000383ffff */
[----:B------:R-:W-:Y:S05]  /*193b0*/  BSYNC B0 ;  /* 0x0000000000007941 */ /* 0x000fea0003800000 */
.L_x_4761:
[----:B------:R-:W-:Y:S05]  /*193c0*/  EXIT ;  /* 0x000000000000794d */ /* 0x000fea0003800000 */
.L_x_5131:
[----:B0-----:R-:W-:Y:S01]  /*193d0*/  HFMA2 R76, -RZ, RZ, 0, 5.9604644775390625e-08 ;  /* 0x00000001ff4c7431 */ /* 0x001fe200000001ff */
[----:B------:R-:W-:Y:S01]  /*193e0*/  BSSY B1, `(.L_x_5133) ;  /* 0x0000007000017945 */ /* 0x000fe20003800000 */
[----:B------:R-:W-:Y:S02]  /*193f0*/  IMAD.MOV.U32 R75, RZ, RZ, R78 ;  /* 0x000000ffff4b7224 */ /* 0x000fe400078e004e */
[----:B------:R-:W-:Y:S02]  /*19400*/  IMAD.MOV.U32 R77, RZ, RZ, 0x1f ;  /* 0x0000001fff4d7424 */ /* 0x000fe400078e00ff */
[----:B------:R-:W-:-:S07]  /*19410*/  IMAD.MOV.U32 R74, RZ, RZ, -0x1 ;  /* 0xffffffffff4a7424 */ /* 0x000fce00078e00ff */
[----:B-1----:R-:W-:Y:S05]  /*19420*/  WARPSYNC.COLLECTIVE R74, `(.L_x_5134) ;  /* 0x000000004a087348 */ /* 0x002fea0003c00000 */
[----:B------:R0:W2:Y:S02]  /*19430*/  SHFL.BFLY P2, R71, R75, R76, R77 ;  /* 0x0c00004c4b477389 */ /* 0x0000a4000004004d */
[----:B012---:R-:W-:Y:S05]  /*19440*/  ENDCOLLECTIVE ;  /* 0x000000000000791b */ /* 0x007fea0003800000 */
.L_x_5134:
[----:B------:R-:W-:Y:S05]  /*19450*/  BSYNC B1 ;  /* 0x0000000000017941 */ /* 0x000fea0003800000 */
.L_x_5133:
        /* <DEDUP_REMOVED lines=9> */
.L_x_5135:
[----:B------:R-:W-:Y:S02]  /*194f0*/  IMAD.MOV.U32 R76, RZ, RZ, 0x4 ;  /* 0x00000004ff4c7424 */ /* 0x000fe400078e00ff */
[----:B------:R-:W-:-:S04]  /*19500*/  IMAD.MOV.U32 R21, RZ, RZ, R71 ;  /* 0x000000ffff157224 */ /* 0x000fc800078e0047 */
[----:B------:R-:W-:-:S05]  /*19510*/  FADD.FTZ R49, R48, R21 ;  /* 0x0000001530317221 */ /* 0x000fca0000010000 */
[----:B------:R-:W-:-:S07]  /*19520*/  MOV R75, R49 ;  /* 0x00000031004b7202 */ /* 0x000fce0000000f00 */
[----:B------:R-:W-:Y:S05]  /*19530*/  WARPSYNC.COLLECTIVE R74, `(.L_x_5136) ;  /* 0x000000004a087348 */ /* 0x000fea0003c00000 */
[----:B------:R0:W1:Y:S02]  /*19540*/  SHFL.BFLY P2, R71, R75, R76, R77 ;  /* 0x0c00004c4b477389 */ /* 0x000064000004004d */
[----:B01----:R-:W-:Y:S05]  /*19550*/  ENDCOLLECTIVE ;  /* 0x000000000000791b */ /* 0x003fea0003800000 */
.L_x_5136:
[----:B------:R-:W-:Y:S02]  /*19560*/  IMAD.MOV.U32 R76, RZ, RZ, 0x8 ;  /* 0x00000008ff4c7424 */ /* 0x000fe400078e00ff */
[----:B------:R-:W-:-:S04]  /*19570*/  IMAD.MOV.U32 R20, RZ, RZ, R71 ;  /* 0x000000ffff147224 */ /* 0x000fc800078e0047 */
[----:B------:R-:W-:-:S05]  /*19580*/  FADD.FTZ R50, R49, R20 ;  /* 0x0000001431327221 */ /* 0x000fca0000010000 */
[----:B------:R-:W-:-:S07]  /*19590*/  MOV R75, R50 ;  /* 0x00000032004b7202 */ /* 0x000fce0000000f00 */
[----:B------:R-:W-:Y:S05]  /*195a0*/  WARPSYNC.COLLECTIVE R74, `(.L_x_5137) ;  /* 0x000000004a087348 */ /* 0x000fea0003c00000 */
[----:B------:R0:W1:Y:S02]  /*195b0*/  SHFL.BFLY P2, R71, R75, R76, R77 ;  /* 0x0c00004c4b477389 */ /* 0x000064000004004d */
[----:B01----:R-:W-:Y:S05]  /*195c0*/  ENDCOLLECTIVE ;  /* 0x000000000000791b */ /* 0x003fea0003800000 */
.L_x_5137:
        /* <DEDUP_REMOVED lines=8> */
.L_x_5138:
        /* <DEDUP_REMOVED lines=56> */
.L_x_5139:
[----:B------:R-:W-:Y:S02]  /*199d0*/  IMAD.MOV.U32 R76, RZ, RZ, 0x2 ;  /* 0x00000002ff4c7424 */ /* 0x000fe400078e00ff */
[----:B------:R-:W-:-:S04]  /*199e0*/  IMAD.MOV.U32 R49, RZ, RZ, R71 ;  /* 0x000000ffff317224 */ /* 0x000fc800078e0047 */
[----:B------:R-:W-:-:S05]  /*199f0*/  FADD.FTZ R49, R20, R49 ;  /* 0x0000003114317221 */ /* 0x000fca0000010000 */
[----:B------:R-:W-:-:S07]  /*19a00*/  MOV R75, R49 ;  /* 0x00000031004b7202 */ /* 0x000fce0000000f00 */
[----:B------:R-:W-:Y:S05]  /*19a10*/  WARPSYNC.COLLECTIVE R74, `(.L_x_5140) ;  /* 0x000000004a087348 */ /* 0x000fea0003c00000 */
[----:B------:R0:W1:Y:S02]  /*19a20*/  SHFL.BFLY P2, R71, R75, R76, R77 ;  /* 0x0c00004c4b477389 */ /* 0x000064000004004d */
[----:B01----:R-:W-:Y:S05]  /*19a30*/  ENDCOLLECTIVE ;  /* 0x000000000000791b */ /* 0x003fea0003800000 */
.L_x_5140:
[----:B------:R-:W-:Y:S02]  /*19a40*/  IMAD.MOV.U32 R76, RZ, RZ, 0x4 ;  /* 0x00000004ff4c7424 */ /* 0x000fe400078e00ff */
[----:B------:R-:W-:-:S04]  /*19a50*/  IMAD.MOV.U32 R48, RZ, RZ, R71 ;  /* 0x000000ffff307224 */ /* 0x000fc800078e0047 */
[----:B------:R-:W-:-:S05]  /*19a60*/  FADD.FTZ R48, R49, R48 ;  /* 0x0000003031307221 */ /* 0x000fca0000010000 */
[----:B------:R-:W-:-:S07]  /*19a70*/  MOV R75, R48 ;  /* 0x00000030004b7202 */ /* 0x000fce0000000f00 */
[----:B------:R-:W-:Y:S05]  /*19a80*/  WARPSYNC.COLLECTIVE R74, `(.L_x_5141) ;  /* 0x000000004a087348 */ /* 0x000fea0003c00000 */
[----:B------:R0:W1:Y:S02]  /*19a90*/  SHFL.BFLY P2, R71, R75, R76, R77 ;  /* 0x0c00004c4b477389 */ /* 0x000064000004004d */
[----:B01----:R-:W-:Y:S05]  /*19aa0*/  ENDCOLLECTIVE ;  /* 0x000000000000791b */ /* 0x003fea0003800000 */
.L_x_5141:
[----:B------:R-:W-:Y:S02]  /*19ab0*/  IMAD.MOV.U32 R76, RZ, RZ, 0x8 ;  /* 0x00000008ff4c7424 */ /* 0x000fe400078e00ff */
[----:B------:R-:W-:-:S04]  /*19ac0*/  IMAD.MOV.U32 R51, RZ, RZ, R71 ;  /* 0x000000ffff337224 */ /* 0x000fc800078e0047 */
[----:B------:R-:W-:-:S05]  /*19ad0*/  FADD.FTZ R51, R48, R51 ;  /* 0x0000003330337221 */ /* 0x000fca0000010000 */
[----:B------:R-:W-:-:S07]  /*19ae0*/  MOV R75, R51 ;  /* 0x00000033004b7202 */ /* 0x000fce0000000f00 */
[----:B------:R-:W-:Y:S05]  /*19af0*/  WARPSYNC.COLLECTIVE R74, `(.L_x_5142) ;  /* 0x000000004a087348 */ /* 0x000fea0003c00000 */
[----:B------:R0:W1:Y:S02]  /*19b00*/  SHFL.BFLY P2, R71, R75, R76, R77 ;  /* 0x0c00004c4b477389 */ /* 0x000064000004004d */
[----:B01----:R-:W-:Y:S05]  /*19b10*/  ENDCOLLECTIVE ;  /* 0x000000000000791b */ /* 0x003fea0003800000 */
.L_x_5142:
[----:B------:R-:W-:Y:S02]  /*19b20*/  IMAD.MOV.U32 R76, RZ, RZ, 0x10 ;  /* 0x00000010ff4c7424 */ /* 0x000fe400078e00ff */
[----:B------:R-:W-:-:S04]  /*19b30*/  IMAD.MOV.U32 R50, RZ, RZ, R71 ;  /* 0x000000ffff327224 */ /* 0x000fc800078e0047 */
[----:B------:R-:W-:-:S05]  /*19b40*/  FADD.FTZ R50, R51, R50 ;  /* 0x0000003233327221 */ /* 0x000fca0000010000 */
[----:B------:R-:W-:-:S07]  /*19b50*/  MOV R75, R50 ;  /* 0x00000032004b7202 */ /* 0x000fce0000000f00 */
[----:B------:R-:W-:Y:S05]  /*19b60*/  WARPSYNC.COLLECTIVE R74, `(.L_x_5143) ;  /* 0x000000004a087348 */ /* 0x000fea0003c00000 */
[----:B------:R0:W1:Y:S02]  /*19b70*/  SHFL.BFLY P2, R71, R75, R76, R77 ;  /* 0x0c00004c4b477389 */ /* 0x000064000004004d */
[----:B01----:R-:W-:Y:S05]  /*19b80*/  ENDCOLLECTIVE ;  /* 0x000000000000791b */ /* 0x003fea0003800000 */
.L_x_5143:
[----:B------:R-:W-:Y:S05]  /*19b90*/  BRA `(.L_x_5144) ;  /* 0xfffffff0004c7947 */ /* 0x000fea000383ffff */
.L_x_5145:
        /* <DEDUP_REMOVED lines=14> */
.L_x_17368:


//--------------------- .text._ZN10layer_norm31ln_parallel_residual_fwd_kernelINS_13Kernel_traitsI13__nv_bfloat16S2_fS2_fjLj768ELj1ELj4ELj1ELj16ENS_18Kernel_traits_baseILj768ES2_S2_fS2_fjLj128EEEEELb0ELb0ELb0EEEvNS_9FwdParamsE --------------------------
	.section	.text._ZN10layer_norm31ln_parallel_residual_fwd_kernelINS_13Kernel_traitsI13__nv_bfloat16S2_fS2_fjLj768ELj1ELj4ELj1ELj16ENS_18Kernel_traits_baseILj768ES2_S2_fS2_fjLj128EEEEELb0ELb0ELb0EEEvNS_9FwdParamsE,"ax",@progbits
	.align	128
        .global         _ZN10layer_norm31ln_parallel_residual_fwd_kernelINS_13Kernel_traitsI13__nv_bfloat16S2_fS2_fjLj768ELj1ELj4ELj1ELj16ENS_18Kernel_traits_baseILj768ES2_S2_fS2_fjLj128EEEEELb0ELb0ELb0EEEvNS_9FwdParamsE
        .type           _ZN10layer_norm31ln_parallel_residual_fwd_kernelINS_13Kernel_traitsI13__nv_bfloat16S2_fS2_fjLj768ELj1ELj4ELj1ELj16ENS_18Kernel_traits_baseILj768ES2_S2_fS2_fjLj128EEEEELb0ELb0ELb0EEEvNS_9FwdParamsE,@function
        .size           _ZN10layer_norm31ln_parallel_residual_fwd_kernelINS_13Kernel_traitsI13__nv_bfloat16S2_fS2_fjLj768ELj1ELj4ELj1ELj16ENS_18Kernel_traits_baseILj768ES2_S2_fS2_fjLj128EEEEELb0ELb0ELb0EEEvNS_9FwdParamsE,(.L_x_17369 - _ZN10layer_norm31ln_parallel_residual_fwd_kernelINS_13Kernel_traitsI13__nv_bfloat16S2_fS2_fjLj768ELj1ELj4ELj1ELj16ENS_18Kernel_traits_baseILj768ES2_S2_fS2_fjLj128EEEEELb0ELb0ELb0EEEvNS_9FwdParamsE)
        .other          _ZN10layer_norm31ln_parallel_residual_fwd_kernelINS_13Kernel_traitsI13__nv_bfloat16S2_fS2_fjLj768ELj1ELj4ELj1ELj16ENS_18Kernel_traits_baseILj768ES2_S2_fS2_fjLj128EEEEELb0ELb0ELb0EEEvNS_9FwdParamsE,@"STO_CUDA_ENTRY STV_DEFAULT"
_ZN10layer_norm31ln_parallel_residual_fwd_kernelINS_13Kernel_traitsI13__nv_bfloat16S2_fS2_fjLj768ELj1ELj4ELj1ELj16ENS_18Kernel_traits_baseILj768ES2_S2_fS2_fjLj128EEEEELb0ELb0ELb0EEEvNS_9FwdParamsE:
.text._ZN10layer_norm31ln_parallel_residual_fwd_kernelINS_13Kernel_traitsI13__nv_bfloat16S2_fS2_fjLj768ELj1ELj4ELj1ELj16ENS_18Kernel_traits_baseILj768ES2_S2_fS2_fjLj128EEEEELb0ELb0ELb0EEEvNS_9FwdParamsE:
[----:B------:R-:W-:Y:S01]  /*0000*/  LDC R1, c[0x0][0x37c] ;  /* 0x0000df00ff017b82 */ /* 0x000fe20000000800 */
[----:B------:R-:W0:Y:S07]  /*0010*/  S2R R143, SR_TID.X ;  /* 0x00000000008f7919 */ /* 0x000e2e0000002100 */
[----:B------:R-:W1:Y:S01]  /*0020*/  LDC R3, c[0x0][0x388] ;  /* 0x0000e200ff037b82 */ /* 0x000e620000000800 */
[----:B------:R-:W2:Y:S01]  /*0030*/  LDCU.64 UR8, c[0x0][0x438] ;  /* 0x00008700ff0877ac */ /* 0x000ea20008000a00 */
[----:B------:R-:W-:Y:S01]  /*0040*/  BSSY.RECONVERGENT B0, `(.L_x_5146) ;  /* 0x00000ca000007945 */ /* 0x000fe20003800200 */
[----:B------:R-:W3:Y:S05]  /*0050*/  LDCU.64 UR6, c[0x0][0x358] ;  /* 0x00006b00ff0677ac */ /* 0x000eea0008000a00 */
[----:B------:R-:W4:Y:S01]  /*0060*/  S2UR UR4, SR_CTAID.X ;  /* 0x00000000000479c3 */ /* 0x000f220000002500 */
[----:B--2---:R-:W-:-:S04]  /*0070*/  UISETP.NE.U32.AND UP0, UPT, UR8, URZ, UPT ;  /* 0x000000ff0800728c */ /* 0x004fc8000bf05070 */
[----:B------:R-:W-:Y:S01]  /*0080*/  UISETP.NE.AND.EX UP0, UPT, UR9, URZ, UPT, UP0 ;  /* 0x000000ff0900728c */ /* 0x000fe2000bf05300 */
[----:B-1----:R-:W-:-:S04]  /*0090*/  SHF.R.S32.HI R0, RZ, 0x1f, R3 ;  /* 0x0000001fff007819 */ /* 0x002fc80000011403 */
[----:B------:R-:W-:Y:S02]  /*00a0*/  LEA.HI R0, R0, R3, RZ, 0x3 ;  /* 0x0000000300007211 */ /* 0x000fe400078f18ff */
[C---:B0-----:R-:W-:Y:S01]  /*00b0*/  LOP3.LUT R3, R143.reuse, 0x1f, RZ, 0xc, !PT ;  /* 0x0000001f8f037812 */ /* 0x041fe200078e0cff */
[----:B----4-:R-:W-:Y:S01]  /*00c0*/  USHF.L.U32 UR4, UR4, 0x2, URZ ;  /* 0x0000000204047899 */ /* 0x010fe200080006ff */
[----:B------:R-:W-:Y:S02]  /*00d0*/  SHF.R.U32.HI R141, RZ, 0x5, R143 ;  /* 0x00000005ff8d7819 */ /* 0x000fe4000001168f */
[----:B------:R-:W-:Y:S02]  /*00e0*/  LEA.HI.SX32 R142, R0, R3, 0x1d ;  /* 0x00000003008e7211 */ /* 0x000fe400078feaff */
[----:B------:R-:W-:Y:S02]  /*00f0*/  LOP3.LUT R143, R143, 0x1f, RZ, 0xc0, !PT ;  /* 0x0000001f8f8f7812 */ /* 0x000fe400078ec0ff */
[----:B------:R-:W-:Y:S01]  /*0100*/  LOP3.LUT R141, R141, UR4, RZ, 0xfc, !PT ;  /* 0x000000048d8d7c12 */ /* 0x000fe2000f8efcff */
[----:B---3--:R-:W-:Y:S06]  /*0110*/  BRA.U UP0, `(.L_x_5147) ;  /* 0x00000005008c7547 */ /* 0x008fec000b800000 */
        /* <DEDUP_REMOVED lines=28> */
[----:B------:R-:W-:Y:S01]  /*02e0*/  CS2R R48, SRZ ;  /* 0x0000000000307805 */ /* 0x000fe2000001ff00 */
[----:B------:R-:W-:Y:S01]  /*02f0*/  @P0 IMAD.MOV.U32 R43, RZ, RZ, RZ ;  /* 0x000000ffff2b0224 */ /* 0x000fe200078e00ff */
        /* <DEDUP_REMOVED lines=22> */
.L_x_5148:
        /* <DEDUP_REMOVED lines=13> */
[----:B--2---:R-:W-:Y:S01]  /*0530*/  @P1 IMAD.WIDE.U32 R4, R19, 0x10, R8 ;  /* 0x0000001013041825 */ /* 0x004fe200078e0008 */
        /* <DEDUP_REMOVED lines=12> */
[----:B------:R-:W-:Y:S01]  /*0600*/  CS2R R40, SRZ ;  /* 0x0000000000287805 */ /* 0x000fe2000001ff00 */
[----:B------:R-:W-:Y:S01]  /*0610*/  @P0 IMAD.MOV.U32 R43, RZ, RZ, RZ ;  /* 0x000000ffff2b0224 */ /* 0x000fe200078e00ff */
[----:B------:R-:W-:Y:S02]  /*0620*/  @P1 MOV R39, RZ ;  /* 0x000000ff00271202 */ /* 0x000fe40000000f00 */
[----:B------:R-:W-:-:S03]  /*0630*/  @P1 IADD3 R19, PT, PT, R19, 0x20, RZ ;  /* 0x0000002013131810 */ /* 0x000fc60007ffe0ff */
[----:B-1----:R-:W-:Y:S05]  /*0640*/  @!P2 BRA `(.L_x_5149) ;  /* 0x0000000400a4a947 */ /* 0x002fea0003800000 */
        /* <DEDUP_REMOVED lines=16> */
.L_x_5147:
        /* <DEDUP_REMOVED lines=21> */
[----:B---3--:R-:W-:Y:S01]  /*08a0*/  @P1 IMAD.WIDE.U32 R4, R59, 0x10, R10 ;  /* 0x000000103b041825 */ /* 0x008fe200078e000a */
        /* <DEDUP_REMOVED lines=21> */
[----:B--2---:R-:W-:-:S04]  /*0a00*/  IMAD.WIDE.U32 R56, R59, 0x10, R56 ;  /* 0x000000103b387825 */ /* 0x004fc800078e0038 */
[----:B---3--:R-:W-:Y:S02]  /*0a10*/  IMAD.WIDE.U32 R64, R59, 0x10, R64 ;  /* 0x000000103b407825 */ /* 0x008fe400078e0040 */
[----:B------:R-:W5:Y:S04]  /*0a20*/  LDG.E.128 R56, desc[UR6][R56.64] ;  /* 0x0000000638387981 */ /* 0x000f68000c1e1d00 */
[----:B------:R-:W5:Y:S01]  /*0a30*/  LD.E.128 R64, desc[UR6][R64.64] ;  /* 0x0000000640407980 */ /* 0x000f62000c101d00 */
[----:B------:R-:W-:Y:S05]  /*0a40*/  BRA `(.L_x_5149) ;  /* 0x0000000000a47947 */ /* 0x000fea0003800000 */
.L_x_5150:
        /* <DEDUP_REMOVED lines=15> */
[----:B--2---:R-:W-:-:S04]  /*0b40*/  @P1 IMAD.WIDE.U32 R4, R45, 0x10, R4 ;  /* 0x000000102d041825 */ /* 0x004fc800078e0004 */
[----:B------:R-:W-:Y:S01]  /*0b50*/  @P1 VIADD R45, R45, 0x20 ;  /* 0x000000202d2d1836 */ /* 0x000fe20000000000 */
        /* <DEDUP_REMOVED lines=22> */
[----:B------:R-:W-:Y:S01]  /*0cc0*/  @P2 CS2R R64, SRZ ;  /* 0x0000000000402805 */ /* 0x000fe2000001ff00 */
[----:B0-----:R-:W-:-:S07]  /*0cd0*/  @P1 IMAD.MOV.U32 R47, RZ, RZ, RZ ;  /* 0x000000ffff2f1224 */ /* 0x001fce00078e00ff */
.L_x_5149:
[----:B------:R-:W-:Y:S05]  /*0ce0*/  BSYNC.RECONVERGENT B0 ;  /* 0x0000000000007941 */ /* 0x000fea0003800200 */
.L_x_5146:
        /* <DEDUP_REMOVED lines=58> */
.L_x_5176:
        /* <DEDUP_REMOVED lines=19> */
[----:B------:R0:W5:Y:S04]  /*11c0*/  @P1 LDG.E.128 R72, desc[UR6][R80.64] ;  /* 0x0000000650481981 */ /* 0x000168000c1e1d00 */
[----:B------:R0:W5:Y:S01]  /*11d0*/  @P1 LDG.E.128 R76, desc[UR6][R80.64+0x10] ;  /* 0x00001006504c1981 */ /* 0x000162000c1e1d00 */
[----:B------:R-:W-:-:S04]  /*11e0*/  UISETP.NE.U32.AND UP0, UPT, UR8, URZ, UPT ;  /* 0x000000ff0800728c */ /* 0x000fc8000bf05070 */
[----:B------:R-:W-:-:S09]  /*11f0*/  UISETP.NE.AND.EX UP0, UPT, UR9, URZ, UPT, UP0 ;  /* 0x000000ff0900728c */ /* 0x000fd2000bf05300 */
[----:B0-----:R-:W-:Y:S05]  /*1200*/  BRA.U UP0, `(.L_x_5153) ;  /* 0x0000000100947547 */ /* 0x001fea000b800000 */
[----:B------:R-:W-:-:S04]  /*1210*/  UISETP.NE.U32.AND UP0, UPT, UR10, URZ, UPT ;  /* 0x000000ff0a00728c */ /* 0x000fc8000bf05070 */
[----:B------:R-:W-:-:S09]  /*1220*/  UISETP.NE.AND.EX UP0, UPT, UR11, URZ, UPT, UP0 ;  /* 0x000000ff0b00728c */ /* 0x000fd2000bf05300 */
[----:B------:R-:W-:Y:S05]  /*1230*/  BRA.U UP0, `(.L_x_5154) ;  /* 0x0000000100347547 */ /* 0x000fea000b800000 */
[----:B-----5:R-:W-:Y:S02]  /*1240*/  PRMT R104, R86, 0x7632, R104 ;  /* 0x0000763256687816 */ /* 0x020fe40000000068 */
[C---:B------:R-:W-:Y:S02]  /*1250*/  PRMT R81, R84.reuse, 0x7632, R81 ;  /* 0x0000763254517816 */ /* 0x040fe40000000051 */
[----:B------:R-:W-:Y:S02]  /*1260*/  PRMT R83, R85, 0x7632, R83 ;  /* 0x0000763255537816 */ /* 0x000fe40000000053 */
[----:B------:R-:W-:Y:S02]  /*1270*/  PRMT R105, R87, 0x7632, R105 ;  /* 0x0000763257697816 */ /* 0x000fe40000000069 */
[----:B------:R-:W-:Y:S01]  /*1280*/  SHF.L.U32 R80, R84, 0x10, RZ ;  /* 0x0000001054507819 */ /* 0x000fe200000006ff */
[----:B------:R-:W-:Y:S01]  /*1290*/  IMAD.U32 R84, R86, 0x10000, RZ ;  /* 0x0001000056547824 */ /* 0x000fe200078e00ff */
[----:B------:R-:W-:Y:S01]  /*12a0*/  SHF.L.U32 R82, R85, 0x10, RZ ;  /* 0x0000001055527819 */ /* 0x000fe200000006ff */
[----:B------:R-:W-:Y:S01]  /*12b0*/  IMAD.U32 R85, R104, 0x10000, RZ ;  /* 0x0001000068557824 */ /* 0x000fe200078e00ff */
[----:B------:R-:W-:-:S02]  /*12c0*/  SHF.L.U32 R86, R87, 0x10, RZ ;  /* 0x0000001057567819 */ /* 0x000fc400000006ff */
[----:B------:R-:W-:Y:S02]  /*12d0*/  SHF.L.U32 R81, R81, 0x10, RZ ;  /* 0x0000001051517819 */ /* 0x000fe400000006ff */
[----:B------:R-:W-:Y:S02]  /*12e0*/  SHF.L.U32 R83, R83, 0x10, RZ ;  /* 0x0000001053537819 */ /* 0x000fe400000006ff */
[----:B------:R-:W-:Y:S01]  /*12f0*/  SHF.L.U32 R87, R105, 0x10, RZ ;  /* 0x0000001069577819 */ /* 0x000fe200000006ff */
[----:B------:R-:W-:Y:S06]  /*1300*/  BRA `(.L_x_5155) ;  /* 0x0000000400847947 */ /* 0x000fec0003800000 */
.L_x_5154:
[----:B-----5:R-:W-:Y:S01]  /*1310*/  PRMT R80, R84, 0x7632, R80 ;  /* 0x0000763254507816 */ /* 0x020fe20000000050 */
[----:B------:R-:W-:Y:S01]  /*1320*/  IMAD.U32 R105, R86, 0x10000, RZ ;  /* 0x0001000056697824 */ /* 0x000fe200078e00ff */
        /* <DEDUP_REMOVED lines=17> */
[----:B------:R-:W-:Y:S01]  /*1440*/  FADD.FTZ R87, R79, R110 ;  /* 0x0000006e4f577221 */ /* 0x000fe20000010000 */
[----:B------:R-:W-:Y:S06]  /*1450*/  BRA `(.L_x_5155) ;  /* 0x0000000400307947 */ /* 0x000fec0003800000 */
.L_x_5153:
[----:B------:R-:W-:-:S04]  /*1460*/  UISETP.NE.U32.AND UP0, UPT, UR10, URZ, UPT ;  /* 0x000000ff0a00728c */ /* 0x000fc8000bf05070 */
[----:B------:R-:W-:-:S09]  /*1470*/  UISETP.NE.AND.EX UP0, UPT, UR11, URZ, UPT, UP0 ;  /* 0x000000ff0b00728c */ /* 0x000fd2000bf05300 */
[----:B------:R-:W-:Y:S05]  /*1480*/  BRA.U UP0, `(.L_x_5156) ;  /* 0x0000000100847547 */ /* 0x000fea000b800000 */
[----:B-----5:R-:W-:Y:S01]  /*1490*/  PRMT R104, R84, 0x7632, R104 ;  /* 0x0000763254687816 */ /* 0x020fe20000000068 */
[----:B------:R-:W-:Y:S01]  /*14a0*/  IMAD.U32 R83, R86, 0x10000, RZ ;  /* 0x0001000056537824 */ /* 0x000fe200078e00ff */
[----:B------:R-:W-:Y:S01]  /*14b0*/  SHF.L.U32 R81, R84, 0x10, RZ ;  /* 0x0000001054517819 */ /* 0x000fe200000006ff */
[----:B------:R-:W-:Y:S01]  /*14c0*/  IMAD.U32 R146, R87, 0x10000, RZ ;  /* 0x0001000057927824 */ /* 0x000fe200078e00ff */
[C---:B------:R-:W-:Y:S02]  /*14d0*/  PRMT R105, R85.reuse, 0x7632, R105 ;  /* 0x0000763255697816 */ /* 0x040fe40000000069 */
[----:B------:R-:W-:Y:S02]  /*14e0*/  SHF.L.U32 R85, R85, 0x10, RZ ;  /* 0x0000001055557819 */ /* 0x000fe400000006ff */
[----:B------:R-:W-:Y:S01]  /*14f0*/  SHF.L.U32 R80, R68, 0x10, RZ ;  /* 0x0000001044507819 */ /* 0x000fe200000006ff */
[----:B------:R-:W-:Y:S01]  /*1500*/  IMAD.U32 R108, R105, 0x10000, RZ ;  /* 0x00010000696c7824 */ /* 0x000fe200078e00ff */
        /* <DEDUP_REMOVED lines=11> */
[C---:B------:R-:W-:Y:S02]  /*15c0*/  PRMT R86, R71.reuse, 0x7632, R86 ;  /* 0x0000763247567816 */ /* 0x040fe40000000056 */
        /* <DEDUP_REMOVED lines=12> */
[----:B------:R-:W-:Y:S06]  /*1690*/  BRA `(.L_x_5155) ;  /* 0x0000000000a07947 */ /* 0x000fec0003800000 */
.L_x_5156:
[C---:B-----5:R-:W-:Y:S01]  /*16a0*/  PRMT R104, R84.reuse, 0x7632, R104 ;  /* 0x0000763254687816 */ /* 0x060fe20000000068 */
[----:B------:R-:W-:Y:S01]  /*16b0*/  IMAD.U32 R111, R87, 0x10000, RZ ;  /* 0x00010000576f7824 */ /* 0x000fe200078e00ff */
[----:B------:R-:W-:Y:S02]  /*16c0*/  SHF.L.U32 R84, R84, 0x10, RZ ;  /* 0x0000001054547819 */ /* 0x000fe400000006ff */
[----:B------:R-:W-:Y:S02]  /*16d0*/  SHF.L.U32 R80, R85, 0x10, RZ ;  /* 0x0000001055507819 */ /* 0x000fe400000006ff */
[----:B------:R-:W-:Y:S02]  /*16e0*/  SHF.L.U32 R81, R68, 0x10, RZ ;  /* 0x0000001044517819 */ /* 0x000fe400000006ff */
        /* <DEDUP_REMOVED lines=9> */
[----:B------:R-:W-:Y:S01]  /*1780*/  PRMT R81, R69, 0x7632, R81 ;  /* 0x0000763245517816 */ /* 0x000fe20000000051 */
[----:B------:R-:W-:Y:S01]  /*1790*/  IMAD.U32 R110, R110, 0x10000, RZ ;  /* 0x000100006e6e7824 */ /* 0x000fe200078e00ff */
[----:B------:R-:W-:-:S02]  /*17a0*/  PRMT R82, R70, 0x7632, R82 ;  /* 0x0000763246527816 */ /* 0x000fc40000000052 */
[C---:B------:R-:W-:Y:S02]  /*17b0*/  PRMT R83, R71.reuse, 0x7632, R83 ;  /* 0x0000763247537816 */ /* 0x040fe40000000053 */
        /* <DEDUP_REMOVED lines=19> */
[----:B------:R-:W-:Y:S01]  /*18f0*/  FADD.FTZ R83, R75, R106 ;  /* 0x0000006a4b537221 */ /* 0x000fe20000010000 */
[----:B------:R-:W-:Y:S01]  /*1900*/  FADD.FTZ R85, R77, R108 ;  /* 0x0000006c4d557221 */ /* 0x000fe20000010000 */
[----:B------:R-:W-:-:S07]  /*1910*/  FADD.FTZ R87, R79, R110 ;  /* 0x0000006e4f577221 */ /* 0x000fce0000010000 */
.L_x_5155:
[----:B------:R-:W0:Y:S01]  /*1920*/  LDC.64 R104, c[0x0][0x3a8] ;  /* 0x0000ea00ff687b82 */ /* 0x000e220000000a00 */
[C---:B------:R-:W-:Y:S01]  /*1930*/  IADD3 R107, PT, PT, R145.reuse, 0x20, RZ ;  /* 0x00000020916b7810 */ /* 0x040fe20007ffe0ff */
[----:B0-----:R-:W-:-:S05]  /*1940*/  IMAD.WIDE.U32 R104, R145, 0x20, R104 ;  /* 0x0000002091687825 */ /* 0x001fca00078e0068 */
[----:B------:R0:W-:Y:S04]  /*1950*/  STG.E.128 desc[UR6][R104.64], R80 ;  /* 0x0000005068007986 */ /* 0x0001e8000c101d06 */
[----:B------:R0:W-:Y:S02]  /*1960*/  STG.E.128 desc[UR6][R104.64+0x10], R84 ;  /* 0x0000105468007986 */ /* 0x0001e4000c101d06 */
.L_x_5152:
[----:B------:R-:W-:Y:S05]  /*1970*/  BSYNC.RECONVERGENT B0 ;  /* 0x0000000000007941 */ /* 0x000fea0003800200 */
.L_x_5151:
        /* <DEDUP_REMOVED lines=9> */
[----:B------:R-:W3:Y:S01]  /*1a10*/  @P2 LDC.64 R88, c[0x0][0x3a0] ;  /* 0x0000e800ff582b82 */ /* 0x000ee20000000a00 */
[----:B-1----:R-:W-:-:S06]  /*1a20*/  IMAD.WIDE.U32 R92, R107, 0x10, R92 ;  /* 0x000000106b5c7825 */ /* 0x002fcc00078e005c */
[----:B------:R-:W5:Y:S01]  /*1a30*/  LDG.E.128 R92, desc[UR6][R92.64] ;  /* 0x000000065c5c7981 */ /* 0x000f62000c1e1d00 */
[----:B--2---:R-:W-:-:S05]  /*1a40*/  @P0 IMAD.WIDE.U32 R90, R107, 0x10, R90 ;  /* 0x000000106b5a0825 */ /* 0x004fca00078e005a */
[----:B------:R1:W5:Y:S01]  /*1a50*/  @P0 LDG.E.128 R68, desc[UR6][R90.64] ;  /* 0x000000065a440981 */ /* 0x000362000c1e1d00 */
[----:B---3--:R-:W-:-:S05]  /*1a60*/  @P2 IMAD.WIDE.U32 R88, R107, 0x20, R88 ;  /* 0x000000206b582825 */ /* 0x008fca00078e0058 */
[----:B------:R1:W5:Y:S04]  /*1a70*/  @P2 LDG.E.128 R72, desc[UR6][R88.64] ;  /* 0x0000000658482981 */ /* 0x000368000c1e1d00 */
[----:B------:R1:W5:Y:S01]  /*1a80*/  @P2 LDG.E.128 R76, desc[UR6][R88.64+0x10] ;  /* 0x00001006584c2981 */ /* 0x000362000c1e1d00 */
[----:B------:R-:W-:Y:S05]  /*1a90*/  @!P0 BRA `(.L_x_5159) ;  /* 0x00000004002c8947 */ /* 0x000fea0003800000 */
[----:B------:R-:W-:Y:S05]  /*1aa0*/  @!P2 BRA `(.L_x_5160) ;  /* 0x0000000000a4a947 */ /* 0x000fea0003800000 */
[----:B0----5:R-:W-:Y:S01]  /*1ab0*/  PRMT R104, R94, 0x7632, R104 ;  /* 0x000076325e687816 */ /* 0x021fe20000000068 */
[----:B------:R-:W-:Y:S01]  /*1ac0*/  IMAD.U32 R105, R70, 0x10000, RZ ;  /* 0x0001000046697824 */ /* 0x000fe200078e00ff */
[----:B-1----:R-:W-:Y:S02]  /*1ad0*/  PRMT R88, R92, 0x7632, R88 ;  /* 0x000076325c587816 */ /* 0x002fe40000000058 */
        /* <DEDUP_REMOVED lines=14> */
[----:B------:R-:W-:Y:S02]  /*1bc0*/  PRMT R110, R71, 0x7632, R110 ;  /* 0x00007632476e7816 */ /* 0x000fe4000000006e */
        /* <DEDUP_REMOVED lines=22> */
[----:B------:R-:W-:Y:S06]  /*1d30*/  BRA `(.L_x_5161) ;  /* 0x00000004000c7947 */ /* 0x000fec0003800000 */
.L_x_5160:
[C---:B0----5:R-:W-:Y:S01]  /*1d40*/  PRMT R104, R92.reuse, 0x7632, R104 ;  /* 0x000076325c687816 */ /* 0x061fe20000000068 */
[C---:B-1----:R-:W-:Y:S01]  /*1d50*/  IMAD.U32 R90, R93.reuse, 0x10000, RZ ;  /* 0x000100005d5a7824 */ /* 0x042fe200078e00ff */
[----:B------:R-:W-:Y:S02]  /*1d60*/  SHF.L.U32 R88, R92, 0x10, RZ ;  /* 0x000000105c587819 */ /* 0x000fe400000006ff */
[----:B------:R-:W-:Y:S01]  /*1d70*/  PRMT R105, R93, 0x7632, R105 ;  /* 0x000076325d697816 */ /* 0x000fe20000000069 */
[----:B------:R-:W-:Y:S01]  /*1d80*/  IMAD.U32 R93, R70, 0x10000, RZ ;  /* 0x00010000465d7824 */ /* 0x000fe200078e00ff */
[----:B------:R-:W-:Y:S02]  /*1d90*/  SHF.L.U32 R92, R94, 0x10, RZ ;  /* 0x000000105e5c7819 */ /* 0x000fe400000006ff */
[----:B------:R-:W-:Y:S02]  /*1da0*/  SHF.L.U32 R89, R68, 0x10, RZ ;  /* 0x0000001044597819 */ /* 0x000fe400000006ff */
        /* <DEDUP_REMOVED lines=8> */
[----:B------:R-:W-:Y:S01]  /*1e30*/  PRMT R93, R70, 0x7632, R93 ;  /* 0x00007632465d7816 */ /* 0x000fe2000000005d */
[----:B------:R-:W-:Y:S01]  /*1e40*/  IMAD.U32 R89, R89, 0x10000, RZ ;  /* 0x0001000059597824 */ /* 0x000fe200078e00ff */
[----:B------:R-:W-:Y:S02]  /*1e50*/  PRMT R94, R71, 0x7632, R94 ;  /* 0x00007632475e7816 */ /* 0x000fe4000000005e */
[----:B------:R-:W-:Y:S01]  /*1e60*/  SHF.L.U32 R110, R95, 0x10, RZ ;  /* 0x000000105f6e7819 */ /* 0x000fe200000006ff */
[----:B------:R-:W-:Y:S01]  /*1e70*/  IMAD.U32 R93, R93, 0x10000, RZ ;  /* 0x000100005d5d7824 */ /* 0x000fe200078e00ff */
[----:B------:R-:W-:Y:S02]  /*1e80*/  SHF.L.U32 R111, R71, 0x10, RZ ;  /* 0x00000010476f7819 */ /* 0x000fe400000006ff */
        /* <DEDUP_REMOVED lines=9> */
[----:B------:R-:W-:-:S03]  /*1f20*/  FADD.FTZ R93, R108, R93 ;  /* 0x0000005d6c5d7221 */ /* 0x000fc60000010000 */
[----:B------:R-:W-:Y:S01]  /*1f30*/  FADD.FTZ R95, R146, R95 ;  /* 0x0000005f925f7221 */ /* 0x000fe20000010000 */
[----:B------:R-:W-:Y:S06]  /*1f40*/  BRA `(.L_x_5161) ;  /* 0x0000000000887947 */ /* 0x000fec0003800000 */
.L_x_5159:
[----:B------:R-:W-:Y:S05]  /*1f50*/  @!P2 BRA `(.L_x_5162) ;  /* 0x000000000054a947 */ /* 0x000fea0003800000 */
[C---:B-1---5:R-:W-:Y:S02]  /*1f60*/  PRMT R88, R92.reuse, 0x7632, R88 ;  /* 0x000076325c587816 */ /* 0x062fe40000000058 */
[----:B------:R-:W-:Y:S02]  /*1f70*/  SHF.L.U32 R89, R92, 0x10, RZ ;  /* 0x000000105c597819 */ /* 0x000fe400000006ff */
[C---:B------:R-:W-:Y:S01]  /*1f80*/  PRMT R90, R93.reuse, 0x7632, R90 ;  /* 0x000076325d5a7816 */ /* 0x040fe2000000005a */
[----:B------:R-:W-:Y:S01]  /*1f90*/  IMAD.U32 R93, R93, 0x10000, RZ ;  /* 0x000100005d5d7824 */ /* 0x000fe200078e00ff */
[----:B------:R-:W-:Y:S02]  /*1fa0*/  PRMT R91, R94, 0x7632, R91 ;  /* 0x000076325e5b7816 */ /* 0x000fe4000000005b */
[C---:B------:R-:W-:Y:S01]  /*1fb0*/  PRMT R92, R95.reuse, 0x7632, R92 ;  /* 0x000076325f5c7816 */ /* 0x040fe2000000005c */
[----:B------:R-:W-:Y:S01]  /*1fc0*/  IMAD.U32 R106, R90, 0x10000, RZ ;  /* 0x000100005a6a7824 */ /* 0x000fe200078e00ff */
[----:B------:R-:W-:Y:S01]  /*1fd0*/  SHF.L.U32 R95, R95, 0x10, RZ ;  /* 0x000000105f5f7819 */ /* 0x000fe200000006ff */
[----:B------:R-:W-:Y:S01]  /*1fe0*/  FADD.FTZ R90, R74, R93 ;  /* 0x0000005d4a5a7221 */ /* 0x000fe20000010000 */
[----:B0-----:R-:W-:-:S02]  /*1ff0*/  SHF.L.U32 R105, R94, 0x10, RZ ;  /* 0x000000105e697819 */ /* 0x001fc400000006ff */
        /* <DEDUP_REMOVED lines=10> */
[----:B------:R-:W-:Y:S06]  /*20a0*/  BRA `(.L_x_5161) ;  /* 0x0000000000307947 */ /* 0x000fec0003800000 */
.L_x_5162:
[C---:B-1---5:R-:W-:Y:S01]  /*20b0*/  PRMT R91, R93.reuse, 0x7632, R91 ;  /* 0x000076325d5b7816 */ /* 0x062fe2000000005b */
[----:B------:R-:W-:Y:S01]  /*20c0*/  IMAD.U32 R90, R93, 0x10000, RZ ;  /* 0x000100005d5a7824 */ /* 0x000fe200078e00ff */
[----:B------:R-:W-:Y:S02]  /*20d0*/  PRMT R89, R92, 0x7632, R89 ;  /* 0x000076325c597816 */ /* 0x000fe40000000059 */
[----:B0-----:R-:W-:Y:S01]  /*20e0*/  PRMT R104, R94, 0x7632, R104 ;  /* 0x000076325e687816 */ /* 0x001fe20000000068 */
        /* <DEDUP_REMOVED lines=8> */
.L_x_5161:
[----:B------:R-:W0:Y:S02]  /*2170*/  LDC.64 R104, c[0x0][0x3a8] ;  /* 0x0000ea00ff687b82 */ /* 0x000e240000000a00 */
[C---:B0-----:R-:W-:Y:S01]  /*2180*/  IMAD.WIDE.U32 R104, R107.reuse, 0x20, R104 ;  /* 0x000000206b687825 */ /* 0x041fe200078e0068 */
[----:B------:R-:W-:-:S04]  /*2190*/  IADD3 R107, PT, PT, R107, 0x20, RZ ;  /* 0x000000206b6b7810 */ /* 0x000fc80007ffe0ff */
[----:B------:R1:W-:Y:S04]  /*21a0*/  STG.E.128 desc[UR6][R104.64], R88 ;  /* 0x0000005868007986 */ /* 0x0003e8000c101d06 */
[----:B------:R1:W-:Y:S02]  /*21b0*/  STG.E.128 desc[UR6][R104.64+0x10], R92 ;  /* 0x0000105c68007986 */ /* 0x0003e4000c101d06 */
.L_x_5158:
[----:B------:R-:W-:Y:S05]  /*21c0*/  BSYNC.RECONVERGENT B0 ;  /* 0x0000000000007941 */ /* 0x000fea0003800200 */
.L_x_5157:
        /* <DEDUP_REMOVED lines=11> */
[----:B------:R-:W5:Y:S01]  /*2280*/  LDG.E.128 R100, desc[UR6][R100.64] ;  /* 0x0000000664647981 */ /* 0x000f62000c1e1d00 */
[----:B---3--:R-:W-:-:S05]  /*2290*/  @P0 IMAD.WIDE.U32 R98, R107, 0x10, R98 ;  /* 0x000000106b620825 */ /* 0x008fca00078e0062 */
[----:B------:R2:W5:Y:S01]  /*22a0*/  @P0 LDG.E.128 R68, desc[UR6][R98.64] ;  /* 0x0000000662440981 */ /* 0x000562000c1e1d00 */
[----:B----4-:R-:W-:-:S05]  /*22b0*/  @P3 IMAD.WIDE.U32 R96, R107, 0x20, R96 ;  /* 0x000000206b603825 */ /* 0x010fca00078e0060 */
[----:B------:R2:W5:Y:S04]  /*22c0*/  @P3 LDG.E.128 R72, desc[UR6][R96.64] ;  /* 0x0000000660483981 */ /* 0x000568000c1e1d00 */
[----:B------:R2:W5:Y:S01]  /*22d0*/  @P3 LDG.E.128 R76, desc[UR6][R96.64+0x10] ;  /* 0x00001006604c3981 */ /* 0x000562000c1e1d00 */
[----:B------:R-:W-:Y:S05]  /*22e0*/  @!P0 BRA `(.L_x_5165) ;  /* 0x00000004002c8947 */ /* 0x000fea0003800000 */
[----:B------:R-:W-:Y:S05]  /*22f0*/  @!P3 BRA `(.L_x_5166) ;  /* 0x0000000000a4b947 */ /* 0x000fea0003800000 */
[C---:B01---5:R-:W-:Y:S01]  /*2300*/  PRMT R104, R102.reuse, 0x7632, R104 ;  /* 0x0000763266687816 */ /* 0x063fe20000000068 */
[----:B------:R-:W-:Y:S01]  /*2310*/  IMAD.U32 R110, R69, 0x10000, RZ ;  /* 0x00010000456e7824 */ /* 0x000fe200078e00ff */
[C---:B--2---:R-:W-:Y:S02]  /*2320*/  PRMT R98, R101.reuse, 0x7632, R98 ;  /* 0x0000763265627816 */ /* 0x044fe40000000062 */
[----:B------:R-:W-:Y:S02]  /*2330*/  SHF.L.U32 R102, R102, 0x10, RZ ;  /* 0x0000001066667819 */ /* 0x000fe400000006ff */
[----:B------:R-:W-:Y:S02]  /*2340*/  SHF.L.U32 R105, R70, 0x10, RZ ;  /* 0x0000001046697819 */ /* 0x000fe400000006ff */
[C---:B------:R-:W-:Y:S01]  /*2350*/  PRMT R96, R100.reuse, 0x7632, R96 ;  /* 0x0000763264607816 */ /* 0x040fe20000000060 */
[----:B------:R-:W-:Y:S01]  /*2360*/  IMAD.U32 R100, R100, 0x10000, RZ ;  /* 0x0001000064647824 */ /* 0x000fe200078e00ff */
[----:B------:R-:W-:Y:S01]  /*2370*/  SHF.L.U32 R101, R101, 0x10, RZ ;  /* 0x0000001065657819 */ /* 0x000fe200000006ff */
[--C-:B------:R-:W-:Y:S01]  /*2380*/  FADD.FTZ R105, R105, R102.reuse ;  /* 0x0000006669697221 */ /* 0x100fe20000010000 */
[----:B------:R-:W-:Y:S01]  /*2390*/  SHF.L.U32 R99, R68, 0x10, RZ ;  /* 0x0000001044637819 */ /* 0x000fe200000006ff */
[----:B------:R-:W-:Y:S01]  /*23a0*/  IMAD.U32 R96, R96, 0x10000, RZ ;  /* 0x0001000060607824 */ /* 0x000fe200078e00ff */
[----:B------:R-:W-:Y:S01]  /*23b0*/  PRMT R102, R70, 0x7632, R102 ;  /* 0x0000763246667816 */ /* 0x000fe20000000066 */
[----:B------:R-:W-:Y:S01]  /*23c0*/  FADD.FTZ R101, R110, R101 ;  /* 0x000000656e657221 */ /* 0x000fe20000010000 */
[----:B------:R-:W-:Y:S01]  /*23d0*/  PRMT R106, R103, 0x7632, R106 ;  /* 0x00007632676a7816 */ /* 0x000fe2000000006a */
[----:B------:R-:W-:Y:S01]  /*23e0*/  FADD.FTZ R99, R99, R100 ;  /* 0x0000006463637221 */ /* 0x000fe20000010000 */
[----:B------:R-:W-:-:S02]  /*23f0*/  PRMT R97, R68, 0x7632, R97 ;  /* 0x0000763244617816 */ /* 0x000fc40000000061 */
[----:B------:R-:W-:Y:S02]  /*2400*/  PRMT R100, R69, 0x7632, R100 ;  /* 0x0000763245647816 */ /* 0x000fe40000000064 */
[----:B------:R-:W-:Y:S02]  /*2410*/  PRMT R110, R71, 0x7632, R110 ;  /* 0x00007632476e7816 */ /* 0x000fe4000000006e */
[----:B------:R-:W-:Y:S02]  /*2420*/  SHF.L.U32 R108, R103, 0x10, RZ ;  /* 0x00000010676c7819 */ /* 0x000fe400000006ff */
[----:B------:R-:W-:Y:S02]  /*2430*/  SHF.L.U32 R111, R71, 0x10, RZ ;  /* 0x00000010476f7819 */ /* 0x000fe400000006ff */
        /* <DEDUP_REMOVED lines=21> */
.L_x_5166:
[C---:B01---5:R-:W-:Y:S01]  /*2590*/  PRMT R104, R100.reuse, 0x7632, R104 ;  /* 0x0000763264687816 */ /* 0x063fe20000000068 */
[----:B--2---:R-:W-:Y:S01]  /*25a0*/  IMAD.U32 R96, R100, 0x10000, RZ ;  /* 0x0001000064607824 */ /* 0x004fe200078e00ff */
[C---:B------:R-:W-:Y:S02]  /*25b0*/  PRMT R105, R101.reuse, 0x7632, R105 ;  /* 0x0000763265697816 */ /* 0x040fe40000000069 */
[----:B------:R-:W-:Y:S01]  /*25c0*/  SHF.L.U32 R98, R101, 0x10, RZ ;  /* 0x0000001065627819 */ /* 0x000fe200000006ff */
[----:B------:R-:W-:Y:S01]  /*25d0*/  IMAD.U32 R101, R70, 0x10000, RZ ;  /* 0x0001000046657824 */ /* 0x000fe200078e00ff */
[----:B------:R-:W-:Y:S01]  /*25e0*/  SHF.L.U32 R100, R102, 0x10, RZ ;  /* 0x0000001066647819 */ /* 0x000fe200000006ff */
[----:B------:R-:W-:Y:S01]  /*25f0*/  IMAD.U32 R106, R105, 0x10000, RZ ;  /* 0x00010000696a7824 */ /* 0x000fe200078e00ff */
        /* <DEDUP_REMOVED lines=10> */
[----:B------:R-:W-:Y:S02]  /*26a0*/  PRMT R102, R71, 0x7632, R102 ;  /* 0x0000763247667816 */ /* 0x000fe40000000066 */
[----:B------:R-:W-:Y:S02]  /*26b0*/  SHF.L.U32 R110, R103, 0x10, RZ ;  /* 0x00000010676e7819 */ /* 0x000fe400000006ff */
        /* <DEDUP_REMOVED lines=10> */
[----:B------:R-:W-:-:S03]  /*2760*/  SHF.L.U32 R146, R109, 0x10, RZ ;  /* 0x000000106d927819 */ /* 0x000fc600000006ff */
[----:B------:R-:W-:Y:S02]  /*2770*/  FADD.FTZ R101, R108, R101 ;  /* 0x000000656c657221 */ /* 0x000fe40000010000 */
[----:B------:R-:W-:Y:S01]  /*2780*/  FADD.FTZ R103, R146, R103 ;  /* 0x0000006792677221 */ /* 0x000fe20000010000 */
[----:B------:R-:W-:Y:S06]  /*2790*/  BRA `(.L_x_5167) ;  /* 0x0000000000887947 */ /* 0x000fec0003800000 */
.L_x_5165:
[----:B------:R-:W-:Y:S05]  /*27a0*/  @!P3 BRA `(.L_x_5168) ;  /* 0x000000000054b947 */ /* 0x000fea0003800000 */
[C---:B--2--5:R-:W-:Y:S02]  /*27b0*/  PRMT R96, R100.reuse, 0x7632, R96 ;  /* 0x0000763264607816 */ /* 0x064fe40000000060 */
[----:B------:R-:W-:Y:S02]  /*27c0*/  SHF.L.U32 R97, R100, 0x10, RZ ;  /* 0x0000001064617819 */ /* 0x000fe400000006ff */
[----:B------:R-:W-:Y:S01]  /*27d0*/  PRMT R98, R101, 0x7632, R98 ;  /* 0x0000763265627816 */ /* 0x000fe20000000062 */
[----:B01----:R-:W-:Y:S01]  /*27e0*/  IMAD.U32 R104, R96, 0x10000, RZ ;  /* 0x0001000060687824 */ /* 0x003fe200078e00ff */
        /* <DEDUP_REMOVED lines=16> */
[----:B------:R-:W-:Y:S06]  /*28f0*/  BRA `(.L_x_5167) ;  /* 0x0000000000307947 */ /* 0x000fec0003800000 */
.L_x_5168:
[----:B01---5:R-:W-:Y:S01]  /*2900*/  PRMT R104, R102, 0x7632, R104 ;  /* 0x0000763266687816 */ /* 0x023fe20000000068 */
[C---:B--2---:R-:W-:Y:S01]  /*2910*/  IMAD.U32 R98, R101.reuse, 0x10000, RZ ;  /* 0x0001000065627824 */ /* 0x044fe200078e00ff */
        /* <DEDUP_REMOVED lines=10> */
.L_x_5167:
[----:B------:R-:W0:Y:S02]  /*29c0*/  LDC.64 R104, c[0x0][0x3a8] ;  /* 0x0000ea00ff687b82 */ /* 0x000e240000000a00 */
[----:B0-----:R-:W-:-:S05]  /*29d0*/  IMAD.WIDE.U32 R104, R107, 0x20, R104 ;  /* 0x000000206b687825 */ /* 0x001fca00078e0068 */
[----:B------:R2:W-:Y:S04]  /*29e0*/  STG.E.128 desc[UR6][R104.64], R96 ;  /* 0x0000006068007986 */ /* 0x0005e8000c101d06 */
[----:B------:R2:W-:Y:S02]  /*29f0*/  STG.E.128 desc[UR6][R104.64+0x10], R100 ;  /* 0x0000106468007986 */ /* 0x0005e4000c101d06 */
.L_x_5164:
[----:B------:R-:W-:Y:S05]  /*2a00*/  BSYNC.RECONVERGENT B0 ;  /* 0x0000000000007941 */ /* 0x000fea0003800200 */
.L_x_5163:
        /* <DEDUP_REMOVED lines=101> */
.L_x_5188:
        /* <DEDUP_REMOVED lines=17> */
[----:B------:R-:W-:Y:S01]  /*3170*/  FADD.FTZ R106, R87, -R150 ;  /* 0x80000096576a7221 */ /* 0x000fe20000010000 */
[----:B------:R-:W-:Y:S01]  /*3180*/  SHF.L.U32 R107, R23, 0x10, RZ ;  /* 0x00000010176b7819 */ /* 0x000fe200000006ff */
[----:B------:R-:W-:Y:S01]  /*3190*/  IMAD.U32 R152, R51, 0x10000, RZ ;  /* 0x0001000033987824 */ /* 0x000fe200078e00ff */
[----:B------:R-:W-:Y:S01]  /*31a0*/  SHF.L.U32 R105, R43, 0x10, RZ ;  /* 0x000000102b697819 */ /* 0x000fe200000006ff */
[----:B------:R-:W-:Y:S01]  /*31b0*/  FMUL.FTZ R104, R151, R104 ;  /* 0x0000006897687220 */ /* 0x000fe20000410000 */
[----:B------:R-:W-:Y:S01]  /*31c0*/  SHF.L.U32 R109, R27, 0x10, RZ ;  /* 0x000000101b6d7819 */ /* 0x000fe200000006ff */
[----:B------:R-:W-:Y:S01]  /*31d0*/  FMUL.FTZ R106, R151, R106 ;  /* 0x0000006a976a7220 */ /* 0x000fe20000410000 */
[----:B------:R-:W-:Y:S01]  /*31e0*/  SHF.L.U32 R111, R123, 0x10, RZ ;  /* 0x000000107b6f7819 */ /* 0x000fe200000006ff */
[----:B------:R-:W-:Y:S01]  /*31f0*/  FFMA.FTZ R107, R104, R107, R105 ;  /* 0x0000006b686b7223 */ /* 0x000fe20000010069 */
[----:B------:R-:W-:Y:S01]  /*3200*/  SHF.L.U32 R147, R122, 0x10, RZ ;  /* 0x000000107a937819 */ /* 0x000fe200000006ff */
[----:B------:R-:W-:Y:S01]  /*3210*/  FFMA.FTZ R152, R104, R109, R152 ;  /* 0x0000006d68987223 */ /* 0x000fe20000010098 */
[----:B------:R-:W-:Y:S01]  /*3220*/  SHF.L.U32 R149, R121, 0x10, RZ ;  /* 0x0000001079957819 */ /* 0x000fe200000006ff */
[----:B------:R-:W-:Y:S01]  /*3230*/  FADD.FTZ R104, R84, -R150 ;  /* 0x8000009654687221 */ /* 0x000fe20000010000 */
[----:B------:R-:W-:Y:S01]  /*3240*/  SHF.L.U32 R108, R120, 0x10, RZ ;  /* 0x00000010786c7819 */ /* 0x000fe200000006ff */
[----:B------:R-:W-:Y:S01]  /*3250*/  FFMA.FTZ R156, R106, R111, R147 ;  /* 0x0000006f6a9c7223 */ /* 0x000fe20000010093 */
[----:B------:R-:W-:Y:S01]  /*3260*/  SHF.L.U32 R109, R42, 0x10, RZ ;  /* 0x000000102a6d7819 */ /* 0x000fe200000006ff */
[----:B------:R-:W-:Y:S01]  /*3270*/  IMAD.U32 R105, R22, 0x10000, RZ ;  /* 0x0001000016697824 */ /* 0x000fe200078e00ff */
[----:B------:R-:W-:Y:S01]  /*3280*/  SHF.L.U32 R153, R26, 0x10, RZ ;  /* 0x000000101a997819 */ /* 0x000fe200000006ff */
[----:B------:R-:W-:Y:S01]  /*3290*/  FFMA.FTZ R111, R106, R149, R108 ;  /* 0x000000956a6f7223 */ /* 0x000fe2000001006c */
        /* <DEDUP_REMOVED lines=16> */
[----:B------:R-:W-:Y:S01]  /*33a0*/  SHF.L.U32 R109, R41, 0x10, RZ ;  /* 0x00000010296d7819 */ /* 0x000fe200000006ff */
[----:B------:R-:W-:Y:S01]  /*33b0*/  FFMA.FTZ R110, R110, R147, R149 ;  /* 0x000000936e6e7223 */ /* 0x000fe20000010095 */
[----:B------:R-:W-:Y:S01]  /*33c0*/  SHF.L.U32 R147, R49, 0x10, RZ ;  /* 0x0000001031937819 */ /* 0x000fe200000006ff */
[----:B------:R-:W-:Y:S01]  /*33d0*/  IMAD.U32 R148, R128, 0x10000, RZ ;  /* 0x0001000080947824 */ /* 0x000fe200078e00ff */
[----:B------:R-:W-:Y:S01]  /*33e0*/  SHF.L.U32 R149, R129, 0x10, RZ ;  /* 0x0000001081957819 */ /* 0x000fe200000006ff */
[----:B------:R-:W-:Y:S01]  /*33f0*/  FFMA.FTZ R105, R104, R105, R109 ;  /* 0x0000006968697223 */ /* 0x000fe2000001006d */
[----:B------:R-:W-:Y:S01]  /*3400*/  IMAD.U32 R109, R25, 0x10000, RZ ;  /* 0x00010000196d7824 */ /* 0x000fe200078e00ff */
[----:B------:R-:W-:Y:S01]  /*3410*/  SHF.L.U32 R157, R20, 0x10, RZ ;  /* 0x00000010149d7819 */ /* 0x000fe200000006ff */
[----:B------:R-:W-:Y:S01]  /*3420*/  IMAD.U32 R158, R135, 0x10000, RZ ;  /* 0x00010000879e7824 */ /* 0x000fe200078e00ff */
[----:B------:R-:W-:Y:S01]  /*3430*/  SHF.L.U32 R154, R48, 0x10, RZ ;  /* 0x00000010309a7819 */ /* 0x000fe200000006ff */
[----:B------:R-:W-:Y:S01]  /*3440*/  FFMA.FTZ R108, R104, R109, R147 ;  /* 0x0000006d686c7223 */ /* 0x000fe20000010093 */
[----:B------:R-:W-:-:S02]  /*3450*/  SHF.L.U32 R109, R131, 0x10, RZ ;  /* 0x00000010836d7819 */ /* 0x000fc400000006ff */
[----:B------:R-:W-:Y:S02]  /*3460*/  SHF.L.U32 R147, R130, 0x10, RZ ;  /* 0x0000001082937819 */ /* 0x000fe400000006ff */
[----:B------:R-:W-:Y:S02]  /*3470*/  SHF.L.U32 R160, R134, 0x10, RZ ;  /* 0x0000001086a07819 */ /* 0x000fe400000006ff */
[----:B------:R-:W-:Y:S01]  /*3480*/  SHF.L.U32 R161, R132, 0x10, RZ ;  /* 0x0000001084a17819 */ /* 0x000fe200000006ff */
[C---:B------:R-:W-:Y:S01]  /*3490*/  FFMA.FTZ R104, R146.reuse, R109, R147 ;  /* 0x0000006d92687223 */ /* 0x040fe20000010093 */
[----:B------:R-:W-:Y:S01]  /*34a0*/  FFMA.FTZ R109, R146, R149, R148 ;  /* 0x00000095926d7223 */ /* 0x000fe20000010094 */
[----:B------:R-:W-:Y:S01]  /*34b0*/  FADD.FTZ R146, R80, -R150 ;  /* 0x8000009650927221 */ /* 0x000fe20000010000 */
[----:B------:R-:W-:Y:S02]  /*34c0*/  SHF.L.U32 R147, R40, 0x10, RZ ;  /* 0x0000001028937819 */ /* 0x000fe400000006ff */
        /* <DEDUP_REMOVED lines=24> */
.L_x_5171:
[----:B------:R-:W-:Y:S05]  /*3650*/  BSYNC.RECONVERGENT B0 ;  /* 0x0000000000007941 */ /* 0x000fea0003800200 */
.L_x_5170:
[----:B------:R-:W-:Y:S04]  /*3660*/  BSSY.RECONVERGENT B0, `(.L_x_5172) ;  /* 0x0000051000007945 */ /* 0x000fe80003800200 */
[----:B------:R-:W-:Y:S05]  /*3670*/  @!P1 BRA `(.L_x_5173) ;  /* 0x00000004003c9947 */ /* 0x000fea0003800000 */
[--C-:B0-2---:R-:W-:Y:S01]  /*3680*/  FADD.FTZ R104, R94, -R150.reuse ;  /* 0x800000965e687221 */ /* 0x105fe20000010000 */
        /* <DEDUP_REMOVED lines=9> */
[----:B------:R-:W-:Y:S01]  /*3720*/  SHF.L.U32 R149, R13, 0x10, RZ ;  /* 0x000000100d957819 */ /* 0x000fe200000006ff */
[----:B------:R-:W-:Y:S01]  /*3730*/  FFMA.FTZ R107, R104, R107, R105 ;  /* 0x0000006b686b7223 */ /* 0x000fe20000010069 */
[----:B------:R-:W-:Y:S01]  /*3740*/  SHF.L.U32 R108, R12, 0x10, RZ ;  /* 0x000000100c6c7819 */ /* 0x000fe200000006ff */
[----:B------:R-:W-:Y:S01]  /*3750*/  FFMA.FTZ R152, R104, R109, R152 ;  /* 0x0000006d68987223 */ /* 0x000fe20000010098 */
[----:B------:R-:W-:Y:S01]  /*3760*/  FADD.FTZ R104, R92, -R150 ;  /* 0x800000965c687221 */ /* 0x000fe20000010000 */
[----:B------:R-:W-:Y:S01]  /*3770*/  FFMA.FTZ R156, R106, R111, R147 ;  /* 0x0000006f6a9c7223 */ /* 0x000fe20000010093 */
[----:B------:R-:W-:Y:S01]  /*3780*/  SHF.L.U32 R105, R30, 0x10, RZ ;  /* 0x000000101e697819 */ /* 0x000fe200000006ff */
[----:B------:R-:W-:Y:S01]  /*3790*/  FFMA.FTZ R111, R106, R149, R108 ;  /* 0x000000956a6f7223 */ /* 0x000fe2000001006c */
[----:B------:R-:W-:Y:S01]  /*37a0*/  SHF.L.U32 R109, R38, 0x10, RZ ;  /* 0x00000010266d7819 */ /* 0x000fe200000006ff */
[----:B------:R-:W-:Y:S01]  /*37b0*/  FADD.FTZ R106, R93, -R150 ;  /* 0x800000965d6a7221 */ /* 0x000fe20000010000 */
[----:B------:R-:W-:Y:S01]  /*37c0*/  SHF.L.U32 R108, R46, 0x10, RZ ;  /* 0x000000102e6c7819 */ /* 0x000fe200000006ff */
[----:B------:R-:W-:-:S02]  /*37d0*/  IMAD.U32 R153, R34, 0x10000, RZ ;  /* 0x0001000022997824 */ /* 0x000fc400078e00ff */
[----:B------:R-:W-:Y:S01]  /*37e0*/  FMUL.FTZ R104, R151, R104 ;  /* 0x0000006897687220 */ /* 0x000fe20000410000 */
[----:B------:R-:W-:Y:S01]  /*37f0*/  SHF.L.U32 R155, R19, 0x10, RZ ;  /* 0x00000010139b7819 */ /* 0x000fe200000006ff */
[----:B------:R-:W-:Y:S01]  /*3800*/  FMUL.FTZ R110, R151, R106 ;  /* 0x0000006a976e7220 */ /* 0x000fe20000410000 */
[----:B------:R-:W-:Y:S01]  /*3810*/  SHF.L.U32 R147, R18, 0x10, RZ ;  /* 0x0000001012937819 */ /* 0x000fe200000006ff */
[C---:B------:R-:W-:Y:S01]  /*3820*/  FFMA.FTZ R106, R104.reuse, R105, R109 ;  /* 0x00000069686a7223 */ /* 0x040fe2000001006d */
[----:B------:R-:W-:Y:S01]  /*3830*/  FFMA.FTZ R153, R104, R153, R108 ;  /* 0x0000009968997223 */ /* 0x000fe2000001006c */
[--C-:B------:R-:W-:Y:S01]  /*3840*/  FADD.FTZ R104, R90, -R150.reuse ;  /* 0x800000965a687221 */ /* 0x100fe20000010000 */
[----:B------:R-:W-:Y:S01]  /*3850*/  SHF.L.U32 R105, R29, 0x10, RZ ;  /* 0x000000101d697819 */ /* 0x000fe200000006ff */
[----:B------:R-:W-:Y:S01]  /*3860*/  FFMA.FTZ R155, R110, R155, R147 ;  /* 0x0000009b6e9b7223 */ /* 0x000fe20000010093 */
[----:B------:R-:W-:Y:S01]  /*3870*/  SHF.L.U32 R147, R17, 0x10, RZ ;  /* 0x0000001011937819 */ /* 0x000fe200000006ff */
[----:B------:R-:W-:Y:S01]  /*3880*/  IMAD.U32 R149, R16, 0x10000, RZ ;  /* 0x0001000010957824 */ /* 0x000fe200078e00ff */
[----:B------:R-:W-:Y:S01]  /*3890*/  SHF.L.U32 R109, R37, 0x10, RZ ;  /* 0x00000010256d7819 */ /* 0x000fe200000006ff */
[----:B------:R-:W-:Y:S01]  /*38a0*/  FMUL.FTZ R104, R151, R104 ;  /* 0x0000006897687220 */ /* 0x000fe20000410000 */
[----:B------:R-:W-:Y:S01]  /*38b0*/  FADD.FTZ R146, R91, -R150 ;  /* 0x800000965b927221 */ /* 0x000fe20000010000 */
[----:B------:R-:W-:Y:S01]  /*38c0*/  FFMA.FTZ R110, R110, R147, R149 ;  /* 0x000000936e6e7223 */ /* 0x000fe20000010095 */
[----:B------:R-:W-:Y:S01]  /*38d0*/  SHF.L.U32 R147, R45, 0x10, RZ ;  /* 0x000000102d937819 */ /* 0x000fe200000006ff */
[----:B------:R-:W-:Y:S01]  /*38e0*/  FFMA.FTZ R105, R104, R105, R109 ;  /* 0x0000006968697223 */ /* 0x000fe2000001006d */
[----:B------:R-:W-:Y:S01]  /*38f0*/  SHF.L.U32 R109, R33, 0x10, RZ ;  /* 0x00000010216d7819 */ /* 0x000fe200000006ff */
[----:B------:R-:W-:Y:S01]  /*3900*/  FMUL.FTZ R146, R151, R146 ;  /* 0x0000009297927220 */ /* 0x000fe20000410000 */
[----:B------:R-:W-:-:S02]  /*3910*/  SHF.L.U32 R149, R113, 0x10, RZ ;  /* 0x0000001071957819 */ /* 0x000fc400000006ff */
[----:B------:R-:W-:Y:S01]  /*3920*/  SHF.L.U32 R148, R112, 0x10, RZ ;  /* 0x0000001070947819 */ /* 0x000fe200000006ff */
[----:B------:R-:W-:Y:S01]  /*3930*/  FFMA.FTZ R108, R104, R109, R147 ;  /* 0x0000006d686c7223 */ /* 0x000fe20000010093 */
[----:B------:R-:W-:Y:S01]  /*3940*/  SHF.L.U32 R147, R114, 0x10, RZ ;  /* 0x0000001072937819 */ /* 0x000fe200000006ff */
[----:B------:R-:W-:Y:S01]  /*3950*/  IMAD.U32 R109, R115, 0x10000, RZ ;  /* 0x00010000736d7824 */ /* 0x000fe200078e00ff */
[----:B------:R-:W-:Y:S02]  /*3960*/  SHF.L.U32 R157, R28, 0x10, RZ ;  /* 0x000000101c9d7819 */ /* 0x000fe400000006ff */
        /* <DEDUP_REMOVED lines=8> */
[----:B------:R-:W-:-:S02]  /*39f0*/  SHF.L.U32 R160, R118, 0x10, RZ ;  /* 0x0000001076a07819 */ /* 0x000fc400000006ff */
[----:B------:R-:W-:Y:S01]  /*3a00*/  SHF.L.U32 R161, R116, 0x10, RZ ;  /* 0x0000001074a17819 */ /* 0x000fe200000006ff */
        /* <DEDUP_REMOVED lines=10> */
[----:B------:R-:W-:Y:S01]  /*3ab0*/  IMAD.U32 R160, R117, 0x10000, RZ ;  /* 0x0001000075a07824 */ /* 0x000fe200078e00ff */
[----:B------:R-:W-:-:S02]  /*3ac0*/  F2FP.BF16.F32.PACK_AB R109, R109, R108 ;  /* 0x0000006c6d6d723e */ /* 0x000fc400000010ff */
[----:B------:R-:W-:Y:S01]  /*3ad0*/  F2FP.BF16.F32.PACK_AB R104, R158, R157 ;  /* 0x0000009d9e68723e */ /* 0x000fe200000010ff */
[----:B------:R-:W-:Y:S01]  /*3ae0*/  FFMA.FTZ R159, R159, R160, R161 ;  /* 0x000000a09f9f7223 */ /* 0x000fe200000100a1 */
        /* <DEDUP_REMOVED lines=8> */
.L_x_5173:
[----:B------:R-:W-:Y:S05]  /*3b70*/  BSYNC.RECONVERGENT B0 ;  /* 0x0000000000007941 */ /* 0x000fea0003800200 */
.L_x_5172:
[----:B------:R-:W-:Y:S04]  /*3b80*/  BSSY.RECONVERGENT B0, `(.L_x_5174) ;  /* 0x0000050000007945 */ /* 0x000fe80003800200 */
[----:B------:R-:W-:Y:S05]  /*3b90*/  @!P2 BRA `(.L_x_5175) ;  /* 0x000000040038a947 */ /* 0x000fea0003800000 */
[--C-:B0-23--:R-:W-:Y:S01]  /*3ba0*/  FADD.FTZ R104, R96, -R150.reuse ;  /* 0x8000009660687221 */ /* 0x10dfe20000010000 */
[----:B------:R-:W-:Y:S01]  /*3bb0*/  SHF.L.U32 R106, R52, 0x10, RZ ;  /* 0x00000010346a7819 */ /* 0x000fe200000006ff */
[----:B------:R-:W-:Y:S01]  /*3bc0*/  FADD.FTZ R146, R97, -R150 ;  /* 0x8000009661927221 */ /* 0x000fe20000010000 */
        /* <DEDUP_REMOVED lines=9> */
[----:B------:R-:W-:-:S02]  /*3c60*/  IMAD.U32 R152, R8, 0x10000, RZ ;  /* 0x0001000008987824 */ /* 0x000fc400078e00ff */
[----:B------:R-:W-:Y:S01]  /*3c70*/  FFMA.FTZ R153, R153, R110, R105 ;  /* 0x0000006e99997223 */ /* 0x000fe20000010069 */
[--C-:B------:R-:W-:Y:S01]  /*3c80*/  FADD.FTZ R106, R98, -R150.reuse ;  /* 0x80000096626a7221 */ /* 0x100fe20000010000 */
[----:B------:R-:W-:Y:S01]  /*3c90*/  FADD.FTZ R110, R99, -R150 ;  /* 0x80000096636e7221 */ /* 0x000fe20000010000 */
[C---:B------:R-:W-:Y:S01]  /*3ca0*/  FFMA.FTZ R107, R146.reuse, R107, R109 ;  /* 0x0000006b926b7223 */ /* 0x040fe2000001006d */
[----:B------:R-:W-:Y:S01]  /*3cb0*/  FFMA.FTZ R152, R146, R111, R152 ;  /* 0x0000006f92987223 */ /* 0x000fe20000010098 */
        /* <DEDUP_REMOVED lines=10> */
[----:B------:R-:W-:Y:S01]  /*3d60*/  SHF.L.U32 R109, R5, 0x10, RZ ;  /* 0x00000010056d7819 */ /* 0x000fe200000006ff */
[----:B------:R-:W-:Y:S01]  /*3d70*/  IMAD.U32 R149, R62, 0x10000, RZ ;  /* 0x000100003e957824 */ /* 0x000fe200078e00ff */
[----:B------:R-:W-:Y:S01]  /*3d80*/  SHF.L.U32 R111, R4, 0x10, RZ ;  /* 0x00000010046f7819 */ /* 0x000fe200000006ff */
[----:B------:R-:W-:Y:S01]  /*3d90*/  FFMA.FTZ R155, R106, R155, R108 ;  /* 0x0000009b6a9b7223 */ /* 0x000fe2000001006c */
[--C-:B------:R-:W-:Y:S01]  /*3da0*/  FADD.FTZ R106, R100, -R150.reuse ;  /* 0x80000096646a7221 */ /* 0x100fe20000010000 */
[----:B------:R-:W-:Y:S01]  /*3db0*/  SHF.L.U32 R147, R54, 0x10, RZ ;  /* 0x0000001036937819 */ /* 0x000fe200000006ff */
[----:B------:R-:W-:Y:S01]  /*3dc0*/  FADD.FTZ R108, R101, -R150 ;  /* 0x80000096656c7221 */ /* 0x000fe20000010000 */
[----:B------:R-:W-:Y:S01]  /*3dd0*/  FFMA.FTZ R154, R154, R109, R111 ;  /* 0x0000006d9a9a7223 */ /* 0x000fe2000001006f */
[C---:B------:R-:W-:Y:S01]  /*3de0*/  FMUL.FTZ R148, R151.reuse, R106 ;  /* 0x0000006a97947220 */ /* 0x040fe20000410000 */
        /* <DEDUP_REMOVED lines=8> */
[----:B------:R-:W-:Y:S01]  /*3e70*/  SHF.L.U32 R111, R3, 0x10, RZ ;  /* 0x00000010036f7819 */ /* 0x000fe200000006ff */
[----:B------:R-:W-:Y:S01]  /*3e80*/  FFMA.FTZ R149, R108, R149, R146 ;  /* 0x000000956c957223 */ /* 0x000fe20000010092 */
[----:B------:R-:W-:Y:S01]  /*3e90*/  SHF.L.U32 R109, R2, 0x10, RZ ;  /* 0x00000010026d7819 */ /* 0x000fe200000006ff */
[----:B------:R-:W-:Y:S01]  /*3ea0*/  IMAD.U32 R146, R67, 0x10000, RZ ;  /* 0x0001000043927824 */ /* 0x000fe200078e00ff */
[----:B------:R-:W-:-:S02]  /*3eb0*/  SHF.L.U32 R157, R59, 0x10, RZ ;  /* 0x000000103b9d7819 */ /* 0x000fc400000006ff */
[----:B------:R-:W-:Y:S01]  /*3ec0*/  SHF.L.U32 R159, R138, 0x10, RZ ;  /* 0x000000108a9f7819 */ /* 0x000fe200000006ff */
[----:B------:R-:W-:Y:S01]  /*3ed0*/  FFMA.FTZ R111, R108, R111, R109 ;  /* 0x0000006f6c6f7223 */ /* 0x000fe2000001006d */
[--C-:B------:R-:W-:Y:S01]  /*3ee0*/  FADD.FTZ R108, R102, -R150.reuse ;  /* 0x80000096666c7221 */ /* 0x100fe20000010000 */
[----:B------:R-:W-:Y:S01]  /*3ef0*/  SHF.L.U32 R109, R55, 0x10, RZ ;  /* 0x00000010376d7819 */ /* 0x000fe200000006ff */
[----:B------:R-:W-:Y:S01]  /*3f00*/  FADD.FTZ R150, R103, -R150 ;  /* 0x8000009667967221 */ /* 0x000fe20000010000 */
[----:B------:R-:W-:Y:S01]  /*3f10*/  SHF.L.U32 R161, R139, 0x10, RZ ;  /* 0x000000108ba17819 */ /* 0x000fe200000006ff */
[C---:B------:R-:W-:Y:S01]  /*3f20*/  FMUL.FTZ R108, R151.reuse, R108 ;  /* 0x0000006c976c7220 */ /* 0x040fe20000410000 */
[----:B------:R-:W-:Y:S01]  /*3f30*/  SHF.L.U32 R158, R140, 0x10, RZ ;  /* 0x000000108c9e7819 */ /* 0x000fe200000006ff */
[----:B------:R-:W-:Y:S01]  /*3f40*/  FMUL.FTZ R150, R151, R150 ;  /* 0x0000009697967220 */ /* 0x000fe20000410000 */
[----:B------:R-:W-:Y:S01]  /*3f50*/  SHF.L.U32 R151, R137, 0x10, RZ ;  /* 0x0000001089977819 */ /* 0x000fe200000006ff */
[C---:B------:R-:W-:Y:S01]  /*3f60*/  FFMA.FTZ R156, R108.reuse, R109, R147 ;  /* 0x0000006d6c9c7223 */ /* 0x040fe20000010093 */
[----:B------:R-:W-:Y:S01]  /*3f70*/  FFMA.FTZ R157, R108, R157, R146 ;  /* 0x0000009d6c9d7223 */ /* 0x000fe20000010092 */
[C---:B------:R-:W-:Y:S01]  /*3f80*/  FFMA.FTZ R158, R150.reuse, R161, R158 ;  /* 0x000000a1969e7223 */ /* 0x040fe2000001009e */
[----:B------:R-:W0:Y:S01]  /*3f90*/  LDC.64 R146, c[0x0][0x428] ;  /* 0x00010a00ff927b82 */ /* 0x000e220000000a00 */
[----:B------:R-:W-:Y:S01]  /*3fa0*/  FFMA.FTZ R151, R150, R151, R159 ;  /* 0x0000009796977223 */ /* 0x000fe2000001009f */
[----:B------:R-:W-:-:S02]  /*3fb0*/  F2FP.BF16.F32.PACK_AB R105, R110, R105 ;  /* 0x000000696e69723e */ /* 0x000fc400000010ff */
[----:B------:R-:W-:Y:S02]  /*3fc0*/  F2FP.BF16.F32.PACK_AB R104, R107, R104 ;  /* 0x000000686b68723e */ /* 0x000fe400000010ff */
[----:B------:R-:W-:Y:S02]  /*3fd0*/  F2FP.BF16.F32.PACK_AB R110, R149, R148 ;  /* 0x00000094956e723e */ /* 0x000fe400000010ff */
[----:B------:R-:W1:Y:S01]  /*3fe0*/  LDC.64 R108, c[0x0][0x430] ;  /* 0x00010c00ff6c7b82 */ /* 0x000e620000000a00 */
[----:B------:R-:W-:Y:S02]  /*3ff0*/  F2FP.BF16.F32.PACK_AB R106, R111, R106 ;  /* 0x0000006a6f6a723e */ /* 0x000fe400000010ff */
        /* <DEDUP_REMOVED lines=8> */
.L_x_5175:
[----:B------:R-:W-:Y:S05]  /*4080*/  BSYNC.RECONVERGENT B0 ;  /* 0x0000000000007941 */ /* 0x000fea0003800200 */
.L_x_5174:
[----:B0-234-:R-:W0:Y:S02]  /*4090*/  LDC.64 R104, c[0x0][0x380] ;  /* 0x0000e000ff687b82 */ /* 0x01de240000000a00 */
[----:B0-----:R-:W-:-:S05]  /*40a0*/  IMAD R141, R104, 0x4, R141 ;  /* 0x00000004688d7824 */ /* 0x001fca00078e028d */
[----:B------:R-:W-:-:S13]  /*40b0*/  ISETP.GE.AND P1, PT, R141, R105, PT ;  /* 0x000000698d00720c */ /* 0x000fda0003f26270 */
[----:B------:R-:W-:Y:S05]  /*40c0*/  @!P1 BRA `(.L_x_5176) ;  /* 0xffffffcc00f09947 */ /* 0x000fea000383ffff */
[----:B------:R-:W-:Y:S05]  /*40d0*/  EXIT ;  /* 0x000000000000794d */ /* 0x000fea0003800000 */
.L_x_5169:
        /* <DEDUP_REMOVED lines=8> */
.L_x_5178:
[----:B------:R-:W-:Y:S05]  /*4160*/  BSYNC B0 ;  /* 0x0000000000007941 */ /* 0x000fea0003800000 */
.L_x_5177:
[----:B------:R-:W-:Y:S02]  /*4170*/  IMAD.MOV.U32 R104, RZ, RZ, R147 ;  /* 0x000000ffff687224 */ /* 0x000fe400078e0093 */
[----:B------:R-:W-:Y:S01]  /*4180*/  HFMA2 R148, -RZ, RZ, 0, 1.1920928955078125e-07 ;  /* 0x00000002ff947431 */ /* 0x000fe200000001ff */
[----:B------:R-:W-:Y:S01]  /*4190*/  MOV R151, 0x1f ;  /* 0x0000001f00977802 */ /* 0x000fe20000000f00 */
[----:B------:R-:W0:Y:S01]  /*41a0*/  LDC R108, c[0x0][0x400] ;  /* 0x00010000ff6c7b82 */ /* 0x000e220000000800 */
[----:B------:R-:W-:Y:S01]  /*41b0*/  FADD.FTZ R106, R105, R104 ;  /* 0x00000068696a7221 */ /* 0x000fe20000010000 */
[----:B------:R-:W-:-:S04]  /*41c0*/  MOV R146, 0xffffffff ;  /* 0xffffffff00927802 */ /* 0x000fc80000000f00 */
[----:B------:R-:W-:-:S07]  /*41d0*/  MOV R149, R106 ;  /* 0x0000006a00957202 */ /* 0x000fce0000000f00 */
[----:B0-----:R-:W-:Y:S05]  /*41e0*/  WARPSYNC.COLLECTIVE R146, `(.L_x_5179) ;  /* 0x0000000092087348 */ /* 0x001fea0003c00000 */
[----:B------:R1:W2:Y:S02]  /*41f0*/  SHFL.BFLY P6, R147, R149, R148, R151 ;  /* 0x0c00009495937389 */ /* 0x0002a400000c0097 */
[----:B012---:R-:W-:Y:S05]  /*4200*/  ENDCOLLECTIVE ;  /* 0x000000000000791b */ /* 0x007fea0003800000 */
.L_x_5179:
[----:B------:R-:W-:Y:S02]  /*4210*/  HFMA2 R148, -RZ, RZ, 0, 2.384185791015625e-07 ;  /* 0x00000004ff947431 */ /* 0x000fe400000001ff */
[----:B------:R-:W-:-:S04]  /*4220*/  IMAD.MOV.U32 R107, RZ, RZ, R147 ;  /* 0x000000ffff6b7224 */ /* 0x000fc800078e0093 */
[----:B------:R-:W-:-:S05]  /*4230*/  FADD.FTZ R107, R106, R107 ;  /* 0x0000006b6a6b7221 */ /* 0x000fca0000010000 */
[----:B------:R-:W-:-:S07]  /*4240*/  MOV R149, R107 ;  /* 0x0000006b00957202 */ /* 0x000fce0000000f00 */
[----:B------:R-:W-:Y:S05]  /*4250*/  WARPSYNC.COLLECTIVE R146, `(.L_x_5180) ;  /* 0x0000000092087348 */ /* 0x000fea0003c00000 */
[----:B------:R0:W1:Y:S02]  /*4260*/  SHFL.BFLY P6, R147, R149, R148, R151 ;  /* 0x0c00009495937389 */ /* 0x00006400000c0097 */
[----:B01----:R-:W-:Y:S05]  /*4270*/  ENDCOLLECTIVE ;  /* 0x000000000000791b */ /* 0x003fea0003800000 */
.L_x_5180:
[----:B------:R-:W-:Y:S01]  /*4280*/  IMAD.MOV.U32 R148, RZ, RZ, 0x8 ;  /* 0x00000008ff947424 */ /* 0x000fe200078e00ff */
[----:B------:R-:W-:-:S05]  /*4290*/  MOV R104, R147 ;  /* 0x0000009300687202 */ /* 0x000fca0000000f00 */
[----:B------:R-:W-:-:S05]  /*42a0*/  FADD.FTZ R110, R107, R104 ;  /* 0x000000686b6e7221 */ /* 0x000fca0000010000 */
[----:B------:R-:W-:-:S07]  /*42b0*/  MOV R149, R110 ;  /* 0x0000006e00957202 */ /* 0x000fce0000000f00 */
[----:B------:R-:W-:Y:S05]  /*42c0*/  WARPSYNC.COLLECTIVE R146, `(.L_x_5181) ;  /* 0x0000000092087348 */ /* 0x000fea0003c00000 */
[----:B------:R0:W1:Y:S02]  /*42d0*/  SHFL.BFLY P6, R147, R149, R148, R151 ;  /* 0x0c00009495937389 */ /* 0x00006400000c0097 */
[----:B01----:R-:W-:Y:S05]  /*42e0*/  ENDCOLLECTIVE ;  /* 0x000000000000791b */ /* 0x003fea0003800000 */
.L_x_5181:
[----:B------:R-:W-:Y:S01]  /*42f0*/  HFMA2 R148, -RZ, RZ, 0, 9.5367431640625e-07 ;  /* 0x00000010ff947431 */ /* 0x000fe200000001ff */
[----:B------:R-:W-:-:S05]  /*4300*/  MOV R109, R147 ;  /* 0x00000093006d7202 */ /* 0x000fca0000000f00 */
[----:B------:R-:W-:-:S05]  /*4310*/  FADD.FTZ R111, R110, R109 ;  /* 0x0000006d6e6f7221 */ /* 0x000fca0000010000 */
[----:B------:R-:W-:-:S07]  /*4320*/  MOV R149, R111 ;  /* 0x0000006f00957202 */ /* 0x000fce0000000f00 */
[----:B------:R-:W-:Y:S05]  /*4330*/  WARPSYNC.COLLECTIVE R146, `(.L_x_5182) ;  /* 0x0000000092087348 */ /* 0x000fea0003c00000 */
[----:B------:R0:W1:Y:S02]  /*4340*/  SHFL.BFLY P6, R147, R149, R148, R151 ;  /* 0x0c00009495937389 */ /* 0x00006400000c0097 */
[----:B01----:R-:W-:Y:S05]  /*4350*/  ENDCOLLECTIVE ;  /* 0x000000000000791b */ /* 0x003fea0003800000 */
.L_x_5182:
        /* <DEDUP_REMOVED lines=57> */
.L_x_5183:
[----:B------:R-:W-:Y:S01]  /*46f0*/  HFMA2 R148, -RZ, RZ, 0, 1.1920928955078125e-07 ;  /* 0x00000002ff947431 */ /* 0x000fe200000001ff */
[----:B------:R-:W-:-:S05]  /*4700*/  MOV R105, R147 ;  /* 0x0000009300697202 */ /* 0x000fca0000000f00 */
[----:B------:R-:W-:-:S05]  /*4710*/  FADD.FTZ R105, R104, R105 ;  /* 0x0000006968697221 */ /* 0x000fca0000010000 */
[----:B------:R-:W-:-:S07]  /*4720*/  MOV R149, R105 ;  /* 0x0000006900957202 */ /* 0x000fce0000000f00 */
[----:B------:R-:W-:Y:S05]  /*4730*/  WARPSYNC.COLLECTIVE R146, `(.L_x_5184) ;  /* 0x0000000092087348 */ /* 0x000fea0003c00000 */
[----:B------:R0:W1:Y:S02]  /*4740*/  SHFL.BFLY P6, R147, R149, R148, R151 ;  /* 0x0c00009495937389 */ /* 0x00006400000c0097 */
[----:B01----:R-:W-:Y:S05]  /*4750*/  ENDCOLLECTIVE ;  /* 0x000000000000791b */ /* 0x003fea0003800000 */
.L_x_5184:
[----:B------:R-:W-:Y:S02]  /*4760*/  HFMA2 R148, -RZ, RZ, 0, 2.384185791015625e-07 ;  /* 0x00000004ff947431 */ /* 0x000fe400000001ff */
[----:B------:R-:W-:-:S04]  /*4770*/  IMAD.MOV.U32 R106, RZ, RZ, R147 ;  /* 0x000000ffff6a7224 */ /* 0x000fc800078e0093 */
[----:B------:R-:W-:-:S05]  /*4780*/  FADD.FTZ R106, R105, R106 ;  /* 0x0000006a696a7221 */ /* 0x000fca0000010000 */
[----:B------:R-:W-:-:S07]  /*4790*/  MOV R149, R106 ;  /* 0x0000006a00957202 */ /* 0x000fce0000000f00 */
[----:B------:R-:W-:Y:S05]  /*47a0*/  WARPSYNC.COLLECTIVE R146, `(.L_x_5185) ;  /* 0x0000000092087348 */ /* 0x000fea0003c00000 */
[----:B------:R0:W1:Y:S02]  /*47b0*/  SHFL.BFLY P6, R147, R149, R148, R151 ;  /* 0x0c00009495937389 */ /* 0x00006400000c0097 */
[----:B01----:R-:W-:Y:S05]  /*47c0*/  ENDCOLLECTIVE ;  /* 0x000000000000791b */ /* 0x003fea0003800000 */
.L_x_5185:
[----:B------:R-:W-:Y:S01]  /*47d0*/  IMAD.MOV.U32 R148, RZ, RZ, 0x8 ;  /* 0x00000008ff947424 */ /* 0x000fe200078e00ff */
[----:B------:R-:W-:-:S05]  /*47e0*/  MOV R107, R147 ;  /* 0x00000093006b7202 */ /* 0x000fca0000000f00 */
[----:B------:R-:W-:-:S05]  /*47f0*/  FADD.FTZ R107, R106, R107 ;  /* 0x0000006b6a6b7221 */ /* 0x000fca0000010000 */
[----:B------:R-:W-:-:S07]  /*4800*/  MOV R149, R107 ;  /* 0x0000006b00957202 */ /* 0x000fce0000000f00 */
[----:B------:R-:W-:Y:S05]  /*4810*/  WARPSYNC.COLLECTIVE R146, `(.L_x_5186) ;  /* 0x0000000092087348 */ /* 0x000fea0003c00000 */
[----:B------:R0:W1:Y:S02]  /*4820*/  SHFL.BFLY P6, R147, R149, R148, R151 ;  /* 0x0c00009495937389 */ /* 0x00006400000c0097 */
[----:B01----:R-:W-:Y:S05]  /*4830*/  ENDCOLLECTIVE ;  /* 0x000000000000791b */ /* 0x003fea0003800000 */
.L_x_5186:
[----:B------:R-:W-:Y:S01]  /*4840*/  HFMA2 R148, -RZ, RZ, 0, 9.5367431640625e-07 ;  /* 0x00000010ff947431 */ /* 0x000fe200000001ff */
[----:B------:R-:W-:-:S05]  /*4850*/  MOV R110, R147 ;  /* 0x00000093006e7202 */ /* 0x000fca0000000f00 */
[----:B------:R-:W-:-:S05]  /*4860*/  FADD.FTZ R110, R107, R110 ;  /* 0x0000006e6b6e7221 */ /* 0x000fca0000010000 */
[----:B------:R-:W-:-:S07]  /*4870*/  MOV R149, R110 ;  /* 0x0000006e00957202 */ /* 0x000fce0000000f00 */
[----:B------:R-:W-:Y:S05]  /*4880*/  WARPSYNC.COLLECTIVE R146, `(.L_x_5187) ;  /* 0x0000000092087348 */ /* 0x000fea0003c00000 */
[----:B------:R0:W1:Y:S02]  /*4890*/  SHFL.BFLY P6, R147, R149, R148, R151 ;  /* 0x0c00009495937389 */ /* 0x00006400000c0097 */
[----:B01----:R-:W-:Y:S05]  /*48a0*/  ENDCOLLECTIVE ;  /* 0x000000000000791b */ /* 0x003fea0003800000 */
.L_x_5187:
[----:B------:R-:W-:Y:S01]  /*48b0*/  MOV R111, R147 ;  /* 0x00000093006f7202 */ /* 0x000fe20000000f00 */
[----:B------:R-:W-:Y:S06]  /*48c0*/  BRA `(.L_x_5188) ;  /* 0xffffffe400e47947 */ /* 0x000fec000383ffff */
.L_x_5189:
        /* <DEDUP_REMOVED lines=11> */
.L_x_17369:


//--------------------- .text._ZN10layer_norm31ln_parallel_residual_fwd_kernelINS_13Kernel_traitsI13__nv_bfloat16S2_fS2_fjLj768ELj1ELj4ELj1ELj16ENS_18Kernel_traits_baseILj768ES2_S2_fS2_fjLj128EEEEELb0ELb0ELb1EEEvNS_9FwdParamsE --------------------------
	.section	.text._ZN10layer_norm31ln_parallel_residual_fwd_kernelINS_13Kernel_traitsI13__nv_bfloat16S2_fS2_fjLj768ELj1ELj4ELj1ELj16ENS_18Kernel_traits_baseILj768ES2_S2_fS2_fjLj128EEEEELb0ELb0ELb1EEEvNS_9FwdParamsE,"ax",@progbits
	.align	128
        .global         _ZN10layer_norm31ln_parallel_residual_fwd_kernelINS_13Kernel_traitsI13__nv_bfloat16S2_fS2_fjLj768ELj1ELj4ELj1ELj16ENS_18Kernel_traits_baseILj768ES2_S2_fS2_fjLj128EEEEELb0ELb0ELb1EEEvNS_9FwdParamsE
        .type           _ZN10layer_norm31ln_parallel_residual_fwd_kernelINS_13Kernel_traitsI13__nv_bfloat16S2_fS2_fjLj768ELj1ELj4ELj1ELj16ENS_18Kernel_traits_baseILj768ES2_S2_fS2_fjLj128EEEEELb0ELb0ELb1EEEvNS_9FwdParamsE,@function
        .size           _ZN10layer_norm31ln_parallel_residual_fwd_kernelINS_13Kernel_traitsI13__nv_bfloat16S2_fS2_fjLj768ELj1ELj4ELj1ELj16ENS_18Kernel_traits_baseILj768ES2_S2_fS2_fjLj128EEEEELb0ELb0ELb1EEEvNS_9FwdParamsE,(.L_x_17370 - _ZN10layer_norm31ln_parallel_residual_fwd_kernelINS_13Kernel_traitsI13__nv_bfloat16S2_fS2_fjLj768ELj1ELj4ELj1ELj16ENS_18Kernel_traits_baseILj768ES2_S2_fS2_fjLj128EEEEELb0ELb0ELb1EEEvNS_9FwdParamsE)
        .other          _ZN10layer_norm31ln_parallel_residual_fwd_kernelINS_13Kernel_traitsI13__nv_bfloat16S2_fS2_fjLj768ELj1ELj4ELj1ELj16ENS_18Kernel_traits_baseILj768ES2_S2_fS2_fjLj128EEEEELb0ELb0ELb1EEEvNS_9FwdParamsE,@"STO_CUDA_ENTRY STV_DEFAULT"
_ZN10layer_norm31ln_parallel_residual_fwd_kernelINS_13Kernel_traitsI13__nv_bfloat16S2_fS2_fjLj768ELj1ELj4ELj1ELj16ENS_18Kernel_traits_baseILj768ES2_S2_fS2_fjLj128EEEEELb0ELb0ELb1EEEvNS_9FwdParamsE:
.text._ZN10layer_norm31ln_parallel_residual_fwd_kernelINS_13Kernel_traitsI13__nv_bfloat16S2_fS2_fjLj768ELj1ELj4ELj1ELj16ENS_18Kernel_traits_baseILj768ES2_S2_fS2_fjLj128EEEEELb0ELb0ELb1EEEvNS_9FwdParamsE:
[----:B------:R-:W-:Y:S01]  /*0000*/  LDC R1, c[0x0][0x37c] ;  /* 0x0000df00ff017b82 */ /* 0x000fe20000000800 */
[----:B------:R-:W0:Y:S01]  /*0010*/  S2R R164, SR_TID.X ;  /* 0x0000000000a47919 */ /* 0x000e220000002100 */
[----:B------:R-:W1:Y:S06]  /*0020*/  LDCU.64 UR8, c[0x0][0x438] ;  /* 0x00008700ff0877ac */ /* 0x000e6c0008000a00 */
[----:B------:R-:W2:Y:S01]  /*0030*/  S2UR UR4, SR_CTAID.X ;  /* 0x00000000000479c3 */ /* 0x000ea20000002500 */
[----:B------:R-:W3:Y:S01]  /*0040*/  LDCU.64 UR6, c[0x0][0x358] ;  /* 0x00006b00ff0677ac */ /* 0x000ee20008000a00 */
[----:B-1----:R-:W-:-:S04]  /*0050*/  UISETP.NE.U32.AND UP0, UPT, UR8, URZ, UPT ;  /* 0x000000ff0800728c */ /* 0x002fc8000bf05070 */
[----:B------:R-:W-:Y:S02]  /*0060*/  UISETP.NE.AND.EX UP0, UPT, UR9, URZ, UPT, UP0 ;  /* 0x000000ff0900728c */ /* 0x000fe4000bf05300 */
[----:B--2---:R-:W-:Y:S01]  /*0070*/  USHF.L.U32 UR4, UR4, 0x2, URZ ;  /* 0x0000000204047899 */ /* 0x004fe200080006ff */
[----:B0-----:R-:W-:Y:S02]  /*0080*/  SHF.R.U32.HI R0, RZ, 0x5, R164 ;  /* 0x00000005ff007819 */ /* 0x001fe400000116a4 */
[----:B------:R-:W-:-:S03]  /*0090*/  LOP3.LUT R164, R164, 0x1f, RZ, 0xc0, !PT ;  /* 0x0000001fa4a47812 */ /* 0x000fc600078ec0ff */
[----:B------:R-:W-:Y:S01]  /*00a0*/  LOP3.LUT R0, R0, UR4, RZ, 0xfc, !PT ;  /* 0x0000000400007c12 */ /* 0x000fe2000f8efcff */
[----:B---3--:R-:W-:Y:S06]  /*00b0*/  BRA.U UP0, `(.L_x_5190) ;  /* 0x0000000100c47547 */ /* 0x008fec000b800000 */
        /* <DEDUP_REMOVED lines=27> */
.L_x_5191:
        /* <DEDUP_REMOVED lines=22> */
.L_x_5190:
        /* <DEDUP_REMOVED lines=13> */
[----:B------:R-:W5:Y:S04]  /*04a0*/  LDG.E.128 R88, desc[UR6][R4.64] ;  /* 0x0000000604587981 */ /* 0x000f68000c1e1d00 */
[----:B------:R-:W5:Y:S04]  /*04b0*/  LDG.E.128 R76, desc[UR6][R6.64] ;  /* 0x00000006064c7981 */ /* 0x000f68000c1e1d00 */
[----:B------:R-:W5:Y:S04]  /*04c0*/  LDG.E.128 R84, desc[UR6][R4.64+0x200] ;  /* 0x0002000604547981 */ /* 0x000f68000c1e1d00 */
[----:B------:R-:W5:Y:S04]  /*04d0*/  LDG.E.128 R72, desc[UR6][R6.64+0x200] ;  /* 0x0002000606487981 */ /* 0x000f68000c1e1d00 */
[----:B------:R-:W5:Y:S01]  /*04e0*/  LDG.E.128 R80, desc[UR6][R4.64+0x400] ;  /* 0x0004000604507981 */ /* 0x000f62000c1e1d00 */
[----:B0-----:R-:W-:-:S03]  /*04f0*/  @P0 IMAD.WIDE.U32 R8, R164, 0x10, R8 ;  /* 0x00000010a4080825 */ /* 0x001fc600078e0008 */
[----:B------:R-:W5:Y:S04]  /*0500*/  LDG.E.128 R68, desc[UR6][R6.64+0x400] ;  /* 0x0004000606447981 */ /* 0x000f68000c1e1d00 */
[----:B------:R-:W5:Y:S04]  /*0510*/  @P0 LDG.E.128 R56, desc[UR6][R8.64] ;  /* 0x0000000608380981 */ /* 0x000f68000c1e1d00 */
[----:B------:R-:W5:Y:S04]  /*0520*/  @P0 LDG.E.128 R60, desc[UR6][R8.64+0x200] ;  /* 0x00020006083c0981 */ /* 0x000f68000c1e1d00 */
[----:B------:R2:W5:Y:S01]  /*0530*/  @P0 LDG.E.128 R64, desc[UR6][R8.64+0x400] ;  /* 0x0004000608400981 */ /* 0x000562000c1e1d00 */
[----:B----4-:R-:W-:Y:S01]  /*0540*/  @P0 MOV R13, R16 ;  /* 0x00000010000d0202 */ /* 0x010fe20000000f00 */
[----:B------:R-:W-:Y:S01]  /*0550*/  @!P0 IMAD.MOV.U32 R13, RZ, RZ, R16 ;  /* 0x000000ffff0d8224 */ /* 0x000fe200078e0010 */
[----:B------:R-:W-:-:S02]  /*0560*/  @P0 MOV R12, R17 ;  /* 0x00000011000c0202 */ /* 0x000fc40000000f00 */
[----:B------:R-:W-:Y:S01]  /*0570*/  @P0 MOV R11, R18 ;  /* 0x00000012000b0202 */ /* 0x000fe20000000f00 */
[----:B--2---:R-:W-:Y:S01]  /*0580*/  @P0 IMAD.MOV.U32 R8, RZ, RZ, R21 ;  /* 0x000000ffff080224 */ /* 0x004fe200078e0015 */
[----:B------:R-:W-:Y:S02]  /*0590*/  @P0 MOV R10, R19 ;  /* 0x00000013000a0202 */ /* 0x000fe40000000f00 */
[----:B------:R-:W-:Y:S01]  /*05a0*/  @P0 MOV R9, R20 ;  /* 0x0000001400090202 */ /* 0x000fe20000000f00 */
[----:B------:R-:W-:Y:S01]  /*05b0*/  @P0 IMAD.MOV.U32 R2, RZ, RZ, R27 ;  /* 0x000000ffff020224 */ /* 0x000fe200078e001b */
[----:B------:R-:W-:Y:S01]  /*05c0*/  @P0 MOV R7, R22 ;  /* 0x0000001600070202 */ /* 0x000fe20000000f00 */
[----:B------:R-:W-:Y:S01]  /*05d0*/  @!P0 IMAD.MOV.U32 R7, RZ, RZ, R22 ;  /* 0x000000ffff078224 */ /* 0x000fe200078e0016 */
[----:B------:R-:W-:Y:S02]  /*05e0*/  @P0 MOV R6, R23 ;  /* 0x0000001700060202 */ /* 0x000fe40000000f00 */
[----:B------:R-:W-:-:S02]  /*05f0*/  @P0 MOV R5, R24 ;  /* 0x0000001800050202 */ /* 0x000fc40000000f00 */
[----:B------:R-:W-:Y:S02]  /*0600*/  @P0 MOV R4, R25 ;  /* 0x0000001900040202 */ /* 0x000fe40000000f00 */
[----:B------:R-:W-:Y:S02]  /*0610*/  @P0 MOV R3, R26 ;  /* 0x0000001a00030202 */ /* 0x000fe40000000f00 */
        /* <DEDUP_REMOVED lines=10> */
[----:B------:R-:W-:Y:S02]  /*06c0*/  @!P0 MOV R2, R27 ;  /* 0x0000001b00028202 */ /* 0x000fe40000000f00 */
[----:B------:R-:W-:Y:S02]  /*06d0*/  @!P0 CS2R R56, SRZ ;  /* 0x0000000000388805 */ /* 0x000fe4000001ff00 */
[----:B------:R-:W-:Y:S02]  /*06e0*/  @!P0 CS2R R62, SRZ ;  /* 0x00000000003e8805 */ /* 0x000fe4000001ff00 */
[----:B------:R-:W-:Y:S02]  /*06f0*/  @!P0 CS2R R60, SRZ ;  /* 0x00000000003c8805 */ /* 0x000fe4000001ff00 */
[----:B------:R-:W-:Y:S02]  /*0700*/  @!P0 CS2R R66, SRZ ;  /* 0x0000000000428805 */ /* 0x000fe4000001ff00 */
[----:B------:R-:W-:-:S07]  /*0710*/  @!P0 CS2R R64, SRZ ;  /* 0x0000000000408805 */ /* 0x000fce000001ff00 */
.L_x_5192:
[----:B------:R-:W0:Y:S02]  /*0720*/  LDCU UR4, c[0x0][0x384] ;  /* 0x00007080ff0477ac */ /* 0x000e240008000800 */
[----:B0-----:R-:W-:-:S13]  /*0730*/  ISETP.GE.AND P0, PT, R0, UR4, PT ;  /* 0x0000000400007c0c */ /* 0x001fda000bf06270 */
[----:B------:R-:W-:Y:S05]  /*0740*/  @P0 EXIT ;  /* 0x000000000000094d */ /* 0x000fea0003800000 */
[----:B------:R-:W0:Y:S01]  /*0750*/  LDCU.64 UR8, c[0x0][0x398] ;  /* 0x00007300ff0877ac */ /* 0x000e220008000a00 */
[----:B-----5:R-:W-:Y:S02]  /*0760*/  PRMT R163, R67, 0x7632, R163 ;  /* 0x0000763243a37816 */ /* 0x020fe400000000a3 */
[----:B------:R-:W-:Y:S01]  /*0770*/  PRMT R162, R71, 0x7632, R162 ;  /* 0x0000763247a27816 */ /* 0x000fe200000000a2 */
[----:B------:R-:W1:Y:S01]  /*0780*/  LDCU.U8 UR4, c[0x0][0x410] ;  /* 0x00008200ff0477ac */ /* 0x000e620008000000 */
[----:B------:R-:W-:Y:S02]  /*0790*/  PRMT R161, R2, 0x7632, R161 ;  /* 0x0000763202a17816 */ /* 0x000fe400000000a1 */
[----:B------:R-:W-:Y:S01]  /*07a0*/  PRMT R160, R83, 0x7632, R160 ;  /* 0x0000763253a07816 */ /* 0x000fe200000000a0 */
[----:B------:R-:W2:Y:S01]  /*07b0*/  LDCU UR5, c[0x0][0x388] ;  /* 0x00007100ff0577ac */ /* 0x000ea20008000800 */
[----:B------:R-:W-:Y:S02]  /*07c0*/  PRMT R159, R66, 0x7632, R159 ;  /* 0x00007632429f7816 */ /* 0x000fe4000000009f */
[----:B------:R-:W-:Y:S01]  /*07d0*/  PRMT R158, R70, 0x7632, R158 ;  /* 0x00007632469e7816 */ /* 0x000fe2000000009e */
[----:B------:R-:W3:Y:S01]  /*07e0*/  LDCU UR10, c[0x0][0x448] ;  /* 0x00008900ff0a77ac */ /* 0x000ee20008000800 */
[----:B------:R-:W-:-:S02]  /*07f0*/  PRMT R157, R3, 0x7632, R157 ;  /* 0x00007632039d7816 */ /* 0x000fc4000000009d */
[----:B------:R-:W-:Y:S01]  /*0800*/  PRMT R156, R82, 0x7632, R156 ;  /* 0x00007632529c7816 */ /* 0x000fe2000000009c */
[----:B------:R-:W4:Y:S01]  /*0810*/  LDCU.64 UR12, c[0x0][0x398] ;  /* 0x00007300ff0c77ac */ /* 0x000f220008000a00 */
[----:B------:R-:W-:Y:S02]  /*0820*/  PRMT R155, R65, 0x7632, R155 ;  /* 0x00007632419b7816 */ /* 0x000fe4000000009b */
[----:B0-----:R-:W-:Y:S02]  /*0830*/  ISETP.NE.U32.AND P0, PT, RZ, UR8, PT ;  /* 0x00000008ff007c0c */ /* 0x001fe4000bf05070 */
        /* <DEDUP_REMOVED lines=33> */
[----:B-1----:R-:W-:Y:S02]  /*0a50*/  ISETP.NE.AND P2, PT, RZ, UR4, PT ;  /* 0x00000004ff007c0c */ /* 0x002fe4000bf45270 */
[----:B------:R-:W-:Y:S02]  /*0a60*/  PRMT R112, R12, 0x7632, R112 ;  /* 0x000076320c707816 */ /* 0x000fe40000000070 */
[----:B------:R-:W-:Y:S02]  /*0a70*/  PRMT R113, R89, 0x7632, R113 ;  /* 0x0000763259717816 */ /* 0x000fe40000000071 */
[----:B------:R-:W-:Y:S02]  /*0a80*/  PRMT R114, R56, 0x7632, R114 ;  /* 0x0000763238727816 */ /* 0x000fe40000000072 */
[----:B------:R-:W-:Y:S02]  /*0a90*/  PRMT R115, R76, 0x7632, R115 ;  /* 0x000076324c737816 */ /* 0x000fe40000000073 */
[----:B------:R-:W-:-:S02]  /*0aa0*/  PRMT R124, R13, 0x7632, R124 ;  /* 0x000076320d7c7816 */ /* 0x000fc4000000007c */
[----:B------:R-:W-:Y:S02]  /*0ab0*/  PRMT R125, R88, 0x7632, R125 ;  /* 0x00007632587d7816 */ /* 0x000fe4000000007d */
[----:B------:R-:W-:Y:S01]  /*0ac0*/  ISETP.NE.AND.EX P0, PT, RZ, UR9, PT, P0 ;  /* 0x00000009ff007c0c */ /* 0x000fe2000bf05300 */
[----:B--234-:R-:W0:-:S12]  /*0ad0*/  LDCU.64 UR8, c[0x0][0x3a0] ;  /* 0x00007400ff0877ac */ /* 0x01ce180008000a00 */
.L_x_5206:
[----:B0-----:R-:W-:Y:S01]  /*0ae0*/  ISETP.NE.U32.AND P1, PT, RZ, UR8, PT ;  /* 0x00000008ff007c0c */ /* 0x001fe2000bf25070 */
[----:B------:R-:W0:Y:S01]  /*0af0*/  @P0 LDC.64 R26, c[0x0][0x398] ;  /* 0x0000e600ff1a0b82 */ /* 0x000e220000000a00 */
        /* <DEDUP_REMOVED lines=8> */
[----:B------:R1:W3:Y:S02]  /*0b80*/  @P0 LDG.E.128 R52, desc[UR6][R26.64] ;  /* 0x000000061a340981 */ /* 0x0002e4000c1e1d00 */
[----:B-1----:R-:W-:-:S04]  /*0b90*/  IMAD.WIDE.U32 R26, R118, 0x10, R94 ;  /* 0x00000010761a7825 */ /* 0x002fc800078e005e */
[----:B--2---:R-:W-:-:S05]  /*0ba0*/  @P1 IMAD.WIDE.U32 R24, R118, 0x20, R24 ;  /* 0x0000002076181825 */ /* 0x004fca00078e0018 */
[----:B------:R0:W5:Y:S04]  /*0bb0*/  @P1 LDG.E.128 R48, desc[UR6][R24.64] ;  /* 0x0000000618301981 */ /* 0x000168000c1e1d00 */
[----:B------:R0:W5:Y:S04]  /*0bc0*/  @P1 LDG.E.128 R44, desc[UR6][R24.64+0x10] ;  /* 0x00001006182c1981 */ /* 0x000168000c1e1d00 */
[----:B------:R-:W5:Y:S01]  /*0bd0*/  LDG.E.128 R24, desc[UR6][R26.64] ;  /* 0x000000061a187981 */ /* 0x000f62000c1e1d00 */
        /* <DEDUP_REMOVED lines=23> */
.L_x_5194:
[----:B-----5:R-:W-:Y:S01]  /*0d50*/  PRMT R28, R24, 0x7632, R28 ;  /* 0x00007632181c7816 */ /* 0x020fe2000000001c */
[----:B------:R-:W-:Y:S01]  /*0d60*/  IMAD.U32 R31, R26, 0x10000, RZ ;  /* 0x000100001a1f7824 */ /* 0x000fe200078e00ff */
[----:B------:R-:W-:Y:S02]  /*0d70*/  SHF.L.U32 R29, R24, 0x10, RZ ;  /* 0x00000010181d7819 */ /* 0x000fe400000006ff */
[----:B------:R-:W-:Y:S01]  /*0d80*/  PRMT R30, R26, 0x7632, R30 ;  /* 0x000076321a1e7816 */ /* 0x000fe2000000001e */
[----:B------:R-:W-:Y:S01]  /*0d90*/  FADD.FTZ R36, R44, R31 ;  /* 0x0000001f2c247221 */ /* 0x000fe20000010000 */
[----:B------:R-:W-:Y:S01]  /*0da0*/  PRMT R24, R25, 0x7632, R24 ;  /* 0x0000763219187816 */ /* 0x000fe20000000018 */
[----:B------:R-:W-:Y:S01]  /*0db0*/  FADD.FTZ R40, R48, R29 ;  /* 0x0000001d30287221 */ /* 0x000fe20000010000 */
[----:B------:R-:W-:Y:S02]  /*0dc0*/  PRMT R26, R27, 0x7632, R26 ;  /* 0x000076321b1a7816 */ /* 0x000fe4000000001a */
        /* <DEDUP_REMOVED lines=12> */
[----:B------:R-:W-:Y:S06]  /*0e90*/  BRA `(.L_x_5195) ;  /* 0x0000000400107947 */ /* 0x000fec0003800000 */
.L_x_5193:
        /* <DEDUP_REMOVED lines=8> */
[----:B------:R-:W-:Y:S02]  /*0f20*/  SHF.L.U32 R35, R26, 0x10, RZ ;  /* 0x000000101a237819 */ /* 0x000fe400000006ff */
[----:B------:R-:W-:Y:S01]  /*0f30*/  PRMT R24, R25, 0x7632, R24 ;  /* 0x0000763219187816 */ /* 0x000fe20000000018 */
[----:B------:R-:W-:Y:S01]  /*0f40*/  IMAD.U32 R34, R34, 0x10000, RZ ;  /* 0x0001000022227824 */ /* 0x000fe200078e00ff */
[----:B------:R-:W-:-:S02]  /*0f50*/  PRMT R26, R27, 0x7632, R26 ;  /* 0x000076321b1a7816 */ /* 0x000fc4000000001a */
        /* <DEDUP_REMOVED lines=12> */
[----:B------:R-:W-:Y:S02]  /*1020*/  SHF.L.U32 R32, R32, 0x10, RZ ;  /* 0x0000001020207819 */ /* 0x000fe400000006ff */
[----:B------:R-:W-:Y:S01]  /*1030*/  SHF.L.U32 R43, R24, 0x10, RZ ;  /* 0x00000010182b7819 */ /* 0x000fe200000006ff */
[----:B------:R-:W-:Y:S01]  /*1040*/  FADD.FTZ R38, R27, R38 ;  /* 0x000000261b267221 */ /* 0x000fe20000010000 */
[----:B------:R-:W-:Y:S01]  /*1050*/  SHF.L.U32 R39, R26, 0x10, RZ ;  /* 0x000000101a277819 */ /* 0x000fe200000006ff */
[----:B------:R-:W-:Y:S02]  /*1060*/  FADD.FTZ R41, R32, R31 ;  /* 0x0000001f20297221 */ /* 0x000fe40000010000 */
[----:B------:R-:W-:-:S02]  /*1070*/  FADD.FTZ R43, R43, R30 ;  /* 0x0000001e2b2b7221 */ /* 0x000fc40000010000 */
[----:B------:R-:W-:Y:S01]  /*1080*/  FADD.FTZ R39, R39, R28 ;  /* 0x0000001c27277221 */ /* 0x000fe20000010000 */
[----:B------:R-:W-:Y:S06]  /*1090*/  BRA `(.L_x_5195) ;  /* 0x0000000000907947 */ /* 0x000fec0003800000 */
.L_x_5196:
[----:B-----5:R-:W-:Y:S01]  /*10a0*/  PRMT R32, R24, 0x7632, R32 ;  /* 0x0000763218207816 */ /* 0x020fe20000000020 */
[----:B------:R-:W-:Y:S01]  /*10b0*/  IMAD.U32 R30, R30, 0x10000, RZ ;  /* 0x000100001e1e7824 */ /* 0x000fe200078e00ff */
[----:B------:R-:W-:Y:S02]  /*10c0*/  SHF.L.U32 R24, R24, 0x10, RZ ;  /* 0x0000001018187819 */ /* 0x000fe400000006ff */
[C---:B------:R-:W-:Y:S02]  /*10d0*/  PRMT R33, R25.reuse, 0x7632, R33 ;  /* 0x0000763219217816 */ /* 0x040fe40000000021 */
[----:B------:R-:W-:Y:S01]  /*10e0*/  SHF.L.U32 R34, R25, 0x10, RZ ;  /* 0x0000001019227819 */ /* 0x000fe200000006ff */
[----:B------:R-:W-:Y:S01]  /*10f0*/  IMAD.U32 R25, R52, 0x10000, RZ ;  /* 0x0001000034197824 */ /* 0x000fe200078e00ff */
        /* <DEDUP_REMOVED lines=20> */
[----:B------:R-:W-:Y:S02]  /*1240*/  SHF.L.U32 R36, R36, 0x10, RZ ;  /* 0x0000001024247819 */ /* 0x000fe400000006ff */
[----:B------:R-:W-:Y:S01]  /*1250*/  SHF.L.U32 R38, R38, 0x10, RZ ;  /* 0x0000001026267819 */ /* 0x000fe200000006ff */
[----:B------:R-:W-:-:S02]  /*1260*/  FADD.FTZ R32, R32, R31 ;  /* 0x0000001f20207221 */ /* 0x000fc40000010000 */
[----:B------:R-:W-:Y:S01]  /*1270*/  FADD.FTZ R24, R36, R29 ;  /* 0x0000001d24187221 */ /* 0x000fe20000010000 */
[----:B------:R-:W-:Y:S01]  /*1280*/  FADD.FTZ R36, R44, R37 ;  /* 0x000000252c247221 */ /* 0x000fe20000010000 */
[----:B------:R-:W-:Y:S01]  /*1290*/  FADD.FTZ R26, R38, R39 ;  /* 0x00000027261a7221 */ /* 0x000fe20000010000 */
[----:B------:R-:W-:Y:S01]  /*12a0*/  FADD.FTZ R38, R46, R27 ;  /* 0x0000001b2e267221 */ /* 0x000fe20000010000 */
[----:B------:R-:W-:Y:S01]  /*12b0*/  FADD.FTZ R41, R49, R32 ;  /* 0x0000002031297221 */ /* 0x000fe20000010000 */
[----:B------:R-:W-:Y:S01]  /*12c0*/  FADD.FTZ R37, R45, R24 ;  /* 0x000000182d257221 */ /* 0x000fe20000010000 */
[----:B------:R-:W-:-:S07]  /*12d0*/  FADD.FTZ R39, R47, R26 ;  /* 0x0000001a2f277221 */ /* 0x000fce0000010000 */
.L_x_5195:
[----:B------:R-:W0:Y:S01]  /*12e0*/  LDC.64 R116, c[0x0][0x3a8] ;  /* 0x0000ea00ff747b82 */ /* 0x000e220000000a00 */
[----:B------:R-:W-:-:S05]  /*12f0*/  IADD3 R119, PT, PT, R118, 0x20, RZ ;  /* 0x0000002076777810 */ /* 0x000fca0007ffe0ff */
[----:B------:R-:W-:Y:S02]  /*1300*/  IMAD.WIDE.U32 R30, R119, 0x10, R94 ;  /* 0x00000010771e7825 */ /* 0x000fe400078e005e */
[----:B------:R-:W1:Y:S08]  /*1310*/  @P0 LDC.64 R26, c[0x0][0x398] ;  /* 0x0000e600ff1a0b82 */ /* 0x000e700000000a00 */
[----:B------:R-:W2:Y:S01]  /*1320*/  @P1 LDC.64 R28, c[0x0][0x3a0] ;  /* 0x0000e800ff1c1b82 */ /* 0x000ea20000000a00 */
[----:B0-----:R-:W-:-:S05]  /*1330*/  IMAD.WIDE.U32 R24, R118, 0x20, R116 ;  /* 0x0000002076187825 */ /* 0x001fca00078e0074 */
[----:B------:R-:W-:Y:S01]  /*1340*/  STG.E.128 desc[UR6][R24.64], R40 ;  /* 0x0000002818007986 */ /* 0x000fe2000c101d06 */
[----:B-1----:R-:W-:-:S03]  /*1350*/  @P0 IMAD.WIDE.U32 R26, R119, 0x10, R26 ;  /* 0x00000010771a0825 */ /* 0x002fc600078e001a */
[----:B------:R0:W-:Y:S04]  /*1360*/  STG.E.128 desc[UR6][R24.64+0x10], R36 ;  /* 0x0000102418007986 */ /* 0x0001e8000c101d06 */
[----:B------:R1:W5:Y:S01]  /*1370*/  @P0 LDG.E.128 R52, desc[UR6][R26.64] ;  /* 0x000000061a340981 */ /* 0x000362000c1e1d00 */
[----:B--2---:R-:W-:-:S05]  /*1380*/  @P1 IMAD.WIDE.U32 R28, R119, 0x20, R28 ;  /* 0x00000020771c1825 */ /* 0x004fca00078e001c */
[----:B------:R1:W5:Y:S04]  /*1390*/  @P1 LDG.E.128 R48, desc[UR6][R28.64] ;  /* 0x000000061c301981 */ /* 0x000368000c1e1d00 */
[----:B------:R1:W5:Y:S04]  /*13a0*/  @P1 LDG.E.128 R44, desc[UR6][R28.64+0x10] ;  /* 0x000010061c2c1981 */ /* 0x000368000c1e1d00 */
[----:B0-----:R1:W5:Y:S01]  /*13b0*/  LDG.E.128 R24, desc[UR6][R30.64] ;  /* 0x000000061e187981 */ /* 0x001362000c1e1d00 */
[----:B------:R-:W-:Y:S05]  /*13c0*/  @!P0 BRA `(.L_x_5197) ;  /* 0x00000004001c8947 */ /* 0x000fea0003800000 */
[----:B-1---5:R-:W-:Y:S02]  /*13d0*/  PRMT R29, R55, 0x7632, R29 ;  /* 0x00007632371d7816 */ /* 0x022fe4000000001d */
[----:B------:R-:W-:Y:S02]  /*13e0*/  PRMT R30, R54, 0x7632, R30 ;  /* 0x00007632361e7816 */ /* 0x000fe4000000001e */
[----:B------:R-:W-:Y:S02]  /*13f0*/  PRMT R31, R53, 0x7632, R31 ;  /* 0x00007632351f7816 */ /* 0x000fe4000000001f */
[----:B------:R-:W-:Y:S01]  /*1400*/  PRMT R33, R52, 0x7632, R33 ;  /* 0x0000763234217816 */ /* 0x000fe20000000021 */
[----:B------:R-:W-:Y:S06]  /*1410*/  @!P1 BRA `(.L_x_5198) ;  /* 0x0000000000949947 */ /* 0x000fec0003800000 */
[C---:B------:R-:W-:Y:S01]  /*1420*/  PRMT R35, R26.reuse, 0x7632, R35 ;  /* 0x000076321a237816 */ /* 0x040fe20000000023 */
[----:B------:R-:W-:Y:S01]  /*1430*/  IMAD.U32 R34, R25, 0x10000, RZ ;  /* 0x0001000019227824 */ /* 0x000fe200078e00ff */
[----:B------:R-:W-:Y:S01]  /*1440*/  SHF.L.U32 R93, R53, 0x10, RZ ;  /* 0x00000010355d7819 */ /* 0x000fe200000006ff */
[----:B------:R-:W-:Y:S01]  /*1450*/  IMAD.U32 R120, R27, 0x10000, RZ ;  /* 0x000100001b787824 */ /* 0x000fe200078e00ff */
[----:B------:R-:W-:Y:S02]  /*1460*/  SHF.L.U32 R26, R26, 0x10, RZ ;  /* 0x000000101a1a7819 */ /* 0x000fe400000006ff */
[----:B------:R-:W-:Y:S02]  /*1470*/  SHF.L.U32 R121, R54, 0x10, RZ ;  /* 0x0000001036797819 */ /* 0x000fe400000006ff */
[----:B------:R-:W-:Y:S02]  /*1480*/  PRMT R28, R24, 0x7632, R28 ;  /* 0x00007632181c7816 */ /* 0x000fe4000000001c */
[----:B------:R-:W-:-:S02]  /*1490*/  PRMT R32, R25, 0x7632, R32 ;  /* 0x0000763219207816 */ /* 0x000fc40000000020 */
[----:B------:R-:W-:Y:S01]  /*14a0*/  PRMT R92, R27, 0x7632, R92 ;  /* 0x000076321b5c7816 */ /* 0x000fe2000000005c */
[----:B------:R-:W-:Y:S01]  /*14b0*/  FADD.FTZ R27, R93, R34 ;  /* 0x000000225d1b7221 */ /* 0x000fe20000010000 */
[----:B------:R-:W-:Y:S01]  /*14c0*/  FADD.FTZ R93, R121, R26 ;  /* 0x0000001a795d7221 */ /* 0x000fe20000010000 */
        /* <DEDUP_REMOVED lines=26> */
.L_x_5198:
[C---:B------:R-:W-:Y:S01]  /*1670*/  PRMT R92, R25.reuse, 0x7632, R92 ;  /* 0x00007632195c7816 */ /* 0x040fe2000000005c */
[----:B------:R-:W-:Y:S01]  /*1680*/  IMAD.U32 R121, R54, 0x10000, RZ ;  /* 0x0001000036797824 */ /* 0x000fe200078e00ff */
[----:B------:R-:W-:Y:S02]  /*1690*/  SHF.L.U32 R34, R25, 0x10, RZ ;  /* 0x0000001019227819 */ /* 0x000fe400000006ff */
[C---:B------:R-:W-:Y:S01]  /*16a0*/  PRMT R35, R24.reuse, 0x7632, R35 ;  /* 0x0000763218237816 */ /* 0x040fe20000000023 */
[----:B------:R-:W-:Y:S01]  /*16b0*/  IMAD.U32 R24, R24, 0x10000, RZ ;  /* 0x0001000018187824 */ /* 0x000fe200078e00ff */
[----:B------:R-:W-:Y:S02]  /*16c0*/  SHF.L.U32 R25, R52, 0x10, RZ ;  /* 0x0000001034197819 */ /* 0x000fe400000006ff */
[----:B------:R-:W-:Y:S02]  /*16d0*/  SHF.L.U32 R93, R53, 0x10, RZ ;  /* 0x00000010355d7819 */ /* 0x000fe400000006ff */
        /* <DEDUP_REMOVED lines=22> */
.L_x_5197:
[----:B------:R-:W-:Y:S05]  /*1840*/  @!P1 BRA `(.L_x_5200) ;  /* 0x0000000000549947 */ /* 0x000fea0003800000 */
[----:B-1---5:R-:W-:Y:S02]  /*1850*/  PRMT R28, R24, 0x7632, R28 ;  /* 0x00007632181c7816 */ /* 0x022fe4000000001c */
[----:B------:R-:W-:Y:S02]  /*1860*/  PRMT R30, R25, 0x7632, R30 ;  /* 0x00007632191e7816 */ /* 0x000fe4000000001e */
        /* <DEDUP_REMOVED lines=19> */
.L_x_5200:
[----:B-1---5:R-:W-:Y:S01]  /*19a0*/  PRMT R29, R26, 0x7632, R29 ;  /* 0x000076321a1d7816 */ /* 0x022fe2000000001d */
[C---:B------:R-:W-:Y:S01]  /*19b0*/  IMAD.U32 R34, R25.reuse, 0x10000, RZ ;  /* 0x0001000019227824 */ /* 0x040fe200078e00ff */
        /* <DEDUP_REMOVED lines=10> */
.L_x_5199:
[----:B------:R-:W0:Y:S01]  /*1a60*/  @P1 LDC.64 R92, c[0x0][0x3a0] ;  /* 0x0000e800ff5c1b82 */ /* 0x000e220000000a00 */
[----:B------:R-:W-:Y:S01]  /*1a70*/  IADD3 R120, PT, PT, R118, 0x40, RZ ;  /* 0x0000004076787810 */ /* 0x000fe20007ffe0ff */
[----:B------:R-:W-:-:S04]  /*1a80*/  IMAD.WIDE.U32 R24, R119, 0x20, R116 ;  /* 0x0000002077187825 */ /* 0x000fc800078e0074 */
[C---:B------:R-:W-:Y:S01]  /*1a90*/  IMAD.WIDE.U32 R94, R120.reuse, 0x10, R94 ;  /* 0x00000010785e7825 */ /* 0x040fe200078e005e */
[----:B------:R1:W-:Y:S01]  /*1aa0*/  STG.E.128 desc[UR6][R24.64], R32 ;  /* 0x0000002018007986 */ /* 0x0003e2000c101d06 */
[----:B------:R-:W2:Y:S03]  /*1ab0*/  @P0 LDC.64 R26, c[0x0][0x398] ;  /* 0x0000e600ff1a0b82 */ /* 0x000ea60000000a00 */
[----:B------:R1:W-:Y:S01]  /*1ac0*/  STG.E.128 desc[UR6][R24.64+0x10], R28 ;  /* 0x0000101c18007986 */ /* 0x0003e2000c101d06 */
[----:B0-----:R-:W-:-:S05]  /*1ad0*/  @P1 IMAD.WIDE.U32 R92, R120, 0x20, R92 ;  /* 0x00000020785c1825 */ /* 0x001fca00078e005c */
[----:B------:R1:W5:Y:S01]  /*1ae0*/  @P1 LDG.E.128 R48, desc[UR6][R92.64] ;  /* 0x000000065c301981 */ /* 0x000362000c1e1d00 */
[----:B--2---:R-:W-:-:S03]  /*1af0*/  @P0 IMAD.WIDE.U32 R26, R120, 0x10, R26 ;  /* 0x00000010781a0825 */ /* 0x004fc600078e001a */
[----:B------:R1:W5:Y:S04]  /*1b00*/  @P1 LDG.E.128 R44, desc[UR6][R92.64+0x10] ;  /* 0x000010065c2c1981 */ /* 0x000368000c1e1d00 */
[----:B------:R1:W5:Y:S04]  /*1b10*/  @P0 LDG.E.128 R52, desc[UR6][R26.64] ;  /* 0x000000061a340981 */ /* 0x000368000c1e1d00 */
[----:B------:R-:W5:Y:S01]  /*1b20*/  LDG.E.128 R92, desc[UR6][R94.64] ;  /* 0x000000065e5c7981 */ /* 0x000f62000c1e1d00 */
[----:B------:R-:W-:Y:S05]  /*1b30*/  @!P0 BRA `(.L_x_5201) ;  /* 0x00000004002c8947 */ /* 0x000fea0003800000 */
[----:B------:R-:W-:Y:S05]  /*1b40*/  @!P1 BRA `(.L_x_5202) ;  /* 0x0000000000a49947 */ /* 0x000fea0003800000 */
[C---:B-1---5:R-:W-:Y:S01]  /*1b50*/  PRMT R24, R92.reuse, 0x7632, R24 ;  /* 0x000076325c187816 */ /* 0x062fe20000000018 */
[----:B------:R-:W-:Y:S01]  /*1b60*/  IMAD.U32 R137, R55, 0x10000, RZ ;  /* 0x0001000037897824 */ /* 0x000fe200078e00ff */
[----:B------:R-:W-:Y:S02]  /*1b70*/  SHF.L.U32 R92, R92, 0x10, RZ ;  /* 0x000000105c5c7819 */ /* 0x000fe400000006ff */
[----:B------:R-:W-:Y:S02]  /*1b80*/  SHF.L.U32 R27, R52, 0x10, RZ ;  /* 0x00000010341b7819 */ /* 0x000fe400000006ff */
[C---:B------:R-:W-:Y:S01]  /*1b90*/  PRMT R121, R94.reuse, 0x7632, R121 ;  /* 0x000076325e797816 */ /* 0x040fe20000000079 */
[----:B------:R-:W-:Y:S01]  /*1ba0*/  IMAD.U32 R94, R94, 0x10000, RZ ;  /* 0x000100005e5e7824 */ /* 0x000fe200078e00ff */
[----:B------:R-:W-:Y:S01]  /*1bb0*/  SHF.L.U32 R123, R54, 0x10, RZ ;  /* 0x00000010367b7819 */ /* 0x000fe200000006ff */
[--C-:B------:R-:W-:Y:S01]  /*1bc0*/  FADD.FTZ R27, R27, R92.reuse ;  /* 0x0000005c1b1b7221 */ /* 0x100fe20000010000 */
[----:B------:R-:W-:Y:S01]  /*1bd0*/  PRMT R92, R53, 0x7632, R92 ;  /* 0x00007632355c7816 */ /* 0x000fe2000000005c */
[----:B------:R-:W-:Y:S01]  /*1be0*/  IMAD.U32 R121, R121, 0x10000, RZ ;  /* 0x0001000079797824 */ /* 0x000fe200078e00ff */
[----:B------:R-:W-:Y:S01]  /*1bf0*/  PRMT R26, R93, 0x7632, R26 ;  /* 0x000076325d1a7816 */ /* 0x000fe2000000001a */
[----:B------:R-:W-:Y:S01]  /*1c00*/  FADD.FTZ R123, R123, R94 ;  /* 0x0000005e7b7b7221 */ /* 0x000fe20000010000 */
[----:B------:R-:W-:-:S02]  /*1c10*/  PRMT R122, R95, 0x7632, R122 ;  /* 0x000076325f7a7816 */ /* 0x000fc4000000007a */
[----:B------:R-:W-:Y:S02]  /*1c20*/  PRMT R25, R52, 0x7632, R25 ;  /* 0x0000763234197816 */ /* 0x000fe40000000019 */
        /* <DEDUP_REMOVED lines=8> */
[----:B------:R-:W-:Y:S02]  /*1cb0*/  SHF.L.U32 R25, R25, 0x10, RZ ;  /* 0x0000001019197819 */ /* 0x000fe400000006ff */
        /* <DEDUP_REMOVED lines=18> */
.L_x_5202:
[C---:B-----5:R-:W-:Y:S01]  /*1de0*/  PRMT R121, R92.reuse, 0x7632, R121 ;  /* 0x000076325c797816 */ /* 0x060fe20000000079 */
[----:B-1----:R-:W-:Y:S01]  /*1df0*/  IMAD.U32 R26, R93, 0x10000, RZ ;  /* 0x000100005d1a7824 */ /* 0x002fe200078e00ff */
[----:B------:R-:W-:Y:S01]  /*1e00*/  SHF.L.U32 R24, R92, 0x10, RZ ;  /* 0x000000105c187819 */ /* 0x000fe200000006ff */
        /* <DEDUP_REMOVED lines=12> */
[----:B------:R-:W-:Y:S02]  /*1ed0*/  PRMT R27, R53, 0x7632, R27 ;  /* 0x00007632351b7816 */ /* 0x000fe4000000001b */
[----:B------:R-:W-:-:S02]  /*1ee0*/  PRMT R93, R54, 0x7632, R93 ;  /* 0x00007632365d7816 */ /* 0x000fc4000000005d */
[----:B------:R-:W-:Y:S01]  /*1ef0*/  PRMT R94, R55, 0x7632, R94 ;  /* 0x00007632375e7816 */ /* 0x000fe2000000005e */
[----:B------:R-:W-:Y:S01]  /*1f00*/  IMAD.U32 R27, R27, 0x10000, RZ ;  /* 0x000100001b1b7824 */ /* 0x000fe200078e00ff */
        /* <DEDUP_REMOVED lines=11> */
[----:B------:R-:W-:-:S03]  /*1fc0*/  FADD.FTZ R93, R134, R93 ;  /* 0x0000005d865d7221 */ /* 0x000fc60000010000 */
[----:B------:R-:W-:Y:S01]  /*1fd0*/  FADD.FTZ R95, R138, R95 ;  /* 0x0000005f8a5f7221 */ /* 0x000fe20000010000 */
[----:B------:R-:W-:Y:S06]  /*1fe0*/  BRA `(.L_x_5203) ;  /* 0x0000000000887947 */ /* 0x000fec0003800000 */
.L_x_5201:
[----:B------:R-:W-:Y:S05]  /*1ff0*/  @!P1 BRA `(.L_x_5204) ;  /* 0x0000000000549947 */ /* 0x000fea0003800000 */
[C---:B-1---5:R-:W-:Y:S01]  /*2000*/  PRMT R24, R92.reuse, 0x7632, R24 ;  /* 0x000076325c187816 */ /* 0x062fe20000000018 */
[----:B------:R-:W-:Y:S01]  /*2010*/  IMAD.U32 R25, R92, 0x10000, RZ ;  /* 0x000100005c197824 */ /* 0x000fe200078e00ff */
[----:B------:R-:W-:Y:S02]  /*2020*/  PRMT R26, R93, 0x7632, R26 ;  /* 0x000076325d1a7816 */ /* 0x000fe4000000001a */
[----:B------:R-:W-:Y:S02]  /*2030*/  PRMT R27, R94, 0x7632, R27 ;  /* 0x000076325e1b7816 */ /* 0x000fe4000000001b */
        /* <DEDUP_REMOVED lines=17> */
.L_x_5204:
[----:B-----5:R-:W-:Y:S02]  /*2150*/  PRMT R122, R95, 0x7632, R122 ;  /* 0x000076325f7a7816 */ /* 0x020fe4000000007a */
[----:B-1----:R-:W-:Y:S02]  /*2160*/  PRMT R25, R92, 0x7632, R25 ;  /* 0x000076325c197816 */ /* 0x002fe40000000019 */
[C---:B------:R-:W-:Y:S02]  /*2170*/  PRMT R27, R93.reuse, 0x7632, R27 ;  /* 0x000076325d1b7816 */ /* 0x040fe4000000001b */
[----:B------:R-:W-:Y:S02]  /*2180*/  PRMT R121, R94, 0x7632, R121 ;  /* 0x000076325e797816 */ /* 0x000fe40000000079 */
[----:B------:R-:W-:Y:S01]  /*2190*/  SHF.L.U32 R24, R92, 0x10, RZ ;  /* 0x000000105c187819 */ /* 0x000fe200000006ff */
[----:B------:R-:W-:Y:S01]  /*21a0*/  IMAD.U32 R92, R94, 0x10000, RZ ;  /* 0x000100005e5c7824 */ /* 0x000fe200078e00ff */
[----:B------:R-:W-:-:S02]  /*21b0*/  SHF.L.U32 R26, R93, 0x10, RZ ;  /* 0x000000105d1a7819 */ /* 0x000fc400000006ff */
[----:B------:R-:W-:Y:S01]  /*21c0*/  SHF.L.U32 R94, R95, 0x10, RZ ;  /* 0x000000105f5e7819 */ /* 0x000fe200000006ff */
[----:B------:R-:W-:Y:S01]  /*21d0*/  IMAD.U32 R95, R122, 0x10000, RZ ;  /* 0x000100007a5f7824 */ /* 0x000fe200078e00ff */
[----:B------:R-:W-:Y:S02]  /*21e0*/  SHF.L.U32 R25, R25, 0x10, RZ ;  /* 0x0000001019197819 */ /* 0x000fe400000006ff */
[----:B------:R-:W-:Y:S02]  /*21f0*/  SHF.L.U32 R27, R27, 0x10, RZ ;  /* 0x000000101b1b7819 */ /* 0x000fe400000006ff */
[----:B------:R-:W-:-:S07]  /*2200*/  SHF.L.U32 R93, R121, 0x10, RZ ;  /* 0x00000010795d7819 */ /* 0x000fce00000006ff */
.L_x_5203:
[----:B------:R-:W-:Y:S01]  /*2210*/  FADD.FTZ R122, RZ, R40 ;  /* 0x00000028ff7a7221 */ /* 0x000fe20000010000 */
[----:B------:R-:W-:Y:S01]  /*2220*/  IMAD.WIDE.U32 R116, R120, 0x20, R116 ;  /* 0x0000002078747825 */ /* 0x000fe200078e0074 */
[----:B------:R-:W-:Y:S01]  /*2230*/  UMOV UR4, 0xffffffff ;  /* 0xffffffff00047882 */ /* 0x000fe20000000000 */
[----:B------:R-:W-:Y:S02]  /*2240*/  ISETP.NE.AND P1, PT, R164, RZ, PT ;  /* 0x000000ffa400720c */ /* 0x000fe40003f25270 */
[----:B------:R-:W-:Y:S01]  /*2250*/  FADD.FTZ R121, R122, R41 ;  /* 0x000000297a797221 */ /* 0x000fe20000010000 */
[----:B------:R0:W-:Y:S03]  /*2260*/  STG.E.128 desc[UR6][R116.64], R24 ;  /* 0x0000001874007986 */ /* 0x0001e6000c101d06 */
[----:B------:R-:W-:Y:S01]  /*2270*/  FADD.FTZ R122, R121, R42 ;  /* 0x0000002a797a7221 */ /* 0x000fe20000010000 */
[----:B------:R0:W-:Y:S03]  /*2280*/  STG.E.128 desc[UR6][R116.64+0x10], R92 ;  /* 0x0000105c74007986 */ /* 0x0001e6000c101d06 */
        /* <DEDUP_REMOVED lines=91> */
.L_x_5218:
[----:B------:R-:W-:Y:S01]  /*2840*/  FMUL.FTZ R116, R121, R121 ;  /* 0x0000007979747220 */ /* 0x000fe20000410000 */
[----:B01----:R-:W-:Y:S01]  /*2850*/  FADD.FTZ R132, R132, R135 ;  /* 0x0000008784847221 */ /* 0x003fe20000010000 */
[----:B------:R-:W-:Y:S01]  /*2860*/  SHF.L.U32 R123, R88, 0x10, RZ ;  /* 0x00000010587b7819 */ /* 0x000fe200000006ff */
[----:B------:R-:W-:Y:S01]  /*2870*/  IMAD.U32 R139, R125, 0x10000, RZ ;  /* 0x000100007d8b7824 */ /* 0x000fe200078e00ff */
[----:B------:R-:W-:Y:S01]  /*2880*/  SHF.L.U32 R133, R13, 0x10, RZ ;  /* 0x000000100d857819 */ /* 0x000fe200000006ff */
[----:B------:R-:W-:Y:S01]  /*2890*/  FFMA.FTZ R117, R132, R117, UR10 ;  /* 0x0000000a84757e23 */ /* 0x000fe20008010075 */
[----:B------:R-:W-:Y:S01]  /*28a0*/  FSEL R116, R116, RZ, P2 ;  /* 0x000000ff74747208 */ /* 0x000fe20001000000 */
[----:B------:R-:W-:Y:S01]  /*28b0*/  IMAD.U32 R137, R12, 0x10000, RZ ;  /* 0x000100000c897824 */ /* 0x000fe200078e00ff */
[----:B------:R-:W-:Y:S01]  /*28c0*/  SHF.L.U32 R135, R76, 0x10, RZ ;  /* 0x000000104c877819 */ /* 0x000fe200000006ff */
[----:B------:R-:W0:Y:S01]  /*28d0*/  LDC.64 R144, c[0x0][0x428] ;  /* 0x00010a00ff907b82 */ /* 0x000e220000000a00 */
[----:B------:R-:W-:Y:S01]  /*28e0*/  SHF.L.U32 R122, R56, 0x10, RZ ;  /* 0x00000010387a7819 */ /* 0x000fe200000006ff */
[----:B------:R-:W-:Y:S01]  /*28f0*/  FADD.FTZ R117, R117, R116 ;  /* 0x0000007475757221 */ /* 0x000fe20000010000 */
[----:B------:R-:W-:Y:S01]  /*2900*/  FSEL R116, R121, RZ, !P2 ;  /* 0x000000ff79747208 */ /* 0x000fe20005000000 */
[----:B------:R-:W-:Y:S01]  /*2910*/  IMAD.U32 R149, R75, 0x10000, RZ ;  /* 0x000100004b957824 */ /* 0x000fe200078e00ff */
[----:B------:R-:W-:-:S02]  /*2920*/  SHF.L.U32 R141, R77, 0x10, RZ ;  /* 0x000000104d8d7819 */ /* 0x000fc400000006ff */
[----:B------:R-:W-:Y:S01]  /*2930*/  SHF.L.U32 R134, R57, 0x10, RZ ;  /* 0x0000001039867819 */ /* 0x000fe200000006ff */
[----:B------:R-:W1:Y:S01]  /*2940*/  MUFU.RSQ R117, R117 ;  /* 0x0000007500757308 */ /* 0x000e620000001400 */
[C---:B------:R-:W-:Y:S01]  /*2950*/  FADD.FTZ R40, -R116.reuse, R40 ;  /* 0x0000002874287221 */ /* 0x040fe20000010100 */
[----:B------:R-:W-:Y:S01]  /*2960*/  FADD.FTZ R132, -R116, R41 ;  /* 0x0000002974847221 */ /* 0x000fe20000010100 */
[----:B------:R-:W-:Y:S01]  /*2970*/  SHF.L.U32 R41, R124, 0x10, RZ ;  /* 0x000000107c297819 */ /* 0x000fe200000006ff */
[C---:B------:R-:W-:Y:S01]  /*2980*/  FADD.FTZ R42, -R116.reuse, R42 ;  /* 0x0000002a742a7221 */ /* 0x040fe20000010100 */
[----:B------:R-:W-:Y:S01]  /*2990*/  FADD.FTZ R140, -R116, R43 ;  /* 0x0000002b748c7221 */ /* 0x000fe20000010100 */
[----:B------:R-:W-:Y:S01]  /*29a0*/  SHF.L.U32 R43, R112, 0x10, RZ ;  /* 0x00000010702b7819 */ /* 0x000fe200000006ff */
[----:B------:R-:W-:Y:S01]  /*29b0*/  FADD.FTZ R38, -R116, R38 ;  /* 0x0000002674267221 */ /* 0x000fe20000010100 */
[----:B------:R-:W-:Y:S01]  /*29c0*/  SHF.L.U32 R142, R106, 0x10, RZ ;  /* 0x000000106a8e7819 */ /* 0x000fe200000006ff */
[C---:B------:R-:W-:Y:S01]  /*29d0*/  FADD.FTZ R32, -R116.reuse, R32 ;  /* 0x0000002074207221 */ /* 0x040fe20000010100 */
[C---:B------:R-:W-:Y:S01]  /*29e0*/  FADD.FTZ R34, -R116.reuse, R34 ;  /* 0x0000002274227221 */ /* 0x040fe20000010100 */
[----:B------:R-:W-:Y:S01]  /*29f0*/  SHF.L.U32 R146, R73, 0x10, RZ ;  /* 0x0000001049927819 */ /* 0x000fe200000006ff */
[----:B------:R-:W-:Y:S01]  /*2a00*/  FADD.FTZ R28, -R116, R28 ;  /* 0x0000001c741c7221 */ /* 0x000fe20000010100 */
[----:B------:R-:W-:Y:S01]  /*2a10*/  SHF.L.U32 R148, R86, 0x10, RZ ;  /* 0x0000001056947819 */ /* 0x000fe200000006ff */
[C---:B------:R-:W-:Y:S01]  /*2a20*/  FADD.FTZ R24, -R116.reuse, R24 ;  /* 0x0000001874187221 */ /* 0x040fe20000010100 */
        /* <DEDUP_REMOVED lines=8> */
[----:B------:R-:W-:Y:S01]  /*2ab0*/  FFMA.FTZ R139, R132, R139, R41 ;  /* 0x0000008b848b7223 */ /* 0x000fe20000010029 */
[----:B------:R-:W-:Y:S01]  /*2ac0*/  SHF.L.U32 R123, R115, 0x10, RZ ;  /* 0x00000010737b7819 */ /* 0x000fe200000006ff */
[----:B------:R-:W1:Y:S01]  /*2ad0*/  @!P1 LDC.64 R40, c[0x0][0x3c0] ;  /* 0x0000f000ff289b82 */ /* 0x000e620000000a00 */
[----:B------:R-:W-:Y:S01]  /*2ae0*/  SHF.L.U32 R133, R114, 0x10, RZ ;  /* 0x0000001072857819 */ /* 0x000fe200000006ff */
[----:B------:R-:W-:Y:S01]  /*2af0*/  FMUL.FTZ R38, R117, R38 ;  /* 0x0000002675267220 */ /* 0x000fe20000410000 */
[----:B------:R-:W-:Y:S01]  /*2b00*/  SHF.L.U32 R135, R89, 0x10, RZ ;  /* 0x0000001059877819 */ /* 0x000fe200000006ff */
[C---:B------:R-:W-:Y:S01]  /*2b10*/  FMUL.FTZ R32, R117.reuse, R32 ;  /* 0x0000002075207220 */ /* 0x040fe20000410000 */
[----:B------:R-:W-:Y:S01]  /*2b20*/  FMUL.FTZ R24, R117, R24 ;  /* 0x0000001875187220 */ /* 0x000fe20000410000 */
[----:B------:R-:W-:Y:S01]  /*2b30*/  FFMA.FTZ R123, R132, R123, R133 ;  /* 0x0000007b847b7223 */ /* 0x000fe20000010085 */
[C---:B------:R-:W-:Y:S01]  /*2b40*/  FFMA.FTZ R132, R42.reuse, R141, R134 ;  /* 0x0000008d2a847223 */ /* 0x040fe20000010086 */
[----:B------:R-:W-:Y:S01]  /*2b50*/  FFMA.FTZ R138, R42, R135, R137 ;  /* 0x000000872a8a7223 */ /* 0x000fe20000010089 */
[----:B------:R-:W-:Y:S01]  /*2b60*/  FADD.FTZ R42, -R116, R36 ;  /* 0x00000024742a7221 */ /* 0x000fe20000010100 */
[----:B------:R-:W-:Y:S01]  /*2b70*/  SHF.L.U32 R36, R110, 0x10, RZ ;  /* 0x000000106e247819 */ /* 0x000fe200000006ff */
[----:B------:R-:W-:Y:S01]  /*2b80*/  IMAD.U32 R133, R111, 0x10000, RZ ;  /* 0x000100006f857824 */ /* 0x000fe200078e00ff */
[----:B------:R-:W-:Y:S01]  /*2b90*/  SHF.L.U32 R135, R90, 0x10, RZ ;  /* 0x000000105a877819 */ /* 0x000fe200000006ff */
[----:B------:R-:W-:Y:S01]  /*2ba0*/  FMUL.FTZ R134, R117, R42 ;  /* 0x0000002a75867220 */ /* 0x000fe20000410000 */
[----:B------:R-:W-:Y:S01]  /*2bb0*/  SHF.L.U32 R137, R11, 0x10, RZ ;  /* 0x000000100b897819 */ /* 0x000fe200000006ff */
[----:B------:R-:W-:Y:S01]  /*2bc0*/  FFMA.FTZ R133, R140, R133, R36 ;  /* 0x000000858c857223 */ /* 0x000fe20000010024 */
[----:B------:R-:W-:Y:S01]  /*2bd0*/  SHF.L.U32 R141, R113, 0x10, RZ ;  /* 0x00000010718d7819 */ /* 0x000fe200000006ff */
[----:B------:R-:W-:Y:S01]  /*2be0*/  FMUL.FTZ R26, R117, R26 ;  /* 0x0000001a751a7220 */ /* 0x000fe20000410000 */
[----:B------:R-:W-:Y:S01]  /*2bf0*/  SHF.L.U32 R143, R81, 0x10, RZ ;  /* 0x00000010518f7819 */ /* 0x000fe200000006ff */
[----:B------:R-:W-:Y:S01]  /*2c00*/  FFMA.FTZ R36, R134, R135, R137 ;  /* 0x0000008786247223 */ /* 0x000fe20000010089 */
[----:B------:R-:W-:Y:S01]  /*2c10*/  SHF.L.U32 R135, R78, 0x10, RZ ;  /* 0x000000104e877819 */ /* 0x000fe200000006ff */
[----:B------:R-:W-:-:S02]  /*2c20*/  IMAD.U32 R137, R58, 0x10000, RZ ;  /* 0x000100003a897824 */ /* 0x000fc400078e00ff */
[----:B------:R-:W-:Y:S01]  /*2c30*/  FFMA.FTZ R141, R140, R141, R43 ;  /* 0x0000008d8c8d7223 */ /* 0x000fe2000001002b */
[----:B------:R-:W-:Y:S01]  /*2c40*/  FADD.FTZ R140, -R116, R37 ;  /* 0x00000025748c7221 */ /* 0x000fe20000010100 */
[----:B------:R-:W2:Y:S01]  /*2c50*/  @!P1 LDC.64 R42, c[0x0][0x3c8] ;  /* 0x0000f200ff2a9b82 */ /* 0x000ea20000000a00 */
[----:B------:R-:W-:Y:S01]  /*2c60*/  FFMA.FTZ R134, R134, R135, R137 ;  /* 0x0000008786867223 */ /* 0x000fe20000010089 */
[----:B-1----:R-:W-:Y:S01]  /*2c70*/  @!P1 IMAD.WIDE R40, R0, 0x4, R40 ;  /* 0x0000000400289825 */ /* 0x002fe200078e0228 */
[----:B------:R-:W-:-:S03]  /*2c80*/  SHF.L.U32 R37, R109, 0x10, RZ ;  /* 0x000000106d257819 */ /* 0x000fc600000006ff */
[----:B------:R-:W-:Y:S01]  /*2c90*/  FMUL.FTZ R140, R117, R140 ;  /* 0x0000008c758c7220 */ /* 0x000fe20000410000 */
[----:B------:R-:W-:Y:S01]  /*2ca0*/  SHF.L.U32 R135, R108, 0x10, RZ ;  /* 0x000000106c877819 */ /* 0x000fe200000006ff */
[C---:B------:R-:W-:Y:S01]  /*2cb0*/  FADD.FTZ R92, -R116.reuse, R92 ;  /* 0x0000005c745c7221 */ /* 0x040fe20000010100 */
[----:B------:R-:W-:Y:S01]  /*2cc0*/  SHF.L.U32 R137, R107, 0x10, RZ ;  /* 0x000000106b897819 */ /* 0x000fe200000006ff */
[----:B------:R1:W-:Y:S01]  /*2cd0*/  @!P1 STG.E desc[UR6][R40.64], R121 ;  /* 0x0000007928009986 */ /* 0x0003e2000c101906 */
[----:B------:R-:W-:Y:S01]  /*2ce0*/  FADD.FTZ R94, -R116, R94 ;  /* 0x0000005e745e7221 */ /* 0x000fe20000010100 */
[C---:B------:R-:W-:Y:S01]  /*2cf0*/  FFMA.FTZ R37, R140.reuse, R37, R135 ;  /* 0x000000258c257223 */ /* 0x040fe20000010087 */
[----:B------:R-:W-:Y:S01]  /*2d00*/  FMUL.FTZ R92, R117, R92 ;  /* 0x0000005c755c7220 */ /* 0x000fe20000410000 */
[----:B------:R-:W-:Y:S01]  /*2d10*/  FFMA.FTZ R135, R140, R137, R142 ;  /* 0x000000898c877223 */ /* 0x000fe2000001008e */
[----:B------:R-:W-:Y:S01]  /*2d20*/  IMAD.U32 R137, R91, 0x10000, RZ ;  /* 0x000100005b897824 */ /* 0x000fe200078e00ff */
[----:B------:R-:W-:Y:S01]  /*2d30*/  SHF.L.U32 R140, R102, 0x10, RZ ;  /* 0x00000010668c7819 */ /* 0x000fe200000006ff */
[----:B------:R-:W-:-:S02]  /*2d40*/  IMAD.U32 R142, R85, 0x10000, RZ ;  /* 0x00010000558e7824 */ /* 0x000fc400078e00ff */
[----:B------:R-:W-:Y:S01]  /*2d50*/  FMUL.FTZ R94, R117, R94 ;  /* 0x0000005e755e7220 */ /* 0x000fe20000410000 */
[----:B------:R-:W-:Y:S02]  /*2d60*/  SHF.L.U32 R147, R71, 0x10, RZ ;  /* 0x0000001047937819 */ /* 0x000fe400000006ff */
[----:B------:R-:W-:Y:S02]  /*2d70*/  SHF.L.U32 R150, R163, 0x10, RZ ;  /* 0x00000010a3967819 */ /* 0x000fe400000006ff */
[----:B-1----:R-:W-:Y:S02]  /*2d80*/  SHF.L.U32 R41, R10, 0x10, RZ ;  /* 0x000000100a297819 */ /* 0x002fe400000006ff */
[----:B------:R-:W-:Y:S01]  /*2d90*/  SHF.L.U32 R121, R79, 0x10, RZ ;  /* 0x000000104f797819 */ /* 0x000fe200000006ff */
[----:B--2---:R-:W-:Y:S01]  /*2da0*/  @!P1 IMAD.WIDE R42, R0, 0x4, R42 ;  /* 0x00000004002a9825 */ /* 0x004fe200078e022a */
[----:B------:R-:W-:-:S03]  /*2db0*/  SHF.L.U32 R40, R59, 0x10, RZ ;  /* 0x000000103b287819 */ /* 0x000fc600000006ff */
[----:B------:R-:W-:Y:S01]  /*2dc0*/  FFMA.FTZ R41, R38, R137, R41 ;  /* 0x0000008926297223 */ /* 0x000fe20000010029 */
[----:B------:R-:W-:Y:S01]  /*2dd0*/  SHF.L.U32 R153, R160, 0x10, RZ ;  /* 0x00000010a0997819 */ /* 0x000fe200000006ff */
[----:B------:R1:W-:Y:S01]  /*2de0*/  @!P1 STG.E desc[UR6][R42.64], R117 ;  /* 0x000000752a009986 */ /* 0x0003e2000c101906 */
[----:B------:R-:W-:Y:S01]  /*2df0*/  FFMA.FTZ R137, R38, R121, R40 ;  /* 0x0000007926897223 */ /* 0x000fe20000010028 */
[----:B------:R-:W-:Y:S01]  /*2e00*/  FADD.FTZ R38, -R116, R39 ;  /* 0x0000002774267221 */ /* 0x000fe20000010100 */
[----:B------:R-:W-:Y:S01]  /*2e10*/  SHF.L.U32 R39, R105, 0x10, RZ ;  /* 0x0000001069277819 */ /* 0x000fe200000006ff */
[----:B------:R-:W-:Y:S02]  /*2e20*/  IMAD.U32 R121, R104, 0x10000, RZ ;  /* 0x0001000068797824 */ /* 0x000fe400078e00ff */
[----:B------:R-:W-:-:S04]  /*2e30*/  FMUL.FTZ R38, R117, R38 ;  /* 0x0000002675267220 */ /* 0x000fc80000410000 */
[----:B------:R-:W-:Y:S01]  /*2e40*/  FFMA.FTZ R40, R38, R39, R121 ;  /* 0x0000002726287223 */ /* 0x000fe20000010079 */
[----:B------:R-:W-:Y:S02]  /*2e50*/  SHF.L.U32 R39, R103, 0x10, RZ ;  /* 0x0000001067277819 */ /* 0x000fe400000006ff */
[----:B-1----:R-:W-:Y:S02]  /*2e60*/  SHF.L.U32 R43, R84, 0x10, RZ ;  /* 0x00000010542b7819 */ /* 0x002fe400000006ff */
[----:B------:R-:W-:Y:S01]  /*2e70*/  SHF.L.U32 R121, R9, 0x10, RZ ;  /* 0x0000001009797819 */ /* 0x000fe200000006ff */
[----:B------:R-:W-:Y:S01]  /*2e80*/  FFMA.FTZ R140, R38, R39, R140 ;  /* 0x00000027268c7223 */ /* 0x000fe2000001008c */
[----:B------:R-:W-:Y:S02]  /*2e90*/  F2FP.BF16.F32.PACK_AB R38, R37, R36 ;  /* 0x000000242526723e */ /* 0x000fe400000010ff */
[----:B------:R-:W-:Y:S01]  /*2ea0*/  F2FP.BF16.F32.PACK_AB R36, R139, R136 ;  /* 0x000000888b24723e */ /* 0x000fe200000010ff */
[----:B------:R-:W-:Y:S01]  /*2eb0*/  IMAD.U32 R139, R72, 0x10000, RZ ;  /* 0x00010000488b7824 */ /* 0x000fe200078e00ff */
[----:B------:R-:W-:Y:S01]  /*2ec0*/  SHF.L.U32 R136, R60, 0x10, RZ ;  /* 0x000000103c887819 */ /* 0x000fe200000006ff */
[----:B------:R-:W-:Y:S01]  /*2ed0*/  FFMA.FTZ R42, R32, R43, R121 ;  /* 0x0000002b202a7223 */ /* 0x000fe20000010079 */
[----:B------:R-:W-:Y:S01]  /*2ee0*/  F2FP.BF16.F32.PACK_AB R39, R40, R41 ;  /* 0x000000292827723e */ /* 0x000fe200000010ff */
[----:B0-----:R-:W-:Y:S01]  /*2ef0*/  IMAD.WIDE.U32 R40, R118, 0x10, R144 ;  /* 0x0000001076287825 */ /* 0x001fe200078e0090 */
[----:B------:R-:W-:-:S03]  /*2f00*/  F2FP.BF16.F32.PACK_AB R37, R141, R138 ;  /* 0x0000008a8d25723e */ /* 0x000fc600000010ff */
[----:B------:R-:W-:Y:S01]  /*2f10*/  FFMA.FTZ R32, R32, R139, R136 ;  /* 0x0000008b20207223 */ /* 0x000fe20000010088 */
[----:B------:R-:W-:Y:S01]  /*2f20*/  FADD.FTZ R136, -R116, R33 ;  /* 0x0000002174887221 */ /* 0x000fe20000010100 */
[----:B------:R-:W-:Y:S01]  /*2f30*/  SHF.L.U32 R144, R8, 0x10, RZ ;  /* 0x0000001008907819 */ /* 0x000fe200000006ff */
[----:B------:R-:W-:Y:S01]  /*2f40*/  FMUL.FTZ R33, R117, R34 ;  /* 0x0000002275217220 */ /* 0x000fe20000410000 */
[----:B------:R0:W-:Y:S01]  /*2f50*/  STG.E.128 desc[UR6][R40.64], R36 ;  /* 0x0000002428007986 */ /* 0x0001e2000c101d06 */
[----:B------:R-:W-:Y:S01]  /*2f60*/  SHF.L.U32 R43, R101, 0x10, RZ ;  /* 0x00000010652b7819 */ /* 0x000fe200000006ff */
[----:B------:R-:W-:Y:S01]  /*2f70*/  FMUL.FTZ R136, R117, R136 ;  /* 0x0000008875887220 */ /* 0x000fe20000410000 */
[----:B------:R-:W-:Y:S01]  /*2f80*/  SHF.L.U32 R121, R100, 0x10, RZ ;  /* 0x0000001064797819 */ /* 0x000fe200000006ff */
[----:B------:R-:W-:Y:S01]  /*2f90*/  IMAD.U32 R141, R70, 0x10000, RZ ;  /* 0x00010000468d7824 */ /* 0x000fe200078e00ff */
[----:B------:R-:W-:Y:S02]  /*2fa0*/  SHF.L.U32 R139, R99, 0x10, RZ ;  /* 0x00000010638b7819 */ /* 0x000fe400000006ff */
[----:B------:R-:W-:Y:S01]  /*2fb0*/  SHF.L.U32 R138, R98, 0x10, RZ ;  /* 0x00000010628a7819 */ /* 0x000fe200000006ff */
[----:B------:R-:W-:Y:S01]  /*2fc0*/  FFMA.FTZ R34, R136, R43, R121 ;  /* 0x0000002b88227223 */ /* 0x000fe20000010079 */
[----:B------:R-:W-:Y:S01]  /*2fd0*/  FMUL.FTZ R43, R117, R28 ;  /* 0x0000001c752b7220 */ /* 0x000fe20000410000 */
[----:B------:R-:W-:-:S02]  /*2fe0*/  SHF.L.U32 R121, R68, 0x10, RZ ;  /* 0x0000001044797819 */ /* 0x000fc400000006ff */
[----:B------:R-:W-:Y:S02]  /*2ff0*/  SHF.L.U32 R145, R82, 0x10, RZ ;  /* 0x0000001052917819 */ /* 0x000fe400000006ff */
[----:B0-----:R-:W-:Y:S01]  /*3000*/  SHF.L.U32 R37, R61, 0x10, RZ ;  /* 0x000000103d257819 */ /* 0x001fe200000006ff */
[----:B------:R-:W-:Y:S01]  /*3010*/  FADD.FTZ R38, -R116, R35 ;  /* 0x0000002374267221 */ /* 0x000fe20000010100 */
[C---:B------:R-:W-:Y:S01]  /*3020*/  FFMA.FTZ R35, R33.reuse, R142, R144 ;  /* 0x0000008e21237223 */ /* 0x040fe20000010090 */
[----:B------:R-:W-:Y:S01]  /*3030*/  FFMA.FTZ R36, R136, R139, R138 ;  /* 0x0000008b88247223 */ /* 0x000fe2000001008a */
[----:B------:R-:W-:Y:S01]  /*3040*/  SHF.L.U32 R39, R96, 0x10, RZ ;  /* 0x0000001060277819 */ /* 0x000fe200000006ff */
[----:B------:R-:W-:Y:S01]  /*3050*/  FFMA.FTZ R33, R33, R146, R37 ;  /* 0x0000009221217223 */ /* 0x000fe20000010025 */
        /* <DEDUP_REMOVED lines=8> */
[----:B------:R-:W-:Y:S01]  /*30e0*/  FADD.FTZ R136, -R116, R29 ;  /* 0x0000001d74887221 */ /* 0x000fe20000010100 */
[----:B------:R-:W-:Y:S01]  /*30f0*/  FFMA.FTZ R37, R38, R41, R40 ;  /* 0x0000002926257223 */ /* 0x000fe20000010028 */
[----:B------:R-:W-:Y:S01]  /*3100*/  SHF.L.U32 R38, R74, 0x10, RZ ;  /* 0x000000104a267819 */ /* 0x000fe200000006ff */
[----:B------:R-:W-:Y:S01]  /*3110*/  IMAD.U32 R29, R21, 0x10000, RZ ;  /* 0x00010000151d7824 */ /* 0x000fe200078e00ff */
[----:B------:R-:W-:Y:S01]  /*3120*/  SHF.L.U32 R40, R62, 0x10, RZ ;  /* 0x000000103e287819 */ /* 0x000fe200000006ff */
[----:B------:R-:W-:Y:S01]  /*3130*/  FMUL.FTZ R136, R117, R136 ;  /* 0x0000008875887220 */ /* 0x000fe20000410000 */
[----:B------:R-:W-:-:S02]  /*3140*/  SHF.L.U32 R41, R87, 0x10, RZ ;  /* 0x0000001057297819 */ /* 0x000fc400000006ff */
[----:B------:R-:W-:Y:S01]  /*3150*/  SHF.L.U32 R139, R126, 0x10, RZ ;  /* 0x000000107e8b7819 */ /* 0x000fe200000006ff */
[----:B------:R-:W-:Y:S01]  /*3160*/  FFMA.FTZ R38, R43, R38, R40 ;  /* 0x000000262b267223 */ /* 0x000fe20000010028 */
[----:B------:R-:W-:Y:S01]  /*3170*/  FADD.FTZ R40, -R116, R30 ;  /* 0x0000001e74287221 */ /* 0x000fe20000010100 */
[----:B------:R-:W-:Y:S01]  /*3180*/  FFMA.FTZ R30, R136, R29, R39 ;  /* 0x0000001d881e7223 */ /* 0x000fe20000010027 */
[----:B------:R-:W-:Y:S02]  /*3190*/  SHF.L.U32 R39, R19, 0x10, RZ ;  /* 0x0000001013277819 */ /* 0x000fe400000006ff */
[----:B------:R-:W-:Y:S01]  /*31a0*/  SHF.L.U32 R29, R18, 0x10, RZ ;  /* 0x00000010121d7819 */ /* 0x000fe200000006ff */
[----:B------:R-:W-:Y:S01]  /*31b0*/  FMUL.FTZ R40, R117, R40 ;  /* 0x0000002875287220 */ /* 0x000fe20000410000 */
[----:B------:R-:W-:Y:S02]  /*31c0*/  SHF.L.U32 R43, R6, 0x10, RZ ;  /* 0x00000010062b7819 */ /* 0x000fe400000006ff */
        /* <DEDUP_REMOVED lines=8> */
[----:B------:R-:W-:Y:S01]  /*3250*/  SHF.L.U32 R142, R159, 0x10, RZ ;  /* 0x000000109f8e7819 */ /* 0x000fe200000006ff */
[----:B------:R-:W-:Y:S01]  /*3260*/  FFMA.FTZ R149, R40, R149, R41 ;  /* 0x0000009528957223 */ /* 0x000fe20000010029 */
[----:B------:R-:W-:-:S02]  /*3270*/  SHF.L.U32 R41, R16, 0x10, RZ ;  /* 0x0000001010297819 */ /* 0x000fc400000006ff */
[----:B------:R-:W-:Y:S02]  /*3280*/  SHF.L.U32 R40, R14, 0x10, RZ ;  /* 0x000000100e287819 */ /* 0x000fe400000006ff */
[----:B------:R-:W-:Y:S01]  /*3290*/  F2FP.BF16.F32.PACK_AB R30, R30, R148 ;  /* 0x000000941e1e723e */ /* 0x000fe200000010ff */
[C---:B------:R-:W-:Y:S01]  /*32a0*/  FFMA.FTZ R31, R136.reuse, R31, R41 ;  /* 0x0000001f881f7223 */ /* 0x040fe20000010029 */
[----:B------:R-:W-:Y:S01]  /*32b0*/  SHF.L.U32 R41, R5, 0x10, RZ ;  /* 0x0000001005297819 */ /* 0x000fe200000006ff */
[----:B------:R-:W-:Y:S01]  /*32c0*/  FFMA.FTZ R151, R136, R151, R40 ;  /* 0x0000009788977223 */ /* 0x000fe20000010028 */
[----:B------:R-:W-:Y:S02]  /*32d0*/  SHF.L.U32 R40, R64, 0x10, RZ ;  /* 0x0000001040287819 */ /* 0x000fe400000006ff */
[----:B------:R-:W-:Y:S01]  /*32e0*/  SHF.L.U32 R136, R129, 0x10, RZ ;  /* 0x0000001081887819 */ /* 0x000fe200000006ff */
[----:B------:R-:W-:Y:S01]  /*32f0*/  FFMA.FTZ R43, R24, R43, R41 ;  /* 0x0000002b182b7223 */ /* 0x000fe20000010029 */
[----:B------:R-:W-:-:S02]  /*3300*/  IMAD.U32 R41, R128, 0x10000, RZ ;  /* 0x0001000080297824 */ /* 0x000fc400078e00ff */
[----:B------:R-:W-:Y:S01]  /*3310*/  FFMA.FTZ R40, R24, R121, R40 ;  /* 0x0000007918287223 */ /* 0x000fe20000010028 */
[----:B------:R-:W-:Y:S01]  /*3320*/  FADD.FTZ R24, -R116, R25 ;  /* 0x0000001974187221 */ /* 0x000fe20000010100 */
[----:B------:R-:W-:Y:S02]  /*3330*/  SHF.L.U32 R25, R127, 0x10, RZ ;  /* 0x000000107f197819 */ /* 0x000fe400000006ff */
[----:B------:R-:W-:Y:S01]  /*3340*/  SHF.L.U32 R121, R154, 0x10, RZ ;  /* 0x000000109a797819 */ /* 0x000fe200000006ff */
[----:B------:R-:W-:Y:S01]  /*3350*/  FMUL.FTZ R24, R117, R24 ;  /* 0x0000001875187220 */ /* 0x000fe20000410000 */
[----:B------:R-:W-:Y:S02]  /*3360*/  F2FP.BF16.F32.PACK_AB R31, R31, R29 ;  /* 0x0000001d1f1f723e */ /* 0x000fe400000010ff */
[----:B------:R-:W-:Y:S01]  /*3370*/  F2FP.BF16.F32.PACK_AB R29, R28, R35 ;  /* 0x000000231c1d723e */ /* 0x000fe200000010ff */
[C---:B------:R-:W-:Y:S01]  /*3380*/  FFMA.FTZ R139, R24.reuse, R139, R25 ;  /* 0x0000008b188b7223 */ /* 0x040fe20000010019 */
[----:B------:R-:W-:Y:S01]  /*3390*/  FFMA.FTZ R136, R24, R41, R136 ;  /* 0x0000002918887223 */ /* 0x000fe20000010088 */
[----:B------:R-:W-:-:S02]  /*33a0*/  SHF.L.U32 R41, R69, 0x10, RZ ;  /* 0x0000001045297819 */ /* 0x000fc400000006ff */
[----:B------:R-:W-:Y:S02]  /*33b0*/  SHF.L.U32 R24, R65, 0x10, RZ ;  /* 0x0000001041187819 */ /* 0x000fe400000006ff */
[----:B------:R-:W-:Y:S02]  /*33c0*/  SHF.L.U32 R25, R4, 0x10, RZ ;  /* 0x0000001004197819 */ /* 0x000fe400000006ff */
[----:B------:R-:W-:Y:S01]  /*33d0*/  F2FP.BF16.F32.PACK_AB R28, R34, R42 ;  /* 0x0000002a221c723e */ /* 0x000fe200000010ff */
[----:B------:R-:W-:Y:S01]  /*33e0*/  FFMA.FTZ R41, R26, R41, R24 ;  /* 0x000000291a297223 */ /* 0x000fe20000010018 */
[----:B------:R-:W-:Y:S01]  /*33f0*/  FADD.FTZ R24, -R116, R27 ;  /* 0x0000001b74187221 */ /* 0x000fe20000010100 */
[----:B------:R-:W-:Y:S01]  /*3400*/  FFMA.FTZ R143, R26, R143, R25 ;  /* 0x0000008f1a8f7223 */ /* 0x000fe20000010019 */
[----:B------:R-:W-:Y:S01]  /*3410*/  SHF.L.U32 R27, R131, 0x10, RZ ;  /* 0x00000010831b7819 */ /* 0x000fe200000006ff */
[----:B------:R-:W-:Y:S02]  /*3420*/  IMAD.U32 R25, R130, 0x10000, RZ ;  /* 0x0001000082197824 */ /* 0x000fe400078e00ff */
[----:B------:R-:W-:Y:S01]  /*3430*/  FMUL.FTZ R24, R117, R24 ;  /* 0x0000001875187220 */ /* 0x000fe20000410000 */
[----:B------:R-:W-:-:S02]  /*3440*/  SHF.L.U32 R26, R67, 0x10, RZ ;  /* 0x00000010431a7819 */ /* 0x000fc400000006ff */
[----:B------:R-:W-:Y:S01]  /*3450*/  F2FP.BF16.F32.PACK_AB R35, R151, R149 ;  /* 0x000000959723723e */ /* 0x000fe200000010ff */
[C---:B------:R-:W-:Y:S01]  /*3460*/  FFMA.FTZ R144, R24.reuse, R25, R27 ;  /* 0x0000001918907223 */ /* 0x040fe2000001001b */
[----:B------:R-:W-:Y:S01]  /*3470*/  FFMA.FTZ R138, R24, R121, R138 ;  /* 0x00000079188a7223 */ /* 0x000fe2000001008a */
[----:B------:R-:W-:Y:S01]  /*3480*/  SHF.L.U32 R24, R66, 0x10, RZ ;  /* 0x0000001042187819 */ /* 0x000fe200000006ff */
[----:B------:R-:W-:Y:S01]  /*3490*/  FFMA.FTZ R147, R94, R147, R26 ;  /* 0x000000935e937223 */ /* 0x000fe2000001001a */
[----:B------:R-:W-:Y:S02]  /*34a0*/  SHF.L.U32 R25, R3, 0x10, RZ ;  /* 0x0000001003197819 */ /* 0x000fe400000006ff */
[----:B------:R-:W-:Y:S01]  /*34b0*/  SHF.L.U32 R27, R157, 0x10, RZ ;  /* 0x000000109d1b7819 */ /* 0x000fe200000006ff */
[----:B------:R-:W-:Y:S01]  /*34c0*/  FFMA.FTZ R141, R92, R141, R24 ;  /* 0x0000008d5c8d7223 */ /* 0x000fe20000010018 */
[----:B------:R-:W-:Y:S01]  /*34d0*/  FADD.FTZ R24, -R116, R93 ;  /* 0x0000005d74187221 */ /* 0x000fe20000010100 */
[----:B------:R-:W-:Y:S01]  /*34e0*/  FFMA.FTZ R145, R92, R145, R25 ;  /* 0x000000915c917223 */ /* 0x000fe20000010019 */
[----:B------:R-:W-:Y:S01]  /*34f0*/  SHF.L.U32 R93, R158, 0x10, RZ ;  /* 0x000000109e5d7819 */ /* 0x000fe200000006ff */
[----:B------:R-:W-:Y:S01]  /*3500*/  FADD.FTZ R116, -R116, R95 ;  /* 0x0000005f74747221 */ /* 0x000fe20000010100 */
[----:B------:R-:W-:Y:S01]  /*3510*/  FMUL.FTZ R24, R117, R24 ;  /* 0x0000001875187220 */ /* 0x000fe20000410000 */
[----:B------:R-:W-:-:S02]  /*3520*/  SHF.L.U32 R25, R156, 0x10, RZ ;  /* 0x000000109c197819 */ /* 0x000fc400000006ff */
[----:B------:R-:W-:Y:S01]  /*3530*/  FMUL.FTZ R116, R117, R116 ;  /* 0x0000007475747220 */ /* 0x000fe20000410000 */
[----:B------:R-:W-:Y:S01]  /*3540*/  FFMA.FTZ R142, R24, R93, R142 ;  /* 0x0000005d188e7223 */ /* 0x000fe2000001008e */
[----:B------:R-:W-:Y:S01]  /*3550*/  SHF.L.U32 R93, R2, 0x10, RZ ;  /* 0x00000010025d7819 */ /* 0x000fe200000006ff */
[----:B------:R-:W-:Y:S01]  /*3560*/  FFMA.FTZ R146, R24, R25, R27 ;  /* 0x0000001918927223 */ /* 0x000fe2000001001b */
[----:B------:R-:W-:Y:S01]  /*3570*/  IMAD.U32 R27, R83, 0x10000, RZ ;  /* 0x00010000531b7824 */ /* 0x000fe200078e00ff */
[----:B------:R-:W0:Y:S01]  /*3580*/  LDC.64 R24, c[0x0][0x430] ;  /* 0x00010c00ff187b82 */ /* 0x000e220000000a00 */
[----:B------:R-:W-:Y:S02]  /*3590*/  F2FP.BF16.F32.PACK_AB R26, R135, R134 ;  /* 0x00000086871a723e */ /* 0x000fe400000010ff */
[----:B------:R-:W-:Y:S01]  /*35a0*/  FFMA.FTZ R152, R94, R27, R93 ;  /* 0x0000001b5e987223 */ /* 0x000fe2000001005d */
[----:B------:R-:W-:Y:S01]  /*35b0*/  SHF.L.U32 R27, R161, 0x10, RZ ;  /* 0x00000010a11b7819 */ /* 0x000fe200000006ff */
[----:B------:R-:W-:Y:S01]  /*35c0*/  IMAD.U32 R93, R162, 0x10000, RZ ;  /* 0x00010000a25d7824 */ /* 0x000fe200078e00ff */
[----:B------:R-:W-:-:S02]  /*35d0*/  F2FP.BF16.F32.PACK_AB R34, R39, R38 ;  /* 0x000000262722723e */ /* 0x000fc400000010ff */
[----:B------:R-:W1:Y:S01]  /*35e0*/  LDC.64 R94, c[0x0][0x428] ;  /* 0x00010a00ff5e7b82 */ /* 0x000e620000000a00 */
[C---:B------:R-:W-:Y:S01]  /*35f0*/  FFMA.FTZ R150, R116.reuse, R93, R150 ;  /* 0x0000005d74967223 */ /* 0x040fe20000010096 */
[----:B------:R-:W-:Y:S01]  /*3600*/  FFMA.FTZ R153, R116, R153, R27 ;  /* 0x0000009974997223 */ /* 0x000fe2000001001b */
[----:B------:R-:W-:Y:S02]  /*3610*/  F2FP.BF16.F32.PACK_AB R27, R140, R137 ;  /* 0x000000898c1b723e */ /* 0x000fe400000010ff */
[----:B------:R-:W-:Y:S02]  /*3620*/  F2FP.BF16.F32.PACK_AB R33, R37, R33 ;  /* 0x000000212521723e */ /* 0x000fe400000010ff */
[----:B------:R-:W-:Y:S02]  /*3630*/  F2FP.BF16.F32.PACK_AB R32, R36, R32 ;  /* 0x000000202420723e */ /* 0x000fe400000010ff */
[----:B------:R-:W-:Y:S02]  /*3640*/  F2FP.BF16.F32.PACK_AB R39, R153, R152 ;  /* 0x000000989927723e */ /* 0x000fe400000010ff */
[----:B------:R-:W-:-:S02]  /*3650*/  F2FP.BF16.F32.PACK_AB R38, R146, R145 ;  /* 0x000000919226723e */ /* 0x000fc400000010ff */
[----:B------:R-:W-:Y:S02]  /*3660*/  F2FP.BF16.F32.PACK_AB R37, R144, R143 ;  /* 0x0000008f9025723e */ /* 0x000fe400000010ff */
[----:B------:R-:W-:Y:S01]  /*3670*/  F2FP.BF16.F32.PACK_AB R36, R139, R43 ;  /* 0x0000002b8b24723e */ /* 0x000fe200000010ff */
[----:B0-----:R-:W-:Y:S01]  /*3680*/  IMAD.WIDE.U32 R116, R118, 0x10, R24 ;  /* 0x0000001076747825 */ /* 0x001fe200078e0018 */
[----:B------:R-:W-:Y:S02]  /*3690*/  F2FP.BF16.F32.PACK_AB R43, R150, R147 ;  /* 0x00000093962b723e */ /* 0x000fe400000010ff */
[----:B------:R-:W-:Y:S02]  /*36a0*/  F2FP.BF16.F32.PACK_AB R42, R142, R141 ;  /* 0x0000008d8e2a723e */ /* 0x000fe400000010ff */
[----:B------:R-:W-:Y:S02]  /*36b0*/  F2FP.BF16.F32.PACK_AB R41, R138, R41 ;  /* 0x000000298a29723e */ /* 0x000fe400000010ff */
[----:B------:R-:W-:Y:S01]  /*36c0*/  F2FP.BF16.F32.PACK_AB R40, R136, R40 ;  /* 0x000000288828723e */ /* 0x000fe200000010ff */
[----:B-1----:R-:W-:-:S04]  /*36d0*/  IMAD.WIDE.U32 R92, R119, 0x10, R94 ;  /* 0x00000010775c7825 */ /* 0x002fc800078e005e */
[----:B------:R-:W-:-:S04]  /*36e0*/  IMAD.WIDE.U32 R94, R120, 0x10, R94 ;  /* 0x00000010785e7825 */ /* 0x000fc800078e005e */
[----:B------:R-:W-:-:S04]  /*36f0*/  IMAD.WIDE.U32 R118, R119, 0x10, R24 ;  /* 0x0000001077767825 */ /* 0x000fc800078e0018 */
[----:B------:R-:W-:Y:S01]  /*3700*/  IMAD.WIDE.U32 R120, R120, 0x10, R24 ;  /* 0x0000001078787825 */ /* 0x000fe200078e0018 */
[----:B------:R-:W-:Y:S02]  /*3710*/  F2FP.BF16.F32.PACK_AB R24, R123, R122 ;  /* 0x0000007a7b18723e */ /* 0x000fe400000010ff */
[----:B------:R-:W0:Y:S01]  /*3720*/  LDC.64 R122, c[0x0][0x380] ;  /* 0x0000e000ff7a7b82 */ /* 0x000e220000000a00 */
[----:B------:R-:W-:-:S05]  /*3730*/  F2FP.BF16.F32.PACK_AB R25, R133, R132 ;  /* 0x000000848519723e */ /* 0x000fca00000010ff */
[----:B------:R1:W-:Y:S04]  /*3740*/  STG.E.128 desc[UR6][R116.64], R24 ;  /* 0x0000001874007986 */ /* 0x0003e8000c101d06 */
[----:B------:R1:W-:Y:S04]  /*3750*/  STG.E.128 desc[UR6][R92.64], R28 ;  /* 0x0000001c5c007986 */ /* 0x0003e8000c101d06 */
[----:B------:R1:W-:Y:S04]  /*3760*/  STG.E.128 desc[UR6][R118.64], R32 ;  /* 0x0000002076007986 */ /* 0x0003e8000c101d06 */
[----:B------:R1:W-:Y:S04]  /*3770*/  STG.E.128 desc[UR6][R94.64], R36 ;  /* 0x000000245e007986 */ /* 0x0003e8000c101d06 */
[----:B------:R1:W-:Y:S01]  /*3780*/  STG.E.128 desc[UR6][R120.64], R40 ;  /* 0x0000002878007986 */ /* 0x0003e2000c101d06 */
[----:B0-----:R-:W-:-:S04]  /*3790*/  LEA R0, R122, R0, 0x2 ;  /* 0x000000007a007211 */ /* 0x001fc800078e10ff */
[----:B------:R-:W-:-:S13]  /*37a0*/  ISETP.GE.AND P1, PT, R0, R123, PT ;  /* 0x0000007b0000720c */ /* 0x000fda0003f26270 */
[----:B-1----:R-:W-:Y:S05]  /*37b0*/  @!P1 BRA `(.L_x_5206) ;  /* 0xffffffd000c89947 */ /* 0x002fea000383ffff */
[----:B------:R-:W-:Y:S05]  /*37c0*/  EXIT ;  /* 0x000000000000794d */ /* 0x000fea0003800000 */
.L_x_5205:
        /* <DEDUP_REMOVED lines=8> */
.L_x_5208:
[----:B------:R-:W-:Y:S05]  /*3850*/  BSYNC B0 ;  /* 0x0000000000007941 */ /* 0x000fea0003800000 */
.L_x_5207:
        /* <DEDUP_REMOVED lines=9> */
.L_x_5209:
[----:B------:R-:W-:Y:S02]  /*38f0*/  HFMA2 R138, -RZ, RZ, 0, 2.384185791015625e-07 ;  /* 0x00000004ff8a7431 */ /* 0x000fe400000001ff */
[----:B------:R-:W-:-:S04]  /*3900*/  IMAD.MOV.U32 R116, RZ, RZ, R135 ;  /* 0x000000ffff747224 */ /* 0x000fc800078e0087 */
[----:B------:R-:W-:-:S05]  /*3910*/  FADD.FTZ R132, R123, R116 ;  /* 0x000000747b847221 */ /* 0x000fca0000010000 */
[----:B------:R-:W-:-:S07]  /*3920*/  MOV R137, R132 ;  /* 0x0000008400897202 */ /* 0x000fce0000000f00 */
[----:B------:R-:W-:Y:S05]  /*3930*/  WARPSYNC.COLLECTIVE R136, `(.L_x_5210) ;  /* 0x0000000088087348 */ /* 0x000fea0003c00000 */
[----:B------:R0:W1:Y:S02]  /*3940*/  SHFL.BFLY P3, R135, R137, R138, R139 ;  /* 0x0c00008a89877389 */ /* 0x000064000006008b */
[----:B01----:R-:W-:Y:S05]  /*3950*/  ENDCOLLECTIVE ;  /* 0x000000000000791b */ /* 0x003fea0003800000 */
.L_x_5210:
        /* <DEDUP_REMOVED lines=8> */
.L_x_5211:
[----:B------:R-:W-:Y:S02]  /*39e0*/  HFMA2 R138, -RZ, RZ, 0, 9.5367431640625e-07 ;  /* 0x00000010ff8a7431 */ /* 0x000fe400000001ff */
[----:B------:R-:W-:-:S04]  /*39f0*/  IMAD.MOV.U32 R116, RZ, RZ, R135 ;  /* 0x000000ffff747224 */ /* 0x000fc800078e0087 */
[----:B------:R-:W-:-:S05]  /*3a00*/  FADD.FTZ R134, R133, R116 ;  /* 0x0000007485867221 */ /* 0x000fca0000010000 */
[----:B------:R-:W-:-:S07]  /*3a10*/  MOV R137, R134 ;  /* 0x0000008600897202 */ /* 0x000fce0000000f00 */
[----:B------:R-:W-:Y:S05]  /*3a20*/  WARPSYNC.COLLECTIVE R136, `(.L_x_5212) ;  /* 0x0000000088087348 */ /* 0x000fea0003c00000 */
[----:B------:R0:W1:Y:S02]  /*3a30*/  SHFL.BFLY P3, R135, R137, R138, R139 ;  /* 0x0c00008a89877389 */ /* 0x000064000006008b */
[----:B01----:R-:W-:Y:S05]  /*3a40*/  ENDCOLLECTIVE ;  /* 0x000000000000791b */ /* 0x003fea0003800000 */
.L_x_5212:
        /* <DEDUP_REMOVED lines=56> */
.L_x_5213:
[----:B------:R-:W-:Y:S02]  /*3dd0*/  HFMA2 R138, -RZ, RZ, 0, 1.1920928955078125e-07 ;  /* 0x00000002ff8a7431 */ /* 0x000fe400000001ff */
[----:B------:R-:W-:-:S04]  /*3de0*/  IMAD.MOV.U32 R123, RZ, RZ, R135 ;  /* 0x000000ffff7b7224 */ /* 0x000fc800078e0087 */
[----:B------:R-:W-:-:S05]  /*3df0*/  FADD.FTZ R123, R116, R123 ;  /* 0x0000007b747b7221 */ /* 0x000fca0000010000 */
[----:B------:R-:W-:-:S07]  /*3e00*/  MOV R137, R123 ;  /* 0x0000007b00897202 */ /* 0x000fce0000000f00 */
[----:B------:R-:W-:Y:S05]  /*3e10*/  WARPSYNC.COLLECTIVE R136, `(.L_x_5214) ;  /* 0x0000000088087348 */ /* 0x000fea0003c00000 */
[----:B------:R0:W1:Y:S02]  /*3e20*/  SHFL.BFLY P3, R135, R137, R138, R139 ;  /* 0x0c00008a89877389 */ /* 0x000064000006008b */
[----:B01----:R-:W-:Y:S05]  /*3e30*/  ENDCOLLECTIVE ;  /* 0x000000000000791b */ /* 0x003fea0003800000 */
.L_x_5214:
[----:B------:R-:W-:Y:S01]  /*3e40*/  HFMA2 R138, -RZ, RZ, 0, 2.384185791015625e-07 ;  /* 0x00000004ff8a7431 */ /* 0x000fe200000001ff */
[----:B------:R-:W-:-:S05]  /*3e50*/  MOV R122, R135 ;  /* 0x00000087007a7202 */ /* 0x000fca0000000f00 */
[----:B------:R-:W-:-:S05]  /*3e60*/  FADD.FTZ R122, R123, R122 ;  /* 0x0000007a7b7a7221 */ /* 0x000fca0000010000 */
[----:B------:R-:W-:-:S07]  /*3e70*/  MOV R137, R122 ;  /* 0x0000007a00897202 */ /* 0x000fce0000000f00 */
[----:B------:R-:W-:Y:S05]  /*3e80*/  WARPSYNC.COLLECTIVE R136, `(.L_x_5215) ;  /* 0x0000000088087348 */ /* 0x000fea0003c00000 */
[----:B------:R0:W1:Y:S02]  /*3e90*/  SHFL.BFLY P3, R135, R137, R138, R139 ;  /* 0x0c00008a89877389 */ /* 0x000064000006008b */
[----:B01----:R-:W-:Y:S05]  /*3ea0*/  ENDCOLLECTIVE ;  /* 0x000000000000791b */ /* 0x003fea0003800000 */
.L_x_5215:
[----:B------:R-:W-:Y:S02]  /*3eb0*/  HFMA2 R138, -RZ, RZ, 0, 4.76837158203125e-07 ;  /* 0x00000008ff8a7431 */ /* 0x000fe400000001ff */
[----:B------:R-:W-:-:S04]  /*3ec0*/  IMAD.MOV.U32 R133, RZ, RZ, R135 ;  /* 0x000000ffff857224 */ /* 0x000fc800078e0087 */
[----:B------:R-:W-:-:S05]  /*3ed0*/  FADD.FTZ R133, R122, R133 ;  /* 0x000000857a857221 */ /* 0x000fca0000010000 */
[----:B------:R-:W-:-:S07]  /*3ee0*/  MOV R137, R133 ;  /* 0x0000008500897202 */ /* 0x000fce0000000f00 */
[----:B------:R-:W-:Y:S05]  /*3ef0*/  WARPSYNC.COLLECTIVE R136, `(.L_x_5216) ;  /* 0x0000000088087348 */ /* 0x000fea0003c00000 */
[----:B------:R0:W1:Y:S02]  /*3f00*/  SHFL.BFLY P3, R135, R137, R138, R139 ;  /* 0x0c00008a89877389 */ /* 0x000064000006008b */
[----:B01----:R-:W-:Y:S05]  /*3f10*/  ENDCOLLECTIVE ;  /* 0x000000000000791b */ /* 0x003fea0003800000 */
.L_x_5216:
[----:B------:R-:W-:Y:S01]  /*3f20*/  HFMA2 R138, -RZ, RZ, 0, 9.5367431640625e-07 ;  /* 0x00000010ff8a7431 */ /* 0x000fe200000001ff */
[----:B------:R-:W-:-:S05]  /*3f30*/  MOV R132, R135 ;  /* 0x0000008700847202 */ /* 0x000fca0000000f00 */
[----:B------:R-:W-:-:S05]  /*3f40*/  FADD.FTZ R132, R133, R132 ;  /* 0x0000008485847221 */ /* 0x000fca0000010000 */
[----:B------:R-:W-:-:S07]  /*3f50*/  MOV R137, R132 ;  /* 0x0000008400897202 */ /* 0x000fce0000000f00 */
[----:B------:R-:W-:Y:S05]  /*3f60*/  WARPSYNC.COLLECTIVE R136, `(.L_x_5217) ;  /* 0x0000000088087348 */ /* 0x000fea0003c00000 */
[----:B------:R0:W1:Y:S02]  /*3f70*/  SHFL.BFLY P3, R135, R137, R138, R139 ;  /* 0x0c00008a89877389 */ /* 0x000064000006008b */
[----:B01----:R-:W-:Y:S05]  /*3f80*/  ENDCOLLECTIVE ;  /* 0x000000000000791b */ /* 0x003fea0003800000 */
.L_x_5217:
[----:B------:R-:W-:Y:S05]  /*3f90*/  BRA `(.L_x_5218) ;  /* 0xffffffe800287947 */ /* 0x000fea000383ffff */
.L_x_5219:
        /* <DEDUP_REMOVED lines=14> */
.L_x_17370:


//--------------------- .text._ZN10layer_norm31ln_parallel_residual_fwd_kernelINS_13Kernel_traitsI13__nv_bfloat16S2_fS2_fjLj768ELj1ELj4ELj1ELj16ENS_18Kernel_traits_baseILj768ES2_S2_fS2_fjLj128EEEEELb0ELb1ELb0EEEvNS_9FwdParamsE --------------------------
	.section	.text._ZN10layer_norm31ln_parallel_residual_fwd_kernelINS_13Kernel_traitsI13__nv_bfloat16S2_fS2_fjLj768ELj1ELj4ELj1ELj16ENS_18Kernel_traits_baseILj768ES2_S2_fS2_fjLj128EEEEELb0ELb1ELb0EEEvNS_9FwdParamsE,"ax",@progbits
	.align	128
        .global         _ZN10layer_norm31ln_parallel_residual_fwd_kernelINS_13Kernel_traitsI13__nv_bfloat16S2_fS2_fjLj768ELj1ELj4ELj1ELj16ENS_18Kernel_traits_baseILj768ES2_S2_fS2_fjLj128EEEEELb0ELb1ELb0EEEvNS_9FwdParamsE
        .type           _ZN10layer_norm31ln_parallel_residual_fwd_kernelINS_13Kernel_traitsI13__nv_bfloat16S2_fS2_fjLj768ELj1ELj4ELj1ELj16ENS_18Kernel_traits_baseILj768ES2_S2_fS2_fjLj128EEEEELb0ELb1ELb0EEEvNS_9FwdParamsE,@function
        .size           _ZN10layer_norm31ln_parallel_residual_fwd_kernelINS_13Kernel_traitsI13__nv_bfloat16S2_fS2_fjLj768ELj1ELj4ELj1ELj16ENS_18Kernel_traits_baseILj768ES2_S2_fS2_fjLj128EEEEELb0ELb1ELb0EEEvNS_9FwdParamsE,(.L_x_17371 - _ZN10layer_norm31ln_parallel_residual_fwd_kernelINS_13Kernel_traitsI13__nv_bfloat16S2_fS2_fjLj768ELj1ELj4ELj1ELj16ENS_18Kernel_traits_baseILj768ES2_S2_fS2_fjLj128EEEEELb0ELb1ELb0EEEvNS_9FwdParamsE)
        .other          _ZN10layer_norm31ln_parallel_residual_fwd_kernelINS_13Kernel_traitsI13__nv_bfloat16S2_fS2_fjLj768ELj1ELj4ELj1ELj16ENS_18Kernel_traits_baseILj768ES2_S2_fS2_fjLj128EEEEELb0ELb1ELb0EEEvNS_9FwdParamsE,@"STO_CUDA_ENTRY STV_DEFAULT"
_ZN10layer_norm31ln_parallel_residual_fwd_kernelINS_13Kernel_traitsI13__nv_bfloat16S2_fS2_fjLj768ELj1ELj4ELj1ELj16ENS_18Kernel_traits_baseILj768ES2_S2_fS2_fjLj128EEEEELb0ELb1ELb0EEEvNS_9FwdParamsE:
.text._ZN10layer_norm31ln_parallel_residual_fwd_kernelINS_13Kernel_traitsI13__nv_bfloat16S2_fS2_fjLj768ELj1ELj4ELj1ELj16ENS_18Kernel_traits_baseILj768ES2_S2_fS2_fjLj128EEEEELb0ELb1ELb0EEEvNS_9FwdParamsE:
        /* <DEDUP_REMOVED lines=14> */
[----:B------:R-:W-:Y:S02]  /*00e0*/  LOP3.LUT R2, R2, 0x1f, RZ, 0xc0, !PT ;  /* 0x0000001f02027812 */ /* 0x000fe400078ec0ff */
[----:B------:R-:W-:Y:S02]  /*00f0*/  LEA.HI.SX32 R3, R0, R3, 0x1d ;  /* 0x0000000300037211 */ /* 0x000fe400078feaff */
[----:B------:R-:W-:-:S02]  /*0100*/  LOP3.LUT R60, R60, UR4, RZ, 0xfc, !PT ;  /* 0x000000043c3c7c12 */ /* 0x000fc4000f8efcff */
[----:B------:R-:W-:Y:S01]  /*0110*/  MOV R31, R2 ;  /* 0x00000002001f7202 */ /* 0x000fe20000000f00 */
[----:B---3--:R-:W-:Y:S06]  /*0120*/  BRA.U !UP0, `(.L_x_5221) ;  /* 0x0000000108647547 */ /* 0x008fec000b800000 */
[C---:B------:R-:W-:Y:S02]  /*0130*/  ISETP.GE.U32.AND P0, PT, R3.reuse, 0x20, PT ;  /* 0x000000200300780c */ /* 0x040fe40003f06070 */
[----:B------:R-:W-:-:S11]  /*0140*/  ISETP.GE.U32.AND P1, PT, R3, 0x40, PT ;  /* 0x000000400300780c */ /* 0x000fd60003f26070 */
[----:B------:R-:W0:Y:S08]  /*0150*/  @P0 LDC.64 R16, c[0x0][0x3d0] ;  /* 0x0000f400ff100b82 */ /* 0x000e300000000a00 */
[----:B------:R-:W1:Y:S08]  /*0160*/  @P0 LDC.64 R18, c[0x0][0x438] ;  /* 0x00010e00ff120b82 */ /* 0x000e700000000a00 */
[----:B------:R-:W2:Y:S08]  /*0170*/  @P1 LDC.64 R20, c[0x0][0x3d0] ;  /* 0x0000f400ff141b82 */ /* 0x000eb00000000a00 */
[----:B------:R-:W3:Y:S01]  /*0180*/  @P1 LDC.64 R22, c[0x0][0x438] ;  /* 0x00010e00ff161b82 */ /* 0x000ee20000000a00 */
[----:B0-----:R-:W-:-:S05]  /*0190*/  @P0 IMAD.WIDE.U32 R16, R31, 0x10, R16 ;  /* 0x000000101f100825 */ /* 0x001fca00078e0010 */
[----:B------:R0:W5:Y:S01]  /*01a0*/  @P0 LDG.E.128 R64, desc[UR6][R16.64] ;  /* 0x0000000610400981 */ /* 0x000162000c1e1d00 */
[C---:B-1----:R-:W-:Y:S01]  /*01b0*/  @P0 IMAD.WIDE.U32 R18, R31.reuse, 0x10, R18 ;  /* 0x000000101f120825 */ /* 0x042fe200078e0012 */
[----:B------:R-:W-:-:S04]  /*01c0*/  @P0 LOP3.LUT R31, R31, 0x20, RZ, 0xfc, !PT ;  /* 0x000000201f1f0812 */ /* 0x000fc800078efcff */
        /* <DEDUP_REMOVED lines=15> */
.L_x_5221:
[C---:B------:R-:W-:Y:S02]  /*02c0*/  ISETP.GE.U32.AND P0, PT, R3.reuse, 0x20, PT ;  /* 0x000000200300780c */ /* 0x040fe40003f06070 */
[C---:B------:R-:W-:Y:S02]  /*02d0*/  ISETP.GE.U32.AND P1, PT, R3.reuse, 0x40, PT ;  /* 0x000000400300780c */ /* 0x040fe40003f26070 */
[----:B------:R-:W-:-:S09]  /*02e0*/  ISETP.GE.U32.AND P2, PT, R3, 0x60, PT ;  /* 0x000000600300780c */ /* 0x000fd20003f46070 */
[----:B------:R-:W0:Y:S08]  /*02f0*/  @P0 LDC.64 R4, c[0x0][0x3d0] ;  /* 0x0000f400ff040b82 */ /* 0x000e300000000a00 */
[----:B------:R-:W1:Y:S08]  /*0300*/  @P1 LDC.64 R12, c[0x0][0x3d0] ;  /* 0x0000f400ff0c1b82 */ /* 0x000e700000000a00 */
[----:B------:R-:W2:Y:S01]  /*0310*/  @P2 LDC.64 R24, c[0x0][0x3d0] ;  /* 0x0000f400ff182b82 */ /* 0x000ea20000000a00 */
[C---:B0-----:R-:W-:Y:S01]  /*0320*/  @P0 IMAD.WIDE.U32 R26, R31.reuse, 0x10, R4 ;  /* 0x000000101f1a0825 */ /* 0x041fe200078e0004 */
[----:B------:R-:W-:-:S04]  /*0330*/  @P0 LOP3.LUT R31, R31, 0x20, RZ, 0xfc, !PT ;  /* 0x000000201f1f0812 */ /* 0x000fc800078efcff */
[----:B------:R0:W5:Y:S01]  /*0340*/  @P0 LDG.E.128 R64, desc[UR6][R26.64] ;  /* 0x000000061a400981 */ /* 0x000162000c1e1d00 */
[C---:B-1----:R-:W-:Y:S01]  /*0350*/  @P1 IMAD.WIDE.U32 R28, R31.reuse, 0x10, R12 ;  /* 0x000000101f1c1825 */ /* 0x042fe200078e000c */
[----:B------:R-:W-:-:S04]  /*0360*/  @P1 IADD3 R31, PT, PT, R31, 0x20, RZ ;  /* 0x000000201f1f1810 */ /* 0x000fc80007ffe0ff */
[----:B------:R0:W5:Y:S01]  /*0370*/  @P1 LDG.E.128 R8, desc[UR6][R28.64] ;  /* 0x000000061c081981 */ /* 0x000162000c1e1d00 */
[----:B--2---:R-:W-:-:S05]  /*0380*/  @P2 IMAD.WIDE.U32 R24, R31, 0x10, R24 ;  /* 0x000000101f182825 */ /* 0x004fca00078e0018 */
        /* <DEDUP_REMOVED lines=9> */
.L_x_5222:
[----:B------:R-:W-:Y:S05]  /*0420*/  BSYNC.RECONVERGENT B0 ;  /* 0x0000000000007941 */ /* 0x000fea0003800200 */
.L_x_5220:
[----:B------:R-:W0:Y:S02]  /*0430*/  LDCU UR4, c[0x0][0x384] ;  /* 0x00007080ff0477ac */ /* 0x000e240008000800 */
[----:B0-----:R-:W-:-:S13]  /*0440*/  ISETP.GE.AND P1, PT, R60, UR4, PT ;  /* 0x000000043c007c0c */ /* 0x001fda000bf26270 */
[----:B------:R-:W-:Y:S05]  /*0450*/  @P1 EXIT ;  /* 0x000000000000194d */ /* 0x000fea0003800000 */
[----:B-----5:R-:W-:Y:S01]  /*0460*/  PRMT R72, R23, 0x7632, R72 ;  /* 0x0000763217487816 */ /* 0x020fe20000000048 */
[----:B------:R-:W0:Y:S01]  /*0470*/  LDCU UR12, c[0x0][0x388] ;  /* 0x00007100ff0c77ac */ /* 0x000e220008000800 */
[----:B------:R-:W-:Y:S02]  /*0480*/  PRMT R73, R19, 0x7632, R73 ;  /* 0x0000763213497816 */ /* 0x000fe40000000049 */
[----:B------:R-:W-:Y:S01]  /*0490*/  PRMT R74, R22, 0x7632, R74 ;  /* 0x00007632164a7816 */ /* 0x000fe2000000004a */
[----:B------:R-:W1:Y:S01]  /*04a0*/  LDCU.U8 UR10, c[0x0][0x410] ;  /* 0x00008200ff0a77ac */ /* 0x000e620008000000 */
[----:B------:R-:W-:Y:S02]  /*04b0*/  PRMT R75, R18, 0x7632, R75 ;  /* 0x00007632124b7816 */ /* 0x000fe4000000004b */
[----:B------:R-:W-:Y:S01]  /*04c0*/  PRMT R76, R21, 0x7632, R76 ;  /* 0x00007632154c7816 */ /* 0x000fe2000000004c */
[----:B------:R-:W2:Y:S01]  /*04d0*/  LDCU UR11, c[0x0][0x448] ;  /* 0x00008900ff0b77ac */ /* 0x000ea20008000800 */
[----:B------:R-:W-:-:S02]  /*04e0*/  PRMT R77, R17, 0x7632, R77 ;  /* 0x00007632114d7816 */ /* 0x000fc4000000004d */
[----:B------:R-:W-:Y:S01]  /*04f0*/  PRMT R78, R20, 0x7632, R78 ;  /* 0x00007632144e7816 */ /* 0x000fe2000000004e */
[----:B------:R-:W3:Y:S01]  /*0500*/  LDCU.64 UR4, c[0x0][0x398] ;  /* 0x00007300ff0477ac */ /* 0x000ee20008000a00 */
[----:B------:R-:W-:Y:S02]  /*0510*/  PRMT R79, R16, 0x7632, R79 ;  /* 0x00007632104f7816 */ /* 0x000fe4000000004f */
[----:B------:R-:W-:Y:S01]  /*0520*/  PRMT R80, R15, 0x7632, R80 ;  /* 0x000076320f507816 */ /* 0x000fe20000000050 */
[----:B------:R-:W4:Y:S01]  /*0530*/  LDCU.64 UR8, c[0x0][0x3a0] ;  /* 0x00007400ff0877ac */ /* 0x000f220008000a00 */
        /* <DEDUP_REMOVED lines=14> */
[----:B01234-:R-:W-:-:S07]  /*0620*/  PRMT R95, R64, 0x7632, R95 ;  /* 0x00007632405f7816 */ /* 0x01ffce000000005f */
.L_x_5248:
        /* <DEDUP_REMOVED lines=28> */
[----:B------:R-:W-:Y:S02]  /*07f0*/  PRMT R33, R44, 0x7632, R33 ;  /* 0x000076322c217816 */ /* 0x000fe40000000021 */
[----:B------:R-:W-:Y:S02]  /*0800*/  PRMT R35, R45, 0x7632, R35 ;  /* 0x000076322d237816 */ /* 0x000fe40000000023 */
[----:B------:R-:W-:Y:S02]  /*0810*/  PRMT R0, R46, 0x7632, R0 ;  /* 0x000076322e007816 */ /* 0x000fe40000000000 */
[----:B------:R-:W-:Y:S02]  /*0820*/  SHF.L.U32 R32, R44, 0x10, RZ ;  /* 0x000000102c207819 */ /* 0x000fe400000006ff */
[----:B------:R-:W-:-:S02]  /*0830*/  SHF.L.U32 R44, R46, 0x10, RZ ;  /* 0x000000102e2c7819 */ /* 0x000fc400000006ff */
[----:B------:R-:W-:Y:S02]  /*0840*/  SHF.L.U32 R34, R45, 0x10, RZ ;  /* 0x000000102d227819 */ /* 0x000fe400000006ff */
[----:B------:R-:W-:Y:S01]  /*0850*/  SHF.L.U32 R46, R47, 0x10, RZ ;  /* 0x000000102f2e7819 */ /* 0x000fe200000006ff */
[----:B------:R-:W-:Y:S01]  /*0860*/  IMAD.U32 R47, R56, 0x10000, RZ ;  /* 0x00010000382f7824 */ /* 0x000fe200078e00ff */
[----:B------:R-:W-:Y:S02]  /*0870*/  SHF.L.U32 R33, R33, 0x10, RZ ;  /* 0x0000001021217819 */ /* 0x000fe400000006ff */
[----:B------:R-:W-:Y:S02]  /*0880*/  SHF.L.U32 R35, R35, 0x10, RZ ;  /* 0x0000001023237819 */ /* 0x000fe400000006ff */
[----:B------:R-:W-:Y:S01]  /*0890*/  SHF.L.U32 R45, R0, 0x10, RZ ;  /* 0x00000010002d7819 */ /* 0x000fe200000006ff */
[----:B------:R-:W-:Y:S06]  /*08a0*/  BRA `(.L_x_5227) ;  /* 0x0000000400847947 */ /* 0x000fec0003800000 */
.L_x_5226:
[C---:B-----5:R-:W-:Y:S02]  /*08b0*/  PRMT R0, R44.reuse, 0x7632, R0 ;  /* 0x000076322c007816 */ /* 0x060fe40000000000 */
[----:B------:R-:W-:Y:S02]  /*08c0*/  SHF.L.U32 R33, R44, 0x10, RZ ;  /* 0x000000102c217819 */ /* 0x000fe400000006ff */
[----:B------:R-:W-:Y:S02]  /*08d0*/  PRMT R32, R45, 0x7632, R32 ;  /* 0x000076322d207816 */ /* 0x000fe40000000020 */
[----:B------:R-:W-:Y:S02]  /*08e0*/  PRMT R34, R46, 0x7632, R34 ;  /* 0x000076322e227816 */ /* 0x000fe40000000022 */
[----:B------:R-:W-:Y:S02]  /*08f0*/  PRMT R44, R47, 0x7632, R44 ;  /* 0x000076322f2c7816 */ /* 0x000fe4000000002c */
[----:B------:R-:W-:-:S02]  /*0900*/  SHF.L.U32 R45, R45, 0x10, RZ ;  /* 0x000000102d2d7819 */ /* 0x000fc400000006ff */
        /* <DEDUP_REMOVED lines=15> */
.L_x_5225:
[----:B------:R-:W-:-:S04]  /*0a00*/  UISETP.NE.U32.AND UP0, UPT, UR8, URZ, UPT ;  /* 0x000000ff0800728c */ /* 0x000fc8000bf05070 */
[----:B------:R-:W-:-:S09]  /*0a10*/  UISETP.NE.AND.EX UP0, UPT, UR9, URZ, UPT, UP0 ;  /* 0x000000ff0900728c */ /* 0x000fd2000bf05300 */
[----:B------:R-:W-:Y:S05]  /*0a20*/  BRA.U UP0, `(.L_x_5228) ;  /* 0x0000000100847547 */ /* 0x000fea000b800000 */
[C---:B-----5:R-:W-:Y:S02]  /*0a30*/  PRMT R56, R45.reuse, 0x7632, R56 ;  /* 0x000076322d387816 */ /* 0x060fe40000000038 */
[----:B------:R-:W-:Y:S02]  /*0a40*/  SHF.L.U32 R33, R44, 0x10, RZ ;  /* 0x000000102c217819 */ /* 0x000fe400000006ff */
[----:B------:R-:W-:Y:S02]  /*0a50*/  SHF.L.U32 R45, R45, 0x10, RZ ;  /* 0x000000102d2d7819 */ /* 0x000fe400000006ff */
[----:B------:R-:W-:Y:S02]  /*0a60*/  SHF.L.U32 R32, R68, 0x10, RZ ;  /* 0x0000001044207819 */ /* 0x000fe400000006ff */
[----:B------:R-:W-:Y:S02]  /*0a70*/  SHF.L.U32 R34, R69, 0x10, RZ ;  /* 0x0000001045227819 */ /* 0x000fe400000006ff */
[----:B------:R-:W-:Y:S01]  /*0a80*/  PRMT R35, R44, 0x7632, R35 ;  /* 0x000076322c237816 */ /* 0x000fe20000000023 */
[----:B------:R-:W-:Y:S01]  /*0a90*/  FADD.FTZ R32, R33, R32 ;  /* 0x0000002021207221 */ /* 0x000fe20000010000 */
[----:B------:R-:W-:Y:S01]  /*0aa0*/  SHF.L.U32 R57, R46, 0x10, RZ ;  /* 0x000000102e397819 */ /* 0x000fe200000006ff */
[----:B------:R-:W-:Y:S01]  /*0ab0*/  FADD.FTZ R34, R45, R34 ;  /* 0x000000222d227221 */ /* 0x000fe20000010000 */
[----:B------:R-:W-:-:S02]  /*0ac0*/  SHF.L.U32 R44, R70, 0x10, RZ ;  /* 0x00000010462c7819 */ /* 0x000fc400000006ff */
[----:B------:R-:W-:Y:S02]  /*0ad0*/  PRMT R59, R46, 0x7632, R59 ;  /* 0x000076322e3b7816 */ /* 0x000fe4000000003b */
[----:B------:R-:W-:Y:S01]  /*0ae0*/  PRMT R63, R47, 0x7632, R63 ;  /* 0x000076322f3f7816 */ /* 0x000fe2000000003f */
[----:B------:R-:W-:Y:S01]  /*0af0*/  FADD.FTZ R44, R57, R44 ;  /* 0x0000002c392c7221 */ /* 0x000fe20000010000 */
[----:B------:R-:W-:Y:S02]  /*0b00*/  PRMT R0, R68, 0x7632, R0 ;  /* 0x0000763244007816 */ /* 0x000fe40000000000 */
        /* <DEDUP_REMOVED lines=19> */
.L_x_5228:
[C---:B-----5:R-:W-:Y:S02]  /*0c40*/  PRMT R35, R44.reuse, 0x7632, R35 ;  /* 0x000076322c237816 */ /* 0x060fe40000000023 */
        /* <DEDUP_REMOVED lines=10> */
[----:B------:R-:W-:-:S02]  /*0cf0*/  PRMT R0, R68, 0x7632, R0 ;  /* 0x0000763244007816 */ /* 0x000fc40000000000 */
[----:B------:R-:W-:Y:S02]  /*0d00*/  PRMT R32, R69, 0x7632, R32 ;  /* 0x0000763245207816 */ /* 0x000fe40000000020 */
[----:B------:R-:W-:Y:S02]  /*0d10*/  PRMT R33, R70, 0x7632, R33 ;  /* 0x0000763246217816 */ /* 0x000fe40000000021 */
        /* <DEDUP_REMOVED lines=26> */
.L_x_5227:
[----:B------:R-:W0:Y:S01]  /*0ec0*/  LDC.64 R56, c[0x0][0x3a8] ;  /* 0x0000ea00ff387b82 */ /* 0x000e220000000a00 */
[C---:B------:R-:W-:Y:S01]  /*0ed0*/  IADD3 R0, PT, PT, R61.reuse, 0x20, RZ ;  /* 0x000000203d007810 */ /* 0x040fe20007ffe0ff */
[----:B0-----:R-:W-:-:S05]  /*0ee0*/  IMAD.WIDE.U32 R56, R61, 0x20, R56 ;  /* 0x000000203d387825 */ /* 0x001fca00078e0038 */
[----:B------:R0:W-:Y:S04]  /*0ef0*/  STG.E.128 desc[UR6][R56.64], R32 ;  /* 0x0000002038007986 */ /* 0x0001e8000c101d06 */
[----:B------:R0:W-:Y:S02]  /*0f00*/  STG.E.128 desc[UR6][R56.64+0x10], R44 ;  /* 0x0000102c38007986 */ /* 0x0001e4000c101d06 */
.L_x_5224:
[----:B------:R-:W-:Y:S05]  /*0f10*/  BSYNC.RECONVERGENT B0 ;  /* 0x0000000000007941 */ /* 0x000fea0003800200 */
.L_x_5223:
        /* <DEDUP_REMOVED lines=19> */
[C---:B-1---5:R-:W-:Y:S01]  /*1050*/  PRMT R36, R48.reuse, 0x7632, R36 ;  /* 0x0000763230247816 */ /* 0x062fe20000000024 */
[----:B------:R-:W-:Y:S01]  /*1060*/  IMAD.U32 R62, R51, 0x10000, RZ ;  /* 0x00010000333e7824 */ /* 0x000fe200078e00ff */
[----:B------:R-:W-:Y:S02]  /*1070*/  SHF.L.U32 R48, R48, 0x10, RZ ;  /* 0x0000001030307819 */ /* 0x000fe400000006ff */
[----:B0-----:R-:W-:Y:S02]  /*1080*/  PRMT R56, R50, 0x7632, R56 ;  /* 0x0000763232387816 */ /* 0x001fe40000000038 */
[----:B------:R-:W-:Y:S02]  /*1090*/  SHF.L.U32 R39, R68, 0x10, RZ ;  /* 0x0000001044277819 */ /* 0x000fe400000006ff */
[----:B------:R-:W-:Y:S02]  /*10a0*/  SHF.L.U32 R50, R50, 0x10, RZ ;  /* 0x0000001032327819 */ /* 0x000fe400000006ff */
[----:B------:R-:W-:Y:S01]  /*10b0*/  SHF.L.U32 R57, R70, 0x10, RZ ;  /* 0x0000001046397819 */ /* 0x000fe200000006ff */
[--C-:B------:R-:W-:Y:S01]  /*10c0*/  FADD.FTZ R39, R39, R48.reuse ;  /* 0x0000003027277221 */ /* 0x100fe20000010000 */
[----:B------:R-:W-:-:S02]  /*10d0*/  PRMT R48, R69, 0x7632, R48 ;  /* 0x0000763245307816 */ /* 0x000fc40000000030 */
[----:B------:R-:W-:Y:S01]  /*10e0*/  PRMT R38, R49, 0x7632, R38 ;  /* 0x0000763231267816 */ /* 0x000fe20000000026 */
[----:B------:R-:W-:Y:S01]  /*10f0*/  FADD.FTZ R57, R57, R50 ;  /* 0x0000003239397221 */ /* 0x000fe20000010000 */
[----:B------:R-:W-:Y:S02]  /*1100*/  PRMT R58, R51, 0x7632, R58 ;  /* 0x00007632333a7816 */ /* 0x000fe4000000003a */
[----:B------:R-:W-:Y:S02]  /*1110*/  PRMT R37, R68, 0x7632, R37 ;  /* 0x0000763244257816 */ /* 0x000fe40000000025 */
[----:B------:R-:W-:Y:S02]  /*1120*/  PRMT R50, R70, 0x7632, R50 ;  /* 0x0000763246327816 */ /* 0x000fe40000000032 */
[----:B------:R-:W-:Y:S02]  /*1130*/  PRMT R63, R71, 0x7632, R63 ;  /* 0x00007632473f7816 */ /* 0x000fe4000000003f */
[----:B------:R-:W-:-:S02]  /*1140*/  SHF.L.U32 R49, R49, 0x10, RZ ;  /* 0x0000001031317819 */ /* 0x000fc400000006ff */
[----:B------:R-:W-:Y:S02]  /*1150*/  SHF.L.U32 R96, R69, 0x10, RZ ;  /* 0x0000001045607819 */ /* 0x000fe400000006ff */
[----:B------:R-:W-:Y:S02]  /*1160*/  SHF.L.U32 R99, R71, 0x10, RZ ;  /* 0x0000001047637819 */ /* 0x000fe400000006ff */
[----:B------:R-:W-:Y:S01]  /*1170*/  SHF.L.U32 R51, R48, 0x10, RZ ;  /* 0x0000001030337819 */ /* 0x000fe200000006ff */
[----:B------:R-:W-:Y:S01]  /*1180*/  FADD.FTZ R49, R96, R49 ;  /* 0x0000003160317221 */ /* 0x000fe20000010000 */
[----:B------:R-:W-:Y:S02]  /*1190*/  SHF.L.U32 R36, R36, 0x10, RZ ;  /* 0x0000001024247819 */ /* 0x000fe400000006ff */
[----:B------:R-:W-:Y:S02]  /*11a0*/  SHF.L.U32 R37, R37, 0x10, RZ ;  /* 0x0000001025257819 */ /* 0x000fe400000006ff */
[----:B------:R-:W-:-:S02]  /*11b0*/  SHF.L.U32 R38, R38, 0x10, RZ ;  /* 0x0000001026267819 */ /* 0x000fc400000006ff */
        /* <DEDUP_REMOVED lines=18> */
.L_x_5232:
[C---:B0----5:R-:W-:Y:S01]  /*12e0*/  PRMT R56, R48.reuse, 0x7632, R56 ;  /* 0x0000763230387816 */ /* 0x061fe20000000038 */
[----:B------:R-:W-:Y:S01]  /*12f0*/  IMAD.U32 R96, R51, 0x10000, RZ ;  /* 0x0001000033607824 */ /* 0x000fe200078e00ff */
[----:B-1----:R-:W-:Y:S02]  /*1300*/  SHF.L.U32 R36, R48, 0x10, RZ ;  /* 0x0000001030247819 */ /* 0x002fe400000006ff */
[C---:B------:R-:W-:Y:S02]  /*1310*/  PRMT R57, R49.reuse, 0x7632, R57 ;  /* 0x0000763231397816 */ /* 0x040fe40000000039 */
[----:B------:R-:W-:Y:S02]  /*1320*/  SHF.L.U32 R38, R49, 0x10, RZ ;  /* 0x0000001031267819 */ /* 0x000fe400000006ff */
[----:B------:R-:W-:Y:S02]  /*1330*/  SHF.L.U32 R48, R50, 0x10, RZ ;  /* 0x0000001032307819 */ /* 0x000fe400000006ff */
[----:B------:R-:W-:-:S02]  /*1340*/  SHF.L.U32 R37, R68, 0x10, RZ ;  /* 0x0000001044257819 */ /* 0x000fc400000006ff */
[----:B------:R-:W-:Y:S02]  /*1350*/  SHF.L.U32 R39, R69, 0x10, RZ ;  /* 0x0000001045277819 */ /* 0x000fe400000006ff */
        /* <DEDUP_REMOVED lines=17> */
[----:B------:R-:W-:-:S02]  /*1470*/  SHF.L.U32 R62, R59, 0x10, RZ ;  /* 0x000000103b3e7819 */ /* 0x000fc400000006ff */
[----:B------:R-:W-:Y:S01]  /*1480*/  SHF.L.U32 R49, R49, 0x10, RZ ;  /* 0x0000001031317819 */ /* 0x000fe200000006ff */
[----:B------:R-:W-:Y:S01]  /*1490*/  FADD.FTZ R39, R58, R39 ;  /* 0x000000273a277221 */ /* 0x000fe20000010000 */
[----:B------:R-:W-:Y:S01]  /*14a0*/  SHF.L.U32 R51, R50, 0x10, RZ ;  /* 0x0000001032337819 */ /* 0x000fe200000006ff */
[----:B------:R-:W-:Y:S02]  /*14b0*/  FADD.FTZ R50, R97, R96 ;  /* 0x0000006061327221 */ /* 0x000fe40000010000 */
[----:B------:R-:W-:Y:S02]  /*14c0*/  FADD.FTZ R49, R62, R49 ;  /* 0x000000313e317221 */ /* 0x000fe40000010000 */
[----:B------:R-:W-:Y:S01]  /*14d0*/  FADD.FTZ R51, R98, R51 ;  /* 0x0000003362337221 */ /* 0x000fe20000010000 */
[----:B------:R-:W-:Y:S06]  /*14e0*/  BRA `(.L_x_5233) ;  /* 0x0000000000887947 */ /* 0x000fec0003800000 */
.L_x_5231:
[----:B------:R-:W-:Y:S05]  /*14f0*/  @!P1 BRA `(.L_x_5234) ;  /* 0x0000000000549947 */ /* 0x000fea0003800000 */
[C---:B-1---5:R-:W-:Y:S02]  /*1500*/  PRMT R36, R48.reuse, 0x7632, R36 ;  /* 0x0000763230247816 */ /* 0x062fe40000000024 */
[----:B------:R-:W-:Y:S02]  /*1510*/  SHF.L.U32 R37, R48, 0x10, RZ ;  /* 0x0000001030257819 */ /* 0x000fe400000006ff */
[----:B------:R-:W-:Y:S02]  /*1520*/  PRMT R38, R49, 0x7632, R38 ;  /* 0x0000763231267816 */ /* 0x000fe40000000026 */
[----:B------:R-:W-:Y:S02]  /*1530*/  PRMT R39, R50, 0x7632, R39 ;  /* 0x0000763232277816 */ /* 0x000fe40000000027 */
[----:B------:R-:W-:Y:S02]  /*1540*/  PRMT R48, R51, 0x7632, R48 ;  /* 0x0000763233307816 */ /* 0x000fe40000000030 */
[----:B------:R-:W-:Y:S01]  /*1550*/  SHF.L.U32 R49, R49, 0x10, RZ ;  /* 0x0000001031317819 */ /* 0x000fe200000006ff */
[----:B------:R-:W-:Y:S01]  /*1560*/  IMAD.U32 R62, R39, 0x10000, RZ ;  /* 0x00010000273e7824 */ /* 0x000fe200078e00ff */
[----:B------:R-:W-:-:S02]  /*1570*/  SHF.L.U32 R51, R51, 0x10, RZ ;  /* 0x0000001033337819 */ /* 0x000fc400000006ff */
[----:B0-----:R-:W-:Y:S02]  /*1580*/  SHF.L.U32 R57, R50, 0x10, RZ ;  /* 0x0000001032397819 */ /* 0x001fe400000006ff */
        /* <DEDUP_REMOVED lines=12> */
.L_x_5234:
[----:B0----5:R-:W-:Y:S02]  /*1650*/  PRMT R56, R50, 0x7632, R56 ;  /* 0x0000763232387816 */ /* 0x021fe40000000038 */
[C---:B-1----:R-:W-:Y:S02]  /*1660*/  PRMT R37, R48.reuse, 0x7632, R37 ;  /* 0x0000763230257816 */ /* 0x042fe40000000025 */
[----:B------:R-:W-:Y:S02]  /*1670*/  PRMT R39, R49, 0x7632, R39 ;  /* 0x0000763231277816 */ /* 0x000fe40000000027 */
[----:B------:R-:W-:Y:S02]  /*1680*/  PRMT R57, R51, 0x7632, R57 ;  /* 0x0000763233397816 */ /* 0x000fe40000000039 */
[----:B------:R-:W-:Y:S02]  /*1690*/  SHF.L.U32 R36, R48, 0x10, RZ ;  /* 0x0000001030247819 */ /* 0x000fe400000006ff */
[----:B------:R-:W-:-:S02]  /*16a0*/  SHF.L.U32 R48, R50, 0x10, RZ ;  /* 0x0000001032307819 */ /* 0x000fc400000006ff */
[----:B------:R-:W-:Y:S01]  /*16b0*/  SHF.L.U32 R38, R49, 0x10, RZ ;  /* 0x0000001031267819 */ /* 0x000fe200000006ff */
[----:B------:R-:W-:Y:S01]  /*16c0*/  IMAD.U32 R49, R56, 0x10000, RZ ;  /* 0x0001000038317824 */ /* 0x000fe200078e00ff */
[----:B------:R-:W-:Y:S02]  /*16d0*/  SHF.L.U32 R50, R51, 0x10, RZ ;  /* 0x0000001033327819 */ /* 0x000fe400000006ff */
[----:B------:R-:W-:Y:S02]  /*16e0*/  SHF.L.U32 R37, R37, 0x10, RZ ;  /* 0x0000001025257819 */ /* 0x000fe400000006ff */
[----:B------:R-:W-:Y:S02]  /*16f0*/  SHF.L.U32 R39, R39, 0x10, RZ ;  /* 0x0000001027277819 */ /* 0x000fe400000006ff */
[----:B------:R-:W-:-:S07]  /*1700*/  SHF.L.U32 R51, R57, 0x10, RZ ;  /* 0x0000001039337819 */ /* 0x000fce00000006ff */
.L_x_5233:
[----:B------:R-:W0:Y:S02]  /*1710*/  LDC.64 R56, c[0x0][0x3a8] ;  /* 0x0000ea00ff387b82 */ /* 0x000e240000000a00 */
[C---:B0-----:R-:W-:Y:S01]  /*1720*/  IMAD.WIDE.U32 R56, R0.reuse, 0x20, R56 ;  /* 0x0000002000387825 */ /* 0x041fe200078e0038 */
[----:B------:R-:W-:-:S04]  /*1730*/  IADD3 R0, PT, PT, R0, 0x20, RZ ;  /* 0x0000002000007810 */ /* 0x000fc80007ffe0ff */
[----:B------:R1:W-:Y:S04]  /*1740*/  STG.E.128 desc[UR6][R56.64], R36 ;  /* 0x0000002438007986 */ /* 0x0003e8000c101d06 */
[----:B------:R1:W-:Y:S02]  /*1750*/  STG.E.128 desc[UR6][R56.64+0x10], R48 ;  /* 0x0000103038007986 */ /* 0x0003e4000c101d06 */
.L_x_5230:
[----:B------:R-:W-:Y:S05]  /*1760*/  BSYNC.RECONVERGENT B0 ;  /* 0x0000000000007941 */ /* 0x000fea0003800200 */
.L_x_5229:
        /* <DEDUP_REMOVED lines=19> */
[----:B--2--5:R-:W-:Y:S01]  /*18a0*/  PRMT R40, R52, 0x7632, R40 ;  /* 0x0000763234287816 */ /* 0x024fe20000000028 */
[----:B------:R-:W-:Y:S01]  /*18b0*/  IMAD.U32 R62, R55, 0x10000, RZ ;  /* 0x00010000373e7824 */ /* 0x000fe200078e00ff */
[----:B01----:R-:W-:Y:S02]  /*18c0*/  PRMT R56, R54, 0x7632, R56 ;  /* 0x0000763236387816 */ /* 0x003fe40000000038 */
[----:B------:R-:W-:Y:S02]  /*18d0*/  SHF.L.U32 R52, R52, 0x10, RZ ;  /* 0x0000001034347819 */ /* 0x000fe400000006ff */
[----:B------:R-:W-:Y:S02]  /*18e0*/  SHF.L.U32 R54, R54, 0x10, RZ ;  /* 0x0000001036367819 */ /* 0x000fe400000006ff */
[----:B------:R-:W-:Y:S02]  /*18f0*/  SHF.L.U32 R43, R68, 0x10, RZ ;  /* 0x00000010442b7819 */ /* 0x000fe400000006ff */
[----:B------:R-:W-:-:S02]  /*1900*/  SHF.L.U32 R57, R70, 0x10, RZ ;  /* 0x0000001046397819 */ /* 0x000fc400000006ff */
[----:B------:R-:W-:Y:S01]  /*1910*/  PRMT R42, R53, 0x7632, R42 ;  /* 0x00007632352a7816 */ /* 0x000fe2000000002a */
[--C-:B------:R-:W-:Y:S01]  /*1920*/  FADD.FTZ R43, R43, R52.reuse ;  /* 0x000000342b2b7221 */ /* 0x100fe20000010000 */
[----:B------:R-:W-:Y:S01]  /*1930*/  PRMT R52, R69, 0x7632, R52 ;  /* 0x0000763245347816 */ /* 0x000fe20000000034 */
[--C-:B------:R-:W-:Y:S01]  /*1940*/  FADD.FTZ R57, R57, R54.reuse ;  /* 0x0000003639397221 */ /* 0x100fe20000010000 */
[----:B------:R-:W-:Y:S02]  /*1950*/  PRMT R54, R70, 0x7632, R54 ;  /* 0x0000763246367816 */ /* 0x000fe40000000036 */
[----:B------:R-:W-:Y:S02]  /*1960*/  PRMT R58, R55, 0x7632, R58 ;  /* 0x00007632373a7816 */ /* 0x000fe4000000003a */
        /* <DEDUP_REMOVED lines=28> */
.L_x_5238:
[C---:B01---5:R-:W-:Y:S02]  /*1b30*/  PRMT R56, R52.reuse, 0x7632, R56 ;  /* 0x0000763234387816 */ /* 0x063fe40000000038 */
[----:B--2---:R-:W-:Y:S02]  /*1b40*/  SHF.L.U32 R40, R52, 0x10, RZ ;  /* 0x0000001034287819 */ /* 0x004fe400000006ff */
[C---:B------:R-:W-:Y:S01]  /*1b50*/  PRMT R57, R53.reuse, 0x7632, R57 ;  /* 0x0000763235397816 */ /* 0x040fe20000000039 */
[----:B------:R-:W-:Y:S01]  /*1b60*/  IMAD.U32 R56, R56, 0x10000, RZ ;  /* 0x0001000038387824 */ /* 0x000fe200078e00ff */
        /* <DEDUP_REMOVED lines=11> */
[----:B------:R-:W-:-:S02]  /*1c20*/  PRMT R43, R69, 0x7632, R43 ;  /* 0x00007632452b7816 */ /* 0x000fc4000000002b */
[----:B------:R-:W-:Y:S02]  /*1c30*/  PRMT R53, R70, 0x7632, R53 ;  /* 0x0000763246357816 */ /* 0x000fe40000000035 */
[----:B------:R-:W-:Y:S02]  /*1c40*/  PRMT R54, R71, 0x7632, R54 ;  /* 0x0000763247367816 */ /* 0x000fe40000000036 */
[----:B------:R-:W-:Y:S02]  /*1c50*/  SHF.L.U32 R96, R55, 0x10, RZ ;  /* 0x0000001037607819 */ /* 0x000fe400000006ff */
[----:B------:R-:W-:Y:S02]  /*1c60*/  SHF.L.U32 R97, R71, 0x10, RZ ;  /* 0x0000001047617819 */ /* 0x000fe400000006ff */
[----:B------:R-:W-:Y:S02]  /*1c70*/  SHF.L.U32 R41, R41, 0x10, RZ ;  /* 0x0000001029297819 */ /* 0x000fe400000006ff */
        /* <DEDUP_REMOVED lines=9> */
[----:B------:R-:W-:-:S03]  /*1d10*/  FADD.FTZ R53, R62, R53 ;  /* 0x000000353e357221 */ /* 0x000fc60000010000 */
[----:B------:R-:W-:Y:S01]  /*1d20*/  FADD.FTZ R55, R98, R55 ;  /* 0x0000003762377221 */ /* 0x000fe20000010000 */
[----:B------:R-:W-:Y:S06]  /*1d30*/  BRA `(.L_x_5239) ;  /* 0x0000000000887947 */ /* 0x000fec0003800000 */
.L_x_5237:
[----:B------:R-:W-:Y:S05]  /*1d40*/  @!P1 BRA `(.L_x_5240) ;  /* 0x0000000000549947 */ /* 0x000fea0003800000 */
[C---:B--2--5:R-:W-:Y:S02]  /*1d50*/  PRMT R40, R52.reuse, 0x7632, R40 ;  /* 0x0000763234287816 */ /* 0x064fe40000000028 */
[----:B------:R-:W-:Y:S02]  /*1d60*/  SHF.L.U32 R41, R52, 0x10, RZ ;  /* 0x0000001034297819 */ /* 0x000fe400000006ff */
[C---:B------:R-:W-:Y:S01]  /*1d70*/  PRMT R42, R53.reuse, 0x7632, R42 ;  /* 0x00007632352a7816 */ /* 0x040fe2000000002a */
[----:B------:R-:W-:Y:S01]  /*1d80*/  IMAD.U32 R53, R53, 0x10000, RZ ;  /* 0x0001000035357824 */ /* 0x000fe200078e00ff */
[----:B------:R-:W-:Y:S02]  /*1d90*/  PRMT R43, R54, 0x7632, R43 ;  /* 0x00007632362b7816 */ /* 0x000fe4000000002b */
[C---:B------:R-:W-:Y:S02]  /*1da0*/  PRMT R52, R55.reuse, 0x7632, R52 ;  /* 0x0000763237347816 */ /* 0x040fe40000000034 */
[----:B------:R-:W-:-:S02]  /*1db0*/  SHF.L.U32 R55, R55, 0x10, RZ ;  /* 0x0000001037377819 */ /* 0x000fc400000006ff */
[----:B01----:R-:W-:Y:S02]  /*1dc0*/  SHF.L.U32 R57, R54, 0x10, RZ ;  /* 0x0000001036397819 */ /* 0x003fe400000006ff */
        /* <DEDUP_REMOVED lines=13> */
.L_x_5240:
[----:B--2--5:R-:W-:Y:S02]  /*1ea0*/  PRMT R41, R52, 0x7632, R41 ;  /* 0x0000763234297816 */ /* 0x024fe40000000029 */
[----:B------:R-:W-:Y:S02]  /*1eb0*/  PRMT R43, R53, 0x7632, R43 ;  /* 0x00007632352b7816 */ /* 0x000fe4000000002b */
[----:B01----:R-:W-:Y:S02]  /*1ec0*/  PRMT R56, R54, 0x7632, R56 ;  /* 0x0000763236387816 */ /* 0x003fe40000000038 */
[----:B------:R-:W-:Y:S02]  /*1ed0*/  PRMT R57, R55, 0x7632, R57 ;  /* 0x0000763237397816 */ /* 0x000fe40000000039 */
[----:B------:R-:W-:Y:S01]  /*1ee0*/  SHF.L.U32 R40, R52, 0x10, RZ ;  /* 0x0000001034287819 */ /* 0x000fe200000006ff */
[----:B------:R-:W-:Y:S01]  /*1ef0*/  IMAD.U32 R52, R54, 0x10000, RZ ;  /* 0x0001000036347824 */ /* 0x000fe200078e00ff */
[----:B------:R-:W-:-:S02]  /*1f00*/  SHF.L.U32 R42, R53, 0x10, RZ ;  /* 0x00000010352a7819 */ /* 0x000fc400000006ff */
[----:B------:R-:W-:Y:S02]  /*1f10*/  SHF.L.U32 R54, R55, 0x10, RZ ;  /* 0x0000001037367819 */ /* 0x000fe400000006ff */
[----:B------:R-:W-:Y:S02]  /*1f20*/  SHF.L.U32 R41, R41, 0x10, RZ ;  /* 0x0000001029297819 */ /* 0x000fe400000006ff */
[----:B------:R-:W-:Y:S02]  /*1f30*/  SHF.L.U32 R43, R43, 0x10, RZ ;  /* 0x000000102b2b7819 */ /* 0x000fe400000006ff */
[----:B------:R-:W-:Y:S02]  /*1f40*/  SHF.L.U32 R53, R56, 0x10, RZ ;  /* 0x0000001038357819 */ /* 0x000fe400000006ff */
[----:B------:R-:W-:-:S07]  /*1f50*/  SHF.L.U32 R55, R57, 0x10, RZ ;  /* 0x0000001039377819 */ /* 0x000fce00000006ff */
.L_x_5239:
[----:B------:R-:W0:Y:S02]  /*1f60*/  LDC.64 R56, c[0x0][0x3a8] ;  /* 0x0000ea00ff387b82 */ /* 0x000e240000000a00 */
[----:B0-----:R-:W-:-:S05]  /*1f70*/  IMAD.WIDE.U32 R56, R0, 0x20, R56 ;  /* 0x0000002000387825 */ /* 0x001fca00078e0038 */
[----:B------:R2:W-:Y:S04]  /*1f80*/  STG.E.128 desc[UR6][R56.64], R40 ;  /* 0x0000002838007986 */ /* 0x0005e8000c101d06 */
[----:B------:R2:W-:Y:S02]  /*1f90*/  STG.E.128 desc[UR6][R56.64+0x10], R52 ;  /* 0x0000103438007986 */ /* 0x0005e4000c101d06 */
.L_x_5236:
[----:B------:R-:W-:Y:S05]  /*1fa0*/  BSYNC.RECONVERGENT B0 ;  /* 0x0000000000007941 */ /* 0x000fea0003800200 */
.L_x_5235:
[----:B------:R-:W-:Y:S01]  /*1fb0*/  FADD.FTZ R0, RZ, R32 ;  /* 0x00000020ff007221 */ /* 0x000fe20000010000 */
[C---:B------:R-:W-:Y:S01]  /*1fc0*/  ISETP.GE.U32.AND P0, PT, R3.reuse, 0x20, PT ;  /* 0x000000200300780c */ /* 0x040fe20003f06070 */
[----:B012---:R-:W0:Y:S01]  /*1fd0*/  S2R R56, SR_TID.X ;  /* 0x0000000000387919 */ /* 0x007e220000002100 */
        /* <DEDUP_REMOVED lines=99> */
.L_x_5260:
        /* <DEDUP_REMOVED lines=16> */
[--C-:B0-----:R-:W-:Y:S01]  /*2710*/  FADD.FTZ R57, R32, -R96.reuse ;  /* 0x8000006020397221 */ /* 0x101fe20000010000 */
[--C-:B------:R-:W-:Y:S01]  /*2720*/  FADD.FTZ R97, R34, -R96.reuse ;  /* 0x8000006022617221 */ /* 0x100fe20000010000 */
[----:B------:R-:W-:Y:S01]  /*2730*/  SHF.L.U32 R59, R64, 0x10, RZ ;  /* 0x00000010403b7819 */ /* 0x000fe200000006ff */
[----:B------:R-:W-:Y:S01]  /*2740*/  IMAD.U32 R62, R5, 0x10000, RZ ;  /* 0x00010000053e7824 */ /* 0x000fe200078e00ff */
[----:B------:R-:W-:Y:S01]  /*2750*/  SHF.L.U32 R63, R4, 0x10, RZ ;  /* 0x00000010043f7819 */ /* 0x000fe200000006ff */
[--C-:B------:R-:W-:Y:S01]  /*2760*/  FADD.FTZ R99, R44, -R96.reuse ;  /* 0x800000602c637221 */ /* 0x100fe20000010000 */
[----:B------:R-:W-:Y:S01]  /*2770*/  SHF.L.U32 R58, R65, 0x10, RZ ;  /* 0x00000010413a7819 */ /* 0x000fe200000006ff */
[C---:B------:R-:W-:Y:S01]  /*2780*/  FMUL.FTZ R56, R0.reuse, R57 ;  /* 0x0000003900387220 */ /* 0x040fe20000410000 */
[C---:B------:R-:W-:Y:S01]  /*2790*/  FMUL.FTZ R97, R0.reuse, R97 ;  /* 0x0000006100617220 */ /* 0x040fe20000410000 */
[----:B------:R-:W-:Y:S01]  /*27a0*/  FMUL.FTZ R57, R0, R99 ;  /* 0x0000006300397220 */ /* 0x000fe20000410000 */
[----:B------:R-:W-:Y:S01]  /*27b0*/  FADD.FTZ R101, R46, -R96 ;  /* 0x800000602e657221 */ /* 0x000fe20000010000 */
[----:B------:R-:W-:Y:S01]  /*27c0*/  FFMA.FTZ R56, R56, R59, R63 ;  /* 0x0000003b38387223 */ /* 0x000fe2000001003f */
[----:B------:R-:W-:Y:S01]  /*27d0*/  FFMA.FTZ R99, R97, R58, R62 ;  /* 0x0000003a61637223 */ /* 0x000fe2000001003e */
[----:B------:R-:W-:Y:S01]  /*27e0*/  SHF.L.U32 R98, R66, 0x10, RZ ;  /* 0x0000001042627819 */ /* 0x000fe200000006ff */
[----:B------:R-:W0:Y:S01]  /*27f0*/  LDC.64 R62, c[0x0][0x428] ;  /* 0x00010a00ff3e7b82 */ /* 0x000e220000000a00 */
[----:B------:R-:W-:Y:S01]  /*2800*/  SHF.L.U32 R100, R6, 0x10, RZ ;  /* 0x0000001006647819 */ /* 0x000fe200000006ff */
[----:B------:R-:W-:Y:S01]  /*2810*/  FMUL.FTZ R102, R0, R101 ;  /* 0x0000006500667220 */ /* 0x000fe20000410000 */
[----:B------:R-:W-:Y:S01]  /*2820*/  SHF.L.U32 R103, R67, 0x10, RZ ;  /* 0x0000001043677819 */ /* 0x000fe200000006ff */
[----:B------:R-:W-:Y:S01]  /*2830*/  FADD.FTZ R97, R45, -R96 ;  /* 0x800000602d617221 */ /* 0x000fe20000010000 */
[----:B------:R-:W-:Y:S01]  /*2840*/  SHF.L.U32 R105, R7, 0x10, RZ ;  /* 0x0000001007697819 */ /* 0x000fe200000006ff */
[----:B------:R-:W-:Y:S01]  /*2850*/  FFMA.FTZ R101, R57, R98, R100 ;  /* 0x0000006239657223 */ /* 0x000fe20000010064 */
[--C-:B------:R-:W-:Y:S01]  /*2860*/  FADD.FTZ R57, R33, -R96.reuse ;  /* 0x8000006021397221 */ /* 0x100fe20000010000 */
[--C-:B------:R-:W-:Y:S01]  /*2870*/  FADD.FTZ R59, R35, -R96.reuse ;  /* 0x80000060233b7221 */ /* 0x100fe20000010000 */
[----:B------:R-:W-:Y:S01]  /*2880*/  SHF.L.U32 R106, R90, 0x10, RZ ;  /* 0x000000105a6a7819 */ /* 0x000fe200000006ff */
[----:B------:R-:W-:Y:S01]  /*2890*/  FFMA.FTZ R103, R102, R103, R105 ;  /* 0x0000006766677223 */ /* 0x000fe20000010069 */
[----:B------:R-:W-:Y:S01]  /*28a0*/  FADD.FTZ R105, R47, -R96 ;  /* 0x800000602f697221 */ /* 0x000fe20000010000 */
[----:B------:R-:W-:Y:S01]  /*28b0*/  SHF.L.U32 R58, R95, 0x10, RZ ;  /* 0x000000105f3a7819 */ /* 0x000fe200000006ff */
[----:B------:R-:W-:Y:S01]  /*28c0*/  IMAD.U32 R104, R91, 0x10000, RZ ;  /* 0x000100005b687824 */ /* 0x000fe200078e00ff */
[----:B------:R-:W-:Y:S01]  /*28d0*/  SHF.L.U32 R98, R94, 0x10, RZ ;  /* 0x000000105e627819 */ /* 0x000fe200000006ff */
[C---:B------:R-:W-:Y:S01]  /*28e0*/  FMUL.FTZ R97, R0.reuse, R97 ;  /* 0x0000006100617220 */ /* 0x040fe20000410000 */
[----:B------:R-:W-:Y:S01]  /*28f0*/  SHF.L.U32 R100, R93, 0x10, RZ ;  /* 0x000000105d647819 */ /* 0x000fe200000006ff */
[----:B------:R-:W-:Y:S01]  /*2900*/  FMUL.FTZ R105, R0, R105 ;  /* 0x0000006900697220 */ /* 0x000fe20000410000 */
[----:B------:R-:W-:Y:S01]  /*2910*/  SHF.L.U32 R102, R92, 0x10, RZ ;  /* 0x000000105c667819 */ /* 0x000fe200000006ff */
[C---:B------:R-:W-:Y:S01]  /*2920*/  FMUL.FTZ R59, R0.reuse, R59 ;  /* 0x0000003b003b7220 */ /* 0x040fe20000410000 */
[----:B------:R-:W-:Y:S01]  /*2930*/  SHF.L.U32 R108, R89, 0x10, RZ ;  /* 0x00000010596c7819 */ /* 0x000fe200000006ff */
[----:B------:R-:W-:Y:S01]  /*2940*/  FMUL.FTZ R57, R0, R57 ;  /* 0x0000003900397220 */ /* 0x000fe20000410000 */
[----:B------:R-:W-:Y:S01]  /*2950*/  SHF.L.U32 R110, R88, 0x10, RZ ;  /* 0x00000010586e7819 */ /* 0x000fe200000006ff */
[----:B------:R-:W-:Y:S01]  /*2960*/  FFMA.FTZ R104, R97, R104, R106 ;  /* 0x0000006861687223 */ /* 0x000fe2000001006a */
[----:B------:R-:W-:Y:S01]  /*2970*/  FFMA.FTZ R100, R59, R100, R102 ;  /* 0x000000643b647223 */ /* 0x000fe20000010066 */
[----:B------:R-:W-:Y:S01]  /*2980*/  FFMA.FTZ R97, R57, R58, R98 ;  /* 0x0000003a39617223 */ /* 0x000fe20000010062 */
[----:B0-----:R-:W-:-:S04]  /*2990*/  IMAD.WIDE.U32 R62, R61, 0x10, R62 ;  /* 0x000000103d3e7825 */ /* 0x001fc800078e003e */
[----:B------:R-:W-:Y:S01]  /*29a0*/  FFMA.FTZ R108, R105, R108, R110 ;  /* 0x0000006c696c7223 */ /* 0x000fe2000001006e */
[----:B------:R-:W-:Y:S02]  /*29b0*/  F2FP.BF16.F32.PACK_AB R58, R104, R101 ;  /* 0x00000065683a723e */ /* 0x000fe400000010ff */
[----:B------:R-:W-:Y:S02]  /*29c0*/  F2FP.BF16.F32.PACK_AB R57, R100, R99 ;  /* 0x000000636439723e */ /* 0x000fe400000010ff */
[----:B------:R-:W-:Y:S02]  /*29d0*/  F2FP.BF16.F32.PACK_AB R59, R108, R103 ;  /* 0x000000676c3b723e */ /* 0x000fe400000010ff */
[----:B------:R-:W-:Y:S02]  /*29e0*/  F2FP.BF16.F32.PACK_AB R56, R97, R56 ;  /* 0x000000386138723e */ /* 0x000fe400000010ff */
[----:B------:R-:W-:-:S03]  /*29f0*/  IADD3 R61, PT, PT, R61, 0x20, RZ ;  /* 0x000000203d3d7810 */ /* 0x000fc60007ffe0ff */
[----:B------:R1:W-:Y:S04]  /*2a00*/  STG.E.128 desc[UR6][R62.64], R56 ;  /* 0x000000383e007986 */ /* 0x0003e8000c101d06 */
.L_x_5243:
[----:B------:R-:W-:Y:S05]  /*2a10*/  BSYNC.RECONVERGENT B0 ;  /* 0x0000000000007941 */ /* 0x000fea0003800200 */
.L_x_5242:
[----:B------:R-:W-:Y:S04]  /*2a20*/  BSSY.RECONVERGENT B0, `(.L_x_5244) ;  /* 0x0000032000007945 */ /* 0x000fe80003800200 */
[----:B------:R-:W-:Y:S05]  /*2a30*/  @!P2 BRA `(.L_x_5245) ;  /* 0x0000000000c0a947 */ /* 0x000fea0003800000 */
[--C-:B01----:R-:W-:Y:S01]  /*2a40*/  FADD.FTZ R57, R36, -R96.reuse ;  /* 0x8000006024397221 */ /* 0x103fe20000010000 */
[--C-:B------:R-:W-:Y:S01]  /*2a50*/  FADD.FTZ R97, R38, -R96.reuse ;  /* 0x8000006026617221 */ /* 0x100fe20000010000 */
[----:B------:R-:W-:Y:S01]  /*2a60*/  SHF.L.U32 R59, R8, 0x10, RZ ;  /* 0x00000010083b7819 */ /* 0x000fe200000006ff */
[--C-:B------:R-:W-:Y:S01]  /*2a70*/  FADD.FTZ R99, R48, -R96.reuse ;  /* 0x8000006030637221 */ /* 0x100fe20000010000 */
[----:B------:R-:W-:Y:S01]  /*2a80*/  SHF.L.U32 R63, R12, 0x10, RZ ;  /* 0x000000100c3f7819 */ /* 0x000fe200000006ff */
[C---:B------:R-:W-:Y:S01]  /*2a90*/  FMUL.FTZ R56, R0.reuse, R57 ;  /* 0x0000003900387220 */ /* 0x040fe20000410000 */
[----:B------:R-:W-:Y:S01]  /*2aa0*/  SHF.L.U32 R58, R9, 0x10, RZ ;  /* 0x00000010093a7819 */ /* 0x000fe200000006ff */
[C---:B------:R-:W-:Y:S01]  /*2ab0*/  FMUL.FTZ R97, R0.reuse, R97 ;  /* 0x0000006100617220 */ /* 0x040fe20000410000 */
[----:B------:R-:W-:Y:S01]  /*2ac0*/  SHF.L.U32 R62, R13, 0x10, RZ ;  /* 0x000000100d3e7819 */ /* 0x000fe200000006ff */
[----:B------:R-:W-:Y:S01]  /*2ad0*/  FMUL.FTZ R57, R0, R99 ;  /* 0x0000006300397220 */ /* 0x000fe20000410000 */
[----:B------:R-:W-:Y:S01]  /*2ae0*/  FFMA.FTZ R56, R56, R59, R63 ;  /* 0x0000003b38387223 */ /* 0x000fe2000001003f */
[----:B------:R-:W-:Y:S01]  /*2af0*/  FADD.FTZ R101, R50, -R96 ;  /* 0x8000006032657221 */ /* 0x000fe20000010000 */
[----:B------:R-:W-:Y:S01]  /*2b00*/  SHF.L.U32 R100, R14, 0x10, RZ ;  /* 0x000000100e647819 */ /* 0x000fe200000006ff */
[----:B------:R-:W-:Y:S01]  /*2b10*/  FFMA.FTZ R99, R97, R58, R62 ;  /* 0x0000003a61637223 */ /* 0x000fe2000001003e */
[----:B------:R-:W-:Y:S01]  /*2b20*/  SHF.L.U32 R103, R11, 0x10, RZ ;  /* 0x000000100b677819 */ /* 0x000fe200000006ff */
[----:B------:R-:W0:Y:S01]  /*2b30*/  LDC.64 R62, c[0x0][0x428] ;  /* 0x00010a00ff3e7b82 */ /* 0x000e220000000a00 */
[----:B------:R-:W-:Y:S01]  /*2b40*/  SHF.L.U32 R105, R15, 0x10, RZ ;  /* 0x000000100f697819 */ /* 0x000fe200000006ff */
[----:B------:R-:W-:-:S02]  /*2b50*/  IMAD.U32 R98, R10, 0x10000, RZ ;  /* 0x000100000a627824 */ /* 0x000fc400078e00ff */
[----:B------:R-:W-:Y:S01]  /*2b60*/  FMUL.FTZ R102, R0, R101 ;  /* 0x0000006500667220 */ /* 0x000fe20000410000 */
[--C-:B------:R-:W-:Y:S01]  /*2b70*/  FADD.FTZ R97, R49, -R96.reuse ;  /* 0x8000006031617221 */ /* 0x100fe20000010000 */
[----:B------:R-:W-:Y:S01]  /*2b80*/  FADD.FTZ R59, R39, -R96 ;  /* 0x80000060273b7221 */ /* 0x000fe20000010000 */
[----:B------:R-:W-:Y:S01]  /*2b90*/  FFMA.FTZ R101, R57, R98, R100 ;  /* 0x0000006239657223 */ /* 0x000fe20000010064 */
[----:B------:R-:W-:Y:S01]  /*2ba0*/  FFMA.FTZ R103, R102, R103, R105 ;  /* 0x0000006766677223 */ /* 0x000fe20000010069 */
[--C-:B------:R-:W-:Y:S01]  /*2bb0*/  FADD.FTZ R57, R37, -R96.reuse ;  /* 0x8000006025397221 */ /* 0x100fe20000010000 */
[----:B------:R-:W-:Y:S01]  /*2bc0*/  FADD.FTZ R105, R51, -R96 ;  /* 0x8000006033697221 */ /* 0x000fe20000010000 */
        /* <DEDUP_REMOVED lines=14> */
[----:B------:R-:W-:Y:S01]  /*2cb0*/  FFMA.FTZ R97, R57, R58, R98 ;  /* 0x0000003a39617223 */ /* 0x000fe20000010062 */
[----:B0-----:R-:W-:Y:S01]  /*2cc0*/  IMAD.WIDE.U32 R62, R61, 0x10, R62 ;  /* 0x000000103d3e7825 */ /* 0x001fe200078e003e */
[----:B------:R-:W-:-:S03]  /*2cd0*/  F2FP.BF16.F32.PACK_AB R58, R104, R101 ;  /* 0x00000065683a723e */ /* 0x000fc600000010ff */
[----:B------:R-:W-:Y:S01]  /*2ce0*/  FFMA.FTZ R108, R105, R108, R110 ;  /* 0x0000006c696c7223 */ /* 0x000fe2000001006e */
[----:B------:R-:W-:Y:S02]  /*2cf0*/  F2FP.BF16.F32.PACK_AB R57, R100, R99 ;  /* 0x000000636439723e */ /* 0x000fe400000010ff */
[----:B------:R-:W-:Y:S02]  /*2d00*/  F2FP.BF16.F32.PACK_AB R56, R97, R56 ;  /* 0x000000386138723e */ /* 0x000fe400000010ff */
[----:B------:R-:W-:Y:S02]  /*2d10*/  F2FP.BF16.F32.PACK_AB R59, R108, R103 ;  /* 0x000000676c3b723e */ /* 0x000fe400000010ff */
[----:B------:R-:W-:-:S03]  /*2d20*/  IADD3 R61, PT, PT, R61, 0x20, RZ ;  /* 0x000000203d3d7810 */ /* 0x000fc60007ffe0ff */
[----:B------:R2:W-:Y:S04]  /*2d30*/  STG.E.128 desc[UR6][R62.64], R56 ;  /* 0x000000383e007986 */ /* 0x0005e8000c101d06 */
.L_x_5245:
[----:B------:R-:W-:Y:S05]  /*2d40*/  BSYNC.RECONVERGENT B0 ;  /* 0x0000000000007941 */ /* 0x000fea0003800200 */
.L_x_5244:
        /* <DEDUP_REMOVED lines=18> */
[----:B------:R-:W-:Y:S01]  /*2e70*/  FMUL.FTZ R101, R0, R101 ;  /* 0x0000006500657220 */ /* 0x000fe20000410000 */
[----:B------:R-:W-:Y:S01]  /*2e80*/  SHF.L.U32 R102, R18, 0x10, RZ ;  /* 0x0000001012667819 */ /* 0x000fe200000006ff */
        /* <DEDUP_REMOVED lines=10> */
[----:B------:R-:W-:-:S02]  /*2f30*/  SHF.L.U32 R0, R77, 0x10, RZ ;  /* 0x000000104d007819 */ /* 0x000fc400000006ff */
[----:B------:R-:W-:Y:S02]  /*2f40*/  SHF.L.U32 R100, R75, 0x10, RZ ;  /* 0x000000104b647819 */ /* 0x000fe400000006ff */
[----:B------:R-:W-:Y:S01]  /*2f50*/  SHF.L.U32 R104, R19, 0x10, RZ ;  /* 0x0000001013687819 */ /* 0x000fe200000006ff */
[----:B------:R-:W-:Y:S01]  /*2f60*/  FFMA.FTZ R99, R99, R0, R62 ;  /* 0x0000000063637223 */ /* 0x000fe2000001003e */
[----:B------:R-:W-:Y:S02]  /*2f70*/  SHF.L.U32 R106, R23, 0x10, RZ ;  /* 0x00000010176a7819 */ /* 0x000fe400000006ff */
[----:B------:R-:W-:Y:S02]  /*2f80*/  SHF.L.U32 R108, R73, 0x10, RZ ;  /* 0x00000010496c7819 */ /* 0x000fe400000006ff */
[----:B------:R-:W-:Y:S01]  /*2f90*/  SHF.L.U32 R110, R72, 0x10, RZ ;  /* 0x00000010486e7819 */ /* 0x000fe200000006ff */
[----:B------:R-:W-:Y:S01]  /*2fa0*/  FFMA.FTZ R104, R105, R104, R106 ;  /* 0x0000006869687223 */ /* 0x000fe2000001006a */
[----:B------:R-:W-:-:S02]  /*2fb0*/  SHF.L.U32 R102, R74, 0x10, RZ ;  /* 0x000000104a667819 */ /* 0x000fc400000006ff */
[----:B------:R-:W-:Y:S01]  /*2fc0*/  SHF.L.U32 R63, R78, 0x10, RZ ;  /* 0x000000104e3f7819 */ /* 0x000fe200000006ff */
[----:B------:R-:W-:Y:S02]  /*2fd0*/  FFMA.FTZ R107, R107, R108, R110 ;  /* 0x0000006c6b6b7223 */ /* 0x000fe4000001006e */
[----:B------:R-:W-:Y:S02]  /*2fe0*/  FFMA.FTZ R100, R103, R100, R102 ;  /* 0x0000006467647223 */ /* 0x000fe40000010066 */
[----:B------:R-:W-:Y:S01]  /*2ff0*/  FFMA.FTZ R97, R58, R59, R63 ;  /* 0x0000003b3a617223 */ /* 0x000fe2000001003f */
[----:B0-----:R-:W-:Y:S01]  /*3000*/  IMAD.WIDE.U32 R62, R61, 0x10, R56 ;  /* 0x000000103d3e7825 */ /* 0x001fe200078e0038 */
[----:B------:R-:W-:Y:S02]  /*3010*/  F2FP.BF16.F32.PACK_AB R59, R107, R104 ;  /* 0x000000686b3b723e */ /* 0x000fe400000010ff */
[----:B------:R-:W-:Y:S02]  /*3020*/  F2FP.BF16.F32.PACK_AB R58, R100, R101 ;  /* 0x00000065643a723e */ /* 0x000fe400000010ff */
[----:B------:R-:W-:-:S02]  /*3030*/  F2FP.BF16.F32.PACK_AB R57, R99, R98 ;  /* 0x000000626339723e */ /* 0x000fc400000010ff */
[----:B------:R-:W-:-:S05]  /*3040*/  F2FP.BF16.F32.PACK_AB R56, R97, R96 ;  /* 0x000000606138723e */ /* 0x000fca00000010ff */
[----:B------:R3:W-:Y:S02]  /*3050*/  STG.E.128 desc[UR6][R62.64], R56 ;  /* 0x000000383e007986 */ /* 0x0007e4000c101d06 */
.L_x_5247:
[----:B------:R-:W-:Y:S05]  /*3060*/  BSYNC.RECONVERGENT B0 ;  /* 0x0000000000007941 */ /* 0x000fea0003800200 */
.L_x_5246:
[----:B0123--:R-:W0:Y:S02]  /*3070*/  LDC.64 R56, c[0x0][0x380] ;  /* 0x0000e000ff387b82 */ /* 0x00fe240000000a00 */
[----:B0-----:R-:W-:-:S04]  /*3080*/  LEA R60, R56, R60, 0x2 ;  /* 0x0000003c383c7211 */ /* 0x001fc800078e10ff */
[----:B------:R-:W-:-:S13]  /*3090*/  ISETP.GE.AND P1, PT, R60, R57, PT ;  /* 0x000000393c00720c */ /* 0x000fda0003f26270 */
[----:B------:R-:W-:Y:S05]  /*30a0*/  @!P1 BRA `(.L_x_5248) ;  /* 0xffffffd400609947 */ /* 0x000fea000383ffff */
[----:B------:R-:W-:Y:S05]  /*30b0*/  EXIT ;  /* 0x000000000000794d */ /* 0x000fea0003800000 */
.L_x_5241:
        /* <DEDUP_REMOVED lines=8> */
.L_x_5250:
[----:B------:R-:W-:Y:S05]  /*3140*/  BSYNC B0 ;  /* 0x0000000000007941 */ /* 0x000fea0003800000 */
.L_x_5249:
        /* <DEDUP_REMOVED lines=10> */
.L_x_5251:
[----:B------:R-:W-:Y:S01]  /*31f0*/  HFMA2 R100, -RZ, RZ, 0, 2.384185791015625e-07 ;  /* 0x00000004ff647431 */ /* 0x000fe200000001ff */
[----:B------:R-:W-:-:S05]  /*3200*/  MOV R59, R97 ;  /* 0x00000061003b7202 */ /* 0x000fca0000000f00 */
[----:B------:R-:W-:-:S05]  /*3210*/  FADD.FTZ R59, R56, R59 ;  /* 0x0000003b383b7221 */ /* 0x000fca0000010000 */
[----:B------:R-:W-:-:S07]  /*3220*/  MOV R99, R59 ;  /* 0x0000003b00637202 */ /* 0x000fce0000000f00 */
[----:B------:R-:W-:Y:S05]  /*3230*/  WARPSYNC.COLLECTIVE R98, `(.L_x_5252) ;  /* 0x0000000062087348 */ /* 0x000fea0003c00000 */
[----:B------:R0:W1:Y:S02]  /*3240*/  SHFL.BFLY P6, R97, R99, R100, R101 ;  /* 0x0c00006463617389 */ /* 0x00006400000c0065 */
[----:B01----:R-:W-:Y:S05]  /*3250*/  ENDCOLLECTIVE ;  /* 0x000000000000791b */ /* 0x003fea0003800000 */
.L_x_5252:
[----:B------:R-:W-:Y:S01]  /*3260*/  HFMA2 R100, -RZ, RZ, 0, 4.76837158203125e-07 ;  /* 0x00000008ff647431 */ /* 0x000fe200000001ff */
[----:B------:R-:W-:-:S05]  /*3270*/  MOV R0, R97 ;  /* 0x0000006100007202 */ /* 0x000fca0000000f00 */
[----:B------:R-:W-:-:S05]  /*3280*/  FADD.FTZ R58, R59, R0 ;  /* 0x000000003b3a7221 */ /* 0x000fca0000010000 */
[----:B------:R-:W-:-:S07]  /*3290*/  MOV R99, R58 ;  /* 0x0000003a00637202 */ /* 0x000fce0000000f00 */
[----:B------:R-:W-:Y:S05]  /*32a0*/  WARPSYNC.COLLECTIVE R98, `(.L_x_5253) ;  /* 0x0000000062087348 */ /* 0x000fea0003c00000 */
[----:B------:R0:W1:Y:S02]  /*32b0*/  SHFL.BFLY P6, R97, R99, R100, R101 ;  /* 0x0c00006463617389 */ /* 0x00006400000c0065 */
[----:B01----:R-:W-:Y:S05]  /*32c0*/  ENDCOLLECTIVE ;  /* 0x000000000000791b */ /* 0x003fea0003800000 */
.L_x_5253:
[----:B------:R-:W-:Y:S02]  /*32d0*/  HFMA2 R100, -RZ, RZ, 0, 9.5367431640625e-07 ;  /* 0x00000010ff647431 */ /* 0x000fe400000001ff */
[----:B------:R-:W-:-:S04]  /*32e0*/  IMAD.MOV.U32 R63, RZ, RZ, R97 ;  /* 0x000000ffff3f7224 */ /* 0x000fc800078e0061 */
[----:B------:R-:W-:-:S05]  /*32f0*/  FADD.FTZ R96, R58, R63 ;  /* 0x0000003f3a607221 */ /* 0x000fca0000010000 */
[----:B------:R-:W-:-:S07]  /*3300*/  MOV R99, R96 ;  /* 0x0000006000637202 */ /* 0x000fce0000000f00 */
[----:B------:R-:W-:Y:S05]  /*3310*/  WARPSYNC.COLLECTIVE R98, `(.L_x_5254) ;  /* 0x0000000062087348 */ /* 0x000fea0003c00000 */
[----:B------:R0:W1:Y:S02]  /*3320*/  SHFL.BFLY P6, R97, R99, R100, R101 ;  /* 0x0c00006463617389 */ /* 0x00006400000c0065 */
[----:B01----:R-:W-:Y:S05]  /*3330*/  ENDCOLLECTIVE ;  /* 0x000000000000791b */ /* 0x003fea0003800000 */
.L_x_5254:
        /* <DEDUP_REMOVED lines=57> */
.L_x_5255:
[----:B------:R-:W-:Y:S01]  /*36d0*/  HFMA2 R100, -RZ, RZ, 0, 1.1920928955078125e-07 ;  /* 0x00000002ff647431 */ /* 0x000fe200000001ff */
[----:B------:R-:W-:-:S05]  /*36e0*/  MOV R57, R97 ;  /* 0x0000006100397202 */ /* 0x000fca0000000f00 */
[----:B------:R-:W-:-:S05]  /*36f0*/  FADD.FTZ R57, R0, R57 ;  /* 0x0000003900397221 */ /* 0x000fca0000010000 */
[----:B------:R-:W-:-:S07]  /*3700*/  MOV R99, R57 ;  /* 0x0000003900637202 */ /* 0x000fce0000000f00 */
[----:B------:R-:W-:Y:S05]  /*3710*/  WARPSYNC.COLLECTIVE R98, `(.L_x_5256) ;  /* 0x0000000062087348 */ /* 0x000fea0003c00000 */
[----:B------:R0:W1:Y:S02]  /*3720*/  SHFL.BFLY P6, R97, R99, R100, R101 ;  /* 0x0c00006463617389 */ /* 0x00006400000c0065 */
[----:B01----:R-:W-:Y:S05]  /*3730*/  ENDCOLLECTIVE ;  /* 0x000000000000791b */ /* 0x003fea0003800000 */
.L_x_5256:
[----:B------:R-:W-:Y:S02]  /*3740*/  HFMA2 R100, -RZ, RZ, 0, 2.384185791015625e-07 ;  /* 0x00000004ff647431 */ /* 0x000fe400000001ff */
[----:B------:R-:W-:-:S04]  /*3750*/  IMAD.MOV.U32 R56, RZ, RZ, R97 ;  /* 0x000000ffff387224 */ /* 0x000fc800078e0061 */
[----:B------:R-:W-:-:S05]  /*3760*/  FADD.FTZ R56, R57, R56 ;  /* 0x0000003839387221 */ /* 0x000fca0000010000 */
[----:B------:R-:W-:-:S07]  /*3770*/  MOV R99, R56 ;  /* 0x0000003800637202 */ /* 0x000fce0000000f00 */
[----:B------:R-:W-:Y:S05]  /*3780*/  WARPSYNC.COLLECTIVE R98, `(.L_x_5257) ;  /* 0x0000000062087348 */ /* 0x000fea0003c00000 */
[----:B------:R0:W1:Y:S02]  /*3790*/  SHFL.BFLY P6, R97, R99, R100, R101 ;  /* 0x0c00006463617389 */ /* 0x00006400000c0065 */
[----:B01----:R-:W-:Y:S05]  /*37a0*/  ENDCOLLECTIVE ;  /* 0x000000000000791b */ /* 0x003fea0003800000 */
.L_x_5257:
[----:B------:R-:W-:Y:S01]  /*37b0*/  HFMA2 R100, -RZ, RZ, 0, 4.76837158203125e-07 ;  /* 0x00000008ff647431 */ /* 0x000fe200000001ff */
[----:B------:R-:W-:-:S05]  /*37c0*/  MOV R59, R97 ;  /* 0x00000061003b7202 */ /* 0x000fca0000000f00 */
[----:B------:R-:W-:-:S05]  /*37d0*/  FADD.FTZ R59, R56, R59 ;  /* 0x0000003b383b7221 */ /* 0x000fca0000010000 */
[----:B------:R-:W-:-:S07]  /*37e0*/  MOV R99, R59 ;  /* 0x0000003b00637202 */ /* 0x000fce0000000f00 */
[----:B------:R-:W-:Y:S05]  /*37f0*/  WARPSYNC.COLLECTIVE R98, `(.L_x_5258) ;  /* 0x0000000062087348 */ /* 0x000fea0003c00000 */
[----:B------:R0:W1:Y:S02]  /*3800*/  SHFL.BFLY P6, R97, R99, R100, R101 ;  /* 0x0c00006463617389 */ /* 0x00006400000c0065 */
[----:B01----:R-:W-:Y:S05]  /*3810*/  ENDCOLLECTIVE ;  /* 0x000000000000791b */ /* 0x003fea0003800000 */
.L_x_5258:
[----:B------:R-:W-:Y:S01]  /*3820*/  HFMA2 R100, -RZ, RZ, 0, 9.5367431640625e-07 ;  /* 0x00000010ff647431 */ /* 0x000fe200000001ff */
[----:B------:R-:W-:-:S05]  /*3830*/  MOV R58, R97 ;  /* 0x00000061003a7202 */ /* 0x000fca0000000f00 */
[----:B------:R-:W-:-:S05]  /*3840*/  FADD.FTZ R58, R59, R58 ;  /* 0x0000003a3b3a7221 */ /* 0x000fca0000010000 */
[----:B------:R-:W-:-:S07]  /*3850*/  MOV R99, R58 ;  /* 0x0000003a00637202 */ /* 0x000fce0000000f00 */
[----:B------:R-:W-:Y:S05]  /*3860*/  WARPSYNC.COLLECTIVE R98, `(.L_x_5259) ;  /* 0x0000000062087348 */ /* 0x000fea0003c00000 */
[----:B------:R0:W1:Y:S02]  /*3870*/  SHFL.BFLY P6, R97, R99, R100, R101 ;  /* 0x0c00006463617389 */ /* 0x00006400000c0065 */
[----:B01----:R-:W-:Y:S05]  /*3880*/  ENDCOLLECTIVE ;  /* 0x000000000000791b */ /* 0x003fea0003800000 */
.L_x_5259:
[----:B------:R-:W-:Y:S05]  /*3890*/  BRA `(.L_x_5260) ;  /* 0xffffffec005c7947 */ /* 0x000fea000383ffff */
.L_x_5261:
        /* <DEDUP_REMOVED lines=14> */
.L_x_17371:


//--------------------- .text._ZN10layer_norm31ln_parallel_residual_fwd_kernelINS_13Kernel_traitsI13__nv_bfloat16S2_fS2_fjLj768ELj1ELj4ELj1ELj16ENS_18Kernel_traits_baseILj768ES2_S2_fS2_fjLj128EEEEELb0ELb1ELb1EEEvNS_9FwdParamsE --------------------------
	.section	.text._ZN10layer_norm31ln_parallel_residual_fwd_kernelINS_13Kernel_traitsI13__nv_bfloat16S2_fS2_fjLj768ELj1ELj4ELj1ELj16ENS_18Kernel_traits_baseILj768ES2_S2_fS2_fjLj128EEEEELb0ELb1ELb1EEEvNS_9FwdParamsE,"ax",@progbits
	.align	128
        .global         _ZN10layer_norm31ln_parallel_residual_fwd_kernelINS_13Kernel_traitsI13__nv_bfloat16S2_fS2_fjLj768ELj1ELj4ELj1ELj16ENS_18Kernel_traits_baseILj768ES2_S2_fS2_fjLj128EEEEELb0ELb1ELb1EEEvNS_9FwdParamsE
        .type           _ZN10layer_norm31ln_parallel_residual_fwd_kernelINS_13Kernel_traitsI13__nv_bfloat16S2_fS2_fjLj768ELj1ELj4ELj1ELj16ENS_18Kernel_traits_baseILj768ES2_S2_fS2_fjLj128EEEEELb0ELb1ELb1EEEvNS_9FwdParamsE,@function
        .size           _ZN10layer_norm31ln_parallel_residual_fwd_kernelINS_13Kernel_traitsI13__nv_bfloat16S2_fS2_fjLj768ELj1ELj4ELj1ELj16ENS_18Kernel_traits_baseILj768ES2_S2_fS2_fjLj128EEEEELb0ELb1ELb1EEEvNS_9FwdParamsE,(.L_x_17372 - _ZN10layer_norm31ln_parallel_residual_fwd_kernelINS_13Kernel_traitsI13__nv_bfloat16S2_fS2_fjLj768ELj1ELj4ELj1ELj16ENS_18Kernel_traits_baseILj768ES2_S2_fS2_fjLj128EEEEELb0ELb1ELb1EEEvNS_9FwdParamsE)
        .other          _ZN10layer_norm31ln_parallel_residual_fwd_kernelINS_13Kernel_traitsI13__nv_bfloat16S2_fS2_fjLj768ELj1ELj4ELj1ELj16ENS_18Kernel_traits_baseILj768ES2_S2_fS2_fjLj128EEEEELb0ELb1ELb1EEEvNS_9FwdParamsE,@"STO_CUDA_ENTRY STV_DEFAULT"
_ZN10layer_norm31ln_parallel_residual_fwd_kernelINS_13Kernel_traitsI13__nv_bfloat16S2_fS2_fjLj768ELj1ELj4ELj1ELj16ENS_18Kernel_traits_baseILj768ES2_S2_fS2_fjLj128EEEEELb0ELb1ELb1EEEvNS_9FwdParamsE:
.text._ZN10layer_norm31ln_parallel_residual_fwd_kernelINS_13Kernel_traitsI13__nv_bfloat16S2_fS2_fjLj768ELj1ELj4ELj1ELj16ENS_18Kernel_traits_baseILj768ES2_S2_fS2_fjLj128EEEEELb0ELb1ELb1EEEvNS_9FwdParamsE:
[----:B------:R-:W-:Y:S01]  /*0000*/  LDC R1, c[0x0][0x37c] ;  /* 0x0000df00ff017b82 */ /* 0x000fe20000000800 */
[----:B------:R-:W0:Y:S01]  /*0010*/  LDCU.64 UR4, c[0x0][0x438] ;  /* 0x00008700ff0477ac */ /* 0x000e220008000a00 */
[----:B------:R-:W1:Y:S06]  /*0020*/  S2R R66, SR_TID.X ;  /* 0x0000000000427919 */ /* 0x000e6c0000002100 */
[----:B------:R-:W2:Y:S01]  /*0030*/  LDC.64 R2, c[0x0][0x3d0] ;  /* 0x0000f400ff027b82 */ /* 0x000ea20000000a00 */
[----:B------:R-:W3:Y:S01]  /*0040*/  LDCU.64 UR6, c[0x0][0x358] ;  /* 0x00006b00ff0677ac */ /* 0x000ee20008000a00 */
        /* <DEDUP_REMOVED lines=8> */
[----:B------:R-:W4:Y:S04]  /*00d0*/  LDG.E.128 R20, desc[UR6][R2.64+0x200] ;  /* 0x0002000602147981 */ /* 0x000f28000c1e1d00 */
[----:B------:R-:W5:Y:S01]  /*00e0*/  LDG.E.128 R12, desc[UR6][R2.64+0x400] ;  /* 0x00040006020c7981 */ /* 0x000f62000c1e1d00 */
[----:B--2---:R-:W-:-:S05]  /*00f0*/  @P0 IMAD.WIDE.U32 R16, R0, 0x10, R16 ;  /* 0x0000001000100825 */ /* 0x004fca00078e0010 */
[----:B------:R-:W5:Y:S01]  /*0100*/  @P0 LDG.E.128 R4, desc[UR6][R16.64+0x200] ;  /* 0x0002000610040981 */ /* 0x000f62000c1e1d00 */
[----:B0-----:R-:W-:Y:S01]  /*0110*/  USHF.L.U32 UR4, UR4, 0x2, URZ ;  /* 0x0000000204047899 */ /* 0x001fe200080006ff */
[----:B------:R-:W-:Y:S02]  /*0120*/  SHF.R.U32.HI R66, RZ, 0x5, R66 ;  /* 0x00000005ff427819 */ /* 0x000fe40000011642 */
[----:B------:R-:W5:Y:S03]  /*0130*/  @P0 LDG.E.128 R8, desc[UR6][R16.64+0x400] ;  /* 0x0004000610080981 */ /* 0x000f66000c1e1d00 */
[----:B------:R-:W-:Y:S01]  /*0140*/  LOP3.LUT R66, R66, UR4, RZ, 0xfc, !PT ;  /* 0x0000000442427c12 */ /* 0x000fe2000f8efcff */
[----:B------:R0:W5:Y:S03]  /*0150*/  @P0 LDG.E.128 R84, desc[UR6][R16.64] ;  /* 0x0000000610540981 */ /* 0x000166000c1e1d00 */
[----:B-1----:R-:W-:-:S02]  /*0160*/  ISETP.GE.AND P1, PT, R66, UR5, PT ;  /* 0x0000000542007c0c */ /* 0x002fc4000bf26270 */
[----:B---3--:R-:W-:Y:S02]  /*0170*/  @P0 MOV R93, R80 ;  /* 0x00000050005d0202 */ /* 0x008fe40000000f00 */
[----:B------:R-:W-:Y:S02]  /*0180*/  @P0 MOV R18, R81 ;  /* 0x0000005100120202 */ /* 0x000fe40000000f00 */
[----:B------:R-:W-:Y:S02]  /*0190*/  @P0 MOV R78, R83 ;  /* 0x00000053004e0202 */ /* 0x000fe40000000f00 */
[----:B----4-:R-:W-:Y:S02]  /*01a0*/  @P0 MOV R74, R20 ;  /* 0x00000014004a0202 */ /* 0x010fe40000000f00 */
[----:B------:R-:W-:Y:S01]  /*01b0*/  @P0 MOV R70, R21 ;  /* 0x0000001500460202 */ /* 0x000fe20000000f00 */
[----:B------:R-:W-:Y:S01]  /*01c0*/  @!P0 IMAD.MOV.U32 R70, RZ, RZ, R21 ;  /* 0x000000ffff468224 */ /* 0x000fe200078e0015 */
[----:B0-----:R-:W-:-:S02]  /*01d0*/  @P0 MOV R16, R22 ;  /* 0x0000001600100202 */ /* 0x001fc40000000f00 */
[----:B------:R-:W-:Y:S02]  /*01e0*/  @P0 MOV R17, R23 ;  /* 0x0000001700110202 */ /* 0x000fe40000000f00 */
[----:B------:R-:W-:Y:S02]  /*01f0*/  @!P0 MOV R93, R80 ;  /* 0x00000050005d8202 */ /* 0x000fe40000000f00 */
[----:B------:R-:W-:Y:S02]  /*0200*/  @!P0 MOV R18, R81 ;  /* 0x0000005100128202 */ /* 0x000fe40000000f00 */
[----:B------:R-:W-:Y:S02]  /*0210*/  @!P0 MOV R78, R83 ;  /* 0x00000053004e8202 */ /* 0x000fe40000000f00 */
[----:B------:R-:W-:Y:S02]  /*0220*/  @!P0 MOV R74, R20 ;  /* 0x00000014004a8202 */ /* 0x000fe40000000f00 */
[----:B------:R-:W-:-:S02]  /*0230*/  @!P0 MOV R16, R22 ;  /* 0x0000001600108202 */ /* 0x000fc40000000f00 */
[----:B------:R-:W-:Y:S02]  /*0240*/  @!P0 MOV R17, R23 ;  /* 0x0000001700118202 */ /* 0x000fe40000000f00 */
[----:B------:R-:W-:Y:S02]  /*0250*/  @!P0 CS2R R6, SRZ ;  /* 0x0000000000068805 */ /* 0x000fe4000001ff00 */
[----:B------:R-:W-:Y:S01]  /*0260*/  @!P0 CS2R R4, SRZ ;  /* 0x0000000000048805 */ /* 0x000fe2000001ff00 */
[----:B------:R-:W-:Y:S06]  /*0270*/  @P1 EXIT ;  /* 0x000000000000194d */ /* 0x000fec0003800000 */
[----:B------:R-:W0:Y:S01]  /*0280*/  LDCU.64 UR4, c[0x0][0x398] ;  /* 0x00007300ff0477ac */ /* 0x000e220008000a00 */
[----:B-----5:R-:W-:Y:S02]  /*0290*/  @!P0 CS2R R86, SRZ ;  /* 0x0000000000568805 */ /* 0x020fe4000001ff00 */
[----:B------:R-:W-:Y:S02]  /*02a0*/  @!P0 CS2R R84, SRZ ;  /* 0x0000000000548805 */ /* 0x000fe4000001ff00 */
[----:B------:R-:W-:Y:S02]  /*02b0*/  @!P0 CS2R R10, SRZ ;  /* 0x00000000000a8805 */ /* 0x000fe4000001ff00 */
[----:B------:R-:W-:Y:S02]  /*02c0*/  @!P0 CS2R R8, SRZ ;  /* 0x0000000000088805 */ /* 0x000fe4000001ff00 */
[----:B------:R-:W-:Y:S01]  /*02d0*/  PRMT R57, R12, 0x7632, R57 ;  /* 0x000076320c397816 */ /* 0x000fe20000000039 */
[----:B------:R-:W1:Y:S01]  /*02e0*/  LDCU.U8 UR12, c[0x0][0x410] ;  /* 0x00008200ff0c77ac */ /* 0x000e620008000000 */
[C---:B------:R-:W-:Y:S01]  /*02f0*/  PRMT R75, R87.reuse, 0x7632, R75 ;  /* 0x00007632574b7816 */ /* 0x040fe2000000004b */
[----:B------:R-:W-:Y:S01]  /*0300*/  IMAD.U32 R77, R87, 0x10000, RZ ;  /* 0x00010000574d7824 */ /* 0x000fe200078e00ff */
[C---:B------:R-:W-:Y:S01]  /*0310*/  PRMT R87, R84.reuse, 0x7632, R87 ;  /* 0x0000763254577816 */ /* 0x040fe20000000057 */
[----:B------:R-:W-:Y:S01]  /*0320*/  IMAD.U32 R57, R57, 0x10000, RZ ;  /* 0x0001000039397824 */ /* 0x000fe200078e00ff */
[----:B------:R-:W-:Y:S01]  /*0330*/  SHF.L.U32 R89, R84, 0x10, RZ ;  /* 0x0000001054597819 */ /* 0x000fe200000006ff */
[----:B------:R-:W2:Y:S01]  /*0340*/  LDCU.64 UR10, c[0x0][0x398] ;  /* 0x00007300ff0a77ac */ /* 0x000ea20008000a00 */
[----:B------:R-:W-:-:S02]  /*0350*/  PRMT R80, R82, 0x7632, R80 ;  /* 0x0000763252507816 */ /* 0x000fc40000000050 */
[----:B------:R-:W-:Y:S01]  /*0360*/  PRMT R58, R7, 0x7632, R58 ;  /* 0x00007632073a7816 */ /* 0x000fe2000000003a */
[----:B------:R-:W3:Y:S01]  /*0370*/  LDCU.64 UR8, c[0x0][0x3a0] ;  /* 0x00007400ff0877ac */ /* 0x000ee20008000a00 */
[----:B------:R-:W-:Y:S01]  /*0380*/  PRMT R60, R6, 0x7632, R60 ;  /* 0x00007632063c7816 */ /* 0x000fe2000000003c */
[----:B------:R-:W-:Y:S01]  /*0390*/  IMAD.U32 R80, R80, 0x10000, RZ ;  /* 0x0001000050507824 */ /* 0x000fe200078e00ff */
[----:B------:R-:W-:Y:S01]  /*03a0*/  PRMT R62, R5, 0x7632, R62 ;  /* 0x00007632053e7816 */ /* 0x000fe2000000003e */
[----:B0-----:R-:W-:Y:S01]  /*03b0*/  UISETP.NE.U32.AND UP0, UPT, UR4, URZ, UPT ;  /* 0x000000ff0400728c */ /* 0x001fe2000bf05070 */
[----:B------:R-:W-:Y:S01]  /*03c0*/  PRMT R71, R4, 0x7632, R71 ;  /* 0x0000763204477816 */ /* 0x000fe20000000047 */
[----:B------:R-:W0:Y:S01]  /*03d0*/  LDCU UR4, c[0x0][0x388] ;  /* 0x00007100ff0477ac */ /* 0x000e220008000800 */
[----:B------:R-:W-:Y:S02]  /*03e0*/  PRMT R19, R11, 0x7632, R19 ;  /* 0x000076320b137816 */ /* 0x000fe40000000013 */
[----:B------:R-:W-:Y:S01]  /*03f0*/  PRMT R52, R10, 0x7632, R52 ;  /* 0x000076320a347816 */ /* 0x000fe20000000034 */
[----:B------:R-:W-:Y:S01]  /*0400*/  UISETP.NE.AND.EX UP0, UPT, UR5, URZ, UPT, UP0 ;  /* 0x000000ff0500728c */ /* 0x000fe2000bf05300 */
[----:B------:R-:W-:Y:S01]  /*0410*/  PRMT R54, R9, 0x7632, R54 ;  /* 0x0000763209367816 */ /* 0x000fe20000000036 */
[----:B------:R-:W4:Y:S01]  /*0420*/  LDCU UR5, c[0x0][0x448] ;  /* 0x00008900ff0577ac */ /* 0x000f220008000800 */
        /* <DEDUP_REMOVED lines=9> */
[C---:B------:R-:W-:Y:S01]  /*04c0*/  PRMT R72, R74.reuse, 0x7632, R72 ;  /* 0x000076324a487816 */ /* 0x040fe20000000048 */
[----:B------:R-:W-:Y:S01]  /*04d0*/  IMAD.U32 R74, R74, 0x10000, RZ ;  /* 0x000100004a4a7824 */ /* 0x000fe200078e00ff */
[----:B------:R-:W-:Y:S02]  /*04e0*/  PRMT R76, R78, 0x7632, R76 ;  /* 0x000076324e4c7816 */ /* 0x000fe4000000004c */
[----:B------:R-:W-:Y:S02]  /*04f0*/  PRMT R84, R18, 0x7632, R84 ;  /* 0x0000763212547816 */ /* 0x000fe40000000054 */
[----:B------:R-:W-:-:S02]  /*0500*/  PRMT R88, R93, 0x7632, R88 ;  /* 0x000076325d587816 */ /* 0x000fc40000000058 */
        /* <DEDUP_REMOVED lines=38> */
[----:B------:R-:W-:Y:S02]  /*0770*/  PLOP3.LUT P1, PT, PT, PT, UP0, 0x80, 0x8 ;  /* 0x000000000008781c */ /* 0x000fe40003f2f008 */
[----:B------:R-:W-:Y:S02]  /*0780*/  SHF.L.U32 R79, R79, 0x10, RZ ;  /* 0x000000104f4f7819 */ /* 0x000fe400000006ff */
[----:B------:R-:W-:Y:S02]  /*0790*/  SHF.L.U32 R83, R83, 0x10, RZ ;  /* 0x0000001053537819 */ /* 0x000fe400000006ff */
[----:B------:R-:W-:-:S02]  /*07a0*/  SHF.L.U32 R84, R84, 0x10, RZ ;  /* 0x0000001054547819 */ /* 0x000fc400000006ff */
[----:B------:R-:W-:Y:S02]  /*07b0*/  SHF.L.U32 R87, R87, 0x10, RZ ;  /* 0x0000001057577819 */ /* 0x000fe400000006ff */
[----:B01234-:R-:W-:-:S07]  /*07c0*/  SHF.L.U32 R88, R88, 0x10, RZ ;  /* 0x0000001058587819 */ /* 0x01ffce00000006ff */
.L_x_5275:
[----:B------:R-:W-:Y:S01]  /*07d0*/  ISETP.NE.U32.AND P0, PT, RZ, UR8, PT ;  /* 0x00000008ff007c0c */ /* 0x000fe2000bf05070 */
[----:B------:R-:W0:Y:S01]  /*07e0*/  S2R R22, SR_TID.X ;  /* 0x0000000000167919 */ /* 0x000e220000002100 */
[----:B------:R-:W1:Y:S01]  /*07f0*/  @P1 LDC.64 R16, c[0x0][0x398] ;  /* 0x0000e600ff101b82 */ /* 0x000e620000000a00 */
[----:B------:R-:W-:Y:S01]  /*0800*/  IMAD R20, R66, UR4, RZ ;  /* 0x0000000442147c24 */ /* 0x000fe2000f8e02ff */
[----:B------:R-:W-:-:S04]  /*0810*/  ISETP.NE.AND.EX P0, PT, RZ, UR9, PT, P0 ;  /* 0x00000009ff007c0c */ /* 0x000fc8000bf05300 */
[----:B------:R-:W-:Y:S02]  /*0820*/  SHF.R.S32.HI R21, RZ, 0x1f, R20 ;  /* 0x0000001fff157819 */ /* 0x000fe40000011414 */
[----:B------:R-:W2:Y:S02]  /*0830*/  LDC.64 R48, c[0x0][0x390] ;  /* 0x0000e400ff307b82 */ /* 0x000ea40000000a00 */
[----:B------:R-:W-:-:S06]  /*0840*/  LEA.HI R21, R21, R20, RZ, 0x3 ;  /* 0x0000001415157211 */ /* 0x000fcc00078f18ff */
[----:B------:R-:W3:Y:S01]  /*0850*/  @P0 LDC.64 R18, c[0x0][0x3a0] ;  /* 0x0000e800ff120b82 */ /* 0x000ee20000000a00 */
[----:B0-----:R-:W-:-:S04]  /*0860*/  LOP3.LUT R22, R22, 0x1f, RZ, 0xc0, !PT ;  /* 0x0000001f16167812 */ /* 0x001fc800078ec0ff */
[----:B------:R-:W-:-:S05]  /*0870*/  LEA.HI.SX32 R67, R21, R22, 0x1d ;  /* 0x0000001615437211 */ /* 0x000fca00078feaff */
[----:B-1----:R-:W-:-:S04]  /*0880*/  @P1 IMAD.WIDE.U32 R16, R67, 0x10, R16 ;  /* 0x0000001043101825 */ /* 0x002fc800078e0010 */
[C---:B---3--:R-:W-:Y:S01]  /*0890*/  @P0 IMAD.WIDE.U32 R18, R67.reuse, 0x20, R18 ;  /* 0x0000002043120825 */ /* 0x048fe200078e0012 */
[----:B------:R0:W5:Y:S03]  /*08a0*/  @P1 LDG.E.128 R40, desc[UR6][R16.64] ;  /* 0x0000000610281981 */ /* 0x000166000c1e1d00 */
[----:B--2---:R-:W-:Y:S01]  /*08b0*/  IMAD.WIDE.U32 R20, R67, 0x10, R48 ;  /* 0x0000001043147825 */ /* 0x004fe200078e0030 */
[----:B------:R0:W5:Y:S04]  /*08c0*/  @P0 LDG.E.128 R36, desc[UR6][R18.64] ;  /* 0x0000000612240981 */ /* 0x000168000c1e1d00 */
[----:B------:R0:W5:Y:S04]  /*08d0*/  @P0 LDG.E.128 R32, desc[UR6][R18.64+0x10] ;  /* 0x0000100612200981 */ /* 0x000168000c1e1d00 */
[----:B------:R0:W5:Y:S01]  /*08e0*/  LDG.E.128 R16, desc[UR6][R20.64] ;  /* 0x0000000614107981 */ /* 0x000162000c1e1d00 */
        /* <DEDUP_REMOVED lines=19> */
.L_x_5263:
[C---:B-----5:R-:W-:Y:S02]  /*0a20*/  PRMT R20, R16.reuse, 0x7632, R20 ;  /* 0x0000763210147816 */ /* 0x060fe40000000014 */
[----:B------:R-:W-:Y:S02]  /*0a30*/  SHF.L.U32 R21, R16, 0x10, RZ ;  /* 0x0000001010157819 */ /* 0x000fe400000006ff */
[C---:B------:R-:W-:Y:S02]  /*0a40*/  PRMT R22, R18.reuse, 0x7632, R22 ;  /* 0x0000763212167816 */ /* 0x040fe40000000016 */
[----:B------:R-:W-:Y:S01]  /*0a50*/  SHF.L.U32 R23, R18, 0x10, RZ ;  /* 0x0000001012177819 */ /* 0x000fe200000006ff */
[----:B------:R-:W-:Y:S01]  /*0a60*/  FADD.FTZ R28, R36, R21 ;  /* 0x00000015241c7221 */ /* 0x000fe20000010000 */
[----:B------:R-:W-:Y:S02]  /*0a70*/  PRMT R16, R17, 0x7632, R16 ;  /* 0x0000763211107816 */ /* 0x000fe40000000010 */
[----:B------:R-:W-:Y:S01]  /*0a80*/  PRMT R18, R19, 0x7632, R18 ;  /* 0x0000763213127816 */ /* 0x000fe20000000012 */
        /* <DEDUP_REMOVED lines=10> */
[----:B------:R-:W-:Y:S02]  /*0b30*/  FADD.FTZ R31, R39, R16 ;  /* 0x00000010271f7221 */ /* 0x000fe40000010000 */
[----:B------:R-:W-:-:S02]  /*0b40*/  FADD.FTZ R25, R33, R22 ;  /* 0x0000001621197221 */ /* 0x000fc40000010000 */
[----:B------:R-:W-:Y:S01]  /*0b50*/  FADD.FTZ R27, R35, R18 ;  /* 0x00000012231b7221 */ /* 0x000fe20000010000 */
[----:B------:R-:W-:Y:S06]  /*0b60*/  BRA `(.L_x_5264) ;  /* 0x0000000400307947 */ /* 0x000fec0003800000 */
.L_x_5262:
[----:B------:R-:W-:-:S04]  /*0b70*/  UISETP.NE.U32.AND UP0, UPT, UR8, URZ, UPT ;  /* 0x000000ff0800728c */ /* 0x000fc8000bf05070 */
[----:B------:R-:W-:-:S09]  /*0b80*/  UISETP.NE.AND.EX UP0, UPT, UR9, URZ, UPT, UP0 ;  /* 0x000000ff0900728c */ /* 0x000fd2000bf05300 */
[----:B------:R-:W-:Y:S05]  /*0b90*/  BRA.U UP0, `(.L_x_5265) ;  /* 0x0000000100847547 */ /* 0x000fea000b800000 */
        /* <DEDUP_REMOVED lines=10> */
[C---:B------:R-:W-:Y:S02]  /*0c40*/  PRMT R27, R19.reuse, 0x7632, R27 ;  /* 0x00007632131b7816 */ /* 0x040fe4000000001b */
[----:B------:R-:W-:Y:S02]  /*0c50*/  SHF.L.U32 R31, R19, 0x10, RZ ;  /* 0x00000010131f7819 */ /* 0x000fe400000006ff */
[----:B------:R-:W-:Y:S02]  /*0c60*/  PRMT R16, R40, 0x7632, R16 ;  /* 0x0000763228107816 */ /* 0x000fe40000000010 */
[----:B------:R-:W-:Y:S02]  /*0c70*/  PRMT R17, R41, 0x7632, R17 ;  /* 0x0000763229117816 */ /* 0x000fe40000000011 */
[----:B------:R-:W-:-:S02]  /*0c80*/  PRMT R18, R42, 0x7632, R18 ;  /* 0x000076322a127816 */ /* 0x000fc40000000012 */
[C---:B------:R-:W-:Y:S02]  /*0c90*/  PRMT R19, R43.reuse, 0x7632, R19 ;  /* 0x000076322b137816 */ /* 0x040fe40000000013 */
        /* <DEDUP_REMOVED lines=13> */
[----:B------:R-:W-:-:S03]  /*0d70*/  SHF.L.U32 R20, R27, 0x10, RZ ;  /* 0x000000101b147819 */ /* 0x000fc600000006ff */
[----:B------:R-:W-:Y:S02]  /*0d80*/  FADD.FTZ R25, R23, R18 ;  /* 0x0000001217197221 */ /* 0x000fe40000010000 */
[----:B------:R-:W-:Y:S01]  /*0d90*/  FADD.FTZ R27, R20, R19 ;  /* 0x00000013141b7221 */ /* 0x000fe20000010000 */
[----:B------:R-:W-:Y:S06]  /*0da0*/  BRA `(.L_x_5264) ;  /* 0x0000000000a07947 */ /* 0x000fec0003800000 */
.L_x_5265:
[----:B-----5:R-:W-:Y:S02]  /*0db0*/  PRMT R22, R16, 0x7632, R22 ;  /* 0x0000763210167816 */ /* 0x020fe40000000016 */
[C---:B------:R-:W-:Y:S02]  /*0dc0*/  PRMT R24, R17.reuse, 0x7632, R24 ;  /* 0x0000763211187816 */ /* 0x040fe40000000018 */
[----:B------:R-:W-:Y:S02]  /*0dd0*/  SHF.L.U32 R20, R17, 0x10, RZ ;  /* 0x0000001011147819 */ /* 0x000fe400000006ff */
[----:B------:R-:W-:Y:S02]  /*0de0*/  PRMT R26, R18, 0x7632, R26 ;  /* 0x00007632121a7816 */ /* 0x000fe4000000001a */
[----:B------:R-:W-:Y:S02]  /*0df0*/  SHF.L.U32 R16, R16, 0x10, RZ ;  /* 0x0000001010107819 */ /* 0x000fe400000006ff */
[----:B------:R-:W-:-:S02]  /*0e00*/  SHF.L.U32 R18, R18, 0x10, RZ ;  /* 0x0000001012127819 */ /* 0x000fc400000006ff */
[----:B------:R-:W-:Y:S02]  /*0e10*/  SHF.L.U32 R17, R40, 0x10, RZ ;  /* 0x0000001028117819 */ /* 0x000fe400000006ff */
[----:B------:R-:W-:Y:S02]  /*0e20*/  SHF.L.U32 R21, R41, 0x10, RZ ;  /* 0x0000001029157819 */ /* 0x000fe400000006ff */
[----:B------:R-:W-:Y:S01]  /*0e30*/  SHF.L.U32 R23, R42, 0x10, RZ ;  /* 0x000000102a177819 */ /* 0x000fe200000006ff */
[----:B------:R-:W-:Y:S01]  /*0e40*/  FADD.FTZ R17, R16, R17 ;  /* 0x0000001110117221 */ /* 0x000fe20000010000 */
[C---:B------:R-:W-:Y:S02]  /*0e50*/  PRMT R28, R19.reuse, 0x7632, R28 ;  /* 0x00007632131c7816 */ /* 0x040fe4000000001c */
[----:B------:R-:W-:Y:S01]  /*0e60*/  SHF.L.U32 R30, R19, 0x10, RZ ;  /* 0x00000010131e7819 */ /* 0x000fe200000006ff */
[----:B------:R-:W-:Y:S01]  /*0e70*/  FADD.FTZ R19, R20, R21 ;  /* 0x0000001514137221 */ /* 0x000fe20000010000 */
[----:B------:R-:W-:Y:S01]  /*0e80*/  FADD.FTZ R27, R18, R23 ;  /* 0x00000017121b7221 */ /* 0x000fe20000010000 */
[----:B------:R-:W-:-:S02]  /*0e90*/  PRMT R16, R40, 0x7632, R16 ;  /* 0x0000763228107816 */ /* 0x000fc40000000010 */
[----:B------:R-:W-:Y:S02]  /*0ea0*/  PRMT R18, R41, 0x7632, R18 ;  /* 0x0000763229127816 */ /* 0x000fe40000000012 */
[----:B------:R-:W-:Y:S02]  /*0eb0*/  PRMT R20, R42, 0x7632, R20 ;  /* 0x000076322a147816 */ /* 0x000fe40000000014 */
[C---:B------:R-:W-:Y:S01]  /*0ec0*/  PRMT R21, R43.reuse, 0x7632, R21 ;  /* 0x000076322b157816 */ /* 0x040fe20000000015 */
        /* <DEDUP_REMOVED lines=20> */
[----:B------:R-:W-:-:S02]  /*1010*/  FADD.FTZ R25, R33, R20 ;  /* 0x0000001421197221 */ /* 0x000fc40000010000 */
[----:B------:R-:W-:-:S07]  /*1020*/  FADD.FTZ R27, R35, R22 ;  /* 0x00000016231b7221 */ /* 0x000fce0000010000 */
.L_x_5264:
[----:B------:R-:W0:Y:S01]  /*1030*/  LDC.64 R90, c[0x0][0x3a8] ;  /* 0x0000ea00ff5a7b82 */ /* 0x000e220000000a00 */
[----:B------:R-:W-:-:S05]  /*1040*/  IADD3 R68, PT, PT, R67, 0x20, RZ ;  /* 0x0000002043447810 */ /* 0x000fca0007ffe0ff */
[----:B------:R-:W-:Y:S02]  /*1050*/  IMAD.WIDE.U32 R44, R68, 0x10, R48 ;  /* 0x00000010442c7825 */ /* 0x000fe400078e0030 */
[----:B------:R-:W1:Y:S08]  /*1060*/  @P0 LDC.64 R20, c[0x0][0x3a0] ;  /* 0x0000e800ff140b82 */ /* 0x000e700000000a00 */
[----:B------:R-:W2:Y:S01]  /*1070*/  @P1 LDC.64 R16, c[0x0][0x398] ;  /* 0x0000e600ff101b82 */ /* 0x000ea20000000a00 */
[----:B0-----:R-:W-:-:S05]  /*1080*/  IMAD.WIDE.U32 R18, R67, 0x20, R90 ;  /* 0x0000002043127825 */ /* 0x001fca00078e005a */
[----:B------:R0:W-:Y:S01]  /*1090*/  STG.E.128 desc[UR6][R18.64], R28 ;  /* 0x0000001c12007986 */ /* 0x0001e2000c101d06 */
[----:B-1----:R-:W-:-:S03]  /*10a0*/  @P0 IMAD.WIDE.U32 R20, R68, 0x20, R20 ;  /* 0x0000002044140825 */ /* 0x002fc600078e0014 */
[----:B------:R0:W-:Y:S04]  /*10b0*/  STG.E.128 desc[UR6][R18.64+0x10], R24 ;  /* 0x0000101812007986 */ /* 0x0001e8000c101d06 */
[----:B------:R0:W5:Y:S01]  /*10c0*/  @P0 LDG.E.128 R36, desc[UR6][R20.64] ;  /* 0x0000000614240981 */ /* 0x000162000c1e1d00 */
[----:B------:R-:W-:Y:S01]  /*10d0*/  UISETP.NE.U32.AND UP0, UPT, UR10, URZ, UPT ;  /* 0x000000ff0a00728c */ /* 0x000fe2000bf05070 */
[----:B--2---:R-:W-:Y:S02]  /*10e0*/  @P1 IMAD.WIDE.U32 R16, R68, 0x10, R16 ;  /* 0x0000001044101825 */ /* 0x004fe400078e0010 */
[----:B------:R0:W5:Y:S04]  /*10f0*/  @P0 LDG.E.128 R32, desc[UR6][R20.64+0x10] ;  /* 0x0000100614200981 */ /* 0x000168000c1e1d00 */
[----:B------:R-:W5:Y:S01]  /*1100*/  LDG.E.128 R44, desc[UR6][R44.64] ;  /* 0x000000062c2c7981 */ /* 0x000f62000c1e1d00 */
[----:B------:R-:W-:-:S03]  /*1110*/  UISETP.NE.AND.EX UP0, UPT, UR11, URZ, UPT, UP0 ;  /* 0x000000ff0b00728c */ /* 0x000fc6000bf05300 */
[----:B------:R0:W5:Y:S03]  /*1120*/  @P1 LDG.E.128 R40, desc[UR6][R16.64] ;  /* 0x0000000610281981 */ /* 0x000166000c1e1d00 */
[----:B------:R-:W-:-:S13]  /*1130*/  PLOP3.LUT P1, PT, PT, PT, UP0, 0x80, 0x8 ;  /* 0x000000000008781c */ /* 0x000fda0003f2f008 */
[----:B0-----:R-:W-:Y:S05]  /*1140*/  @!P1 BRA `(.L_x_5266) ;  /* 0x00000004002c9947 */ /* 0x001fea0003800000 */
[----:B------:R-:W-:Y:S05]  /*1150*/  @!P0 BRA `(.L_x_5267) ;  /* 0x0000000000a48947 */ /* 0x000fea0003800000 */
[----:B-----5:R-:W-:Y:S02]  /*1160*/  PRMT R16, R44, 0x7632, R16 ;  /* 0x000076322c107816 */ /* 0x020fe40000000010 */
[----:B------:R-:W-:Y:S02]  /*1170*/  PRMT R17, R40, 0x7632, R17 ;  /* 0x0000763228117816 */ /* 0x000fe40000000011 */
[----:B------:R-:W-:Y:S02]  /*1180*/  SHF.L.U32 R16, R16, 0x10, RZ ;  /* 0x0000001010107819 */ /* 0x000fe400000006ff */
[----:B------:R-:W-:Y:S02]  /*1190*/  SHF.L.U32 R17, R17, 0x10, RZ ;  /* 0x0000001011117819 */ /* 0x000fe400000006ff */
[----:B------:R-:W-:Y:S02]  /*11a0*/  PRMT R19, R47, 0x7632, R19 ;  /* 0x000076322f137816 */ /* 0x000fe40000000013 */
[----:B------:R-:W-:Y:S01]  /*11b0*/  PRMT R20, R43, 0x7632, R20 ;  /* 0x000076322b147816 */ /* 0x000fe20000000014 */
[--C-:B------:R-:W-:Y:S01]  /*11c0*/  FADD.FTZ R64, R16, R17.reuse ;  /* 0x0000001110407221 */ /* 0x100fe20000010000 */
[----:B------:R-:W-:Y:S01]  /*11d0*/  PRMT R16, R41, 0x7632, R16 ;  /* 0x0000763229107816 */ /* 0x000fe20000000010 */
[----:B------:R-:W-:Y:S01]  /*11e0*/  IMAD.U32 R19, R19, 0x10000, RZ ;  /* 0x0001000013137824 */ /* 0x000fe200078e00ff */
[----:B------:R-:W-:Y:S01]  /*11f0*/  PRMT R17, R46, 0x7632, R17 ;  /* 0x000076322e117816 */ /* 0x000fe20000000011 */
[----:B------:R-:W-:Y:S01]  /*1200*/  FADD.FTZ R21, R37, R64 ;  /* 0x0000004025157221 */ /* 0x000fe20000010000 */
[----:B------:R-:W-:-:S02]  /*1210*/  SHF.L.U32 R23, R16, 0x10, RZ ;  /* 0x0000001010177819 */ /* 0x000fc400000006ff */
[----:B------:R-:W-:Y:S02]  /*1220*/  PRMT R16, R42, 0x7632, R16 ;  /* 0x000076322a107816 */ /* 0x000fe40000000010 */
[----:B------:R-:W-:Y:S02]  /*1230*/  SHF.L.U32 R17, R17, 0x10, RZ ;  /* 0x0000001011117819 */ /* 0x000fe400000006ff */
[----:B------:R-:W-:Y:S02]  /*1240*/  SHF.L.U32 R16, R16, 0x10, RZ ;  /* 0x0000001010107819 */ /* 0x000fe400000006ff */
[----:B------:R-:W-:Y:S02]  /*1250*/  PRMT R18, R45, 0x7632, R18 ;  /* 0x000076322d127816 */ /* 0x000fe40000000012 */
        /* <DEDUP_REMOVED lines=20> */
[----:B------:R-:W-:Y:S01]  /*13a0*/  FADD.FTZ R16, R32, R19 ;  /* 0x0000001320107221 */ /* 0x000fe20000010000 */
[----:B------:R-:W-:Y:S01]  /*13b0*/  FADD.FTZ R23, R39, R23 ;  /* 0x0000001727177221 */ /* 0x000fe20000010000 */
[----:B------:R-:W-:Y:S01]  /*13c0*/  FADD.FTZ R19, R35, R50 ;  /* 0x0000003223137221 */ /* 0x000fe20000010000 */
[----:B------:R-:W-:Y:S01]  /*13d0*/  FADD.FTZ R18, R34, R47 ;  /* 0x0000002f22127221 */ /* 0x000fe20000010000 */
[----:B------:R-:W-:Y:S06]  /*13e0*/  BRA `(.L_x_5268) ;  /* 0x00000004000c7947 */ /* 0x000fec0003800000 */
.L_x_5267:
[----:B-----5:R-:W-:Y:S02]  /*13f0*/  PRMT R17, R44, 0x7632, R17 ;  /* 0x000076322c117816 */ /* 0x020fe40000000011 */
[----:B------:R-:W-:Y:S02]  /*1400*/  PRMT R16, R40, 0x7632, R16 ;  /* 0x0000763228107816 */ /* 0x000fe40000000010 */
[----:B------:R-:W-:Y:S02]  /*1410*/  SHF.L.U32 R17, R17, 0x10, RZ ;  /* 0x0000001011117819 */ /* 0x000fe400000006ff */
[----:B------:R-:W-:Y:S02]  /*1420*/  SHF.L.U32 R16, R16, 0x10, RZ ;  /* 0x0000001010107819 */ /* 0x000fe400000006ff */
[----:B------:R-:W-:Y:S02]  /*1430*/  PRMT R18, R45, 0x7632, R18 ;  /* 0x000076322d127816 */ /* 0x000fe40000000012 */
[----:B------:R-:W-:Y:S01]  /*1440*/  PRMT R19, R47, 0x7632, R19 ;  /* 0x000076322f137816 */ /* 0x000fe20000000013 */
[----:B------:R-:W-:Y:S01]  /*1450*/  FADD.FTZ R21, R17, R16 ;  /* 0x0000001011157221 */ /* 0x000fe20000010000 */
[----:B------:R-:W-:Y:S01]  /*1460*/  PRMT R17, R46, 0x7632, R17 ;  /* 0x000076322e117816 */ /* 0x000fe20000000011 */
[----:B------:R-:W-:Y:S01]  /*1470*/  IMAD.U32 R23, R18, 0x10000, RZ ;  /* 0x0001000012177824 */ /* 0x000fe200078e00ff */
[----:B------:R-:W-:-:S02]  /*1480*/  PRMT R18, R43, 0x7632, R18 ;  /* 0x000076322b127816 */ /* 0x000fc40000000012 */
[----:B------:R-:W-:Y:S02]  /*1490*/  SHF.L.U32 R20, R17, 0x10, RZ ;  /* 0x0000001011147819 */ /* 0x000fe400000006ff */
[----:B------:R-:W-:Y:S02]  /*14a0*/  PRMT R17, R42, 0x7632, R17 ;  /* 0x000076322a117816 */ /* 0x000fe40000000011 */
[----:B------:R-:W-:Y:S02]  /*14b0*/  PRMT R16, R41, 0x7632, R16 ;  /* 0x0000763229107816 */ /* 0x000fe40000000010 */
        /* <DEDUP_REMOVED lines=14> */
[----:B------:R-:W-:Y:S01]  /*15a0*/  IMAD.U32 R45, R42, 0x10000, RZ ;  /* 0x000100002a2d7824 */ /* 0x000fe200078e00ff */
[----:B------:R-:W-:Y:S01]  /*15b0*/  SHF.L.U32 R47, R43, 0x10, RZ ;  /* 0x000000102b2f7819 */ /* 0x000fe200000006ff */
[----:B------:R-:W-:-:S02]  /*15c0*/  FADD.FTZ R22, R51, R22 ;  /* 0x0000001633167221 */ /* 0x000fc40000010000 */
[----:B------:R-:W-:Y:S02]  /*15d0*/  FADD.FTZ R16, R45, R16 ;  /* 0x000000102d107221 */ /* 0x000fe40000010000 */
[----:B------:R-:W-:Y:S01]  /*15e0*/  FADD.FTZ R18, R47, R18 ;  /* 0x000000122f127221 */ /* 0x000fe20000010000 */
[----:B------:R-:W-:Y:S06]  /*15f0*/  BRA `(.L_x_5268) ;  /* 0x0000000000887947 */ /* 0x000fec0003800000 */
.L_x_5266:
[----:B------:R-:W-:Y:S05]  /*1600*/  @!P0 BRA `(.L_x_5269) ;  /* 0x0000000000548947 */ /* 0x000fea0003800000 */
[----:B-----5:R-:W-:Y:S02]  /*1610*/  PRMT R16, R44, 0x7632, R16 ;  /* 0x000076322c107816 */ /* 0x020fe40000000010 */
[----:B------:R-:W-:Y:S02]  /*1620*/  PRMT R18, R45, 0x7632, R18 ;  /* 0x000076322d127816 */ /* 0x000fe40000000012 */
[----:B------:R-:W-:Y:S02]  /*1630*/  PRMT R19, R46, 0x7632, R19 ;  /* 0x000076322e137816 */ /* 0x000fe40000000013 */
[----:B------:R-:W-:Y:S02]  /*1640*/  PRMT R20, R47, 0x7632, R20 ;  /* 0x000076322f147816 */ /* 0x000fe40000000014 */
[----:B------:R-:W-:Y:S02]  /*1650*/  SHF.L.U32 R17, R44, 0x10, RZ ;  /* 0x000000102c117819 */ /* 0x000fe400000006ff */
        /* <DEDUP_REMOVED lines=16> */
.L_x_5269:
[----:B-----5:R-:W-:Y:S01]  /*1760*/  PRMT R21, R44, 0x7632, R21 ;  /* 0x000076322c157816 */ /* 0x020fe20000000015 */
[C---:B------:R-:W-:Y:S01]  /*1770*/  IMAD.U32 R16, R46.reuse, 0x10000, RZ ;  /* 0x000100002e107824 */ /* 0x040fe200078e00ff */
        /* <DEDUP_REMOVED lines=10> */
.L_x_5268:
[----:B------:R-:W-:Y:S01]  /*1820*/  IMAD.WIDE.U32 R44, R68, 0x20, R90 ;  /* 0x00000020442c7825 */ /* 0x000fe200078e005a */
[----:B------:R-:W0:Y:S01]  /*1830*/  @P1 LDC.64 R46, c[0x0][0x398] ;  /* 0x0000e600ff2e1b82 */ /* 0x000e220000000a00 */
[----:B------:R-:W-:-:S03]  /*1840*/  IADD3 R69, PT, PT, R67, 0x40, RZ ;  /* 0x0000004043457810 */ /* 0x000fc60007ffe0ff */
[----:B------:R-:W-:Y:S04]  /*1850*/  STG.E.128 desc[UR6][R44.64], R20 ;  /* 0x000000142c007986 */ /* 0x000fe8000c101d06 */
[----:B------:R1:W-:Y:S01]  /*1860*/  STG.E.128 desc[UR6][R44.64+0x10], R16 ;  /* 0x000010102c007986 */ /* 0x0003e2000c101d06 */
[----:B------:R-:W-:-:S06]  /*1870*/  IMAD.WIDE.U32 R48, R69, 0x10, R48 ;  /* 0x0000001045307825 */ /* 0x000fcc00078e0030 */
[----:B------:R-:W5:Y:S01]  /*1880*/  LDG.E.128 R48, desc[UR6][R48.64] ;  /* 0x0000000630307981 */ /* 0x000f62000c1e1d00 */
[C---:B0-----:R-:W-:Y:S01]  /*1890*/  @P1 IMAD.WIDE.U32 R46, R69.reuse, 0x10, R46 ;  /* 0x00000010452e1825 */ /* 0x041fe200078e002e */
[----:B-1----:R-:W0:Y:S04]  /*18a0*/  @P0 LDC.64 R44, c[0x0][0x3a0] ;  /* 0x0000e800ff2c0b82 */ /* 0x002e280000000a00 */
[----:B------:R1:W5:Y:S01]  /*18b0*/  @P1 LDG.E.128 R40, desc[UR6][R46.64] ;  /* 0x000000062e281981 */ /* 0x000362000c1e1d00 */
[----:B0-----:R-:W-:-:S05]  /*18c0*/  @P0 IMAD.WIDE.U32 R44, R69, 0x20, R44 ;  /* 0x00000020452c0825 */ /* 0x001fca00078e002c */
[----:B------:R1:W5:Y:S04]  /*18d0*/  @P0 LDG.E.128 R36, desc[UR6][R44.64] ;  /* 0x000000062c240981 */ /* 0x000368000c1e1d00 */
[----:B------:R1:W5:Y:S01]  /*18e0*/  @P0 LDG.E.128 R32, desc[UR6][R44.64+0x10] ;  /* 0x000010062c200981 */ /* 0x000362000c1e1d00 */
[----:B------:R-:W-:Y:S05]  /*18f0*/  @!P1 BRA `(.L_x_5270) ;  /* 0x00000004002c9947 */ /* 0x000fea0003800000 */
[----:B------:R-:W-:Y:S05]  /*1900*/  @!P0 BRA `(.L_x_5271) ;  /* 0x0000000000a48947 */ /* 0x000fea0003800000 */
[----:B-1---5:R-:W-:Y:S01]  /*1910*/  SHF.L.U32 R44, R48, 0x10, RZ ;  /* 0x00000010302c7819 */ /* 0x022fe200000006ff */
[----:B------:R-:W-:Y:S01]  /*1920*/  IMAD.U32 R47, R41, 0x10000, RZ ;  /* 0x00010000292f7824 */ /* 0x000fe200078e00ff */
[----:B------:R-:W-:Y:S02]  /*1930*/  SHF.L.U32 R45, R40, 0x10, RZ ;  /* 0x00000010282d7819 */ /* 0x000fe400000006ff */
[----:B------:R-:W-:Y:S02]  /*1940*/  PRMT R48, R48, 0x7632, R48 ;  /* 0x0000763230307816 */ /* 0x000fe40000000030 */
[----:B------:R-:W-:Y:S01]  /*1950*/  SHF.L.U32 R46, R49, 0x10, RZ ;  /* 0x00000010312e7819 */ /* 0x000fe200000006ff */
[----:B------:R-:W-:Y:S01]  /*1960*/  FADD.FTZ R44, R45, R44 ;  /* 0x0000002c2d2c7221 */ /* 0x000fe20000010000 */
[----:B------:R-:W-:Y:S02]  /*1970*/  PRMT R45, R40, 0x7632, R45 ;  /* 0x00007632282d7816 */ /* 0x000fe4000000002d */
        /* <DEDUP_REMOVED lines=8> */
[----:B------:R-:W-:-:S02]  /*1a00*/  SHF.L.U32 R49, R49, 0x10, RZ ;  /* 0x0000001031317819 */ /* 0x000fc400000006ff */
[----:B------:R-:W-:Y:S01]  /*1a10*/  SHF.L.U32 R48, R47, 0x10, RZ ;  /* 0x000000102f307819 */ /* 0x000fe200000006ff */
[----:B------:R-:W-:Y:S01]  /*1a20*/  FADD.FTZ R45, R37, R45 ;  /* 0x0000002d252d7221 */ /* 0x000fe20000010000 */
[C---:B------:R-:W-:Y:S02]  /*1a30*/  PRMT R64, R43.reuse, 0x7632, R64 ;  /* 0x000076322b407816 */ /* 0x040fe40000000040 */
[----:B------:R-:W-:Y:S01]  /*1a40*/  SHF.L.U32 R65, R43, 0x10, RZ ;  /* 0x000000102b417819 */ /* 0x000fe200000006ff */
[----:B------:R-:W-:Y:S01]  /*1a50*/  FADD.FTZ R47, R49, R48 ;  /* 0x00000030312f7221 */ /* 0x000fe20000010000 */
[----:B------:R-:W-:Y:S02]  /*1a60*/  SHF.L.U32 R48, R50, 0x10, RZ ;  /* 0x0000001032307819 */ /* 0x000fe400000006ff */
[----:B------:R-:W-:Y:S01]  /*1a70*/  SHF.L.U32 R49, R42, 0x10, RZ ;  /* 0x000000102a317819 */ /* 0x000fe200000006ff */
[----:B------:R-:W-:Y:S01]  /*1a80*/  FADD.FTZ R47, R39, R47 ;  /* 0x0000002f272f7221 */ /* 0x000fe20000010000 */
[----:B------:R-:W-:-:S02]  /*1a90*/  PRMT R50, R50, 0x7632, R50 ;  /* 0x0000763232327816 */ /* 0x000fc40000000032 */
[----:B------:R-:W-:Y:S01]  /*1aa0*/  SHF.L.U32 R64, R64, 0x10, RZ ;  /* 0x0000001040407819 */ /* 0x000fe200000006ff */
[----:B------:R-:W-:Y:S01]  /*1ab0*/  FADD.FTZ R48, R49, R48 ;  /* 0x0000003031307221 */ /* 0x000fe20000010000 */
[----:B------:R-:W-:Y:S02]  /*1ac0*/  PRMT R49, R42, 0x7632, R49 ;  /* 0x000076322a317816 */ /* 0x000fe40000000031 */
[----:B------:R-:W-:Y:S01]  /*1ad0*/  SHF.L.U32 R50, R50, 0x10, RZ ;  /* 0x0000001032327819 */ /* 0x000fe200000006ff */
[----:B------:R-:W-:Y:S01]  /*1ae0*/  FADD.FTZ R48, R32, R48 ;  /* 0x0000003020307221 */ /* 0x000fe20000010000 */
[----:B------:R-:W-:-:S05]  /*1af0*/  SHF.L.U32 R49, R49, 0x10, RZ ;  /* 0x0000001031317819 */ /* 0x000fca00000006ff */
[----:B------:R-:W-:Y:S01]  /*1b00*/  FADD.FTZ R49, R50, R49 ;  /* 0x0000003132317221 */ /* 0x000fe20000010000 */
[C---:B------:R-:W-:Y:S02]  /*1b10*/  SHF.L.U32 R50, R51.reuse, 0x10, RZ ;  /* 0x0000001033327819 */ /* 0x040fe400000006ff */
[----:B------:R-:W-:Y:S01]  /*1b20*/  PRMT R51, R51, 0x7632, R51 ;  /* 0x0000763233337816 */ /* 0x000fe20000000033 */
[----:B------:R-:W-:Y:S02]  /*1b30*/  FADD.FTZ R49, R33, R49 ;  /* 0x0000003121317221 */ /* 0x000fe40000010000 */
[----:B------:R-:W-:Y:S01]  /*1b40*/  FADD.FTZ R50, R65, R50 ;  /* 0x0000003241327221 */ /* 0x000fe20000010000 */
[----:B------:R-:W-:-:S03]  /*1b50*/  SHF.L.U32 R51, R51, 0x10, RZ ;  /* 0x0000001033337819 */ /* 0x000fc600000006ff */
[----:B------:R-:W-:Y:S02]  /*1b60*/  FADD.FTZ R50, R34, R50 ;  /* 0x0000003222327221 */ /* 0x000fe40000010000 */
[----:B------:R-:W-:-:S04]  /*1b70*/  FADD.FTZ R51, R51, R64 ;  /* 0x0000004033337221 */ /* 0x000fc80000010000 */
[----:B------:R-:W-:Y:S01]  /*1b80*/  FADD.FTZ R51, R35, R51 ;  /* 0x0000003323337221 */ /* 0x000fe20000010000 */
[----:B------:R-:W-:Y:S06]  /*1b90*/  BRA `(.L_x_5272) ;  /* 0x00000004000c7947 */ /* 0x000fec0003800000 */
.L_x_5271:
[----:B-1---5:R-:W-:Y:S01]  /*1ba0*/  SHF.L.U32 R44, R48, 0x10, RZ ;  /* 0x00000010302c7819 */ /* 0x022fe200000006ff */
[----:B------:R-:W-:Y:S01]  /*1bb0*/  IMAD.U32 R45, R40, 0x10000, RZ ;  /* 0x00010000282d7824 */ /* 0x000fe200078e00ff */
[----:B------:R-:W-:Y:S01]  /*1bc0*/  PRMT R48, R48, 0x7632, R48 ;  /* 0x0000763230307816 */ /* 0x000fe20000000030 */
[----:B------:R-:W-:Y:S01]  /*1bd0*/  IMAD.U32 R65, R43, 0x10000, RZ ;  /* 0x000100002b417824 */ /* 0x000fe200078e00ff */
[----:B------:R-:W-:Y:S01]  /*1be0*/  SHF.L.U32 R46, R49, 0x10, RZ ;  /* 0x00000010312e7819 */ /* 0x000fe200000006ff */
[----:B------:R-:W-:Y:S01]  /*1bf0*/  FADD.FTZ R44, R45, R44 ;  /* 0x0000002c2d2c7221 */ /* 0x000fe20000010000 */
[----:B------:R-:W-:Y:S02]  /*1c00*/  PRMT R45, R40, 0x7632, R45 ;  /* 0x00007632282d7816 */ /* 0x000fe4000000002d */
[----:B------:R-:W-:Y:S02]  /*1c10*/  SHF.L.U32 R47, R41, 0x10, RZ ;  /* 0x00000010292f7819 */ /* 0x000fe400000006ff */
[----:B------:R-:W-:-:S02]  /*1c20*/  SHF.L.U32 R48, R48, 0x10, RZ ;  /* 0x0000001030307819 */ /* 0x000fc400000006ff */
[----:B------:R-:W-:Y:S01]  /*1c30*/  SHF.L.U32 R45, R45, 0x10, RZ ;  /* 0x000000102d2d7819 */ /* 0x000fe200000006ff */
[----:B------:R-:W-:Y:S01]  /*1c40*/  FADD.FTZ R46, R47, R46 ;  /* 0x0000002e2f2e7221 */ /* 0x000fe20000010000 */
[----:B------:R-:W-:Y:S02]  /*1c50*/  PRMT R49, R49, 0x7632, R49 ;  /* 0x0000763231317816 */ /* 0x000fe40000000031 */
[----:B------:R-:W-:Y:S01]  /*1c60*/  PRMT R47, R41, 0x7632, R47 ;  /* 0x00007632292f7816 */ /* 0x000fe2000000002f */
[----:B------:R-:W-:Y:S01]  /*1c70*/  FADD.FTZ R45, R48, R45 ;  /* 0x0000002d302d7221 */ /* 0x000fe20000010000 */
[----:B------:R-:W-:Y:S02]  /*1c80*/  SHF.L.U32 R48, R49, 0x10, RZ ;  /* 0x0000001031307819 */ /* 0x000fe400000006ff */
[----:B------:R-:W-:Y:S02]  /*1c90*/  SHF.L.U32 R47, R47, 0x10, RZ ;  /* 0x000000102f2f7819 */ /* 0x000fe400000006ff */
[----:B------:R-:W-:-:S02]  /*1ca0*/  SHF.L.U32 R49, R42, 0x10, RZ ;  /* 0x000000102a317819 */ /* 0x000fc400000006ff */
[----:B------:R-:W-:Y:S01]  /*1cb0*/  PRMT R64, R51, 0x7632, R64 ;  /* 0x0000763233407816 */ /* 0x000fe20000000040 */
[----:B------:R-:W-:Y:S01]  /*1cc0*/  FADD.FTZ R47, R48, R47 ;  /* 0x0000002f302f7221 */ /* 0x000fe20000010000 */
[C---:B------:R-:W-:Y:S02]  /*1cd0*/  SHF.L.U32 R48, R50.reuse, 0x10, RZ ;  /* 0x0000001032307819 */ /* 0x040fe400000006ff */
[----:B------:R-:W-:Y:S02]  /*1ce0*/  PRMT R50, R50, 0x7632, R50 ;  /* 0x0000763232327816 */ /* 0x000fe40000000032 */
[----:B------:R-:W-:Y:S01]  /*1cf0*/  SHF.L.U32 R64, R64, 0x10, RZ ;  /* 0x0000001040407819 */ /* 0x000fe200000006ff */
[----:B------:R-:W-:Y:S01]  /*1d00*/  FADD.FTZ R48, R49, R48 ;  /* 0x0000003031307221 */ /* 0x000fe20000010000 */
[----:B------:R-:W-:Y:S02]  /*1d10*/  PRMT R49, R42, 0x7632, R49 ;  /* 0x000076322a317816 */ /* 0x000fe40000000031 */
[----:B------:R-:W-:-:S02]  /*1d20*/  SHF.L.U32 R50, R50, 0x10, RZ ;  /* 0x0000001032327819 */ /* 0x000fc400000006ff */
[----:B------:R-:W-:-:S05]  /*1d30*/  SHF.L.U32 R49, R49, 0x10, RZ ;  /* 0x0000001031317819 */ /* 0x000fca00000006ff */
[----:B------:R-:W-:Y:S01]  /*1d40*/  FADD.FTZ R49, R50, R49 ;  /* 0x0000003132317221 */ /* 0x000fe20000010000 */
[----:B------:R-:W-:Y:S02]  /*1d50*/  SHF.L.U32 R50, R51, 0x10, RZ ;  /* 0x0000001033327819 */ /* 0x000fe400000006ff */
[----:B------:R-:W-:-:S03]  /*1d60*/  PRMT R51, R43, 0x7632, R51 ;  /* 0x000076322b337816 */ /* 0x000fc60000000033 */
[----:B------:R-:W-:Y:S01]  /*1d70*/  FADD.FTZ R50, R65, R50 ;  /* 0x0000003241327221 */ /* 0x000fe20000010000 */
[----:B------:R-:W-:-:S05]  /*1d80*/  SHF.L.U32 R51, R51, 0x10, RZ ;  /* 0x0000001033337819 */ /* 0x000fca00000006ff */
[----:B------:R-:W-:Y:S01]  /*1d90*/  FADD.FTZ R51, R64, R51 ;  /* 0x0000003340337221 */ /* 0x000fe20000010000 */
[----:B------:R-:W-:Y:S06]  /*1da0*/  BRA `(.L_x_5272) ;  /* 0x0000000000887947 */ /* 0x000fec0003800000 */
.L_x_5270:
[----:B------:R-:W-:Y:S05]  /*1db0*/  @!P0 BRA `(.L_x_5273) ;  /* 0x0000000000548947 */ /* 0x000fea0003800000 */
[C---:B-1---5:R-:W-:Y:S02]  /*1dc0*/  PRMT R47, R49.reuse, 0x7632, R47 ;  /* 0x00007632312f7816 */ /* 0x062fe4000000002f */
[----:B------:R-:W-:Y:S02]  /*1dd0*/  SHF.L.U32 R46, R49, 0x10, RZ ;  /* 0x00000010312e7819 */ /* 0x000fe400000006ff */
[----:B------:R-:W-:Y:S02]  /*1de0*/  PRMT R45, R48, 0x7632, R45 ;  /* 0x00007632302d7816 */ /* 0x000fe4000000002d */
[----:B------:R-:W-:Y:S01]  /*1df0*/  PRMT R49, R50, 0x7632, R49 ;  /* 0x0000763232317816 */ /* 0x000fe20000000031 */
[----:B------:R-:W-:Y:S01]  /*1e00*/  FADD.FTZ R46, R38, R46 ;  /* 0x0000002e262e7221 */ /* 0x000fe20000010000 */
[----:B------:R-:W-:Y:S02]  /*1e10*/  PRMT R64, R51, 0x7632, R64 ;  /* 0x0000763233407816 */ /* 0x000fe40000000040 */
        /* <DEDUP_REMOVED lines=15> */
.L_x_5273:
[C---:B-1---5:R-:W-:Y:S01]  /*1f10*/  PRMT R47, R49.reuse, 0x7632, R47 ;  /* 0x00007632312f7816 */ /* 0x062fe2000000002f */
        /* <DEDUP_REMOVED lines=11> */
.L_x_5272:
[----:B------:R-:W-:Y:S01]  /*1fd0*/  IMAD.WIDE.U32 R64, R69, 0x20, R90 ;  /* 0x0000002045407825 */ /* 0x000fe200078e005a */
[----:B------:R-:W-:Y:S01]  /*1fe0*/  UMOV UR13, 0xffffffff ;  /* 0xffffffff000d7882 */ /* 0x000fe20000000000 */
[----:B------:R-:W0:Y:S03]  /*1ff0*/  S2R R90, SR_TID.X ;  /* 0x00000000005a7919 */ /* 0x000e260000002100 */
[----:B------:R-:W-:Y:S04]  /*2000*/  STG.E.128 desc[UR6][R64.64], R44 ;  /* 0x0000002c40007986 */ /* 0x000fe8000c101d06 */
[----:B------:R1:W-:Y:S01]  /*2010*/  STG.E.128 desc[UR6][R64.64+0x10], R48 ;  /* 0x0000103040007986 */ /* 0x0003e2000c101d06 */
[----:B0-----:R-:W-:Y:S01]  /*2020*/  LOP3.LUT P0, RZ, R90, 0x1f, RZ, 0xc0, !PT ;  /* 0x0000001f5aff7812 */ /* 0x001fe2000780c0ff */
[----:B------:R-:W-:-:S04]  /*2030*/  FADD.FTZ R90, RZ, R28 ;  /* 0x0000001cff5a7221 */ /* 0x000fc80000010000 */
[----:B------:R-:W-:-:S04]  /*2040*/  FADD.FTZ R91, R90, R29 ;  /* 0x0000001d5a5b7221 */ /* 0x000fc80000010000 */
[----:B------:R-:W-:-:S04]  /*2050*/  FADD.FTZ R90, R91, R30 ;  /* 0x0000001e5b5a7221 */ /* 0x000fc80000010000 */
[----:B------:R-:W-:-:S04]  /*2060*/  FADD.FTZ R91, R90, R31 ;  /* 0x0000001f5a5b7221 */ /* 0x000fc80000010000 */
[----:B------:R-:W-:-:S04]  /*2070*/  FADD.FTZ R90, R91, R24 ;  /* 0x000000185b5a7221 */ /* 0x000fc80000010000 */
[----:B------:R-:W-:-:S04]  /*2080*/  FADD.FTZ R91, R90, R25 ;  /* 0x000000195a5b7221 */ /* 0x000fc80000010000 */
[----:B------:R-:W-:-:S04]  /*2090*/  FADD.FTZ R90, R91, R26 ;  /* 0x0000001a5b5a7221 */ /* 0x000fc80000010000 */
[----:B------:R-:W-:-:S04]  /*20a0*/  FADD.FTZ R91, R90, R27 ;  /* 0x0000001b5a5b7221 */ /* 0x000fc80000010000 */
[----:B-1----:R-:W-:-:S04]  /*20b0*/  FADD.FTZ R64, R91, R20 ;  /* 0x000000145b407221 */ /* 0x002fc80000010000 */
        /* <DEDUP_REMOVED lines=85> */
.L_x_5287:
[----:B------:R-:W2:Y:S01]  /*2610*/  LDC R65, c[0x0][0x400] ;  /* 0x00010000ff417b82 */ /* 0x000ea20000000800 */
[----:B-1----:R-:W-:Y:S01]  /*2620*/  FADD.FTZ R64, R92, R64 ;  /* 0x000000405c407221 */ /* 0x002fe20000010000 */
[----:B0-----:R-:W-:Y:S01]  /*2630*/  FMUL.FTZ R92, R90, R90 ;  /* 0x0000005a5a5c7220 */ /* 0x001fe20000410000 */
[----:B------:R-:W-:-:S04]  /*2640*/  ISETP.NE.AND P2, PT, RZ, UR12, PT ;  /* 0x0000000cff007c0c */ /* 0x000fc8000bf45270 */
[----:B------:R-:W-:Y:S01]  /*2650*/  FSEL R92, R92, RZ, P2 ;  /* 0x000000ff5c5c7208 */ /* 0x000fe20001000000 */
[----:B--2---:R-:W-:Y:S02]  /*2660*/  FFMA.FTZ R91, R64, R65, UR5 ;  /* 0x00000005405b7e23 */ /* 0x004fe40008010041 */
[----:B------:R-:W0:Y:S02]  /*2670*/  @!P0 LDC.64 R64, c[0x0][0x3c0] ;  /* 0x0000f000ff408b82 */ /* 0x000e240000000a00 */
[----:B------:R-:W-:Y:S01]  /*2680*/  FADD.FTZ R91, R91, R92 ;  /* 0x0000005c5b5b7221 */ /* 0x000fe20000010000 */
[----:B0-----:R-:W-:-:S05]  /*2690*/  @!P0 IMAD.WIDE R64, R66, 0x4, R64 ;  /* 0x0000000442408825 */ /* 0x001fca00078e0240 */
[----:B------:R0:W-:Y:S02]  /*26a0*/  @!P0 STG.E desc[UR6][R64.64], R90 ;  /* 0x0000005a40008986 */ /* 0x0001e4000c101906 */
[----:B0-----:R0:W1:Y:S01]  /*26b0*/  MUFU.RSQ R64, R91 ;  /* 0x0000005b00407308 */ /* 0x0010620000001400 */
[----:B------:R-:W-:-:S05]  /*26c0*/  FSEL R65, R90, RZ, !P2 ;  /* 0x000000ff5a417208 */ /* 0x000fca0005000000 */
        /* <DEDUP_REMOVED lines=10> */
[----:B------:R-:W-:Y:S01]  /*2770*/  FADD.FTZ R18, -R65, R18 ;  /* 0x0000001241127221 */ /* 0x000fe20000010100 */
[C---:B-1----:R-:W-:Y:S01]  /*2780*/  FMUL.FTZ R26, R64.reuse, R26 ;  /* 0x0000001a401a7220 */ /* 0x042fe20000410000 */
[C---:B------:R-:W-:Y:S01]  /*2790*/  FMUL.FTZ R90, R64.reuse, R27 ;  /* 0x0000001b405a7220 */ /* 0x040fe20000410000 */
[C---:B------:R-:W-:Y:S01]  /*27a0*/  FMUL.FTZ R24, R64.reuse, R91 ;  /* 0x0000005b40187220 */ /* 0x040fe20000410000 */
[----:B------:R-:W-:Y:S01]  /*27b0*/  FMUL.FTZ R92, R64, R25 ;  /* 0x00000019405c7220 */ /* 0x000fe20000410000 */
[----:B------:R-:W-:Y:S01]  /*27c0*/  FFMA.FTZ R26, R26, R78, R77 ;  /* 0x0000004e1a1a7223 */ /* 0x000fe2000001004d */
[----:B------:R-:W-:Y:S01]  /*27d0*/  FFMA.FTZ R27, R90, R76, R75 ;  /* 0x0000004c5a1b7223 */ /* 0x000fe2000001004b */
[----:B------:R-:W-:Y:S01]  /*27e0*/  FFMA.FTZ R24, R24, R82, R81 ;  /* 0x0000005218187223 */ /* 0x000fe20000010051 */
[----:B------:R-:W-:Y:S01]  /*27f0*/  FFMA.FTZ R25, R92, R80, R79 ;  /* 0x000000505c197223 */ /* 0x000fe2000001004f */
[C---:B------:R-:W-:Y:S01]  /*2800*/  FMUL.FTZ R90, R64.reuse, R30 ;  /* 0x0000001e405a7220 */ /* 0x040fe20000410000 */
[C---:B------:R-:W-:Y:S01]  /*2810*/  FMUL.FTZ R30, R64.reuse, R29 ;  /* 0x0000001d401e7220 */ /* 0x040fe20000410000 */
[----:B------:R-:W-:Y:S01]  /*2820*/  F2FP.BF16.F32.PACK_AB R27, R27, R26 ;  /* 0x0000001a1b1b723e */ /* 0x000fe200000010ff */
[----:B------:R-:W-:Y:S01]  /*2830*/  FMUL.FTZ R92, R64, R31 ;  /* 0x0000001f405c7220 */ /* 0x000fe20000410000 */
[----:B------:R-:W-:Y:S01]  /*2840*/  F2FP.BF16.F32.PACK_AB R26, R25, R24 ;  /* 0x00000018191a723e */ /* 0x000fe200000010ff */
[----:B------:R-:W-:Y:S01]  /*2850*/  FFMA.FTZ R29, R30, R88, R87 ;  /* 0x000000581e1d7223 */ /* 0x000fe20000010057 */
[----:B------:R-:W0:Y:S01]  /*2860*/  @!P0 LDC.64 R24, c[0x0][0x3c8] ;  /* 0x0000f200ff188b82 */ /* 0x000e220000000a00 */
[C---:B------:R-:W-:Y:S01]  /*2870*/  FADD.FTZ R91, -R65.reuse, R28 ;  /* 0x0000001c415b7221 */ /* 0x040fe20000010100 */
[----:B------:R-:W-:Y:S01]  /*2880*/  FFMA.FTZ R90, R90, R86, R85 ;  /* 0x000000565a5a7223 */ /* 0x000fe20000010055 */
[C---:B------:R-:W-:Y:S01]  /*2890*/  FADD.FTZ R19, -R65.reuse, R19 ;  /* 0x0000001341137221 */ /* 0x040fe20000010100 */
[C---:B------:R-:W-:Y:S01]  /*28a0*/  FADD.FTZ R44, -R65.reuse, R44 ;  /* 0x0000002c412c7221 */ /* 0x040fe20000010100 */
[----:B------:R-:W-:Y:S01]  /*28b0*/  FMUL.FTZ R28, R64, R91 ;  /* 0x0000005b401c7220 */ /* 0x000fe20000410000 */
[C---:B------:R-:W-:Y:S01]  /*28c0*/  FADD.FTZ R91, -R65.reuse, R20 ;  /* 0x00000014415b7221 */ /* 0x040fe20000010100 */
[C---:B------:R-:W-:Y:S01]  /*28d0*/  FADD.FTZ R45, -R65.reuse, R45 ;  /* 0x0000002d412d7221 */ /* 0x040fe20000010100 */
[----:B------:R-:W1:Y:S01]  /*28e0*/  LDC.64 R30, c[0x0][0x428] ;  /* 0x00010a00ff1e7b82 */ /* 0x000e620000000a00 */
[----:B------:R-:W-:Y:S01]  /*28f0*/  FFMA.FTZ R28, R28, R93, R89 ;  /* 0x0000005d1c1c7223 */ /* 0x000fe20000010059 */
[C---:B------:R-:W-:Y:S01]  /*2900*/  FADD.FTZ R47, -R65.reuse, R47 ;  /* 0x0000002f412f7221 */ /* 0x040fe20000010100 */
[C---:B------:R-:W-:Y:S01]  /*2910*/  FADD.FTZ R49, -R65.reuse, R49 ;  /* 0x0000003141317221 */ /* 0x040fe20000010100 */
[----:B------:R-:W-:Y:S01]  /*2920*/  FADD.FTZ R51, -R65, R51 ;  /* 0x0000003341337221 */ /* 0x000fe20000010100 */
[C---:B------:R-:W-:Y:S01]  /*2930*/  FMUL.FTZ R17, R64.reuse, R17 ;  /* 0x0000001140117220 */ /* 0x040fe20000410000 */
[C---:B------:R-:W-:Y:S01]  /*2940*/  FMUL.FTZ R23, R64.reuse, R23 ;  /* 0x0000001740177220 */ /* 0x040fe20000410000 */
[C---:B------:R-:W-:Y:S01]  /*2950*/  FMUL.FTZ R20, R64.reuse, R91 ;  /* 0x0000005b40147220 */ /* 0x040fe20000410000 */
[C---:B------:R-:W-:Y:S01]  /*2960*/  FMUL.FTZ R91, R64.reuse, R18 ;  /* 0x00000012405b7220 */ /* 0x040fe20000410000 */
[C---:B------:R-:W-:Y:S01]  /*2970*/  FMUL.FTZ R19, R64.reuse, R19 ;  /* 0x0000001340137220 */ /* 0x040fe20000410000 */
[C---:B------:R-:W-:Y:S01]  /*2980*/  FMUL.FTZ R44, R64.reuse, R44 ;  /* 0x0000002c402c7220 */ /* 0x040fe20000410000 */
[C---:B------:R-:W-:Y:S01]  /*2990*/  FMUL.FTZ R45, R64.reuse, R45 ;  /* 0x0000002d402d7220 */ /* 0x040fe20000410000 */
[----:B------:R-:W-:Y:S01]  /*29a0*/  FFMA.FTZ R91, R91, R12, R0 ;  /* 0x0000000c5b5b7223 */ /* 0x000fe20000010000 */
[C---:B------:R-:W-:Y:S01]  /*29b0*/  FMUL.FTZ R47, R64.reuse, R47 ;  /* 0x0000002f402f7220 */ /* 0x040fe20000410000 */
[C---:B------:R-:W-:Y:S01]  /*29c0*/  FMUL.FTZ R49, R64.reuse, R49 ;  /* 0x0000003140317220 */ /* 0x040fe20000410000 */
[----:B------:R-:W-:Y:S01]  /*29d0*/  FMUL.FTZ R51, R64, R51 ;  /* 0x0000003340337220 */ /* 0x000fe20000410000 */
[----:B0-----:R-:W-:-:S04]  /*29e0*/  @!P0 IMAD.WIDE R24, R66, 0x4, R24 ;  /* 0x0000000442188825 */ /* 0x001fc800078e0218 */
[----:B------:R-:W-:Y:S01]  /*29f0*/  FFMA.FTZ R20, R20, R74, R73 ;  /* 0x0000004a14147223 */ /* 0x000fe20000010049 */
[----:B------:R-:W-:Y:S01]  /*2a00*/  FFMA.FTZ R44, R44, R11, R7 ;  /* 0x0000000b2c2c7223 */ /* 0x000fe20000010007 */
[----:B------:R-:W-:Y:S01]  /*2a10*/  FFMA.FTZ R49, R49, R53, R52 ;  /* 0x0000003531317223 */ /* 0x000fe20000010034 */
[----:B------:R-:W-:Y:S01]  /*2a20*/  FFMA.FTZ R45, R45, R57, R56 ;  /* 0x000000392d2d7223 */ /* 0x000fe20000010038 */
[----:B------:R0:W-:Y:S02]  /*2a30*/  @!P0 STG.E desc[UR6][R24.64], R64 ;  /* 0x0000004018008986 */ /* 0x0001e4000c101906 */
[----:B0-----:R-:W-:Y:S01]  /*2a40*/  FFMA.FTZ R25, R92, R84, R83 ;  /* 0x000000545c197223 */ /* 0x001fe20000010053 */
[----:B------:R-:W-:Y:S01]  /*2a50*/  F2FP.BF16.F32.PACK_AB R24, R29, R28 ;  /* 0x0000001c1d18723e */ /* 0x000fe200000010ff */
[----:B-1----:R-:W-:-:S04]  /*2a60*/  IMAD.WIDE.U32 R28, R67, 0x10, R30 ;  /* 0x00000010431c7825 */ /* 0x002fc800078e001e */
[C---:B------:R-:W-:Y:S01]  /*2a70*/  FADD.FTZ R67, -R65.reuse, R21 ;  /* 0x0000001541437221 */ /* 0x040fe20000010100 */
[----:B------:R-:W-:Y:S01]  /*2a80*/  FADD.FTZ R21, -R65, R22 ;  /* 0x0000001641157221 */ /* 0x000fe20000010100 */
[----:B------:R-:W-:Y:S02]  /*2a90*/  F2FP.BF16.F32.PACK_AB R25, R25, R90 ;  /* 0x0000005a1919723e */ /* 0x000fe400000010ff */
[----:B------:R-:W-:-:S03]  /*2aa0*/  FMUL.FTZ R22, R64, R67 ;  /* 0x0000004340167220 */ /* 0x000fc60000410000 */
[----:B------:R0:W-:Y:S02]  /*2ab0*/  STG.E.128 desc[UR6][R28.64], R24 ;  /* 0x000000181c007986 */ /* 0x0001e4000c101d06 */
[C---:B0-----:R-:W-:Y:S01]  /*2ac0*/  FADD.FTZ R29, -R65.reuse, R50 ;  /* 0x00000032411d7221 */ /* 0x041fe20000010100 */
[C---:B------:R-:W-:Y:S01]  /*2ad0*/  FADD.FTZ R25, -R65.reuse, R46 ;  /* 0x0000002e41197221 */ /* 0x040fe20000010100 */
[----:B------:R-:W-:Y:S01]  /*2ae0*/  FADD.FTZ R27, -R65, R48 ;  /* 0x00000030411b7221 */ /* 0x000fe20000010100 */
        /* <DEDUP_REMOVED lines=11> */
[----:B------:R-:W-:Y:S01]  /*2ba0*/  IMAD.WIDE.U32 R24, R68, 0x10, R30 ;  /* 0x0000001044187825 */ /* 0x000fe200078e001e */
[----:B------:R-:W-:-:S03]  /*2bb0*/  F2FP.BF16.F32.PACK_AB R17, R17, R28 ;  /* 0x0000001c1111723e */ /* 0x000fc600000010ff */
[----:B------:R-:W-:Y:S01]  /*2bc0*/  FFMA.FTZ R23, R22, R72, R71 ;  /* 0x0000004816177223 */ /* 0x000fe20000010047 */
[----:B------:R-:W0:Y:S01]  /*2bd0*/  LDC.64 R28, c[0x0][0x380] ;  /* 0x0000e000ff1c7b82 */ /* 0x000e220000000a00 */
[----:B------:R-:W-:Y:S01]  /*2be0*/  IMAD.WIDE.U32 R26, R69, 0x10, R30 ;  /* 0x00000010451a7825 */ /* 0x000fe200078e001e */
[----:B------:R-:W-:-:S03]  /*2bf0*/  F2FP.BF16.F32.PACK_AB R19, R46, R91 ;  /* 0x0000005b2e13723e */ /* 0x000fc600000010ff */
[----:B------:R-:W-:Y:S01]  /*2c00*/  FFMA.FTZ R21, R21, R10, R6 ;  /* 0x0000000a15157223 */ /* 0x000fe20000010006 */
[----:B------:R-:W-:Y:S01]  /*2c10*/  FFMA.FTZ R22, R16, R9, R5 ;  /* 0x0000000910167223 */ /* 0x000fe20000010005 */
[----:B------:R-:W-:Y:S01]  /*2c20*/  FFMA.FTZ R67, R67, R8, R4 ;  /* 0x0000000843437223 */ /* 0x000fe20000010004 */
[----:B------:R-:W-:Y:S01]  /*2c30*/  FFMA.FTZ R46, R51, R15, R14 ;  /* 0x0000000f332e7223 */ /* 0x000fe2000001000e */
[----:B------:R-:W-:Y:S01]  /*2c40*/  FFMA.FTZ R30, R47, R55, R54 ;  /* 0x000000372f1e7223 */ /* 0x000fe20000010036 */
[----:B------:R-:W-:Y:S02]  /*2c50*/  F2FP.BF16.F32.PACK_AB R16, R23, R20 ;  /* 0x000000141710723e */ /* 0x000fe400000010ff */
[----:B------:R-:W-:Y:S02]  /*2c60*/  F2FP.BF16.F32.PACK_AB R22, R49, R22 ;  /* 0x000000163116723e */ /* 0x000fe400000010ff */
[----:B------:R-:W-:Y:S01]  /*2c70*/  F2FP.BF16.F32.PACK_AB R23, R46, R67 ;  /* 0x000000432e17723e */ /* 0x000fe200000010ff */
[----:B------:R1:W-:Y:S01]  /*2c80*/  STG.E.128 desc[UR6][R24.64], R16 ;  /* 0x0000001018007986 */ /* 0x0003e2000c101d06 */
[----:B------:R-:W-:-:S02]  /*2c90*/  F2FP.BF16.F32.PACK_AB R21, R30, R21 ;  /* 0x000000151e15723e */ /* 0x000fc400000010ff */
[----:B------:R-:W-:-:S05]  /*2ca0*/  F2FP.BF16.F32.PACK_AB R20, R45, R44 ;  /* 0x0000002c2d14723e */ /* 0x000fca00000010ff */
[----:B------:R1:W-:Y:S01]  /*2cb0*/  STG.E.128 desc[UR6][R26.64], R20 ;  /* 0x000000141a007986 */ /* 0x0003e2000c101d06 */
[----:B0-----:R-:W-:-:S04]  /*2cc0*/  LEA R66, R28, R66, 0x2 ;  /* 0x000000421c427211 */ /* 0x001fc800078e10ff */
[----:B------:R-:W-:-:S13]  /*2cd0*/  ISETP.GE.AND P0, PT, R66, R29, PT ;  /* 0x0000001d4200720c */ /* 0x000fda0003f06270 */
[----:B-1----:R-:W-:Y:S05]  /*2ce0*/  @!P0 BRA `(.L_x_5275) ;  /* 0xffffffd800b88947 */ /* 0x002fea000383ffff */
[----:B------:R-:W-:Y:S05]  /*2cf0*/  EXIT ;  /* 0x000000000000794d */ /* 0x000fea0003800000 */
.L_x_5274:
        /* <DEDUP_REMOVED lines=8> */
.L_x_5277:
[----:B------:R-:W-:Y:S05]  /*2d80*/  BSYNC B0 ;  /* 0x0000000000007941 */ /* 0x000fea0003800000 */
.L_x_5276:
[----:B------:R-:W-:Y:S01]  /*2d90*/  FADD.FTZ R90, R90, R64 ;  /* 0x000000405a5a7221 */ /* 0x000fe20000010000 */
[----:B------:R-:W-:Y:S01]  /*2da0*/  HFMA2 R91, -RZ, RZ, 0, 1.1920928955078125e-07 ;  /* 0x00000002ff5b7431 */ /* 0x000fe200000001ff */
[----:B------:R-:W-:Y:S02]  /*2db0*/  MOV R64, 0xffffffff ;  /* 0xffffffff00407802 */ /* 0x000fe40000000f00 */
[----:B------:R-:W-:Y:S01]  /*2dc0*/  IMAD.MOV.U32 R92, RZ, RZ, R90 ;  /* 0x000000ffff5c7224 */ /* 0x000fe200078e005a */
[----:B------:R-:W-:-:S07]  /*2dd0*/  MOV R65, 0x1f ;  /* 0x0000001f00417802 */ /* 0x000fce0000000f00 */
[----:B------:R-:W-:Y:S05]  /*2de0*/  WARPSYNC.COLLECTIVE R64, `(.L_x_5278) ;  /* 0x0000000040087348 */ /* 0x000fea0003c00000 */
[----:B------:R0:W1:Y:S02]  /*2df0*/  SHFL.BFLY P2, R64, R92, R91, R65 ;  /* 0x0c00005b5c407389 */ /* 0x0000640000040041 */
[----:B01----:R-:W-:Y:S05]  /*2e00*/  ENDCOLLECTIVE ;  /* 0x000000000000791b */ /* 0x003fea0003800000 */
.L_x_5278:
[----:B------:R-:W-:Y:S02]  /*2e10*/  HFMA2 R91, -RZ, RZ, 0, 2.384185791015625e-07 ;  /* 0x00000004ff5b7431 */ /* 0x000fe400000001ff */
[----:B------:R-:W-:Y:S01]  /*2e20*/  FADD.FTZ R90, R90, R64 ;  /* 0x000000405a5a7221 */ /* 0x000fe20000010000 */
[----:B------:R-:W-:-:S04]  /*2e30*/  MOV R64, 0xffffffff ;  /* 0xffffffff00407802 */ /* 0x000fc80000000f00 */
[----:B------:R-:W-:-:S07]  /*2e40*/  MOV R92, R90 ;  /* 0x0000005a005c7202 */ /* 0x000fce0000000f00 */
[----:B------:R-:W-:Y:S05]  /*2e50*/  WARPSYNC.COLLECTIVE R64, `(.L_x_5279) ;  /* 0x0000000040087348 */ /* 0x000fea0003c00000 */
[----:B------:R0:W1:Y:S02]  /*2e60*/  SHFL.BFLY P2, R64, R92, R91, R65 ;  /* 0x0c00005b5c407389 */ /* 0x0000640000040041 */
[----:B01----:R-:W-:Y:S05]  /*2e70*/  ENDCOLLECTIVE ;  /* 0x000000000000791b */ /* 0x003fea0003800000 */
.L_x_5279:
[----:B------:R-:W-:Y:S02]  /*2e80*/  HFMA2 R91, -RZ, RZ, 0, 4.76837158203125e-07 ;  /* 0x00000008ff5b7431 */ /* 0x000fe400000001ff */
[----:B------:R-:W-:Y:S01]  /*2e90*/  FADD.FTZ R90, R90, R64 ;  /* 0x000000405a5a7221 */ /* 0x000fe20000010000 */
[----:B------:R-:W-:-:S04]  /*2ea0*/  MOV R64, 0xffffffff ;  /* 0xffffffff00407802 */ /* 0x000fc80000000f00 */
[----:B------:R-:W-:-:S07]  /*2eb0*/  MOV R92, R90 ;  /* 0x0000005a005c7202 */ /* 0x000fce0000000f00 */
[----:B------:R-:W-:Y:S05]  /*2ec0*/  WARPSYNC.COLLECTIVE R64, `(.L_x_5280) ;  /* 0x0000000040087348 */ /* 0x000fea0003c00000 */
[----:B------:R0:W1:Y:S02]  /*2ed0*/  SHFL.BFLY P2, R64, R92, R91, R65 ;  /* 0x0c00005b5c407389 */ /* 0x0000640000040041 */
[----:B01----:R-:W-:Y:S05]  /*2ee0*/  ENDCOLLECTIVE ;  /* 0x000000000000791b */ /* 0x003fea0003800000 */
.L_x_5280:
[----:B------:R-:W-:Y:S02]  /*2ef0*/  HFMA2 R91, -RZ, RZ, 0, 9.5367431640625e-07 ;  /* 0x00000010ff5b7431 */ /* 0x000fe400000001ff */
[----:B------:R-:W-:Y:S01]  /*2f00*/  FADD.FTZ R90, R90, R64 ;  /* 0x000000405a5a7221 */ /* 0x000fe20000010000 */
[----:B------:R-:W-:-:S04]  /*2f10*/  IMAD.MOV.U32 R64, RZ, RZ, -0x1 ;  /* 0xffffffffff407424 */ /* 0x000fc800078e00ff */
[----:B------:R-:W-:-:S07]  /*2f20*/  MOV R92, R90 ;  /* 0x0000005a005c7202 */ /* 0x000fce0000000f00 */
[----:B------:R-:W-:Y:S05]  /*2f30*/  WARPSYNC.COLLECTIVE R64, `(.L_x_5281) ;  /* 0x0000000040087348 */ /* 0x000fea0003c00000 */
[----:B------:R0:W1:Y:S02]  /*2f40*/  SHFL.BFLY P2, R64, R92, R91, R65 ;  /* 0x0c00005b5c407389 */ /* 0x0000640000040041 */
[----:B01----:R-:W-:Y:S05]  /*2f50*/  ENDCOLLECTIVE ;  /* 0x000000000000791b */ /* 0x003fea0003800000 */
.L_x_5281:
[----:B------:R-:W0:Y:S01]  /*2f60*/  LDC R65, c[0x0][0x400] ;  /* 0x00010000ff417b82 */ /* 0x000e220000000800 */
[----:B------:R-:W-:Y:S01]  /*2f70*/  MOV R91, 0x1 ;  /* 0x00000001005b7802 */ /* 0x000fe20000000f00 */
[----:B------:R-:W-:-:S04]  /*2f80*/  FADD.FTZ R90, R90, R64 ;  /* 0x000000405a5a7221 */ /* 0x000fc80000010000 */
        /* <DEDUP_REMOVED lines=49> */
[----:B------:R-:W-:Y:S01]  /*32a0*/  HFMA2 R65, -RZ, RZ, 0, 1.847743988037109375e-06 ;  /* 0x0000001fff417431 */ /* 0x000fe200000001ff */
[----:B------:R-:W-:-:S07]  /*32b0*/  MOV R64, 0xffffffff ;  /* 0xffffffff00407802 */ /* 0x000fce0000000f00 */
[----:B------:R-:W-:Y:S05]  /*32c0*/  WARPSYNC.COLLECTIVE R64, `(.L_x_5282) ;  /* 0x0000000040087348 */ /* 0x000fea0003c00000 */
[----:B------:R0:W1:Y:S02]  /*32d0*/  SHFL.BFLY P2, R64, R92, R91, R65 ;  /* 0x0c00005b5c407389 */ /* 0x0000640000040041 */
[----:B01----:R-:W-:Y:S05]  /*32e0*/  ENDCOLLECTIVE ;  /* 0x000000000000791b */ /* 0x003fea0003800000 */
.L_x_5282:
[----:B------:R-:W-:Y:S02]  /*32f0*/  HFMA2 R91, -RZ, RZ, 0, 1.1920928955078125e-07 ;  /* 0x00000002ff5b7431 */ /* 0x000fe400000001ff */
[----:B------:R-:W-:Y:S01]  /*3300*/  FADD.FTZ R92, R92, R64 ;  /* 0x000000405c5c7221 */ /* 0x000fe20000010000 */
[----:B------:R-:W-:-:S07]  /*3310*/  MOV R64, 0xffffffff ;  /* 0xffffffff00407802 */ /* 0x000fce0000000f00 */
[----:B------:R-:W-:Y:S05]  /*3320*/  WARPSYNC.COLLECTIVE R64, `(.L_x_5283) ;  /* 0x0000000040087348 */ /* 0x000fea0003c00000 */
[----:B------:R0:W1:Y:S02]  /*3330*/  SHFL.BFLY P2, R64, R92, R91, R65 ;  /* 0x0c00005b5c407389 */ /* 0x0000640000040041 */
[----:B01----:R-:W-:Y:S05]  /*3340*/  ENDCOLLECTIVE ;  /* 0x000000000000791b */ /* 0x003fea0003800000 */
.L_x_5283:
[----:B------:R-:W-:Y:S02]  /*3350*/  HFMA2 R91, -RZ, RZ, 0, 2.384185791015625e-07 ;  /* 0x00000004ff5b7431 */ /* 0x000fe400000001ff */
[----:B------:R-:W-:Y:S01]  /*3360*/  FADD.FTZ R92, R92, R64 ;  /* 0x000000405c5c7221 */ /* 0x000fe20000010000 */
[----:B------:R-:W-:-:S07]  /*3370*/  MOV R64, 0xffffffff ;  /* 0xffffffff00407802 */ /* 0x000fce0000000f00 */
[----:B------:R-:W-:Y:S05]  /*3380*/  WARPSYNC.COLLECTIVE R64, `(.L_x_5284) ;  /* 0x0000000040087348 */ /* 0x000fea0003c00000 */
[----:B------:R0:W1:Y:S02]  /*3390*/  SHFL.BFLY P2, R64, R92, R91, R65 ;  /* 0x0c00005b5c407389 */ /* 0x0000640000040041 */
[----:B01----:R-:W-:Y:S05]  /*33a0*/  ENDCOLLECTIVE ;  /* 0x000000000000791b */ /* 0x003fea0003800000 */
.L_x_5284:
[----:B------:R-:W-:Y:S02]  /*33b0*/  HFMA2 R91, -RZ, RZ, 0, 4.76837158203125e-07 ;  /* 0x00000008ff5b7431 */ /* 0x000fe400000001ff */
[----:B------:R-:W-:Y:S01]  /*33c0*/  FADD.FTZ R92, R92, R64 ;  /* 0x000000405c5c7221 */ /* 0x000fe20000010000 */
[----:B------:R-:W-:-:S07]  /*33d0*/  MOV R64, 0xffffffff ;  /* 0xffffffff00407802 */ /* 0x000fce0000000f00 */
[----:B------:R-:W-:Y:S05]  /*33e0*/  WARPSYNC.COLLECTIVE R64, `(.L_x_5285) ;  /* 0x0000000040087348 */ /* 0x000fea0003c00000 */
[----:B------:R0:W1:Y:S02]  /*33f0*/  SHFL.BFLY P2, R64, R92, R91, R65 ;  /* 0x0c00005b5c407389 */ /* 0x0000640000040041 */
[----:B01----:R-:W-:Y:S05]  /*3400*/  ENDCOLLECTIVE ;  /* 0x000000000000791b */ /* 0x003fea0003800000 */
.L_x_5285:
[----:B------:R-:W-:Y:S02]  /*3410*/  HFMA2 R91, -RZ, RZ, 0, 9.5367431640625e-07 ;  /* 0x00000010ff5b7431 */ /* 0x000fe400000001ff */
[----:B------:R-:W-:Y:S01]  /*3420*/  FADD.FTZ R92, R92, R64 ;  /* 0x000000405c5c7221 */ /* 0x000fe20000010000 */
[----:B------:R-:W-:-:S07]  /*3430*/  MOV R64, 0xffffffff ;  /* 0xffffffff00407802 */ /* 0x000fce0000000f00 */
[----:B------:R-:W-:Y:S05]  /*3440*/  WARPSYNC.COLLECTIVE R64, `(.L_x_5286) ;  /* 0x0000000040087348 */ /* 0x000fea0003c00000 */
[----:B------:R0:W1:Y:S02]  /*3450*/  SHFL.BFLY P2, R64, R92, R91, R65 ;  /* 0x0c00005b5c407389 */ /* 0x0000640000040041 */
[----:B01----:R-:W-:Y:S05]  /*3460*/  ENDCOLLECTIVE ;  /* 0x000000000000791b */ /* 0x003fea0003800000 */
.L_x_5286:
[----:B------:R-:W-:Y:S05]  /*3470*/  BRA `(.L_x_5287) ;  /* 0xfffffff000647947 */ /* 0x000fea000383ffff */
.L_x_5288:
        /* <DEDUP_REMOVED lines=16> */
.L_x_17372:


//--------------------- .text._ZN10layer_norm31ln_parallel_residual_fwd_kernelINS_13Kernel_traitsI13__nv_bfloat16S2_fS2_fjLj768ELj1ELj4ELj1ELj16ENS_18Kernel_traits_baseILj768ES2_S2_fS2_fjLj128EEEEELb1ELb0ELb0EEEvNS_9FwdParamsE --------------------------
	.section	.text._ZN10layer_norm31ln_parallel_residual_fwd_kernelINS_13Kernel_traitsI13__nv_bfloat16S2_fS2_fjLj768ELj1ELj4ELj1ELj16ENS_18Kernel_traits_baseILj768ES2_S2_fS2_fjLj128EEEEELb1ELb0ELb0EEEvNS_9FwdParamsE,"ax",@progbits
	.align	128
        .global         _ZN10layer_norm31ln_parallel_residual_fwd_kernelINS_13Kernel_traitsI13__nv_bfloat16S2_fS2_fjLj768ELj1ELj4ELj1ELj16ENS_18Kernel_traits_baseILj768ES2_S2_fS2_fjLj128EEEEELb1ELb0ELb0EEEvNS_9FwdParamsE
        .type           _ZN10layer_norm31ln_parallel_residual_fwd_kernelINS_13Kernel_traitsI13__nv_bfloat16S2_fS2_fjLj768ELj1ELj4ELj1ELj16ENS_18Kernel_traits_baseILj768ES2_S2_fS2_fjLj128EEEEELb1ELb0ELb0EEEvNS_9FwdParamsE,@function
        .size           _ZN10layer_norm31ln_parallel_residual_fwd_kernelINS_13Kernel_traitsI13__nv_bfloat16S2_fS2_fjLj768ELj1ELj4ELj1ELj16ENS_18Kernel_traits_baseILj768ES2_S2_fS2_fjLj128EEEEELb1ELb0ELb0EEEvNS_9FwdParamsE,(.L_x_17373 - _ZN10layer_norm31ln_parallel_residual_fwd_kernelINS_13Kernel_traitsI13__nv_bfloat16S2_fS2_fjLj768ELj1ELj4ELj1ELj16ENS_18Kernel_traits_baseILj768ES2_S2_fS2_fjLj128EEEEELb1ELb0ELb0EEEvNS_9FwdParamsE)
        .other          _ZN10layer_norm31ln_parallel_residual_fwd_kernelINS_13Kernel_traitsI13__nv_bfloat16S2_fS2_fjLj768ELj1ELj4ELj1ELj16ENS_18Kernel_traits_baseILj768ES2_S2_fS2_fjLj128EEEEELb1ELb0ELb0EEEvNS_9FwdParamsE,@"STO_CUDA_ENTRY STV_DEFAULT"
_ZN10layer_norm31ln_parallel_residual_fwd_kernelINS_13Kernel_traitsI13__nv_bfloat16S2_fS2_fjLj768ELj1ELj4ELj1ELj16ENS_18Kernel_traits_baseILj768ES2_S2_fS2_fjLj128EEEEELb1ELb0ELb0EEEvNS_9FwdParamsE:
.text._ZN10layer_norm31ln_parallel_residual_fwd_kernelINS_13Kernel_traitsI13__nv_bfloat16S2_fS2_fjLj768ELj1ELj4ELj1ELj16ENS_18Kernel_traits_baseILj768ES2_S2_fS2_fjLj128EEEEELb1ELb0ELb0EEEvNS_9FwdParamsE:
[----:B------:R-:W-:Y:S01]  /*0000*/  LDC R1, c[0x0][0x37c] ;  /* 0x0000df00ff017b82 */ /* 0x000fe20000000800 */
[----:B------:R-:W0:Y:S07]  /*0010*/  LDCU.U8 UR4, c[0x0][0x464] ;  /* 0x00008c80ff0477ac */ /* 0x000e2e0008000000 */
[----:B------:R-:W1:Y:S01]  /*0020*/  LDC R143, c[0x0][0x45c] ;  /* 0x00011700ff8f7b82 */ /* 0x000e620000000800 */
[----:B------:R-:W2:Y:S07]  /*0030*/  LDCU.64 UR6, c[0x0][0x358] ;  /* 0x00006b00ff0677ac */ /* 0x000eae0008000a00 */
[----:B------:R-:W2:Y:S01]  /*0040*/  LDC R2, c[0x0][0x458] ;  /* 0x00011600ff027b82 */ /* 0x000ea20000000800 */
[----:B------:R-:W3:Y:S01]  /*0050*/  S2R R146, SR_TID.X ;  /* 0x0000000000927919 */ /* 0x000ee20000002100 */
[----:B------:R-:W4:Y:S06]  /*0060*/  LDCU.64 UR8, c[0x0][0x438] ;  /* 0x00008700ff0877ac */ /* 0x000f2c0008000a00 */
[----:B------:R-:W5:Y:S01]  /*0070*/  LDC R9, c[0x0][0x388] ;  /* 0x0000e200ff097b82 */ /* 0x000f620000000800 */
[----:B0-----:R-:W-:Y:S01]  /*0080*/  ISETP.NE.AND P0, PT, RZ, UR4, PT ;  /* 0x00000004ff007c0c */ /* 0x001fe2000bf05270 */
[----:B------:R-:W0:-:S12]  /*0090*/  LDCU.64 UR4, c[0x0][0x450] ;  /* 0x00008a00ff0477ac */ /* 0x000e180008000a00 */
[----:B-1----:R-:W-:Y:S01]  /*00a0*/  @P0 IMAD.MOV.U32 R3, RZ, RZ, R143 ;  /* 0x000000ffff030224 */ /* 0x002fe200078e008f */
[----:B------:R-:W1:Y:S04]  /*00b0*/  @P0 LDC R7, c[0x0][0x460] ;  /* 0x00011800ff070b82 */ /* 0x000e680000000800 */
[----:B--2---:R2:W1:Y:S01]  /*00c0*/  @P0 LDG.E.64 R4, desc[UR6][R2.64] ;  /* 0x0000000602040981 */ /* 0x004462000c1e1b00 */
[----:B0-----:R-:W-:Y:S01]  /*00d0*/  IMAD.U32 R150, RZ, RZ, UR4 ;  /* 0x00000004ff967e24 */ /* 0x001fe2000f8e00ff */
[----:B------:R-:W-:-:S06]  /*00e0*/  MOV R151, UR5 ;  /* 0x0000000500977c02 */ /* 0x000fcc0008000f00 */
[----:B------:R-:W2:Y:S01]  /*00f0*/  @P0 LDG.E.64 R150, desc[UR6][R150.64] ;  /* 0x0000000696960981 */ /* 0x000ea2000c1e1b00 */
[----:B------:R-:W0:Y:S01]  /*0100*/  S2UR UR5, SR_CTAID.X ;  /* 0x00000000000579c3 */ /* 0x000e220000002500 */
[----:B---3--:R-:W-:Y:S01]  /*0110*/  LOP3.LUT R147, R146, 0x1f, RZ, 0xc0, !PT ;  /* 0x0000001f92937812 */ /* 0x008fe200078ec0ff */
[----:B----4-:R-:W-:Y:S01]  /*0120*/  UISETP.NE.U32.AND UP0, UPT, UR8, URZ, UPT ;  /* 0x000000ff0800728c */ /* 0x010fe2000bf05070 */
[----:B-----5:R-:W-:Y:S01]  /*0130*/  SHF.R.S32.HI R0, RZ, 0x1f, R9 ;  /* 0x0000001fff007819 */ /* 0x020fe20000011409 */
[----:B------:R-:W-:Y:S02]  /*0140*/  BSSY.RECONVERGENT B0, `(.L_x_5289) ;  /* 0x00000db000007945 */ /* 0x000fe40003800200 */
[----:B------:R-:W-:Y:S01]  /*0150*/  UISETP.NE.AND.EX UP0, UPT, UR9, URZ, UPT, UP0 ;  /* 0x000000ff0900728c */ /* 0x000fe2000bf05300 */
[----:B------:R-:W-:Y:S01]  /*0160*/  IMAD.MOV.U32 R18, RZ, RZ, R147 ;  /* 0x000000ffff127224 */ /* 0x000fe200078e0093 */
[----:B------:R-:W3:Y:S01]  /*0170*/  LDC R145, c[0x0][0x360] ;  /* 0x0000d800ff917b82 */ /* 0x000ee20000000800 */
[----:B------:R-:W-:-:S03]  /*0180*/  LEA.HI R0, R0, R9, RZ, 0x3 ;  /* 0x0000000900007211 */ /* 0x000fc600078f18ff */
[----:B--2---:R-:W-:-:S04]  /*0190*/  LOP3.LUT R3, R18, 0x1f, RZ, 0x3c, !PT ;  /* 0x0000001f12037812 */ /* 0x004fc800078e3cff */
[----:B------:R-:W-:Y:S01]  /*01a0*/  LEA.HI.SX32 R0, R0, R3, 0x1d ;  /* 0x0000000300007211 */ /* 0x000fe200078feaff */
[----:B0-----:R-:W-:Y:S02]  /*01b0*/  USHF.L.U32 UR4, UR5, 0x2, URZ ;  /* 0x0000000205047899 */ /* 0x001fe400080006ff */
[--C-:B---3--:R-:W-:Y:S01]  /*01c0*/  IMAD R145, R145, UR5, R146.reuse ;  /* 0x0000000591917c24 */ /* 0x108fe2000f8e0292 */
[----:B------:R-:W-:-:S04]  /*01d0*/  SHF.R.U32.HI R146, RZ, 0x5, R146 ;  /* 0x00000005ff927819 */ /* 0x000fc80000011692 */
[----:B------:R-:W-:Y:S02]  /*01e0*/  LOP3.LUT R146, R146, UR4, RZ, 0xfc, !PT ;  /* 0x0000000492927c12 */ /* 0x000fe4000f8efcff */
[----:B-1----:R-:W-:-:S05]  /*01f0*/  @P0 IADD3 R2, P1, PT, R4, R7, RZ ;  /* 0x0000000704020210 */ /* 0x002fca0007f3e0ff */
[----:B------:R-:W-:Y:S01]  /*0200*/  @P0 IMAD.X R143, RZ, RZ, R5, P1 ;  /* 0x000000ffff8f0224 */ /* 0x000fe200008e0605 */
[C---:B------:R-:W-:Y:S01]  /*0210*/  IADD3 R3, PT, PT, R150.reuse, -0x61c88647, RZ ;  /* 0x9e3779b996037810 */ /* 0x040fe20007ffe0ff */
[----:B------:R-:W-:-:S03]  /*0220*/  VIADD R4, R150, 0x3c6ef372 ;  /* 0x3c6ef37296047836 */ /* 0x000fc60000000000 */
[--C-:B------:R-:W-:Y:S01]  /*0230*/  SHF.R.U64 R144, R2, 0x2, R143.reuse ;  /* 0x0000000202907819 */ /* 0x100fe2000000128f */
[C---:B------:R-:W-:Y:S01]  /*0240*/  VIADD R5, R151.reuse, 0x76cf5d0a ;  /* 0x76cf5d0a97057836 */ /* 0x040fe20000000000 */
[C---:B------:R-:W-:Y:S01]  /*0250*/  IADD3 R6, PT, PT, R150.reuse, -0x255992d5, RZ ;  /* 0xdaa66d2b96067810 */ /* 0x040fe20007ffe0ff */
[C---:B------:R-:W-:Y:S01]  /*0260*/  VIADD R7, R151.reuse, 0x32370b8f ;  /* 0x32370b8f97077836 */ /* 0x040fe20000000000 */
[C---:B------:R-:W-:Y:S01]  /*0270*/  IADD3 R9, PT, PT, R151.reuse, -0x126145ec, RZ ;  /* 0xed9eba1497097810 */ /* 0x040fe20007ffe0ff */
[C---:B------:R-:W-:Y:S01]  /*0280*/  VIADD R8, R150.reuse, 0x78dde6e4 ;  /* 0x78dde6e496087836 */ /* 0x040fe20000000000 */
[C---:B------:R-:W-:Y:S01]  /*0290*/  IADD3 R12, PT, PT, R150.reuse, 0x5384540f, RZ ;  /* 0x5384540f960c7810 */ /* 0x040fe20007ffe0ff */
[----:B------:R-:W-:Y:S01]  /*02a0*/  VIADD R10, R150, 0x1715609d ;  /* 0x1715609d960a7836 */ /* 0x000fe20000000000 */
[C---:B------:R-:W-:Y:S01]  /*02b0*/  IADD3 R15, PT, PT, R151.reuse, -0x24c28bd8, RZ ;  /* 0xdb3d7428970f7810 */ /* 0x040fe20007ffe0ff */
[C---:B------:R-:W-:Y:S01]  /*02c0*/  VIADD R11, R151.reuse, 0xa9066899 ;  /* 0xa9066899970b7836 */ /* 0x040fe20000000000 */
[----:B------:R-:W-:Y:S01]  /*02d0*/  SHF.R.U32.HI R143, RZ, 0x2, R143 ;  /* 0x00000002ff8f7819 */ /* 0x000fe2000001168f */
[----:B------:R-:W-:-:S02]  /*02e0*/  VIADD R13, R151, 0x1fd5c5a3 ;  /* 0x1fd5c5a3970d7836 */ /* 0x000fc40000000000 */
[C---:B------:R-:W-:Y:S02]  /*02f0*/  VIADD R14, R150.reuse, 0xf1bbcdc8 ;  /* 0xf1bbcdc8960e7836 */ /* 0x040fe40000000000 */
        /* <DEDUP_REMOVED lines=14> */
[----:B------:R-:W-:-:S03]  /*03e0*/  ISETP.GE.U32.AND P1, PT, R0, 0x60, PT ;  /* 0x000000600000780c */ /* 0x000fc60003f26070 */
[----:B------:R-:W-:Y:S01]  /*03f0*/  HFMA2 R38, -RZ, RZ, 0, 0 ;  /* 0x00000000ff267431 */ /* 0x000fe200000001ff */
[----:B------:R-:W-:Y:S01]  /*0400*/  P2R R148, PR, RZ, 0x4 ;  /* 0x00000004ff947803 */ /* 0x000fe20000000000 */
[----:B------:R-:W-:Y:S01]  /*0410*/  IMAD.MOV.U32 R42, RZ, RZ, RZ ;  /* 0x000000ffff2a7224 */ /* 0x000fe200078e00ff */
[----:B------:R0:W5:Y:S01]  /*0420*/  @P2 LDG.E.128 R20, desc[UR6][R44.64] ;  /* 0x000000062c142981 */ /* 0x000162000c1e1d00 */
[C---:B-1----:R-:W-:Y:S01]  /*0430*/  @P2 IMAD.WIDE.U32 R48, R18.reuse, 0x10, R48 ;  /* 0x0000001012302825 */ /* 0x042fe200078e0030 */
[----:B------:R-:W-:Y:S02]  /*0440*/  @P2 LOP3.LUT R18, R18, 0x20, RZ, 0xfc, !PT ;  /* 0x0000002012122812 */ /* 0x000fe400078efcff */
[----:B------:R-:W-:Y:S02]  /*0450*/  CS2R R46, SRZ ;  /* 0x00000000002e7805 */ /* 0x000fe4000001ff00 */
[----:B------:R-:W-:Y:S01]  /*0460*/  @P0 MOV R39, RZ ;  /* 0x000000ff00270202 */ /* 0x000fe20000000f00 */
[----:B------:R-:W-:Y:S01]  /*0470*/  @P2 IMAD.MOV.U32 R43, RZ, RZ, RZ ;  /* 0x000000ffff2b2224 */ /* 0x000fe200078e00ff */
        /* <DEDUP_REMOVED lines=9> */
[----:B------:R-:W-:Y:S01]  /*0510*/  @P0 VIADD R18, R18, 0x20 ;  /* 0x0000002012120836 */ /* 0x000fe20000000000 */
        /* <DEDUP_REMOVED lines=11> */
[----:B------:R-:W-:Y:S02]  /*05d0*/  CS2R R36, SRZ ;  /* 0x0000000000247805 */ /* 0x000fe4000001ff00 */
[----:B------:R-:W-:Y:S02]  /*05e0*/  MOV R42, RZ ;  /* 0x000000ff002a7202 */ /* 0x000fe40000000f00 */
        /* <DEDUP_REMOVED lines=8> */
.L_x_5291:
        /* <DEDUP_REMOVED lines=8> */
[----:B------:R-:W-:-:S04]  /*06f0*/  P2R R148, PR, RZ, 0x4 ;  /* 0x00000004ff947803 */ /* 0x000fc80000000000 */
[----:B------:R-:W0:Y:S01]  /*0700*/  @P2 LDC.64 R52, c[0x0][0x440] ;  /* 0x00011000ff342b82 */ /* 0x000e220000000a00 */
[C---:B-1----:R-:W-:Y:S01]  /*0710*/  @P2 IMAD.WIDE.U32 R54, R18.reuse, 0x10, R40 ;  /* 0x0000001012362825 */ /* 0x042fe200078e0028 */
[----:B------:R1:W5:Y:S04]  /*0720*/  @P2 LDG.E.128 R20, desc[UR6][R36.64] ;  /* 0x0000000624142981 */ /* 0x000368000c1e1d00 */
[----:B------:R4:W5:Y:S02]  /*0730*/  @P2 LDG.E.128 R24, desc[UR6][R54.64] ;  /* 0x0000000636182981 */ /* 0x000964000c1e1d00 */
[----:B------:R-:W1:Y:S01]  /*0740*/  @P0 LDC.64 R60, c[0x0][0x440] ;  /* 0x00011000ff3c0b82 */ /* 0x000e620000000a00 */
[C---:B0-----:R-:W-:Y:S01]  /*0750*/  @P2 IMAD.WIDE.U32 R52, R18.reuse, 0x10, R52 ;  /* 0x0000001012342825 */ /* 0x041fe200078e0034 */
        /* <DEDUP_REMOVED lines=9> */
[----:B------:R-:W-:Y:S01]  /*07f0*/  CS2R R36, SRZ ;  /* 0x0000000000247805 */ /* 0x000fe2000001ff00 */
[----:B------:R-:W-:Y:S01]  /*0800*/  IMAD.MOV.U32 R42, RZ, RZ, RZ ;  /* 0x000000ffff2a7224 */ /* 0x000fe200078e00ff */
[----:B------:R-:W-:-:S02]  /*0810*/  CS2R R40, SRZ ;  /* 0x0000000000287805 */ /* 0x000fc4000001ff00 */
[----:B------:R-:W-:Y:S01]  /*0820*/  @P2 MOV R43, RZ ;  /* 0x000000ff002b2202 */ /* 0x000fe20000000f00 */
[----:B------:R-:W-:Y:S02]  /*0830*/  @P0 IMAD.MOV.U32 R39, RZ, RZ, RZ ;  /* 0x000000ffff270224 */ /* 0x000fe400078e00ff */
[----:B------:R-:W-:Y:S01]  /*0840*/  @P0 VIADD R18, R18, 0x20 ;  /* 0x0000002012120836 */ /* 0x000fe20000000000 */
[----:B----4-:R-:W-:Y:S06]  /*0850*/  @!P1 BRA `(.L_x_5292) ;  /* 0x0000000400a49947 */ /* 0x010fec0003800000 */
        /* <DEDUP_REMOVED lines=11> */
[----:B------:R-:W-:Y:S02]  /*0910*/  CS2R R60, SRZ ;  /* 0x00000000003c7805 */ /* 0x000fe4000001ff00 */
[----:B------:R-:W-:Y:S01]  /*0920*/  CS2R R36, SRZ ;  /* 0x0000000000247805 */ /* 0x000fe2000001ff00 */
[----:B------:R-:W-:Y:S01]  /*0930*/  IMAD.MOV.U32 R42, RZ, RZ, RZ ;  /* 0x000000ffff2a7224 */ /* 0x000fe200078e00ff */
[----:B------:R-:W-:Y:S01]  /*0940*/  CS2R R40, SRZ ;  /* 0x0000000000287805 */ /* 0x000fe2000001ff00 */
[----:B------:R-:W-:Y:S06]  /*0950*/  BRA `(.L_x_5292) ;  /* 0x0000000400647947 */ /* 0x000fec0003800000 */
.L_x_5290:
        /* <DEDUP_REMOVED lines=13> */
[----:B------:R-:W4:Y:S01]  /*0a30*/  LDC.64 R60, c[0x0][0x3d0] ;  /* 0x0000f400ff3c7b82 */ /* 0x000f220000000a00 */
        /* <DEDUP_REMOVED lines=10> */
[----:B----4-:R-:W-:-:S05]  /*0ae0*/  @P0 IMAD.WIDE.U32 R60, R18, 0x10, R60 ;  /* 0x00000010123c0825 */ /* 0x010fca00078e003c */
        /* <DEDUP_REMOVED lines=23> */
.L_x_5293:
[C---:B------:R-:W-:Y:S01]  /*0c60*/  ISETP.GE.U32.AND P2, PT, R0.reuse, 0x20, PT ;  /* 0x000000200000780c */ /* 0x040fe20003f46070 */
[----:B------:R-:W0:Y:S01]  /*0c70*/  LDC.64 R44, c[0x0][0x3d0] ;  /* 0x0000f400ff2c7b82 */ /* 0x000e220000000a00 */
[C---:B------:R-:W-:Y:S02]  /*0c80*/  ISETP.GE.U32.AND P0, PT, R0.reuse, 0x40, PT ;  /* 0x000000400000780c */ /* 0x040fe40003f06070 */
[----:B------:R-:W-:-:S05]  /*0c90*/  ISETP.GE.U32.AND P1, PT, R0, 0x60, PT ;  /* 0x000000600000780c */ /* 0x000fca0003f26070 */
[----:B------:R-:W1:Y:S01]  /*0ca0*/  LDC.64 R70, c[0x0][0x3d8] ;  /* 0x0000f600ff467b82 */ /* 0x000e620000000a00 */
[----:B------:R-:W-:-:S07]  /*0cb0*/  P2R R148, PR, RZ, 0x4 ;  /* 0x00000004ff947803 */ /* 0x000fce0000000000 */
[----:B------:R-:W2:Y:S08]  /*0cc0*/  @P2 LDC.64 R68, c[0x0][0x438] ;  /* 0x00010e00ff442b82 */ /* 0x000eb00000000a00 */
[----:B------:R-:W3:Y:S01]  /*0cd0*/  LDC.64 R76, c[0x0][0x3d0] ;  /* 0x0000f400ff4c7b82 */ /* 0x000ee20000000a00 */
[----:B0-----:R-:W-:-:S07]  /*0ce0*/  @P2 IMAD.WIDE.U32 R48, R18, 0x10, R44 ;  /* 0x0000001012302825 */ /* 0x001fce00078e002c */
[----:B------:R-:W0:Y:S01]  /*0cf0*/  @P0 LDC.64 R78, c[0x0][0x438] ;  /* 0x00010e00ff4e0b82 */ /* 0x000e220000000a00 */
[C---:B-1----:R-:W-:Y:S01]  /*0d00*/  @P2 IMAD.WIDE.U32 R74, R18.reuse, 0x10, R70 ;  /* 0x00000010124a2825 */ /* 0x042fe200078e0046 */
[----:B------:R1:W5:Y:S04]  /*0d10*/  @P2 LDG.E.128 R20, desc[UR6][R48.64] ;  /* 0x0000000630142981 */ /* 0x000368000c1e1d00 */
[----:B------:R4:W5:Y:S02]  /*0d20*/  @P2 LDG.E.128 R24, desc[UR6][R74.64] ;  /* 0x000000064a182981 */ /* 0x000964000c1e1d00 */
[----:B------:R-:W1:Y:S01]  /*0d30*/  LDC.64 R80, c[0x0][0x3d8] ;  /* 0x0000f600ff507b82 */ /* 0x000e620000000a00 */
[C---:B--2---:R-:W-:Y:S01]  /*0d40*/  @P2 IMAD.WIDE.U32 R72, R18.reuse, 0x10, R68 ;  /* 0x0000001012482825 */ /* 0x044fe200078e0044 */
[----:B------:R-:W-:-:S04]  /*0d50*/  @P2 LOP3.LUT R18, R18, 0x20, RZ, 0xfc, !PT ;  /* 0x0000002012122812 */ /* 0x000fc800078efcff */
[----:B------:R4:W5:Y:S02]  /*0d60*/  @P2 LD.E.128 R40, desc[UR6][R72.64] ;  /* 0x0000000648282980 */ /* 0x000964000c101d00 */
[----:B------:R-:W2:Y:S01]  /*0d70*/  LDC.64 R82, c[0x0][0x3d0] ;  /* 0x0000f400ff527b82 */ /* 0x000ea20000000a00 */
[----:B---3--:R-:W-:-:S05]  /*0d80*/  @P0 IMAD.WIDE.U32 R76, R18, 0x10, R76 ;  /* 0x00000010124c0825 */ /* 0x008fca00078e004c */
[----:B------:R4:W5:Y:S02]  /*0d90*/  @P0 LDG.E.128 R28, desc[UR6][R76.64] ;  /* 0x000000064c1c0981 */ /* 0x000964000c1e1d00 */
[----:B------:R-:W3:Y:S01]  /*0da0*/  @P1 LDC.64 R84, c[0x0][0x438] ;  /* 0x00010e00ff541b82 */ /* 0x000ee20000000a00 */
[----:B0-----:R-:W-:-:S05]  /*0db0*/  @P0 IMAD.WIDE.U32 R78, R18, 0x10, R78 ;  /* 0x00000010124e0825 */ /* 0x001fca00078e004e */
[----:B------:R4:W5:Y:S02]  /*0dc0*/  @P0 LD.E.128 R36, desc[UR6][R78.64] ;  /* 0x000000064e240980 */ /* 0x000964000c101d00 */
[----:B------:R-:W0:Y:S01]  /*0dd0*/  LDC.64 R86, c[0x0][0x3d8] ;  /* 0x0000f600ff567b82 */ /* 0x000e220000000a00 */
[C---:B-1----:R-:W-:Y:S01]  /*0de0*/  @P0 IMAD.WIDE.U32 R80, R18.reuse, 0x10, R80 ;  /* 0x0000001012500825 */ /* 0x042fe200078e0050 */
[----:B------:R-:W-:-:S04]  /*0df0*/  @P0 IADD3 R18, PT, PT, R18, 0x20, RZ ;  /* 0x0000002012120810 */ /* 0x000fc80007ffe0ff */
[----:B------:R4:W5:Y:S01]  /*0e00*/  @P0 LDG.E.128 R32, desc[UR6][R80.64] ;  /* 0x0000000650200981 */ /* 0x000962000c1e1d00 */
[----:B--2---:R-:W-:-:S05]  /*0e10*/  @P1 IMAD.WIDE.U32 R68, R18, 0x10, R82 ;  /* 0x0000001012441825 */ /* 0x004fca00078e0052 */
[----:B------:R4:W5:Y:S01]  /*0e20*/  @P1 LDG.E.128 R52, desc[UR6][R68.64] ;  /* 0x0000000644341981 */ /* 0x000962000c1e1d00 */
[----:B---3--:R-:W-:-:S05]  /*0e30*/  @P1 IMAD.WIDE.U32 R70, R18, 0x10, R84 ;  /* 0x0000001012461825 */ /* 0x008fca00078e0054 */
[----:B------:R4:W5:Y:S01]  /*0e40*/  @P1 LD.E.128 R60, desc[UR6][R70.64] ;  /* 0x00000006463c1980 */ /* 0x000962000c101d00 */
[----:B0-----:R-:W-:-:S05]  /*0e50*/  @P1 IMAD.WIDE.U32 R18, R18, 0x10, R86 ;  /* 0x0000001012121825 */ /* 0x001fca00078e0056 */
[----:B------:R4:W5:Y:S01]  /*0e60*/  @P1 LDG.E.128 R56, desc[UR6][R18.64] ;  /* 0x0000000612381981 */ /* 0x000962000c1e1d00 */
[----:B------:R-:W-:Y:S01]  /*0e70*/  IMAD.MOV.U32 R46, RZ, RZ, RZ ;  /* 0x000000ffff2e7224 */ /* 0x000fe200078e00ff */
[----:B------:R-:W-:Y:S01]  /*0e80*/  CS2R R44, SRZ ;  /* 0x00000000002c7805 */ /* 0x000fe2000001ff00 */
[----:B------:R-:W-:Y:S01]  /*0e90*/  IMAD.MOV.U32 R50, RZ, RZ, RZ ;  /* 0x000000ffff327224 */ /* 0x000fe200078e00ff */
[----:B------:R-:W-:Y:S02]  /*0ea0*/  CS2R R48, SRZ ;  /* 0x0000000000307805 */ /* 0x000fe4000001ff00 */
[----:B------:R-:W-:Y:S02]  /*0eb0*/  @P2 MOV R51, RZ ;  /* 0x000000ff00332202 */ /* 0x000fe40000000f00 */
[----:B------:R-:W-:Y:S02]  /*0ec0*/  @P1 CS2R R66, SRZ ;  /* 0x0000000000421805 */ /* 0x000fe4000001ff00 */
[----:B------:R-:W-:Y:S01]  /*0ed0*/  @P1 CS2R R64, SRZ ;  /* 0x0000000000401805 */ /* 0x000fe2000001ff00 */
[----:B----4-:R-:W-:-:S07]  /*0ee0*/  @P0 IMAD.MOV.U32 R47, RZ, RZ, RZ ;  /* 0x000000ffff2f0224 */ /* 0x010fce00078e00ff */
.L_x_5292:
[----:B------:R-:W-:Y:S05]  /*0ef0*/  BSYNC.RECONVERGENT B0 ;  /* 0x0000000000007941 */ /* 0x000fea0003800200 */
.L_x_5289:
[----:B------:R-:W0:Y:S02]  /*0f00*/  LDCU UR4, c[0x0][0x384] ;  /* 0x00007080ff0477ac */ /* 0x000e240008000800 */
[----:B0-----:R-:W-:-:S13]  /*0f10*/  ISETP.GE.AND P0, PT, R146, UR4, PT ;  /* 0x0000000492007c0c */ /* 0x001fda000bf06270 */
[----:B------:R-:W-:Y:S05]  /*0f20*/  @P0 EXIT ;  /* 0x000000000000094d */ /* 0x000fea0003800000 */
[----:B------:R-:W-:Y:S01]  /*0f30*/  IMAD.HI.U32 R18, R145, -0x326172a9, RZ ;  /* 0xcd9e8d5791127827 */ /* 0x000fe200078e00ff */
[----:B------:R-:W-:Y:S01]  /*0f40*/  LOP3.LUT R2, R2, 0x3, RZ, 0xc0, !PT ;  /* 0x0000000302027812 */ /* 0x000fe200078ec0ff */
[----:B------:R-:W0:Y:S01]  /*0f50*/  LDCU UR10, c[0x0][0x408] ;  /* 0x00008100ff0a77ac */ /* 0x000e220008000800 */
[----:B-----5:R-:W-:Y:S01]  /*0f60*/  PRMT R142, R56, 0x7632, R142 ;  /* 0x00007632388e7816 */ /* 0x020fe2000000008e */
[----:B------:R-:W-:Y:S01]  /*0f70*/  IMAD.HI.U32 R19, R144, -0x2daee0ad, RZ ;  /* 0xd2511f5390137827 */ /* 0x000fe200078e00ff */
[----:B------:R-:W-:Y:S01]  /*0f80*/  LOP3.LUT R18, R143, R18, R150, 0x96, !PT ;  /* 0x000000128f127212 */ /* 0x000fe200078e9696 */
[----:B------:R-:W1:Y:S01]  /*0f90*/  LDCU UR13, c[0x0][0x388] ;  /* 0x00007100ff0d77ac */ /* 0x000e620008000800 */
[----:B------:R-:W-:Y:S01]  /*0fa0*/  PRMT R141, R60, 0x7632, R141 ;  /* 0x000076323c8d7816 */ /* 0x000fe2000000008d */
[----:B------:R-:W-:Y:S01]  /*0fb0*/  IMAD R71, R144, -0x2daee0ad, RZ ;  /* 0xd2511f5390477824 */ /* 0x000fe200078e02ff */
[----:B------:R-:W-:Y:S01]  /*0fc0*/  LOP3.LUT R19, R19, R151, RZ, 0x3c, !PT ;  /* 0x0000009713137212 */ /* 0x000fe200078e3cff */
[----:B------:R-:W-:Y:S01]  /*0fd0*/  VIADD R72, R151, 0xbb67ae85 ;  /* 0xbb67ae8597487836 */ /* 0x000fe20000000000 */
[----:B------:R-:W-:Y:S01]  /*0fe0*/  PRMT R140, R52, 0x7632, R140 ;  /* 0x00007632348c7816 */ /* 0x000fe2000000008c */
[----:B------:R-:W-:Y:S01]  /*0ff0*/  IMAD.HI.U32 R70, R18, -0x2daee0ad, RZ ;  /* 0xd2511f5312467827 */ /* 0x000fe200078e00ff */
[----:B------:R-:W-:Y:S01]  /*1000*/  PRMT R139, R47, 0x7632, R139 ;  /* 0x000076322f8b7816 */ /* 0x000fe2000000008b */
[----:B------:R-:W2:Y:S01]  /*1010*/  LDCU.U8 UR11, c[0x0][0x410] ;  /* 0x00008200ff0b77ac */ /* 0x000ea20008000000 */
[----:B------:R-:W-:Y:S01]  /*1020*/  PRMT R138, R35, 0x7632, R138 ;  /* 0x00007632238a7816 */ /* 0x000fe2000000008a */
[----:B------:R-:W-:Y:S01]  /*1030*/  IMAD R69, R145, -0x326172a9, RZ ;  /* 0xcd9e8d5791457824 */ /* 0x000fe200078e02ff */
[----:B------:R-:W-:Y:S01]  /*1040*/  LOP3.LUT R70, R72, R71, R70, 0x96, !PT ;  /* 0x0000004748467212 */ /* 0x000fe200078e9646 */
[----:B------:R-:W-:Y:S01]  /*1050*/  IMAD.HI.U32 R68, R19, -0x326172a9, RZ ;  /* 0xcd9e8d5713447827 */ /* 0x000fe200078e00ff */
[----:B------:R-:W-:Y:S01]  /*1060*/  PRMT R137, R39, 0x7632, R137 ;  /* 0x0000763227897816 */ /* 0x000fe20000000089 */
[----:B------:R-:W3:Y:S01]  /*1070*/  LDCU UR12, c[0x0][0x448] ;  /* 0x00008900ff0c77ac */ /* 0x000ee20008000800 */
[----:B------:R-:W-:Y:S01]  /*1080*/  PRMT R136, R31, 0x7632, R136 ;  /* 0x000076321f887816 */ /* 0x000fe20000000088 */
[----:B------:R-:W-:Y:S01]  /*1090*/  IMAD.MOV.U32 R125, RZ, RZ, RZ ;  /* 0x000000ffff7d7224 */ /* 0x000fe200078e00ff */
[----:B------:R-:W-:Y:S01]  /*10a0*/  LOP3.LUT R3, R3, R69, R68, 0x96, !PT ;  /* 0x0000004503037212 */ /* 0x000fe200078e9644 */
[----:B------:R-:W-:Y:S01]  /*10b0*/  IMAD R68, R19, -0x326172a9, RZ ;  /* 0xcd9e8d5713447824 */ /* 0x000fe200078e02ff */
[----:B------:R-:W-:Y:S01]  /*10c0*/  PRMT R112, R23, 0x7632, R112 ;  /* 0x0000763217707816 */ /* 0x000fe20000000070 */
[----:B------:R-:W-:Y:S01]  /*10d0*/  IMAD R69, R18, -0x2daee0ad, RZ ;  /* 0xd2511f5312457824 */ /* 0x000fe200078e02ff */
[----:B------:R-:W-:Y:S01]  /*10e0*/  PRMT R113, R50, 0x7632, R113 ;  /* 0x0000763232717816 */ /* 0x000fe20000000071 */
[----:B------:R-:W-:Y:S01]  /*10f0*/  IMAD.HI.U32 R19, R70, -0x326172a9, RZ ;  /* 0xcd9e8d5746137827 */ /* 0x000fe200078e00ff */
[----:B------:R-:W-:Y:S01]  /*1100*/  PRMT R114, R26, 0x7632, R114 ;  /* 0x000076321a727816 */ /* 0x000fe20000000072 */
[----:B------:R-:W4:Y:S01]  /*1110*/  LDCU.64 UR4, c[0x0][0x398] ;  /* 0x00007300ff0477ac */ /* 0x000f220008000a00 */
[----:B------:R-:W-:Y:S01]  /*1120*/  PRMT R115, R42, 0x7632, R115 ;  /* 0x000076322a737816 */ /* 0x000fe20000000073 */
[C---:B------:R-:W-:Y:S01]  /*1130*/  IMAD.HI.U32 R18, R3.reuse, -0x2daee0ad, RZ ;  /* 0xd2511f5303127827 */ /* 0x040fe200078e00ff */
[----:B------:R-:W-:Y:S01]  /*1140*/  LOP3.LUT R4, R4, R68, R19, 0x96, !PT ;  /* 0x0000004404047212 */ /* 0x000fe200078e9613 */
[----:B------:R-:W0:Y:S01]  /*1150*/  LDCU.64 UR8, c[0x0][0x3a0] ;  /* 0x00007400ff0877ac */ /* 0x000e220008000a00 */
        /* <DEDUP_REMOVED lines=13> */
[----:B------:R-:W-:Y:S01]  /*1230*/  IMAD R6, R5, -0x326172a9, RZ ;  /* 0xcd9e8d5705067824 */ /* 0x000fe200078e02ff */
[----:B------:R-:W-:Y:S01]  /*1240*/  PRMT R120, R21, 0x7632, R120 ;  /* 0x0000763215787816 */ /* 0x000fe20000000078 */
[----:B------:R-:W-:Y:S01]  /*1250*/  IMAD.HI.U32 R5, R7, -0x326172a9, RZ ;  /* 0xcd9e8d5707057827 */ /* 0x000fe200078e00ff */
[----:B------:R-:W-:-:S02]  /*1260*/  PRMT R121, R48, 0x7632, R121 ;  /* 0x0000763230797816 */ /* 0x000fc40000000079 */
[----:B------:R-:W-:Y:S01]  /*1270*/  PRMT R122, R24, 0x7632, R122 ;  /* 0x00007632187a7816 */ /* 0x000fe2000000007a */
[C---:B------:R-:W-:Y:S01]  /*1280*/  IMAD.HI.U32 R4, R3.reuse, -0x2daee0ad, RZ ;  /* 0xd2511f5303047827 */ /* 0x040fe200078e00ff */
        /* <DEDUP_REMOVED lines=10> */
[----:B------:R-:W-:-:S02]  /*1330*/  IADD3 R8, PT, PT, R150, -0x4ab325aa, RZ ;  /* 0xb54cda5696087810 */ /* 0x000fc40007ffe0ff */
[----:B------:R-:W-:Y:S01]  /*1340*/  PRMT R11, R37, 0x7632, R11 ;  /* 0x00007632250b7816 */ /* 0x000fe2000000000b */
        /* <DEDUP_REMOVED lines=15> */
[----:B------:R-:W-:-:S03]  /*1440*/  PRMT R13, R44, 0x7632, R13 ;  /* 0x000076322c0d7816 */ /* 0x000fc6000000000d */
[----:B------:R-:W-:Y:S01]  /*1450*/  IMAD R8, R4, -0x2daee0ad, RZ ;  /* 0xd2511f5304087824 */ /* 0x000fe200078e02ff */
[----:B------:R-:W-:Y:S01]  /*1460*/  LOP3.LUT R3, R12, R6, R3, 0x96, !PT ;  /* 0x000000060c037212 */ /* 0x000fe200078e9603 */
[----:B------:R-:W-:Y:S01]  /*1470*/  IMAD R6, R5, -0x326172a9, RZ ;  /* 0xcd9e8d5705067824 */ /* 0x000fe200078e02ff */
[----:B------:R-:W-:Y:S01]  /*1480*/  PRMT R12, R29, 0x7632, R12 ;  /* 0x000076321d0c7816 */ /* 0x000fe2000000000c */
[----:B------:R-:W-:-:S04]  /*1490*/  IMAD.HI.U32 R5, R7, -0x326172a9, RZ ;  /* 0xcd9e8d5707057827 */ /* 0x000fc800078e00ff */
        /* <DEDUP_REMOVED lines=14> */
[--C-:B------:R-:W-:Y:S01]  /*1580*/  LOP3.LUT R3, R16, R7, R5.reuse, 0x96, !PT ;  /* 0x0000000710037212 */ /* 0x100fe200078e9605 */
[----:B------:R-:W-:Y:S01]  /*1590*/  IMAD R127, R127, -0x2daee0ad, RZ ;  /* 0xd2511f537f7f7824 */ /* 0x000fe200078e02ff */
[----:B------:R-:W-:Y:S02]  /*15a0*/  PRMT R5, R46, 0x7632, R5 ;  /* 0x000076322e057816 */ /* 0x000fe40000000005 */
[----:B------:R-:W-:Y:S02]  /*15b0*/  PRMT R7, R38, 0x7632, R7 ;  /* 0x0000763226077816 */ /* 0x000fe40000000007 */
[----:B01234-:R-:W-:-:S07]  /*15c0*/  PRMT R16, R28, 0x7632, R16 ;  /* 0x000076321c107816 */ /* 0x01ffce0000000010 */
.L_x_5675:
[----:B------:R-:W-:Y:S01]  /*15d0*/  IMAD R104, R146, UR13, RZ ;  /* 0x0000000d92687c24 */ /* 0x000fe2000f8e02ff */
[----:B------:R-:W-:Y:S01]  /*15e0*/  ISETP.NE.AND P0, PT, R148, RZ, PT ;  /* 0x000000ff9400720c */ /* 0x000fe20003f05270 */
[----:B------:R-:W-:Y:S03]  /*15f0*/  BSSY.RECONVERGENT B0, `(.L_x_5294) ;  /* 0x0000951000007945 */ /* 0x000fe60003800200 */
        /* <DEDUP_REMOVED lines=38> */
.L_x_5299:
        /* <DEDUP_REMOVED lines=13> */
.L_x_5301:
[----:B------:R-:W-:Y:S05]  /*1930*/  BSYNC.RECONVERGENT B2 ;  /* 0x0000000000027941 */ /* 0x000fea0003800200 */
.L_x_5300:
        /* <DEDUP_REMOVED lines=56> */
[----:B------:R-:W-:Y:S01]  /*1cc0*/  IMAD.MOV.U32 R126, RZ, RZ, R80 ;  /* 0x000000ffff7e7224 */ /* 0x000fe200078e0050 */
[----:B------:R-:W-:Y:S01]  /*1cd0*/  MOV R80, R127 ;  /* 0x0000007f00507202 */ /* 0x000fe20000000f00 */
[----:B------:R-:W-:Y:S01]  /*1ce0*/  IMAD.MOV.U32 R81, RZ, RZ, RZ ;  /* 0x000000ffff517224 */ /* 0x000fe200078e00ff */
[----:B------:R-:W-:-:S07]  /*1cf0*/  LOP3.LUT R4, R83, R2, R105, 0x96, !PT ;  /* 0x0000000253047212 */ /* 0x000fce00078e9669 */
.L_x_5298:
[----:B------:R-:W-:Y:S05]  /*1d00*/  BSYNC.RECONVERGENT B1 ;  /* 0x0000000000017941 */ /* 0x000fea0003800200 */
.L_x_5297:
[----:B------:R-:W0:Y:S01]  /*1d10*/  LDC R105, c[0x0][0x404] ;  /* 0x00010100ff697b82 */ /* 0x000e220000000800 */
[----:B------:R-:W-:Y:S01]  /*1d20*/  ISETP.NE.AND P2, PT, R81, 0x1, PT ;  /* 0x000000015100780c */ /* 0x000fe20003f45270 */
[----:B------:R-:W-:Y:S01]  /*1d30*/  IMAD.MOV.U32 R149, RZ, RZ, 0x2f800000 ;  /* 0x2f800000ff957424 */ /* 0x000fe200078e00ff */
[----:B------:R-:W-:Y:S01]  /*1d40*/  I2FP.F32.U32 R2, R80 ;  /* 0x0000005000027245 */ /* 0x000fe20000201000 */
[----:B------:R-:W-:Y:S01]  /*1d50*/  BSSY.RECONVERGENT B1, `(.L_x_5302) ;  /* 0x000005b000017945 */ /* 0x000fe20003800200 */
[C---:B-----5:R-:W-:Y:S01]  /*1d60*/  SHF.L.U32 R111, R84.reuse, 0x10, RZ ;  /* 0x00000010546f7819 */ /* 0x060fe200000006ff */
[----:B------:R-:W-:Y:S01]  /*1d70*/  IMAD.MOV.U32 R80, RZ, RZ, 0x2 ;  /* 0x00000002ff507424 */ /* 0x000fe200078e00ff */
[----:B------:R-:W-:Y:S01]  /*1d80*/  PRMT R153, R84, 0x7632, R153 ;  /* 0x0000763254997816 */ /* 0x000fe20000000099 */
[----:B------:R-:W-:-:S05]  /*1d90*/  FFMA.FTZ R2, R2, R149, 1.1641532182693481445e-10 ;  /* 0x2f00000002027423 */ /* 0x000fca0000010095 */
[----:B0-----:R-:W-:Y:S01]  /*1da0*/  FSETP.LE.FTZ.AND P3, PT, R2, R105, PT ;  /* 0x000000690200720b */ /* 0x001fe20003f73000 */
[----:B------:R-:W-:-:S03]  /*1db0*/  IMAD.MOV.U32 R2, RZ, RZ, R126 ;  /* 0x000000ffff027224 */ /* 0x000fc600078e007e */
        /* <DEDUP_REMOVED lines=10> */
.L_x_5304:
        /* <DEDUP_REMOVED lines=13> */
.L_x_5306:
[----:B------:R-:W-:Y:S05]  /*1f30*/  BSYNC.RECONVERGENT B2 ;  /* 0x0000000000027941 */ /* 0x000fea0003800200 */
.L_x_5305:
[----:B------:R-:W-:Y:S01]  /*1f40*/  IMAD.WIDE.U32 R2, R145, -0x326172a9, RZ ;  /* 0xcd9e8d5791027825 */ /* 0x000fe200078e00ff */
[----:B------:R-:W-:Y:S02]  /*1f50*/  LOP3.LUT R80, R125, R83, R151, 0x96, !PT ;  /* 0x000000537d507212 */ /* 0x000fe400078e9697 */
[C---:B------:R-:W-:Y:S01]  /*1f60*/  IADD3 R83, PT, PT, R151.reuse, -0x4498517b, RZ ;  /* 0xbb67ae8597537810 */ /* 0x040fe20007ffe0ff */
        /* <DEDUP_REMOVED lines=57> */
.L_x_5303:
[----:B------:R-:W-:Y:S05]  /*2300*/  BSYNC.RECONVERGENT B1 ;  /* 0x0000000000017941 */ /* 0x000fea0003800200 */
.L_x_5302:
[----:B------:R-:W-:Y:S01]  /*2310*/  ISETP.NE.AND P2, PT, R80, 0x1, PT ;  /* 0x000000015000780c */ /* 0x000fe20003f45270 */
[----:B------:R-:W-:Y:S01]  /*2320*/  BSSY.RECONVERGENT B1, `(.L_x_5307) ;  /* 0x000005b000017945 */ /* 0x000fe20003800200 */
[----:B------:R-:W-:Y:S01]  /*2330*/  I2FP.F32.U32 R2, R2 ;  /* 0x0000000200027245 */ /* 0x000fe20000201000 */
[----:B------:R-:W-:Y:S02]  /*2340*/  HFMA2 R81, -RZ, RZ, 0, 1.1920928955078125e-07 ;  /* 0x00000002ff517431 */ /* 0x000fe400000001ff */
[----:B------:R-:W-:Y:S02]  /*2350*/  IMAD.U32 R153, R153, 0x10000, RZ ;  /* 0x0001000099997824 */ /* 0x000fe400078e00ff */
[----:B------:R-:W-:-:S05]  /*2360*/  FFMA.FTZ R2, R2, R149, 1.1641532182693481445e-10 ;  /* 0x2f00000002027423 */ /* 0x000fca0000010095 */
[----:B------:R-:W-:Y:S01]  /*2370*/  FSETP.LE.FTZ.AND P3, PT, R2, R105, PT ;  /* 0x000000690200720b */ /* 0x000fe20003f73000 */
[----:B------:R-:W-:-:S03]  /*2380*/  IMAD.MOV.U32 R2, RZ, RZ, R126 ;  /* 0x000000ffff027224 */ /* 0x000fc600078e007e */
        /* <DEDUP_REMOVED lines=10> */
.L_x_5309:
        /* <DEDUP_REMOVED lines=13> */
.L_x_5311:
[----:B------:R-:W-:Y:S05]  /*2500*/  BSYNC.RECONVERGENT B2 ;  /* 0x0000000000027941 */ /* 0x000fea0003800200 */
.L_x_5310:
[----:B------:R-:W-:Y:S01]  /*2510*/  IMAD.WIDE.U32 R2, R145, -0x326172a9, RZ ;  /* 0xcd9e8d5791027825 */ /* 0x000fe200078e00ff */
[----:B------:R-:W-:Y:S02]  /*2520*/  LOP3.LUT R80, R125, R83, R151, 0x96, !PT ;  /* 0x000000537d507212 */ /* 0x000fe400078e9697 */
[C---:B------:R-:W-:Y:S01]  /*2530*/  IADD3 R109, PT, PT, R151.reuse, 0x76cf5d0a, RZ ;  /* 0x76cf5d0a976d7810 */ /* 0x040fe20007ffe0ff */
        /* <DEDUP_REMOVED lines=39> */
[----:B------:R-:W-:-:S04]  /*27b0*/  IMAD.WIDE.U32 R126, R126, -0x2daee0ad, RZ ;  /* 0xd2511f537e7e7825 */ /* 0x000fc800078e00ff */
[----:B------:R-:W-:Y:S01]  /*27c0*/  VIADD R3, R150, 0x5384540f ;  /* 0x5384540f96037836 */ /* 0x000fe20000000000 */
        /* <DEDUP_REMOVED lines=12> */
[----:B------:R-:W-:Y:S02]  /*2890*/  HFMA2 R81, -RZ, RZ, 0, 0 ;  /* 0x00000000ff517431 */ /* 0x000fe400000001ff */
[----:B------:R-:W-:Y:S01]  /*28a0*/  IMAD.MOV.U32 R2, RZ, RZ, R104 ;  /* 0x000000ffff027224 */ /* 0x000fe200078e0068 */
[----:B------:R-:W-:Y:S01]  /*28b0*/  LOP3.LUT R3, R3, R82, R127, 0x96, !PT ;  /* 0x0000005203037212 */ /* 0x000fe200078e967f */
[----:B------:R-:W-:-:S07]  /*28c0*/  IMAD.MOV.U32 R104, RZ, RZ, R80 ;  /* 0x000000ffff687224 */ /* 0x000fce00078e0050 */
.L_x_5308:
[----:B------:R-:W-:Y:S05]  /*28d0*/  BSYNC.RECONVERGENT B1 ;  /* 0x0000000000017941 */ /* 0x000fea0003800200 */
.L_x_5307:
[----:B------:R-:W-:Y:S01]  /*28e0*/  ISETP.NE.AND P2, PT, R81, 0x1, PT ;  /* 0x000000015100780c */ /* 0x000fe20003f45270 */
[----:B------:R-:W-:Y:S01]  /*28f0*/  BSSY.RECONVERGENT B1, `(.L_x_5312) ;  /* 0x000005c000017945 */ /* 0x000fe20003800200 */
[----:B------:R-:W-:Y:S01]  /*2900*/  I2FP.F32.U32 R2, R2 ;  /* 0x0000000200027245 */ /* 0x000fe20000201000 */
[C---:B------:R-:W-:Y:S01]  /*2910*/  IMAD.U32 R152, R85.reuse, 0x10000, RZ ;  /* 0x0001000055987824 */ /* 0x040fe200078e00ff */
[----:B------:R-:W-:Y:S01]  /*2920*/  PRMT R155, R85, 0x7632, R155 ;  /* 0x00007632559b7816 */ /* 0x000fe2000000009b */
[----:B------:R-:W-:Y:S02]  /*2930*/  IMAD.MOV.U32 R80, RZ, RZ, 0x2 ;  /* 0x00000002ff507424 */ /* 0x000fe400078e00ff */
[----:B------:R-:W-:-:S05]  /*2940*/  FFMA.FTZ R2, R2, R149, 1.1641532182693481445e-10 ;  /* 0x2f00000002027423 */ /* 0x000fca0000010095 */
[----:B------:R-:W-:Y:S02]  /*2950*/  FSETP.LE.FTZ.AND P3, PT, R2, R105, PT ;  /* 0x000000690200720b */ /* 0x000fe40003f73000 */
[----:B------:R-:W-:Y:S02]  /*2960*/  MOV R2, R126 ;  /* 0x0000007e00027202 */ /* 0x000fe40000000f00 */
        /* <DEDUP_REMOVED lines=10> */
.L_x_5314:
        /* <DEDUP_REMOVED lines=13> */
.L_x_5316:
[----:B------:R-:W-:Y:S05]  /*2ae0*/  BSYNC.RECONVERGENT B2 ;  /* 0x0000000000027941 */ /* 0x000fea0003800200 */
.L_x_5315:
        /* <DEDUP_REMOVED lines=60> */
.L_x_5313:
[----:B------:R-:W-:Y:S05]  /*2eb0*/  BSYNC.RECONVERGENT B1 ;  /* 0x0000000000017941 */ /* 0x000fea0003800200 */
.L_x_5312:
[----:B------:R-:W-:Y:S01]  /*2ec0*/  ISETP.NE.AND P2, PT, R80, 0x1, PT ;  /* 0x000000015000780c */ /* 0x000fe20003f45270 */
[----:B------:R-:W-:Y:S01]  /*2ed0*/  BSSY.RECONVERGENT B1, `(.L_x_5317) ;  /* 0x000005b000017945 */ /* 0x000fe20003800200 */
[----:B------:R-:W-:Y:S01]  /*2ee0*/  I2FP.F32.U32 R2, R2 ;  /* 0x0000000200027245 */ /* 0x000fe20000201000 */
[----:B------:R-:W-:Y:S01]  /*2ef0*/  IMAD.MOV.U32 R82, RZ, RZ, 0x2 ;  /* 0x00000002ff527424 */ /* 0x000fe200078e00ff */
[----:B------:R-:W-:-:S03]  /*2f00*/  SHF.L.U32 R155, R155, 0x10, RZ ;  /* 0x000000109b9b7819 */ /* 0x000fc600000006ff */
        /* <DEDUP_REMOVED lines=13> */
.L_x_5319:
        /* <DEDUP_REMOVED lines=13> */
.L_x_5321:
[----:B------:R-:W-:Y:S05]  /*30b0*/  BSYNC.RECONVERGENT B2 ;  /* 0x0000000000027941 */ /* 0x000fea0003800200 */
.L_x_5320:
        /* <DEDUP_REMOVED lines=60> */
.L_x_5318:
[----:B------:R-:W-:Y:S05]  /*3480*/  BSYNC.RECONVERGENT B1 ;  /* 0x0000000000017941 */ /* 0x000fea0003800200 */
.L_x_5317:
[----:B------:R-:W-:Y:S01]  /*3490*/  ISETP.NE.AND P3, PT, R82, 0x1, PT ;  /* 0x000000015200780c */ /* 0x000fe20003f65270 */
[----:B------:R-:W-:Y:S01]  /*34a0*/  BSSY.RECONVERGENT B1, `(.L_x_5322) ;  /* 0x000005b000017945 */ /* 0x000fe20003800200 */
[----:B------:R-:W-:Y:S01]  /*34b0*/  I2FP.F32.U32 R2, R2 ;  /* 0x0000000200027245 */ /* 0x000fe20000201000 */
[----:B------:R-:W-:Y:S02]  /*34c0*/  HFMA2 R80, -RZ, RZ, 0, 1.1920928955078125e-07 ;  /* 0x00000002ff507431 */ /* 0x000fe400000001ff */
[C---:B------:R-:W-:Y:S01]  /*34d0*/  IMAD.U32 R154, R86.reuse, 0x10000, RZ ;  /* 0x00010000569a7824 */ /* 0x040fe200078e00ff */
[----:B------:R-:W-:Y:S01]  /*34e0*/  PRMT R86, R86, 0x7632, R86 ;  /* 0x0000763256567816 */ /* 0x000fe20000000056 */
[----:B------:R-:W-:Y:S02]  /*34f0*/  IMAD.MOV.U32 R81, RZ, RZ, R126 ;  /* 0x000000ffff517224 */ /* 0x000fe400078e007e */
[----:B------:R-:W-:-:S05]  /*3500*/  FFMA.FTZ R2, R2, R149, 1.1641532182693481445e-10 ;  /* 0x2f00000002027423 */ /* 0x000fca0000010095 */
[----:B------:R-:W-:Y:S01]  /*3510*/  FSETP.LE.FTZ.AND P2, PT, R2, R105, PT ;  /* 0x000000690200720b */ /* 0x000fe20003f53000 */
        /* <DEDUP_REMOVED lines=9> */
.L_x_5324:
        /* <DEDUP_REMOVED lines=13> */
.L_x_5326:
[----:B------:R-:W-:Y:S05]  /*3680*/  BSYNC.RECONVERGENT B2 ;  /* 0x0000000000027941 */ /* 0x000fea0003800200 */
.L_x_5325:
        /* <DEDUP_REMOVED lines=57> */
[----:B------:R-:W-:Y:S02]  /*3a20*/  IMAD.MOV.U32 R81, RZ, RZ, R104 ;  /* 0x000000ffff517224 */ /* 0x000fe400078e0068 */
[----:B------:R-:W-:Y:S02]  /*3a30*/  IMAD.MOV.U32 R104, RZ, RZ, R80 ;  /* 0x000000ffff687224 */ /* 0x000fe400078e0050 */
[----:B------:R-:W-:-:S07]  /*3a40*/  HFMA2 R80, -RZ, RZ, 0, 0 ;  /* 0x00000000ff507431 */ /* 0x000fce00000001ff */
.L_x_5323:
[----:B------:R-:W-:Y:S05]  /*3a50*/  BSYNC.RECONVERGENT B1 ;  /* 0x0000000000017941 */ /* 0x000fea0003800200 */
.L_x_5322:
[----:B------:R-:W-:Y:S01]  /*3a60*/  ISETP.NE.AND P4, PT, R80, 0x1, PT ;  /* 0x000000015000780c */ /* 0x000fe20003f85270 */
[----:B------:R-:W-:Y:S01]  /*3a70*/  BSSY.RECONVERGENT B1, `(.L_x_5327) ;  /* 0x000005a000017945 */ /* 0x000fe20003800200 */
[----:B------:R-:W-:Y:S01]  /*3a80*/  I2FP.F32.U32 R2, R81 ;  /* 0x0000005100027245 */ /* 0x000fe20000201000 */
[----:B------:R-:W-:Y:S01]  /*3a90*/  IMAD.U32 R86, R86, 0x10000, RZ ;  /* 0x0001000056567824 */ /* 0x000fe200078e00ff */
[----:B------:R-:W-:Y:S01]  /*3aa0*/  MOV R81, R126 ;  /* 0x0000007e00517202 */ /* 0x000fe20000000f00 */
[----:B------:R-:W-:Y:S02]  /*3ab0*/  IMAD.MOV.U32 R82, RZ, RZ, 0x2 ;  /* 0x00000002ff527424 */ /* 0x000fe400078e00ff */
[----:B------:R-:W-:-:S05]  /*3ac0*/  FFMA.FTZ R2, R2, R149, 1.1641532182693481445e-10 ;  /* 0x2f00000002027423 */ /* 0x000fca0000010095 */
[----:B------:R-:W-:Y:S01]  /*3ad0*/  FSETP.LE.FTZ.AND P3, PT, R2, R105, PT ;  /* 0x000000690200720b */ /* 0x000fe20003f73000 */
        /* <DEDUP_REMOVED lines=9> */
.L_x_5329:
        /* <DEDUP_REMOVED lines=13> */
.L_x_5331:
[----:B------:R-:W-:Y:S05]  /*3c40*/  BSYNC.RECONVERGENT B2 ;  /* 0x0000000000027941 */ /* 0x000fea0003800200 */
.L_x_5330:
        /* <DEDUP_REMOVED lines=57> */
[----:B------:R-:W-:-:S03]  /*3fe0*/  IMAD.MOV.U32 R104, RZ, RZ, R80 ;  /* 0x000000ffff687224 */ /* 0x000fc600078e0050 */
[----:B------:R-:W-:Y:S01]  /*3ff0*/  LOP3.LUT R3, R3, R82, R127, 0x96, !PT ;  /* 0x0000005203037212 */ /* 0x000fe200078e967f */
[----:B------:R-:W-:-:S07]  /*4000*/  IMAD.MOV.U32 R82, RZ, RZ, RZ ;  /* 0x000000ffff527224 */ /* 0x000fce00078e00ff */
.L_x_5328:
[----:B------:R-:W-:Y:S05]  /*4010*/  BSYNC.RECONVERGENT B1 ;  /* 0x0000000000017941 */ /* 0x000fea0003800200 */
.L_x_5327:
[----:B------:R-:W-:Y:S01]  /*4020*/  ISETP.NE.AND P5, PT, R82, 0x1, PT ;  /* 0x000000015200780c */ /* 0x000fe20003fa5270 */
[----:B------:R-:W-:Y:S01]  /*4030*/  BSSY.RECONVERGENT B1, `(.L_x_5332) ;  /* 0x000005b000017945 */ /* 0x000fe20003800200 */
[----:B------:R-:W-:Y:S01]  /*4040*/  I2FP.F32.U32 R2, R81 ;  /* 0x0000005100027245 */ /* 0x000fe20000201000 */
[----:B------:R-:W-:Y:S01]  /*4050*/  IMAD.MOV.U32 R81, RZ, RZ, R126 ;  /* 0x000000ffff517224 */ /* 0x000fe200078e007e */
[C---:B------:R-:W-:Y:S02]  /*4060*/  SHF.L.U32 R156, R87.reuse, 0x10, RZ ;  /* 0x00000010579c7819 */ /* 0x040fe400000006ff */
[----:B------:R-:W-:Y:S01]  /*4070*/  PRMT R87, R87, 0x7632, R87 ;  /* 0x0000763257577816 */ /* 0x000fe20000000057 */
[----:B------:R-:W-:Y:S01]  /*4080*/  FFMA.FTZ R80, R2, R149, 1.1641532182693481445e-10 ;  /* 0x2f00000002507423 */ /* 0x000fe20000010095 */
[----:B------:R-:W-:-:S04]  /*4090*/  IMAD.MOV.U32 R2, RZ, RZ, 0x2 ;  /* 0x00000002ff027424 */ /* 0x000fc800078e00ff */
[----:B------:R-:W-:Y:S01]  /*40a0*/  FSETP.LE.FTZ.AND P4, PT, R80, R105, PT ;  /* 0x000000695000720b */ /* 0x000fe20003f93000 */
        /* <DEDUP_REMOVED lines=9> */
.L_x_5334:
        /* <DEDUP_REMOVED lines=13> */
.L_x_5336:
[----:B------:R-:W-:Y:S05]  /*4210*/  BSYNC.RECONVERGENT B2 ;  /* 0x0000000000027941 */ /* 0x000fea0003800200 */
.L_x_5335:
        /* <DEDUP_REMOVED lines=60> */
.L_x_5333:
[----:B------:R-:W-:Y:S05]  /*45e0*/  BSYNC.RECONVERGENT B1 ;  /* 0x0000000000017941 */ /* 0x000fea0003800200 */
.L_x_5332:
[----:B------:R-:W-:Y:S01]  /*45f0*/  I2FP.F32.U32 R80, R81 ;  /* 0x0000005100507245 */ /* 0x000fe20000201000 */
[----:B------:R-:W-:Y:S01]  /*4600*/  FMUL.FTZ R111, R111, UR10 ;  /* 0x0000000a6f6f7c20 */ /* 0x000fe20008410000 */
[----:B------:R-:W-:Y:S01]  /*4610*/  P2R R83, PR, RZ, 0x2 ;  /* 0x00000002ff537803 */ /* 0x000fe20000000000 */
[----:B------:R-:W-:Y:S01]  /*4620*/  FMUL.FTZ R155, R155, UR10 ;  /* 0x0000000a9b9b7c20 */ /* 0x000fe20008410000 */
[----:B------:R-:W-:Y:S01]  /*4630*/  ISETP.NE.AND P1, PT, R106, RZ, PT ;  /* 0x000000ff6a00720c */ /* 0x000fe20003f25270 */
[----:B------:R-:W-:Y:S01]  /*4640*/  FFMA.FTZ R158, R80, R149, 1.1641532182693481445e-10 ;  /* 0x2f000000509e7423 */ /* 0x000fe20000010095 */
[----:B------:R-:W-:Y:S01]  /*4650*/  ISETP.NE.AND P5, PT, R110, RZ, PT ;  /* 0x000000ff6e00720c */ /* 0x000fe20003fa5270 */
[----:B------:R-:W-:Y:S01]  /*4660*/  IMAD.U32 R87, R87, 0x10000, RZ ;  /* 0x0001000057577824 */ /* 0x000fe200078e00ff */
[----:B------:R-:W-:Y:S01]  /*4670*/  FSEL R80, R111, RZ, P1 ;  /* 0x000000ff6f507208 */ /* 0x000fe20000800000 */
[----:B------:R-:W-:Y:S01]  /*4680*/  FMUL.FTZ R153, R153, UR10 ;  /* 0x0000000a99997c20 */ /* 0x000fe20008410000 */
[----:B------:R-:W-:Y:S01]  /*4690*/  ISETP.NE.AND P1, PT, R83, RZ, PT ;  /* 0x000000ff5300720c */ /* 0x000fe20003f25270 */
[----:B------:R-:W-:Y:S01]  /*46a0*/  FMUL.FTZ R156, R156, UR10 ;  /* 0x0000000a9c9c7c20 */ /* 0x000fe20008410000 */
[----:B------:R-:W-:Y:S01]  /*46b0*/  P2R R82, PR, RZ, 0x1 ;  /* 0x00000001ff527803 */ /* 0x000fe20000000000 */
[----:B------:R-:W-:Y:S01]  /*46c0*/  FMUL.FTZ R85, R86, UR10 ;  /* 0x0000000a56557c20 */ /* 0x000fe20008410000 */
[----:B------:R-:W-:Y:S01]  /*46d0*/  ISETP.NE.AND P0, PT, R107, RZ, PT ;  /* 0x000000ff6b00720c */ /* 0x000fe20003f05270 */
[----:B------:R-:W-:Y:S01]  /*46e0*/  FMUL.FTZ R154, R154, UR10 ;  /* 0x0000000a9a9a7c20 */ /* 0x000fe20008410000 */
[----:B------:R-:W-:Y:S01]  /*46f0*/  FMUL.FTZ R152, R152, UR10 ;  /* 0x0000000a98987c20 */ /* 0x000fe20008410000 */
[----:B------:R-:W-:Y:S01]  /*4700*/  FMUL.FTZ R87, R87, UR10 ;  /* 0x0000000a57577c20 */ /* 0x000fe20008410000 */
[----:B------:R-:W-:-:S02]  /*4710*/  FSEL R83, R155, RZ, P5 ;  /* 0x000000ff9b537208 */ /* 0x000fc40002800000 */
[----:B------:R-:W-:Y:S02]  /*4720*/  ISETP.NE.AND P6, PT, R109, RZ, PT ;  /* 0x000000ff6d00720c */ /* 0x000fe40003fc5270 */
[----:B------:R-:W-:Y:S01]  /*4730*/  FSETP.GTU.FTZ.AND P5, PT, R158, R105, PT ;  /* 0x000000699e00720b */ /* 0x000fe20003fbc000 */
[----:B------:R-:W-:Y:S01]  /*4740*/  @P1 FADD.FTZ R80, R72, R80 ;  /* 0x0000005048501221 */ /* 0x000fe20000010000 */
[----:B------:R-:W-:Y:S01]  /*4750*/  FSEL R81, R153, RZ, P0 ;  /* 0x000000ff99517208 */ /* 0x000fe20000000000 */
[----:B------:R-:W-:Y:S01]  /*4760*/  @P1 FADD.FTZ R83, R75, R83 ;  /* 0x000000534b531221 */ /* 0x000fe20000010000 */
[----:B------:R-:W-:Y:S02]  /*4770*/  ISETP.NE.AND P0, PT, R82, RZ, PT ;  /* 0x000000ff5200720c */ /* 0x000fe40003f05270 */
[----:B------:R-:W-:Y:S01]  /*4780*/  FSEL R86, R156, RZ, P4 ;  /* 0x000000ff9c567208 */ /* 0x000fe20002000000 */
[----:B------:R-:W-:Y:S01]  /*4790*/  @P1 FADD.FTZ R81, R73, R81 ;  /* 0x0000005149511221 */ /* 0x000fe20000010000 */
[----:B------:R-:W-:-:S02]  /*47a0*/  FSEL R85, R85, RZ, P3 ;  /* 0x000000ff55557208 */ /* 0x000fc40001800000 */
[----:B------:R-:W-:Y:S01]  /*47b0*/  FSEL R82, R152, RZ, P6 ;  /* 0x000000ff98527208 */ /* 0x000fe20003000000 */
[----:B------:R-:W-:Y:S01]  /*47c0*/  @P1 FADD.FTZ R86, R78, R86 ;  /* 0x000000564e561221 */ /* 0x000fe20000010000 */
[----:B------:R-:W-:Y:S01]  /*47d0*/  FSEL R84, R154, RZ, P2 ;  /* 0x000000ff9a547208 */ /* 0x000fe20001000000 */
[----:B------:R-:W-:Y:S01]  /*47e0*/  @P1 FADD.FTZ R85, R77, R85 ;  /* 0x000000554d551221 */ /* 0x000fe20000010000 */
[----:B------:R-:W-:Y:S01]  /*47f0*/  FSEL R87, R87, RZ, !P5 ;  /* 0x000000ff57577208 */ /* 0x000fe20006800000 */
[----:B------:R-:W-:Y:S01]  /*4800*/  @P1 FADD.FTZ R82, R74, R82 ;  /* 0x000000524a521221 */ /* 0x000fe20000010000 */
[----:B------:R-:W-:Y:S01]  /*4810*/  PLOP3.LUT P5, PT, P5, PT, PT, 0x8, 0x80 ;  /* 0x000000000080781c */ /* 0x000fe20002fae170 */
[----:B------:R-:W-:Y:S02]  /*4820*/  @P1 FADD.FTZ R84, R76, R84 ;  /* 0x000000544c541221 */ /* 0x000fe40000010000 */
[----:B------:R-:W-:Y:S01]  /*4830*/  @P1 FADD.FTZ R87, R79, R87 ;  /* 0x000000574f571221 */ /* 0x000fe20000010000 */
[----:B------:R-:W-:Y:S09]  /*4840*/  BRA `(.L_x_5337) ;  /* 0x0000005c00f47947 */ /* 0x000ff20003800000 */
.L_x_5296:
[----:B------:R-:W-:Y:S01]  /*4850*/  ISETP.NE.AND P2, PT, R2, 0x1, PT ;  /* 0x000000010200780c */ /* 0x000fe20003f45270 */
[----:B------:R-:W-:Y:S01]  /*4860*/  BSSY.RECONVERGENT B1, `(.L_x_5338) ;  /* 0x0000059000017945 */ /* 0x000fe20003800200 */
[----:B------:R-:W-:Y:S01]  /*4870*/  IADD3 R149, PT, PT, R150, 0x1715609d, RZ ;  /* 0x1715609d96957810 */ /* 0x000fe20007ffe0ff */
        /* <DEDUP_REMOVED lines=14> */
.L_x_5340:
        /* <DEDUP_REMOVED lines=13> */
.L_x_5342:
[----:B------:R-:W-:Y:S05]  /*4a30*/  BSYNC.RECONVERGENT B2 ;  /* 0x0000000000027941 */ /* 0x000fea0003800200 */
.L_x_5341:
        /* <DEDUP_REMOVED lines=55> */
[----:B------:R-:W-:Y:S02]  /*4db0*/  HFMA2 R81, -RZ, RZ, 0, 0 ;  /* 0x00000000ff517431 */ /* 0x000fe400000001ff */
[----:B------:R-:W-:Y:S01]  /*4dc0*/  IMAD.MOV.U32 R126, RZ, RZ, R80 ;  /* 0x000000ffff7e7224 */ /* 0x000fe200078e0050 */
[----:B------:R-:W-:Y:S01]  /*4dd0*/  LOP3.LUT R4, R83, R2, R105, 0x96, !PT ;  /* 0x0000000253047212 */ /* 0x000fe200078e9669 */
[----:B------:R-:W-:-:S07]  /*4de0*/  IMAD.MOV.U32 R80, RZ, RZ, R127 ;  /* 0x000000ffff507224 */ /* 0x000fce00078e007f */
.L_x_5339:
[----:B------:R-:W-:Y:S05]  /*4df0*/  BSYNC.RECONVERGENT B1 ;  /* 0x0000000000017941 */ /* 0x000fea0003800200 */
.L_x_5338:
[----:B------:R-:W0:Y:S01]  /*4e00*/  LDC R105, c[0x0][0x404] ;  /* 0x00010100ff697b82 */ /* 0x000e220000000800 */
[----:B------:R-:W-:Y:S01]  /*4e10*/  ISETP.NE.AND P2, PT, R81, 0x1, PT ;  /* 0x000000015100780c */ /* 0x000fe20003f45270 */
[----:B------:R-:W-:Y:S01]  /*4e20*/  IMAD.MOV.U32 R135, RZ, RZ, 0x2f800000 ;  /* 0x2f800000ff877424 */ /* 0x000fe200078e00ff */
[----:B------:R-:W-:Y:S01]  /*4e30*/  I2FP.F32.U32 R2, R80 ;  /* 0x0000005000027245 */ /* 0x000fe20000201000 */
[C---:B-----5:R-:W-:Y:S01]  /*4e40*/  IMAD.U32 R80, R84.reuse, 0x10000, RZ ;  /* 0x0001000054507824 */ /* 0x060fe200078e00ff */
[----:B------:R-:W-:Y:S01]  /*4e50*/  BSSY.RECONVERGENT B1, `(.L_x_5343) ;  /* 0x000005b000017945 */ /* 0x000fe20003800200 */
[----:B------:R-:W-:Y:S02]  /*4e60*/  PRMT R84, R84, 0x7632, R84 ;  /* 0x0000763254547816 */ /* 0x000fe40000000054 */
[----:B------:R-:W1:Y:S01]  /*4e70*/  LDC R111, c[0x0][0x408] ;  /* 0x00010200ff6f7b82 */ /* 0x000e620000000800 */
[----:B------:R-:W-:Y:S01]  /*4e80*/  FFMA.FTZ R2, R2, R135, 1.1641532182693481445e-10 ;  /* 0x2f00000002027423 */ /* 0x000fe20000010087 */
[----:B------:R-:W-:-:S04]  /*4e90*/  MOV R82, 0x2 ;  /* 0x0000000200527802 */ /* 0x000fc80000000f00 */
[----:B0-----:R-:W-:Y:S01]  /*4ea0*/  FSETP.LE.FTZ.AND P4, PT, R2, R105, PT ;  /* 0x000000690200720b */ /* 0x001fe20003f93000 */
[----:B------:R-:W-:-:S03]  /*4eb0*/  IMAD.MOV.U32 R2, RZ, RZ, R126 ;  /* 0x000000ffff027224 */ /* 0x000fc600078e007e */
[----:B------:R-:W-:Y:S01]  /*4ec0*/  P2R R106, PR, RZ, 0x10 ;  /* 0x00000010ff6a7803 */ /* 0x000fe20000000000 */
[----:B-1----:R-:W-:Y:S01]  /*4ed0*/  FMUL.FTZ R107, R111, R80 ;  /* 0x000000506f6b7220 */ /* 0x002fe20000410000 */
[----:B------:R-:W-:Y:S07]  /*4ee0*/  @!P2 BRA `(.L_x_5344) ;  /* 0x000000040044a947 */ /* 0x000fee0003800000 */
        /* <DEDUP_REMOVED lines=8> */
.L_x_5345:
        /* <DEDUP_REMOVED lines=13> */
.L_x_5347:
[----:B------:R-:W-:Y:S05]  /*5040*/  BSYNC.RECONVERGENT B2 ;  /* 0x0000000000027941 */ /* 0x000fea0003800200 */
.L_x_5346:
        /* <DEDUP_REMOVED lines=54> */
[----:B------:R-:W-:-:S03]  /*53b0*/  LOP3.LUT R3, R3, R82, R127, 0x96, !PT ;  /* 0x0000005203037212 */ /* 0x000fc600078e967f */
[----:B------:R-:W-:Y:S01]  /*53c0*/  IMAD.MOV.U32 R82, RZ, RZ, RZ ;  /* 0x000000ffff527224 */ /* 0x000fe200078e00ff */
[----:B------:R-:W-:Y:S02]  /*53d0*/  LOP3.LUT R4, R83, R2, R81, 0x96, !PT ;  /* 0x0000000253047212 */ /* 0x000fe400078e9651 */
[----:B------:R-:W-:Y:S01]  /*53e0*/  MOV R2, R104 ;  /* 0x0000006800027202 */ /* 0x000fe20000000f00 */
[----:B------:R-:W-:-:S07]  /*53f0*/  IMAD.MOV.U32 R104, RZ, RZ, R80 ;  /* 0x000000ffff687224 */ /* 0x000fce00078e0050 */
.L_x_5344:
[----:B------:R-:W-:Y:S05]  /*5400*/  BSYNC.RECONVERGENT B1 ;  /* 0x0000000000017941 */ /* 0x000fea0003800200 */
.L_x_5343:
[----:B------:R-:W-:Y:S01]  /*5410*/  I2FP.F32.U32 R2, R2 ;  /* 0x0000000200027245 */ /* 0x000fe20000201000 */
[----:B------:R-:W-:Y:S01]  /*5420*/  BSSY.RECONVERGENT B1, `(.L_x_5348) ;  /* 0x000005f000017945 */ /* 0x000fe20003800200 */
[----:B------:R-:W-:Y:S01]  /*5430*/  SHF.L.U32 R80, R68, 0x10, RZ ;  /* 0x0000001044507819 */ /* 0x000fe200000006ff */
[----:B------:R-:W-:Y:S01]  /*5440*/  IMAD.MOV.U32 R83, RZ, RZ, 0x2 ;  /* 0x00000002ff537424 */ /* 0x000fe200078e00ff */
[----:B------:R-:W-:Y:S01]  /*5450*/  ISETP.NE.AND P3, PT, R82, 0x1, PT ;  /* 0x000000015200780c */ /* 0x000fe20003f65270 */
[----:B------:R-:W-:Y:S01]  /*5460*/  FFMA.FTZ R2, R2, R135, 1.1641532182693481445e-10 ;  /* 0x2f00000002027423 */ /* 0x000fe20000010087 */
[----:B------:R-:W-:Y:S01]  /*5470*/  FSEL R107, R107, RZ, P4 ;  /* 0x000000ff6b6b7208 */ /* 0x000fe20002000000 */
[----:B------:R-:W-:-:S03]  /*5480*/  FMUL.FTZ R80, R80, R111 ;  /* 0x0000006f50507220 */ /* 0x000fc60000410000 */
[----:B------:R-:W-:Y:S01]  /*5490*/  FSETP.GTU.FTZ.AND P2, PT, R2, R105, PT ;  /* 0x000000690200720b */ /* 0x000fe20003f5c000 */
[----:B------:R-:W-:-:S03]  /*54a0*/  IMAD.MOV.U32 R2, RZ, RZ, R126 ;  /* 0x000000ffff027224 */ /* 0x000fc600078e007e */
[----:B------:R-:W-:Y:S02]  /*54b0*/  FSEL R80, R80, RZ, !P2 ;  /* 0x000000ff50507208 */ /* 0x000fe40005000000 */
[----:B------:R-:W-:-:S03]  /*54c0*/  SEL R128, RZ, 0x1, P2 ;  /* 0x00000001ff807807 */ /* 0x000fc60001000000 */
[----:B------:R-:W-:-:S04]  /*54d0*/  FADD.FTZ R80, R80, R107 ;  /* 0x0000006b50507221 */ /* 0x000fc80000010000 */
[----:B------:R-:W-:Y:S01]  /*54e0*/  @P1 FADD.FTZ R80, R72, R80 ;  /* 0x0000005048501221 */ /* 0x000fe20000010000 */
        /* <DEDUP_REMOVED lines=9> */
.L_x_5350:
        /* <DEDUP_REMOVED lines=13> */
.L_x_5352:
[----:B------:R-:W-:Y:S05]  /*5650*/  BSYNC.RECONVERGENT B2 ;  /* 0x0000000000027941 */ /* 0x000fea0003800200 */
.L_x_5351:
        /* <DEDUP_REMOVED lines=27> */
[----:B------:R-:W-:Y:S02]  /*5810*/  VIADD R3, R151, 0xa9066899 ;  /* 0xa906689997037836 */ /* 0x000fe40000000000 */
        /* <DEDUP_REMOVED lines=12> */
[----:B------:R-:W-:Y:S02]  /*58e0*/  VIADD R81, R151, 0x1fd5c5a3 ;  /* 0x1fd5c5a397517836 */ /* 0x000fe40000000000 */
[----:B------:R-:W-:-:S03]  /*58f0*/  VIADD R3, R150, 0x5384540f ;  /* 0x5384540f96037836 */ /* 0x000fc60000000000 */
        /* <DEDUP_REMOVED lines=17> */
.L_x_5349:
[----:B------:R-:W-:Y:S05]  /*5a10*/  BSYNC.RECONVERGENT B1 ;  /* 0x0000000000017941 */ /* 0x000fea0003800200 */
.L_x_5348:
[----:B------:R-:W-:Y:S01]  /*5a20*/  ISETP.NE.AND P2, PT, R83, 0x1, PT ;  /* 0x000000015300780c */ /* 0x000fe20003f45270 */
[----:B------:R-:W-:Y:S01]  /*5a30*/  IMAD.U32 R84, R84, 0x10000, RZ ;  /* 0x0001000054547824 */ /* 0x000fe200078e00ff */
[----:B------:R-:W-:Y:S01]  /*5a40*/  I2FP.F32.U32 R2, R2 ;  /* 0x0000000200027245 */ /* 0x000fe20000201000 */
[----:B------:R-:W-:Y:S01]  /*5a50*/  BSSY.RECONVERGENT B1, `(.L_x_5353) ;  /* 0x0000059000017945 */ /* 0x000fe20003800200 */
[----:B------:R-:W-:Y:S02]  /*5a60*/  IMAD.MOV.U32 R109, RZ, RZ, 0x2 ;  /* 0x00000002ff6d7424 */ /* 0x000fe400078e00ff */
[----:B------:R-:W-:Y:S01]  /*5a70*/  FMUL.FTZ R81, R84, R111 ;  /* 0x0000006f54517220 */ /* 0x000fe20000410000 */
        /* <DEDUP_REMOVED lines=13> */
.L_x_5355:
        /* <DEDUP_REMOVED lines=13> */
.L_x_5357:
[----:B------:R-:W-:Y:S05]  /*5c20*/  BSYNC.RECONVERGENT B2 ;  /* 0x0000000000027941 */ /* 0x000fea0003800200 */
.L_x_5356:
        /* <DEDUP_REMOVED lines=59> */
.L_x_5354:
[----:B------:R-:W-:Y:S05]  /*5fe0*/  BSYNC.RECONVERGENT B1 ;  /* 0x0000000000017941 */ /* 0x000fea0003800200 */
.L_x_5353:
[----:B------:R-:W-:Y:S01]  /*5ff0*/  I2FP.F32.U32 R2, R2 ;  /* 0x0000000200027245 */ /* 0x000fe20000201000 */
[----:B------:R-:W-:Y:S01]  /*6000*/  BSSY.RECONVERGENT B1, `(.L_x_5358) ;  /* 0x0000060000017945 */ /* 0x000fe20003800200 */
[----:B------:R-:W-:Y:S01]  /*6010*/  PRMT R82, R68, 0x7632, R82 ;  /* 0x0000763244527816 */ /* 0x000fe20000000052 */
[----:B------:R-:W-:Y:S01]  /*6020*/  HFMA2 R84, -RZ, RZ, 0, 1.1920928955078125e-07 ;  /* 0x00000002ff547431 */ /* 0x000fe200000001ff */
[----:B------:R-:W-:Y:S01]  /*6030*/  ISETP.NE.AND P3, PT, R109, 0x1, PT ;  /* 0x000000016d00780c */ /* 0x000fe20003f65270 */
[----:B------:R-:W-:Y:S01]  /*6040*/  FFMA.FTZ R2, R2, R135, 1.1641532182693481445e-10 ;  /* 0x2f00000002027423 */ /* 0x000fe20000010087 */
[----:B------:R-:W-:Y:S01]  /*6050*/  FSEL R81, R81, RZ, P4 ;  /* 0x000000ff51517208 */ /* 0x000fe20002000000 */
[----:B------:R-:W-:-:S03]  /*6060*/  IMAD.U32 R82, R82, 0x10000, RZ ;  /* 0x0001000052527824 */ /* 0x000fc600078e00ff */
[----:B------:R-:W-:Y:S01]  /*6070*/  FSETP.GTU.FTZ.AND P2, PT, R2, R105, PT ;  /* 0x000000690200720b */ /* 0x000fe20003f5c000 */
[----:B------:R-:W-:Y:S01]  /*6080*/  FMUL.FTZ R82, R82, R111 ;  /* 0x0000006f52527220 */ /* 0x000fe20000410000 */
[----:B------:R-:W-:Y:S02]  /*6090*/  IMAD.MOV.U32 R2, RZ, RZ, R126 ;  /* 0x000000ffff027224 */ /* 0x000fe400078e007e */
[----:B------:R-:W-:Y:S02]  /*60a0*/  SEL R129, RZ, 0x1, P2 ;  /* 0x00000001ff817807 */ /* 0x000fe40001000000 */
[----:B------:R-:W-:-:S05]  /*60b0*/  FSEL R82, R82, RZ, !P2 ;  /* 0x000000ff52527208 */ /* 0x000fca0005000000 */
[----:B------:R-:W-:-:S04]  /*60c0*/  FADD.FTZ R81, R82, R81 ;  /* 0x0000005152517221 */ /* 0x000fc80000010000 */
[----:B------:R-:W-:Y:S01]  /*60d0*/  @P1 FADD.FTZ R81, R73, R81 ;  /* 0x0000005149511221 */ /* 0x000fe20000010000 */
        /* <DEDUP_REMOVED lines=9> */
.L_x_5360:
        /* <DEDUP_REMOVED lines=13> */
.L_x_5362:
[----:B------:R-:W-:Y:S05]  /*6240*/  BSYNC.RECONVERGENT B2 ;  /* 0x0000000000027941 */ /* 0x000fea0003800200 */
.L_x_5361:
        /* <DEDUP_REMOVED lines=56> */
[----:B------:R-:W-:Y:S01]  /*65d0*/  MOV R2, R104 ;  /* 0x0000006800027202 */ /* 0x000fe20000000f00 */
[----:B------:R-:W-:Y:S01]  /*65e0*/  IMAD.MOV.U32 R104, RZ, RZ, R82 ;  /* 0x000000ffff687224 */ /* 0x000fe200078e0052 */
[----:B------:R-:W-:-:S07]  /*65f0*/  LOP3.LUT R3, R3, R130, R127, 0x96, !PT ;  /* 0x0000008203037212 */ /* 0x000fce00078e967f */
.L_x_5359:
[----:B------:R-:W-:Y:S05]  /*6600*/  BSYNC.RECONVERGENT B1 ;  /* 0x0000000000017941 */ /* 0x000fea0003800200 */
.L_x_5358:
[----:B------:R-:W-:Y:S01]  /*6610*/  ISETP.NE.AND P2, PT, R84, 0x1, PT ;  /* 0x000000015400780c */ /* 0x000fe20003f45270 */
[----:B------:R-:W-:Y:S01]  /*6620*/  BSSY.RECONVERGENT B1, `(.L_x_5363) ;  /* 0x000005c000017945 */ /* 0x000fe20003800200 */
[----:B------:R-:W-:Y:S01]  /*6630*/  I2FP.F32.U32 R2, R2 ;  /* 0x0000000200027245 */ /* 0x000fe20000201000 */
[----:B------:R-:W-:Y:S01]  /*6640*/  IMAD.MOV.U32 R110, RZ, RZ, 0x2 ;  /* 0x00000002ff6e7424 */ /* 0x000fe200078e00ff */
[C---:B------:R-:W-:Y:S02]  /*6650*/  SHF.L.U32 R82, R85.reuse, 0x10, RZ ;  /* 0x0000001055527819 */ /* 0x040fe400000006ff */
[----:B------:R-:W-:Y:S01]  /*6660*/  PRMT R83, R85, 0x7632, R83 ;  /* 0x0000763255537816 */ /* 0x000fe20000000053 */
[----:B------:R-:W-:Y:S02]  /*6670*/  FFMA.FTZ R2, R2, R135, 1.1641532182693481445e-10 ;  /* 0x2f00000002027423 */ /* 0x000fe40000010087 */
[----:B------:R-:W-:-:S03]  /*6680*/  FMUL.FTZ R82, R111, R82 ;  /* 0x000000526f527220 */ /* 0x000fc60000410000 */
        /* <DEDUP_REMOVED lines=12> */
.L_x_5365:
        /* <DEDUP_REMOVED lines=13> */
.L_x_5367:
[----:B------:R-:W-:Y:S05]  /*6820*/  BSYNC.RECONVERGENT B2 ;  /* 0x0000000000027941 */ /* 0x000fea0003800200 */
.L_x_5366:
        /* <DEDUP_REMOVED lines=58> */
[----:B------:R-:W-:-:S07]  /*6bd0*/  IMAD.MOV.U32 R104, RZ, RZ, R84 ;  /* 0x000000ffff687224 */ /* 0x000fce00078e0054 */
.L_x_5364:
[----:B------:R-:W-:Y:S05]  /*6be0*/  BSYNC.RECONVERGENT B1 ;  /* 0x0000000000017941 */ /* 0x000fea0003800200 */
.L_x_5363:
[----:B------:R-:W-:Y:S01]  /*6bf0*/  I2FP.F32.U32 R2, R2 ;  /* 0x0000000200027245 */ /* 0x000fe20000201000 */
[----:B------:R-:W-:Y:S01]  /*6c00*/  IMAD.U32 R84, R69, 0x10000, RZ ;  /* 0x0001000045547824 */ /* 0x000fe200078e00ff */
[----:B------:R-:W-:Y:S01]  /*6c10*/  FSEL R85, R82, RZ, P4 ;  /* 0x000000ff52557208 */ /* 0x000fe20002000000 */
[----:B------:R-:W-:Y:S02]  /*6c20*/  BSSY.RECONVERGENT B1, `(.L_x_5368) ;  /* 0x000005d000017945 */ /* 0x000fe40003800200 */
        /* <DEDUP_REMOVED lines=9> */
[----:B------:R-:W-:-:S08]  /*6cc0*/  @P1 FADD.FTZ R82, R74, R82 ;  /* 0x000000524a521221 */ /* 0x000fd00000010000 */
        /* <DEDUP_REMOVED lines=9> */
.L_x_5370:
        /* <DEDUP_REMOVED lines=13> */
.L_x_5372:
[----:B------:R-:W-:Y:S05]  /*6e30*/  BSYNC.RECONVERGENT B2 ;  /* 0x0000000000027941 */ /* 0x000fea0003800200 */
.L_x_5371:
        /* <DEDUP_REMOVED lines=41> */
[----:B------:R-:W-:Y:S01]  /*70d0*/  VIADD R3, R150, 0x5384540f ;  /* 0x5384540f96037836 */ /* 0x000fe20000000000 */
[----:B------:R-:W-:Y:S01]  /*70e0*/  LOP3.LUT R132, R131, R132, R127, 0x96, !PT ;  /* 0x0000008483847212 */ /* 0x000fe200078e967f */
[C---:B------:R-:W-:Y:S02]  /*70f0*/  VIADD R127, R151.reuse, 0xdb3d7428 ;  /* 0xdb3d7428977f7836 */ /* 0x040fe40000000000 */
        /* <DEDUP_REMOVED lines=15> */
.L_x_5369:
[----:B------:R-:W-:Y:S05]  /*71f0*/  BSYNC.RECONVERGENT B1 ;  /* 0x0000000000017941 */ /* 0x000fea0003800200 */
.L_x_5368:
[----:B------:R-:W-:Y:S01]  /*7200*/  ISETP.NE.AND P2, PT, R85, 0x1, PT ;  /* 0x000000015500780c */ /* 0x000fe20003f45270 */
[----:B------:R-:W-:Y:S01]  /*7210*/  IMAD.U32 R84, R83, 0x10000, RZ ;  /* 0x0001000053547824 */ /* 0x000fe200078e00ff */
[----:B------:R-:W-:Y:S01]  /*7220*/  I2FP.F32.U32 R2, R2 ;  /* 0x0000000200027245 */ /* 0x000fe20000201000 */
[----:B------:R-:W-:Y:S01]  /*7230*/  BSSY.RECONVERGENT B1, `(.L_x_5373) ;  /* 0x0000059000017945 */ /* 0x000fe20003800200 */
[----:B------:R-:W-:Y:S02]  /*7240*/  HFMA2 R127, -RZ, RZ, 0, 1.1920928955078125e-07 ;  /* 0x00000002ff7f7431 */ /* 0x000fe400000001ff */
[----:B------:R-:W-:Y:S01]  /*7250*/  FMUL.FTZ R83, R84, R111 ;  /* 0x0000006f54537220 */ /* 0x000fe20000410000 */
        /* <DEDUP_REMOVED lines=13> */
.L_x_5375:
        /* <DEDUP_REMOVED lines=13> */
.L_x_5377:
[----:B------:R-:W-:Y:S05]  /*7400*/  BSYNC.RECONVERGENT B2 ;  /* 0x0000000000027941 */ /* 0x000fea0003800200 */
.L_x_5376:
        /* <DEDUP_REMOVED lines=59> */
.L_x_5374:
[----:B------:R-:W-:Y:S05]  /*77c0*/  BSYNC.RECONVERGENT B1 ;  /* 0x0000000000017941 */ /* 0x000fea0003800200 */
.L_x_5373:
[----:B------:R-:W-:Y:S01]  /*77d0*/  I2FP.F32.U32 R2, R2 ;  /* 0x0000000200027245 */ /* 0x000fe20000201000 */
[----:B------:R-:W-:Y:S01]  /*77e0*/  BSSY.RECONVERGENT B1, `(.L_x_5378) ;  /* 0x0000060000017945 */ /* 0x000fe20003800200 */
[----:B------:R-:W-:Y:S02]  /*77f0*/  PRMT R84, R69, 0x7632, R84 ;  /* 0x0000763245547816 */ /* 0x000fe40000000054 */
[----:B------:R-:W-:Y:S01]  /*7800*/  FSEL R83, R83, RZ, P4 ;  /* 0x000000ff53537208 */ /* 0x000fe20002000000 */
[----:B------:R-:W-:Y:S01]  /*7810*/  FFMA.FTZ R2, R2, R135, 1.1641532182693481445e-10 ;  /* 0x2f00000002027423 */ /* 0x000fe20000010087 */
[----:B------:R-:W-:-:S04]  /*7820*/  SHF.L.U32 R84, R84, 0x10, RZ ;  /* 0x0000001054547819 */ /* 0x000fc800000006ff */
[----:B------:R-:W-:Y:S01]  /*7830*/  FSETP.GTU.FTZ.AND P2, PT, R2, R105, PT ;  /* 0x000000690200720b */ /* 0x000fe20003f5c000 */
[----:B------:R-:W-:Y:S01]  /*7840*/  FMUL.FTZ R84, R84, R111 ;  /* 0x0000006f54547220 */ /* 0x000fe20000410000 */
[----:B------:R-:W-:Y:S02]  /*7850*/  IMAD.MOV.U32 R2, RZ, RZ, R126 ;  /* 0x000000ffff027224 */ /* 0x000fe400078e007e */
[----:B------:R-:W-:Y:S02]  /*7860*/  SEL R131, RZ, 0x1, P2 ;  /* 0x00000001ff837807 */ /* 0x000fe40001000000 */
[----:B------:R-:W-:Y:S02]  /*7870*/  FSEL R84, R84, RZ, !P2 ;  /* 0x000000ff54547208 */ /* 0x000fe40005000000 */
[----:B------:R-:W-:-:S03]  /*7880*/  ISETP.NE.AND P2, PT, R127, 0x1, PT ;  /* 0x000000017f00780c */ /* 0x000fc60003f45270 */
[----:B------:R-:W-:Y:S01]  /*7890*/  FADD.FTZ R83, R84, R83 ;  /* 0x0000005354537221 */ /* 0x000fe20000010000 */
[----:B------:R-:W-:-:S03]  /*78a0*/  IMAD.MOV.U32 R84, RZ, RZ, 0x2 ;  /* 0x00000002ff547424 */ /* 0x000fc600078e00ff */
[----:B------:R-:W-:-:S06]  /*78b0*/  @P1 FADD.FTZ R83, R75, R83 ;  /* 0x000000534b531221 */ /* 0x000fcc0000010000 */
        /* <DEDUP_REMOVED lines=9> */
.L_x_5380:
        /* <DEDUP_REMOVED lines=13> */
.L_x_5382:
[----:B------:R-:W-:Y:S05]  /*7a20*/  BSYNC.RECONVERGENT B2 ;  /* 0x0000000000027941 */ /* 0x000fea0003800200 */
.L_x_5381:
        /* <DEDUP_REMOVED lines=59> */
.L_x_5379:
[----:B------:R-:W-:Y:S05]  /*7de0*/  BSYNC.RECONVERGENT B1 ;  /* 0x0000000000017941 */ /* 0x000fea0003800200 */
.L_x_5378:
[----:B------:R-:W-:Y:S01]  /*7df0*/  ISETP.NE.AND P3, PT, R84, 0x1, PT ;  /* 0x000000015400780c */ /* 0x000fe20003f65270 */
[C---:B------:R-:W-:Y:S01]  /*7e00*/  IMAD.U32 R134, R86.reuse, 0x10000, RZ ;  /* 0x0001000056867824 */ /* 0x040fe200078e00ff */
[----:B------:R-:W-:Y:S01]  /*7e10*/  I2FP.F32.U32 R2, R2 ;  /* 0x0000000200027245 */ /* 0x000fe20000201000 */
[----:B------:R-:W-:Y:S01]  /*7e20*/  BSSY.RECONVERGENT B1, `(.L_x_5383) ;  /* 0x0000059000017945 */ /* 0x000fe20003800200 */
[----:B------:R-:W-:Y:S01]  /*7e30*/  PRMT R86, R86, 0x7632, R86 ;  /* 0x0000763256567816 */ /* 0x000fe20000000056 */
[----:B------:R-:W-:Y:S01]  /*7e40*/  IMAD.MOV.U32 R127, RZ, RZ, 0x2 ;  /* 0x00000002ff7f7424 */ /* 0x000fe200078e00ff */
[----:B------:R-:W-:Y:S01]  /*7e50*/  MOV R85, R126 ;  /* 0x0000007e00557202 */ /* 0x000fe20000000f00 */
[----:B------:R-:W-:Y:S01]  /*7e60*/  FFMA.FTZ R2, R2, R135, 1.1641532182693481445e-10 ;  /* 0x2f00000002027423 */ /* 0x000fe20000010087 */
[----:B------:R-:W-:-:S04]  /*7e70*/  FMUL.FTZ R134, R111, R134 ;  /* 0x000000866f867220 */ /* 0x000fc80000410000 */
        /* <DEDUP_REMOVED lines=10> */
.L_x_5385:
        /* <DEDUP_REMOVED lines=13> */
.L_x_5387:
[----:B------:R-:W-:Y:S05]  /*7ff0*/  BSYNC.RECONVERGENT B2 ;  /* 0x0000000000027941 */ /* 0x000fea0003800200 */
.L_x_5386:
        /* <DEDUP_REMOVED lines=59> */
.L_x_5384:
[----:B------:R-:W-:Y:S05]  /*83b0*/  BSYNC.RECONVERGENT B1 ;  /* 0x0000000000017941 */ /* 0x000fea0003800200 */
.L_x_5383:
[----:B------:R-:W-:Y:S01]  /*83c0*/  I2FP.F32.U32 R2, R85 ;  /* 0x0000005500027245 */ /* 0x000fe20000201000 */
[----:B------:R-:W-:Y:S01]  /*83d0*/  IMAD.U32 R84, R70, 0x10000, RZ ;  /* 0x0001000046547824 */ /* 0x000fe200078e00ff */
[----:B------:R-:W-:Y:S01]  /*83e0*/  FSEL R85, R134, RZ, P2 ;  /* 0x000000ff86557208 */ /* 0x000fe20001000000 */
        /* <DEDUP_REMOVED lines=10> */
[----:B------:R-:W-:-:S08]  /*8490*/  @P1 FADD.FTZ R84, R76, R84 ;  /* 0x000000544c541221 */ /* 0x000fd00000010000 */
        /* <DEDUP_REMOVED lines=9> */
.L_x_5390:
        /* <DEDUP_REMOVED lines=13> */
.L_x_5392:
[----:B------:R-:W-:Y:S05]  /*8600*/  BSYNC.RECONVERGENT B2 ;  /* 0x0000000000027941 */ /* 0x000fea0003800200 */
.L_x_5391:
        /* <DEDUP_REMOVED lines=8> */
[----:B------:R-:W-:Y:S01]  /*8690*/  IMAD.MOV.U32 R133, RZ, RZ, RZ ;  /* 0x000000ffff857224 */ /* 0x000fe200078e00ff */
        /* <DEDUP_REMOVED lines=8> */
[C---:B------:R-:W-:Y:S02]  /*8720*/  VIADD R3, R150.reuse, 0xdaa66d2b ;  /* 0xdaa66d2b96037836 */ /* 0x040fe40000000000 */
[----:B------:R-:W-:Y:S01]  /*8730*/  IMAD.WIDE.U32 R152, R85, -0x2daee0ad, RZ ;  /* 0xd2511f5355987825 */ /* 0x000fe200078e00ff */
[----:B------:R-:W-:Y:S02]  /*8740*/  IADD3 R85, PT, PT, R151, 0x32370b8f, RZ ;  /* 0x32370b8f97557810 */ /* 0x000fe40007ffe0ff */
        /* <DEDUP_REMOVED lines=38> */
[----:B------:R-:W-:-:S07]  /*89b0*/  LOP3.LUT R3, R3, R154, R127, 0x96, !PT ;  /* 0x0000009a03037212 */ /* 0x000fce00078e967f */
.L_x_5389:
[----:B------:R-:W-:Y:S05]  /*89c0*/  BSYNC.RECONVERGENT B1 ;  /* 0x0000000000017941 */ /* 0x000fea0003800200 */
.L_x_5388:
        /* <DEDUP_REMOVED lines=18> */
.L_x_5395:
        /* <DEDUP_REMOVED lines=13> */
.L_x_5397:
[----:B------:R-:W-:Y:S05]  /*8bc0*/  BSYNC.RECONVERGENT B2 ;  /* 0x0000000000027941 */ /* 0x000fea0003800200 */
.L_x_5396:
        /* <DEDUP_REMOVED lines=58> */
[----:B------:R-:W-:-:S07]  /*8f70*/  IMAD.MOV.U32 R104, RZ, RZ, R152 ;  /* 0x000000ffff687224 */ /* 0x000fce00078e0098 */
.L_x_5394:
[----:B------:R-:W-:Y:S05]  /*8f80*/  BSYNC.RECONVERGENT B1 ;  /* 0x0000000000017941 */ /* 0x000fea0003800200 */
.L_x_5393:
[----:B------:R-:W-:Y:S01]  /*8f90*/  I2FP.F32.U32 R2, R127 ;  /* 0x0000007f00027245 */ /* 0x000fe20000201000 */
[----:B------:R-:W-:Y:S01]  /*8fa0*/  BSSY.RECONVERGENT B1, `(.L_x_5398) ;  /* 0x0000060000017945 */ /* 0x000fe20003800200 */
[----:B------:R-:W-:Y:S01]  /*8fb0*/  PRMT R86, R70, 0x7632, R86 ;  /* 0x0000763246567816 */ /* 0x000fe20000000056 */
[----:B------:R-:W-:Y:S01]  /*8fc0*/  IMAD.MOV.U32 R152, RZ, RZ, 0x2 ;  /* 0x00000002ff987424 */ /* 0x000fe200078e00ff */
[----:B------:R-:W-:Y:S01]  /*8fd0*/  FSEL R85, R85, RZ, P3 ;  /* 0x000000ff55557208 */ /* 0x000fe20001800000 */
[----:B------:R-:W-:Y:S02]  /*8fe0*/  FFMA.FTZ R2, R2, R135, 1.1641532182693481445e-10 ;  /* 0x2f00000002027423 */ /* 0x000fe40000010087 */
[----:B------:R-:W-:-:S03]  /*8ff0*/  IMAD.U32 R86, R86, 0x10000, RZ ;  /* 0x0001000056567824 */ /* 0x000fc600078e00ff */
[----:B------:R-:W-:Y:S01]  /*9000*/  FSETP.GTU.FTZ.AND P4, PT, R2, R105, PT ;  /* 0x000000690200720b */ /* 0x000fe20003f9c000 */
[----:B------:R-:W-:Y:S01]  /*9010*/  FMUL.FTZ R86, R86, R111 ;  /* 0x0000006f56567220 */ /* 0x000fe20000410000 */
[----:B------:R-:W-:Y:S02]  /*9020*/  MOV R2, R126 ;  /* 0x0000007e00027202 */ /* 0x000fe40000000f00 */
[----:B------:R-:W-:Y:S02]  /*9030*/  SEL R133, RZ, 0x1, P4 ;  /* 0x00000001ff857807 */ /* 0x000fe40002000000 */
[----:B------:R-:W-:Y:S02]  /*9040*/  FSEL R86, R86, RZ, !P4 ;  /* 0x000000ff56567208 */ /* 0x000fe40006000000 */
[----:B------:R-:W-:-:S03]  /*9050*/  ISETP.NE.AND P4, PT, R134, 0x1, PT ;  /* 0x000000018600780c */ /* 0x000fc60003f85270 */
[----:B------:R-:W-:-:S04]  /*9060*/  FADD.FTZ R85, R86, R85 ;  /* 0x0000005556557221 */ /* 0x000fc80000010000 */
[----:B------:R-:W-:-:S06]  /*9070*/  @P1 FADD.FTZ R85, R77, R85 ;  /* 0x000000554d551221 */ /* 0x000fcc0000010000 */
        /* <DEDUP_REMOVED lines=9> */
.L_x_5400:
        /* <DEDUP_REMOVED lines=13> */
.L_x_5402:
[----:B------:R-:W-:Y:S05]  /*91e0*/  BSYNC.RECONVERGENT B2 ;  /* 0x0000000000027941 */ /* 0x000fea0003800200 */
.L_x_5401:
        /* <DEDUP_REMOVED lines=56> */
[----:B------:R-:W-:Y:S01]  /*9570*/  IMAD.MOV.U32 R2, RZ, RZ, R104 ;  /* 0x000000ffff027224 */ /* 0x000fe200078e0068 */
[----:B------:R-:W-:Y:S01]  /*9580*/  MOV R104, R152 ;  /* 0x0000009800687202 */ /* 0x000fe20000000f00 */
[----:B------:R-:W-:-:S07]  /*9590*/  IMAD.MOV.U32 R152, RZ, RZ, RZ ;  /* 0x000000ffff987224 */ /* 0x000fce00078e00ff */
.L_x_5399:
[----:B------:R-:W-:Y:S05]  /*95a0*/  BSYNC.RECONVERGENT B1 ;  /* 0x0000000000017941 */ /* 0x000fea0003800200 */
.L_x_5398:
[----:B------:R-:W-:Y:S01]  /*95b0*/  ISETP.NE.AND P5, PT, R152, 0x1, PT ;  /* 0x000000019800780c */ /* 0x000fe20003fa5270 */
[C---:B------:R-:W-:Y:S01]  /*95c0*/  IMAD.U32 R86, R87.reuse, 0x10000, RZ ;  /* 0x0001000057567824 */ /* 0x040fe200078e00ff */
[----:B------:R-:W-:Y:S01]  /*95d0*/  I2FP.F32.U32 R2, R2 ;  /* 0x0000000200027245 */ /* 0x000fe20000201000 */
[----:B------:R-:W-:Y:S01]  /*95e0*/  BSSY.RECONVERGENT B1, `(.L_x_5403) ;  /* 0x0000059000017945 */ /* 0x000fe20003800200 */
[----:B------:R-:W-:Y:S01]  /*95f0*/  HFMA2 R153, -RZ, RZ, 0, 1.1920928955078125e-07 ;  /* 0x00000002ff997431 */ /* 0x000fe200000001ff */
[----:B------:R-:W-:Y:S01]  /*9600*/  PRMT R87, R87, 0x7632, R87 ;  /* 0x0000763257577816 */ /* 0x000fe20000000057 */
[----:B------:R-:W-:Y:S02]  /*9610*/  IMAD.MOV.U32 R127, RZ, RZ, R126 ;  /* 0x000000ffff7f7224 */ /* 0x000fe400078e007e */
        /* <DEDUP_REMOVED lines=12> */
.L_x_5405:
        /* <DEDUP_REMOVED lines=13> */
.L_x_5407:
[----:B------:R-:W-:Y:S05]  /*97b0*/  BSYNC.RECONVERGENT B2 ;  /* 0x0000000000027941 */ /* 0x000fea0003800200 */
.L_x_5406:
        /* <DEDUP_REMOVED lines=59> */
.L_x_5404:
[----:B------:R-:W-:Y:S05]  /*9b70*/  BSYNC.RECONVERGENT B1 ;  /* 0x0000000000017941 */ /* 0x000fea0003800200 */
.L_x_5403:
[----:B------:R-:W-:Y:S01]  /*9b80*/  I2FP.F32.U32 R2, R127 ;  /* 0x0000007f00027245 */ /* 0x000fe20000201000 */
[----:B------:R-:W-:Y:S01]  /*9b90*/  BSSY.RECONVERGENT B1, `(.L_x_5408) ;  /* 0x000005f000017945 */ /* 0x000fe20003800200 */
[----:B------:R-:W-:Y:S01]  /*9ba0*/  SHF.L.U32 R134, R71, 0x10, RZ ;  /* 0x0000001047867819 */ /* 0x000fe200000006ff */
[----:B------:R-:W-:Y:S01]  /*9bb0*/  IMAD.MOV.U32 R155, RZ, RZ, 0x2 ;  /* 0x00000002ff9b7424 */ /* 0x000fe200078e00ff */
[----:B------:R-:W-:Y:S01]  /*9bc0*/  FSEL R127, R86, RZ, P4 ;  /* 0x000000ff567f7208 */ /* 0x000fe20002000000 */
[----:B------:R-:W-:Y:S02]  /*9bd0*/  FFMA.FTZ R2, R2, R135, 1.1641532182693481445e-10 ;  /* 0x2f00000002027423 */ /* 0x000fe40000010087 */
[----:B------:R-:W-:-:S03]  /*9be0*/  FMUL.FTZ R134, R134, R111 ;  /* 0x0000006f86867220 */ /* 0x000fc60000410000 */
[----:B------:R-:W-:-:S04]  /*9bf0*/  FSETP.GTU.FTZ.AND P5, PT, R2, R105, PT ;  /* 0x000000690200720b */ /* 0x000fc80003fbc000 */
[----:B------:R-:W-:Y:S02]  /*9c00*/  FSEL R2, R134, RZ, !P5 ;  /* 0x000000ff86027208 */ /* 0x000fe40006800000 */
[----:B------:R-:W-:Y:S02]  /*9c10*/  SEL R134, RZ, 0x1, P5 ;  /* 0x00000001ff867807 */ /* 0x000fe40002800000 */
[----:B------:R-:W-:Y:S01]  /*9c20*/  ISETP.NE.AND P5, PT, R153, 0x1, PT ;  /* 0x000000019900780c */ /* 0x000fe20003fa5270 */
[----:B------:R-:W-:Y:S01]  /*9c30*/  FADD.FTZ R86, R2, R127 ;  /* 0x0000007f02567221 */ /* 0x000fe20000010000 */
[----:B------:R-:W-:-:S03]  /*9c40*/  IMAD.MOV.U32 R2, RZ, RZ, R126 ;  /* 0x000000ffff027224 */ /* 0x000fc600078e007e */
[----:B------:R-:W-:-:S08]  /*9c50*/  @P1 FADD.FTZ R86, R78, R86 ;  /* 0x000000564e561221 */ /* 0x000fd00000010000 */
        /* <DEDUP_REMOVED lines=9> */
.L_x_5410:
        /* <DEDUP_REMOVED lines=13> */
.L_x_5412:
[----:B------:R-:W-:Y:S05]  /*9dc0*/  BSYNC.RECONVERGENT B2 ;  /* 0x0000000000027941 */ /* 0x000fea0003800200 */
.L_x_5411:
        /* <DEDUP_REMOVED lines=19> */
[----:B------:R-:W-:Y:S02]  /*9f00*/  HFMA2 R155, -RZ, RZ, 0, 0 ;  /* 0x00000000ff9b7431 */ /* 0x000fe400000001ff */
[----:B------:R-:W-:-:S05]  /*9f10*/  VIADD R3, R151, 0x32370b8f ;  /* 0x32370b8f97037836 */ /* 0x000fca0000000000 */
[----:B------:R-:W-:Y:S01]  /*9f20*/  LOP3.LUT R152, R3, R2, R127, 0x96, !PT ;  /* 0x0000000203987212 */ /* 0x000fe200078e967f */
[----:B------:R-:W-:-:S04]  /*9f30*/  IMAD.WIDE.U32 R2, R4, -0x2daee0ad, RZ ;  /* 0xd2511f5304027825 */ /* 0x000fc800078e00ff */
[----:B------:R-:W-:Y:S02]  /*9f40*/  VIADD R127, R151, 0xed9eba14 ;  /* 0xed9eba14977f7836 */ /* 0x000fe40000000000 */
[----:B------:R-:W-:-:S03]  /*9f50*/  IMAD.WIDE.U32 R152, R152, -0x326172a9, RZ ;  /* 0xcd9e8d5798987825 */ /* 0x000fc600078e00ff */
[----:B------:R-:W-:Y:S02]  /*9f60*/  LOP3.LUT R127, R127, R126, R3, 0x96, !PT ;  /* 0x0000007e7f7f7212 */ /* 0x000fe400078e9603 */
[----:B------:R-:W-:-:S03]  /*9f70*/  IADD3 R3, PT, PT, R150, 0x78dde6e4, RZ ;  /* 0x78dde6e496037810 */ /* 0x000fc60007ffe0ff */
[----:B------:R-:W-:Y:S01]  /*9f80*/  IMAD.WIDE.U32 R126, R127, -0x326172a9, RZ ;  /* 0xcd9e8d577f7e7825 */ /* 0x000fe200078e00ff */
[----:B------:R-:W-:-:S04]  /*9f90*/  LOP3.LUT R3, R3, R154, R153, 0x96, !PT ;  /* 0x0000009a03037212 */ /* 0x000fc800078e9699 */
[----:B------:R-:W-:Y:S01]  /*9fa0*/  LOP3.LUT R4, R149, R152, R127, 0x96, !PT ;  /* 0x0000009895047212 */ /* 0x000fe200078e967f */
[----:B------:R-:W-:-:S04]  /*9fb0*/  IMAD.WIDE.U32 R152, R3, -0x2daee0ad, RZ ;  /* 0xd2511f5303987825 */ /* 0x000fc800078e00ff */
[C---:B------:R-:W-:Y:S02]  /*9fc0*/  VIADD R3, R151.reuse, 0xa9066899 ;  /* 0xa906689997037836 */ /* 0x040fe40000000000 */
[----:B------:R-:W-:-:S03]  /*9fd0*/  VIADD R127, R151, 0x646e171e ;  /* 0x646e171e977f7836 */ /* 0x000fc60000000000 */
        /* <DEDUP_REMOVED lines=24> */
[----:B------:R-:W-:Y:S02]  /*a160*/  IMAD.MOV.U32 R2, RZ, RZ, R104 ;  /* 0x000000ffff027224 */ /* 0x000fe400078e0068 */
[----:B------:R-:W-:-:S07]  /*a170*/  IMAD.MOV.U32 R104, RZ, RZ, R152 ;  /* 0x000000ffff687224 */ /* 0x000fce00078e0098 */
.L_x_5409:
[----:B------:R-:W-:Y:S05]  /*a180*/  BSYNC.RECONVERGENT B1 ;  /* 0x0000000000017941 */ /* 0x000fea0003800200 */
.L_x_5408:
[----:B------:R-:W-:Y:S01]  /*a190*/  ISETP.NE.AND P6, PT, R155, 0x1, PT ;  /* 0x000000019b00780c */ /* 0x000fe20003fc5270 */
[----:B------:R-:W-:Y:S01]  /*a1a0*/  IMAD.U32 R154, R87, 0x10000, RZ ;  /* 0x00010000579a7824 */ /* 0x000fe200078e00ff */
[----:B------:R-:W-:Y:S01]  /*a1b0*/  I2FP.F32.U32 R2, R2 ;  /* 0x0000000200027245 */ /* 0x000fe20000201000 */
[----:B------:R-:W-:Y:S01]  /*a1c0*/  BSSY.RECONVERGENT B1, `(.L_x_5413) ;  /* 0x000005a000017945 */ /* 0x000fe20003800200 */
[----:B------:R-:W-:Y:S01]  /*a1d0*/  MOV R127, R126 ;  /* 0x0000007e007f7202 */ /* 0x000fe20000000f00 */
[----:B------:R-:W-:Y:S02]  /*a1e0*/  FMUL.FTZ R87, R154, R111 ;  /* 0x0000006f9a577220 */ /* 0x000fe40000410000 */
[----:B------:R-:W-:Y:S01]  /*a1f0*/  FFMA.FTZ R152, R2, R135, 1.1641532182693481445e-10 ;  /* 0x2f00000002987423 */ /* 0x000fe20000010087 */
[----:B------:R-:W-:-:S04]  /*a200*/  IMAD.MOV.U32 R2, RZ, RZ, 0x2 ;  /* 0x00000002ff027424 */ /* 0x000fc800078e00ff */
        /* <DEDUP_REMOVED lines=10> */
.L_x_5415:
        /* <DEDUP_REMOVED lines=15> */
.L_x_5417:
[----:B------:R-:W-:Y:S05]  /*a3a0*/  BSYNC.RECONVERGENT B2 ;  /* 0x0000000000027941 */ /* 0x000fea0003800200 */
.L_x_5416:
        /* <DEDUP_REMOVED lines=28> */
[----:B------:R-:W-:Y:S01]  /*a570*/  IMAD.WIDE.U32 R152, R152, -0x2daee0ad, RZ ;  /* 0xd2511f5398987825 */ /* 0x000fe200078e00ff */
[----:B------:R-:W-:Y:S02]  /*a580*/  LOP3.LUT R155, R149, R2, R127, 0x96, !PT ;  /* 0x00000002959b7212 */ /* 0x000fe400078e967f */
[C---:B------:R-:W-:Y:S01]  /*a590*/  IADD3 R149, PT, PT, R151.reuse, 0x646e171e, RZ ;  /* 0x646e171e97957810 */ /* 0x040fe20007ffe0ff */
        /* <DEDUP_REMOVED lines=25> */
[----:B------:R-:W-:Y:S02]  /*a730*/  MOV R104, R152 ;  /* 0x0000009800687202 */ /* 0x000fe40000000f00 */
[----:B------:R-:W-:Y:S01]  /*a740*/  LOP3.LUT R4, R149, R2, R153, 0x96, !PT ;  /* 0x0000000295047212 */ /* 0x000fe200078e9699 */
[----:B------:R-:W-:-:S07]  /*a750*/  IMAD.MOV.U32 R2, RZ, RZ, RZ ;  /* 0x000000ffff027224 */ /* 0x000fce00078e00ff */
.L_x_5414:
[----:B------:R-:W-:Y:S05]  /*a760*/  BSYNC.RECONVERGENT B1 ;  /* 0x0000000000017941 */ /* 0x000fea0003800200 */
.L_x_5413:
[----:B------:R-:W-:Y:S02]  /*a770*/  I2FP.F32.U32 R152, R127 ;  /* 0x0000007f00987245 */ /* 0x000fe40000201000 */
[----:B------:R-:W-:Y:S02]  /*a780*/  PRMT R127, R71, 0x7632, R127 ;  /* 0x00007632477f7816 */ /* 0x000fe4000000007f */
[----:B------:R-:W-:Y:S01]  /*a790*/  FSEL R87, R87, RZ, P5 ;  /* 0x000000ff57577208 */ /* 0x000fe20002800000 */
[----:B------:R-:W-:Y:S02]  /*a7a0*/  FFMA.FTZ R152, R152, R135, 1.1641532182693481445e-10 ;  /* 0x2f00000098987423 */ /* 0x000fe40000010087 */
[----:B------:R-:W-:-:S03]  /*a7b0*/  IMAD.U32 R154, R127, 0x10000, RZ ;  /* 0x000100007f9a7824 */ /* 0x000fc600078e00ff */
[----:B------:R-:W-:Y:S01]  /*a7c0*/  FSETP.GTU.FTZ.AND P6, PT, R152, R105, PT ;  /* 0x000000699800720b */ /* 0x000fe20003fdc000 */
[----:B------:R-:W-:-:S03]  /*a7d0*/  FMUL.FTZ R154, R154, R111 ;  /* 0x0000006f9a9a7220 */ /* 0x000fc60000410000 */
[----:B------:R-:W-:Y:S02]  /*a7e0*/  SEL R135, RZ, 0x1, P6 ;  /* 0x00000001ff877807 */ /* 0x000fe40003000000 */
[----:B------:R-:W-:-:S05]  /*a7f0*/  FSEL R154, R154, RZ, !P6 ;  /* 0x000000ff9a9a7208 */ /* 0x000fca0007000000 */
[----:B------:R-:W-:-:S04]  /*a800*/  FADD.FTZ R87, R154, R87 ;  /* 0x000000579a577221 */ /* 0x000fc80000010000 */
[----:B------:R-:W-:-:S07]  /*a810*/  @P1 FADD.FTZ R87, R79, R87 ;  /* 0x000000574f571221 */ /* 0x000fce0000010000 */
.L_x_5337:
[----:B------:R-:W-:Y:S01]  /*a820*/  ISETP.NE.AND P6, PT, R107, RZ, PT ;  /* 0x000000ff6b00720c */ /* 0x000fe20003fc5270 */
[----:B------:R-:W0:Y:S01]  /*a830*/  LDC.64 R152, c[0x0][0x3a8] ;  /* 0x0000ea00ff987b82 */ /* 0x000e220000000a00 */
[----:B------:R-:W-:Y:S02]  /*a840*/  ISETP.NE.AND P1, PT, R106, RZ, PT ;  /* 0x000000ff6a00720c */ /* 0x000fe40003f25270 */
[----:B------:R-:W-:Y:S02]  /*a850*/  SEL R111, RZ, 0x1000000, !P5 ;  /* 0x01000000ff6f7807 */ /* 0x000fe40006800000 */
[----:B------:R-:W-:Y:S02]  /*a860*/  SEL R105, RZ, 0x10000, !P4 ;  /* 0x00010000ff697807 */ /* 0x000fe40006000000 */
[----:B------:R-:W-:Y:S01]  /*a870*/  SEL R154, RZ, 0x100, !P3 ;  /* 0x00000100ff9a7807 */ /* 0x000fe20005800000 */
[----:B------:R-:W1:Y:S01]  /*a880*/  LDC.64 R106, c[0x0][0x3b0] ;  /* 0x0000ec00ff6a7b82 */ /* 0x000e620000000a00 */
[----:B------:R-:W-:-:S02]  /*a890*/  ISETP.NE.AND P5, PT, R109, RZ, PT ;  /* 0x000000ff6d00720c */ /* 0x000fc40003fa5270 */
        /* <DEDUP_REMOVED lines=12> */
[----:B-1----:R-:W-:-:S03]  /*a960*/  IMAD.WIDE.U32 R106, R108, 0x8, R106 ;  /* 0x000000086c6a7825 */ /* 0x002fc600078e006a */
        /* <DEDUP_REMOVED lines=23> */
.L_x_5418:
[----:B------:R-:W-:Y:S02]  /*aae0*/  IMAD.MOV.U32 R127, RZ, RZ, R104 ;  /* 0x000000ffff7f7224 */ /* 0x000fe400078e0068 */
[----:B------:R-:W-:-:S07]  /*aaf0*/  VIADD R104, R108, 0x20 ;  /* 0x000000206c687836 */ /* 0x000fce0000000000 */
.L_x_5295:
[----:B------:R-:W-:Y:S05]  /*ab00*/  BSYNC.RECONVERGENT B0 ;  /* 0x0000000000007941 */ /* 0x000fea0003800200 */
.L_x_5294:
        /* <DEDUP_REMOVED lines=18> */
[----:B------:R-:W-:Y:S05]  /*ac30*/  @!P0 BRA `(.L_x_5421) ;  /* 0x0000006000348947 */ /* 0x000fea0003800000 */
[----:B------:R-:W-:Y:S01]  /*ac40*/  ISETP.NE.AND P2, PT, R2, 0x1, PT ;  /* 0x000000010200780c */ /* 0x000fe20003f45270 */
[----:B------:R-:W-:Y:S01]  /*ac50*/  BSSY.RECONVERGENT B1, `(.L_x_5422) ;  /* 0x0000059000017945 */ /* 0x000fe20003800200 */
[----:B0-----:R-:W-:Y:S02]  /*ac60*/  HFMA2 R90, -RZ, RZ, 0, 1.1920928955078125e-07 ;  /* 0x00000002ff5a7431 */ /* 0x001fe400000001ff */
        /* <DEDUP_REMOVED lines=13> */
.L_x_5424:
        /* <DEDUP_REMOVED lines=13> */
.L_x_5426:
[----:B------:R-:W-:Y:S05]  /*ae10*/  BSYNC.RECONVERGENT B2 ;  /* 0x0000000000027941 */ /* 0x000fea0003800200 */
.L_x_5425:
        /* <DEDUP_REMOVED lines=60> */
.L_x_5423:
[----:B------:R-:W-:Y:S05]  /*b1e0*/  BSYNC.RECONVERGENT B1 ;  /* 0x0000000000017941 */ /* 0x000fea0003800200 */
.L_x_5422:
[----:B------:R-:W0:Y:S01]  /*b1f0*/  LDC R105, c[0x0][0x404] ;  /* 0x00010100ff697b82 */ /* 0x000e220000000800 */
[----:B------:R-:W-:Y:S01]  /*b200*/  I2FP.F32.U32 R89, R88 ;  /* 0x0000005800597245 */ /* 0x000fe20000201000 */
[----:B------:R-:W-:Y:S01]  /*b210*/  IMAD.MOV.U32 R154, RZ, RZ, 0x2f800000 ;  /* 0x2f800000ff9a7424 */ /* 0x000fe200078e00ff */
[----:B------:R-:W-:Y:S01]  /*b220*/  ISETP.NE.AND P2, PT, R90, 0x1, PT ;  /* 0x000000015a00780c */ /* 0x000fe20003f45270 */
[----:B------:R-:W-:Y:S01]  /*b230*/  BSSY.RECONVERGENT B1, `(.L_x_5427) ;  /* 0x000005d000017945 */ /* 0x000fe20003800200 */
[----:B------:R-:W-:Y:S01]  /*b240*/  MOV R91, 0x2 ;  /* 0x00000002005b7802 */ /* 0x000fe20000000f00 */
[----:B------:R-:W-:Y:S01]  /*b250*/  FFMA.FTZ R2, R89, R154, 1.1641532182693481445e-10 ;  /* 0x2f00000059027423 */ /* 0x000fe2000001009a */
[----:B------:R-:W-:Y:S01]  /*b260*/  IMAD.MOV.U32 R89, RZ, RZ, R126 ;  /* 0x000000ffff597224 */ /* 0x000fe200078e007e */
[----:B------:R-:W1:Y:S03]  /*b270*/  LDC R135, c[0x0][0x408] ;  /* 0x00010200ff877b82 */ /* 0x000e660000000800 */
[----:B0-----:R-:W-:Y:S01]  /*b280*/  FSETP.LE.FTZ.AND P4, PT, R2, R105, PT ;  /* 0x000000690200720b */ /* 0x001fe20003f93000 */
[C---:B-----5:R-:W-:Y:S01]  /*b290*/  IMAD.U32 R2, R92.reuse, 0x10000, RZ ;  /* 0x000100005c027824 */ /* 0x060fe200078e00ff */
[----:B------:R-:W-:-:S02]  /*b2a0*/  PRMT R92, R92, 0x7632, R92 ;  /* 0x000076325c5c7816 */ /* 0x000fc4000000005c */
        /* <DEDUP_REMOVED lines=11> */
.L_x_5429:
        /* <DEDUP_REMOVED lines=13> */
.L_x_5431:
[----:B------:R-:W-:Y:S05]  /*b430*/  BSYNC.RECONVERGENT B2 ;  /* 0x0000000000027941 */ /* 0x000fea0003800200 */
.L_x_5430:
        /* <DEDUP_REMOVED lines=60> */
.L_x_5428:
[----:B------:R-:W-:Y:S05]  /*b800*/  BSYNC.RECONVERGENT B1 ;  /* 0x0000000000017941 */ /* 0x000fea0003800200 */
.L_x_5427:
[----:B------:R-:W-:Y:S01]  /*b810*/  I2FP.F32.U32 R89, R89 ;  /* 0x0000005900597245 */ /* 0x000fe20000201000 */
[----:B------:R-:W-:Y:S01]  /*b820*/  IMAD.U32 R88, R68, 0x10000, RZ ;  /* 0x0001000044587824 */ /* 0x000fe200078e00ff */
[----:B------:R-:W-:Y:S01]  /*b830*/  ISETP.NE.AND P3, PT, R91, 0x1, PT ;  /* 0x000000015b00780c */ /* 0x000fe20003f65270 */
[----:B------:R-:W-:Y:S01]  /*b840*/  BSSY.RECONVERGENT B1, `(.L_x_5432) ;  /* 0x000005e000017945 */ /* 0x000fe20003800200 */
[----:B------:R-:W-:Y:S01]  /*b850*/  FSEL R109, R109, RZ, P4 ;  /* 0x000000ff6d6d7208 */ /* 0x000fe20002000000 */
        /* <DEDUP_REMOVED lines=18> */
.L_x_5434:
        /* <DEDUP_REMOVED lines=13> */
.L_x_5436:
[----:B------:R-:W-:Y:S05]  /*ba50*/  BSYNC.RECONVERGENT B2 ;  /* 0x0000000000027941 */ /* 0x000fea0003800200 */
.L_x_5435:
        /* <DEDUP_REMOVED lines=28> */
[C---:B------:R-:W-:Y:S02]  /*bc20*/  VIADD R3, R150.reuse, 0x1715609d ;  /* 0x1715609d96037836 */ /* 0x040fe40000000000 */
[----:B------:R-:W-:Y:S01]  /*bc30*/  IMAD.WIDE.U32 R126, R89, -0x2daee0ad, RZ ;  /* 0xd2511f53597e7825 */ /* 0x000fe200078e00ff */
[----:B------:R-:W-:Y:S02]  /*bc40*/  IADD3 R89, PT, PT, R151, -0x56f99767, RZ ;  /* 0xa906689997597810 */ /* 0x000fe40007ffe0ff */
        /* <DEDUP_REMOVED lines=21> */
[----:B------:R-:W-:Y:S02]  /*bda0*/  VIADD R89, R151, 0x96a522ad ;  /* 0x96a522ad97597836 */ /* 0x000fe40000000000 */
[----:B------:R-:W-:-:S04]  /*bdb0*/  IMAD.WIDE.U32 R126, R126, -0x326172a9, RZ ;  /* 0xcd9e8d577e7e7825 */ /* 0x000fc800078e00ff */
[----:B------:R-:W-:Y:S01]  /*bdc0*/  IMAD.WIDE.U32 R90, R90, -0x2daee0ad, RZ ;  /* 0xd2511f535a5a7825 */ /* 0x000fe200078e00ff */
[----:B------:R-:W-:-:S04]  /*bdd0*/  LOP3.LUT R3, R3, R130, R127, 0x96, !PT ;  /* 0x0000008203037212 */ /* 0x000fc800078e967f */
[----:B------:R-:W-:Y:S02]  /*bde0*/  LOP3.LUT R4, R89, R2, R91, 0x96, !PT ;  /* 0x0000000259047212 */ /* 0x000fe400078e965b */
[----:B------:R-:W-:Y:S01]  /*bdf0*/  MOV R2, R106 ;  /* 0x0000006a00027202 */ /* 0x000fe20000000f00 */
[----:B------:R-:W-:Y:S02]  /*be00*/  IMAD.MOV.U32 R106, RZ, RZ, R90 ;  /* 0x000000ffff6a7224 */ /* 0x000fe400078e005a */
[----:B------:R-:W-:-:S07]  /*be10*/  IMAD.MOV.U32 R90, RZ, RZ, RZ ;  /* 0x000000ffff5a7224 */ /* 0x000fce00078e00ff */
.L_x_5433:
[----:B------:R-:W-:Y:S05]  /*be20*/  BSYNC.RECONVERGENT B1 ;  /* 0x0000000000017941 */ /* 0x000fea0003800200 */
.L_x_5432:
[----:B------:R-:W-:Y:S01]  /*be30*/  ISETP.NE.AND P2, PT, R90, 0x1, PT ;  /* 0x000000015a00780c */ /* 0x000fe20003f45270 */
[----:B------:R-:W-:Y:S01]  /*be40*/  BSSY.RECONVERGENT B1, `(.L_x_5437) ;  /* 0x000005c000017945 */ /* 0x000fe20003800200 */
[----:B------:R-:W-:Y:S01]  /*be50*/  I2FP.F32.U32 R89, R2 ;  /* 0x0000000200597245 */ /* 0x000fe20000201000 */
[----:B------:R-:W-:Y:S01]  /*be60*/  IMAD.MOV.U32 R111, RZ, RZ, 0x2 ;  /* 0x00000002ff6f7424 */ /* 0x000fe200078e00ff */
[----:B------:R-:W-:-:S03]  /*be70*/  SHF.L.U32 R92, R92, 0x10, RZ ;  /* 0x000000105c5c7819 */ /* 0x000fc600000006ff */
        /* <DEDUP_REMOVED lines=14> */
.L_x_5439:
        /* <DEDUP_REMOVED lines=13> */
.L_x_5441:
[----:B------:R-:W-:Y:S05]  /*c030*/  BSYNC.RECONVERGENT B2 ;  /* 0x0000000000027941 */ /* 0x000fea0003800200 */
.L_x_5440:
        /* <DEDUP_REMOVED lines=60> */
.L_x_5438:
[----:B------:R-:W-:Y:S05]  /*c400*/  BSYNC.RECONVERGENT B1 ;  /* 0x0000000000017941 */ /* 0x000fea0003800200 */
.L_x_5437:
[----:B------:R-:W-:Y:S01]  /*c410*/  I2FP.F32.U32 R91, R2 ;  /* 0x00000002005b7245 */ /* 0x000fe20000201000 */
[----:B------:R-:W-:Y:S01]  /*c420*/  BSSY.RECONVERGENT B1, `(.L_x_5442) ;  /* 0x0000061000017945 */ /* 0x000fe20003800200 */
[----:B------:R-:W-:Y:S01]  /*c430*/  PRMT R2, R68, 0x7632, R2 ;  /* 0x0000763244027816 */ /* 0x000fe20000000002 */
[----:B------:R-:W-:Y:S01]  /*c440*/  HFMA2 R92, -RZ, RZ, 0, 1.1920928955078125e-07 ;  /* 0x00000002ff5c7431 */ /* 0x000fe200000001ff */
[----:B------:R-:W-:-:S03]  /*c450*/  FSEL R89, R89, RZ, P4 ;  /* 0x000000ff59597208 */ /* 0x000fc60002000000 */
[----:B------:R-:W-:Y:S02]  /*c460*/  IMAD.U32 R90, R2, 0x10000, RZ ;  /* 0x00010000025a7824 */ /* 0x000fe400078e00ff */
[----:B------:R-:W-:Y:S02]  /*c470*/  FFMA.FTZ R2, R91, R154, 1.1641532182693481445e-10 ;  /* 0x2f0000005b027423 */ /* 0x000fe4000001009a */
[----:B------:R-:W-:-:S03]  /*c480*/  FMUL.FTZ R90, R90, R135 ;  /* 0x000000875a5a7220 */ /* 0x000fc60000410000 */
        /* <DEDUP_REMOVED lines=16> */
.L_x_5444:
        /* <DEDUP_REMOVED lines=13> */
.L_x_5446:
[----:B------:R-:W-:Y:S05]  /*c660*/  BSYNC.RECONVERGENT B2 ;  /* 0x0000000000027941 */ /* 0x000fea0003800200 */
.L_x_5445:
[----:B------:R-:W-:Y:S01]  /*c670*/  IMAD.WIDE.U32 R2, R145, -0x326172a9, RZ ;  /* 0xcd9e8d5791027825 */ /* 0x000fe200078e00ff */
[----:B------:R-:W-:-:S03]  /*c680*/  LOP3.LUT R90, R125, R131, R151, 0x96, !PT ;  /* 0x000000837d5a7212 */ /* 0x000fc600078e9697 */
[----:B------:R-:W-:Y:S02]  /*c690*/  HFMA2 R92, -RZ, RZ, 0, 0 ;  /* 0x00000000ff5c7431 */ /* 0x000fe400000001ff */
        /* <DEDUP_REMOVED lines=55> */
[----:B------:R-:W-:Y:S02]  /*ca10*/  IMAD.MOV.U32 R2, RZ, RZ, R106 ;  /* 0x000000ffff027224 */ /* 0x000fe400078e006a */
[----:B------:R-:W-:-:S07]  /*ca20*/  IMAD.MOV.U32 R106, RZ, RZ, R90 ;  /* 0x000000ffff6a7224 */ /* 0x000fce00078e005a */
.L_x_5443:
[----:B------:R-:W-:Y:S05]  /*ca30*/  BSYNC.RECONVERGENT B1 ;  /* 0x0000000000017941 */ /* 0x000fea0003800200 */
.L_x_5442:
[----:B------:R-:W-:Y:S01]  /*ca40*/  ISETP.NE.AND P2, PT, R92, 0x1, PT ;  /* 0x000000015c00780c */ /* 0x000fe20003f45270 */
[----:B------:R-:W-:Y:S01]  /*ca50*/  IMAD.U32 R90, R93, 0x10000, RZ ;  /* 0x000100005d5a7824 */ /* 0x000fe200078e00ff */
[----:B------:R-:W-:Y:S01]  /*ca60*/  I2FP.F32.U32 R91, R2 ;  /* 0x00000002005b7245 */ /* 0x000fe20000201000 */
[----:B------:R-:W-:Y:S01]  /*ca70*/  BSSY.RECONVERGENT B1, `(.L_x_5447) ;  /* 0x000005b000017945 */ /* 0x000fe20003800200 */
[----:B------:R-:W-:Y:S02]  /*ca80*/  IMAD.MOV.U32 R127, RZ, RZ, 0x2 ;  /* 0x00000002ff7f7424 */ /* 0x000fe400078e00ff */
[----:B------:R-:W-:Y:S01]  /*ca90*/  FMUL.FTZ R90, R90, R135 ;  /* 0x000000875a5a7220 */ /* 0x000fe20000410000 */
[----:B------:R-:W-:Y:S01]  /*caa0*/  FFMA.FTZ R2, R91, R154, 1.1641532182693481445e-10 ;  /* 0x2f0000005b027423 */ /* 0x000fe2000001009a */
[----:B------:R-:W-:-:S04]  /*cab0*/  PRMT R91, R93, 0x7632, R91 ;  /* 0x000076325d5b7816 */ /* 0x000fc8000000005b */
        /* <DEDUP_REMOVED lines=12> */
.L_x_5449:
        /* <DEDUP_REMOVED lines=13> */
.L_x_5451:
[----:B------:R-:W-:Y:S05]  /*cc50*/  BSYNC.RECONVERGENT B2 ;  /* 0x0000000000027941 */ /* 0x000fea0003800200 */
.L_x_5450:
        /* <DEDUP_REMOVED lines=60> */
.L_x_5448:
[----:B------:R-:W-:Y:S05]  /*d020*/  BSYNC.RECONVERGENT B1 ;  /* 0x0000000000017941 */ /* 0x000fea0003800200 */
.L_x_5447:
[----:B------:R-:W-:Y:S01]  /*d030*/  I2FP.F32.U32 R93, R2 ;  /* 0x00000002005d7245 */ /* 0x000fe20000201000 */
[----:B------:R-:W-:Y:S01]  /*d040*/  BSSY.RECONVERGENT B1, `(.L_x_5452) ;  /* 0x0000060000017945 */ /* 0x000fe20003800200 */
[----:B------:R-:W-:Y:S01]  /*d050*/  SHF.L.U32 R92, R69, 0x10, RZ ;  /* 0x00000010455c7819 */ /* 0x000fe200000006ff */
[----:B------:R-:W-:Y:S02]  /*d060*/  IMAD.MOV.U32 R131, RZ, RZ, 0x2 ;  /* 0x00000002ff837424 */ /* 0x000fe400078e00ff */
[----:B------:R-:W-:Y:S01]  /*d070*/  FFMA.FTZ R2, R93, R154, 1.1641532182693481445e-10 ;  /* 0x2f0000005d027423 */ /* 0x000fe2000001009a */
[----:B------:R-:W-:Y:S01]  /*d080*/  FSEL R93, R90, RZ, P4 ;  /* 0x000000ff5a5d7208 */ /* 0x000fe20002000000 */
        /* <DEDUP_REMOVED lines=17> */
.L_x_5454:
        /* <DEDUP_REMOVED lines=13> */
.L_x_5456:
[----:B------:R-:W-:Y:S05]  /*d270*/  BSYNC.RECONVERGENT B2 ;  /* 0x0000000000027941 */ /* 0x000fea0003800200 */
.L_x_5455:
        /* <DEDUP_REMOVED lines=60> */
.L_x_5453:
[----:B------:R-:W-:Y:S05]  /*d640*/  BSYNC.RECONVERGENT B1 ;  /* 0x0000000000017941 */ /* 0x000fea0003800200 */
.L_x_5452:
[----:B------:R-:W-:Y:S01]  /*d650*/  ISETP.NE.AND P2, PT, R131, 0x1, PT ;  /* 0x000000018300780c */ /* 0x000fe20003f45270 */
[----:B------:R-:W-:Y:S01]  /*d660*/  IMAD.U32 R92, R91, 0x10000, RZ ;  /* 0x000100005b5c7824 */ /* 0x000fe200078e00ff */
[----:B------:R-:W-:Y:S01]  /*d670*/  I2FP.F32.U32 R93, R2 ;  /* 0x00000002005d7245 */ /* 0x000fe20000201000 */
[----:B------:R-:W-:Y:S01]  /*d680*/  BSSY.RECONVERGENT B1, `(.L_x_5457) ;  /* 0x000005a000017945 */ /* 0x000fe20003800200 */
[----:B------:R-:W-:Y:S02]  /*d690*/  HFMA2 R127, -RZ, RZ, 0, 1.1920928955078125e-07 ;  /* 0x00000002ff7f7431 */ /* 0x000fe400000001ff */
[----:B------:R-:W-:Y:S01]  /*d6a0*/  FMUL.FTZ R91, R92, R135 ;  /* 0x000000875c5b7220 */ /* 0x000fe20000410000 */
[----:B------:R-:W-:Y:S01]  /*d6b0*/  FFMA.FTZ R2, R93, R154, 1.1641532182693481445e-10 ;  /* 0x2f0000005d027423 */ /* 0x000fe2000001009a */
[----:B------:R-:W-:-:S04]  /*d6c0*/  IMAD.MOV.U32 R93, RZ, RZ, R126 ;  /* 0x000000ffff5d7224 */ /* 0x000fc800078e007e */
[----:B------:R-:W-:-:S04]  /*d6d0*/  FSETP.LE.FTZ.AND P4, PT, R2, R105, PT ;  /* 0x000000690200720b */ /* 0x000fc80003f93000 */
        /* <DEDUP_REMOVED lines=10> */
.L_x_5459:
        /* <DEDUP_REMOVED lines=13> */
.L_x_5461:
[----:B------:R-:W-:Y:S05]  /*d850*/  BSYNC.RECONVERGENT B2 ;  /* 0x0000000000027941 */ /* 0x000fea0003800200 */
.L_x_5460:
        /* <DEDUP_REMOVED lines=60> */
.L_x_5458:
[----:B------:R-:W-:Y:S05]  /*dc20*/  BSYNC.RECONVERGENT B1 ;  /* 0x0000000000017941 */ /* 0x000fea0003800200 */
.L_x_5457:
[----:B------:R-:W-:Y:S01]  /*dc30*/  PRMT R2, R69, 0x7632, R2 ;  /* 0x0000763245027816 */ /* 0x000fe20000000002 */
[----:B------:R-:W-:Y:S01]  /*dc40*/  BSSY.RECONVERGENT B1, `(.L_x_5462) ;  /* 0x0000061000017945 */ /* 0x000fe20003800200 */
[----:B------:R-:W-:Y:S02]  /*dc50*/  I2FP.F32.U32 R93, R93 ;  /* 0x0000005d005d7245 */ /* 0x000fe40000201000 */
[----:B------:R-:W-:Y:S01]  /*dc60*/  FSEL R91, R91, RZ, P4 ;  /* 0x000000ff5b5b7208 */ /* 0x000fe20002000000 */
[----:B------:R-:W-:Y:S02]  /*dc70*/  IMAD.U32 R92, R2, 0x10000, RZ ;  /* 0x00010000025c7824 */ /* 0x000fe400078e00ff */
[----:B------:R-:W-:Y:S02]  /*dc80*/  FFMA.FTZ R2, R93, R154, 1.1641532182693481445e-10 ;  /* 0x2f0000005d027423 */ /* 0x000fe4000001009a */
[----:B------:R-:W-:-:S03]  /*dc90*/  FMUL.FTZ R92, R92, R135 ;  /* 0x000000875c5c7220 */ /* 0x000fc60000410000 */
        /* <DEDUP_REMOVED lines=17> */
.L_x_5464:
        /* <DEDUP_REMOVED lines=13> */
.L_x_5466:
[----:B------:R-:W-:Y:S05]  /*de80*/  BSYNC.RECONVERGENT B2 ;  /* 0x0000000000027941 */ /* 0x000fea0003800200 */
.L_x_5465:
        /* <DEDUP_REMOVED lines=60> */
.L_x_5463:
[----:B------:R-:W-:Y:S05]  /*e250*/  BSYNC.RECONVERGENT B1 ;  /* 0x0000000000017941 */ /* 0x000fea0003800200 */
.L_x_5462:
[----:B------:R-:W-:Y:S01]  /*e260*/  ISETP.NE.AND P3, PT, R92, 0x1, PT ;  /* 0x000000015c00780c */ /* 0x000fe20003f65270 */
[----:B------:R-:W-:Y:S01]  /*e270*/  BSSY.RECONVERGENT B1, `(.L_x_5467) ;  /* 0x000005c000017945 */ /* 0x000fe20003800200 */
[----:B------:R-:W-:Y:S01]  /*e280*/  I2FP.F32.U32 R93, R2 ;  /* 0x00000002005d7245 */ /* 0x000fe20000201000 */
[----:B------:R-:W-:Y:S01]  /*e290*/  IMAD.MOV.U32 R127, RZ, RZ, 0x2 ;  /* 0x00000002ff7f7424 */ /* 0x000fe200078e00ff */
[C---:B------:R-:W-:Y:S02]  /*e2a0*/  SHF.L.U32 R134, R94.reuse, 0x10, RZ ;  /* 0x000000105e867819 */ /* 0x040fe400000006ff */
[----:B------:R-:W-:Y:S01]  /*e2b0*/  PRMT R94, R94, 0x7632, R94 ;  /* 0x000076325e5e7816 */ /* 0x000fe2000000005e */
[----:B------:R-:W-:Y:S01]  /*e2c0*/  FFMA.FTZ R2, R93, R154, 1.1641532182693481445e-10 ;  /* 0x2f0000005d027423 */ /* 0x000fe2000001009a */
[----:B------:R-:W-:Y:S02]  /*e2d0*/  IMAD.MOV.U32 R93, RZ, RZ, R126 ;  /* 0x000000ffff5d7224 */ /* 0x000fe400078e007e */
[----:B------:R-:W-:-:S02]  /*e2e0*/  FMUL.FTZ R134, R134, R135 ;  /* 0x0000008786867220 */ /* 0x000fc40000410000 */
        /* <DEDUP_REMOVED lines=10> */
.L_x_5469:
        /* <DEDUP_REMOVED lines=13> */
.L_x_5471:
[----:B------:R-:W-:Y:S05]  /*e460*/  BSYNC.RECONVERGENT B2 ;  /* 0x0000000000027941 */ /* 0x000fea0003800200 */
.L_x_5470:
        /* <DEDUP_REMOVED lines=60> */
.L_x_5468:
[----:B------:R-:W-:Y:S05]  /*e830*/  BSYNC.RECONVERGENT B1 ;  /* 0x0000000000017941 */ /* 0x000fea0003800200 */
.L_x_5467:
[----:B------:R-:W-:Y:S01]  /*e840*/  I2FP.F32.U32 R93, R93 ;  /* 0x0000005d005d7245 */ /* 0x000fe20000201000 */
[----:B------:R-:W-:Y:S01]  /*e850*/  IMAD.U32 R92, R70, 0x10000, RZ ;  /* 0x00010000465c7824 */ /* 0x000fe200078e00ff */
[----:B------:R-:W-:Y:S01]  /*e860*/  BSSY.RECONVERGENT B1, `(.L_x_5472) ;  /* 0x000005f000017945 */ /* 0x000fe20003800200 */
[----:B------:R-:W-:Y:S02]  /*e870*/  HFMA2 R133, -RZ, RZ, 0, 1.1920928955078125e-07 ;  /* 0x00000002ff857431 */ /* 0x000fe400000001ff */
[----:B------:R-:W-:Y:S01]  /*e880*/  FFMA.FTZ R2, R93, R154, 1.1641532182693481445e-10 ;  /* 0x2f0000005d027423 */ /* 0x000fe2000001009a */
[----:B------:R-:W-:Y:S01]  /*e890*/  FMUL.FTZ R92, R92, R135 ;  /* 0x000000875c5c7220 */ /* 0x000fe20000410000 */
[----:B------:R-:W-:-:S03]  /*e8a0*/  FSEL R93, R134, RZ, P2 ;  /* 0x000000ff865d7208 */ /* 0x000fc60001000000 */
        /* <DEDUP_REMOVED lines=16> */
.L_x_5474:
        /* <DEDUP_REMOVED lines=13> */
.L_x_5476:
[----:B------:R-:W-:Y:S05]  /*ea80*/  BSYNC.RECONVERGENT B2 ;  /* 0x0000000000027941 */ /* 0x000fea0003800200 */
.L_x_5475:
        /* <DEDUP_REMOVED lines=60> */
.L_x_5473:
[----:B------:R-:W-:Y:S05]  /*ee50*/  BSYNC.RECONVERGENT B1 ;  /* 0x0000000000017941 */ /* 0x000fea0003800200 */
.L_x_5472:
[----:B------:R-:W-:Y:S01]  /*ee60*/  ISETP.NE.AND P4, PT, R133, 0x1, PT ;  /* 0x000000018500780c */ /* 0x000fe20003f85270 */
[----:B------:R-:W-:Y:S01]  /*ee70*/  IMAD.U32 R94, R94, 0x10000, RZ ;  /* 0x000100005e5e7824 */ /* 0x000fe200078e00ff */
[----:B------:R-:W-:Y:S01]  /*ee80*/  I2FP.F32.U32 R93, R2 ;  /* 0x00000002005d7245 */ /* 0x000fe20000201000 */
[----:B------:R-:W-:Y:S01]  /*ee90*/  BSSY.RECONVERGENT B1, `(.L_x_5477) ;  /* 0x0000059000017945 */ /* 0x000fe20003800200 */
[----:B------:R-:W-:Y:S01]  /*eea0*/  IMAD.MOV.U32 R134, RZ, RZ, 0x2 ;  /* 0x00000002ff867424 */ /* 0x000fe200078e00ff */
[----:B------:R-:W-:Y:S02]  /*eeb0*/  MOV R127, R126 ;  /* 0x0000007e007f7202 */ /* 0x000fe40000000f00 */
        /* <DEDUP_REMOVED lines=12> */
.L_x_5479:
        /* <DEDUP_REMOVED lines=13> */
.L_x_5481:
[----:B------:R-:W-:Y:S05]  /*f050*/  BSYNC.RECONVERGENT B2 ;  /* 0x0000000000027941 */ /* 0x000fea0003800200 */
.L_x_5480:
        /* <DEDUP_REMOVED lines=58> */
[----:B------:R-:W-:-:S03]  /*f400*/  IMAD.MOV.U32 R106, RZ, RZ, R152 ;  /* 0x000000ffff6a7224 */ /* 0x000fc600078e0098 */
[----:B------:R-:W-:-:S07]  /*f410*/  LOP3.LUT R4, R133, R2, R153, 0x96, !PT ;  /* 0x0000000285047212 */ /* 0x000fce00078e9699 */
.L_x_5478:
[----:B------:R-:W-:Y:S05]  /*f420*/  BSYNC.RECONVERGENT B1 ;  /* 0x0000000000017941 */ /* 0x000fea0003800200 */
.L_x_5477:
[----:B------:R-:W-:Y:S01]  /*f430*/  I2FP.F32.U32 R127, R127 ;  /* 0x0000007f007f7245 */ /* 0x000fe20000201000 */
[----:B------:R-:W-:Y:S01]  /*f440*/  BSSY.RECONVERGENT B1, `(.L_x_5482) ;  /* 0x0000061000017945 */ /* 0x000fe20003800200 */
[----:B------:R-:W-:Y:S01]  /*f450*/  PRMT R2, R70, 0x7632, R2 ;  /* 0x0000763246027816 */ /* 0x000fe20000000002 */
[----:B------:R-:W-:Y:S01]  /*f460*/  IMAD.MOV.U32 R152, RZ, RZ, 0x2 ;  /* 0x00000002ff987424 */ /* 0x000fe200078e00ff */
[----:B------:R-:W-:Y:S02]  /*f470*/  FSEL R93, R93, RZ, P3 ;  /* 0x000000ff5d5d7208 */ /* 0x000fe40001800000 */
[----:B------:R-:W-:Y:S01]  /*f480*/  SHF.L.U32 R94, R2, 0x10, RZ ;  /* 0x00000010025e7819 */ /* 0x000fe200000006ff */
[----:B------:R-:W-:-:S04]  /*f490*/  FFMA.FTZ R2, R127, R154, 1.1641532182693481445e-10 ;  /* 0x2f0000007f027423 */ /* 0x000fc8000001009a */
[----:B------:R-:W-:Y:S01]  /*f4a0*/  FMUL.FTZ R94, R94, R135 ;  /* 0x000000875e5e7220 */ /* 0x000fe20000410000 */
        /* <DEDUP_REMOVED lines=16> */
.L_x_5484:
        /* <DEDUP_REMOVED lines=13> */
.L_x_5486:
[----:B------:R-:W-:Y:S05]  /*f680*/  BSYNC.RECONVERGENT B2 ;  /* 0x0000000000027941 */ /* 0x000fea0003800200 */
.L_x_5485:
        /* <DEDUP_REMOVED lines=60> */
.L_x_5483:
[----:B------:R-:W-:Y:S05]  /*fa50*/  BSYNC.RECONVERGENT B1 ;  /* 0x0000000000017941 */ /* 0x000fea0003800200 */
.L_x_5482:
[----:B------:R-:W-:Y:S01]  /*fa60*/  ISETP.NE.AND P5, PT, R152, 0x1, PT ;  /* 0x000000019800780c */ /* 0x000fe20003fa5270 */
[C---:B------:R-:W-:Y:S01]  /*fa70*/  IMAD.U32 R94, R95.reuse, 0x10000, RZ ;  /* 0x000100005f5e7824 */ /* 0x040fe200078e00ff */
[----:B------:R-:W-:Y:S01]  /*fa80*/  I2FP.F32.U32 R127, R2 ;  /* 0x00000002007f7245 */ /* 0x000fe20000201000 */
[----:B------:R-:W-:Y:S01]  /*fa90*/  BSSY.RECONVERGENT B1, `(.L_x_5487) ;  /* 0x000005a000017945 */ /* 0x000fe20003800200 */
[----:B------:R-:W-:Y:S01]  /*faa0*/  HFMA2 R153, -RZ, RZ, 0, 1.1920928955078125e-07 ;  /* 0x00000002ff997431 */ /* 0x000fe200000001ff */
[----:B------:R-:W-:Y:S01]  /*fab0*/  PRMT R95, R95, 0x7632, R95 ;  /* 0x000076325f5f7816 */ /* 0x000fe2000000005f */
[----:B------:R-:W-:Y:S01]  /*fac0*/  FMUL.FTZ R94, R94, R135 ;  /* 0x000000875e5e7220 */ /* 0x000fe20000410000 */
[----:B------:R-:W-:Y:S01]  /*fad0*/  FFMA.FTZ R2, R127, R154, 1.1641532182693481445e-10 ;  /* 0x2f0000007f027423 */ /* 0x000fe2000001009a */
[----:B------:R-:W-:-:S04]  /*fae0*/  IMAD.MOV.U32 R127, RZ, RZ, R126 ;  /* 0x000000ffff7f7224 */ /* 0x000fc800078e007e */
        /* <DEDUP_REMOVED lines=10> */
.L_x_5489:
        /* <DEDUP_REMOVED lines=13> */
.L_x_5491:
[----:B------:R-:W-:Y:S05]  /*fc60*/  BSYNC.RECONVERGENT B2 ;  /* 0x0000000000027941 */ /* 0x000fea0003800200 */
.L_x_5490:
        /* <DEDUP_REMOVED lines=58> */
[----:B------:R-:W-:Y:S02]  /*10010*/  HFMA2 R153, -RZ, RZ, 0, 0 ;  /* 0x00000000ff997431 */ /* 0x000fe400000001ff */
[----:B------:R-:W-:-:S07]  /*10020*/  IMAD.MOV.U32 R106, RZ, RZ, R152 ;  /* 0x000000ffff6a7224 */ /* 0x000fce00078e0098 */
.L_x_5488:
[----:B------:R-:W-:Y:S05]  /*10030*/  BSYNC.RECONVERGENT B1 ;  /* 0x0000000000017941 */ /* 0x000fea0003800200 */
.L_x_5487:
[----:B------:R-:W-:Y:S01]  /*10040*/  I2FP.F32.U32 R127, R127 ;  /* 0x0000007f007f7245 */ /* 0x000fe20000201000 */
[----:B------:R-:W-:Y:S01]  /*10050*/  IMAD.U32 R134, R71, 0x10000, RZ ;  /* 0x0001000047867824 */ /* 0x000fe200078e00ff */
[----:B------:R-:W-:Y:S01]  /*10060*/  BSSY.RECONVERGENT B1, `(.L_x_5492) ;  /* 0x000005f000017945 */ /* 0x000fe20003800200 */
[----:B------:R-:W-:Y:S02]  /*10070*/  IMAD.MOV.U32 R155, RZ, RZ, 0x2 ;  /* 0x00000002ff9b7424 */ /* 0x000fe400078e00ff */
[----:B------:R-:W-:Y:S01]  /*10080*/  FFMA.FTZ R2, R127, R154, 1.1641532182693481445e-10 ;  /* 0x2f0000007f027423 */ /* 0x000fe2000001009a */
[----:B------:R-:W-:Y:S01]  /*10090*/  FMUL.FTZ R134, R134, R135 ;  /* 0x0000008786867220 */ /* 0x000fe20000410000 */
[----:B------:R-:W-:-:S03]  /*100a0*/  FSEL R127, R94, RZ, P4 ;  /* 0x000000ff5e7f7208 */ /* 0x000fc60002000000 */
[----:B------:R-:W-:-:S04]  /*100b0*/  FSETP.GTU.FTZ.AND P5, PT, R2, R105, PT ;  /* 0x000000690200720b */ /* 0x000fc80003fbc000 */
[----:B------:R-:W-:Y:S02]  /*100c0*/  FSEL R2, R134, RZ, !P5 ;  /* 0x000000ff86027208 */ /* 0x000fe40006800000 */
[----:B------:R-:W-:Y:S02]  /*100d0*/  SEL R134, RZ, 0x1, P5 ;  /* 0x00000001ff867807 */ /* 0x000fe40002800000 */
[----:B------:R-:W-:Y:S01]  /*100e0*/  ISETP.NE.AND P5, PT, R153, 0x1, PT ;  /* 0x000000019900780c */ /* 0x000fe20003fa5270 */
[----:B------:R-:W-:Y:S01]  /*100f0*/  FADD.FTZ R94, R2, R127 ;  /* 0x0000007f025e7221 */ /* 0x000fe20000010000 */
[----:B------:R-:W-:-:S03]  /*10100*/  MOV R2, R126 ;  /* 0x0000007e00027202 */ /* 0x000fc60000000f00 */
        /* <DEDUP_REMOVED lines=10> */
.L_x_5494:
        /* <DEDUP_REMOVED lines=13> */
.L_x_5496:
[----:B------:R-:W-:Y:S05]  /*10280*/  BSYNC.RECONVERGENT B2 ;  /* 0x0000000000027941 */ /* 0x000fea0003800200 */
.L_x_5495:
[----:B------:R-:W-:Y:S01]  /*10290*/  LOP3.LUT R126, R125, R3, R151, 0x96, !PT ;  /* 0x000000037d7e7212 */ /* 0x000fe200078e9697 */
[----:B------:R-:W-:Y:S01]  /*102a0*/  IMAD.WIDE.U32 R152, R145, -0x326172a9, RZ ;  /* 0xcd9e8d5791987825 */ /* 0x000fe200078e00ff */
[----:B------:R-:W-:-:S03]  /*102b0*/  IADD3 R3, PT, PT, R150, -0x61c88647, RZ ;  /* 0x9e3779b996037810 */ /* 0x000fc60007ffe0ff */
[----:B------:R-:W-:Y:S02]  /*102c0*/  HFMA2 R155, -RZ, RZ, 0, 0 ;  /* 0x00000000ff9b7431 */ /* 0x000fe400000001ff */
        /* <DEDUP_REMOVED lines=27> */
[----:B------:R-:W-:Y:S01]  /*10480*/  IMAD.WIDE.U32 R152, R3, -0x2daee0ad, RZ ;  /* 0xd2511f5303987825 */ /* 0x000fe200078e00ff */
[----:B------:R-:W-:-:S03]  /*10490*/  IADD3 R127, PT, PT, R151, 0x646e171e, RZ ;  /* 0x646e171e977f7810 */ /* 0x000fc60007ffe0ff */
        /* <DEDUP_REMOVED lines=24> */
[----:B------:R-:W-:Y:S02]  /*10620*/  LOP3.LUT R4, R127, R2, R153, 0x96, !PT ;  /* 0x000000027f047212 */ /* 0x000fe400078e9699 */
[----:B------:R-:W-:Y:S01]  /*10630*/  MOV R2, R106 ;  /* 0x0000006a00027202 */ /* 0x000fe20000000f00 */
[----:B------:R-:W-:-:S07]  /*10640*/  IMAD.MOV.U32 R106, RZ, RZ, R152 ;  /* 0x000000ffff6a7224 */ /* 0x000fce00078e0098 */
.L_x_5493:
[----:B------:R-:W-:Y:S05]  /*10650*/  BSYNC.RECONVERGENT B1 ;  /* 0x0000000000017941 */ /* 0x000fea0003800200 */
.L_x_5492:
[----:B------:R-:W-:Y:S01]  /*10660*/  ISETP.NE.AND P6, PT, R155, 0x1, PT ;  /* 0x000000019b00780c */ /* 0x000fe20003fc5270 */
[----:B------:R-:W-:Y:S01]  /*10670*/  IMAD.U32 R156, R95, 0x10000, RZ ;  /* 0x000100005f9c7824 */ /* 0x000fe200078e00ff */
[----:B------:R-:W-:Y:S01]  /*10680*/  I2FP.F32.U32 R127, R2 ;  /* 0x00000002007f7245 */ /* 0x000fe20000201000 */
[----:B------:R-:W-:Y:S01]  /*10690*/  BSSY.RECONVERGENT B1, `(.L_x_5497) ;  /* 0x000005b000017945 */ /* 0x000fe20003800200 */
[----:B------:R-:W-:Y:S01]  /*106a0*/  MOV R2, 0x2 ;  /* 0x0000000200027802 */ /* 0x000fe20000000f00 */
[----:B------:R-:W-:Y:S02]  /*106b0*/  FMUL.FTZ R95, R156, R135 ;  /* 0x000000879c5f7220 */ /* 0x000fe40000410000 */
[----:B------:R-:W-:Y:S01]  /*106c0*/  FFMA.FTZ R152, R127, R154, 1.1641532182693481445e-10 ;  /* 0x2f0000007f987423 */ /* 0x000fe2000001009a */
[----:B------:R-:W-:-:S04]  /*106d0*/  IMAD.MOV.U32 R127, RZ, RZ, R126 ;  /* 0x000000ffff7f7224 */ /* 0x000fc800078e007e */
[----:B------:R-:W-:Y:S01]  /*106e0*/  FSETP.LE.FTZ.AND P5, PT, R152, R105, PT ;  /* 0x000000699800720b */ /* 0x000fe20003fb3000 */
        /* <DEDUP_REMOVED lines=9> */
.L_x_5499:
        /* <DEDUP_REMOVED lines=15> */
.L_x_5501:
[----:B------:R-:W-:Y:S05]  /*10870*/  BSYNC.RECONVERGENT B2 ;  /* 0x0000000000027941 */ /* 0x000fea0003800200 */
.L_x_5500:
        /* <DEDUP_REMOVED lines=57> */
[----:B------:R-:W-:Y:S01]  /*10c10*/  IMAD.MOV.U32 R127, RZ, RZ, R106 ;  /* 0x000000ffff7f7224 */ /* 0x000fe200078e006a */
[----:B------:R-:W-:Y:S01]  /*10c20*/  MOV R106, R152 ;  /* 0x00000098006a7202 */ /* 0x000fe20000000f00 */
[----:B------:R-:W-:-:S07]  /*10c30*/  IMAD.MOV.U32 R2, RZ, RZ, RZ ;  /* 0x000000ffff027224 */ /* 0x000fce00078e00ff */
.L_x_5498:
[----:B------:R-:W-:Y:S05]  /*10c40*/  BSYNC.RECONVERGENT B1 ;  /* 0x0000000000017941 */ /* 0x000fea0003800200 */
.L_x_5497:
[----:B------:R-:W-:Y:S02]  /*10c50*/  I2FP.F32.U32 R127, R127 ;  /* 0x0000007f007f7245 */ /* 0x000fe40000201000 */
[----:B------:R-:W-:Y:S02]  /*10c60*/  PRMT R152, R71, 0x7632, R152 ;  /* 0x0000763247987816 */ /* 0x000fe40000000098 */
[----:B------:R-:W-:Y:S01]  /*10c70*/  FSEL R95, R95, RZ, P5 ;  /* 0x000000ff5f5f7208 */ /* 0x000fe20002800000 */
[----:B------:R-:W-:Y:S01]  /*10c80*/  FFMA.FTZ R154, R127, R154, 1.1641532182693481445e-10 ;  /* 0x2f0000007f9a7423 */ /* 0x000fe2000001009a */
[----:B------:R-:W-:-:S04]  /*10c90*/  SHF.L.U32 R152, R152, 0x10, RZ ;  /* 0x0000001098987819 */ /* 0x000fc800000006ff */
[----:B------:R-:W-:Y:S01]  /*10ca0*/  FSETP.GTU.FTZ.AND P6, PT, R154, R105, PT ;  /* 0x000000699a00720b */ /* 0x000fe20003fdc000 */
[----:B------:R-:W-:-:S03]  /*10cb0*/  FMUL.FTZ R152, R152, R135 ;  /* 0x0000008798987220 */ /* 0x000fc60000410000 */
[----:B------:R-:W-:Y:S02]  /*10cc0*/  SEL R135, RZ, 0x1, P6 ;  /* 0x00000001ff877807 */ /* 0x000fe40003000000 */
[----:B------:R-:W-:-:S05]  /*10cd0*/  FSEL R152, R152, RZ, !P6 ;  /* 0x000000ff98987208 */ /* 0x000fca0007000000 */
[----:B------:R-:W-:-:S04]  /*10ce0*/  FADD.FTZ R95, R152, R95 ;  /* 0x0000005f985f7221 */ /* 0x000fc80000010000 */
[----:B------:R-:W-:Y:S01]  /*10cf0*/  @P1 FADD.FTZ R95, R79, R95 ;  /* 0x0000005f4f5f1221 */ /* 0x000fe20000010000 */
[----:B------:R-:W-:Y:S06]  /*10d00*/  BRA `(.L_x_5502) ;  /* 0x0000003000387947 */ /* 0x000fec0003800000 */
.L_x_5421:
[----:B------:R-:W-:Y:S01]  /*10d10*/  ISETP.NE.AND P2, PT, R2, 0x1, PT ;  /* 0x000000010200780c */ /* 0x000fe20003f45270 */
[----:B------:R-:W-:Y:S01]  /*10d20*/  BSSY.RECONVERGENT B1, `(.L_x_5503) ;  /* 0x0000059000017945 */ /* 0x000fe20003800200 */
[----:B0-----:R-:W-:Y:S01]  /*10d30*/  IMAD.MOV.U32 R89, RZ, RZ, 0x2 ;  /* 0x00000002ff597424 */ /* 0x001fe200078e00ff */
        /* <DEDUP_REMOVED lines=13> */
.L_x_5505:
        /* <DEDUP_REMOVED lines=13> */
.L_x_5507:
[----:B------:R-:W-:Y:S05]  /*10ee0*/  BSYNC.RECONVERGENT B2 ;  /* 0x0000000000027941 */ /* 0x000fea0003800200 */
.L_x_5506:
        /* <DEDUP_REMOVED lines=60> */
.L_x_5504:
[----:B------:R-:W-:Y:S05]  /*112b0*/  BSYNC.RECONVERGENT B1 ;  /* 0x0000000000017941 */ /* 0x000fea0003800200 */
.L_x_5503:
[----:B------:R-:W0:Y:S01]  /*112c0*/  LDC R105, c[0x0][0x404] ;  /* 0x00010100ff697b82 */ /* 0x000e220000000800 */
[----:B------:R-:W-:Y:S01]  /*112d0*/  HFMA2 R153, -RZ, RZ, 0.1171875, 0 ;  /* 0x2f800000ff997431 */ /* 0x000fe200000001ff */
[----:B------:R-:W-:Y:S01]  /*112e0*/  ISETP.NE.AND P2, PT, R89, 0x1, PT ;  /* 0x000000015900780c */ /* 0x000fe20003f45270 */
[----:B------:R-:W-:Y:S01]  /*112f0*/  BSSY.RECONVERGENT B1, `(.L_x_5508) ;  /* 0x000005c000017945 */ /* 0x000fe20003800200 */
[----:B------:R-:W-:Y:S01]  /*11300*/  I2FP.F32.U32 R2, R88 ;  /* 0x0000005800027245 */ /* 0x000fe20000201000 */
[C---:B-----5:R-:W-:Y:S01]  /*11310*/  IMAD.U32 R152, R92.reuse, 0x10000, RZ ;  /* 0x000100005c987824 */ /* 0x060fe200078e00ff */
[----:B------:R-:W-:Y:S02]  /*11320*/  PRMT R154, R92, 0x7632, R154 ;  /* 0x000076325c9a7816 */ /* 0x000fe4000000009a */
[----:B------:R-:W-:Y:S01]  /*11330*/  MOV R88, 0x2 ;  /* 0x0000000200587802 */ /* 0x000fe20000000f00 */
        /* <DEDUP_REMOVED lines=13> */
.L_x_5510:
        /* <DEDUP_REMOVED lines=13> */
.L_x_5512:
[----:B------:R-:W-:Y:S05]  /*114e0*/  BSYNC.RECONVERGENT B2 ;  /* 0x0000000000027941 */ /* 0x000fea0003800200 */
.L_x_5511:
        /* <DEDUP_REMOVED lines=60> */
.L_x_5509:
[----:B------:R-:W-:Y:S05]  /*118b0*/  BSYNC.RECONVERGENT B1 ;  /* 0x0000000000017941 */ /* 0x000fea0003800200 */
.L_x_5508:
[----:B------:R-:W-:Y:S01]  /*118c0*/  ISETP.NE.AND P2, PT, R88, 0x1, PT ;  /* 0x000000015800780c */ /* 0x000fe20003f45270 */
[----:B------:R-:W-:Y:S01]  /*118d0*/  BSSY.RECONVERGENT B1, `(.L_x_5513) ;  /* 0x000005b000017945 */ /* 0x000fe20003800200 */
[----:B------:R-:W-:Y:S01]  /*118e0*/  I2FP.F32.U32 R2, R2 ;  /* 0x0000000200027245 */ /* 0x000fe20000201000 */
[----:B------:R-:W-:Y:S01]  /*118f0*/  IMAD.MOV.U32 R89, RZ, RZ, 0x2 ;  /* 0x00000002ff597424 */ /* 0x000fe200078e00ff */
[----:B------:R-:W-:-:S03]  /*11900*/  SHF.L.U32 R154, R154, 0x10, RZ ;  /* 0x000000109a9a7819 */ /* 0x000fc600000006ff */
        /* <DEDUP_REMOVED lines=13> */
.L_x_5515:
        /* <DEDUP_REMOVED lines=13> */
.L_x_5517:
[----:B------:R-:W-:Y:S05]  /*11ab0*/  BSYNC.RECONVERGENT B2 ;  /* 0x0000000000027941 */ /* 0x000fea0003800200 */
.L_x_5516:
        /* <DEDUP_REMOVED lines=29> */
[----:B------:R-:W-:Y:S02]  /*11c90*/  IADD3 R3, PT, PT, R150, 0x1715609d, RZ ;  /* 0x1715609d96037810 */ /* 0x000fe40007ffe0ff */
[----:B------:R-:W-:Y:S01]  /*11ca0*/  IADD3 R111, PT, PT, R151, 0x646e171e, RZ ;  /* 0x646e171e976f7810 */ /* 0x000fe20007ffe0ff */
        /* <DEDUP_REMOVED lines=11> */
[----:B------:R-:W-:Y:S01]  /*11d60*/  IADD3 R111, PT, PT, R151, -0x24c28bd8, RZ ;  /* 0xdb3d7428976f7810 */ /* 0x000fe20007ffe0ff */
        /* <DEDUP_REMOVED lines=9> */
[----:B------:R-:W-:Y:S02]  /*11e00*/  VIADD R91, R151, 0x96a522ad ;  /* 0x96a522ad975b7836 */ /* 0x000fe40000000000 */
[----:B------:R-:W-:-:S04]  /*11e10*/  IMAD.WIDE.U32 R126, R126, -0x326172a9, RZ ;  /* 0xcd9e8d577e7e7825 */ /* 0x000fc800078e00ff */
[----:B------:R-:W-:Y:S01]  /*11e20*/  IMAD.WIDE.U32 R88, R89, -0x2daee0ad, RZ ;  /* 0xd2511f5359587825 */ /* 0x000fe200078e00ff */
[----:B------:R-:W-:-:S04]  /*11e30*/  LOP3.LUT R3, R3, R90, R127, 0x96, !PT ;  /* 0x0000005a03037212 */ /* 0x000fc800078e967f */
[----:B------:R-:W-:Y:S01]  /*11e40*/  LOP3.LUT R4, R91, R2, R89, 0x96, !PT ;  /* 0x000000025b047212 */ /* 0x000fe200078e9659 */
[----:B------:R-:W-:Y:S01]  /*11e50*/  HFMA2 R89, -RZ, RZ, 0, 0 ;  /* 0x00000000ff597431 */ /* 0x000fe200000001ff */
[----:B------:R-:W-:Y:S01]  /*11e60*/  MOV R2, R106 ;  /* 0x0000006a00027202 */ /* 0x000fe20000000f00 */
[----:B------:R-:W-:-:S07]  /*11e70*/  IMAD.MOV.U32 R106, RZ, RZ, R88 ;  /* 0x000000ffff6a7224 */ /* 0x000fce00078e0058 */
.L_x_5514:
[----:B------:R-:W-:Y:S05]  /*11e80*/  BSYNC.RECONVERGENT B1 ;  /* 0x0000000000017941 */ /* 0x000fea0003800200 */
.L_x_5513:
[----:B------:R-:W-:Y:S01]  /*11e90*/  I2FP.F32.U32 R2, R2 ;  /* 0x0000000200027245 */ /* 0x000fe20000201000 */
[----:B------:R-:W-:Y:S01]  /*11ea0*/  BSSY.RECONVERGENT B1, `(.L_x_5518) ;  /* 0x000005c000017945 */ /* 0x000fe20003800200 */
[C---:B------:R-:W-:Y:S01]  /*11eb0*/  IMAD.U32 R92, R93.reuse, 0x10000, RZ ;  /* 0x000100005d5c7824 */ /* 0x040fe200078e00ff */
[----:B------:R-:W-:Y:S02]  /*11ec0*/  PRMT R155, R93, 0x7632, R155 ;  /* 0x000076325d9b7816 */ /* 0x000fe4000000009b */
[----:B------:R-:W-:Y:S01]  /*11ed0*/  FFMA.FTZ R2, R2, R153, 1.1641532182693481445e-10 ;  /* 0x2f00000002027423 */ /* 0x000fe20000010099 */
[----:B------:R-:W-:-:S04]  /*11ee0*/  MOV R88, 0x2 ;  /* 0x0000000200587802 */ /* 0x000fc80000000f00 */
[----:B------:R-:W-:Y:S01]  /*11ef0*/  FSETP.LE.FTZ.AND P2, PT, R2, R105, PT ;  /* 0x000000690200720b */ /* 0x000fe20003f53000 */
[----:B------:R-:W-:-:S03]  /*11f00*/  IMAD.MOV.U32 R2, RZ, RZ, R126 ;  /* 0x000000ffff027224 */ /* 0x000fc600078e007e */
[----:B------:R-:W-:Y:S02]  /*11f10*/  P2R R111, PR, RZ, 0x4 ;  /* 0x00000004ff6f7803 */ /* 0x000fe40000000000 */
[----:B------:R-:W-:-:S13]  /*11f20*/  ISETP.NE.AND P2, PT, R89, 0x1, PT ;  /* 0x000000015900780c */ /* 0x000fda0003f45270 */
        /* <DEDUP_REMOVED lines=9> */
.L_x_5520:
        /* <DEDUP_REMOVED lines=13> */
.L_x_5522:
[----:B------:R-:W-:Y:S05]  /*12090*/  BSYNC.RECONVERGENT B2 ;  /* 0x0000000000027941 */ /* 0x000fea0003800200 */
.L_x_5521:
        /* <DEDUP_REMOVED lines=60> */
.L_x_5519:
[----:B------:R-:W-:Y:S05]  /*12460*/  BSYNC.RECONVERGENT B1 ;  /* 0x0000000000017941 */ /* 0x000fea0003800200 */
.L_x_5518:
[----:B------:R-:W-:Y:S01]  /*12470*/  ISETP.NE.AND P2, PT, R88, 0x1, PT ;  /* 0x000000015800780c */ /* 0x000fe20003f45270 */
[----:B------:R-:W-:Y:S01]  /*12480*/  BSSY.RECONVERGENT B1, `(.L_x_5523) ;  /* 0x000005b000017945 */ /* 0x000fe20003800200 */
[----:B------:R-:W-:Y:S01]  /*12490*/  I2FP.F32.U32 R2, R2 ;  /* 0x0000000200027245 */ /* 0x000fe20000201000 */
[----:B------:R-:W-:Y:S01]  /*124a0*/  IMAD.MOV.U32 R90, RZ, RZ, 0x2 ;  /* 0x00000002ff5a7424 */ /* 0x000fe200078e00ff */
[----:B------:R-:W-:Y:S02]  /*124b0*/  SHF.L.U32 R155, R155, 0x10, RZ ;  /* 0x000000109b9b7819 */ /* 0x000fe400000006ff */
[----:B------:R-:W-:Y:S01]  /*124c0*/  MOV R89, R126 ;  /* 0x0000007e00597202 */ /* 0x000fe20000000f00 */
[----:B------:R-:W-:-:S05]  /*124d0*/  FFMA.FTZ R2, R2, R153, 1.1641532182693481445e-10 ;  /* 0x2f00000002027423 */ /* 0x000fca0000010099 */
        /* <DEDUP_REMOVED lines=11> */
.L_x_5525:
        /* <DEDUP_REMOVED lines=13> */
.L_x_5527:
[----:B------:R-:W-:Y:S05]  /*12660*/  BSYNC.RECONVERGENT B2 ;  /* 0x0000000000027941 */ /* 0x000fea0003800200 */
.L_x_5526:
        /* <DEDUP_REMOVED lines=56> */
[----:B------:R-:W-:-:S05]  /*129f0*/  VIADD R91, R151, 0x96a522ad ;  /* 0x96a522ad975b7836 */ /* 0x000fca0000000000 */
[----:B------:R-:W-:Y:S02]  /*12a00*/  LOP3.LUT R4, R91, R2, R89, 0x96, !PT ;  /* 0x000000025b047212 */ /* 0x000fe400078e9659 */
[----:B------:R-:W-:Y:S01]  /*12a10*/  MOV R89, R106 ;  /* 0x0000006a00597202 */ /* 0x000fe20000000f00 */
[----:B------:R-:W-:-:S07]  /*12a20*/  IMAD.MOV.U32 R106, RZ, RZ, R88 ;  /* 0x000000ffff6a7224 */ /* 0x000fce00078e0058 */
.L_x_5524:
[----:B------:R-:W-:Y:S05]  /*12a30*/  BSYNC.RECONVERGENT B1 ;  /* 0x0000000000017941 */ /* 0x000fea0003800200 */
.L_x_5523:
[----:B------:R-:W-:Y:S01]  /*12a40*/  ISETP.NE.AND P3, PT, R90, 0x1, PT ;  /* 0x000000015a00780c */ /* 0x000fe20003f65270 */
[----:B------:R-:W-:Y:S01]  /*12a50*/  BSSY.RECONVERGENT B1, `(.L_x_5528) ;  /* 0x000005b000017945 */ /* 0x000fe20003800200 */
[----:B------:R-:W-:Y:S01]  /*12a60*/  I2FP.F32.U32 R2, R89 ;  /* 0x0000005900027245 */ /* 0x000fe20000201000 */
[C---:B------:R-:W-:Y:S01]  /*12a70*/  IMAD.U32 R93, R94.reuse, 0x10000, RZ ;  /* 0x000100005e5d7824 */ /* 0x040fe200078e00ff */
[----:B------:R-:W-:Y:S01]  /*12a80*/  PRMT R94, R94, 0x7632, R94 ;  /* 0x000076325e5e7816 */ /* 0x000fe2000000005e */
[----:B------:R-:W-:Y:S01]  /*12a90*/  IMAD.MOV.U32 R89, RZ, RZ, R126 ;  /* 0x000000ffff597224 */ /* 0x000fe200078e007e */
[----:B------:R-:W-:Y:S01]  /*12aa0*/  MOV R88, 0x2 ;  /* 0x0000000200587802 */ /* 0x000fe20000000f00 */
[----:B------:R-:W-:-:S05]  /*12ab0*/  FFMA.FTZ R2, R2, R153, 1.1641532182693481445e-10 ;  /* 0x2f00000002027423 */ /* 0x000fca0000010099 */
        /* <DEDUP_REMOVED lines=10> */
.L_x_5530:
        /* <DEDUP_REMOVED lines=13> */
.L_x_5532:
[----:B------:R-:W-:Y:S05]  /*12c30*/  BSYNC.RECONVERGENT B2 ;  /* 0x0000000000027941 */ /* 0x000fea0003800200 */
.L_x_5531:
        /* <DEDUP_REMOVED lines=60> */
.L_x_5529:
[----:B------:R-:W-:Y:S05]  /*13000*/  BSYNC.RECONVERGENT B1 ;  /* 0x0000000000017941 */ /* 0x000fea0003800200 */
.L_x_5528:
[----:B------:R-:W-:Y:S01]  /*13010*/  ISETP.NE.AND P4, PT, R88, 0x1, PT ;  /* 0x000000015800780c */ /* 0x000fe20003f85270 */
[----:B------:R-:W-:Y:S01]  /*13020*/  BSSY.RECONVERGENT B1, `(.L_x_5533) ;  /* 0x000005a000017945 */ /* 0x000fe20003800200 */
[----:B------:R-:W-:Y:S01]  /*13030*/  I2FP.F32.U32 R2, R89 ;  /* 0x0000005900027245 */ /* 0x000fe20000201000 */
[----:B------:R-:W-:Y:S01]  /*13040*/  IMAD.MOV.U32 R90, RZ, RZ, 0x2 ;  /* 0x00000002ff5a7424 */ /* 0x000fe200078e00ff */
[----:B------:R-:W-:Y:S02]  /*13050*/  SHF.L.U32 R94, R94, 0x10, RZ ;  /* 0x000000105e5e7819 */ /* 0x000fe400000006ff */
[----:B------:R-:W-:Y:S01]  /*13060*/  MOV R89, R126 ;  /* 0x0000007e00597202 */ /* 0x000fe20000000f00 */
        /* <DEDUP_REMOVED lines=11> */
.L_x_5535:
        /* <DEDUP_REMOVED lines=13> */
.L_x_5537:
[----:B------:R-:W-:Y:S05]  /*131f0*/  BSYNC.RECONVERGENT B2 ;  /* 0x0000000000027941 */ /* 0x000fea0003800200 */
.L_x_5536:
        /* <DEDUP_REMOVED lines=60> */
.L_x_5534:
[----:B------:R-:W-:Y:S05]  /*135c0*/  BSYNC.RECONVERGENT B1 ;  /* 0x0000000000017941 */ /* 0x000fea0003800200 */
.L_x_5533:
[----:B------:R-:W-:Y:S01]  /*135d0*/  ISETP.NE.AND P5, PT, R90, 0x1, PT ;  /* 0x000000015a00780c */ /* 0x000fe20003fa5270 */
[----:B------:R-:W-:Y:S01]  /*135e0*/  BSSY.RECONVERGENT B1, `(.L_x_5538) ;  /* 0x000005b000017945 */ /* 0x000fe20003800200 */
[----:B------:R-:W-:Y:S01]  /*135f0*/  I2FP.F32.U32 R2, R89 ;  /* 0x0000005900027245 */ /* 0x000fe20000201000 */
[C---:B------:R-:W-:Y:S01]  /*13600*/  IMAD.U32 R156, R95.reuse, 0x10000, RZ ;  /* 0x000100005f9c7824 */ /* 0x040fe200078e00ff */
[----:B------:R-:W-:Y:S01]  /*13610*/  PRMT R95, R95, 0x7632, R95 ;  /* 0x000076325f5f7816 */ /* 0x000fe2000000005f */
[----:B------:R-:W-:Y:S02]  /*13620*/  IMAD.MOV.U32 R89, RZ, RZ, R126 ;  /* 0x000000ffff597224 */ /* 0x000fe400078e007e */
[----:B------:R-:W-:Y:S01]  /*13630*/  FFMA.FTZ R88, R2, R153, 1.1641532182693481445e-10 ;  /* 0x2f00000002587423 */ /* 0x000fe20000010099 */
[----:B------:R-:W-:-:S04]  /*13640*/  MOV R2, 0x2 ;  /* 0x0000000200027802 */ /* 0x000fc80000000f00 */
        /* <DEDUP_REMOVED lines=10> */
.L_x_5540:
        /* <DEDUP_REMOVED lines=13> */
.L_x_5542:
[----:B------:R-:W-:Y:S05]  /*137c0*/  BSYNC.RECONVERGENT B2 ;  /* 0x0000000000027941 */ /* 0x000fea0003800200 */
.L_x_5541:
        /* <DEDUP_REMOVED lines=49> */
[----:B------:R-:W-:-:S03]  /*13ae0*/  IADD3 R3, PT, PT, R150, -0xe443238, RZ ;  /* 0xf1bbcdc896037810 */ /* 0x000fc60007ffe0ff */
[----:B------:R-:W-:Y:S01]  /*13af0*/  IMAD.WIDE.U32 R126, R91, -0x326172a9, RZ ;  /* 0xcd9e8d575b7e7825 */ /* 0x000fe200078e00ff */
[----:B------:R-:W-:Y:S02]  /*13b00*/  LOP3.LUT R89, R3, R90, R89, 0x96, !PT ;  /* 0x0000005a03597212 */ /* 0x000fe400078e9659 */
[----:B------:R-:W-:Y:S01]  /*13b10*/  IADD3 R91, PT, PT, R151, -0x695add53, RZ ;  /* 0x96a522ad975b7810 */ /* 0x000fe20007ffe0ff */
[----:B------:R-:W-:-:S05]  /*13b20*/  VIADD R3, R150, 0x8ff34781 ;  /* 0x8ff3478196037836 */ /* 0x000fca0000000000 */
[----:B------:R-:W-:Y:S01]  /*13b30*/  LOP3.LUT R3, R3, R88, R127, 0x96, !PT ;  /* 0x0000005803037212 */ /* 0x000fe200078e967f */
[----:B------:R-:W-:-:S05]  /*13b40*/  IMAD.WIDE.U32 R88, R89, -0x2daee0ad, RZ ;  /* 0xd2511f5359587825 */ /* 0x000fca00078e00ff */
[----:B------:R-:W-:Y:S01]  /*13b50*/  LOP3.LUT R4, R91, R2, R89, 0x96, !PT ;  /* 0x000000025b047212 */ /* 0x000fe200078e9659 */
[----:B------:R-:W-:Y:S01]  /*13b60*/  IMAD.MOV.U32 R89, RZ, RZ, R106 ;  /* 0x000000ffff597224 */ /* 0x000fe200078e006a */
[----:B------:R-:W-:Y:S01]  /*13b70*/  MOV R106, R88 ;  /* 0x00000058006a7202 */ /* 0x000fe20000000f00 */
[----:B------:R-:W-:-:S07]  /*13b80*/  IMAD.MOV.U32 R2, RZ, RZ, RZ ;  /* 0x000000ffff027224 */ /* 0x000fce00078e00ff */
.L_x_5539:
[----:B------:R-:W-:Y:S05]  /*13b90*/  BSYNC.RECONVERGENT B1 ;  /* 0x0000000000017941 */ /* 0x000fea0003800200 */
.L_x_5538:
[----:B------:R-:W-:Y:S01]  /*13ba0*/  I2FP.F32.U32 R158, R89 ;  /* 0x00000059009e7245 */ /* 0x000fe20000201000 */
[----:B------:R-:W-:Y:S01]  /*13bb0*/  FMUL.FTZ R88, R156, UR10 ;  /* 0x0000000a9c587c20 */ /* 0x000fe20008410000 */
[----:B------:R-:W-:Y:S01]  /*13bc0*/  FMUL.FTZ R89, R94, UR10 ;  /* 0x0000000a5e597c20 */ /* 0x000fe20008410000 */
[----:B------:R-:W-:Y:S01]  /*13bd0*/  P2R R127, PR, RZ, 0x2 ;  /* 0x00000002ff7f7803 */ /* 0x000fe20000000000 */
[----:B------:R-:W-:Y:S01]  /*13be0*/  FMUL.FTZ R152, R152, UR10 ;  /* 0x0000000a98987c20 */ /* 0x000fe20008410000 */
[----:B------:R-:W-:Y:S01]  /*13bf0*/  P2R R90, PR, RZ, 0x1 ;  /* 0x00000001ff5a7803 */ /* 0x000fe20000000000 */
[----:B------:R-:W-:Y:S01]  /*13c00*/  FMUL.FTZ R154, R154, UR10 ;  /* 0x0000000a9a9a7c20 */ /* 0x000fe20008410000 */
[----:B------:R-:W-:Y:S01]  /*13c10*/  ISETP.NE.AND P1, PT, R107, RZ, PT ;  /* 0x000000ff6b00720c */ /* 0x000fe20003f25270 */
[----:B------:R-:W-:Y:S01]  /*13c20*/  FMUL.FTZ R92, R92, UR10 ;  /* 0x0000000a5c5c7c20 */ /* 0x000fe20008410000 */
[----:B------:R-:W-:Y:S01]  /*13c30*/  ISETP.NE.AND P0, PT, R109, RZ, PT ;  /* 0x000000ff6d00720c */ /* 0x000fe20003f05270 */
[----:B------:R-:W-:Y:S01]  /*13c40*/  FMUL.FTZ R91, R93, UR10 ;  /* 0x0000000a5d5b7c20 */ /* 0x000fe20008410000 */
[----:B------:R-:W-:Y:S01]  /*13c50*/  ISETP.NE.AND P6, PT, R111, RZ, PT ;  /* 0x000000ff6f00720c */ /* 0x000fe20003fc5270 */
[----:B------:R-:W-:Y:S01]  /*13c60*/  FMUL.FTZ R155, R155, UR10 ;  /* 0x0000000a9b9b7c20 */ /* 0x000fe20008410000 */
[----:B------:R-:W-:Y:S01]  /*13c70*/  SHF.L.U32 R95, R95, 0x10, RZ ;  /* 0x000000105f5f7819 */ /* 0x000fe200000006ff */
[----:B------:R-:W-:Y:S01]  /*13c80*/  FFMA.FTZ R156, R158, R153, 1.1641532182693481445e-10 ;  /* 0x2f0000009e9c7423 */ /* 0x000fe20000010099 */
[----:B------:R-:W-:-:S02]  /*13c90*/  FSEL R94, R88, RZ, P4 ;  /* 0x000000ff585e7208 */ /* 0x000fc40002000000 */
[----:B------:R-:W-:Y:S01]  /*13ca0*/  FSEL R93, R89, RZ, P3 ;  /* 0x000000ff595d7208 */ /* 0x000fe20001800000 */
[----:B------:R-:W-:Y:S01]  /*13cb0*/  FMUL.FTZ R95, R95, UR10 ;  /* 0x0000000a5f5f7c20 */ /* 0x000fe20008410000 */
[----:B------:R-:W-:Y:S02]  /*13cc0*/  ISETP.NE.AND P5, PT, R149, RZ, PT ;  /* 0x000000ff9500720c */ /* 0x000fe40003fa5270 */
[----:B------:R-:W-:Y:S02]  /*13cd0*/  FSEL R88, R152, RZ, P1 ;  /* 0x000000ff98587208 */ /* 0x000fe40000800000 */
[----:B------:R-:W-:Y:S02]  /*13ce0*/  FSEL R89, R154, RZ, P0 ;  /* 0x000000ff9a597208 */ /* 0x000fe40000000000 */
[----:B------:R-:W-:Y:S02]  /*13cf0*/  ISETP.NE.AND P1, PT, R127, RZ, PT ;  /* 0x000000ff7f00720c */ /* 0x000fe40003f25270 */
[----:B------:R-:W-:-:S02]  /*13d00*/  ISETP.NE.AND P0, PT, R90, RZ, PT ;  /* 0x000000ff5a00720c */ /* 0x000fc40003f05270 */
[----:B------:R-:W-:Y:S02]  /*13d10*/  FSEL R90, R92, RZ, P6 ;  /* 0x000000ff5c5a7208 */ /* 0x000fe40003000000 */
[----:B------:R-:W-:Y:S02]  /*13d20*/  FSEL R92, R91, RZ, P2 ;  /* 0x000000ff5b5c7208 */ /* 0x000fe40001000000 */
[----:B------:R-:W-:Y:S02]  /*13d30*/  FSEL R91, R155, RZ, P5 ;  /* 0x000000ff9b5b7208 */ /* 0x000fe40002800000 */
[----:B------:R-:W-:-:S03]  /*13d40*/  FSETP.GTU.FTZ.AND P5, PT, R156, R105, PT ;  /* 0x000000699c00720b */ /* 0x000fc60003fbc000 */
[----:B------:R-:W-:Y:S01]  /*13d50*/  @P1 FADD.FTZ R88, R72, R88 ;  /* 0x0000005848581221 */ /* 0x000fe20000010000 */
[----:B------:R-:W-:Y:S01]  /*13d60*/  FSEL R95, R95, RZ, !P5 ;  /* 0x000000ff5f5f7208 */ /* 0x000fe20006800000 */
[----:B------:R-:W-:Y:S01]  /*13d70*/  @P1 FADD.FTZ R89, R73, R89 ;  /* 0x0000005949591221 */ /* 0x000fe20000010000 */
[----:B------:R-:W-:Y:S01]  /*13d80*/  @P1 FADD.FTZ R90, R74, R90 ;  /* 0x0000005a4a5a1221 */ /* 0x000fe20000010000 */
[----:B------:R-:W-:Y:S01]  /*13d90*/  @P1 FADD.FTZ R91, R75, R91 ;  /* 0x0000005b4b5b1221 */ /* 0x000fe20000010000 */
[----:B------:R-:W-:Y:S01]  /*13da0*/  @P1 FADD.FTZ R92, R76, R92 ;  /* 0x0000005c4c5c1221 */ /* 0x000fe20000010000 */
[----:B------:R-:W-:Y:S01]  /*13db0*/  @P1 FADD.FTZ R93, R77, R93 ;  /* 0x0000005d4d5d1221 */ /* 0x000fe20000010000 */
[----:B------:R-:W-:Y:S01]  /*13dc0*/  @P1 FADD.FTZ R94, R78, R94 ;  /* 0x0000005e4e5e1221 */ /* 0x000fe20000010000 */
[----:B------:R-:W-:Y:S01]  /*13dd0*/  @P1 FADD.FTZ R95, R79, R95 ;  /* 0x0000005f4f5f1221 */ /* 0x000fe20000010000 */
[----:B------:R-:W-:-:S13]  /*13de0*/  PLOP3.LUT P5, PT, P5, PT, PT, 0x8, 0x80 ;  /* 0x000000000080781c */ /* 0x000fda0002fae170 */
.L_x_5502:
        /* <DEDUP_REMOVED lines=8> */
[----:B------:R-:W-:Y:S02]  /*13e70*/  ISETP.NE.AND P1, PT, R107, RZ, PT ;  /* 0x000000ff6b00720c */ /* 0x000fe40003f25270 */
[----:B------:R-:W-:Y:S02]  /*13e80*/  LOP3.LUT R157, R157, R105, R156, 0xfe, !PT ;  /* 0x000000699d9d7212 */ /* 0x000fe400078efe9c */
[----:B------:R-:W-:Y:S02]  /*13e90*/  SEL R107, RZ, 0x1000000, !P4 ;  /* 0x01000000ff6b7807 */ /* 0x000fe40006000000 */
[----:B------:R-:W-:Y:S02]  /*13ea0*/  SEL R156, RZ, 0x10000, !P5 ;  /* 0x00010000ff9c7807 */ /* 0x000fe40006800000 */
[----:B------:R-:W-:Y:S01]  /*13eb0*/  SEL R105, RZ, 0x100, !P6 ;  /* 0x00000100ff697807 */ /* 0x000fe20007000000 */
[----:B0-----:R-:W-:-:S03]  /*13ec0*/  IMAD.WIDE.U32 R154, R104, 0x20, R154 ;  /* 0x00000020689a7825 */ /* 0x001fc600078e009a */
[----:B------:R-:W-:Y:S02]  /*13ed0*/  LOP3.LUT R105, R105, R107, R156, 0xfe, !PT ;  /* 0x0000006b69697212 */ /* 0x000fe400078efe9c */
[----:B------:R-:W-:Y:S01]  /*13ee0*/  SEL R156, RZ, 0x1, !P2 ;  /* 0x00000001ff9c7807 */ /* 0x000fe20005000000 */
[----:B------:R0:W-:Y:S03]  /*13ef0*/  STG.E.128 desc[UR6][R154.64], R88 ;  /* 0x000000589a007986 */ /* 0x0001e6000c101d06 */
[----:B------:R-:W-:Y:S01]  /*13f00*/  LOP3.LUT R157, R157, R156, RZ, 0xfc, !PT ;  /* 0x0000009c9d9d7212 */ /* 0x000fe200078efcff */
[----:B-1----:R-:W-:Y:S01]  /*13f10*/  IMAD.WIDE.U32 R152, R104, 0x8, R152 ;  /* 0x0000000868987825 */ /* 0x002fe200078e0098 */
[----:B------:R-:W-:Y:S01]  /*13f20*/  SEL R156, RZ, 0x1, !P1 ;  /* 0x00000001ff9c7807 */ /* 0x000fe20004800000 */
[----:B------:R0:W-:Y:S03]  /*13f30*/  STG.E.128 desc[UR6][R154.64+0x10], R92 ;  /* 0x0000105c9a007986 */ /* 0x0001e6000c101d06 */
[----:B------:R-:W-:-:S05]  /*13f40*/  LOP3.LUT R156, R105, R156, RZ, 0xfc, !PT ;  /* 0x0000009c699c7212 */ /* 0x000fca00078efcff */
[----:B------:R0:W-:Y:S01]  /*13f50*/  STG.E.64 desc[UR6][R152.64], R156 ;  /* 0x0000009c98007986 */ /* 0x0001e2000c101b06 */
[----:B------:R-:W-:Y:S05]  /*13f60*/  @!P0 BRA `(.L_x_5543) ;  /* 0x0000000000508947 */ /* 0x000fea0003800000 */
[----:B------:R-:W-:Y:S01]  /*13f70*/  IMAD.U32 R107, R134, 0x10000, RZ ;  /* 0x00010000866b7824 */ /* 0x000fe200078e00ff */
[----:B------:R-:W-:Y:S01]  /*13f80*/  LOP3.LUT R105, R135, 0xffff, RZ, 0xc0, !PT ;  /* 0x0000ffff87697812 */ /* 0x000fe200078ec0ff */
[----:B0-----:R-:W0:Y:S01]  /*13f90*/  LDC.64 R152, c[0x0][0x3b8] ;  /* 0x0000ee00ff987b82 */ /* 0x001e220000000a00 */
[----:B------:R-:W-:Y:S02]  /*13fa0*/  PRMT R156, R133, 0x7104, RZ ;  /* 0x00007104859c7816 */ /* 0x000fe400000000ff */
[----:B------:R-:W-:Y:S02]  /*13fb0*/  LOP3.LUT R154, R107, 0xff0000, RZ, 0xc0, !PT ;  /* 0x00ff00006b9a7812 */ /* 0x000fe400078ec0ff */
[----:B------:R-:W-:Y:S02]  /*13fc0*/  LOP3.LUT R158, R131, 0xff, RZ, 0xc0, !PT ;  /* 0x000000ff839e7812 */ /* 0x000fe400078ec0ff */
[----:B------:R-:W-:Y:S02]  /*13fd0*/  PRMT R105, R154, 0x4210, R105 ;  /* 0x000042109a697816 */ /* 0x000fe40000000069 */
[----:B------:R-:W-:Y:S01]  /*13fe0*/  LOP3.LUT R154, R129, 0xff, RZ, 0xc0, !PT ;  /* 0x000000ff819a7812 */ /* 0x000fe200078ec0ff */
[----:B------:R-:W-:Y:S01]  /*13ff0*/  IMAD.WIDE.U32 R158, R158, 0x1000000, RZ ;  /* 0x010000009e9e7825 */ /* 0x000fe200078e00ff */
[----:B------:R-:W-:-:S02]  /*14000*/  LOP3.LUT R105, R105, 0xff00, R156, 0xf8, !PT ;  /* 0x0000ff0069697812 */ /* 0x000fc400078ef89c */
[----:B------:R-:W-:Y:S01]  /*14010*/  LOP3.LUT R156, R130, 0xff, RZ, 0xc0, !PT ;  /* 0x000000ff829c7812 */ /* 0x000fe200078ec0ff */
[----:B------:R-:W-:Y:S01]  /*14020*/  IMAD.WIDE.U32 R154, R154, 0x100, RZ ;  /* 0x000001009a9a7825 */ /* 0x000fe200078e00ff */
[----:B------:R-:W-:-:S03]  /*14030*/  LOP3.LUT R105, R105, 0xff, R132, 0xf8, !PT ;  /* 0x000000ff69697812 */ /* 0x000fc600078ef884 */
[----:B------:R-:W-:-:S05]  /*14040*/  IMAD.WIDE.U32 R156, R156, 0x10000, RZ ;  /* 0x000100009c9c7825 */ /* 0x000fca00078e00ff */
[----:B------:R-:W-:Y:S01]  /*14050*/  LOP3.LUT R105, R157, R105, R159, 0xfe, !PT ;  /* 0x000000699d697212 */ /* 0x000fe200078efe9f */
[----:B0-----:R-:W-:Y:S01]  /*14060*/  IMAD.WIDE.U32 R152, R104, 0x8, R152 ;  /* 0x0000000868987825 */ /* 0x001fe200078e0098 */
[----:B------:R-:W-:Y:S02]  /*14070*/  LOP3.LUT R157, R154, R158, R156, 0xfe, !PT ;  /* 0x0000009e9a9d7212 */ /* 0x000fe400078efe9c */
[----:B------:R-:W-:Y:S02]  /*14080*/  LOP3.LUT R155, R105, R155, RZ, 0xfc, !PT ;  /* 0x0000009b699b7212 */ /* 0x000fe400078efcff */
[----:B------:R-:W-:-:S05]  /*14090*/  LOP3.LUT R154, R157, 0xff, R128, 0xf8, !PT ;  /* 0x000000ff9d9a7812 */ /* 0x000fca00078ef880 */
[----:B------:R1:W-:Y:S02]  /*140a0*/  STG.E.64 desc[UR6][R152.64], R154 ;  /* 0x0000009a98007986 */ /* 0x0003e4000c101b06 */
.L_x_5543:
[----:B------:R-:W-:Y:S01]  /*140b0*/  MOV R127, R106 ;  /* 0x0000006a007f7202 */ /* 0x000fe20000000f00 */
[----:B------:R-:W-:-:S07]  /*140c0*/  VIADD R104, R104, 0x20 ;  /* 0x0000002068687836 */ /* 0x000fce0000000000 */
.L_x_5420:
[----:B------:R-:W-:Y:S05]  /*140d0*/  BSYNC.RECONVERGENT B0 ;  /* 0x0000000000007941 */ /* 0x000fea0003800200 */
.L_x_5419:
[----:B------:R-:W-:Y:S01]  /*140e0*/  ISETP.GE.U32.AND P0, PT, R0, 0x60, PT ;  /* 0x000000600000780c */ /* 0x000fe20003f06070 */
[----:B------:R-:W-:Y:S03]  /*140f0*/  BSSY.RECONVERGENT B0, `(.L_x_5544) ;  /* 0x000095a000007945 */ /* 0x000fe60003800200 */
[----:B------:R-:W-:-:S09]  /*14100*/  P2R R109, PR, RZ, 0x1 ;  /* 0x00000001ff6d7803 */ /* 0x000fd20000000000 */
        /* <DEDUP_REMOVED lines=16> */
[----:B------:R-:W-:Y:S01]  /*14210*/  ISETP.NE.AND P2, PT, R2, 0x1, PT ;  /* 0x000000010200780c */ /* 0x000fe20003f45270 */
[----:B------:R-:W-:Y:S01]  /*14220*/  BSSY.RECONVERGENT B1, `(.L_x_5547) ;  /* 0x0000059000017945 */ /* 0x000fe20003800200 */
[----:B--2---:R-:W-:Y:S02]  /*14230*/  HFMA2 R98, -RZ, RZ, 0, 1.1920928955078125e-07 ;  /* 0x00000002ff627431 */ /* 0x004fe400000001ff */
        /* <DEDUP_REMOVED lines=13> */
.L_x_5549:
        /* <DEDUP_REMOVED lines=13> */
.L_x_5551:
[----:B------:R-:W-:Y:S05]  /*143e0*/  BSYNC.RECONVERGENT B2 ;  /* 0x0000000000027941 */ /* 0x000fea0003800200 */
.L_x_5550:
        /* <DEDUP_REMOVED lines=60> */
.L_x_5548:
[----:B------:R-:W-:Y:S05]  /*147b0*/  BSYNC.RECONVERGENT B1 ;  /* 0x0000000000017941 */ /* 0x000fea0003800200 */
.L_x_5547:
[----:B------:R-:W2:Y:S01]  /*147c0*/  LDC R111, c[0x0][0x404] ;  /* 0x00010100ff6f7b82 */ /* 0x000ea20000000800 */
[----:B------:R-:W-:Y:S01]  /*147d0*/  I2FP.F32.U32 R2, R96 ;  /* 0x0000006000027245 */ /* 0x000fe20000201000 */
[----:B01----:R-:W-:Y:S01]  /*147e0*/  IMAD.MOV.U32 R153, RZ, RZ, 0x2f800000 ;  /* 0x2f800000ff997424 */ /* 0x003fe200078e00ff */
[----:B------:R-:W-:Y:S01]  /*147f0*/  ISETP.NE.AND P2, PT, R98, 0x1, PT ;  /* 0x000000016200780c */ /* 0x000fe20003f45270 */
[----:B------:R-:W-:Y:S01]  /*14800*/  BSSY.RECONVERGENT B1, `(.L_x_5552) ;  /* 0x000005d000017945 */ /* 0x000fe20003800200 */
[----:B------:R-:W-:Y:S02]  /*14810*/  IMAD.MOV.U32 R99, RZ, RZ, 0x2 ;  /* 0x00000002ff637424 */ /* 0x000fe400078e00ff */
[----:B------:R-:W-:Y:S01]  /*14820*/  FFMA.FTZ R2, R2, R153, 1.1641532182693481445e-10 ;  /* 0x2f00000002027423 */ /* 0x000fe20000010099 */
[----:B------:R-:W-:Y:S01]  /*14830*/  MOV R97, R126 ;  /* 0x0000007e00617202 */ /* 0x000fe20000000f00 */
[----:B------:R-:W0:Y:S03]  /*14840*/  LDC R135, c[0x0][0x408] ;  /* 0x00010200ff877b82 */ /* 0x000e260000000800 */
[----:B--2---:R-:W-:-:S02]  /*14850*/  FSETP.LE.FTZ.AND P4, PT, R2, R111, PT ;  /* 0x0000006f0200720b */ /* 0x004fc40003f93000 */
[C---:B-----5:R-:W-:Y:S02]  /*14860*/  SHF.L.U32 R2, R100.reuse, 0x10, RZ ;  /* 0x0000001064027819 */ /* 0x060fe400000006ff */
[----:B------:R-:W-:Y:S02]  /*14870*/  PRMT R100, R100, 0x7632, R100 ;  /* 0x0000763264647816 */ /* 0x000fe40000000064 */
[----:B------:R-:W-:Y:S01]  /*14880*/  P2R R107, PR, RZ, 0x10 ;  /* 0x00000010ff6b7803 */ /* 0x000fe20000000000 */
[----:B0-----:R-:W-:Y:S01]  /*14890*/  FMUL.FTZ R105, R2, R135 ;  /* 0x0000008702697220 */ /* 0x001fe20000410000 */
        /* <DEDUP_REMOVED lines=9> */
.L_x_5554:
        /* <DEDUP_REMOVED lines=13> */
.L_x_5556:
[----:B------:R-:W-:Y:S05]  /*14a00*/  BSYNC.RECONVERGENT B2 ;  /* 0x0000000000027941 */ /* 0x000fea0003800200 */
.L_x_5555:
        /* <DEDUP_REMOVED lines=60> */
.L_x_5553:
[----:B------:R-:W-:Y:S05]  /*14dd0*/  BSYNC.RECONVERGENT B1 ;  /* 0x0000000000017941 */ /* 0x000fea0003800200 */
.L_x_5552:
[----:B------:R-:W-:Y:S01]  /*14de0*/  I2FP.F32.U32 R2, R97 ;  /* 0x0000006100027245 */ /* 0x000fe20000201000 */
[----:B------:R-:W-:Y:S01]  /*14df0*/  IMAD.U32 R96, R68, 0x10000, RZ ;  /* 0x0001000044607824 */ /* 0x000fe200078e00ff */
[----:B------:R-:W-:Y:S01]  /*14e00*/  FSEL R105, R105, RZ, P4 ;  /* 0x000000ff69697208 */ /* 0x000fe20002000000 */
[----:B------:R-:W-:Y:S01]  /*14e10*/  BSSY.RECONVERGENT B1, `(.L_x_5557) ;  /* 0x000005e000017945 */ /* 0x000fe20003800200 */
        /* <DEDUP_REMOVED lines=19> */
.L_x_5559:
        /* <DEDUP_REMOVED lines=13> */
.L_x_5561:
[----:B------:R-:W-:Y:S05]  /*15020*/  BSYNC.RECONVERGENT B2 ;  /* 0x0000000000027941 */ /* 0x000fea0003800200 */
.L_x_5560:
        /* <DEDUP_REMOVED lines=30> */
[----:B------:R-:W-:Y:S02]  /*15210*/  IADD3 R97, PT, PT, R151, -0x56f99767, RZ ;  /* 0xa906689997617810 */ /* 0x000fe40007ffe0ff */
        /* <DEDUP_REMOVED lines=10> */
[----:B------:R-:W-:-:S03]  /*152c0*/  IADD3 R97, PT, PT, R151, 0x1fd5c5a3, RZ ;  /* 0x1fd5c5a397617810 */ /* 0x000fc60007ffe0ff */
[C---:B------:R-:W-:Y:S01]  /*152d0*/  VIADD R3, R150.reuse, 0x5384540f ;  /* 0x5384540f96037836 */ /* 0x040fe20000000000 */
[----:B------:R-:W-:Y:S02]  /*152e0*/  LOP3.LUT R130, R97, R130, R127, 0x96, !PT ;  /* 0x0000008261827212 */ /* 0x000fe400078e967f */
[----:B------:R-:W-:Y:S02]  /*152f0*/  IADD3 R97, PT, PT, R150, -0xe443238, RZ ;  /* 0xf1bbcdc896617810 */ /* 0x000fe40007ffe0ff */
        /* <DEDUP_REMOVED lines=15> */
.L_x_5558:
[----:B------:R-:W-:Y:S05]  /*153f0*/  BSYNC.RECONVERGENT B1 ;  /* 0x0000000000017941 */ /* 0x000fea0003800200 */
.L_x_5557:
[----:B------:R-:W-:Y:S01]  /*15400*/  ISETP.NE.AND P2, PT, R98, 0x1, PT ;  /* 0x000000016200780c */ /* 0x000fe20003f45270 */
[----:B------:R-:W-:Y:S01]  /*15410*/  BSSY.RECONVERGENT B1, `(.L_x_5562) ;  /* 0x000005c000017945 */ /* 0x000fe20003800200 */
[----:B------:R-:W-:Y:S01]  /*15420*/  I2FP.F32.U32 R2, R2 ;  /* 0x0000000200027245 */ /* 0x000fe20000201000 */
[----:B------:R-:W-:Y:S01]  /*15430*/  IMAD.MOV.U32 R99, RZ, RZ, 0x2 ;  /* 0x00000002ff637424 */ /* 0x000fe200078e00ff */
[----:B------:R-:W-:-:S03]  /*15440*/  SHF.L.U32 R100, R100, 0x10, RZ ;  /* 0x0000001064647819 */ /* 0x000fc600000006ff */
[----:B------:R-:W-:Y:S02]  /*15450*/  FFMA.FTZ R2, R2, R153, 1.1641532182693481445e-10 ;  /* 0x2f00000002027423 */ /* 0x000fe40000010099 */
[----:B------:R-:W-:-:S03]  /*15460*/  FMUL.FTZ R97, R100, R135 ;  /* 0x0000008764617220 */ /* 0x000fc60000410000 */
        /* <DEDUP_REMOVED lines=12> */
.L_x_5564:
        /* <DEDUP_REMOVED lines=13> */
.L_x_5566:
[----:B------:R-:W-:Y:S05]  /*15600*/  BSYNC.RECONVERGENT B2 ;  /* 0x0000000000027941 */ /* 0x000fea0003800200 */
.L_x_5565:
        /* <DEDUP_REMOVED lines=60> */
.L_x_5563:
[----:B------:R-:W-:Y:S05]  /*159d0*/  BSYNC.RECONVERGENT B1 ;  /* 0x0000000000017941 */ /* 0x000fea0003800200 */
.L_x_5562:
[----:B------:R-:W-:Y:S01]  /*159e0*/  I2FP.F32.U32 R2, R2 ;  /* 0x0000000200027245 */ /* 0x000fe20000201000 */
[----:B------:R-:W-:Y:S01]  /*159f0*/  BSSY.RECONVERGENT B1, `(.L_x_5567) ;  /* 0x0000061000017945 */ /* 0x000fe20003800200 */
[----:B------:R-:W-:Y:S02]  /*15a00*/  PRMT R98, R68, 0x7632, R98 ;  /* 0x0000763244627816 */ /* 0x000fe40000000062 */
[----:B------:R-:W-:Y:S01]  /*15a10*/  FSEL R97, R97, RZ, P4 ;  /* 0x000000ff61617208 */ /* 0x000fe20002000000 */
[----:B------:R-:W-:Y:S01]  /*15a20*/  FFMA.FTZ R2, R2, R153, 1.1641532182693481445e-10 ;  /* 0x2f00000002027423 */ /* 0x000fe20000010099 */
[----:B------:R-:W-:Y:S01]  /*15a30*/  MOV R100, 0x2 ;  /* 0x0000000200647802 */ /* 0x000fe20000000f00 */
[----:B------:R-:W-:-:S03]  /*15a40*/  IMAD.U32 R98, R98, 0x10000, RZ ;  /* 0x0001000062627824 */ /* 0x000fc600078e00ff */
[----:B------:R-:W-:Y:S01]  /*15a50*/  FSETP.GTU.FTZ.AND P2, PT, R2, R111, PT ;  /* 0x0000006f0200720b */ /* 0x000fe20003f5c000 */
[----:B------:R-:W-:Y:S01]  /*15a60*/  FMUL.FTZ R98, R98, R135 ;  /* 0x0000008762627220 */ /* 0x000fe20000410000 */
[----:B------:R-:W-:Y:S02]  /*15a70*/  IMAD.MOV.U32 R2, RZ, RZ, R126 ;  /* 0x000000ffff027224 */ /* 0x000fe400078e007e */
        /* <DEDUP_REMOVED lines=14> */
.L_x_5569:
        /* <DEDUP_REMOVED lines=13> */
.L_x_5571:
[----:B------:R-:W-:Y:S05]  /*15c30*/  BSYNC.RECONVERGENT B2 ;  /* 0x0000000000027941 */ /* 0x000fea0003800200 */
.L_x_5570:
[----:B------:R-:W-:Y:S01]  /*15c40*/  IMAD.WIDE.U32 R2, R145, -0x326172a9, RZ ;  /* 0xcd9e8d5791027825 */ /* 0x000fe200078e00ff */
[----:B------:R-:W-:Y:S02]  /*15c50*/  LOP3.LUT R98, R125, R131, R151, 0x96, !PT ;  /* 0x000000837d627212 */ /* 0x000fe400078e9697 */
[----:B------:R-:W-:Y:S01]  /*15c60*/  IADD3 R131, PT, PT, R151, -0x4498517b, RZ ;  /* 0xbb67ae8597837810 */ /* 0x000fe20007ffe0ff */
[----:B------:R-:W-:Y:S01]  /*15c70*/  IMAD.MOV.U32 R100, RZ, RZ, RZ ;  /* 0x000000ffff647224 */ /* 0x000fe200078e00ff */
        /* <DEDUP_REMOVED lines=55> */
[----:B------:R-:W-:-:S07]  /*15ff0*/  LOP3.LUT R3, R3, R130, R127, 0x96, !PT ;  /* 0x0000008203037212 */ /* 0x000fce00078e967f */
.L_x_5568:
[----:B------:R-:W-:Y:S05]  /*16000*/  BSYNC.RECONVERGENT B1 ;  /* 0x0000000000017941 */ /* 0x000fea0003800200 */
.L_x_5567:
[----:B------:R-:W-:Y:S01]  /*16010*/  ISETP.NE.AND P2, PT, R100, 0x1, PT ;  /* 0x000000016400780c */ /* 0x000fe20003f45270 */
[----:B------:R-:W-:Y:S01]  /*16020*/  BSSY.RECONVERGENT B1, `(.L_x_5572) ;  /* 0x000005d000017945 */ /* 0x000fe20003800200 */
[----:B------:R-:W-:Y:S01]  /*16030*/  I2FP.F32.U32 R2, R2 ;  /* 0x0000000200027245 */ /* 0x000fe20000201000 */
[----:B------:R-:W-:Y:S01]  /*16040*/  IMAD.MOV.U32 R127, RZ, RZ, 0x2 ;  /* 0x00000002ff7f7424 */ /* 0x000fe200078e00ff */
[C---:B------:R-:W-:Y:S02]  /*16050*/  SHF.L.U32 R98, R101.reuse, 0x10, RZ ;  /* 0x0000001065627819 */ /* 0x040fe400000006ff */
[----:B------:R-:W-:Y:S01]  /*16060*/  PRMT R99, R101, 0x7632, R99 ;  /* 0x0000763265637816 */ /* 0x000fe20000000063 */
[----:B------:R-:W-:Y:S01]  /*16070*/  FFMA.FTZ R2, R2, R153, 1.1641532182693481445e-10 ;  /* 0x2f00000002027423 */ /* 0x000fe20000010099 */
[----:B------:R-:W-:Y:S01]  /*16080*/  MOV R101, R126 ;  /* 0x0000007e00657202 */ /* 0x000fe20000000f00 */
[----:B------:R-:W-:-:S03]  /*16090*/  FMUL.FTZ R98, R98, R135 ;  /* 0x0000008762627220 */ /* 0x000fc60000410000 */
        /* <DEDUP_REMOVED lines=11> */
.L_x_5574:
        /* <DEDUP_REMOVED lines=13> */
.L_x_5576:
[----:B------:R-:W-:Y:S05]  /*16220*/  BSYNC.RECONVERGENT B2 ;  /* 0x0000000000027941 */ /* 0x000fea0003800200 */
.L_x_5575:
        /* <DEDUP_REMOVED lines=60> */
.L_x_5573:
[----:B------:R-:W-:Y:S05]  /*165f0*/  BSYNC.RECONVERGENT B1 ;  /* 0x0000000000017941 */ /* 0x000fea0003800200 */
.L_x_5572:
[----:B------:R-:W-:Y:S01]  /*16600*/  I2FP.F32.U32 R2, R101 ;  /* 0x0000006500027245 */ /* 0x000fe20000201000 */
[----:B------:R-:W-:Y:S01]  /*16610*/  IMAD.U32 R100, R69, 0x10000, RZ ;  /* 0x0001000045647824 */ /* 0x000fe200078e00ff */
[----:B------:R-:W-:Y:S01]  /*16620*/  FSEL R101, R98, RZ, P4 ;  /* 0x000000ff62657208 */ /* 0x000fe20002000000 */
        /* <DEDUP_REMOVED lines=20> */
.L_x_5579:
        /* <DEDUP_REMOVED lines=13> */
.L_x_5581:
[----:B------:R-:W-:Y:S05]  /*16840*/  BSYNC.RECONVERGENT B2 ;  /* 0x0000000000027941 */ /* 0x000fea0003800200 */
.L_x_5580:
        /* <DEDUP_REMOVED lines=44> */
[C---:B------:R-:W-:Y:S01]  /*16b10*/  VIADD R127, R151.reuse, 0xdb3d7428 ;  /* 0xdb3d7428977f7836 */ /* 0x040fe20000000000 */
[----:B------:R-:W-:Y:S02]  /*16b20*/  IADD3 R131, PT, PT, R151, -0x695add53, RZ ;  /* 0x96a522ad97837810 */ /* 0x000fe40007ffe0ff */
        /* <DEDUP_REMOVED lines=14> */
.L_x_5578:
[----:B------:R-:W-:Y:S05]  /*16c10*/  BSYNC.RECONVERGENT B1 ;  /* 0x0000000000017941 */ /* 0x000fea0003800200 */
.L_x_5577:
[----:B------:R-:W-:Y:S01]  /*16c20*/  ISETP.NE.AND P2, PT, R131, 0x1, PT ;  /* 0x000000018300780c */ /* 0x000fe20003f45270 */
[----:B------:R-:W-:Y:S01]  /*16c30*/  BSSY.RECONVERGENT B1, `(.L_x_5582) ;  /* 0x000005c000017945 */ /* 0x000fe20003800200 */
[----:B------:R-:W-:Y:S01]  /*16c40*/  I2FP.F32.U32 R2, R2 ;  /* 0x0000000200027245 */ /* 0x000fe20000201000 */
[----:B------:R-:W-:Y:S01]  /*16c50*/  IMAD.MOV.U32 R127, RZ, RZ, 0x2 ;  /* 0x00000002ff7f7424 */ /* 0x000fe200078e00ff */
[----:B------:R-:W-:Y:S02]  /*16c60*/  SHF.L.U32 R100, R99, 0x10, RZ ;  /* 0x0000001063647819 */ /* 0x000fe400000006ff */
[----:B------:R-:W-:Y:S01]  /*16c70*/  MOV R101, R126 ;  /* 0x0000007e00657202 */ /* 0x000fe20000000f00 */
[----:B------:R-:W-:Y:S02]  /*16c80*/  FFMA.FTZ R2, R2, R153, 1.1641532182693481445e-10 ;  /* 0x2f00000002027423 */ /* 0x000fe40000010099 */
        /* <DEDUP_REMOVED lines=12> */
.L_x_5584:
        /* <DEDUP_REMOVED lines=13> */
.L_x_5586:
[----:B------:R-:W-:Y:S05]  /*16e20*/  BSYNC.RECONVERGENT B2 ;  /* 0x0000000000027941 */ /* 0x000fea0003800200 */
.L_x_5585:
        /* <DEDUP_REMOVED lines=60> */
.L_x_5583:
[----:B------:R-:W-:Y:S05]  /*171f0*/  BSYNC.RECONVERGENT B1 ;  /* 0x0000000000017941 */ /* 0x000fea0003800200 */
.L_x_5582:
[----:B------:R-:W-:Y:S01]  /*17200*/  I2FP.F32.U32 R2, R101 ;  /* 0x0000006500027245 */ /* 0x000fe20000201000 */
[----:B------:R-:W-:Y:S01]  /*17210*/  BSSY.RECONVERGENT B1, `(.L_x_5587) ;  /* 0x0000061000017945 */ /* 0x000fe20003800200 */
[----:B------:R-:W-:Y:S02]  /*17220*/  PRMT R100, R69, 0x7632, R100 ;  /* 0x0000763245647816 */ /* 0x000fe40000000064 */
[----:B------:R-:W-:Y:S01]  /*17230*/  FSEL R99, R99, RZ, P4 ;  /* 0x000000ff63637208 */ /* 0x000fe20002000000 */
[----:B------:R-:W-:Y:S02]  /*17240*/  FFMA.FTZ R2, R2, R153, 1.1641532182693481445e-10 ;  /* 0x2f00000002027423 */ /* 0x000fe40000010099 */
[----:B------:R-:W-:-:S03]  /*17250*/  IMAD.U32 R100, R100, 0x10000, RZ ;  /* 0x0001000064647824 */ /* 0x000fc600078e00ff */
[----:B------:R-:W-:Y:S01]  /*17260*/  FSETP.GTU.FTZ.AND P2, PT, R2, R111, PT ;  /* 0x0000006f0200720b */ /* 0x000fe20003f5c000 */
[----:B------:R-:W-:Y:S01]  /*17270*/  FMUL.FTZ R100, R100, R135 ;  /* 0x0000008764647220 */ /* 0x000fe20000410000 */
[----:B------:R-:W-:Y:S02]  /*17280*/  IMAD.MOV.U32 R2, RZ, RZ, R126 ;  /* 0x000000ffff027224 */ /* 0x000fe400078e007e */
[----:B------:R-:W-:Y:S02]  /*17290*/  SEL R131, RZ, 0x1, P2 ;  /* 0x00000001ff837807 */ /* 0x000fe40001000000 */
[----:B------:R-:W-:Y:S02]  /*172a0*/  FSEL R100, R100, RZ, !P2 ;  /* 0x000000ff64647208 */ /* 0x000fe40005000000 */
[----:B------:R-:W-:-:S03]  /*172b0*/  ISETP.NE.AND P2, PT, R127, 0x1, PT ;  /* 0x000000017f00780c */ /* 0x000fc60003f45270 */
[----:B------:R-:W-:Y:S01]  /*172c0*/  FADD.FTZ R99, R100, R99 ;  /* 0x0000006364637221 */ /* 0x000fe20000010000 */
[----:B------:R-:W-:-:S03]  /*172d0*/  MOV R100, 0x2 ;  /* 0x0000000200647802 */ /* 0x000fc60000000f00 */
        /* <DEDUP_REMOVED lines=10> */
.L_x_5589:
        /* <DEDUP_REMOVED lines=13> */
.L_x_5591:
[----:B------:R-:W-:Y:S05]  /*17450*/  BSYNC.RECONVERGENT B2 ;  /* 0x0000000000027941 */ /* 0x000fea0003800200 */
.L_x_5590:
        /* <DEDUP_REMOVED lines=60> */
.L_x_5588:
[----:B------:R-:W-:Y:S05]  /*17820*/  BSYNC.RECONVERGENT B1 ;  /* 0x0000000000017941 */ /* 0x000fea0003800200 */
.L_x_5587:
        /* <DEDUP_REMOVED lines=19> */
.L_x_5594:
        /* <DEDUP_REMOVED lines=13> */
.L_x_5596:
[----:B------:R-:W-:Y:S05]  /*17a30*/  BSYNC.RECONVERGENT B2 ;  /* 0x0000000000027941 */ /* 0x000fea0003800200 */
.L_x_5595:
        /* <DEDUP_REMOVED lines=60> */
.L_x_5593:
[----:B------:R-:W-:Y:S05]  /*17e00*/  BSYNC.RECONVERGENT B1 ;  /* 0x0000000000017941 */ /* 0x000fea0003800200 */
.L_x_5592:
        /* <DEDUP_REMOVED lines=23> */
.L_x_5599:
        /* <DEDUP_REMOVED lines=13> */
.L_x_5601:
[----:B------:R-:W-:Y:S05]  /*18050*/  BSYNC.RECONVERGENT B2 ;  /* 0x0000000000027941 */ /* 0x000fea0003800200 */
.L_x_5600:
        /* <DEDUP_REMOVED lines=60> */
.L_x_5598:
[----:B------:R-:W-:Y:S05]  /*18420*/  BSYNC.RECONVERGENT B1 ;  /* 0x0000000000017941 */ /* 0x000fea0003800200 */
.L_x_5597:
        /* <DEDUP_REMOVED lines=18> */
.L_x_5604:
        /* <DEDUP_REMOVED lines=13> */
.L_x_5606:
[----:B------:R-:W-:Y:S05]  /*18620*/  BSYNC.RECONVERGENT B2 ;  /* 0x0000000000027941 */ /* 0x000fea0003800200 */
.L_x_5605:
[----:B------:R-:W-:Y:S01]  /*18630*/  IMAD.WIDE.U32 R2, R145, -0x326172a9, RZ ;  /* 0xcd9e8d5791027825 */ /* 0x000fe200078e00ff */
[----:B------:R-:W-:-:S03]  /*18640*/  LOP3.LUT R126, R125, R157, R151, 0x96, !PT ;  /* 0x0000009d7d7e7212 */ /* 0x000fc600078e9697 */
[----:B------:R-:W-:Y:S02]  /*18650*/  HFMA2 R134, -RZ, RZ, 0, 0 ;  /* 0x00000000ff867431 */ /* 0x000fe400000001ff */
        /* <DEDUP_REMOVED lines=57> */
.L_x_5603:
[----:B------:R-:W-:Y:S05]  /*189f0*/  BSYNC.RECONVERGENT B1 ;  /* 0x0000000000017941 */ /* 0x000fea0003800200 */
.L_x_5602:
        /* <DEDUP_REMOVED lines=24> */
.L_x_5609:
        /* <DEDUP_REMOVED lines=13> */
.L_x_5611:
[----:B------:R-:W-:Y:S05]  /*18c50*/  BSYNC.RECONVERGENT B2 ;  /* 0x0000000000027941 */ /* 0x000fea0003800200 */
.L_x_5610:
        /* <DEDUP_REMOVED lines=57> */
[----:B------:R-:W-:Y:S01]  /*18ff0*/  IMAD.MOV.U32 R2, RZ, RZ, R106 ;  /* 0x000000ffff027224 */ /* 0x000fe200078e006a */
[----:B------:R-:W-:Y:S01]  /*19000*/  MOV R106, R154 ;  /* 0x0000009a006a7202 */ /* 0x000fe20000000f00 */
[----:B------:R-:W-:-:S07]  /*19010*/  IMAD.MOV.U32 R155, RZ, RZ, RZ ;  /* 0x000000ffff9b7224 */ /* 0x000fce00078e00ff */
.L_x_5608:
[----:B------:R-:W-:Y:S05]  /*19020*/  BSYNC.RECONVERGENT B1 ;  /* 0x0000000000017941 */ /* 0x000fea0003800200 */
.L_x_5607:
        /* <DEDUP_REMOVED lines=19> */
.L_x_5614:
        /* <DEDUP_REMOVED lines=13> */
.L_x_5616:
[----:B------:R-:W-:Y:S05]  /*19230*/  BSYNC.RECONVERGENT B2 ;  /* 0x0000000000027941 */ /* 0x000fea0003800200 */
.L_x_5615:
        /* <DEDUP_REMOVED lines=58> */
[----:B------:R-:W-:Y:S01]  /*195e0*/  HFMA2 R154, -RZ, RZ, 0, 0 ;  /* 0x00000000ff9a7431 */ /* 0x000fe200000001ff */
[----:B------:R-:W-:-:S07]  /*195f0*/  LOP3.LUT R4, R157, R2, R155, 0x96, !PT ;  /* 0x000000029d047212 */ /* 0x000fce00078e969b */
.L_x_5613:
[----:B------:R-:W-:Y:S05]  /*19600*/  BSYNC.RECONVERGENT B1 ;  /* 0x0000000000017941 */ /* 0x000fea0003800200 */
.L_x_5612:
        /* <DEDUP_REMOVED lines=23> */
.L_x_5619:
        /* <DEDUP_REMOVED lines=13> */
.L_x_5621:
[----:B------:R-:W-:Y:S05]  /*19850*/  BSYNC.RECONVERGENT B2 ;  /* 0x0000000000027941 */ /* 0x000fea0003800200 */
.L_x_5620:
        /* <DEDUP_REMOVED lines=60> */
.L_x_5618:
[----:B------:R-:W-:Y:S05]  /*19c20*/  BSYNC.RECONVERGENT B1 ;  /* 0x0000000000017941 */ /* 0x000fea0003800200 */
.L_x_5617:
[----:B------:R-:W-:Y:S01]  /*19c30*/  ISETP.NE.AND P6, PT, R155, 0x1, PT ;  /* 0x000000019b00780c */ /* 0x000fe20003fc5270 */
[----:B------:R-:W-:Y:S01]  /*19c40*/  BSSY.RECONVERGENT B1, `(.L_x_5622) ;  /* 0x000005d000017945 */ /* 0x000fe20003800200 */
[----:B------:R-:W-:Y:S02]  /*19c50*/  I2FP.F32.U32 R2, R2 ;  /* 0x0000000200027245 */ /* 0x000fe40000201000 */
[----:B------:R-:W-:Y:S02]  /*19c60*/  SHF.L.U32 R156, R103, 0x10, RZ ;  /* 0x00000010679c7819 */ /* 0x000fe400000006ff */
[----:B------:R-:W-:Y:S01]  /*19c70*/  MOV R127, R126 ;  /* 0x0000007e007f7202 */ /* 0x000fe20000000f00 */
[----:B------:R-:W-:Y:S01]  /*19c80*/  FFMA.FTZ R154, R2, R153, 1.1641532182693481445e-10 ;  /* 0x2f000000029a7423 */ /* 0x000fe20000010099 */
[----:B------:R-:W-:Y:S02]  /*19c90*/  IMAD.MOV.U32 R2, RZ, RZ, 0x2 ;  /* 0x00000002ff027424 */ /* 0x000fe400078e00ff */
[----:B------:R-:W-:-:S02]  /*19ca0*/  FMUL.FTZ R103, R156, R135 ;  /* 0x000000879c677220 */ /* 0x000fc40000410000 */
        /* <DEDUP_REMOVED lines=10> */
.L_x_5624:
        /* <DEDUP_REMOVED lines=15> */
.L_x_5626:
[----:B------:R-:W-:Y:S05]  /*19e40*/  BSYNC.RECONVERGENT B2 ;  /* 0x0000000000027941 */ /* 0x000fea0003800200 */
.L_x_5625:
        /* <DEDUP_REMOVED lines=57> */
[----:B------:R-:W-:Y:S01]  /*1a1e0*/  HFMA2 R2, -RZ, RZ, 0, 0 ;  /* 0x00000000ff027431 */ /* 0x000fe200000001ff */
[----:B------:R-:W-:Y:S01]  /*1a1f0*/  MOV R127, R106 ;  /* 0x0000006a007f7202 */ /* 0x000fe20000000f00 */
[----:B------:R-:W-:-:S07]  /*1a200*/  IMAD.MOV.U32 R106, RZ, RZ, R154 ;  /* 0x000000ffff6a7224 */ /* 0x000fce00078e009a */
.L_x_5623:
[----:B------:R-:W-:Y:S05]  /*1a210*/  BSYNC.RECONVERGENT B1 ;  /* 0x0000000000017941 */ /* 0x000fea0003800200 */
.L_x_5622:
        /* <DEDUP_REMOVED lines=10> */
[----:B------:R-:W-:Y:S01]  /*1a2c0*/  @P1 FADD.FTZ R103, R79, R103 ;  /* 0x000000674f671221 */ /* 0x000fe20000010000 */
[----:B------:R-:W-:Y:S06]  /*1a2d0*/  BRA `(.L_x_5627) ;  /* 0x0000003000387947 */ /* 0x000fec0003800000 */
.L_x_5546:
        /* <DEDUP_REMOVED lines=16> */
.L_x_5630:
        /* <DEDUP_REMOVED lines=13> */
.L_x_5632:
[----:B------:R-:W-:Y:S05]  /*1a4b0*/  BSYNC.RECONVERGENT B2 ;  /* 0x0000000000027941 */ /* 0x000fea0003800200 */
.L_x_5631:
        /* <DEDUP_REMOVED lines=60> */
.L_x_5629:
[----:B------:R-:W-:Y:S05]  /*1a880*/  BSYNC.RECONVERGENT B1 ;  /* 0x0000000000017941 */ /* 0x000fea0003800200 */
.L_x_5628:
[----:B------:R-:W2:Y:S01]  /*1a890*/  LDC R111, c[0x0][0x404] ;  /* 0x00010100ff6f7b82 */ /* 0x000ea20000000800 */
[----:B------:R-:W-:Y:S01]  /*1a8a0*/  ISETP.NE.AND P2, PT, R98, 0x1, PT ;  /* 0x000000016200780c */ /* 0x000fe20003f45270 */
[----:B01----:R-:W-:Y:S01]  /*1a8b0*/  IMAD.MOV.U32 R154, RZ, RZ, 0x2f800000 ;  /* 0x2f800000ff9a7424 */ /* 0x003fe200078e00ff */
[----:B------:R-:W-:Y:S01]  /*1a8c0*/  I2FP.F32.U32 R97, R96 ;  /* 0x0000006000617245 */ /* 0x000fe20000201000 */
[----:B------:R-:W-:Y:S01]  /*1a8d0*/  BSSY.RECONVERGENT B1, `(.L_x_5633) ;  /* 0x000005b000017945 */ /* 0x000fe20003800200 */
[C---:B-----5:R-:W-:Y:S01]  /*1a8e0*/  SHF.L.U32 R153, R100.reuse, 0x10, RZ ;  /* 0x0000001064997819 */ /* 0x060fe200000006ff */
[----:B------:R-:W-:Y:S01]  /*1a8f0*/  IMAD.MOV.U32 R96, RZ, RZ, 0x2 ;  /* 0x00000002ff607424 */ /* 0x000fe200078e00ff */
[----:B------:R-:W-:Y:S01]  /*1a900*/  PRMT R155, R100, 0x7632, R155 ;  /* 0x00007632649b7816 */ /* 0x000fe2000000009b */
[----:B------:R-:W-:-:S05]  /*1a910*/  FFMA.FTZ R2, R97, R154, 1.1641532182693481445e-10 ;  /* 0x2f00000061027423 */ /* 0x000fca000001009a */
[----:B--2---:R-:W-:Y:S02]  /*1a920*/  FSETP.LE.FTZ.AND P3, PT, R2, R111, PT ;  /* 0x0000006f0200720b */ /* 0x004fe40003f73000 */
        /* <DEDUP_REMOVED lines=11> */
.L_x_5635:
        /* <DEDUP_REMOVED lines=13> */
.L_x_5637:
[----:B------:R-:W-:Y:S05]  /*1aab0*/  BSYNC.RECONVERGENT B2 ;  /* 0x0000000000027941 */ /* 0x000fea0003800200 */
.L_x_5636:
        /* <DEDUP_REMOVED lines=59> */
[----:B------:R-:W-:-:S07]  /*1ae70*/  HFMA2 R96, -RZ, RZ, 0, 0 ;  /* 0x00000000ff607431 */ /* 0x000fce00000001ff */
.L_x_5634:
[----:B------:R-:W-:Y:S05]  /*1ae80*/  BSYNC.RECONVERGENT B1 ;  /* 0x0000000000017941 */ /* 0x000fea0003800200 */
.L_x_5633:
[----:B------:R-:W-:Y:S01]  /*1ae90*/  ISETP.NE.AND P2, PT, R96, 0x1, PT ;  /* 0x000000016000780c */ /* 0x000fe20003f45270 */
[----:B------:R-:W-:Y:S01]  /*1aea0*/  BSSY.RECONVERGENT B1, `(.L_x_5638) ;  /* 0x000005b000017945 */ /* 0x000fe20003800200 */
[----:B------:R-:W-:Y:S01]  /*1aeb0*/  I2FP.F32.U32 R97, R2 ;  /* 0x0000000200617245 */ /* 0x000fe20000201000 */
[----:B------:R-:W-:Y:S01]  /*1aec0*/  IMAD.U32 R155, R155, 0x10000, RZ ;  /* 0x000100009b9b7824 */ /* 0x000fe200078e00ff */
[----:B------:R-:W-:-:S03]  /*1aed0*/  MOV R98, 0x2 ;  /* 0x0000000200627802 */ /* 0x000fc60000000f00 */
        /* <DEDUP_REMOVED lines=13> */
.L_x_5640:
        /* <DEDUP_REMOVED lines=13> */
.L_x_5642:
[----:B------:R-:W-:Y:S05]  /*1b080*/  BSYNC.RECONVERGENT B2 ;  /* 0x0000000000027941 */ /* 0x000fea0003800200 */
.L_x_5641:
        /* <DEDUP_REMOVED lines=60> */
.L_x_5639:
[----:B------:R-:W-:Y:S05]  /*1b450*/  BSYNC.RECONVERGENT B1 ;  /* 0x0000000000017941 */ /* 0x000fea0003800200 */
.L_x_5638:
[----:B------:R-:W-:Y:S01]  /*1b460*/  ISETP.NE.AND P2, PT, R98, 0x1, PT ;  /* 0x000000016200780c */ /* 0x000fe20003f45270 */
[----:B------:R-:W-:Y:S01]  /*1b470*/  BSSY.RECONVERGENT B1, `(.L_x_5643) ;  /* 0x000005c000017945 */ /* 0x000fe20003800200 */
[----:B------:R-:W-:Y:S01]  /*1b480*/  I2FP.F32.U32 R97, R2 ;  /* 0x0000000200617245 */ /* 0x000fe20000201000 */
[----:B------:R-:W-:Y:S01]  /*1b490*/  IMAD.MOV.U32 R96, RZ, RZ, 0x2 ;  /* 0x00000002ff607424 */ /* 0x000fe200078e00ff */
[C---:B------:R-:W-:Y:S02]  /*1b4a0*/  SHF.L.U32 R100, R101.reuse, 0x10, RZ ;  /* 0x0000001065647819 */ /* 0x040fe400000006ff */
[----:B------:R-:W-:Y:S01]  /*1b4b0*/  PRMT R101, R101, 0x7632, R101 ;  /* 0x0000763265657816 */ /* 0x000fe20000000065 */
[----:B------:R-:W-:Y:S01]  /*1b4c0*/  FFMA.FTZ R2, R97, R154, 1.1641532182693481445e-10 ;  /* 0x2f00000061027423 */ /* 0x000fe2000001009a */
[----:B------:R-:W-:-:S04]  /*1b4d0*/  MOV R97, R126 ;  /* 0x0000007e00617202 */ /* 0x000fc80000000f00 */
        /* <DEDUP_REMOVED lines=11> */
.L_x_5645:
        /* <DEDUP_REMOVED lines=13> */
.L_x_5647:
[----:B------:R-:W-:Y:S05]  /*1b660*/  BSYNC.RECONVERGENT B2 ;  /* 0x0000000000027941 */ /* 0x000fea0003800200 */
.L_x_5646:
        /* <DEDUP_REMOVED lines=60> */
.L_x_5644:
[----:B------:R-:W-:Y:S05]  /*1ba30*/  BSYNC.RECONVERGENT B1 ;  /* 0x0000000000017941 */ /* 0x000fea0003800200 */
.L_x_5643:
[----:B------:R-:W-:Y:S01]  /*1ba40*/  ISETP.NE.AND P2, PT, R96, 0x1, PT ;  /* 0x000000016000780c */ /* 0x000fe20003f45270 */
[----:B------:R-:W-:Y:S01]  /*1ba50*/  BSSY.RECONVERGENT B1, `(.L_x_5648) ;  /* 0x000005b000017945 */ /* 0x000fe20003800200 */
[----:B------:R-:W-:Y:S01]  /*1ba60*/  I2FP.F32.U32 R97, R97 ;  /* 0x0000006100617245 */ /* 0x000fe20000201000 */
[----:B------:R-:W-:Y:S01]  /*1ba70*/  IMAD.U32 R101, R101, 0x10000, RZ ;  /* 0x0001000065657824 */ /* 0x000fe200078e00ff */
[----:B------:R-:W-:-:S03]  /*1ba80*/  MOV R98, 0x2 ;  /* 0x0000000200627802 */ /* 0x000fc60000000f00 */
        /* <DEDUP_REMOVED lines=13> */
.L_x_5650:
        /* <DEDUP_REMOVED lines=13> */
.L_x_5652:
[----:B------:R-:W-:Y:S05]  /*1bc30*/  BSYNC.RECONVERGENT B2 ;  /* 0x0000000000027941 */ /* 0x000fea0003800200 */
.L_x_5651:
        /* <DEDUP_REMOVED lines=60> */
.L_x_5649:
[----:B------:R-:W-:Y:S05]  /*1c000*/  BSYNC.RECONVERGENT B1 ;  /* 0x0000000000017941 */ /* 0x000fea0003800200 */
.L_x_5648:
        /* <DEDUP_REMOVED lines=18> */
.L_x_5655:
        /* <DEDUP_REMOVED lines=13> */
.L_x_5657:
[----:B------:R-:W-:Y:S05]  /*1c200*/  BSYNC.RECONVERGENT B2 ;  /* 0x0000000000027941 */ /* 0x000fea0003800200 */
.L_x_5656:
        /* <DEDUP_REMOVED lines=60> */
.L_x_5654:
[----:B------:R-:W-:Y:S05]  /*1c5d0*/  BSYNC.RECONVERGENT B1 ;  /* 0x0000000000017941 */ /* 0x000fea0003800200 */
.L_x_5653:
[----:B------:R-:W-:Y:S01]  /*1c5e0*/  ISETP.NE.AND P4, PT, R96, 0x1, PT ;  /* 0x000000016000780c */ /* 0x000fe20003f85270 */
[----:B------:R-:W-:Y:S01]  /*1c5f0*/  BSSY.RECONVERGENT B1, `(.L_x_5658) ;  /* 0x000005a000017945 */ /* 0x000fe20003800200 */
[----:B------:R-:W-:Y:S01]  /*1c600*/  I2FP.F32.U32 R97, R97 ;  /* 0x0000006100617245 */ /* 0x000fe20000201000 */
[----:B------:R-:W-:Y:S01]  /*1c610*/  IMAD.U32 R102, R102, 0x10000, RZ ;  /* 0x0001000066667824 */ /* 0x000fe200078e00ff */
[----:B------:R-:W-:-:S03]  /*1c620*/  MOV R98, 0x2 ;  /* 0x0000000200627802 */ /* 0x000fc60000000f00 */
        /* <DEDUP_REMOVED lines=12> */
.L_x_5660:
        /* <DEDUP_REMOVED lines=13> */
.L_x_5662:
[----:B------:R-:W-:Y:S05]  /*1c7c0*/  BSYNC.RECONVERGENT B2 ;  /* 0x0000000000027941 */ /* 0x000fea0003800200 */
.L_x_5661:
        /* <DEDUP_REMOVED lines=60> */
.L_x_5659:
[----:B------:R-:W-:Y:S05]  /*1cb90*/  BSYNC.RECONVERGENT B1 ;  /* 0x0000000000017941 */ /* 0x000fea0003800200 */
.L_x_5658:
        /* <DEDUP_REMOVED lines=18> */
.L_x_5665:
        /* <DEDUP_REMOVED lines=13> */
.L_x_5667:
[----:B------:R-:W-:Y:S05]  /*1cd90*/  BSYNC.RECONVERGENT B2 ;  /* 0x0000000000027941 */ /* 0x000fea0003800200 */
.L_x_5666:
        /* <DEDUP_REMOVED lines=57> */
[----:B------:R-:W-:Y:S01]  /*1d130*/  HFMA2 R2, -RZ, RZ, 0, 0 ;  /* 0x00000000ff027431 */ /* 0x000fe200000001ff */
[----:B------:R-:W-:Y:S01]  /*1d140*/  MOV R97, R106 ;  /* 0x0000006a00617202 */ /* 0x000fe20000000f00 */
[----:B------:R-:W-:-:S07]  /*1d150*/  IMAD.MOV.U32 R106, RZ, RZ, R96 ;  /* 0x000000ffff6a7224 */ /* 0x000fce00078e0060 */
.L_x_5664:
[----:B------:R-:W-:Y:S05]  /*1d160*/  BSYNC.RECONVERGENT B1 ;  /* 0x0000000000017941 */ /* 0x000fea0003800200 */
.L_x_5663:
[----:B------:R-:W-:Y:S01]  /*1d170*/  FMUL.FTZ R96, R102, UR10 ;  /* 0x0000000a66607c20 */ /* 0x000fe20008410000 */
[----:B------:R-:W-:Y:S01]  /*1d180*/  P2R R127, PR, RZ, 0x2 ;  /* 0x00000002ff7f7803 */ /* 0x000fe20000000000 */
[----:B------:R-:W-:Y:S01]  /*1d190*/  FMUL.FTZ R153, R153, UR10 ;  /* 0x0000000a99997c20 */ /* 0x000fe20008410000 */
[----:B------:R-:W-:Y:S01]  /*1d1a0*/  I2FP.F32.U32 R97, R97 ;  /* 0x0000006100617245 */ /* 0x000fe20000201000 */
[----:B------:R-:W-:Y:S01]  /*1d1b0*/  FMUL.FTZ R99, R101, UR10 ;  /* 0x0000000a65637c20 */ /* 0x000fe20008410000 */
[----:B------:R-:W-:Y:S01]  /*1d1c0*/  ISETP.NE.AND P1, PT, R107, RZ, PT ;  /* 0x000000ff6b00720c */ /* 0x000fe20003f25270 */
[----:B------:R-:W-:Y:S01]  /*1d1d0*/  IMAD.U32 R103, R103, 0x10000, RZ ;  /* 0x0001000067677824 */ /* 0x000fe200078e00ff */
[----:B------:R-:W-:Y:S01]  /*1d1e0*/  FSEL R101, R96, RZ, P3 ;  /* 0x000000ff60657208 */ /* 0x000fe20001800000 */
[----:B------:R-:W-:Y:S01]  /*1d1f0*/  FFMA.FTZ R154, R97, R154, 1.1641532182693481445e-10 ;  /* 0x2f000000619a7423 */ /* 0x000fe2000001009a */
[----:B------:R-:W-:Y:S01]  /*1d200*/  ISETP.NE.AND P5, PT, R152, RZ, PT ;  /* 0x000000ff9800720c */ /* 0x000fe20003fa5270 */
[----:B------:R-:W-:Y:S01]  /*1d210*/  FMUL.FTZ R155, R155, UR10 ;  /* 0x0000000a9b9b7c20 */ /* 0x000fe20008410000 */
[----:B------:R-:W-:Y:S01]  /*1d220*/  FSEL R96, R153, RZ, P1 ;  /* 0x000000ff99607208 */ /* 0x000fe20000800000 */
[----:B------:R-:W-:Y:S01]  /*1d230*/  FMUL.FTZ R100, R100, UR10 ;  /* 0x0000000a64647c20 */ /* 0x000fe20008410000 */
[----:B------:R-:W-:Y:S01]  /*1d240*/  P2R R98, PR, RZ, 0x1 ;  /* 0x00000001ff627803 */ /* 0x000fe20000000000 */
[----:B------:R-:W-:Y:S01]  /*1d250*/  FMUL.FTZ R157, R157, UR10 ;  /* 0x0000000a9d9d7c20 */ /* 0x000fe20008410000 */
[----:B------:R-:W-:Y:S01]  /*1d260*/  ISETP.NE.AND P1, PT, R127, RZ, PT ;  /* 0x000000ff7f00720c */ /* 0x000fe20003f25270 */
[----:B------:R-:W-:Y:S01]  /*1d270*/  FMUL.FTZ R156, R156, UR10 ;  /* 0x0000000a9c9c7c20 */ /* 0x000fe20008410000 */
[----:B------:R-:W-:Y:S01]  /*1d280*/  ISETP.NE.AND P0, PT, R105, RZ, PT ;  /* 0x000000ff6900720c */ /* 0x000fe20003f05270 */
[----:B------:R-:W-:Y:S01]  /*1d290*/  FMUL.FTZ R103, R103, UR10 ;  /* 0x0000000a67677c20 */ /* 0x000fe20008410000 */
[----:B------:R-:W-:-:S02]  /*1d2a0*/  ISETP.NE.AND P6, PT, R149, RZ, PT ;  /* 0x000000ff9500720c */ /* 0x000fc40003fc5270 */
[----:B------:R-:W-:Y:S02]  /*1d2b0*/  FSEL R99, R99, RZ, P5 ;  /* 0x000000ff63637208 */ /* 0x000fe40002800000 */
[----:B------:R-:W-:Y:S02]  /*1d2c0*/  FSETP.GTU.FTZ.AND P5, PT, R154, R111, PT ;  /* 0x0000006f9a00720b */ /* 0x000fe40003fbc000 */
[----:B------:R-:W-:Y:S02]  /*1d2d0*/  FSEL R97, R155, RZ, P0 ;  /* 0x000000ff9b617208 */ /* 0x000fe40000000000 */
[----:B------:R-:W-:Y:S01]  /*1d2e0*/  ISETP.NE.AND P0, PT, R98, RZ, PT ;  /* 0x000000ff6200720c */ /* 0x000fe20003f05270 */
[----:B------:R-:W-:Y:S01]  /*1d2f0*/  @P1 FADD.FTZ R96, R72, R96 ;  /* 0x0000006048601221 */ /* 0x000fe20000010000 */
[----:B------:R-:W-:Y:S01]  /*1d300*/  FSEL R98, R100, RZ, P6 ;  /* 0x000000ff64627208 */ /* 0x000fe20003000000 */
[----:B------:R-:W-:Y:S01]  /*1d310*/  @P1 FADD.FTZ R97, R73, R97 ;  /* 0x0000006149611221 */ /* 0x000fe20000010000 */
[----:B------:R-:W-:Y:S01]  /*1d320*/  FSEL R102, R157, RZ, P4 ;  /* 0x000000ff9d667208 */ /* 0x000fe20002000000 */
[----:B------:R-:W-:Y:S01]  /*1d330*/  @P1 FADD.FTZ R99, R75, R99 ;  /* 0x000000634b631221 */ /* 0x000fe20000010000 */
[----:B------:R-:W-:Y:S01]  /*1d340*/  FSEL R100, R156, RZ, P2 ;  /* 0x000000ff9c647208 */ /* 0x000fe20001000000 */
[----:B------:R-:W-:Y:S01]  /*1d350*/  @P1 FADD.FTZ R98, R74, R98 ;  /* 0x000000624a621221 */ /* 0x000fe20000010000 */
[----:B------:R-:W-:Y:S01]  /*1d360*/  FSEL R103, R103, RZ, !P5 ;  /* 0x000000ff67677208 */ /* 0x000fe20006800000 */
[----:B------:R-:W-:Y:S01]  /*1d370*/  @P1 FADD.FTZ R101, R77, R101 ;  /* 0x000000654d651221 */ /* 0x000fe20000010000 */
[----:B------:R-:W-:Y:S01]  /*1d380*/  @P1 FADD.FTZ R102, R78, R102 ;  /* 0x000000664e661221 */ /* 0x000fe20000010000 */
[----:B------:R-:W-:Y:S01]  /*1d390*/  @P1 FADD.FTZ R100, R76, R100 ;  /* 0x000000644c641221 */ /* 0x000fe20000010000 */
[----:B------:R-:W-:Y:S01]  /*1d3a0*/  PLOP3.LUT P5, PT, P5, PT, PT, 0x8, 0x80 ;  /* 0x000000000080781c */ /* 0x000fe20002fae170 */
[----:B------:R-:W-:-:S12]  /*1d3b0*/  @P1 FADD.FTZ R103, R79, R103 ;  /* 0x000000674f671221 */ /* 0x000fd80000010000 */
.L_x_5627:
[----:B------:R-:W-:Y:S01]  /*1d3c0*/  SEL R158, RZ, 0x10000, !P4 ;  /* 0x00010000ff9e7807 */ /* 0x000fe20006000000 */
[----:B------:R-:W0:Y:S01]  /*1d3d0*/  LDC.64 R154, c[0x0][0x3a8] ;  /* 0x0000ea00ff9a7b82 */ /* 0x000e220000000a00 */
[----:B------:R-:W-:Y:S02]  /*1d3e0*/  ISETP.NE.AND P4, PT, R152, RZ, PT ;  /* 0x000000ff9800720c */ /* 0x000fe40003f85270 */
[----:B------:R-:W-:Y:S02]  /*1d3f0*/  ISETP.NE.AND P6, PT, R105, RZ, PT ;  /* 0x000000ff6900720c */ /* 0x000fe40003fc5270 */
        /* <DEDUP_REMOVED lines=9> */
[----:B------:R-:W-:-:S02]  /*1d490*/  MOV R127, R106 ;  /* 0x0000006a007f7202 */ /* 0x000fc40000000f00 */
[----:B------:R-:W-:Y:S01]  /*1d4a0*/  LOP3.LUT R105, R105, R107, R156, 0xfe, !PT ;  /* 0x0000006b69697212 */ /* 0x000fe200078efe9c */
[----:B0-----:R-:W-:Y:S01]  /*1d4b0*/  IMAD.WIDE.U32 R154, R104, 0x20, R154 ;  /* 0x00000020689a7825 */ /* 0x001fe200078e009a */
[----:B------:R-:W-:-:S04]  /*1d4c0*/  SEL R156, RZ, 0x1, !P2 ;  /* 0x00000001ff9c7807 */ /* 0x000fc80005000000 */
[----:B------:R-:W-:Y:S01]  /*1d4d0*/  LOP3.LUT R157, R157, R156, RZ, 0xfc, !PT ;  /* 0x0000009c9d9d7212 */ /* 0x000fe200078efcff */
[----:B------:R2:W-:Y:S01]  /*1d4e0*/  STG.E.128 desc[UR6][R154.64], R96 ;  /* 0x000000609a007986 */ /* 0x0005e2000c101d06 */
[----:B------:R-:W-:Y:S01]  /*1d4f0*/  SEL R156, RZ, 0x1, !P1 ;  /* 0x00000001ff9c7807 */ /* 0x000fe20004800000 */
[----:B-1----:R-:W-:Y:S02]  /*1d500*/  IMAD.WIDE.U32 R152, R104, 0x8, R152 ;  /* 0x0000000868987825 */ /* 0x002fe400078e0098 */
[----:B------:R2:W-:Y:S01]  /*1d510*/  STG.E.128 desc[UR6][R154.64+0x10], R100 ;  /* 0x000010649a007986 */ /* 0x0005e2000c101d06 */
[----:B------:R-:W-:-:S05]  /*1d520*/  LOP3.LUT R156, R105, R156, RZ, 0xfc, !PT ;  /* 0x0000009c699c7212 */ /* 0x000fca00078efcff */
[----:B------:R2:W-:Y:S01]  /*1d530*/  STG.E.64 desc[UR6][R152.64], R156 ;  /* 0x0000009c98007986 */ /* 0x0005e2000c101b06 */
[----:B------:R-:W-:Y:S05]  /*1d540*/  @!P0 BRA `(.L_x_5545) ;  /* 0x0000000000508947 */ /* 0x000fea0003800000 */
[----:B------:R-:W-:Y:S01]  /*1d550*/  IMAD.U32 R106, R134, 0x10000, RZ ;  /* 0x00010000866a7824 */ /* 0x000fe200078e00ff */
[----:B------:R-:W-:Y:S02]  /*1d560*/  LOP3.LUT R105, R135, 0xffff, RZ, 0xc0, !PT ;  /* 0x0000ffff87697812 */ /* 0x000fe400078ec0ff */
[----:B--2---:R-:W-:Y:S02]  /*1d570*/  PRMT R154, R133, 0x7104, RZ ;  /* 0x00007104859a7816 */ /* 0x004fe400000000ff */
        /* <DEDUP_REMOVED lines=10> */
[----:B------:R-:W-:-:S05]  /*1d620*/  IMAD.WIDE.U32 R154, R154, 0x10000, RZ ;  /* 0x000100009a9a7825 */ /* 0x000fca00078e00ff */
[----:B------:R-:W-:Y:S02]  /*1d630*/  LOP3.LUT R105, R155, R105, R157, 0xfe, !PT ;  /* 0x000000699b697212 */ /* 0x000fe400078efe9d */
[----:B------:R-:W-:Y:S02]  /*1d640*/  LOP3.LUT R155, R152, R156, R154, 0xfe, !PT ;  /* 0x0000009c989b7212 */ /* 0x000fe400078efe9a */
[----:B------:R-:W-:Y:S01]  /*1d650*/  LOP3.LUT R153, R105, R153, RZ, 0xfc, !PT ;  /* 0x0000009969997212 */ /* 0x000fe200078efcff */
[----:B0-----:R-:W-:Y:S01]  /*1d660*/  IMAD.WIDE.U32 R106, R104, 0x8, R106 ;  /* 0x00000008686a7825 */ /* 0x001fe200078e006a */
[----:B------:R-:W-:-:S05]  /*1d670*/  LOP3.LUT R152, R155, 0xff, R128, 0xf8, !PT ;  /* 0x000000ff9b987812 */ /* 0x000fca00078ef880 */
[----:B------:R3:W-:Y:S02]  /*1d680*/  STG.E.64 desc[UR6][R106.64], R152 ;  /* 0x000000986a007986 */ /* 0x0007e4000c101b06 */
.L_x_5545:
[----:B------:R-:W-:Y:S05]  /*1d690*/  BSYNC.RECONVERGENT B0 ;  /* 0x0000000000007941 */ /* 0x000fea0003800200 */
.L_x_5544:
[----:B------:R-:W-:Y:S01]  /*1d6a0*/  FADD.FTZ R104, RZ, R80 ;  /* 0x00000050ff687221 */ /* 0x000fe20000010000 */
[C---:B------:R-:W-:Y:S01]  /*1d6b0*/  ISETP.GE.U32.AND P0, PT, R0.reuse, 0x20, PT ;  /* 0x000000200000780c */ /* 0x040fe20003f06070 */
[----:B---3--:R-:W3:Y:S01]  /*1d6c0*/  S2R R106, SR_TID.X ;  /* 0x00000000006a7919 */ /* 0x008ee20000002100 */
        /* <DEDUP_REMOVED lines=11> */
[----:B---3--:R-:W-:-:S03]  /*1d780*/  LOP3.LUT P3, RZ, R106, 0x1f, RZ, 0xc0, !PT ;  /* 0x0000001f6aff7812 */ /* 0x008fc6000786c0ff */
        /* <DEDUP_REMOVED lines=17> */
[----:B------:R-:W3:Y:S01]  /*1d8a0*/  SHFL.BFLY PT, R104, R105, 0x1, 0x1f ;  /* 0x0c201f0069687f89 */ /* 0x000ee200000e0000 */
[----:B------:R-:W4:Y:S01]  /*1d8b0*/  LDC R111, c[0x0][0x400] ;  /* 0x00010000ff6f7b82 */ /* 0x000f220000000800 */
[----:B---3--:R-:W-:-:S05]  /*1d8c0*/  FADD.FTZ R106, R105, R104 ;  /* 0x00000068696a7221 */ /* 0x008fca0000010000 */
[----:B------:R-:W3:Y:S02]  /*1d8d0*/  SHFL.BFLY PT, R107, R106, 0x2, 0x1f ;  /* 0x0c401f006a6b7f89 */ /* 0x000ee400000e0000 */
[----:B---3--:R-:W-:-:S05]  /*1d8e0*/  FADD.FTZ R107, R106, R107 ;  /* 0x0000006b6a6b7221 */ /* 0x008fca0000010000 */
[----:B------:R-:W3:Y:S02]  /*1d8f0*/  SHFL.BFLY PT, R104, R107, 0x4, 0x1f ;  /* 0x0c801f006b687f89 */ /* 0x000ee400000e0000 */
[----:B---3--:R-:W-:-:S05]  /*1d900*/  FADD.FTZ R149, R107, R104 ;  /* 0x000000686b957221 */ /* 0x008fca0000010000 */
[----:B------:R-:W0:Y:S02]  /*1d910*/  SHFL.BFLY PT, R104, R149, 0x8, 0x1f ;  /* 0x0d001f0095687f89 */ /* 0x000e2400000e0000 */
[----:B012---:R-:W-:-:S05]  /*1d920*/  FADD.FTZ R152, R149, R104 ;  /* 0x0000006895987221 */ /* 0x007fca0000010000 */
[----:B------:R-:W0:Y:S02]  /*1d930*/  SHFL.BFLY PT, R153, R152, 0x10, 0x1f ;  /* 0x0e001f0098997f89 */ /* 0x000e2400000e0000 */
[----:B0-----:R-:W-:-:S04]  /*1d940*/  FADD.FTZ R104, R152, R153 ;  /* 0x0000009998687221 */ /* 0x001fc80000010000 */
[----:B----4-:R-:W-:-:S04]  /*1d950*/  FMUL.FTZ R153, R104, R111 ;  /* 0x0000006f68997220 */ /* 0x010fc80000410000 */
        /* <DEDUP_REMOVED lines=58> */
.L_x_5687:
[----:B01----:R-:W-:Y:S01]  /*1dd00*/  FADD.FTZ R152, R152, R149 ;  /* 0x0000009598987221 */ /* 0x003fe20000010000 */
[----:B------:R-:W-:Y:S01]  /*1dd10*/  FMUL.FTZ R149, R153, R153 ;  /* 0x0000009999957220 */ /* 0x000fe20000410000 */
[----:B------:R-:W-:Y:S01]  /*1dd20*/  ISETP.NE.AND P1, PT, RZ, UR11, PT ;  /* 0x0000000bff007c0c */ /* 0x000fe2000bf25270 */
        /* <DEDUP_REMOVED lines=15> */
[----:B------:R-:W-:Y:S01]  /*1de20*/  SHF.L.U32 R156, R112, 0x10, RZ ;  /* 0x00000010709c7819 */ /* 0x000fe200000006ff */
[--C-:B------:R-:W-:Y:S01]  /*1de30*/  FADD.FTZ R160, R85, -R149.reuse ;  /* 0x8000009555a07221 */ /* 0x100fe20000010000 */
[----:B------:R-:W-:Y:S01]  /*1de40*/  FMUL.FTZ R161, R111, R104 ;  /* 0x000000686fa17220 */ /* 0x000fe20000410000 */
[----:B------:R-:W-:Y:S02]  /*1de50*/  IMAD.U32 R104, R19, 0x10000, RZ ;  /* 0x0001000013687824 */ /* 0x000fe400078e00ff */
[----:B------:R-:W-:Y:S01]  /*1de60*/  FMUL.FTZ R157, R111, R154 ;  /* 0x0000009a6f9d7220 */ /* 0x000fe20000410000 */
[----:B------:R-:W-:Y:S01]  /*1de70*/  SHF.L.U32 R106, R23, 0x10, RZ ;  /* 0x00000010176a7819 */ /* 0x000fe200000006ff */
[----:B------:R-:W-:Y:S01]  /*1de80*/  IMAD.U32 R152, R43, 0x10000, RZ ;  /* 0x000100002b987824 */ /* 0x000fe200078e00ff */
[----:B------:R-:W-:Y:S01]  /*1de90*/  SHF.L.U32 R105, R22, 0x10, RZ ;  /* 0x0000001016697819 */ /* 0x000fe200000006ff */
[----:B------:R-:W-:Y:S01]  /*1dea0*/  FFMA.FTZ R159, R157, R156, R104 ;  /* 0x0000009c9d9f7223 */ /* 0x000fe20000010068 */
[----:B------:R-:W-:Y:S01]  /*1deb0*/  FADD.FTZ R156, R84, -R149 ;  /* 0x80000095549c7221 */ /* 0x000fe20000010000 */
[----:B------:R-:W-:Y:S01]  /*1dec0*/  SHF.L.U32 R153, R116, 0x10, RZ ;  /* 0x0000001074997819 */ /* 0x000fe200000006ff */
[----:B------:R-:W-:Y:S01]  /*1ded0*/  FMUL.FTZ R160, R111, R160 ;  /* 0x000000a06fa07220 */ /* 0x000fe20000410000 */
[----:B------:R-:W-:-:S02]  /*1dee0*/  IMAD.U32 R107, R42, 0x10000, RZ ;  /* 0x000100002a6b7824 */ /* 0x000fc400078e00ff */
[----:B------:R-:W-:Y:S01]  /*1def0*/  FMUL.FTZ R156, R111, R156 ;  /* 0x0000009c6f9c7220 */ /* 0x000fe20000410000 */
[----:B------:R-:W-:Y:S02]  /*1df00*/  IMAD.U32 R155, R115, 0x10000, RZ ;  /* 0x00010000739b7824 */ /* 0x000fe400078e00ff */
[----:B------:R-:W-:Y:S01]  /*1df10*/  FFMA.FTZ R152, R161, R106, R152 ;  /* 0x0000006aa1987223 */ /* 0x000fe20000010098 */
[----:B------:R-:W-:Y:S01]  /*1df20*/  FADD.FTZ R158, R82, -R149 ;  /* 0x80000095529e7221 */ /* 0x000fe20000010000 */
[----:B------:R-:W-:Y:S01]  /*1df30*/  FFMA.FTZ R105, R156, R105, R107 ;  /* 0x000000699c697223 */ /* 0x000fe2000001006b */
[----:B------:R-:W-:Y:S01]  /*1df40*/  FFMA.FTZ R106, R160, R153, R155 ;  /* 0x00000099a06a7223 */ /* 0x000fe2000001009b */
[----:B------:R-:W-:Y:S01]  /*1df50*/  FADD.FTZ R104, R83, -R149 ;  /* 0x8000009553687221 */ /* 0x000fe20000010000 */
[----:B------:R-:W-:Y:S01]  /*1df60*/  F2FP.BF16.F32.PACK_AB R107, R159, R152 ;  /* 0x000000989f6b723e */ /* 0x000fe200000010ff */
[----:B------:R-:W-:Y:S01]  /*1df70*/  FMUL.FTZ R158, R111, R158 ;  /* 0x0000009e6f9e7220 */ /* 0x000fe20000410000 */
[----:B------:R-:W-:Y:S01]  /*1df80*/  IMAD.U32 R153, R41, 0x10000, RZ ;  /* 0x0001000029997824 */ /* 0x000fe200078e00ff */
[----:B------:R-:W-:Y:S01]  /*1df90*/  F2FP.BF16.F32.PACK_AB R106, R106, R105 ;  /* 0x000000696a6a723e */ /* 0x000fe200000010ff */
[----:B------:R-:W-:Y:S01]  /*1dfa0*/  FMUL.FTZ R159, R111, R104 ;  /* 0x000000686f9f7220 */ /* 0x000fe20000410000 */
[----:B------:R-:W-:Y:S01]  /*1dfb0*/  SHF.L.U32 R105, R21, 0x10, RZ ;  /* 0x0000001015697819 */ /* 0x000fe200000006ff */
[----:B------:R-:W-:Y:S01]  /*1dfc0*/  IMAD.U32 R154, R119, 0x10000, RZ ;  /* 0x00010000779a7824 */ /* 0x000fe200078e00ff */
[----:B------:R-:W-:Y:S01]  /*1dfd0*/  SHF.L.U32 R152, R120, 0x10, RZ ;  /* 0x0000001078987819 */ /* 0x000fe200000006ff */
[----:B------:R-:W-:-:S02]  /*1dfe0*/  IMAD.U32 R163, R40, 0x10000, RZ ;  /* 0x0001000028a37824 */ /* 0x000fc400078e00ff */
[----:B------:R-:W-:Y:S01]  /*1dff0*/  FFMA.FTZ R104, R158, R105, R153 ;  /* 0x000000699e687223 */ /* 0x000fe20000010099 */
[----:B------:R-:W-:Y:S01]  /*1e000*/  SHF.L.U32 R153, R20, 0x10, RZ ;  /* 0x0000001014997819 */ /* 0x000fe200000006ff */
[----:B------:R-:W-:Y:S01]  /*1e010*/  FFMA.FTZ R105, R159, R152, R154 ;  /* 0x000000989f697223 */ /* 0x000fe2000001009a */
[--C-:B------:R-:W-:Y:S01]  /*1e020*/  FADD.FTZ R152, R81, -R149.reuse ;  /* 0x8000009551987221 */ /* 0x100fe20000010000 */
[----:B------:R-:W-:Y:S01]  /*1e030*/  FADD.FTZ R154, R80, -R149 ;  /* 0x80000095509a7221 */ /* 0x000fe20000010000 */
[----:B------:R-:W-:Y:S02]  /*1e040*/  IMAD.U32 R164, R123, 0x10000, RZ ;  /* 0x000100007ba47824 */ /* 0x000fe400078e00ff */
[C---:B------:R-:W-:Y:S01]  /*1e050*/  FMUL.FTZ R155, R111.reuse, R152 ;  /* 0x000000986f9b7220 */ /* 0x040fe20000410000 */
[----:B------:R-:W-:Y:S01]  /*1e060*/  FMUL.FTZ R154, R111, R154 ;  /* 0x0000009a6f9a7220 */ /* 0x000fe20000410000 */
[----:B------:R-:W-:Y:S02]  /*1e070*/  SHF.L.U32 R152, R124, 0x10, RZ ;  /* 0x000000107c987819 */ /* 0x000fe400000006ff */
[----:B------:R-:W-:Y:S01]  /*1e080*/  F2FP.BF16.F32.PACK_AB R105, R105, R104 ;  /* 0x000000686969723e */ /* 0x000fe200000010ff */
[----:B------:R-:W-:-:S02]  /*1e090*/  FFMA.FTZ R162, R154, R153, R163 ;  /* 0x000000999aa27223 */ /* 0x000fc400000100a3 */
[----:B------:R-:W-:Y:S01]  /*1e0a0*/  FFMA.FTZ R163, R155, R152, R164 ;  /* 0x000000989ba37223 */ /* 0x000fe200000100a4 */
[----:B------:R-:W-:Y:S01]  /*1e0b0*/  IMAD.U32 R164, R51, 0x10000, RZ ;  /* 0x0001000033a47824 */ /* 0x000fe200078e00ff */
[----:B------:R-:W0:Y:S03]  /*1e0c0*/  LDC.64 R152, c[0x0][0x428] ;  /* 0x00010a00ff987b82 */ /* 0x000e260000000a00 */
[----:B------:R-:W-:Y:S01]  /*1e0d0*/  F2FP.BF16.F32.PACK_AB R104, R163, R162 ;  /* 0x000000a2a368723e */ /* 0x000fe200000010ff */
[----:B------:R-:W-:Y:S01]  /*1e0e0*/  IMAD.U32 R163, R50, 0x10000, RZ ;  /* 0x0001000032a37824 */ /* 0x000fe200078e00ff */
[----:B------:R-:W-:-:S05]  /*1e0f0*/  SHF.L.U32 R162, R27, 0x10, RZ ;  /* 0x000000101ba27819 */ /* 0x000fca00000006ff */
[----:B------:R-:W-:Y:S01]  /*1e100*/  FFMA.FTZ R161, R161, R162, R164 ;  /* 0x000000a2a1a17223 */ /* 0x000fe200000100a4 */
[----:B------:R-:W-:Y:S01]  /*1e110*/  SHF.L.U32 R162, R18, 0x10, RZ ;  /* 0x0000001012a27819 */ /* 0x000fe200000006ff */
[----:B------:R-:W-:-:S04]  /*1e120*/  IMAD.U32 R164, R17, 0x10000, RZ ;  /* 0x0001000011a47824 */ /* 0x000fc800078e00ff */
[----:B------:R-:W-:Y:S01]  /*1e130*/  FFMA.FTZ R162, R157, R162, R164 ;  /* 0x000000a29da27223 */ /* 0x000fe200000100a4 */
[----:B------:R-:W-:-:S05]  /*1e140*/  SHF.L.U32 R157, R26, 0x10, RZ ;  /* 0x000000101a9d7819 */ /* 0x000fca00000006ff */
[----:B------:R-:W-:Y:S01]  /*1e150*/  FFMA.FTZ R156, R156, R157, R163 ;  /* 0x0000009d9c9c7223 */ /* 0x000fe200000100a3 */
[----:B------:R-:W-:Y:S01]  /*1e160*/  SHF.L.U32 R157, R114, 0x10, RZ ;  /* 0x00000010729d7819 */ /* 0x000fe200000006ff */
[----:B0-----:R-:W-:-:S05]  /*1e170*/  IMAD.WIDE.U32 R152, R108, 0x10, R152 ;  /* 0x000000106c987825 */ /* 0x001fca00078e0098 */
[----:B------:R0:W-:Y:S02]  /*1e180*/  STG.E.128 desc[UR6][R152.64], R104 ;  /* 0x0000006898007986 */ /* 0x0001e4000c101d06 */
[----:B0-----:R-:W-:Y:S01]  /*1e190*/  SHF.L.U32 R107, R25, 0x10, RZ ;  /* 0x00000010196b7819 */ /* 0x001fe200000006ff */
[----:B------:R-:W-:Y:S01]  /*1e1a0*/  IMAD.U32 R153, R49, 0x10000, RZ ;  /* 0x0001000031997824 */ /* 0x000fe200078e00ff */
[----:B------:R-:W-:Y:S01]  /*1e1b0*/  SHF.L.U32 R104, R118, 0x10, RZ ;  /* 0x0000001076687819 */ /* 0x000fe200000006ff */
[----:B------:R-:W-:Y:S02]  /*1e1c0*/  IMAD.U32 R105, R113, 0x10000, RZ ;  /* 0x0001000071697824 */ /* 0x000fe400078e00ff */
[----:B------:R-:W-:Y:S01]  /*1e1d0*/  FFMA.FTZ R158, R158, R107, R153 ;  /* 0x0000006b9e9e7223 */ /* 0x000fe20000010099 */
[----:B------:R-:W-:Y:S01]  /*1e1e0*/  IMAD.U32 R106, R117, 0x10000, RZ ;  /* 0x00010000756a7824 */ /* 0x000fe200078e00ff */
[----:B------:R-:W0:Y:S01]  /*1e1f0*/  LDC.64 R152, c[0x0][0x430] ;  /* 0x00010c00ff987b82 */ /* 0x000e220000000a00 */
[----:B------:R-:W-:Y:S01]  /*1e200*/  FFMA.FTZ R105, R160, R157, R105 ;  /* 0x0000009da0697223 */ /* 0x000fe20000010069 */
[----:B------:R-:W-:Y:S01]  /*1e210*/  SHF.L.U32 R107, R24, 0x10, RZ ;  /* 0x00000010186b7819 */ /* 0x000fe200000006ff */
[----:B------:R-:W-:-:S02]  /*1e220*/  IMAD.U32 R157, R48, 0x10000, RZ ;  /* 0x00010000309d7824 */ /* 0x000fc400078e00ff */
[----:B------:R-:W-:Y:S01]  /*1e230*/  FFMA.FTZ R159, R159, R104, R106 ;  /* 0x000000689f9f7223 */ /* 0x000fe2000001006a */
[----:B------:R-:W-:Y:S01]  /*1e240*/  SHF.L.U32 R106, R122, 0x10, RZ ;  /* 0x000000107a6a7819 */ /* 0x000fe200000006ff */
[----:B------:R-:W-:Y:S01]  /*1e250*/  FFMA.FTZ R104, R154, R107, R157 ;  /* 0x0000006b9a687223 */ /* 0x000fe2000001009d */
[----:B------:R-:W-:Y:S01]  /*1e260*/  IMAD.U32 R154, R121, 0x10000, RZ ;  /* 0x00010000799a7824 */ /* 0x000fe200078e00ff */
[----:B------:R-:W-:-:S03]  /*1e270*/  F2FP.BF16.F32.PACK_AB R107, R162, R161 ;  /* 0x000000a1a26b723e */ /* 0x000fc600000010ff */
[----:B------:R-:W-:Y:S01]  /*1e280*/  FFMA.FTZ R155, R155, R106, R154 ;  /* 0x0000006a9b9b7223 */ /* 0x000fe2000001009a */
[----:B------:R-:W-:Y:S02]  /*1e290*/  F2FP.BF16.F32.PACK_AB R106, R105, R156 ;  /* 0x0000009c696a723e */ /* 0x000fe400000010ff */
[----:B------:R-:W-:Y:S02]  /*1e2a0*/  F2FP.BF16.F32.PACK_AB R105, R159, R158 ;  /* 0x0000009e9f69723e */ /* 0x000fe400000010ff */
[----:B------:R-:W-:Y:S01]  /*1e2b0*/  F2FP.BF16.F32.PACK_AB R104, R155, R104 ;  /* 0x000000689b68723e */ /* 0x000fe200000010ff */
[C---:B0-----:R-:W-:Y:S01]  /*1e2c0*/  IMAD.WIDE.U32 R152, R108.reuse, 0x10, R152 ;  /* 0x000000106c987825 */ /* 0x041fe200078e0098 */
[----:B------:R-:W-:-:S04]  /*1e2d0*/  IADD3 R108, PT, PT, R108, 0x20, RZ ;  /* 0x000000206c6c7810 */ /* 0x000fc80007ffe0ff */
[----:B------:R1:W-:Y:S03]  /*1e2e0*/  STG.E.128 desc[UR6][R152.64], R104 ;  /* 0x0000006898007986 */ /* 0x0003e6000c101d06 */
.L_x_5670:
[----:B------:R-:W-:Y:S05]  /*1e2f0*/  BSYNC.RECONVERGENT B0 ;  /* 0x0000000000007941 */ /* 0x000fea0003800200 */
.L_x_5669:
[----:B------:R-:W-:Y:S01]  /*1e300*/  ISETP.NE.AND P0, PT, R110, RZ, PT ;  /* 0x000000ff6e00720c */ /* 0x000fe20003f05270 */
[----:B------:R-:W-:-:S12]  /*1e310*/  BSSY.RECONVERGENT B0, `(.L_x_5671) ;  /* 0x0000051000007945 */ /* 0x000fd80003800200 */
[----:B------:R-:W-:Y:S05]  /*1e320*/  @!P0 BRA `(.L_x_5672) ;  /* 0x00000004003c8947 */ /* 0x000fea0003800000 */
[--C-:B01----:R-:W-:Y:S01]  /*1e330*/  FADD.FTZ R104, R95, -R149.reuse ;  /* 0x800000955f687221 */ /* 0x103fe20000010000 */
[--C-:B------:R-:W-:Y:S01]  /*1e340*/  FADD.FTZ R160, R94, -R149.reuse ;  /* 0x800000955ea07221 */ /* 0x100fe20000010000 */
[----:B------:R-:W-:Y:S01]  /*1e350*/  SHF.L.U32 R152, R137, 0x10, RZ ;  /* 0x0000001089987819 */ /* 0x000fe200000006ff */
[----:B------:R-:W-:Y:S02]  /*1e360*/  IMAD.U32 R106, R136, 0x10000, RZ ;  /* 0x00010000886a7824 */ /* 0x000fe400078e00ff */
[----:B------:R-:W-:Y:S01]  /*1e370*/  FMUL.FTZ R159, R111, R104 ;  /* 0x000000686f9f7220 */ /* 0x000fe20000410000 */
[--C-:B------:R-:W-:Y:S01]  /*1e380*/  FADD.FTZ R104, R93, -R149.reuse ;  /* 0x800000955d687221 */ /* 0x100fe20000010000 */
[----:B------:R-:W-:Y:S01]  /*1e390*/  SHF.L.U32 R107, R39, 0x10, RZ ;  /* 0x00000010276b7819 */ /* 0x000fe200000006ff */
[----:B------:R-:W-:Y:S02]  /*1e3a0*/  IMAD.U32 R105, R31, 0x10000, RZ ;  /* 0x000100001f697824 */ /* 0x000fe400078e00ff */
[----:B------:R-:W-:Y:S01]  /*1e3b0*/  FMUL.FTZ R160, R111, R160 ;  /* 0x000000a06fa07220 */ /* 0x000fe20000410000 */
[----:B------:R-:W-:Y:S01]  /*1e3c0*/  FFMA.FTZ R153, R159, R106, R152 ;  /* 0x0000006a9f997223 */ /* 0x000fe20000010098 */
[----:B------:R-:W-:Y:S01]  /*1e3d0*/  FADD.FTZ R158, R92, -R149 ;  /* 0x800000955c9e7221 */ /* 0x000fe20000010000 */
[----:B------:R-:W-:Y:S01]  /*1e3e0*/  FMUL.FTZ R157, R111, R104 ;  /* 0x000000686f9d7220 */ /* 0x000fe20000410000 */
[----:B------:R-:W-:Y:S01]  /*1e3f0*/  SHF.L.U32 R106, R7, 0x10, RZ ;  /* 0x00000010076a7819 */ /* 0x000fe200000006ff */
[----:B------:R-:W-:-:S02]  /*1e400*/  IMAD.U32 R104, R8, 0x10000, RZ ;  /* 0x0001000008687824 */ /* 0x000fc400078e00ff */
[----:B------:R-:W-:Y:S01]  /*1e410*/  FFMA.FTZ R110, R160, R105, R107 ;  /* 0x00000069a06e7223 */ /* 0x000fe2000001006b */
[----:B------:R-:W-:Y:S01]  /*1e420*/  SHF.L.U32 R107, R38, 0x10, RZ ;  /* 0x00000010266b7819 */ /* 0x000fe200000006ff */
[----:B------:R-:W-:Y:S01]  /*1e430*/  FMUL.FTZ R158, R111, R158 ;  /* 0x0000009e6f9e7220 */ /* 0x000fe20000410000 */
[----:B------:R-:W-:Y:S02]  /*1e440*/  IMAD.U32 R105, R30, 0x10000, RZ ;  /* 0x000100001e697824 */ /* 0x000fe400078e00ff */
[----:B------:R-:W-:Y:S01]  /*1e450*/  FFMA.FTZ R106, R157, R104, R106 ;  /* 0x000000689d6a7223 */ /* 0x000fe2000001006a */
[--C-:B------:R-:W-:Y:S01]  /*1e460*/  FADD.FTZ R104, R90, -R149.reuse ;  /* 0x800000955a687221 */ /* 0x100fe20000010000 */
[----:B------:R-:W-:Y:S01]  /*1e470*/  FADD.FTZ R156, R91, -R149 ;  /* 0x800000955b9c7221 */ /* 0x000fe20000010000 */
[----:B------:R-:W-:Y:S01]  /*1e480*/  FFMA.FTZ R105, R158, R105, R107 ;  /* 0x000000699e697223 */ /* 0x000fe2000001006b */
[----:B------:R-:W-:Y:S01]  /*1e490*/  F2FP.BF16.F32.PACK_AB R107, R153, R110 ;  /* 0x0000006e996b723e */ /* 0x000fe200000010ff */
[----:B------:R-:W-:Y:S01]  /*1e4a0*/  FMUL.FTZ R155, R111, R104 ;  /* 0x000000686f9b7220 */ /* 0x000fe20000410000 */
[----:B------:R-:W-:Y:S01]  /*1e4b0*/  SHF.L.U32 R110, R37, 0x10, RZ ;  /* 0x00000010256e7819 */ /* 0x000fe200000006ff */
[----:B------:R-:W-:Y:S01]  /*1e4c0*/  IMAD.U32 R104, R29, 0x10000, RZ ;  /* 0x000100001d687824 */ /* 0x000fe200078e00ff */
[----:B------:R-:W-:Y:S01]  /*1e4d0*/  F2FP.BF16.F32.PACK_AB R106, R106, R105 ;  /* 0x000000696a6a723e */ /* 0x000fe200000010ff */
[----:B------:R-:W-:Y:S01]  /*1e4e0*/  FMUL.FTZ R156, R111, R156 ;  /* 0x0000009c6f9c7220 */ /* 0x000fe20000410000 */
[----:B------:R-:W-:Y:S01]  /*1e4f0*/  SHF.L.U32 R153, R11, 0x10, RZ ;  /* 0x000000100b997819 */ /* 0x000fe200000006ff */
[----:B------:R-:W-:-:S02]  /*1e500*/  IMAD.U32 R105, R12, 0x10000, RZ ;  /* 0x000100000c697824 */ /* 0x000fc400078e00ff */
[----:B------:R-:W-:Y:S01]  /*1e510*/  FFMA.FTZ R104, R155, R104, R110 ;  /* 0x000000689b687223 */ /* 0x000fe2000001006e */
[----:B------:R-:W-:Y:S01]  /*1e520*/  FADD.FTZ R110, R88, -R149 ;  /* 0x80000095586e7221 */ /* 0x000fe20000010000 */
[----:B------:R-:W-:Y:S01]  /*1e530*/  SHF.L.U32 R161, R36, 0x10, RZ ;  /* 0x0000001024a17819 */ /* 0x000fe200000006ff */
[----:B------:R-:W-:Y:S01]  /*1e540*/  FFMA.FTZ R105, R156, R105, R153 ;  /* 0x000000699c697223 */ /* 0x000fe20000010099 */
[----:B------:R-:W-:Y:S02]  /*1e550*/  IMAD.U32 R153, R28, 0x10000, RZ ;  /* 0x000100001c997824 */ /* 0x000fe400078e00ff */
[----:B------:R-:W-:Y:S01]  /*1e560*/  FMUL.FTZ R110, R111, R110 ;  /* 0x0000006e6f6e7220 */ /* 0x000fe20000410000 */
[----:B------:R-:W-:Y:S01]  /*1e570*/  FADD.FTZ R154, R89, -R149 ;  /* 0x80000095599a7221 */ /* 0x000fe20000010000 */
[----:B------:R-:W-:Y:S01]  /*1e580*/  SHF.L.U32 R165, R15, 0x10, RZ ;  /* 0x000000100fa57819 */ /* 0x000fe200000006ff */
[----:B------:R-:W-:Y:S02]  /*1e590*/  IMAD.U32 R163, R16, 0x10000, RZ ;  /* 0x0001000010a37824 */ /* 0x000fe400078e00ff */
[----:B------:R-:W-:Y:S01]  /*1e5a0*/  FFMA.FTZ R161, R110, R153, R161 ;  /* 0x000000996ea17223 */ /* 0x000fe200000100a1 */
[----:B------:R-:W-:Y:S01]  /*1e5b0*/  FMUL.FTZ R154, R111, R154 ;  /* 0x0000009a6f9a7220 */ /* 0x000fe20000410000 */
[----:B------:R-:W0:Y:S01]  /*1e5c0*/  LDC.64 R152, c[0x0][0x428] ;  /* 0x00010a00ff987b82 */ /* 0x000e220000000a00 */
[----:B------:R-:W-:-:S02]  /*1e5d0*/  F2FP.BF16.F32.PACK_AB R105, R105, R104 ;  /* 0x000000686969723e */ /* 0x000fc400000010ff */
[----:B------:R-:W-:Y:S01]  /*1e5e0*/  FFMA.FTZ R162, R154, R163, R165 ;  /* 0x000000a39aa27223 */ /* 0x000fe200000100a5 */
[----:B------:R-:W-:Y:S02]  /*1e5f0*/  SHF.L.U32 R164, R139, 0x10, RZ ;  /* 0x000000108ba47819 */ /* 0x000fe400000006ff */
[----:B------:R-:W-:Y:S02]  /*1e600*/  SHF.L.U32 R163, R47, 0x10, RZ ;  /* 0x000000102fa37819 */ /* 0x000fe400000006ff */
[----:B------:R-:W-:Y:S01]  /*1e610*/  F2FP.BF16.F32.PACK_AB R104, R162, R161 ;  /* 0x000000a1a268723e */ /* 0x000fe200000010ff */
[----:B------:R-:W-:Y:S02]  /*1e620*/  IMAD.U32 R162, R138, 0x10000, RZ ;  /* 0x000100008aa27824 */ /* 0x000fe400078e00ff */
[----:B------:R-:W-:Y:S02]  /*1e630*/  IMAD.U32 R161, R35, 0x10000, RZ ;  /* 0x0001000023a17824 */ /* 0x000fe400078e00ff */
[----:B------:R-:W-:Y:S01]  /*1e640*/  FFMA.FTZ R159, R159, R162, R164 ;  /* 0x000000a29f9f7223 */ /* 0x000fe200000100a4 */
[----:B------:R-:W-:-:S02]  /*1e650*/  IMAD.U32 R162, R6, 0x10000, RZ ;  /* 0x0001000006a27824 */ /* 0x000fc400078e00ff */
[----:B------:R-:W-:Y:S01]  /*1e660*/  FFMA.FTZ R160, R160, R161, R163 ;  /* 0x000000a1a0a07223 */ /* 0x000fe200000100a3 */
[----:B------:R-:W-:Y:S01]  /*1e670*/  SHF.L.U32 R163, R46, 0x10, RZ ;  /* 0x000000102ea37819 */ /* 0x000fe200000006ff */
[----:B------:R-:W-:-:S04]  /*1e680*/  IMAD.U32 R161, R34, 0x10000, RZ ;  /* 0x0001000022a17824 */ /* 0x000fc800078e00ff */
[----:B------:R-:W-:Y:S01]  /*1e690*/  FFMA.FTZ R158, R158, R161, R163 ;  /* 0x000000a19e9e7223 */ /* 0x000fe200000100a3 */
[----:B0-----:R-:W-:-:S05]  /*1e6a0*/  IMAD.WIDE.U32 R152, R108, 0x10, R152 ;  /* 0x000000106c987825 */ /* 0x001fca00078e0098 */
[----:B------:R0:W-:Y:S02]  /*1e6b0*/  STG.E.128 desc[UR6][R152.64], R104 ;  /* 0x0000006898007986 */ /* 0x0001e4000c101d06 */
[----:B0-----:R-:W-:Y:S01]  /*1e6c0*/  SHF.L.U32 R153, R9, 0x10, RZ ;  /* 0x0000001009997819 */ /* 0x001fe200000006ff */
[----:B------:R-:W-:Y:S01]  /*1e6d0*/  IMAD.U32 R107, R10, 0x10000, RZ ;  /* 0x000100000a6b7824 */ /* 0x000fe200078e00ff */
[----:B------:R-:W-:Y:S02]  /*1e6e0*/  SHF.L.U32 R104, R5, 0x10, RZ ;  /* 0x0000001005687819 */ /* 0x000fe400000006ff */
[----:B------:R-:W-:Y:S01]  /*1e6f0*/  SHF.L.U32 R106, R45, 0x10, RZ ;  /* 0x000000102d6a7819 */ /* 0x000fe200000006ff */
[----:B------:R-:W-:Y:S01]  /*1e700*/  FFMA.FTZ R156, R156, R107, R153 ;  /* 0x0000006b9c9c7223 */ /* 0x000fe20000010099 */
[----:B------:R-:W-:Y:S01]  /*1e710*/  IMAD.U32 R107, R32, 0x10000, RZ ;  /* 0x00010000206b7824 */ /* 0x000fe200078e00ff */
[----:B------:R-:W0:Y:S01]  /*1e720*/  LDC.64 R152, c[0x0][0x430] ;  /* 0x00010c00ff987b82 */ /* 0x000e220000000a00 */
[----:B------:R-:W-:Y:S01]  /*1e730*/  FFMA.FTZ R157, R157, R162, R104 ;  /* 0x000000a29d9d7223 */ /* 0x000fe20000010068 */
[----:B------:R-:W-:-:S04]  /*1e740*/  IMAD.U32 R104, R33, 0x10000, RZ ;  /* 0x0001000021687824 */ /* 0x000fc800078e00ff */
[----:B------:R-:W-:Y:S01]  /*1e750*/  FFMA.FTZ R105, R155, R104, R106 ;  /* 0x000000689b697223 */ /* 0x000fe2000001006a */
[----:B------:R-:W-:Y:S02]  /*1e760*/  SHF.L.U32 R155, R44, 0x10, RZ ;  /* 0x000000102c9b7819 */ /* 0x000fe400000006ff */
[----:B------:R-:W-:Y:S02]  /*1e770*/  F2FP.BF16.F32.PACK_AB R106, R157, R158 ;  /* 0x0000009e9d6a723e */ /* 0x000fe400000010ff */
[----:B------:R-:W-:Y:S01]  /*1e780*/  F2FP.BF16.F32.PACK_AB R105, R156, R105 ;  /* 0x000000699c69723e */ /* 0x000fe200000010ff */
[----:B------:R-:W-:Y:S01]  /*1e790*/  FFMA.FTZ R104, R110, R107, R155 ;  /* 0x0000006b6e687223 */ /* 0x000fe2000001009b */
[----:B------:R-:W-:Y:S01]  /*1e7a0*/  SHF.L.U32 R155, R13, 0x10, RZ ;  /* 0x000000100d9b7819 */ /* 0x000fe200000006ff */
[----:B------:R-:W-:-:S04]  /*1e7b0*/  IMAD.U32 R107, R14, 0x10000, RZ ;  /* 0x000100000e6b7824 */ /* 0x000fc800078e00ff */
[----:B------:R-:W-:Y:S01]  /*1e7c0*/  FFMA.FTZ R155, R154, R107, R155 ;  /* 0x0000006b9a9b7223 */ /* 0x000fe2000001009b */
[----:B------:R-:W-:-:S04]  /*1e7d0*/  F2FP.BF16.F32.PACK_AB R107, R159, R160 ;  /* 0x000000a09f6b723e */ /* 0x000fc800000010ff */
[----:B------:R-:W-:Y:S01]  /*1e7e0*/  F2FP.BF16.F32.PACK_AB R104, R155, R104 ;  /* 0x000000689b68723e */ /* 0x000fe200000010ff */
[----:B0-----:R-:W-:-:S04]  /*1e7f0*/  IMAD.WIDE.U32 R152, R108, 0x10, R152 ;  /* 0x000000106c987825 */ /* 0x001fc800078e0098 */
[----:B------:R-:W-:Y:S01]  /*1e800*/  VIADD R108, R108, 0x20 ;  /* 0x000000206c6c7836 */ /* 0x000fe20000000000 */
[----:B------:R2:W-:Y:S06]  /*1e810*/  STG.E.128 desc[UR6][R152.64], R104 ;  /* 0x0000006898007986 */ /* 0x0005ec000c101d06 */
.L_x_5672:
[----:B------:R-:W-:Y:S05]  /*1e820*/  BSYNC.RECONVERGENT B0 ;  /* 0x0000000000007941 */ /* 0x000fea0003800200 */
.L_x_5671:
[----:B------:R-:W-:Y:S01]  /*1e830*/  ISETP.NE.AND P0, PT, R109, RZ, PT ;  /* 0x000000ff6d00720c */ /* 0x000fe20003f05270 */
[----:B------:R-:W-:-:S12]  /*1e840*/  BSSY.RECONVERGENT B0, `(.L_x_5673) ;  /* 0x000005d000007945 */ /* 0x000fd80003800200 */
[----:B------:R-:W-:Y:S05]  /*1e850*/  @!P0 BRA `(.L_x_5674) ;  /* 0x00000004006c8947 */ /* 0x000fea0003800000 */
[----:B012---:R-:W-:Y:S01]  /*1e860*/  PRMT R105, R53, 0x7632, R105 ;  /* 0x0000763235697816 */ /* 0x007fe20000000069 */
[----:B------:R-:W-:Y:S01]  /*1e870*/  FADD.FTZ R104, R99, -R149 ;  /* 0x8000009563687221 */ /* 0x000fe20000010000 */
[----:B------:R-:W-:Y:S01]  /*1e880*/  PRMT R107, R61, 0x7632, R107 ;  /* 0x000076323d6b7816 */ /* 0x000fe2000000006b */
[----:B------:R-:W-:Y:S01]  /*1e890*/  FADD.FTZ R110, R101, -R149 ;  /* 0x80000095656e7221 */ /* 0x000fe20000010000 */
[----:B------:R-:W-:Y:S01]  /*1e8a0*/  PRMT R109, R57, 0x7632, R109 ;  /* 0x00007632396d7816 */ /* 0x000fe2000000006d */
[----:B------:R-:W-:Y:S01]  /*1e8b0*/  FMUL.FTZ R104, R111, R104 ;  /* 0x000000686f687220 */ /* 0x000fe20000410000 */
[----:B------:R-:W-:Y:S01]  /*1e8c0*/  PRMT R106, R65, 0x7632, R106 ;  /* 0x00007632416a7816 */ /* 0x000fe2000000006a */
[----:B------:R-:W-:Y:S01]  /*1e8d0*/  IMAD.U32 R107, R107, 0x10000, RZ ;  /* 0x000100006b6b7824 */ /* 0x000fe200078e00ff */
[----:B------:R-:W-:Y:S01]  /*1e8e0*/  SHF.L.U32 R105, R105, 0x10, RZ ;  /* 0x0000001069697819 */ /* 0x000fe200000006ff */
[----:B------:R-:W-:Y:S01]  /*1e8f0*/  FMUL.FTZ R110, R111, R110 ;  /* 0x0000006e6f6e7220 */ /* 0x000fe20000410000 */
[----:B------:R-:W-:Y:S01]  /*1e900*/  SHF.L.U32 R109, R109, 0x10, RZ ;  /* 0x000000106d6d7819 */ /* 0x000fe200000006ff */
[----:B------:R-:W-:Y:S01]  /*1e910*/  IMAD.U32 R106, R106, 0x10000, RZ ;  /* 0x000100006a6a7824 */ /* 0x000fe200078e00ff */
[----:B------:R-:W-:Y:S01]  /*1e920*/  PRMT R159, R58, 0x7632, R159 ;  /* 0x000076323a9f7816 */ /* 0x000fe2000000009f */
[--C-:B------:R-:W-:Y:S01]  /*1e930*/  FFMA.FTZ R105, R104, R105, R107.reuse ;  /* 0x0000006968697223 */ /* 0x100fe2000001006b */
[----:B------:R-:W-:Y:S01]  /*1e940*/  PRMT R107, R54, 0x7632, R107 ;  /* 0x00007632366b7816 */ /* 0x000fe2000000006b */
[----:B------:R-:W-:Y:S01]  /*1e950*/  FFMA.FTZ R109, R104, R109, R106 ;  /* 0x0000006d686d7223 */ /* 0x000fe2000001006a */
[C---:B------:R-:W-:Y:S01]  /*1e960*/  PRMT R104, R66.reuse, 0x7632, R104 ;  /* 0x0000763242687816 */ /* 0x040fe20000000068 */
[----:B------:R-:W-:Y:S01]  /*1e970*/  IMAD.U32 R158, R65, 0x10000, RZ ;  /* 0x00010000419e7824 */ /* 0x000fe200078e00ff */
[----:B------:R-:W-:Y:S01]  /*1e980*/  SHF.L.U32 R159, R159, 0x10, RZ ;  /* 0x000000109f9f7819 */ /* 0x000fe200000006ff */
[----:B------:R-:W-:Y:S01]  /*1e990*/  IMAD.U32 R160, R66, 0x10000, RZ ;  /* 0x0001000042a07824 */ /* 0x000fe200078e00ff */
[----:B------:R-:W-:Y:S01]  /*1e9a0*/  PRMT R153, R62, 0x7632, R153 ;  /* 0x000076323e997816 */ /* 0x000fe20000000099 */
[----:B------:R-:W-:Y:S01]  /*1e9b0*/  IMAD.U32 R104, R104, 0x10000, RZ ;  /* 0x0001000068687824 */ /* 0x000fe200078e00ff */
[----:B------:R-:W-:Y:S01]  /*1e9c0*/  SHF.L.U32 R107, R107, 0x10, RZ ;  /* 0x000000106b6b7819 */ /* 0x000fe200000006ff */
[--C-:B------:R-:W-:Y:S01]  /*1e9d0*/  FADD.FTZ R154, R103, -R149.reuse ;  /* 0x80000095679a7221 */ /* 0x100fe20000010000 */
[----:B------:R-:W-:Y:S01]  /*1e9e0*/  SHF.L.U32 R152, R56, 0x10, RZ ;  /* 0x0000001038987819 */ /* 0x000fe200000006ff */
[----:B------:R-:W-:Y:S01]  /*1e9f0*/  FFMA.FTZ R159, R110, R159, R104 ;  /* 0x0000009f6e9f7223 */ /* 0x000fe20000010068 */
[----:B------:R-:W-:Y:S01]  /*1ea00*/  FADD.FTZ R104, R96, -R149 ;  /* 0x8000009560687221 */ /* 0x000fe20000010000 */
[----:B------:R-:W-:Y:S01]  /*1ea10*/  IMAD.U32 R153, R153, 0x10000, RZ ;  /* 0x0001000099997824 */ /* 0x000fe200078e00ff */
[----:B------:R-:W-:-:S02]  /*1ea20*/  PRMT R155, R64, 0x7632, R155 ;  /* 0x00007632409b7816 */ /* 0x000fc4000000009b */
[----:B------:R-:W-:Y:S01]  /*1ea30*/  FMUL.FTZ R157, R111, R104 ;  /* 0x000000686f9d7220 */ /* 0x000fe20000410000 */
[----:B------:R-:W-:Y:S01]  /*1ea40*/  FFMA.FTZ R106, R110, R107, R153 ;  /* 0x0000006b6e6a7223 */ /* 0x000fe20000010099 */
[----:B------:R-:W-:Y:S01]  /*1ea50*/  SHF.L.U32 R104, R52, 0x10, RZ ;  /* 0x0000001034687819 */ /* 0x000fe200000006ff */
[----:B------:R-:W-:Y:S01]  /*1ea60*/  IMAD.U32 R110, R60, 0x10000, RZ ;  /* 0x000100003c6e7824 */ /* 0x000fe200078e00ff */
[----:B------:R-:W-:Y:S01]  /*1ea70*/  SHF.L.U32 R155, R155, 0x10, RZ ;  /* 0x000000109b9b7819 */ /* 0x000fe200000006ff */
[----:B------:R-:W-:Y:S01]  /*1ea80*/  IMAD.U32 R107, R64, 0x10000, RZ ;  /* 0x00010000406b7824 */ /* 0x000fe200078e00ff */
[----:B------:R-:W-:Y:S01]  /*1ea90*/  SHF.L.U32 R153, R142, 0x10, RZ ;  /* 0x000000108e997819 */ /* 0x000fe200000006ff */
[----:B------:R-:W-:Y:S01]  /*1eaa0*/  FFMA.FTZ R104, R157, R104, R110 ;  /* 0x000000689d687223 */ /* 0x000fe2000001006e */
[----:B------:R-:W-:Y:S01]  /*1eab0*/  FADD.FTZ R110, R97, -R149 ;  /* 0x80000095616e7221 */ /* 0x000fe20000010000 */
[----:B------:R-:W-:Y:S01]  /*1eac0*/  FFMA.FTZ R157, R157, R152, R107 ;  /* 0x000000989d9d7223 */ /* 0x000fe2000001006b */
[----:B------:R-:W-:Y:S01]  /*1ead0*/  IMAD.U32 R107, R140, 0x10000, RZ ;  /* 0x000100008c6b7824 */ /* 0x000fe200078e00ff */
[----:B------:R-:W-:Y:S01]  /*1eae0*/  SHF.L.U32 R161, R57, 0x10, RZ ;  /* 0x0000001039a17819 */ /* 0x000fe200000006ff */
[----:B------:R-:W-:Y:S01]  /*1eaf0*/  FMUL.FTZ R110, R111, R110 ;  /* 0x0000006e6f6e7220 */ /* 0x000fe20000410000 */
[----:B------:R-:W-:Y:S01]  /*1eb00*/  IMAD.U32 R152, R141, 0x10000, RZ ;  /* 0x000100008d987824 */ /* 0x000fe200078e00ff */
[----:B------:R-:W-:-:S02]  /*1eb10*/  PRMT R162, R55, 0x7632, R162 ;  /* 0x0000763237a27816 */ /* 0x000fc400000000a2 */
[C---:B------:R-:W-:Y:S01]  /*1eb20*/  FFMA.FTZ R156, R110.reuse, R153, R155 ;  /* 0x000000996e9c7223 */ /* 0x040fe2000001009b */
[----:B------:R-:W-:Y:S01]  /*1eb30*/  FFMA.FTZ R107, R110, R107, R152 ;  /* 0x0000006b6e6b7223 */ /* 0x000fe20000010098 */
[----:B------:R-:W-:Y:S01]  /*1eb40*/  FADD.FTZ R110, R98, -R149 ;  /* 0x80000095626e7221 */ /* 0x000fe20000010000 */
[----:B------:R-:W-:Y:S01]  /*1eb50*/  SHF.L.U32 R153, R53, 0x10, RZ ;  /* 0x0000001035997819 */ /* 0x000fe200000006ff */
[----:B------:R-:W-:Y:S01]  /*1eb60*/  IMAD.U32 R155, R61, 0x10000, RZ ;  /* 0x000100003d9b7824 */ /* 0x000fe200078e00ff */
[----:B------:R-:W-:Y:S01]  /*1eb70*/  PRMT R164, R63, 0x7632, R164 ;  /* 0x000076323fa47816 */ /* 0x000fe200000000a4 */
[----:B------:R-:W-:Y:S01]  /*1eb80*/  FMUL.FTZ R110, R111, R110 ;  /* 0x0000006e6f6e7220 */ /* 0x000fe20000410000 */
[----:B------:R-:W-:Y:S02]  /*1eb90*/  SHF.L.U32 R162, R162, 0x10, RZ ;  /* 0x00000010a2a27819 */ /* 0x000fe400000006ff */
[----:B------:R-:W-:Y:S01]  /*1eba0*/  F2FP.BF16.F32.PACK_AB R104, R107, R104 ;  /* 0x000000686b68723e */ /* 0x000fe200000010ff */
[C---:B------:R-:W-:Y:S01]  /*1ebb0*/  FFMA.FTZ R152, R110.reuse, R153, R155 ;  /* 0x000000996e987223 */ /* 0x040fe2000001009b */
[----:B------:R-:W-:Y:S01]  /*1ebc0*/  FFMA.FTZ R158, R110, R161, R158 ;  /* 0x000000a16e9e7223 */ /* 0x000fe2000001009e */
[----:B------:R-:W-:Y:S01]  /*1ebd0*/  FADD.FTZ R110, R100, -R149 ;  /* 0x80000095646e7221 */ /* 0x000fe20000010000 */
[----:B------:R-:W-:Y:S01]  /*1ebe0*/  SHF.L.U32 R153, R54, 0x10, RZ ;  /* 0x0000001036997819 */ /* 0x000fe200000006ff */
[----:B------:R-:W-:Y:S01]  /*1ebf0*/  IMAD.U32 R155, R62, 0x10000, RZ ;  /* 0x000100003e9b7824 */ /* 0x000fe200078e00ff */
[----:B------:R-:W-:Y:S01]  /*1ec00*/  F2FP.BF16.F32.PACK_AB R105, R105, R152 ;  /* 0x000000986969723e */ /* 0x000fe200000010ff */
[----:B------:R-:W-:Y:S01]  /*1ec10*/  FMUL.FTZ R110, R111, R110 ;  /* 0x0000006e6f6e7220 */ /* 0x000fe20000410000 */
[----:B------:R-:W-:Y:S01]  /*1ec20*/  IMAD.U32 R164, R164, 0x10000, RZ ;  /* 0x00010000a4a47824 */ /* 0x000fe200078e00ff */
[----:B------:R-:W-:-:S02]  /*1ec30*/  F2FP.BF16.F32.PACK_AB R109, R109, R158 ;  /* 0x0000009e6d6d723e */ /* 0x000fc400000010ff */
[----:B------:R-:W-:Y:S01]  /*1ec40*/  FFMA.FTZ R153, R110, R153, R155 ;  /* 0x000000996e997223 */ /* 0x000fe2000001009b */
[----:B------:R-:W-:-:S04]  /*1ec50*/  SHF.L.U32 R155, R58, 0x10, RZ ;  /* 0x000000103a9b7819 */ /* 0x000fc800000006ff */
[----:B------:R-:W-:Y:S01]  /*1ec60*/  F2FP.BF16.F32.PACK_AB R106, R106, R153 ;  /* 0x000000996a6a723e */ /* 0x000fe200000010ff */
[----:B------:R-:W-:Y:S01]  /*1ec70*/  FFMA.FTZ R160, R110, R155, R160 ;  /* 0x0000009b6ea07223 */ /* 0x000fe200000100a0 */
[----:B------:R-:W-:Y:S01]  /*1ec80*/  FADD.FTZ R110, R102, -R149 ;  /* 0x80000095666e7221 */ /* 0x000fe20000010000 */
[----:B------:R-:W-:-:S03]  /*1ec90*/  FMUL.FTZ R149, R111, R154 ;  /* 0x0000009a6f957220 */ /* 0x000fc60000410000 */
[----:B------:R-:W-:Y:S01]  /*1eca0*/  FMUL.FTZ R161, R111, R110 ;  /* 0x0000006e6fa17220 */ /* 0x000fe20000410000 */
[----:B------:R-:W-:Y:S01]  /*1ecb0*/  FFMA.FTZ R154, R149, R162, R164 ;  /* 0x000000a2959a7223 */ /* 0x000fe200000100a4 */
[----:B------:R-:W-:Y:S01]  /*1ecc0*/  SHF.L.U32 R110, R55, 0x10, RZ ;  /* 0x00000010376e7819 */ /* 0x000fe200000006ff */
[----:B------:R-:W-:-:S04]  /*1ecd0*/  IMAD.U32 R162, R63, 0x10000, RZ ;  /* 0x000100003fa27824 */ /* 0x000fc800078e00ff */
[--C-:B------:R-:W-:Y:S01]  /*1ece0*/  FFMA.FTZ R155, R161, R110, R162.reuse ;  /* 0x0000006ea19b7223 */ /* 0x100fe200000100a2 */
[----:B------:R-:W-:Y:S01]  /*1ecf0*/  PRMT R162, R67, 0x7632, R162 ;  /* 0x0000763243a27816 */ /* 0x000fe200000000a2 */
[----:B------:R-:W0:Y:S03]  /*1ed00*/  LDC.64 R110, c[0x0][0x428] ;  /* 0x00010a00ff6e7b82 */ /* 0x000e260000000a00 */
[----:B------:R-:W-:Y:S01]  /*1ed10*/  F2FP.BF16.F32.PACK_AB R107, R154, R155 ;  /* 0x0000009b9a6b723e */ /* 0x000fe200000010ff */
[----:B------:R-:W-:-:S04]  /*1ed20*/  IMAD.U32 R162, R162, 0x10000, RZ ;  /* 0x00010000a2a27824 */ /* 0x000fc800078e00ff */
[----:B------:R-:W1:Y:S01]  /*1ed30*/  LDC.64 R154, c[0x0][0x430] ;  /* 0x00010c00ff9a7b82 */ /* 0x000e620000000a00 */
[----:B0-----:R-:W-:Y:S01]  /*1ed40*/  IMAD.WIDE.U32 R152, R108, 0x10, R110 ;  /* 0x000000106c987825 */ /* 0x001fe200078e006e */
[----:B------:R-:W-:-:S04]  /*1ed50*/  PRMT R110, R59, 0x7632, R110 ;  /* 0x000076323b6e7816 */ /* 0x000fc8000000006e */
[----:B------:R-:W-:Y:S01]  /*1ed60*/  SHF.L.U32 R110, R110, 0x10, RZ ;  /* 0x000000106e6e7819 */ /* 0x000fe200000006ff */
[----:B------:R3:W-:Y:S01]  /*1ed70*/  STG.E.128 desc[UR6][R152.64], R104 ;  /* 0x0000006898007986 */ /* 0x0007e2000c101d06 */
[----:B-1----:R-:W-:Y:S01]  /*1ed80*/  IMAD.WIDE.U32 R154, R108, 0x10, R154 ;  /* 0x000000106c9a7825 */ /* 0x002fe200078e009a */
[----:B------:R-:W-:-:S03]  /*1ed90*/  F2FP.BF16.F32.PACK_AB R108, R156, R157 ;  /* 0x0000009d9c6c723e */ /* 0x000fc600000010ff */
[----:B------:R-:W-:Y:S01]  /*1eda0*/  FFMA.FTZ R111, R149, R110, R162 ;  /* 0x0000006e956f7223 */ /* 0x000fe200000100a2 */
[----:B------:R-:W-:Y:S01]  /*1edb0*/  SHF.L.U32 R110, R59, 0x10, RZ ;  /* 0x000000103b6e7819 */ /* 0x000fe200000006ff */
[----:B------:R-:W-:-:S04]  /*1edc0*/  IMAD.U32 R162, R67, 0x10000, RZ ;  /* 0x0001000043a27824 */ /* 0x000fc800078e00ff */
[----:B------:R-:W-:-:S05]  /*1edd0*/  FFMA.FTZ R110, R161, R110, R162 ;  /* 0x0000006ea16e7223 */ /* 0x000fca00000100a2 */
[----:B------:R-:W-:Y:S02]  /*1ede0*/  F2FP.BF16.F32.PACK_AB R111, R111, R110 ;  /* 0x0000006e6f6f723e */ /* 0x000fe400000010ff */
[----:B------:R-:W-:-:S05]  /*1edf0*/  F2FP.BF16.F32.PACK_AB R110, R159, R160 ;  /* 0x000000a09f6e723e */ /* 0x000fca00000010ff */
[----:B------:R3:W-:Y:S02]  /*1ee00*/  STG.E.128 desc[UR6][R154.64], R108 ;  /* 0x0000006c9a007986 */ /* 0x0007e4000c101d06 */
.L_x_5674:
[----:B------:R-:W-:Y:S05]  /*1ee10*/  BSYNC.RECONVERGENT B0 ;  /* 0x0000000000007941 */ /* 0x000fea0003800200 */
.L_x_5673:
[----:B0123--:R-:W0:Y:S02]  /*1ee20*/  LDC.64 R104, c[0x0][0x380] ;  /* 0x0000e000ff687b82 */ /* 0x00fe240000000a00 */
[----:B0-----:R-:W-:-:S04]  /*1ee30*/  LEA R146, R104, R146, 0x2 ;  /* 0x0000009268927211 */ /* 0x001fc800078e10ff */
[----:B------:R-:W-:-:S13]  /*1ee40*/  ISETP.GE.AND P0, PT, R146, R105, PT ;  /* 0x000000699200720c */ /* 0x000fda0003f06270 */
[----:B------:R-:W-:Y:S05]  /*1ee50*/  @!P0 BRA `(.L_x_5675) ;  /* 0xfffffe2400dc8947 */ /* 0x000fea000383ffff */
[----:B------:R-:W-:Y:S05]  /*1ee60*/  EXIT ;  /* 0x000000000000794d */ /* 0x000fea0003800000 */
.L_x_5668:
[----:B0-2---:R-:W-:Y:S01]  /*1ee70*/  HFMA2 R156, -RZ, RZ, 0, 5.9604644775390625e-08 ;  /* 0x00000001ff9c7431 */ /* 0x005fe200000001ff */
[----:B------:R-:W-:Y:S01]  /*1ee80*/  BSSY B0, `(.L_x_5676) ;  /* 0x0000007000007945 */ /* 0x000fe20003800000 */
[----:B------:R-:W-:Y:S01]  /*1ee90*/  IMAD.MOV.U32 R157, RZ, RZ, R105 ;  /* 0x000000ffff9d7224 */ /* 0x000fe200078e0069 */
[----:B-1----:R-:W-:Y:S01]  /*1eea0*/  MOV R154, 0xffffffff ;  /* 0xffffffff009a7802 */ /* 0x002fe20000000f00 */
[----:B------:R-:W-:-:S07]  /*1eeb0*/  IMAD.MOV.U32 R159, RZ, RZ, 0x1f ;  /* 0x0000001fff9f7424 */ /* 0x000fce00078e00ff */
[----:B------:R-:W-:Y:S05]  /*1eec0*/  WARPSYNC.COLLECTIVE R154, `(.L_x_5677) ;  /* 0x000000009a087348 */ /* 0x000fea0003c00000 */
[----:B------:R0:W1:Y:S02]  /*1eed0*/  SHFL.BFLY P4, R155, R157, R156, R159 ;  /* 0x0c00009c9d9b7389 */ /* 0x000064000008009f */
[----:B01----:R-:W-:Y:S05]  /*1eee0*/  ENDCOLLECTIVE ;  /* 0x000000000000791b */ /* 0x003fea0003800000 */
.L_x_5677:
[----:B------:R-:W-:Y:S05]  /*1eef0*/  BSYNC B0 ;  /* 0x0000000000007941 */ /* 0x000fea0003800000 */
.L_x_5676:
        /* <DEDUP_REMOVED lines=10> */
.L_x_5678:
[----:B------:R-:W-:Y:S01]  /*1efa0*/  HFMA2 R156, -RZ, RZ, 0, 2.384185791015625e-07 ;  /* 0x00000004ff9c7431 */ /* 0x000fe200000001ff */
[----:B------:R-:W-:-:S05]  /*1efb0*/  MOV R107, R155 ;  /* 0x0000009b006b7202 */ /* 0x000fca0000000f00 */
[----:B------:R-:W-:-:S04]  /*1efc0*/  FADD.FTZ R107, R106, R107 ;  /* 0x0000006b6a6b7221 */ /* 0x000fc80000010000 */
[----:B------:R-:W-:-:S07]  /*1efd0*/  IMAD.MOV.U32 R157, RZ, RZ, R107 ;  /* 0x000000ffff9d7224 */ /* 0x000fce00078e006b */
[----:B------:R-:W-:Y:S05]  /*1efe0*/  WARPSYNC.COLLECTIVE R154, `(.L_x_5679) ;  /* 0x000000009a087348 */ /* 0x000fea0003c00000 */
[----:B------:R0:W1:Y:S02]  /*1eff0*/  SHFL.BFLY P4, R155, R157, R156, R159 ;  /* 0x0c00009c9d9b7389 */ /* 0x000064000008009f */
[----:B01----:R-:W-:Y:S05]  /*1f000*/  ENDCOLLECTIVE ;  /* 0x000000000000791b */ /* 0x003fea0003800000 */
.L_x_5679:
[----:B------:R-:W-:Y:S02]  /*1f010*/  IMAD.MOV.U32 R156, RZ, RZ, 0x8 ;  /* 0x00000008ff9c7424 */ /* 0x000fe400078e00ff */
[----:B------:R-:W-:-:S04]  /*1f020*/  IMAD.MOV.U32 R104, RZ, RZ, R155 ;  /* 0x000000ffff687224 */ /* 0x000fc800078e009b */
[----:B------:R-:W-:-:S05]  /*1f030*/  FADD.FTZ R149, R107, R104 ;  /* 0x000000686b957221 */ /* 0x000fca0000010000 */
[----:B------:R-:W-:-:S07]  /*1f040*/  MOV R157, R149 ;  /* 0x00000095009d7202 */ /* 0x000fce0000000f00 */
[----:B------:R-:W-:Y:S05]  /*1f050*/  WARPSYNC.COLLECTIVE R154, `(.L_x_5680) ;  /* 0x000000009a087348 */ /* 0x000fea0003c00000 */
[----:B------:R0:W1:Y:S02]  /*1f060*/  SHFL.BFLY P4, R155, R157, R156, R159 ;  /* 0x0c00009c9d9b7389 */ /* 0x000064000008009f */
[----:B01----:R-:W-:Y:S05]  /*1f070*/  ENDCOLLECTIVE ;  /* 0x000000000000791b */ /* 0x003fea0003800000 */
.L_x_5680:
[----:B------:R-:W-:Y:S01]  /*1f080*/  HFMA2 R156, -RZ, RZ, 0, 9.5367431640625e-07 ;  /* 0x00000010ff9c7431 */ /* 0x000fe200000001ff */
[----:B------:R-:W-:-:S05]  /*1f090*/  MOV R104, R155 ;  /* 0x0000009b00687202 */ /* 0x000fca0000000f00 */
[----:B------:R-:W-:-:S04]  /*1f0a0*/  FADD.FTZ R152, R149, R104 ;  /* 0x0000006895987221 */ /* 0x000fc80000010000 */
[----:B------:R-:W-:-:S07]  /*1f0b0*/  IMAD.MOV.U32 R157, RZ, RZ, R152 ;  /* 0x000000ffff9d7224 */ /* 0x000fce00078e0098 */
[----:B------:R-:W-:Y:S05]  /*1f0c0*/  WARPSYNC.COLLECTIVE R154, `(.L_x_5681) ;  /* 0x000000009a087348 */ /* 0x000fea0003c00000 */
[----:B------:R0:W1:Y:S02]  /*1f0d0*/  SHFL.BFLY P4, R155, R157, R156, R159 ;  /* 0x0c00009c9d9b7389 */ /* 0x000064000008009f */
[----:B01----:R-:W-:Y:S05]  /*1f0e0*/  ENDCOLLECTIVE ;  /* 0x000000000000791b */ /* 0x003fea0003800000 */
.L_x_5681:
        /* <DEDUP_REMOVED lines=57> */
.L_x_5682:
[----:B------:R-:W-:Y:S01]  /*1f480*/  HFMA2 R156, -RZ, RZ, 0, 1.1920928955078125e-07 ;  /* 0x00000002ff9c7431 */ /* 0x000fe200000001ff */
[----:B------:R-:W-:-:S05]  /*1f490*/  MOV R105, R155 ;  /* 0x0000009b00697202 */ /* 0x000fca0000000f00 */
[----:B------:R-:W-:-:S04]  /*1f4a0*/  FADD.FTZ R105, R104, R105 ;  /* 0x0000006968697221 */ /* 0x000fc80000010000 */
[----:B------:R-:W-:-:S07]  /*1f4b0*/  IMAD.MOV.U32 R157, RZ, RZ, R105 ;  /* 0x000000ffff9d7224 */ /* 0x000fce00078e0069 */
[----:B------:R-:W-:Y:S05]  /*1f4c0*/  WARPSYNC.COLLECTIVE R154, `(.L_x_5683) ;  /* 0x000000009a087348 */ /* 0x000fea0003c00000 */
[----:B------:R0:W1:Y:S02]  /*1f4d0*/  SHFL.BFLY P4, R155, R157, R156, R159 ;  /* 0x0c00009c9d9b7389 */ /* 0x000064000008009f */
[----:B01----:R-:W-:Y:S05]  /*1f4e0*/  ENDCOLLECTIVE ;  /* 0x000000000000791b */ /* 0x003fea0003800000 */
.L_x_5683:
[----:B------:R-:W-:Y:S02]  /*1f4f0*/  IMAD.MOV.U32 R156, RZ, RZ, 0x4 ;  /* 0x00000004ff9c7424 */ /* 0x000fe400078e00ff */
[----:B------:R-:W-:-:S04]  /*1f500*/  IMAD.MOV.U32 R106, RZ, RZ, R155 ;  /* 0x000000ffff6a7224 */ /* 0x000fc800078e009b */
[----:B------:R-:W-:-:S05]  /*1f510*/  FADD.FTZ R106, R105, R106 ;  /* 0x0000006a696a7221 */ /* 0x000fca0000010000 */
[----:B------:R-:W-:-:S07]  /*1f520*/  MOV R157, R106 ;  /* 0x0000006a009d7202 */ /* 0x000fce0000000f00 */
[----:B------:R-:W-:Y:S05]  /*1f530*/  WARPSYNC.COLLECTIVE R154, `(.L_x_5684) ;  /* 0x000000009a087348 */ /* 0x000fea0003c00000 */
[----:B------:R0:W1:Y:S02]  /*1f540*/  SHFL.BFLY P4, R155, R157, R156, R159 ;  /* 0x0c00009c9d9b7389 */ /* 0x000064000008009f */
[----:B01----:R-:W-:Y:S05]  /*1f550*/  ENDCOLLECTIVE ;  /* 0x000000000000791b */ /* 0x003fea0003800000 */
.L_x_5684:
[----:B------:R-:W-:Y:S01]  /*1f560*/  HFMA2 R156, -RZ, RZ, 0, 4.76837158203125e-07 ;  /* 0x00000008ff9c7431 */ /* 0x000fe200000001ff */
[----:B------:R-:W-:-:S05]  /*1f570*/  MOV R107, R155 ;  /* 0x0000009b006b7202 */ /* 0x000fca0000000f00 */
[----:B------:R-:W-:-:S04]  /*1f580*/  FADD.FTZ R107, R106, R107 ;  /* 0x0000006b6a6b7221 */ /* 0x000fc80000010000 */
[----:B------:R-:W-:-:S07]  /*1f590*/  IMAD.MOV.U32 R157, RZ, RZ, R107 ;  /* 0x000000ffff9d7224 */ /* 0x000fce00078e006b */
[----:B------:R-:W-:Y:S05]  /*1f5a0*/  WARPSYNC.COLLECTIVE R154, `(.L_x_5685) ;  /* 0x000000009a087348 */ /* 0x000fea0003c00000 */
[----:B------:R0:W1:Y:S02]  /*1f5b0*/  SHFL.BFLY P4, R155, R157, R156, R159 ;  /* 0x0c00009c9d9b7389 */ /* 0x000064000008009f */
[----:B01----:R-:W-:Y:S05]  /*1f5c0*/  ENDCOLLECTIVE ;  /* 0x000000000000791b */ /* 0x003fea0003800000 */
.L_x_5685:
[----:B------:R-:W-:Y:S02]  /*1f5d0*/  IMAD.MOV.U32 R156, RZ, RZ, 0x10 ;  /* 0x00000010ff9c7424 */ /* 0x000fe400078e00ff */
[----:B------:R-:W-:-:S04]  /*1f5e0*/  IMAD.MOV.U32 R152, RZ, RZ, R155 ;  /* 0x000000ffff987224 */ /* 0x000fc800078e009b */
[----:B------:R-:W-:-:S05]  /*1f5f0*/  FADD.FTZ R152, R107, R152 ;  /* 0x000000986b987221 */ /* 0x000fca0000010000 */
[----:B------:R-:W-:-:S07]  /*1f600*/  MOV R157, R152 ;  /* 0x00000098009d7202 */ /* 0x000fce0000000f00 */
[----:B------:R-:W-:Y:S05]  /*1f610*/  WARPSYNC.COLLECTIVE R154, `(.L_x_5686) ;  /* 0x000000009a087348 */ /* 0x000fea0003c00000 */
[----:B------:R0:W1:Y:S02]  /*1f620*/  SHFL.BFLY P4, R155, R157, R156, R159 ;  /* 0x0c00009c9d9b7389 */ /* 0x000064000008009f */
[----:B01----:R-:W-:Y:S05]  /*1f630*/  ENDCOLLECTIVE ;  /* 0x000000000000791b */ /* 0x003fea0003800000 */
.L_x_5686:
[----:B------:R-:W-:Y:S01]  /*1f640*/  MOV R149, R155 ;  /* 0x0000009b00957202 */ /* 0x000fe20000000f00 */
[----:B------:R-:W-:Y:S06]  /*1f650*/  BRA `(.L_x_5687) ;  /* 0xffffffe400a87947 */ /* 0x000fec000383ffff */
.L_x_5688:
        /* <DEDUP_REMOVED lines=10> */
.L_x_17373:


//--------------------- .text._ZN10layer_norm31ln_parallel_residual_fwd_kernelINS_13Kernel_traitsI13__nv_bfloat16S2_fS2_fjLj768ELj1ELj4ELj1ELj16ENS_18Kernel_traits_baseILj768ES2_S2_fS2_fjLj128EEEEELb1ELb0ELb1EEEvNS_9FwdParamsE --------------------------
	.section	.text._ZN10layer_norm31ln_parallel_residual_fwd_kernelINS_13Kernel_traitsI13__nv_bfloat16S2_fS2_fjLj768ELj1ELj4ELj1ELj16ENS_18Kernel_traits_baseILj768ES2_S2_fS2_fjLj128EEEEELb1ELb0ELb1EEEvNS_9FwdParamsE,"ax",@progbits
	.align	128
        .global         _ZN10layer_norm31ln_parallel_residual_fwd_kernelINS_13Kernel_traitsI13__nv_bfloat16S2_fS2_fjLj768ELj1ELj4ELj1ELj16ENS_18Kernel_traits_baseILj768ES2_S2_fS2_fjLj128EEEEELb1ELb0ELb1EEEvNS_9FwdParamsE
        .type           _ZN10layer_norm31ln_parallel_residual_fwd_kernelINS_13Kernel_traitsI13__nv_bfloat16S2_fS2_fjLj768ELj1ELj4ELj1ELj16ENS_18Kernel_traits_baseILj768ES2_S2_fS2_fjLj128EEEEELb1ELb0ELb1EEEvNS_9FwdParamsE,@function
        .size           _ZN10layer_norm31ln_parallel_residual_fwd_kernelINS_13Kernel_traitsI13__nv_bfloat16S2_fS2_fjLj768ELj1ELj4ELj1ELj16ENS_18Kernel_traits_baseILj768ES2_S2_fS2_fjLj128EEEEELb1ELb0ELb1EEEvNS_9FwdParamsE,(.L_x_17374 - _ZN10layer_norm31ln_parallel_residual_fwd_kernelINS_13Kernel_traitsI13__nv_bfloat16S2_fS2_fjLj768ELj1ELj4ELj1ELj16ENS_18Kernel_traits_baseILj768ES2_S2_fS2_fjLj128EEEEELb1ELb0ELb1EEEvNS_9FwdParamsE)
        .other          _ZN10layer_norm31ln_parallel_residual_fwd_kernelINS_13Kernel_traitsI13__nv_bfloat16S2_fS2_fjLj768ELj1ELj4ELj1ELj16ENS_18Kernel_traits_baseILj768ES2_S2_fS2_fjLj128EEEEELb1ELb0ELb1EEEvNS_9FwdParamsE,@"STO_CUDA_ENTRY STV_DEFAULT"
_ZN10layer_norm31ln_parallel_residual_fwd_kernelINS_13Kernel_traitsI13__nv_bfloat16S2_fS2_fjLj768ELj1ELj4ELj1ELj16ENS_18Kernel_traits_baseILj768ES2_S2_fS2_fjLj128EEEEELb1ELb0ELb1EEEvNS_9FwdParamsE:
.text._ZN10layer_norm31ln_parallel_residual_fwd_kernelINS_13Kernel_traitsI13__nv_bfloat16S2_fS2_fjLj768ELj1ELj4ELj1ELj16ENS_18Kernel_traits_baseILj768ES2_S2_fS2_fjLj128EEEEELb1ELb0ELb1EEEvNS_9FwdParamsE:
        /* <DEDUP_REMOVED lines=26> */
[----:B------:R-:W-:Y:S01]  /*01a0*/  @P0 IMAD.X R135, RZ, RZ, R3, P1 ;  /* 0x000000ffff870224 */ /* 0x000fe200008e0603 */
[C---:B--2---:R-:W-:Y:S01]  /*01b0*/  IADD3 R28, PT, PT, R158.reuse, -0x61c88647, RZ ;  /* 0x9e3779b99e1c7810 */ /* 0x044fe20007ffe0ff */
[C---:B------:R-:W-:Y:S01]  /*01c0*/  VIADD R30, R159.reuse, 0xbb67ae85 ;  /* 0xbb67ae859f1e7836 */ /* 0x040fe20000000000 */
[C---:B------:R-:W-:Y:S01]  /*01d0*/  IADD3 R32, PT, PT, R159.reuse, 0x76cf5d0a, RZ ;  /* 0x76cf5d0a9f207810 */ /* 0x040fe20007ffe0ff */
[C---:B------:R-:W-:Y:S01]  /*01e0*/  VIADD R31, R158.reuse, 0x3c6ef372 ;  /* 0x3c6ef3729e1f7836 */ /* 0x040fe20000000000 */
[C---:B------:R-:W-:Y:S01]  /*01f0*/  IADD3 R0, PT, PT, R158.reuse, 0x78dde6e4, RZ ;  /* 0x78dde6e49e007810 */ /* 0x040fe20007ffe0ff */
[C---:B------:R-:W-:Y:S01]  /*0200*/  VIADD R25, R158.reuse, 0xdaa66d2b ;  /* 0xdaa66d2b9e197836 */ /* 0x040fe20000000000 */
[C---:B------:R-:W-:Y:S01]  /*0210*/  IADD3 R18, PT, PT, R159.reuse, -0x56f99767, RZ ;  /* 0xa90668999f127810 */ /* 0x040fe20007ffe0ff */
[C---:B------:R-:W-:Y:S01]  /*0220*/  VIADD R33, R159.reuse, 0x32370b8f ;  /* 0x32370b8f9f217836 */ /* 0x040fe20000000000 */
[C---:B------:R-:W-:Y:S01]  /*0230*/  IADD3 R21, PT, PT, R158.reuse, -0xe443238, RZ ;  /* 0xf1bbcdc89e157810 */ /* 0x040fe20007ffe0ff */
[C---:B------:R-:W-:Y:S01]  /*0240*/  VIADD R24, R159.reuse, 0xed9eba14 ;  /* 0xed9eba149f187836 */ /* 0x040fe20000000000 */
[C---:B------:R-:W-:Y:S01]  /*0250*/  IADD3 R19, PT, PT, R159.reuse, -0x695add53, RZ ;  /* 0x96a522ad9f137810 */ /* 0x040fe20007ffe0ff */
[----:B------:R-:W-:Y:S01]  /*0260*/  VIADD R23, R158, 0x1715609d ;  /* 0x1715609d9e177836 */ /* 0x000fe20000000000 */
        /* <DEDUP_REMOVED lines=34> */
.L_x_5690:
        /* <DEDUP_REMOVED lines=22> */
.L_x_5689:
        /* <DEDUP_REMOVED lines=11> */
[----:B------:R2:W4:Y:S01]  /*06a0*/  LDG.E.128 R4, desc[UR6][R2.64] ;  /* 0x0000000602047981 */ /* 0x000522000c1e1d00 */
[----:B---3--:R-:W-:-:S03]  /*06b0*/  IMAD.WIDE.U32 R10, R132, 0x10, R10 ;  /* 0x00000010840a7825 */ /* 0x008fc600078e000a */
[----:B------:R-:W5:Y:S04]  /*06c0*/  LDG.E.128 R88, desc[UR6][R8.64] ;  /* 0x0000000608587981 */ /* 0x000f68000c1e1d00 */
[----:B------:R-:W5:Y:S04]  /*06d0*/  LDG.E.128 R76, desc[UR6][R10.64] ;  /* 0x000000060a4c7981 */ /* 0x000f68000c1e1d00 */
[----:B------:R-:W5:Y:S04]  /*06e0*/  LDG.E.128 R84, desc[UR6][R8.64+0x200] ;  /* 0x0002000608547981 */ /* 0x000f68000c1e1d00 */
[----:B------:R-:W5:Y:S04]  /*06f0*/  LDG.E.128 R72, desc[UR6][R10.64+0x200] ;  /* 0x000200060a487981 */ /* 0x000f68000c1e1d00 */
[----:B------:R-:W5:Y:S01]  /*0700*/  LDG.E.128 R80, desc[UR6][R8.64+0x400] ;  /* 0x0004000608507981 */ /* 0x000f62000c1e1d00 */
[----:B0-----:R-:W-:-:S03]  /*0710*/  @P0 IMAD.WIDE.U32 R26, R132, 0x10, R26 ;  /* 0x00000010841a0825 */ /* 0x001fc600078e001a */
[----:B------:R4:W5:Y:S04]  /*0720*/  LDG.E.128 R68, desc[UR6][R10.64+0x400] ;  /* 0x000400060a447981 */ /* 0x000968000c1e1d00 */
[----:B------:R0:W5:Y:S04]  /*0730*/  @P0 LDG.E.128 R56, desc[UR6][R26.64] ;  /* 0x000000061a380981 */ /* 0x000168000c1e1d00 */
[----:B------:R0:W5:Y:S04]  /*0740*/  @P0 LDG.E.128 R60, desc[UR6][R26.64+0x200] ;  /* 0x000200061a3c0981 */ /* 0x000168000c1e1d00 */
[----:B------:R0:W5:Y:S01]  /*0750*/  @P0 LDG.E.128 R64, desc[UR6][R26.64+0x400] ;  /* 0x000400061a400981 */ /* 0x000162000c1e1d00 */
[----:B--2---:R-:W-:Y:S01]  /*0760*/  @P0 IMAD.MOV.U32 R3, RZ, RZ, R124 ;  /* 0x000000ffff030224 */ /* 0x004fe200078e007c */
[----:B------:R-:W-:Y:S01]  /*0770*/  @P0 MOV R2, R125 ;  /* 0x0000007d00020202 */ /* 0x000fe20000000f00 */
[----:B----4-:R-:W-:Y:S01]  /*0780*/  @P0 IMAD.MOV.U32 R11, RZ, RZ, R4 ;  /* 0x000000ffff0b0224 */ /* 0x010fe200078e0004 */
[----:B------:R-:W-:Y:S01]  /*0790*/  @P0 MOV R9, R6 ;  /* 0x0000000600090202 */ /* 0x000fe20000000f00 */
[----:B------:R-:W-:Y:S01]  /*07a0*/  @P0 IMAD.MOV.U32 R10, RZ, RZ, R5 ;  /* 0x000000ffff0a0224 */ /* 0x000fe200078e0005 */
[----:B------:R-:W-:Y:S01]  /*07b0*/  @!P0 MOV R10, R5 ;  /* 0x00000005000a8202 */ /* 0x000fe20000000f00 */
[----:B------:R-:W-:-:S02]  /*07c0*/  @P0 IMAD.MOV.U32 R8, RZ, RZ, R7 ;  /* 0x000000ffff080224 */ /* 0x000fc400078e0007 */
[----:B------:R-:W-:Y:S01]  /*07d0*/  @!P0 IMAD.MOV.U32 R11, RZ, RZ, R4 ;  /* 0x000000ffff0b8224 */ /* 0x000fe200078e0004 */
[----:B------:R-:W-:Y:S01]  /*07e0*/  @P0 MOV R4, R15 ;  /* 0x0000000f00040202 */ /* 0x000fe20000000f00 */
[----:B------:R-:W-:Y:S02]  /*07f0*/  @!P0 IMAD.MOV.U32 R9, RZ, RZ, R6 ;  /* 0x000000ffff098224 */ /* 0x000fe400078e0006 */
[----:B------:R-:W-:Y:S01]  /*0800*/  @!P0 IMAD.MOV.U32 R8, RZ, RZ, R7 ;  /* 0x000000ffff088224 */ /* 0x000fe200078e0007 */
[----:B------:R-:W-:Y:S01]  /*0810*/  @P0 MOV R7, R12 ;  /* 0x0000000c00070202 */ /* 0x000fe20000000f00 */
[----:B------:R-:W-:Y:S02]  /*0820*/  @P0 IMAD.MOV.U32 R6, RZ, RZ, R13 ;  /* 0x000000ffff060224 */ /* 0x000fe400078e000d */
[----:B------:R-:W-:Y:S01]  /*0830*/  @P0 IMAD.MOV.U32 R5, RZ, RZ, R14 ;  /* 0x000000ffff050224 */ /* 0x000fe200078e000e */
[----:B------:R-:W-:Y:S01]  /*0840*/  @!P0 MOV R5, R14 ;  /* 0x0000000e00058202 */ /* 0x000fe20000000f00 */
        /* <DEDUP_REMOVED lines=10> */
[----:B0-----:R-:W-:-:S07]  /*08f0*/  @!P0 CS2R R64, SRZ ;  /* 0x0000000000408805 */ /* 0x001fce000001ff00 */
.L_x_5691:
        /* <DEDUP_REMOVED lines=8> */
[----:B------:R-:W1:Y:S01]  /*0980*/  LDCU UR11, c[0x0][0x404] ;  /* 0x00008080ff0b77ac */ /* 0x000e620008000800 */
        /* <DEDUP_REMOVED lines=9> */
[----:B------:R-:W-:Y:S01]  /*0a20*/  IMAD.HI.U32 R12, R15, -0x326172a9, RZ ;  /* 0xcd9e8d570f0c7827 */ /* 0x000fe200078e00ff */
[----:B------:R-:W-:Y:S01]  /*0a30*/  LOP3.LUT R14, R30, R29, R14, 0x96, !PT ;  /* 0x0000001d1e0e7212 */ /* 0x000fe200078e960e */
        /* <DEDUP_REMOVED lines=10> */
[C---:B------:R-:W-:Y:S01]  /*0ae0*/  IMAD.HI.U32 R15, R12.reuse, -0x2daee0ad, RZ ;  /* 0xd2511f530c0f7827 */ /* 0x040fe200078e00ff */
[----:B------:R-:W-:Y:S01]  /*0af0*/  LOP3.LUT R13, R31, R26, R13, 0x96, !PT ;  /* 0x0000001a1f0d7212 */ /* 0x000fe200078e960d */
[----:B------:R-:W-:Y:S01]  /*0b00*/  UISETP.NE.AND.EX UP0, UPT, UR5, URZ, UPT, UP0 ;  /* 0x000000ff0500728c */ /* 0x000fe2000bf05300 */
[----:B------:R-:W-:Y:S01]  /*0b10*/  PRMT R103, R91, 0x7632, R103 ;  /* 0x000076325b677816 */ /* 0x000fe20000000067 */
[----:B------:R-:W-:Y:S01]  /*0b20*/  IMAD R27, R12, -0x2daee0ad, RZ ;  /* 0xd2511f530c1b7824 */ /* 0x000fe200078e02ff */
[----:B------:R-:W-:Y:S01]  /*0b30*/  LOP3.LUT R15, R32, R28, R15, 0x96, !PT ;  /* 0x0000001c200f7212 */ /* 0x000fe200078e960f */
[----:B------:R-:W-:Y:S01]  /*0b40*/  IMAD R14, R14, -0x326172a9, RZ ;  /* 0xcd9e8d570e0e7824 */ /* 0x000fe200078e02ff */
[----:B------:R-:W-:Y:S01]  /*0b50*/  PRMT R104, R58, 0x7632, R104 ;  /* 0x000076323a687816 */ /* 0x000fe20000000068 */
[----:B------:R-:W-:Y:S01]  /*0b60*/  IMAD.HI.U32 R26, R13, -0x2daee0ad, RZ ;  /* 0xd2511f530d1a7827 */ /* 0x000fe200078e00ff */
        /* <DEDUP_REMOVED lines=22> */
[----:B------:R-:W-:-:S02]  /*0cd0*/  PLOP3.LUT P0, PT, PT, PT, UP0, 0x80, 0x8 ;  /* 0x000000000008781c */ /* 0x000fc40003f0f008 */
[----:B------:R-:W-:Y:S01]  /*0ce0*/  PRMT R113, R76, 0x7632, R113 ;  /* 0x000076324c717816 */ /* 0x000fe20000000071 */
[----:B------:R-:W-:Y:S01]  /*0cf0*/  IMAD.HI.U32 R12, R14, -0x326172a9, RZ ;  /* 0xcd9e8d570e0c7827 */ /* 0x000fe200078e00ff */
[----:B------:R-:W-:Y:S02]  /*0d00*/  LOP3.LUT R15, R18, R24, R15, 0x96, !PT ;  /* 0x00000018120f7212 */ /* 0x000fe400078e960f */
[----:B------:R-:W-:Y:S01]  /*0d10*/  IADD3 R18, PT, PT, R158, -0x4ab325aa, RZ ;  /* 0xb54cda569e127810 */ /* 0x000fe20007ffe0ff */
[----:B------:R-:W-:Y:S01]  /*0d20*/  IMAD R24, R13, -0x2daee0ad, RZ ;  /* 0xd2511f530d187824 */ /* 0x000fe200078e02ff */
[----:B------:R-:W-:Y:S01]  /*0d30*/  LOP3.LUT R12, R23, R26, R12, 0x96, !PT ;  /* 0x0000001a170c7212 */ /* 0x000fe200078e960c */
[----:B------:R-:W-:Y:S01]  /*0d40*/  IMAD R14, R14, -0x326172a9, RZ ;  /* 0xcd9e8d570e0e7824 */ /* 0x000fe200078e02ff */
[----:B------:R-:W-:Y:S01]  /*0d50*/  PRMT R114, R11, 0x7632, R114 ;  /* 0x000076320b727816 */ /* 0x000fe20000000072 */
[----:B------:R-:W-:Y:S01]  /*0d60*/  IMAD.HI.U32 R13, R15, -0x326172a9, RZ ;  /* 0xcd9e8d570f0d7827 */ /* 0x000fe200078e00ff */
[----:B------:R-:W-:-:S03]  /*0d70*/  PRMT R115, R88, 0x7632, R115 ;  /* 0x0000763258737816 */ /* 0x000fc60000000073 */
        /* <DEDUP_REMOVED lines=15> */
[C---:B------:R-:W-:Y:S01]  /*0e70*/  IMAD.HI.U32 R13, R14.reuse, -0x2daee0ad, RZ ;  /* 0xd2511f530e0d7827 */ /* 0x040fe200078e00ff */
[--C-:B------:R-:W-:Y:S02]  /*0e80*/  LOP3.LUT R133, R21, R23, R18.reuse, 0x96, !PT ;  /* 0x0000001715857212 */ /* 0x100fe400078e9612 */
        /* <DEDUP_REMOVED lines=11> */
[----:B------:R-:W-:Y:S01]  /*0f40*/  IMAD.MOV.U32 R116, RZ, RZ, RZ ;  /* 0x000000ffff747224 */ /* 0x000fe200078e00ff */
[----:B------:R-:W-:Y:S01]  /*0f50*/  LOP3.LUT R13, R16, R15, R13, 0x96, !PT ;  /* 0x0000000f100d7212 */ /* 0x000fe200078e960d */
[----:B------:R-:W-:Y:S01]  /*0f60*/  IMAD R118, R118, -0x326172a9, RZ ;  /* 0xcd9e8d5776767824 */ /* 0x000fe200078e02ff */
[----:B------:R-:W-:Y:S01]  /*0f70*/  PRMT R15, R87, 0x7632, R15 ;  /* 0x00007632570f7816 */ /* 0x000fe2000000000f */
[----:B------:R-:W-:Y:S01]  /*0f80*/  IMAD R133, R133, -0x2daee0ad, RZ ;  /* 0xd2511f5385857824 */ /* 0x000fe200078e02ff */
[----:B------:R-:W-:Y:S02]  /*0f90*/  PRMT R16, R62, 0x7632, R16 ;  /* 0x000076323e107816 */ /* 0x000fe40000000010 */
[----:B01234-:R-:W-:-:S07]  /*0fa0*/  PRMT R19, R86, 0x7632, R19 ;  /* 0x0000763256137816 */ /* 0x01ffce0000000013 */
.L_x_6062:
        /* <DEDUP_REMOVED lines=10> */
[----:B------:R-:W5:Y:S01]  /*1050*/  @P0 LDG.E.128 R52, desc[UR6][R26.64] ;  /* 0x000000061a340981 */ /* 0x000f62000c1e1d00 */
[----:B-1----:R-:W-:-:S04]  /*1060*/  IMAD.WIDE.U32 R28, R135, 0x10, R92 ;  /* 0x00000010871c7825 */ /* 0x002fc800078e005c */
[----:B--2---:R-:W-:-:S05]  /*1070*/  @P1 IMAD.WIDE.U32 R24, R135, 0x20, R24 ;  /* 0x0000002087181825 */ /* 0x004fca00078e0018 */
[----:B------:R-:W5:Y:S04]  /*1080*/  @P1 LDG.E.128 R48, desc[UR6][R24.64] ;  /* 0x0000000618301981 */ /* 0x000f68000c1e1d00 */
[----:B------:R-:W5:Y:S04]  /*1090*/  @P1 LDG.E.128 R44, desc[UR6][R24.64+0x10] ;  /* 0x00001006182c1981 */ /* 0x000f68000c1e1d00 */
[----:B------:R0:W5:Y:S02]  /*10a0*/  LDG.E.128 R24, desc[UR6][R28.64] ;  /* 0x000000061c187981 */ /* 0x000164000c1e1d00 */
[----:B0-----:R-:W0:Y:S01]  /*10b0*/  LDC.64 R28, c[0x0][0x398] ;  /* 0x0000e600ff1c7b82 */ /* 0x001e220000000a00 */
[C---:B------:R-:W-:Y:S01]  /*10c0*/  IADD3 R150, PT, PT, R158.reuse, -0x255992d5, RZ ;  /* 0xdaa66d2b9e967810 */ /* 0x040fe20007ffe0ff */
[----:B------:R-:W-:Y:S01]  /*10d0*/  VIADD R149, R158, 0x8ff34781 ;  /* 0x8ff347819e957836 */ /* 0x000fe20000000000 */
[C---:B------:R-:W-:Y:S01]  /*10e0*/  IADD3 R147, PT, PT, R159.reuse, -0x126145ec, RZ ;  /* 0xed9eba149f937810 */ /* 0x040fe20007ffe0ff */
[C---:B------:R-:W-:Y:S01]  /*10f0*/  VIADD R148, R159.reuse, 0x76cf5d0a ;  /* 0x76cf5d0a9f947836 */ /* 0x040fe20000000000 */
[----:B------:R-:W-:-:S02]  /*1100*/  IADD3 R144, PT, PT, R159, -0x56f99767, RZ ;  /* 0xa90668999f907810 */ /* 0x000fc40007ffe0ff */
[----:B0-----:R-:W-:-:S04]  /*1110*/  ISETP.NE.U32.AND P0, PT, R28, RZ, PT ;  /* 0x000000ff1c00720c */ /* 0x001fc80003f05070 */
[----:B------:R-:W-:Y:S01]  /*1120*/  ISETP.NE.AND.EX P0, PT, R29, RZ, PT, P0 ;  /* 0x000000ff1d00720c */ /* 0x000fe20003f05300 */
[----:B------:R-:W-:Y:S01]  /*1130*/  VIADD R146, R158, 0x1715609d ;  /* 0x1715609d9e927836 */ /* 0x000fe20000000000 */
[C---:B------:R-:W-:Y:S01]  /*1140*/  IADD3 R141, PT, PT, R159.reuse, 0x1fd5c5a3, RZ ;  /* 0x1fd5c5a39f8d7810 */ /* 0x040fe20007ffe0ff */
[C---:B------:R-:W-:Y:S02]  /*1150*/  VIADD R145, R159.reuse, 0x96a522ad ;  /* 0x96a522ad9f917836 */ /* 0x040fe40000000000 */
[C---:B------:R-:W-:Y:S02]  /*1160*/  VIADD R143, R159.reuse, 0xdb3d7428 ;  /* 0xdb3d74289f8f7836 */ /* 0x040fe40000000000 */
[----:B------:R-:W-:Y:S02]  /*1170*/  VIADD R142, R159, 0xbb67ae85 ;  /* 0xbb67ae859f8e7836 */ /* 0x000fe40000000000 */
[----:B------:R-:W-:-:S04]  /*1180*/  IMAD.MOV.U32 R140, RZ, RZ, 0x2f800000 ;  /* 0x2f800000ff8c7424 */ /* 0x000fc800078e00ff */
[----:B------:R-:W-:Y:S05]  /*1190*/  @P0 BRA `(.L_x_5692) ;  /* 0x0000002800e80947 */ /* 0x000fea0003800000 */
        /* <DEDUP_REMOVED lines=16> */
.L_x_5695:
        /* <DEDUP_REMOVED lines=13> */
.L_x_5697:
[----:B------:R-:W-:Y:S05]  /*1370*/  BSYNC.RECONVERGENT B1 ;  /* 0x0000000000017941 */ /* 0x000fea0003800200 */
.L_x_5696:
        /* <DEDUP_REMOVED lines=47> */
[----:B------:R-:W-:Y:S01]  /*1670*/  LOP3.LUT R12, R145, R12, R33, 0x96, !PT ;  /* 0x0000000c910c7212 */ /* 0x000fe200078e9621 */
[----:B------:R-:W-:-:S07]  /*1680*/  IMAD.MOV.U32 R30, RZ, RZ, R133 ;  /* 0x000000ffff1e7224 */ /* 0x000fce00078e0085 */
.L_x_5694:
[----:B------:R-:W-:Y:S05]  /*1690*/  BSYNC.RECONVERGENT B0 ;  /* 0x0000000000007941 */ /* 0x000fea0003800200 */
.L_x_5693:
[----:B------:R-:W-:Y:S01]  /*16a0*/  ISETP.NE.AND P0, PT, R34, 0x1, PT ;  /* 0x000000012200780c */ /* 0x000fe20003f05270 */
[----:B------:R-:W-:Y:S01]  /*16b0*/  IMAD.U32 R139, RZ, RZ, UR11 ;  /* 0x0000000bff8b7e24 */ /* 0x000fe2000f8e00ff */
[----:B------:R-:W-:Y:S01]  /*16c0*/  I2FP.F32.U32 R31, R30 ;  /* 0x0000001e001f7245 */ /* 0x000fe20000201000 */
[----:B------:R-:W-:Y:S01]  /*16d0*/  BSSY.RECONVERGENT B0, `(.L_x_5698) ;  /* 0x0000051000007945 */ /* 0x000fe20003800200 */
[C---:B-----5:R-:W-:Y:S01]  /*16e0*/  IMAD.U32 R33, R24.reuse, 0x10000, RZ ;  /* 0x0001000018217824 */ /* 0x060fe200078e00ff */
[----:B------:R-:W-:Y:S02]  /*16f0*/  PRMT R24, R24, 0x7632, R24 ;  /* 0x0000763218187816 */ /* 0x000fe40000000018 */
[----:B------:R-:W-:Y:S01]  /*1700*/  FFMA.FTZ R30, R31, R140, 1.1641532182693481445e-10 ;  /* 0x2f0000001f1e7423 */ /* 0x000fe2000001008c */
[----:B------:R-:W-:Y:S01]  /*1710*/  MOV R36, 0x2 ;  /* 0x0000000200247802 */ /* 0x000fe20000000f00 */
[----:B------:R-:W-:-:S03]  /*1720*/  IMAD.MOV.U32 R31, RZ, RZ, R118 ;  /* 0x000000ffff1f7224 */ /* 0x000fc600078e0076 */
        /* <DEDUP_REMOVED lines=11> */
.L_x_5700:
        /* <DEDUP_REMOVED lines=13> */
.L_x_5702:
[----:B------:R-:W-:Y:S05]  /*18b0*/  BSYNC.RECONVERGENT B1 ;  /* 0x0000000000017941 */ /* 0x000fea0003800200 */
.L_x_5701:
        /* <DEDUP_REMOVED lines=48> */
[----:B------:R-:W-:Y:S01]  /*1bc0*/  MOV R31, R32 ;  /* 0x00000020001f7202 */ /* 0x000fe20000000f00 */
[----:B------:R-:W-:-:S07]  /*1bd0*/  IMAD.MOV.U32 R32, RZ, RZ, R30 ;  /* 0x000000ffff207224 */ /* 0x000fce00078e001e */
.L_x_5699:
[----:B------:R-:W-:Y:S05]  /*1be0*/  BSYNC.RECONVERGENT B0 ;  /* 0x0000000000007941 */ /* 0x000fea0003800200 */
.L_x_5698:
[----:B------:R-:W-:Y:S01]  /*1bf0*/  ISETP.NE.AND P0, PT, R36, 0x1, PT ;  /* 0x000000012400780c */ /* 0x000fe20003f05270 */
[----:B------:R-:W-:Y:S01]  /*1c00*/  BSSY.RECONVERGENT B0, `(.L_x_5703) ;  /* 0x0000051000007945 */ /* 0x000fe20003800200 */
[----:B------:R-:W-:Y:S02]  /*1c10*/  I2FP.F32.U32 R31, R31 ;  /* 0x0000001f001f7245 */ /* 0x000fe40000201000 */
[----:B------:R-:W-:Y:S01]  /*1c20*/  SHF.L.U32 R35, R24, 0x10, RZ ;  /* 0x0000001018237819 */ /* 0x000fe200000006ff */
[----:B------:R-:W-:Y:S02]  /*1c30*/  IMAD.MOV.U32 R24, RZ, RZ, R118 ;  /* 0x000000ffff187224 */ /* 0x000fe400078e0076 */
[----:B------:R-:W-:-:S05]  /*1c40*/  FFMA.FTZ R30, R31, R140, 1.1641532182693481445e-10 ;  /* 0x2f0000001f1e7423 */ /* 0x000fca000001008c */
[----:B------:R-:W-:Y:S01]  /*1c50*/  FSETP.LE.FTZ.AND P2, PT, R30, R139, PT ;  /* 0x0000008b1e00720b */ /* 0x000fe20003f53000 */
[----:B------:R-:W-:-:S03]  /*1c60*/  IMAD.MOV.U32 R30, RZ, RZ, 0x2 ;  /* 0x00000002ff1e7424 */ /* 0x000fc600078e00ff */
        /* <DEDUP_REMOVED lines=10> */
.L_x_5705:
        /* <DEDUP_REMOVED lines=13> */
.L_x_5707:
[----:B------:R-:W-:Y:S05]  /*1de0*/  BSYNC.RECONVERGENT B1 ;  /* 0x0000000000017941 */ /* 0x000fea0003800200 */
.L_x_5706:
[----:B------:R-:W-:Y:S01]  /*1df0*/  IMAD.WIDE.U32 R12, R130, -0x326172a9, RZ ;  /* 0xcd9e8d57820c7825 */ /* 0x000fe200078e00ff */
[----:B------:R-:W-:-:S03]  /*1e00*/  LOP3.LUT R30, R116, R39, R159, 0x96, !PT ;  /* 0x00000027741e7212 */ /* 0x000fc600078e969f */
[----:B------:R-:W-:Y:S01]  /*1e10*/  IMAD.MOV.U32 R24, RZ, RZ, R32 ;  /* 0x000000ffff187224 */ /* 0x000fe200078e0020 */
        /* <DEDUP_REMOVED lines=44> */
[----:B------:R-:W-:Y:S02]  /*20e0*/  IMAD.MOV.U32 R32, RZ, RZ, R30 ;  /* 0x000000ffff207224 */ /* 0x000fe400078e001e */
[----:B------:R-:W-:Y:S01]  /*20f0*/  HFMA2 R30, -RZ, RZ, 0, 0 ;  /* 0x00000000ff1e7431 */ /* 0x000fe200000001ff */
[----:B------:R-:W-:-:S07]  /*2100*/  LOP3.LUT R12, R145, R12, R31, 0x96, !PT ;  /* 0x0000000c910c7212 */ /* 0x000fce00078e961f */
.L_x_5704:
[----:B------:R-:W-:Y:S05]  /*2110*/  BSYNC.RECONVERGENT B0 ;  /* 0x0000000000007941 */ /* 0x000fea0003800200 */
.L_x_5703:
[----:B------:R-:W-:Y:S01]  /*2120*/  ISETP.NE.AND P0, PT, R30, 0x1, PT ;  /* 0x000000011e00780c */ /* 0x000fe20003f05270 */
[----:B------:R-:W-:Y:S01]  /*2130*/  BSSY.RECONVERGENT B0, `(.L_x_5708) ;  /* 0x0000052000007945 */ /* 0x000fe20003800200 */
[----:B------:R-:W-:Y:S01]  /*2140*/  I2FP.F32.U32 R31, R24 ;  /* 0x00000018001f7245 */ /* 0x000fe20000201000 */
[C---:B------:R-:W-:Y:S01]  /*2150*/  IMAD.U32 R34, R25.reuse, 0x10000, RZ ;  /* 0x0001000019227824 */ /* 0x040fe200078e00ff */
[----:B------:R-:W-:Y:S02]  /*2160*/  PRMT R38, R25, 0x7632, R38 ;  /* 0x0000763219267816 */ /* 0x000fe40000000026 */
[----:B------:R-:W-:Y:S01]  /*2170*/  MOV R25, R118 ;  /* 0x0000007600197202 */ /* 0x000fe20000000f00 */
[----:B------:R-:W-:Y:S01]  /*2180*/  FFMA.FTZ R24, R31, R140, 1.1641532182693481445e-10 ;  /* 0x2f0000001f187423 */ /* 0x000fe2000001008c */
[----:B------:R-:W-:-:S04]  /*2190*/  IMAD.MOV.U32 R31, RZ, RZ, 0x2 ;  /* 0x00000002ff1f7424 */ /* 0x000fc800078e00ff */
[----:B------:R-:W-:-:S04]  /*21a0*/  FSETP.LE.FTZ.AND P2, PT, R24, R139, PT ;  /* 0x0000008b1800720b */ /* 0x000fc80003f53000 */
        /* <DEDUP_REMOVED lines=10> */
.L_x_5710:
        /* <DEDUP_REMOVED lines=13> */
.L_x_5712:
[----:B------:R-:W-:Y:S05]  /*2320*/  BSYNC.RECONVERGENT B1 ;  /* 0x0000000000017941 */ /* 0x000fea0003800200 */
.L_x_5711:
        /* <DEDUP_REMOVED lines=50> */
.L_x_5709:
[----:B------:R-:W-:Y:S05]  /*2650*/  BSYNC.RECONVERGENT B0 ;  /* 0x0000000000007941 */ /* 0x000fea0003800200 */
.L_x_5708:
[----:B------:R-:W-:Y:S01]  /*2660*/  ISETP.NE.AND P0, PT, R31, 0x1, PT ;  /* 0x000000011f00780c */ /* 0x000fe20003f05270 */
[----:B------:R-:W-:Y:S01]  /*2670*/  BSSY.RECONVERGENT B0, `(.L_x_5713) ;  /* 0x0000050000007945 */ /* 0x000fe20003800200 */
[----:B------:R-:W-:Y:S01]  /*2680*/  I2FP.F32.U32 R25, R25 ;  /* 0x0000001900197245 */ /* 0x000fe20000201000 */
[----:B------:R-:W-:Y:S02]  /*2690*/  HFMA2 R30, -RZ, RZ, 0, 1.1920928955078125e-07 ;  /* 0x00000002ff1e7431 */ /* 0x000fe400000001ff */
[----:B------:R-:W-:Y:S02]  /*26a0*/  IMAD.U32 R37, R38, 0x10000, RZ ;  /* 0x0001000026257824 */ /* 0x000fe400078e00ff */
        /* <DEDUP_REMOVED lines=12> */
.L_x_5715:
        /* <DEDUP_REMOVED lines=13> */
.L_x_5717:
[----:B------:R-:W-:Y:S05]  /*2840*/  BSYNC.RECONVERGENT B1 ;  /* 0x0000000000017941 */ /* 0x000fea0003800200 */
.L_x_5716:
        /* <DEDUP_REMOVED lines=50> */
.L_x_5714:
[----:B------:R-:W-:Y:S05]  /*2b70*/  BSYNC.RECONVERGENT B0 ;  /* 0x0000000000007941 */ /* 0x000fea0003800200 */
.L_x_5713:
[----:B------:R-:W-:Y:S01]  /*2b80*/  ISETP.NE.AND P0, PT, R30, 0x1, PT ;  /* 0x000000011e00780c */ /* 0x000fe20003f05270 */
[----:B------:R-:W-:Y:S01]  /*2b90*/  BSSY.RECONVERGENT B0, `(.L_x_5718) ;  /* 0x0000051000007945 */ /* 0x000fe20003800200 */
[----:B------:R-:W-:Y:S01]  /*2ba0*/  I2FP.F32.U32 R25, R25 ;  /* 0x0000001900197245 */ /* 0x000fe20000201000 */
[----:B------:R-:W-:Y:S01]  /*2bb0*/  IMAD.MOV.U32 R31, RZ, RZ, 0x2 ;  /* 0x00000002ff1f7424 */ /* 0x000fe200078e00ff */
[C---:B------:R-:W-:Y:S02]  /*2bc0*/  SHF.L.U32 R36, R26.reuse, 0x10, RZ ;  /* 0x000000101a247819 */ /* 0x040fe400000006ff */
[----:B------:R-:W-:Y:S01]  /*2bd0*/  PRMT R26, R26, 0x7632, R26 ;  /* 0x000076321a1a7816 */ /* 0x000fe2000000001a */
        /* <DEDUP_REMOVED lines=12> */
.L_x_5720:
        /* <DEDUP_REMOVED lines=13> */
.L_x_5722:
[----:B------:R-:W-:Y:S05]  /*2d70*/  BSYNC.RECONVERGENT B1 ;  /* 0x0000000000017941 */ /* 0x000fea0003800200 */
.L_x_5721:
        /* <DEDUP_REMOVED lines=50> */
.L_x_5719:
[----:B------:R-:W-:Y:S05]  /*30a0*/  BSYNC.RECONVERGENT B0 ;  /* 0x0000000000007941 */ /* 0x000fea0003800200 */
.L_x_5718:
[----:B------:R-:W-:Y:S01]  /*30b0*/  ISETP.NE.AND P4, PT, R31, 0x1, PT ;  /* 0x000000011f00780c */ /* 0x000fe20003f85270 */
[----:B------:R-:W-:Y:S01]  /*30c0*/  BSSY.RECONVERGENT B0, `(.L_x_5723) ;  /* 0x0000050000007945 */ /* 0x000fe20003800200 */
[----:B------:R-:W-:Y:S01]  /*30d0*/  I2FP.F32.U32 R25, R25 ;  /* 0x0000001900197245 */ /* 0x000fe20000201000 */
[----:B------:R-:W-:Y:S02]  /*30e0*/  IMAD.U32 R38, R26, 0x10000, RZ ;  /* 0x000100001a267824 */ /* 0x000fe400078e00ff */
[----:B------:R-:W-:Y:S02]  /*30f0*/  IMAD.MOV.U32 R26, RZ, RZ, 0x2 ;  /* 0x00000002ff1a7424 */ /* 0x000fe400078e00ff */
        /* <DEDUP_REMOVED lines=12> */
.L_x_5725:
        /* <DEDUP_REMOVED lines=13> */
.L_x_5727:
[----:B------:R-:W-:Y:S05]  /*3290*/  BSYNC.RECONVERGENT B1 ;  /* 0x0000000000017941 */ /* 0x000fea0003800200 */
.L_x_5726:
[----:B------:R-:W-:Y:S01]  /*32a0*/  IMAD.WIDE.U32 R12, R130, -0x326172a9, RZ ;  /* 0xcd9e8d57820c7825 */ /* 0x000fe200078e00ff */
[----:B------:R-:W-:-:S03]  /*32b0*/  LOP3.LUT R24, R116, R41, R159, 0x96, !PT ;  /* 0x0000002974187212 */ /* 0x000fc600078e969f */
[----:B------:R-:W-:Y:S01]  /*32c0*/  IMAD.MOV.U32 R26, RZ, RZ, RZ ;  /* 0x000000ffff1a7224 */ /* 0x000fe200078e00ff */
        /* <DEDUP_REMOVED lines=47> */
.L_x_5724:
[----:B------:R-:W-:Y:S05]  /*35c0*/  BSYNC.RECONVERGENT B0 ;  /* 0x0000000000007941 */ /* 0x000fea0003800200 */
.L_x_5723:
[----:B------:R-:W-:Y:S01]  /*35d0*/  ISETP.NE.AND P5, PT, R26, 0x1, PT ;  /* 0x000000011a00780c */ /* 0x000fe20003fa5270 */
[----:B------:R-:W-:Y:S01]  /*35e0*/  BSSY.RECONVERGENT B0, `(.L_x_5728) ;  /* 0x0000051000007945 */ /* 0x000fe20003800200 */
[----:B------:R-:W-:Y:S01]  /*35f0*/  I2FP.F32.U32 R25, R25 ;  /* 0x0000001900197245 */ /* 0x000fe20000201000 */
[----:B------:R-:W-:Y:S02]  /*3600*/  HFMA2 R30, -RZ, RZ, 0, 1.1920928955078125e-07 ;  /* 0x00000002ff1e7431 */ /* 0x000fe400000001ff */
[C---:B------:R-:W-:Y:S01]  /*3610*/  IMAD.U32 R39, R27.reuse, 0x10000, RZ ;  /* 0x000100001b277824 */ /* 0x040fe200078e00ff */
        /* <DEDUP_REMOVED lines=13> */
.L_x_5730:
        /* <DEDUP_REMOVED lines=13> */
.L_x_5732:
[----:B------:R-:W-:Y:S05]  /*37c0*/  BSYNC.RECONVERGENT B1 ;  /* 0x0000000000017941 */ /* 0x000fea0003800200 */
.L_x_5731:
        /* <DEDUP_REMOVED lines=50> */
.L_x_5729:
[----:B------:R-:W-:Y:S05]  /*3af0*/  BSYNC.RECONVERGENT B0 ;  /* 0x0000000000007941 */ /* 0x000fea0003800200 */
.L_x_5728:
[----:B------:R-:W-:Y:S01]  /*3b00*/  MOV R138, UR12 ;  /* 0x0000000c008a7c02 */ /* 0x000fe20008000f00 */
[----:B------:R-:W-:Y:S01]  /*3b10*/  IMAD.U32 R27, R40, 0x10000, RZ ;  /* 0x00010000281b7824 */ /* 0x000fe200078e00ff */
[----:B------:R-:W-:Y:S02]  /*3b20*/  P2R R26, PR, RZ, 0x2 ;  /* 0x00000002ff1a7803 */ /* 0x000fe40000000000 */
[----:B------:R-:W-:Y:S01]  /*3b30*/  I2FP.F32.U32 R25, R25 ;  /* 0x0000001900197245 */ /* 0x000fe20000201000 */
[-C--:B------:R-:W-:Y:S01]  /*3b40*/  FMUL.FTZ R38, R38, R138.reuse ;  /* 0x0000008a26267220 */ /* 0x080fe20000410000 */
[-C--:B------:R-:W-:Y:S01]  /*3b50*/  FMUL.FTZ R34, R34, R138.reuse ;  /* 0x0000008a22227220 */ /* 0x080fe20000410000 */
[----:B------:R-:W-:Y:S01]  /*3b60*/  ISETP.NE.AND P1, PT, R136, RZ, PT ;  /* 0x000000ff8800720c */ /* 0x000fe20003f25270 */
[-C--:B------:R-:W-:Y:S01]  /*3b70*/  FMUL.FTZ R36, R36, R138.reuse ;  /* 0x0000008a24247220 */ /* 0x080fe20000410000 */
[----:B------:R-:W-:Y:S01]  /*3b80*/  FMUL.FTZ R33, R33, R138 ;  /* 0x0000008a21217220 */ /* 0x000fe20000410000 */
[----:B------:R-:W-:Y:S01]  /*3b90*/  FSEL R41, R38, RZ, P0 ;  /* 0x000000ff26297208 */ /* 0x000fe20000000000 */
[----:B------:R-:W-:Y:S01]  /*3ba0*/  FFMA.FTZ R24, R25, R140, 1.1641532182693481445e-10 ;  /* 0x2f00000019187423 */ /* 0x000fe2000001008c */
[----:B------:R-:W-:Y:S01]  /*3bb0*/  ISETP.NE.AND P5, PT, R134, RZ, PT ;  /* 0x000000ff8600720c */ /* 0x000fe20003fa5270 */
[-C--:B------:R-:W-:Y:S01]  /*3bc0*/  FMUL.FTZ R39, R39, R138.reuse ;  /* 0x0000008a27277220 */ /* 0x080fe20000410000 */
[----:B------:R-:W-:Y:S01]  /*3bd0*/  FSEL R38, R34, RZ, P1 ;  /* 0x000000ff22267208 */ /* 0x000fe20000800000 */
[-C--:B------:R-:W-:Y:S01]  /*3be0*/  FMUL.FTZ R37, R37, R138.reuse ;  /* 0x0000008a25257220 */ /* 0x080fe20000410000 */
[----:B------:R-:W-:Y:S01]  /*3bf0*/  ISETP.NE.AND P1, PT, R26, RZ, PT ;  /* 0x000000ff1a00720c */ /* 0x000fe20003f25270 */
[-C--:B------:R-:W-:Y:S01]  /*3c00*/  FMUL.FTZ R35, R35, R138.reuse ;  /* 0x0000008a23237220 */ /* 0x080fe20000410000 */
[----:B------:R-:W-:Y:S01]  /*3c10*/  FSEL R40, R36, RZ, P3 ;  /* 0x000000ff24287208 */ /* 0x000fe20001800000 */
[----:B------:R-:W-:Y:S01]  /*3c20*/  FMUL.FTZ R27, R27, R138 ;  /* 0x0000008a1b1b7220 */ /* 0x000fe20000410000 */
[----:B------:R-:W-:-:S02]  /*3c30*/  FSEL R36, R33, RZ, P5 ;  /* 0x000000ff21247208 */ /* 0x000fc40002800000 */
[----:B------:R-:W-:Y:S02]  /*3c40*/  ISETP.NE.AND P6, PT, R133, RZ, PT ;  /* 0x000000ff8500720c */ /* 0x000fe40003fc5270 */
[----:B------:R-:W-:Y:S02]  /*3c50*/  FSETP.GTU.FTZ.AND P5, PT, R24, R139, PT ;  /* 0x0000008b1800720b */ /* 0x000fe40003fbc000 */
[----:B------:R-:W-:Y:S02]  /*3c60*/  FSEL R42, R39, RZ, P4 ;  /* 0x000000ff272a7208 */ /* 0x000fe40002000000 */
[----:B------:R-:W-:Y:S01]  /*3c70*/  FSEL R39, R37, RZ, P2 ;  /* 0x000000ff25277208 */ /* 0x000fe20001000000 */
[----:B------:R-:W-:Y:S01]  /*3c80*/  @P1 FADD.FTZ R36, R48, R36 ;  /* 0x0000002430241221 */ /* 0x000fe20000010000 */
[----:B------:R-:W-:Y:S01]  /*3c90*/  FSEL R37, R35, RZ, P6 ;  /* 0x000000ff23257208 */ /* 0x000fe20003000000 */
[----:B------:R-:W-:Y:S01]  /*3ca0*/  @P1 FADD.FTZ R38, R50, R38 ;  /* 0x0000002632261221 */ /* 0x000fe20000010000 */
[----:B------:R-:W-:Y:S01]  /*3cb0*/  FSEL R43, R27, RZ, !P5 ;  /* 0x000000ff1b2b7208 */ /* 0x000fe20006800000 */
[----:B------:R-:W-:Y:S01]  /*3cc0*/  @P1 FADD.FTZ R39, R51, R39 ;  /* 0x0000002733271221 */ /* 0x000fe20000010000 */
[----:B------:R-:W-:Y:S01]  /*3cd0*/  PLOP3.LUT P5, PT, P5, PT, PT, 0x8, 0x80 ;  /* 0x000000000080781c */ /* 0x000fe20002fae170 */
[----:B------:R-:W-:Y:S01]  /*3ce0*/  @P1 FADD.FTZ R37, R49, R37 ;  /* 0x0000002531251221 */ /* 0x000fe20000010000 */
[----:B------:R-:W-:Y:S01]  /*3cf0*/  @P1 FADD.FTZ R40, R44, R40 ;  /* 0x000000282c281221 */ /* 0x000fe20000010000 */
[----:B------:R-:W-:Y:S01]  /*3d00*/  @P1 FADD.FTZ R41, R45, R41 ;  /* 0x000000292d291221 */ /* 0x000fe20000010000 */
[----:B------:R-:W-:Y:S01]  /*3d10*/  @P1 FADD.FTZ R42, R46, R42 ;  /* 0x0000002a2e2a1221 */ /* 0x000fe20000010000 */
[----:B------:R-:W-:Y:S01]  /*3d20*/  @P1 FADD.FTZ R43, R47, R43 ;  /* 0x0000002b2f2b1221 */ /* 0x000fe20000010000 */
[----:B------:R-:W-:Y:S07]  /*3d30*/  BRA `(.L_x_5733) ;  /* 0x0000004c00f47947 */ /* 0x000fee0003800000 */
.L_x_5692:
[----:B------:R-:W-:Y:S01]  /*3d40*/  ISETP.NE.AND P0, PT, R134, 0x1, PT ;  /* 0x000000018600780c */ /* 0x000fe20003f05270 */
[----:B------:R-:W-:Y:S01]  /*3d50*/  BSSY.RECONVERGENT B0, `(.L_x_5734) ;  /* 0x000004e000007945 */ /* 0x000fe20003800200 */
[----:B------:R-:W-:Y:S02]  /*3d60*/  HFMA2 R36, -RZ, RZ, 0, 1.1920928955078125e-07 ;  /* 0x00000002ff247431 */ /* 0x000fe400000001ff */
[----:B------:R-:W-:Y:S01]  /*3d70*/  VIADD R33, R159, 0x32370b8f ;  /* 0x32370b8f9f217836 */ /* 0x000fe20000000000 */
[C---:B------:R-:W-:Y:S01]  /*3d80*/  IADD3 R34, PT, PT, R158.reuse, 0x3c6ef372, RZ ;  /* 0x3c6ef3729e227810 */ /* 0x040fe20007ffe0ff */
[C---:B------:R-:W-:Y:S01]  /*3d90*/  VIADD R35, R158.reuse, 0xf1bbcdc8 ;  /* 0xf1bbcdc89e237836 */ /* 0x040fe20000000000 */
[C---:B------:R-:W-:Y:S01]  /*3da0*/  IADD3 R94, PT, PT, R158.reuse, -0x61c88647, RZ ;  /* 0x9e3779b99e5e7810 */ /* 0x040fe20007ffe0ff */
[C---:B------:R-:W-:Y:S02]  /*3db0*/  VIADD R43, R158.reuse, 0x5384540f ;  /* 0x5384540f9e2b7836 */ /* 0x040fe40000000000 */
[----:B------:R-:W-:-:S02]  /*3dc0*/  VIADD R95, R158, 0xb54cda56 ;  /* 0xb54cda569e5f7836 */ /* 0x000fc40000000000 */
[----:B------:R-:W-:Y:S02]  /*3dd0*/  VIADD R125, R159, 0x646e171e ;  /* 0x646e171e9f7d7836 */ /* 0x000fe40000000000 */
        /* <DEDUP_REMOVED lines=13> */
.L_x_5736:
        /* <DEDUP_REMOVED lines=13> */
.L_x_5738:
[----:B------:R-:W-:Y:S05]  /*3f80*/  BSYNC.RECONVERGENT B1 ;  /* 0x0000000000017941 */ /* 0x000fea0003800200 */
.L_x_5737:
        /* <DEDUP_REMOVED lines=42> */
.L_x_5735:
[----:B------:R-:W-:Y:S05]  /*4230*/  BSYNC.RECONVERGENT B0 ;  /* 0x0000000000007941 */ /* 0x000fea0003800200 */
.L_x_5734:
[----:B------:R-:W-:Y:S01]  /*4240*/  ISETP.NE.AND P0, PT, R36, 0x1, PT ;  /* 0x000000012400780c */ /* 0x000fe20003f05270 */
[----:B------:R-:W-:Y:S01]  /*4250*/  IMAD.U32 R139, RZ, RZ, UR11 ;  /* 0x0000000bff8b7e24 */ /* 0x000fe2000f8e00ff */
[----:B------:R-:W-:Y:S01]  /*4260*/  I2FP.F32.U32 R31, R30 ;  /* 0x0000001e001f7245 */ /* 0x000fe20000201000 */
[C---:B-----5:R-:W-:Y:S01]  /*4270*/  IMAD.U32 R37, R24.reuse, 0x10000, RZ ;  /* 0x0001000018257824 */ /* 0x060fe200078e00ff */
[----:B------:R-:W-:Y:S01]  /*4280*/  MOV R138, UR12 ;  /* 0x0000000c008a7c02 */ /* 0x000fe20008000f00 */
[----:B------:R-:W-:Y:S01]  /*4290*/  BSSY.RECONVERGENT B0, `(.L_x_5739) ;  /* 0x0000049000007945 */ /* 0x000fe20003800200 */
[----:B------:R-:W-:Y:S01]  /*42a0*/  PRMT R24, R24, 0x7632, R24 ;  /* 0x0000763218187816 */ /* 0x000fe20000000018 */
[----:B------:R-:W-:Y:S01]  /*42b0*/  FFMA.FTZ R30, R31, R140, 1.1641532182693481445e-10 ;  /* 0x2f0000001f1e7423 */ /* 0x000fe2000001008c */
[----:B------:R-:W-:Y:S02]  /*42c0*/  IMAD.MOV.U32 R38, RZ, RZ, 0x2 ;  /* 0x00000002ff267424 */ /* 0x000fe400078e00ff */
[----:B------:R-:W-:Y:S01]  /*42d0*/  FMUL.FTZ R40, R138, R37 ;  /* 0x000000258a287220 */ /* 0x000fe20000410000 */
[----:B------:R-:W-:Y:S01]  /*42e0*/  IMAD.MOV.U32 R31, RZ, RZ, R118 ;  /* 0x000000ffff1f7224 */ /* 0x000fe200078e0076 */
        /* <DEDUP_REMOVED lines=11> */
.L_x_5741:
        /* <DEDUP_REMOVED lines=13> */
.L_x_5743:
[----:B------:R-:W-:Y:S05]  /*4470*/  BSYNC.RECONVERGENT B1 ;  /* 0x0000000000017941 */ /* 0x000fea0003800200 */
.L_x_5742:
        /* <DEDUP_REMOVED lines=42> */
.L_x_5740:
[----:B------:R-:W-:Y:S05]  /*4720*/  BSYNC.RECONVERGENT B0 ;  /* 0x0000000000007941 */ /* 0x000fea0003800200 */
.L_x_5739:
[----:B------:R-:W-:Y:S01]  /*4730*/  I2FP.F32.U32 R31, R31 ;  /* 0x0000001f001f7245 */ /* 0x000fe20000201000 */
[----:B------:R-:W-:Y:S01]  /*4740*/  IMAD.U32 R37, R52, 0x10000, RZ ;  /* 0x0001000034257824 */ /* 0x000fe200078e00ff */
[----:B------:R-:W-:Y:S01]  /*4750*/  ISETP.NE.AND P2, PT, R38, 0x1, PT ;  /* 0x000000012600780c */ /* 0x000fe20003f45270 */
[----:B------:R-:W-:Y:S01]  /*4760*/  BSSY.RECONVERGENT B0, `(.L_x_5744) ;  /* 0x000004c000007945 */ /* 0x000fe20003800200 */
[----:B------:R-:W-:Y:S01]  /*4770*/  FSEL R40, R40, RZ, P3 ;  /* 0x000000ff28287208 */ /* 0x000fe20001800000 */
[----:B------:R-:W-:Y:S01]  /*4780*/  FFMA.FTZ R30, R31, R140, 1.1641532182693481445e-10 ;  /* 0x2f0000001f1e7423 */ /* 0x000fe2000001008c */
[----:B------:R-:W-:Y:S01]  /*4790*/  FMUL.FTZ R37, R37, R138 ;  /* 0x0000008a25257220 */ /* 0x000fe20000410000 */
[----:B------:R-:W-:Y:S02]  /*47a0*/  HFMA2 R39, -RZ, RZ, 0, 1.1920928955078125e-07 ;  /* 0x00000002ff277431 */ /* 0x000fe400000001ff */
[----:B------:R-:W-:Y:S01]  /*47b0*/  IMAD.MOV.U32 R31, RZ, RZ, R118 ;  /* 0x000000ffff1f7224 */ /* 0x000fe200078e0076 */
[----:B------:R-:W-:-:S04]  /*47c0*/  FSETP.GTU.FTZ.AND P0, PT, R30, R139, PT ;  /* 0x0000008b1e00720b */ /* 0x000fc80003f1c000 */
        /* <DEDUP_REMOVED lines=13> */
.L_x_5746:
        /* <DEDUP_REMOVED lines=13> */
.L_x_5748:
[----:B------:R-:W-:Y:S05]  /*4970*/  BSYNC.RECONVERGENT B1 ;  /* 0x0000000000017941 */ /* 0x000fea0003800200 */
.L_x_5747:
        /* <DEDUP_REMOVED lines=42> */
.L_x_5745:
[----:B------:R-:W-:Y:S05]  /*4c20*/  BSYNC.RECONVERGENT B0 ;  /* 0x0000000000007941 */ /* 0x000fea0003800200 */
.L_x_5744:
[----:B------:R-:W-:Y:S01]  /*4c30*/  ISETP.NE.AND P0, PT, R39, 0x1, PT ;  /* 0x000000012700780c */ /* 0x000fe20003f05270 */
[----:B------:R-:W-:Y:S01]  /*4c40*/  BSSY.RECONVERGENT B0, `(.L_x_5749) ;  /* 0x000004a000007945 */ /* 0x000fe20003800200 */
[----:B------:R-:W-:Y:S01]  /*4c50*/  I2FP.F32.U32 R31, R31 ;  /* 0x0000001f001f7245 */ /* 0x000fe20000201000 */
[----:B------:R-:W-:Y:S01]  /*4c60*/  IMAD.MOV.U32 R38, RZ, RZ, 0x2 ;  /* 0x00000002ff267424 */ /* 0x000fe200078e00ff */
[----:B------:R-:W-:-:S03]  /*4c70*/  MOV R37, R118 ;  /* 0x0000007600257202 */ /* 0x000fc60000000f00 */
[----:B------:R-:W-:Y:S01]  /*4c80*/  FFMA.FTZ R30, R31, R140, 1.1641532182693481445e-10 ;  /* 0x2f0000001f1e7423 */ /* 0x000fe2000001008c */
[----:B------:R-:W-:-:S04]  /*4c90*/  IMAD.U32 R31, R24, 0x10000, RZ ;  /* 0x00010000181f7824 */ /* 0x000fc800078e00ff */
[----:B------:R-:W-:Y:S01]  /*4ca0*/  FSETP.LE.FTZ.AND P3, PT, R30, R139, PT ;  /* 0x0000008b1e00720b */ /* 0x000fe20003f73000 */
[----:B------:R-:W-:-:S03]  /*4cb0*/  FMUL.FTZ R24, R31, R138 ;  /* 0x0000008a1f187220 */ /* 0x000fc60000410000 */
        /* <DEDUP_REMOVED lines=10> */
.L_x_5751:
        /* <DEDUP_REMOVED lines=13> */
.L_x_5753:
[----:B------:R-:W-:Y:S05]  /*4e30*/  BSYNC.RECONVERGENT B1 ;  /* 0x0000000000017941 */ /* 0x000fea0003800200 */
.L_x_5752:
        /* <DEDUP_REMOVED lines=42> */
.L_x_5750:
[----:B------:R-:W-:Y:S05]  /*50e0*/  BSYNC.RECONVERGENT B0 ;  /* 0x0000000000007941 */ /* 0x000fea0003800200 */
.L_x_5749:
[----:B------:R-:W-:Y:S01]  /*50f0*/  I2FP.F32.U32 R31, R37 ;  /* 0x00000025001f7245 */ /* 0x000fe20000201000 */
[----:B------:R-:W-:Y:S01]  /*5100*/  BSSY.RECONVERGENT B0, `(.L_x_5754) ;  /* 0x0000050000007945 */ /* 0x000fe20003800200 */
[----:B------:R-:W-:Y:S02]  /*5110*/  PRMT R30, R52, 0x7632, R30 ;  /* 0x00007632341e7816 */ /* 0x000fe4000000001e */
[----:B------:R-:W-:Y:S02]  /*5120*/  ISETP.NE.AND P2, PT, R38, 0x1, PT ;  /* 0x000000012600780c */ /* 0x000fe40003f45270 */
[----:B------:R-:W-:Y:S01]  /*5130*/  SHF.L.U32 R37, R30, 0x10, RZ ;  /* 0x000000101e257819 */ /* 0x000fe200000006ff */
[----:B------:R-:W-:Y:S01]  /*5140*/  FFMA.FTZ R30, R31, R140, 1.1641532182693481445e-10 ;  /* 0x2f0000001f1e7423 */ /* 0x000fe2000001008c */
[----:B------:R-:W-:-:S03]  /*5150*/  FSEL R24, R24, RZ, P3 ;  /* 0x000000ff18187208 */ /* 0x000fc60001800000 */
[----:B------:R-:W-:Y:S01]  /*5160*/  FMUL.FTZ R37, R37, R138 ;  /* 0x0000008a25257220 */ /* 0x000fe20000410000 */
[----:B------:R-:W-:Y:S01]  /*5170*/  FSETP.GTU.FTZ.AND P0, PT, R30, R139, PT ;  /* 0x0000008b1e00720b */ /* 0x000fe20003f1c000 */
[----:B------:R-:W-:-:S03]  /*5180*/  IMAD.MOV.U32 R30, RZ, RZ, 0x2 ;  /* 0x00000002ff1e7424 */ /* 0x000fc600078e00ff */
[----:B------:R-:W-:Y:S02]  /*5190*/  FSEL R37, R37, RZ, !P0 ;  /* 0x000000ff25257208 */ /* 0x000fe40004000000 */
[----:B------:R-:W-:-:S03]  /*51a0*/  SEL R119, RZ, 0x1, P0 ;  /* 0x00000001ff777807 */ /* 0x000fc60000000000 */
[----:B------:R-:W-:Y:S01]  /*51b0*/  FADD.FTZ R37, R37, R24 ;  /* 0x0000001825257221 */ /* 0x000fe20000010000 */
[----:B------:R-:W-:-:S03]  /*51c0*/  IMAD.MOV.U32 R24, RZ, RZ, R118 ;  /* 0x000000ffff187224 */ /* 0x000fc600078e0076 */
        /* <DEDUP_REMOVED lines=10> */
.L_x_5756:
        /* <DEDUP_REMOVED lines=13> */
.L_x_5758:
[----:B------:R-:W-:Y:S05]  /*5340*/  BSYNC.RECONVERGENT B1 ;  /* 0x0000000000017941 */ /* 0x000fea0003800200 */
.L_x_5757:
        /* <DEDUP_REMOVED lines=43> */
.L_x_5755:
[----:B------:R-:W-:Y:S05]  /*5600*/  BSYNC.RECONVERGENT B0 ;  /* 0x0000000000007941 */ /* 0x000fea0003800200 */
.L_x_5754:
[----:B------:R-:W-:Y:S01]  /*5610*/  ISETP.NE.AND P0, PT, R30, 0x1, PT ;  /* 0x000000011e00780c */ /* 0x000fe20003f05270 */
[----:B------:R-:W-:Y:S01]  /*5620*/  BSSY.RECONVERGENT B0, `(.L_x_5759) ;  /* 0x000004c000007945 */ /* 0x000fe20003800200 */
[----:B------:R-:W-:Y:S01]  /*5630*/  I2FP.F32.U32 R31, R24 ;  /* 0x00000018001f7245 */ /* 0x000fe20000201000 */
[----:B------:R-:W-:Y:S01]  /*5640*/  IMAD.MOV.U32 R40, RZ, RZ, 0x2 ;  /* 0x00000002ff287424 */ /* 0x000fe200078e00ff */
[----:B------:R-:W-:-:S03]  /*5650*/  PRMT R39, R25, 0x7632, R39 ;  /* 0x0000763219277816 */ /* 0x000fc60000000027 */
[----:B------:R-:W-:Y:S01]  /*5660*/  FFMA.FTZ R24, R31, R140, 1.1641532182693481445e-10 ;  /* 0x2f0000001f187423 */ /* 0x000fe2000001008c */
[----:B------:R-:W-:Y:S01]  /*5670*/  SHF.L.U32 R31, R25, 0x10, RZ ;  /* 0x00000010191f7819 */ /* 0x000fe200000006ff */
[----:B------:R-:W-:-:S03]  /*5680*/  IMAD.MOV.U32 R25, RZ, RZ, R118 ;  /* 0x000000ffff197224 */ /* 0x000fc600078e0076 */
[----:B------:R-:W-:Y:S01]  /*5690*/  FSETP.LE.FTZ.AND P3, PT, R24, R139, PT ;  /* 0x0000008b1800720b */ /* 0x000fe20003f73000 */
[----:B------:R-:W-:-:S03]  /*56a0*/  FMUL.FTZ R38, R138, R31 ;  /* 0x0000001f8a267220 */ /* 0x000fc60000410000 */
        /* <DEDUP_REMOVED lines=10> */
.L_x_5761:
        /* <DEDUP_REMOVED lines=13> */
.L_x_5763:
[----:B------:R-:W-:Y:S05]  /*5820*/  BSYNC.RECONVERGENT B1 ;  /* 0x0000000000017941 */ /* 0x000fea0003800200 */
.L_x_5762:
        /* <DEDUP_REMOVED lines=43> */
.L_x_5760:
[----:B------:R-:W-:Y:S05]  /*5ae0*/  BSYNC.RECONVERGENT B0 ;  /* 0x0000000000007941 */ /* 0x000fea0003800200 */
.L_x_5759:
[----:B------:R-:W-:Y:S01]  /*5af0*/  I2FP.F32.U32 R25, R25 ;  /* 0x0000001900197245 */ /* 0x000fe20000201000 */
[----:B------:R-:W-:Y:S01]  /*5b00*/  BSSY.RECONVERGENT B0, `(.L_x_5764) ;  /* 0x000004f000007945 */ /* 0x000fe20003800200 */
[----:B------:R-:W-:Y:S01]  /*5b10*/  SHF.L.U32 R31, R53, 0x10, RZ ;  /* 0x00000010351f7819 */ /* 0x000fe200000006ff */
[----:B------:R-:W-:Y:S01]  /*5b20*/  IMAD.MOV.U32 R30, RZ, RZ, 0x2 ;  /* 0x00000002ff1e7424 */ /* 0x000fe200078e00ff */
[----:B------:R-:W-:Y:S01]  /*5b30*/  ISETP.NE.AND P2, PT, R40, 0x1, PT ;  /* 0x000000012800780c */ /* 0x000fe20003f45270 */
[----:B------:R-:W-:Y:S01]  /*5b40*/  FFMA.FTZ R24, R25, R140, 1.1641532182693481445e-10 ;  /* 0x2f00000019187423 */ /* 0x000fe2000001008c */
[----:B------:R-:W-:Y:S01]  /*5b50*/  FSEL R38, R38, RZ, P3 ;  /* 0x000000ff26267208 */ /* 0x000fe20001800000 */
[----:B------:R-:W-:Y:S01]  /*5b60*/  FMUL.FTZ R31, R31, R138 ;  /* 0x0000008a1f1f7220 */ /* 0x000fe20000410000 */
[----:B------:R-:W-:Y:S02]  /*5b70*/  IMAD.MOV.U32 R25, RZ, RZ, R118 ;  /* 0x000000ffff197224 */ /* 0x000fe400078e0076 */
        /* <DEDUP_REMOVED lines=14> */
.L_x_5766:
        /* <DEDUP_REMOVED lines=13> */
.L_x_5768:
[----:B------:R-:W-:Y:S05]  /*5d30*/  BSYNC.RECONVERGENT B1 ;  /* 0x0000000000017941 */ /* 0x000fea0003800200 */
.L_x_5767:
        /* <DEDUP_REMOVED lines=43> */
.L_x_5765:
[----:B------:R-:W-:Y:S05]  /*5ff0*/  BSYNC.RECONVERGENT B0 ;  /* 0x0000000000007941 */ /* 0x000fea0003800200 */
.L_x_5764:
[----:B------:R-:W-:Y:S01]  /*6000*/  ISETP.NE.AND P0, PT, R30, 0x1, PT ;  /* 0x000000011e00780c */ /* 0x000fe20003f05270 */
[----:B------:R-:W-:Y:S01]  /*6010*/  BSSY.RECONVERGENT B0, `(.L_x_5769) ;  /* 0x000004a000007945 */ /* 0x000fe20003800200 */
[----:B------:R-:W-:Y:S01]  /*6020*/  I2FP.F32.U32 R25, R25 ;  /* 0x0000001900197245 */ /* 0x000fe20000201000 */
[----:B------:R-:W-:Y:S01]  /*6030*/  IMAD.MOV.U32 R40, RZ, RZ, 0x2 ;  /* 0x00000002ff287424 */ /* 0x000fe200078e00ff */
[----:B------:R-:W-:-:S03]  /*6040*/  SHF.L.U32 R39, R39, 0x10, RZ ;  /* 0x0000001027277819 */ /* 0x000fc600000006ff */
[----:B------:R-:W-:Y:S01]  /*6050*/  FFMA.FTZ R24, R25, R140, 1.1641532182693481445e-10 ;  /* 0x2f00000019187423 */ /* 0x000fe2000001008c */
[----:B------:R-:W-:Y:S02]  /*6060*/  IMAD.MOV.U32 R25, RZ, RZ, R118 ;  /* 0x000000ffff197224 */ /* 0x000fe400078e0076 */
[----:B------:R-:W-:Y:S02]  /*6070*/  FMUL.FTZ R39, R39, R138 ;  /* 0x0000008a27277220 */ /* 0x000fe40000410000 */
        /* <DEDUP_REMOVED lines=10> */
.L_x_5771:
        /* <DEDUP_REMOVED lines=13> */
.L_x_5773:
[----:B------:R-:W-:Y:S05]  /*61f0*/  BSYNC.RECONVERGENT B1 ;  /* 0x0000000000017941 */ /* 0x000fea0003800200 */
.L_x_5772:
        /* <DEDUP_REMOVED lines=43> */
.L_x_5770:
[----:B------:R-:W-:Y:S05]  /*64b0*/  BSYNC.RECONVERGENT B0 ;  /* 0x0000000000007941 */ /* 0x000fea0003800200 */
.L_x_5769:
[----:B------:R-:W-:Y:S01]  /*64c0*/  I2FP.F32.U32 R25, R25 ;  /* 0x0000001900197245 */ /* 0x000fe20000201000 */
[----:B------:R-:W-:Y:S01]  /*64d0*/  BSSY.RECONVERGENT B0, `(.L_x_5774) ;  /* 0x0000050000007945 */ /* 0x000fe20003800200 */
[----:B------:R-:W-:Y:S01]  /*64e0*/  PRMT R24, R53, 0x7632, R24 ;  /* 0x0000763235187816 */ /* 0x000fe20000000018 */
[----:B------:R-:W-:Y:S01]  /*64f0*/  IMAD.MOV.U32 R30, RZ, RZ, 0x2 ;  /* 0x00000002ff1e7424 */ /* 0x000fe200078e00ff */
[----:B------:R-:W-:Y:S02]  /*6500*/  ISETP.NE.AND P3, PT, R40, 0x1, PT ;  /* 0x000000012800780c */ /* 0x000fe40003f65270 */
[----:B------:R-:W-:Y:S01]  /*6510*/  SHF.L.U32 R31, R24, 0x10, RZ ;  /* 0x00000010181f7819 */ /* 0x000fe200000006ff */
[----:B------:R-:W-:Y:S01]  /*6520*/  FFMA.FTZ R24, R25, R140, 1.1641532182693481445e-10 ;  /* 0x2f00000019187423 */ /* 0x000fe2000001008c */
[----:B------:R-:W-:-:S03]  /*6530*/  IMAD.MOV.U32 R25, RZ, RZ, R118 ;  /* 0x000000ffff197224 */ /* 0x000fc600078e0076 */
[----:B------:R-:W-:Y:S01]  /*6540*/  FMUL.FTZ R31, R31, R138 ;  /* 0x0000008a1f1f7220 */ /* 0x000fe20000410000 */
[----:B------:R-:W-:Y:S02]  /*6550*/  FSETP.GTU.FTZ.AND P0, PT, R24, R139, PT ;  /* 0x0000008b1800720b */ /* 0x000fe40003f1c000 */
[----:B------:R-:W-:Y:S02]  /*6560*/  FSEL R24, R39, RZ, P2 ;  /* 0x000000ff27187208 */ /* 0x000fe40001000000 */
        /* <DEDUP_REMOVED lines=13> */
.L_x_5776:
        /* <DEDUP_REMOVED lines=13> */
.L_x_5778:
[----:B------:R-:W-:Y:S05]  /*6710*/  BSYNC.RECONVERGENT B1 ;  /* 0x0000000000017941 */ /* 0x000fea0003800200 */
.L_x_5777:
        /* <DEDUP_REMOVED lines=43> */
.L_x_5775:
[----:B------:R-:W-:Y:S05]  /*69d0*/  BSYNC.RECONVERGENT B0 ;  /* 0x0000000000007941 */ /* 0x000fea0003800200 */
.L_x_5774:
        /* <DEDUP_REMOVED lines=19> */
.L_x_5781:
        /* <DEDUP_REMOVED lines=13> */
.L_x_5783:
[----:B------:R-:W-:Y:S05]  /*6be0*/  BSYNC.RECONVERGENT B1 ;  /* 0x0000000000017941 */ /* 0x000fea0003800200 */
.L_x_5782:
        /* <DEDUP_REMOVED lines=43> */
.L_x_5780:
[----:B------:R-:W-:Y:S05]  /*6ea0*/  BSYNC.RECONVERGENT B0 ;  /* 0x0000000000007941 */ /* 0x000fea0003800200 */
.L_x_5779:
[----:B------:R-:W-:Y:S01]  /*6eb0*/  I2FP.F32.U32 R25, R25 ;  /* 0x0000001900197245 */ /* 0x000fe20000201000 */
[----:B------:R-:W-:Y:S01]  /*6ec0*/  BSSY.RECONVERGENT B0, `(.L_x_5784) ;  /* 0x000004f000007945 */ /* 0x000fe20003800200 */
[----:B------:R-:W-:Y:S02]  /*6ed0*/  SHF.L.U32 R31, R54, 0x10, RZ ;  /* 0x00000010361f7819 */ /* 0x000fe400000006ff */
[----:B------:R-:W-:Y:S01]  /*6ee0*/  FSEL R42, R42, RZ, P3 ;  /* 0x000000ff2a2a7208 */ /* 0x000fe20001800000 */
[----:B------:R-:W-:Y:S01]  /*6ef0*/  FFMA.FTZ R24, R25, R140, 1.1641532182693481445e-10 ;  /* 0x2f00000019187423 */ /* 0x000fe2000001008c */
[----:B------:R-:W-:Y:S02]  /*6f00*/  IMAD.MOV.U32 R25, RZ, RZ, R118 ;  /* 0x000000ffff197224 */ /* 0x000fe400078e0076 */
[----:B------:R-:W-:Y:S02]  /*6f10*/  FMUL.FTZ R31, R31, R138 ;  /* 0x0000008a1f1f7220 */ /* 0x000fe40000410000 */
[----:B------:R-:W-:-:S04]  /*6f20*/  FSETP.GTU.FTZ.AND P0, PT, R24, R139, PT ;  /* 0x0000008b1800720b */ /* 0x000fc80003f1c000 */
        /* <DEDUP_REMOVED lines=15> */
.L_x_5786:
        /* <DEDUP_REMOVED lines=13> */
.L_x_5788:
[----:B------:R-:W-:Y:S05]  /*70f0*/  BSYNC.RECONVERGENT B1 ;  /* 0x0000000000017941 */ /* 0x000fea0003800200 */
.L_x_5787:
        /* <DEDUP_REMOVED lines=43> */
.L_x_5785:
[----:B------:R-:W-:Y:S05]  /*73b0*/  BSYNC.RECONVERGENT B0 ;  /* 0x0000000000007941 */ /* 0x000fea0003800200 */
.L_x_5784:
[----:B------:R-:W-:Y:S01]  /*73c0*/  ISETP.NE.AND P4, PT, R31, 0x1, PT ;  /* 0x000000011f00780c */ /* 0x000fe20003f85270 */
[----:B------:R-:W-:Y:S01]  /*73d0*/  BSSY.RECONVERGENT B0, `(.L_x_5789) ;  /* 0x000004a000007945 */ /* 0x000fe20003800200 */
[----:B------:R-:W-:Y:S01]  /*73e0*/  I2FP.F32.U32 R25, R25 ;  /* 0x0000001900197245 */ /* 0x000fe20000201000 */
[----:B------:R-:W-:Y:S02]  /*73f0*/  IMAD.MOV.U32 R42, RZ, RZ, 0x2 ;  /* 0x00000002ff2a7424 */ /* 0x000fe400078e00ff */
[----:B------:R-:W-:Y:S02]  /*7400*/  IMAD.MOV.U32 R30, RZ, RZ, R118 ;  /* 0x000000ffff1e7224 */ /* 0x000fe400078e0076 */
[----:B------:R-:W-:Y:S01]  /*7410*/  FFMA.FTZ R24, R25, R140, 1.1641532182693481445e-10 ;  /* 0x2f00000019187423 */ /* 0x000fe2000001008c */
[----:B------:R-:W-:-:S04]  /*7420*/  SHF.L.U32 R25, R26, 0x10, RZ ;  /* 0x000000101a197819 */ /* 0x000fc800000006ff */
[----:B------:R-:W-:Y:S01]  /*7430*/  FSETP.LE.FTZ.AND P0, PT, R24, R139, PT ;  /* 0x0000008b1800720b */ /* 0x000fe20003f13000 */
[----:B------:R-:W-:Y:S01]  /*7440*/  FMUL.FTZ R26, R25, R138 ;  /* 0x0000008a191a7220 */ /* 0x000fe20000410000 */
[----:B------:R-:W-:Y:S11]  /*7450*/  @!P4 BRA `(.L_x_5790) ;  /* 0x000000040004c947 */ /* 0x000ff60003800000 */
        /* <DEDUP_REMOVED lines=8> */
.L_x_5791:
        /* <DEDUP_REMOVED lines=13> */
.L_x_5793:
[----:B------:R-:W-:Y:S05]  /*75b0*/  BSYNC.RECONVERGENT B1 ;  /* 0x0000000000017941 */ /* 0x000fea0003800200 */
.L_x_5792:
        /* <DEDUP_REMOVED lines=40> */
[----:B------:R-:W-:Y:S01]  /*7840*/  MOV R30, R32 ;  /* 0x00000020001e7202 */ /* 0x000fe20000000f00 */
[----:B------:R-:W-:Y:S01]  /*7850*/  IMAD.MOV.U32 R32, RZ, RZ, R24 ;  /* 0x000000ffff207224 */ /* 0x000fe200078e0018 */
[----:B------:R-:W-:-:S07]  /*7860*/  LOP3.LUT R12, R145, R12, R25, 0x96, !PT ;  /* 0x0000000c910c7212 */ /* 0x000fce00078e9619 */
.L_x_5790:
[----:B------:R-:W-:Y:S05]  /*7870*/  BSYNC.RECONVERGENT B0 ;  /* 0x0000000000007941 */ /* 0x000fea0003800200 */
.L_x_5789:
[----:B------:R-:W-:Y:S01]  /*7880*/  I2FP.F32.U32 R25, R30 ;  /* 0x0000001e00197245 */ /* 0x000fe20000201000 */
[----:B------:R-:W-:Y:S01]  /*7890*/  BSSY.RECONVERGENT B0, `(.L_x_5794) ;  /* 0x0000050000007945 */ /* 0x000fe20003800200 */
[----:B------:R-:W-:Y:S02]  /*78a0*/  PRMT R24, R54, 0x7632, R24 ;  /* 0x0000763236187816 */ /* 0x000fe40000000018 */
[----:B------:R-:W-:Y:S02]  /*78b0*/  FSEL R26, R26, RZ, P0 ;  /* 0x000000ff1a1a7208 */ /* 0x000fe40000000000 */
[----:B------:R-:W-:Y:S01]  /*78c0*/  SHF.L.U32 R31, R24, 0x10, RZ ;  /* 0x00000010181f7819 */ /* 0x000fe200000006ff */
[----:B------:R-:W-:Y:S01]  /*78d0*/  FFMA.FTZ R24, R25, R140, 1.1641532182693481445e-10 ;  /* 0x2f00000019187423 */ /* 0x000fe2000001008c */
[----:B------:R-:W-:-:S03]  /*78e0*/  IMAD.MOV.U32 R25, RZ, RZ, R118 ;  /* 0x000000ffff197224 */ /* 0x000fc600078e0076 */
[----:B------:R-:W-:Y:S01]  /*78f0*/  FMUL.FTZ R31, R31, R138 ;  /* 0x0000008a1f1f7220 */ /* 0x000fe20000410000 */
        /* <DEDUP_REMOVED lines=16> */
.L_x_5796:
        /* <DEDUP_REMOVED lines=13> */
.L_x_5798:
[----:B------:R-:W-:Y:S05]  /*7ad0*/  BSYNC.RECONVERGENT B1 ;  /* 0x0000000000017941 */ /* 0x000fea0003800200 */
.L_x_5797:
        /* <DEDUP_REMOVED lines=43> */
.L_x_5795:
[----:B------:R-:W-:Y:S05]  /*7d90*/  BSYNC.RECONVERGENT B0 ;  /* 0x0000000000007941 */ /* 0x000fea0003800200 */
.L_x_5794:
        /* <DEDUP_REMOVED lines=19> */
.L_x_5801:
        /* <DEDUP_REMOVED lines=13> */
.L_x_5803:
[----:B------:R-:W-:Y:S05]  /*7fa0*/  BSYNC.RECONVERGENT B1 ;  /* 0x0000000000017941 */ /* 0x000fea0003800200 */
.L_x_5802:
        /* <DEDUP_REMOVED lines=43> */
.L_x_5800:
[----:B------:R-:W-:Y:S05]  /*8260*/  BSYNC.RECONVERGENT B0 ;  /* 0x0000000000007941 */ /* 0x000fea0003800200 */
.L_x_5799:
[----:B------:R-:W-:Y:S01]  /*8270*/  I2FP.F32.U32 R25, R25 ;  /* 0x0000001900197245 */ /* 0x000fe20000201000 */
[----:B------:R-:W-:Y:S01]  /*8280*/  BSSY.RECONVERGENT B0, `(.L_x_5804) ;  /* 0x000004f000007945 */ /* 0x000fe20003800200 */
[----:B------:R-:W-:Y:S01]  /*8290*/  SHF.L.U32 R27, R55, 0x10, RZ ;  /* 0x00000010371b7819 */ /* 0x000fe200000006ff */
[----:B------:R-:W-:Y:S01]  /*82a0*/  IMAD.MOV.U32 R26, RZ, RZ, 0x2 ;  /* 0x00000002ff1a7424 */ /* 0x000fe200078e00ff */
        /* <DEDUP_REMOVED lines=19> */
.L_x_5806:
        /* <DEDUP_REMOVED lines=13> */
.L_x_5808:
[----:B------:R-:W-:Y:S05]  /*84b0*/  BSYNC.RECONVERGENT B1 ;  /* 0x0000000000017941 */ /* 0x000fea0003800200 */
.L_x_5807:
        /* <DEDUP_REMOVED lines=43> */
.L_x_5805:
[----:B------:R-:W-:Y:S05]  /*8770*/  BSYNC.RECONVERGENT B0 ;  /* 0x0000000000007941 */ /* 0x000fea0003800200 */
.L_x_5804:
        /* <DEDUP_REMOVED lines=18> */
.L_x_5811:
        /* <DEDUP_REMOVED lines=15> */
.L_x_5813:
[----:B------:R-:W-:Y:S05]  /*8990*/  BSYNC.RECONVERGENT B1 ;  /* 0x0000000000017941 */ /* 0x000fea0003800200 */
.L_x_5812:
        /* <DEDUP_REMOVED lines=43> */
.L_x_5810:
[----:B------:R-:W-:Y:S05]  /*8c50*/  BSYNC.RECONVERGENT B0 ;  /* 0x0000000000007941 */ /* 0x000fea0003800200 */
.L_x_5809:
[----:B------:R-:W-:Y:S02]  /*8c60*/  I2FP.F32.U32 R25, R25 ;  /* 0x0000001900197245 */ /* 0x000fe40000201000 */
[----:B------:R-:W-:-:S04]  /*8c70*/  PRMT R24, R55, 0x7632, R24 ;  /* 0x0000763237187816 */ /* 0x000fc80000000018 */
[----:B------:R-:W-:Y:S01]  /*8c80*/  SHF.L.U32 R27, R24, 0x10, RZ ;  /* 0x00000010181b7819 */ /* 0x000fe200000006ff */
[----:B------:R-:W-:-:S04]  /*8c90*/  FFMA.FTZ R24, R25, R140, 1.1641532182693481445e-10 ;  /* 0x2f00000019187423 */ /* 0x000fc8000001008c */
[----:B------:R-:W-:Y:S01]  /*8ca0*/  FMUL.FTZ R27, R27, R138 ;  /* 0x0000008a1b1b7220 */ /* 0x000fe20000410000 */
[----:B------:R-:W-:Y:S02]  /*8cb0*/  FSETP.GTU.FTZ.AND P6, PT, R24, R139, PT ;  /* 0x0000008b1800720b */ /* 0x000fe40003fdc000 */
[----:B------:R-:W-:Y:S02]  /*8cc0*/  FSEL R24, R137, RZ, P5 ;  /* 0x000000ff89187208 */ /* 0x000fe40002800000 */
[----:B------:R-:W-:Y:S02]  /*8cd0*/  FSEL R27, R27, RZ, !P6 ;  /* 0x000000ff1b1b7208 */ /* 0x000fe40007000000 */
[----:B------:R-:W-:-:S03]  /*8ce0*/  SEL R125, RZ, 0x1, P6 ;  /* 0x00000001ff7d7807 */ /* 0x000fc60003000000 */
[----:B------:R-:W-:-:S04]  /*8cf0*/  FADD.FTZ R43, R27, R24 ;  /* 0x000000181b2b7221 */ /* 0x000fc80000010000 */
[----:B------:R-:W-:-:S07]  /*8d00*/  @P1 FADD.FTZ R43, R47, R43 ;  /* 0x0000002b2f2b1221 */ /* 0x000fce0000010000 */
.L_x_5733:
        /* <DEDUP_REMOVED lines=8> */
[----:B------:R-:W-:Y:S01]  /*8d90*/  ISETP.NE.AND P4, PT, R136, RZ, PT ;  /* 0x000000ff8800720c */ /* 0x000fe20003f85270 */
[----:B------:R-:W-:Y:S01]  /*8da0*/  VIADD R136, R135, 0x20 ;  /* 0x0000002087887836 */ /* 0x000fe20000000000 */
[----:B------:R-:W-:Y:S02]  /*8db0*/  SEL R31, RZ, 0x1000000, !P2 ;  /* 0x01000000ff1f7807 */ /* 0x000fe40005000000 */
[----:B------:R-:W-:Y:S01]  /*8dc0*/  SEL R25, RZ, 0x10000, !P4 ;  /* 0x00010000ff197807 */ /* 0x000fe20006000000 */
[----:B------:R-:W2:Y:S01]  /*8dd0*/  @P1 LDC.64 R26, c[0x0][0x3a0] ;  /* 0x0000e800ff1a1b82 */ /* 0x000ea20000000a00 */
[----:B------:R-:W-:Y:S02]  /*8de0*/  SEL R24, RZ, 0x100, !P5 ;  /* 0x00000100ff187807 */ /* 0x000fe40006800000 */
[----:B------:R-:W-:Y:S02]  /*8df0*/  ISETP.NE.AND P6, PT, R134, RZ, PT ;  /* 0x000000ff8600720c */ /* 0x000fe40003fc5270 */
[----:B------:R-:W-:-:S02]  /*8e00*/  LOP3.LUT R94, R94, R34, R33, 0xfe, !PT ;  /* 0x000000225e5e7212 */ /* 0x000fc400078efe21 */
[----:B------:R-:W-:Y:S01]  /*8e10*/  LOP3.LUT R24, R24, R31, R25, 0xfe, !PT ;  /* 0x0000001f18187212 */ /* 0x000fe200078efe19 */
[----:B------:R-:W3:Y:S01]  /*8e20*/  @P0 LDC.64 R28, c[0x0][0x398] ;  /* 0x0000e600ff1c0b82 */ /* 0x000ee20000000a00 */
[----:B0-----:R-:W-:Y:S01]  /*8e30*/  IMAD.WIDE.U32 R34, R135, 0x20, R152 ;  /* 0x0000002087227825 */ /* 0x001fe200078e0098 */
[----:B------:R-:W-:Y:S02]  /*8e40*/  SEL R25, RZ, 0x1, !P3 ;  /* 0x00000001ff197807 */ /* 0x000fe40005800000 */
[----:B------:R-:W-:Y:S02]  /*8e50*/  SEL R31, RZ, 0x1, !P6 ;  /* 0x00000001ff1f7807 */ /* 0x000fe40007000000 */
[----:B------:R-:W-:Y:S01]  /*8e60*/  STG.E.128 desc[UR6][R34.64], R36 ;  /* 0x0000002422007986 */ /* 0x000fe2000c101d06 */
[----:B------:R-:W-:Y:S02]  /*8e70*/  LOP3.LUT R25, R94, R25, RZ, 0xfc, !PT ;  /* 0x000000195e197212 */ /* 0x000fe400078efcff */
[----:B------:R-:W-:Y:S01]  /*8e80*/  LOP3.LUT R24, R24, R31, RZ, 0xfc, !PT ;  /* 0x0000001f18187212 */ /* 0x000fe200078efcff */
[----:B------:R1:W-:Y:S01]  /*8e90*/  STG.E.128 desc[UR6][R34.64+0x10], R40 ;  /* 0x0000102822007986 */ /* 0x0003e2000c101d06 */
[----:B--2---:R-:W-:-:S04]  /*8ea0*/  @P1 IMAD.WIDE.U32 R26, R136, 0x20, R26 ;  /* 0x00000020881a1825 */ /* 0x004fc800078e001a */
[----:B---3--:R-:W-:-:S04]  /*8eb0*/  @P0 IMAD.WIDE.U32 R28, R136, 0x10, R28 ;  /* 0x00000010881c0825 */ /* 0x008fc800078e001c */
[----:B-1----:R-:W-:-:S05]  /*8ec0*/  IMAD.WIDE.U32 R34, R135, 0x8, R154 ;  /* 0x0000000887227825 */ /* 0x002fca00078e009a */
[----:B------:R0:W-:Y:S02]  /*8ed0*/  STG.E.64 desc[UR6][R34.64], R24 ;  /* 0x0000001822007986 */ /* 0x0001e4000c101b06 */
[----:B0-----:R-:W-:Y:S01]  /*8ee0*/  IMAD.WIDE.U32 R34, R136, 0x10, R92 ;  /* 0x0000001088227825 */ /* 0x001fe200078e005c */
[----:B------:R-:W-:Y:S06]  /*8ef0*/  @!P0 BRA `(.L_x_5814) ;  /* 0x0000000000508947 */ /* 0x000fec0003800000 */
[----:B------:R-:W-:Y:S01]  /*8f00*/  IMAD.U32 R25, R124, 0x10000, RZ ;  /* 0x000100007c197824 */ /* 0x000fe200078e00ff */
[----:B------:R-:W-:Y:S02]  /*8f10*/  LOP3.LUT R24, R125, 0xffff, RZ, 0xc0, !PT ;  /* 0x0000ffff7d187812 */ /* 0x000fe400078ec0ff */
[----:B------:R-:W-:Y:S02]  /*8f20*/  PRMT R31, R123, 0x7104, RZ ;  /* 0x000071047b1f7816 */ /* 0x000fe400000000ff */
[----:B------:R-:W-:Y:S02]  /*8f30*/  LOP3.LUT R25, R25, 0xff0000, RZ, 0xc0, !PT ;  /* 0x00ff000019197812 */ /* 0x000fe400078ec0ff */
[----:B------:R-:W-:Y:S02]  /*8f40*/  LOP3.LUT R160, R121, 0xff, RZ, 0xc0, !PT ;  /* 0x000000ff79a07812 */ /* 0x000fe400078ec0ff */
[----:B------:R-:W-:Y:S02]  /*8f50*/  PRMT R94, R25, 0x4210, R24 ;  /* 0x00004210195e7816 */ /* 0x000fe40000000018 */
[----:B------:R-:W0:Y:S01]  /*8f60*/  LDC.64 R24, c[0x0][0x3b8] ;  /* 0x0000ee00ff187b82 */ /* 0x000e220000000a00 */
[----:B------:R-:W-:Y:S01]  /*8f70*/  LOP3.LUT R156, R120, 0xff, RZ, 0xc0, !PT ;  /* 0x000000ff789c7812 */ /* 0x000fe200078ec0ff */
[----:B------:R-:W-:Y:S01]  /*8f80*/  IMAD.WIDE.U32 R160, R160, 0x1000000, RZ ;  /* 0x01000000a0a07825 */ /* 0x000fe200078e00ff */
[----:B------:R-:W-:-:S02]  /*8f90*/  LOP3.LUT R31, R94, 0xff00, R31, 0xf8, !PT ;  /* 0x0000ff005e1f7812 */ /* 0x000fc400078ef81f */
        /* <DEDUP_REMOVED lines=10> */
.L_x_5814:
[----:B------:R1:W5:Y:S04]  /*9040*/  @P1 LDG.E.128 R48, desc[UR6][R26.64] ;  /* 0x000000061a301981 */ /* 0x000368000c1e1d00 */
[----:B------:R1:W5:Y:S04]  /*9050*/  @P1 LDG.E.128 R44, desc[UR6][R26.64+0x10] ;  /* 0x000010061a2c1981 */ /* 0x000368000c1e1d00 */
[----:B------:R1:W5:Y:S04]  /*9060*/  @P0 LDG.E.128 R52, desc[UR6][R28.64] ;  /* 0x000000061c340981 */ /* 0x000368000c1e1d00 */
[----:B0-----:R1:W5:Y:S01]  /*9070*/  LDG.E.128 R24, desc[UR6][R34.64] ;  /* 0x0000000622187981 */ /* 0x001362000c1e1d00 */
[----:B------:R-:W-:Y:S05]  /*9080*/  @!P0 BRA `(.L_x_5815) ;  /* 0x00000054009c8947 */ /* 0x000fea0003800000 */
[----:B------:R-:W-:Y:S01]  /*9090*/  ISETP.NE.AND P2, PT, R30, 0x1, PT ;  /* 0x000000011e00780c */ /* 0x000fe20003f45270 */
[----:B------:R-:W-:Y:S01]  /*90a0*/  BSSY.RECONVERGENT B0, `(.L_x_5816) ;  /* 0x000004e000007945 */ /* 0x000fe20003800200 */
[----:B------:R-:W-:Y:S02]  /*90b0*/  HFMA2 R31, -RZ, RZ, 0, 1.1920928955078125e-07 ;  /* 0x00000002ff1f7431 */ /* 0x000fe400000001ff */
[----:B-1----:R-:W-:Y:S02]  /*90c0*/  IMAD.MOV.U32 R28, RZ, RZ, R118 ;  /* 0x000000ffff1c7224 */ /* 0x002fe400078e0076 */
        /* <DEDUP_REMOVED lines=12> */
.L_x_5818:
        /* <DEDUP_REMOVED lines=13> */
.L_x_5820:
[----:B------:R-:W-:Y:S05]  /*9260*/  BSYNC.RECONVERGENT B1 ;  /* 0x0000000000017941 */ /* 0x000fea0003800200 */
.L_x_5819:
        /* <DEDUP_REMOVED lines=49> */
.L_x_5817:
[----:B------:R-:W-:Y:S05]  /*9580*/  BSYNC.RECONVERGENT B0 ;  /* 0x0000000000007941 */ /* 0x000fea0003800200 */
.L_x_5816:
[----:B------:R-:W-:Y:S01]  /*9590*/  ISETP.NE.AND P2, PT, R31, 0x1, PT ;  /* 0x000000011f00780c */ /* 0x000fe20003f45270 */
[----:B------:R-:W-:Y:S01]  /*95a0*/  BSSY.RECONVERGENT B0, `(.L_x_5821) ;  /* 0x0000052000007945 */ /* 0x000fe20003800200 */
[----:B------:R-:W-:Y:S01]  /*95b0*/  I2FP.F32.U32 R29, R28 ;  /* 0x0000001c001d7245 */ /* 0x000fe20000201000 */
[----:B------:R-:W-:Y:S02]  /*95c0*/  HFMA2 R33, -RZ, RZ, 0, 1.1920928955078125e-07 ;  /* 0x00000002ff217431 */ /* 0x000fe400000001ff */
[----:B------:R-:W-:Y:S02]  /*95d0*/  IMAD.MOV.U32 R30, RZ, RZ, R118 ;  /* 0x000000ffff1e7224 */ /* 0x000fe400078e0076 */
[----:B------:R-:W-:Y:S01]  /*95e0*/  FFMA.FTZ R28, R29, R140, 1.1641532182693481445e-10 ;  /* 0x2f0000001d1c7423 */ /* 0x000fe2000001008c */
[C---:B-----5:R-:W-:Y:S01]  /*95f0*/  IMAD.U32 R29, R24.reuse, 0x10000, RZ ;  /* 0x00010000181d7824 */ /* 0x060fe200078e00ff */
[----:B------:R-:W-:-:S03]  /*9600*/  PRMT R24, R24, 0x7632, R24 ;  /* 0x0000763218187816 */ /* 0x000fc60000000018 */
        /* <DEDUP_REMOVED lines=12> */
.L_x_5823:
        /* <DEDUP_REMOVED lines=13> */
.L_x_5825:
[----:B------:R-:W-:Y:S05]  /*97a0*/  BSYNC.RECONVERGENT B1 ;  /* 0x0000000000017941 */ /* 0x000fea0003800200 */
.L_x_5824:
        /* <DEDUP_REMOVED lines=47> */
[----:B------:R-:W-:Y:S02]  /*9aa0*/  LOP3.LUT R12, R145, R12, R29, 0x96, !PT ;  /* 0x0000000c910c7212 */ /* 0x000fe400078e961d */
[----:B------:R-:W-:-:S07]  /*9ab0*/  MOV R134, R28 ;  /* 0x0000001c00867202 */ /* 0x000fce0000000f00 */
.L_x_5822:
[----:B------:R-:W-:Y:S05]  /*9ac0*/  BSYNC.RECONVERGENT B0 ;  /* 0x0000000000007941 */ /* 0x000fea0003800200 */
.L_x_5821:
[----:B------:R-:W-:Y:S01]  /*9ad0*/  I2FP.F32.U32 R29, R30 ;  /* 0x0000001e001d7245 */ /* 0x000fe20000201000 */
[----:B------:R-:W-:Y:S01]  /*9ae0*/  IMAD.U32 R31, R52, 0x10000, RZ ;  /* 0x00010000341f7824 */ /* 0x000fe200078e00ff */
[----:B------:R-:W-:Y:S01]  /*9af0*/  ISETP.NE.AND P3, PT, R33, 0x1, PT ;  /* 0x000000012100780c */ /* 0x000fe20003f65270 */
[----:B------:R-:W-:Y:S02]  /*9b00*/  BSSY.RECONVERGENT B0, `(.L_x_5826) ;  /* 0x0000053000007945 */ /* 0x000fe40003800200 */
[----:B------:R-:W-:Y:S01]  /*9b10*/  FFMA.FTZ R28, R29, R140, 1.1641532182693481445e-10 ;  /* 0x2f0000001d1c7423 */ /* 0x000fe2000001008c */
[----:B------:R-:W-:Y:S01]  /*9b20*/  FMUL.FTZ R31, R31, R138 ;  /* 0x0000008a1f1f7220 */ /* 0x000fe20000410000 */
[----:B------:R-:W-:-:S03]  /*9b30*/  FSEL R29, R34, RZ, P4 ;  /* 0x000000ff221d7208 */ /* 0x000fc60002000000 */
[----:B------:R-:W-:-:S04]  /*9b40*/  FSETP.GTU.FTZ.AND P2, PT, R28, R139, PT ;  /* 0x0000008b1c00720b */ /* 0x000fc80003f5c000 */
[----:B------:R-:W-:Y:S01]  /*9b50*/  FSEL R32, R31, RZ, !P2 ;  /* 0x000000ff1f207208 */ /* 0x000fe20005000000 */
[----:B------:R-:W-:Y:S01]  /*9b60*/  HFMA2 R31, -RZ, RZ, 0, 1.1920928955078125e-07 ;  /* 0x00000002ff1f7431 */ /* 0x000fe200000001ff */
        /* <DEDUP_REMOVED lines=13> */
.L_x_5828:
        /* <DEDUP_REMOVED lines=13> */
.L_x_5830:
[----:B------:R-:W-:Y:S05]  /*9d10*/  BSYNC.RECONVERGENT B1 ;  /* 0x0000000000017941 */ /* 0x000fea0003800200 */
.L_x_5829:
        /* <DEDUP_REMOVED lines=49> */
.L_x_5827:
[----:B------:R-:W-:Y:S05]  /*a030*/  BSYNC.RECONVERGENT B0 ;  /* 0x0000000000007941 */ /* 0x000fea0003800200 */
.L_x_5826:
[----:B------:R-:W-:Y:S01]  /*a040*/  ISETP.NE.AND P2, PT, R31, 0x1, PT ;  /* 0x000000011f00780c */ /* 0x000fe20003f45270 */
[----:B------:R-:W-:Y:S01]  /*a050*/  BSSY.RECONVERGENT B0, `(.L_x_5831) ;  /* 0x0000051000007945 */ /* 0x000fe20003800200 */
[----:B------:R-:W-:Y:S01]  /*a060*/  I2FP.F32.U32 R29, R29 ;  /* 0x0000001d001d7245 */ /* 0x000fe20000201000 */
[----:B------:R-:W-:Y:S02]  /*a070*/  HFMA2 R34, -RZ, RZ, 0, 1.1920928955078125e-07 ;  /* 0x00000002ff227431 */ /* 0x000fe400000001ff */
[----:B------:R-:W-:Y:S02]  /*a080*/  IMAD.MOV.U32 R30, RZ, RZ, R118 ;  /* 0x000000ffff1e7224 */ /* 0x000fe400078e0076 */
        /* <DEDUP_REMOVED lines=14> */
.L_x_5833:
        /* <DEDUP_REMOVED lines=13> */
.L_x_5835:
[----:B------:R-:W-:Y:S05]  /*a240*/  BSYNC.RECONVERGENT B1 ;  /* 0x0000000000017941 */ /* 0x000fea0003800200 */
.L_x_5834:
        /* <DEDUP_REMOVED lines=49> */
.L_x_5832:
[----:B------:R-:W-:Y:S05]  /*a560*/  BSYNC.RECONVERGENT B0 ;  /* 0x0000000000007941 */ /* 0x000fea0003800200 */
.L_x_5831:
[----:B------:R-:W-:Y:S01]  /*a570*/  PRMT R28, R52, 0x7632, R28 ;  /* 0x00007632341c7816 */ /* 0x000fe2000000001c */
[----:B------:R-:W-:Y:S01]  /*a580*/  BSSY.RECONVERGENT B0, `(.L_x_5836) ;  /* 0x0000057000007945 */ /* 0x000fe20003800200 */
[----:B------:R-:W-:Y:S02]  /*a590*/  I2FP.F32.U32 R29, R30 ;  /* 0x0000001e001d7245 */ /* 0x000fe40000201000 */
[----:B------:R-:W-:Y:S01]  /*a5a0*/  ISETP.NE.AND P3, PT, R34, 0x1, PT ;  /* 0x000000012200780c */ /* 0x000fe20003f65270 */
[----:B------:R-:W-:Y:S01]  /*a5b0*/  IMAD.U32 R31, R28, 0x10000, RZ ;  /* 0x000100001c1f7824 */ /* 0x000fe200078e00ff */
[----:B------:R-:W-:Y:S01]  /*a5c0*/  FSEL R24, R24, RZ, P4 ;  /* 0x000000ff18187208 */ /* 0x000fe20002000000 */
[----:B------:R-:W-:Y:S02]  /*a5d0*/  FFMA.FTZ R28, R29, R140, 1.1641532182693481445e-10 ;  /* 0x2f0000001d1c7423 */ /* 0x000fe4000001008c */
[----:B------:R-:W-:-:S03]  /*a5e0*/  FMUL.FTZ R31, R31, R138 ;  /* 0x0000008a1f1f7220 */ /* 0x000fc60000410000 */
[----:B------:R-:W-:Y:S01]  /*a5f0*/  FSETP.GTU.FTZ.AND P2, PT, R28, R139, PT ;  /* 0x0000008b1c00720b */ /* 0x000fe20003f5c000 */
[----:B------:R-:W-:-:S03]  /*a600*/  HFMA2 R28, -RZ, RZ, 0, 1.1920928955078125e-07 ;  /* 0x00000002ff1c7431 */ /* 0x000fc600000001ff */
        /* <DEDUP_REMOVED lines=14> */
.L_x_5838:
        /* <DEDUP_REMOVED lines=13> */
.L_x_5840:
[----:B------:R-:W-:Y:S05]  /*a7c0*/  BSYNC.RECONVERGENT B1 ;  /* 0x0000000000017941 */ /* 0x000fea0003800200 */
.L_x_5839:
[----:B------:R-:W-:Y:S01]  /*a7d0*/  IMAD.WIDE.U32 R12, R130, -0x326172a9, RZ ;  /* 0xcd9e8d57820c7825 */ /* 0x000fe200078e00ff */
[----:B------:R-:W-:Y:S02]  /*a7e0*/  LOP3.LUT R28, R116, R35, R159, 0x96, !PT ;  /* 0x00000023741c7212 */ /* 0x000fe400078e969f */
[----:B------:R-:W-:Y:S02]  /*a7f0*/  MOV R24, R134 ;  /* 0x0000008600187202 */ /* 0x000fe40000000f00 */
        /* <DEDUP_REMOVED lines=47> */
.L_x_5837:
[----:B------:R-:W-:Y:S05]  /*aaf0*/  BSYNC.RECONVERGENT B0 ;  /* 0x0000000000007941 */ /* 0x000fea0003800200 */
.L_x_5836:
        /* <DEDUP_REMOVED lines=20> */
.L_x_5843:
        /* <DEDUP_REMOVED lines=13> */
.L_x_5845:
[----:B------:R-:W-:Y:S05]  /*ad10*/  BSYNC.RECONVERGENT B1 ;  /* 0x0000000000017941 */ /* 0x000fea0003800200 */
.L_x_5844:
        /* <DEDUP_REMOVED lines=50> */
.L_x_5842:
[----:B------:R-:W-:Y:S05]  /*b040*/  BSYNC.RECONVERGENT B0 ;  /* 0x0000000000007941 */ /* 0x000fea0003800200 */
.L_x_5841:
[----:B------:R-:W-:Y:S01]  /*b050*/  I2FP.F32.U32 R25, R25 ;  /* 0x0000001900197245 */ /* 0x000fe20000201000 */
[----:B------:R-:W-:Y:S01]  /*b060*/  IMAD.U32 R29, R53, 0x10000, RZ ;  /* 0x00010000351d7824 */ /* 0x000fe200078e00ff */
[----:B------:R-:W-:Y:S01]  /*b070*/  ISETP.NE.AND P3, PT, R30, 0x1, PT ;  /* 0x000000011e00780c */ /* 0x000fe20003f65270 */
[----:B------:R-:W-:Y:S01]  /*b080*/  BSSY.RECONVERGENT B0, `(.L_x_5846) ;  /* 0x0000054000007945 */ /* 0x000fe20003800200 */
[----:B------:R-:W-:Y:S02]  /*b090*/  IMAD.MOV.U32 R28, RZ, RZ, 0x2 ;  /* 0x00000002ff1c7424 */ /* 0x000fe400078e00ff */
[----:B------:R-:W-:Y:S01]  /*b0a0*/  FFMA.FTZ R24, R25, R140, 1.1641532182693481445e-10 ;  /* 0x2f00000019187423 */ /* 0x000fe2000001008c */
[----:B------:R-:W-:Y:S01]  /*b0b0*/  FMUL.FTZ R29, R29, R138 ;  /* 0x0000008a1d1d7220 */ /* 0x000fe20000410000 */
[----:B------:R-:W-:-:S03]  /*b0c0*/  FSEL R25, R34, RZ, P4 ;  /* 0x000000ff22197208 */ /* 0x000fc60002000000 */
[----:B------:R-:W-:-:S04]  /*b0d0*/  FSETP.GTU.FTZ.AND P2, PT, R24, R139, PT ;  /* 0x0000008b1800720b */ /* 0x000fc80003f5c000 */
[----:B------:R-:W-:Y:S02]  /*b0e0*/  FSEL R34, R29, RZ, !P2 ;  /* 0x000000ff1d227208 */ /* 0x000fe40005000000 */
[----:B------:R-:W-:-:S03]  /*b0f0*/  SEL R120, RZ, 0x1, P2 ;  /* 0x00000001ff787807 */ /* 0x000fc60001000000 */
[----:B------:R-:W-:Y:S01]  /*b100*/  FADD.FTZ R34, R34, R25 ;  /* 0x0000001922227221 */ /* 0x000fe20000010000 */
[----:B------:R-:W-:-:S03]  /*b110*/  MOV R25, R118 ;  /* 0x0000007600197202 */ /* 0x000fc60000000f00 */
        /* <DEDUP_REMOVED lines=10> */
.L_x_5848:
        /* <DEDUP_REMOVED lines=13> */
.L_x_5850:
[----:B------:R-:W-:Y:S05]  /*b290*/  BSYNC.RECONVERGENT B1 ;  /* 0x0000000000017941 */ /* 0x000fea0003800200 */
.L_x_5849:
        /* <DEDUP_REMOVED lines=50> */
.L_x_5847:
[----:B------:R-:W-:Y:S05]  /*b5c0*/  BSYNC.RECONVERGENT B0 ;  /* 0x0000000000007941 */ /* 0x000fea0003800200 */
.L_x_5846:
        /* <DEDUP_REMOVED lines=19> */
.L_x_5853:
        /* <DEDUP_REMOVED lines=13> */
.L_x_5855:
[----:B------:R-:W-:Y:S05]  /*b7d0*/  BSYNC.RECONVERGENT B1 ;  /* 0x0000000000017941 */ /* 0x000fea0003800200 */
.L_x_5854:
        /* <DEDUP_REMOVED lines=50> */
.L_x_5852:
[----:B------:R-:W-:Y:S05]  /*bb00*/  BSYNC.RECONVERGENT B0 ;  /* 0x0000000000007941 */ /* 0x000fea0003800200 */
.L_x_5851:
[----:B------:R-:W-:Y:S01]  /*bb10*/  I2FP.F32.U32 R25, R25 ;  /* 0x0000001900197245 */ /* 0x000fe20000201000 */
[----:B------:R-:W-:Y:S01]  /*bb20*/  BSSY.RECONVERGENT B0, `(.L_x_5856) ;  /* 0x0000057000007945 */ /* 0x000fe20003800200 */
[----:B------:R-:W-:-:S04]  /*bb30*/  PRMT R24, R53, 0x7632, R24 ;  /* 0x0000763235187816 */ /* 0x000fc80000000018 */
[----:B------:R-:W-:Y:S01]  /*bb40*/  SHF.L.U32 R29, R24, 0x10, RZ ;  /* 0x00000010181d7819 */ /* 0x000fe200000006ff */
[----:B------:R-:W-:Y:S01]  /*bb50*/  FFMA.FTZ R24, R25, R140, 1.1641532182693481445e-10 ;  /* 0x2f00000019187423 */ /* 0x000fe2000001008c */
[----:B------:R-:W-:-:S03]  /*bb60*/  IMAD.MOV.U32 R25, RZ, RZ, R118 ;  /* 0x000000ffff197224 */ /* 0x000fc600078e0076 */
[----:B------:R-:W-:Y:S01]  /*bb70*/  FMUL.FTZ R29, R29, R138 ;  /* 0x0000008a1d1d7220 */ /* 0x000fe20000410000 */
[----:B------:R-:W-:Y:S02]  /*bb80*/  FSETP.GTU.FTZ.AND P2, PT, R24, R139, PT ;  /* 0x0000008b1800720b */ /* 0x000fe40003f5c000 */
[----:B------:R-:W-:Y:S02]  /*bb90*/  FSEL R24, R35, RZ, P4 ;  /* 0x000000ff23187208 */ /* 0x000fe40002000000 */
        /* <DEDUP_REMOVED lines=15> */
.L_x_5858:
        /* <DEDUP_REMOVED lines=13> */
.L_x_5860:
[----:B------:R-:W-:Y:S05]  /*bd60*/  BSYNC.RECONVERGENT B1 ;  /* 0x0000000000017941 */ /* 0x000fea0003800200 */
.L_x_5859:
        /* <DEDUP_REMOVED lines=50> */
.L_x_5857:
[----:B------:R-:W-:Y:S05]  /*c090*/  BSYNC.RECONVERGENT B0 ;  /* 0x0000000000007941 */ /* 0x000fea0003800200 */
.L_x_5856:
[----:B------:R-:W-:Y:S01]  /*c0a0*/  ISETP.NE.AND P3, PT, R29, 0x1, PT ;  /* 0x000000011d00780c */ /* 0x000fe20003f65270 */
[----:B------:R-:W-:Y:S01]  /*c0b0*/  BSSY.RECONVERGENT B0, `(.L_x_5861) ;  /* 0x0000052000007945 */ /* 0x000fe20003800200 */
[----:B------:R-:W-:Y:S01]  /*c0c0*/  I2FP.F32.U32 R25, R25 ;  /* 0x0000001900197245 */ /* 0x000fe20000201000 */
[----:B------:R-:W-:Y:S01]  /*c0d0*/  IMAD.MOV.U32 R30, RZ, RZ, 0x2 ;  /* 0x00000002ff1e7424 */ /* 0x000fe200078e00ff */
[----:B------:R-:W-:-:S03]  /*c0e0*/  MOV R28, R118 ;  /* 0x00000076001c7202 */ /* 0x000fc60000000f00 */
[----:B------:R-:W-:Y:S01]  /*c0f0*/  FFMA.FTZ R24, R25, R140, 1.1641532182693481445e-10 ;  /* 0x2f00000019187423 */ /* 0x000fe2000001008c */
[C---:B------:R-:W-:Y:S01]  /*c100*/  IMAD.U32 R25, R26.reuse, 0x10000, RZ ;  /* 0x000100001a197824 */ /* 0x040fe200078e00ff */
[----:B------:R-:W-:-:S03]  /*c110*/  PRMT R26, R26, 0x7632, R26 ;  /* 0x000076321a1a7816 */ /* 0x000fc6000000001a */
[----:B------:R-:W-:Y:S01]  /*c120*/  FSETP.LE.FTZ.AND P2, PT, R24, R139, PT ;  /* 0x0000008b1800720b */ /* 0x000fe20003f53000 */
[----:B------:R-:W-:Y:S01]  /*c130*/  FMUL.FTZ R122, R25, R138 ;  /* 0x0000008a197a7220 */ /* 0x000fe20000410000 */
[----:B------:R-:W-:Y:S11]  /*c140*/  @!P3 BRA `(.L_x_5862) ;  /* 0x000000040020b947 */ /* 0x000ff60003800000 */
        /* <DEDUP_REMOVED lines=8> */
.L_x_5863:
        /* <DEDUP_REMOVED lines=13> */
.L_x_5865:
[----:B------:R-:W-:Y:S05]  /*c2a0*/  BSYNC.RECONVERGENT B1 ;  /* 0x0000000000017941 */ /* 0x000fea0003800200 */
.L_x_5864:
        /* <DEDUP_REMOVED lines=50> */
.L_x_5862:
[----:B------:R-:W-:Y:S05]  /*c5d0*/  BSYNC.RECONVERGENT B0 ;  /* 0x0000000000007941 */ /* 0x000fea0003800200 */
.L_x_5861:
[----:B------:R-:W-:Y:S01]  /*c5e0*/  I2FP.F32.U32 R25, R28 ;  /* 0x0000001c00197245 */ /* 0x000fe20000201000 */
[----:B------:R-:W-:Y:S01]  /*c5f0*/  IMAD.U32 R29, R54, 0x10000, RZ ;  /* 0x00010000361d7824 */ /* 0x000fe200078e00ff */
[----:B------:R-:W-:Y:S01]  /*c600*/  BSSY.RECONVERGENT B0, `(.L_x_5866) ;  /* 0x0000056000007945 */ /* 0x000fe20003800200 */
[----:B------:R-:W-:Y:S02]  /*c610*/  HFMA2 R31, -RZ, RZ, 0, 1.1920928955078125e-07 ;  /* 0x00000002ff1f7431 */ /* 0x000fe400000001ff */
        /* <DEDUP_REMOVED lines=8> */
[----:B------:R-:W-:Y:S01]  /*c6a0*/  IMAD.MOV.U32 R25, RZ, RZ, R118 ;  /* 0x000000ffff197224 */ /* 0x000fe200078e0076 */
[----:B------:R-:W-:Y:S02]  /*c6b0*/  PRMT R122, R24, 0x7610, R122 ;  /* 0x00007610187a7816 */ /* 0x000fe4000000007a */
        /* <DEDUP_REMOVED lines=10> */
.L_x_5868:
        /* <DEDUP_REMOVED lines=13> */
.L_x_5870:
[----:B------:R-:W-:Y:S05]  /*c830*/  BSYNC.RECONVERGENT B1 ;  /* 0x0000000000017941 */ /* 0x000fea0003800200 */
.L_x_5869:
[----:B------:R-:W-:Y:S01]  /*c840*/  LOP3.LUT R124, R116, R25, R159, 0x96, !PT ;  /* 0x00000019747c7212 */ /* 0x000fe200078e969f */
[----:B------:R-:W-:-:S04]  /*c850*/  IMAD.WIDE.U32 R12, R130, -0x326172a9, RZ ;  /* 0xcd9e8d57820c7825 */ /* 0x000fc800078e00ff */
[----:B------:R-:W-:Y:S01]  /*c860*/  VIADD R25, R158, 0x9e3779b9 ;  /* 0x9e3779b99e197836 */ /* 0x000fe20000000000 */
        /* <DEDUP_REMOVED lines=47> */
.L_x_5867:
[----:B------:R-:W-:Y:S05]  /*cb60*/  BSYNC.RECONVERGENT B0 ;  /* 0x0000000000007941 */ /* 0x000fea0003800200 */
.L_x_5866:
        /* <DEDUP_REMOVED lines=18> */
.L_x_5873:
        /* <DEDUP_REMOVED lines=13> */
.L_x_5875:
[----:B------:R-:W-:Y:S05]  /*cd60*/  BSYNC.RECONVERGENT B1 ;  /* 0x0000000000017941 */ /* 0x000fea0003800200 */
.L_x_5874:
        /* <DEDUP_REMOVED lines=50> */
.L_x_5872:
[----:B------:R-:W-:Y:S05]  /*d090*/  BSYNC.RECONVERGENT B0 ;  /* 0x0000000000007941 */ /* 0x000fea0003800200 */
.L_x_5871:
[----:B------:R-:W-:Y:S01]  /*d0a0*/  PRMT R24, R54, 0x7632, R24 ;  /* 0x0000763236187816 */ /* 0x000fe20000000018 */
[----:B------:R-:W-:Y:S01]  /*d0b0*/  BSSY.RECONVERGENT B0, `(.L_x_5876) ;  /* 0x0000057000007945 */ /* 0x000fe20003800200 */
[----:B------:R-:W-:Y:S01]  /*d0c0*/  I2FP.F32.U32 R25, R25 ;  /* 0x0000001900197245 */ /* 0x000fe20000201000 */
[----:B------:R-:W-:Y:S01]  /*d0d0*/  IMAD.MOV.U32 R124, RZ, RZ, 0x2 ;  /* 0x00000002ff7c7424 */ /* 0x000fe200078e00ff */
[----:B------:R-:W-:Y:S01]  /*d0e0*/  FSEL R26, R26, RZ, P3 ;  /* 0x000000ff1a1a7208 */ /* 0x000fe20001800000 */
[----:B------:R-:W-:Y:S02]  /*d0f0*/  IMAD.U32 R29, R24, 0x10000, RZ ;  /* 0x00010000181d7824 */ /* 0x000fe400078e00ff */
[----:B------:R-:W-:Y:S01]  /*d100*/  FFMA.FTZ R24, R25, R140, 1.1641532182693481445e-10 ;  /* 0x2f00000019187423 */ /* 0x000fe2000001008c */
[----:B------:R-:W-:Y:S01]  /*d110*/  MOV R25, R118 ;  /* 0x0000007600197202 */ /* 0x000fe20000000f00 */
[----:B------:R-:W-:-:S03]  /*d120*/  FMUL.FTZ R29, R29, R138 ;  /* 0x0000008a1d1d7220 */ /* 0x000fc60000410000 */
        /* <DEDUP_REMOVED lines=15> */
.L_x_5878:
        /* <DEDUP_REMOVED lines=13> */
.L_x_5880:
[----:B------:R-:W-:Y:S05]  /*d2f0*/  BSYNC.RECONVERGENT B1 ;  /* 0x0000000000017941 */ /* 0x000fea0003800200 */
.L_x_5879:
        /* <DEDUP_REMOVED lines=18> */
[----:B------:R-:W-:Y:S02]  /*d420*/  LOP3.LUT R13, R13, R12, R31, 0x96, !PT ;  /* 0x0000000c0d0d7212 */ /* 0x000fe400078e961f */
[----:B------:R-:W-:-:S03]  /*d430*/  LOP3.LUT R25, R147, R30, R125, 0x96, !PT ;  /* 0x0000001e93197212 */ /* 0x000fc600078e967d */
[----:B------:R-:W-:-:S05]  /*d440*/  IMAD.WIDE.U32 R12, R13, -0x326172a9, RZ ;  /* 0xcd9e8d570d0c7825 */ /* 0x000fca00078e00ff */
        /* <DEDUP_REMOVED lines=19> */
[----:B------:R-:W-:-:S03]  /*d580*/  IADD3 R13, PT, PT, R158, -0xe443238, RZ ;  /* 0xf1bbcdc89e0d7810 */ /* 0x000fc60007ffe0ff */
[----:B------:R-:W-:Y:S01]  /*d590*/  IMAD.WIDE.U32 R30, R30, -0x326172a9, RZ ;  /* 0xcd9e8d571e1e7825 */ /* 0x000fe200078e00ff */
[----:B------:R-:W-:-:S03]  /*d5a0*/  LOP3.LUT R24, R13, R24, R125, 0x96, !PT ;  /* 0x000000180d187212 */ /* 0x000fc600078e967d */
[----:B------:R-:W-:Y:S01]  /*d5b0*/  IMAD.MOV.U32 R118, RZ, RZ, R30 ;  /* 0x000000ffff767224 */ /* 0x000fe200078e001e */
[----:B------:R-:W-:Y:S01]  /*d5c0*/  LOP3.LUT R13, R149, R124, R31, 0x96, !PT ;  /* 0x0000007c950d7212 */ /* 0x000fe200078e961f */
[----:B------:R-:W-:-:S04]  /*d5d0*/  IMAD.WIDE.U32 R24, R24, -0x2daee0ad, RZ ;  /* 0xd2511f5318187825 */ /* 0x000fc800078e00ff */
[----:B------:R-:W-:Y:S01]  /*d5e0*/  IMAD.MOV.U32 R124, RZ, RZ, RZ ;  /* 0x000000ffff7c7224 */ /* 0x000fe200078e00ff */
[----:B------:R-:W-:Y:S01]  /*d5f0*/  LOP3.LUT R12, R145, R12, R25, 0x96, !PT ;  /* 0x0000000c910c7212 */ /* 0x000fe200078e9619 */
[----:B------:R-:W-:Y:S01]  /*d600*/  IMAD.MOV.U32 R25, RZ, RZ, R134 ;  /* 0x000000ffff197224 */ /* 0x000fe200078e0086 */
[----:B------:R-:W-:-:S07]  /*d610*/  MOV R134, R24 ;  /* 0x0000001800867202 */ /* 0x000fce0000000f00 */
.L_x_5877:
[----:B------:R-:W-:Y:S05]  /*d620*/  BSYNC.RECONVERGENT B0 ;  /* 0x0000000000007941 */ /* 0x000fea0003800200 */
.L_x_5876:
        /* <DEDUP_REMOVED lines=19> */
.L_x_5883:
        /* <DEDUP_REMOVED lines=13> */
.L_x_5885:
[----:B------:R-:W-:Y:S05]  /*d830*/  BSYNC.RECONVERGENT B1 ;  /* 0x0000000000017941 */ /* 0x000fea0003800200 */
.L_x_5884:
        /* <DEDUP_REMOVED lines=35> */
[----:B------:R-:W-:-:S05]  /*da70*/  IMAD.WIDE.U32 R26, R27, -0x2daee0ad, RZ ;  /* 0xd2511f531b1a7825 */ /* 0x000fca00078e00ff */
[----:B------:R-:W-:Y:S01]  /*da80*/  LOP3.LUT R124, R141, R12, R27, 0x96, !PT ;  /* 0x0000000c8d7c7212 */ /* 0x000fe200078e961b */
[----:B------:R-:W-:-:S04]  /*da90*/  IMAD.WIDE.U32 R12, R13, -0x2daee0ad, RZ ;  /* 0xd2511f530d0c7825 */ /* 0x000fc800078e00ff */
[----:B------:R-:W-:Y:S01]  /*daa0*/  IMAD.WIDE.U32 R124, R124, -0x326172a9, RZ ;  /* 0xcd9e8d577c7c7825 */ /* 0x000fe200078e00ff */
[----:B------:R-:W-:-:S03]  /*dab0*/  LOP3.LUT R26, R143, R26, R13, 0x96, !PT ;  /* 0x0000001a8f1a7212 */ /* 0x000fc600078e960d */
[----:B------:R-:W-:Y:S02]  /*dac0*/  VIADD R13, R158, 0xf1bbcdc8 ;  /* 0xf1bbcdc89e0d7836 */ /* 0x000fe40000000000 */
[----:B------:R-:W-:-:S03]  /*dad0*/  IMAD.WIDE.U32 R26, R26, -0x326172a9, RZ ;  /* 0xcd9e8d571a1a7825 */ /* 0x000fc600078e00ff */
[----:B------:R-:W-:Y:S01]  /*dae0*/  LOP3.LUT R24, R13, R24, R125, 0x96, !PT ;  /* 0x000000180d187212 */ /* 0x000fe200078e967d */
[----:B------:R-:W-:Y:S01]  /*daf0*/  IMAD.MOV.U32 R118, RZ, RZ, R26 ;  /* 0x000000ffff767224 */ /* 0x000fe200078e001a */
[----:B------:R-:W-:Y:S01]  /*db00*/  LOP3.LUT R13, R149, R124, R27, 0x96, !PT ;  /* 0x0000007c950d7212 */ /* 0x000fe200078e961b */
[----:B------:R-:W-:Y:S02]  /*db10*/  IMAD.MOV.U32 R26, RZ, RZ, RZ ;  /* 0x000000ffff1a7224 */ /* 0x000fe400078e00ff */
[----:B------:R-:W-:-:S05]  /*db20*/  IMAD.WIDE.U32 R24, R24, -0x2daee0ad, RZ ;  /* 0xd2511f5318187825 */ /* 0x000fca00078e00ff */
[----:B------:R-:W-:Y:S02]  /*db30*/  LOP3.LUT R12, R145, R12, R25, 0x96, !PT ;  /* 0x0000000c910c7212 */ /* 0x000fe400078e9619 */
[----:B------:R-:W-:Y:S01]  /*db40*/  MOV R25, R134 ;  /* 0x0000008600197202 */ /* 0x000fe20000000f00 */
[----:B------:R-:W-:-:S07]  /*db50*/  IMAD.MOV.U32 R134, RZ, RZ, R24 ;  /* 0x000000ffff867224 */ /* 0x000fce00078e0018 */
.L_x_5882:
[----:B------:R-:W-:Y:S05]  /*db60*/  BSYNC.RECONVERGENT B0 ;  /* 0x0000000000007941 */ /* 0x000fea0003800200 */
.L_x_5881:
[----:B------:R-:W-:Y:S01]  /*db70*/  I2FP.F32.U32 R25, R25 ;  /* 0x0000001900197245 */ /* 0x000fe20000201000 */
[----:B------:R-:W-:Y:S01]  /*db80*/  BSSY.RECONVERGENT B0, `(.L_x_5886) ;  /* 0x0000056000007945 */ /* 0x000fe20003800200 */
[----:B------:R-:W-:-:S03]  /*db90*/  SHF.L.U32 R27, R55, 0x10, RZ ;  /* 0x00000010371b7819 */ /* 0x000fc600000006ff */
[----:B------:R-:W-:Y:S01]  /*dba0*/  FFMA.FTZ R24, R25, R140, 1.1641532182693481445e-10 ;  /* 0x2f00000019187423 */ /* 0x000fe2000001008c */
[----:B------:R-:W-:Y:S01]  /*dbb0*/  FSEL R25, R30, RZ, P4 ;  /* 0x000000ff1e197208 */ /* 0x000fe20002000000 */
[----:B------:R-:W-:-:S03]  /*dbc0*/  FMUL.FTZ R27, R27, R138 ;  /* 0x0000008a1b1b7220 */ /* 0x000fc60000410000 */
[----:B------:R-:W-:-:S04]  /*dbd0*/  FSETP.GTU.FTZ.AND P5, PT, R24, R139, PT ;  /* 0x0000008b1800720b */ /* 0x000fc80003fbc000 */
[----:B------:R-:W-:Y:S01]  /*dbe0*/  FSEL R24, R27, RZ, !P5 ;  /* 0x000000ff1b187208 */ /* 0x000fe20006800000 */
[----:B------:R-:W-:Y:S01]  /*dbf0*/  IMAD.MOV.U32 R27, RZ, RZ, 0x2 ;  /* 0x00000002ff1b7424 */ /* 0x000fe200078e00ff */
        /* <DEDUP_REMOVED lines=14> */
.L_x_5888:
        /* <DEDUP_REMOVED lines=13> */
.L_x_5890:
[----:B------:R-:W-:Y:S05]  /*ddb0*/  BSYNC.RECONVERGENT B1 ;  /* 0x0000000000017941 */ /* 0x000fea0003800200 */
.L_x_5889:
        /* <DEDUP_REMOVED lines=45> */
[----:B------:R-:W-:Y:S01]  /*e090*/  HFMA2 R27, -RZ, RZ, 0, 0 ;  /* 0x00000000ff1b7431 */ /* 0x000fe200000001ff */
[----:B------:R-:W-:Y:S02]  /*e0a0*/  MOV R118, R26 ;  /* 0x0000001a00767202 */ /* 0x000fe40000000f00 */
[----:B------:R-:W-:Y:S01]  /*e0b0*/  LOP3.LUT R12, R145, R12, R25, 0x96, !PT ;  /* 0x0000000c910c7212 */ /* 0x000fe200078e9619 */
[----:B------:R-:W-:Y:S02]  /*e0c0*/  IMAD.MOV.U32 R25, RZ, RZ, R134 ;  /* 0x000000ffff197224 */ /* 0x000fe400078e0086 */
[----:B------:R-:W-:-:S07]  /*e0d0*/  IMAD.MOV.U32 R134, RZ, RZ, R24 ;  /* 0x000000ffff867224 */ /* 0x000fce00078e0018 */
.L_x_5887:
[----:B------:R-:W-:Y:S05]  /*e0e0*/  BSYNC.RECONVERGENT B0 ;  /* 0x0000000000007941 */ /* 0x000fea0003800200 */
.L_x_5886:
[----:B------:R-:W-:Y:S01]  /*e0f0*/  ISETP.NE.AND P6, PT, R27, 0x1, PT ;  /* 0x000000011b00780c */ /* 0x000fe20003fc5270 */
[----:B------:R-:W-:Y:S01]  /*e100*/  IMAD.U32 R31, R31, 0x10000, RZ ;  /* 0x000100001f1f7824 */ /* 0x000fe200078e00ff */
[----:B------:R-:W-:Y:S01]  /*e110*/  I2FP.F32.U32 R25, R25 ;  /* 0x0000001900197245 */ /* 0x000fe20000201000 */
[----:B------:R-:W-:Y:S01]  /*e120*/  BSSY.RECONVERGENT B0, `(.L_x_5891) ;  /* 0x0000051000007945 */ /* 0x000fe20003800200 */
[----:B------:R-:W-:Y:S02]  /*e130*/  IMAD.MOV.U32 R24, RZ, RZ, 0x2 ;  /* 0x00000002ff187424 */ /* 0x000fe400078e00ff */
[----:B------:R-:W-:Y:S01]  /*e140*/  FMUL.FTZ R31, R31, R138 ;  /* 0x0000008a1f1f7220 */ /* 0x000fe20000410000 */
        /* <DEDUP_REMOVED lines=12> */
.L_x_5893:
        /* <DEDUP_REMOVED lines=15> */
.L_x_5895:
[----:B------:R-:W-:Y:S05]  /*e300*/  BSYNC.RECONVERGENT B1 ;  /* 0x0000000000017941 */ /* 0x000fea0003800200 */
.L_x_5894:
[----:B------:R-:W-:Y:S01]  /*e310*/  LOP3.LUT R26, R116, R13, R159, 0x96, !PT ;  /* 0x0000000d741a7212 */ /* 0x000fe200078e969f */
[----:B------:R-:W-:Y:S01]  /*e320*/  IMAD.WIDE.U32 R24, R130, -0x326172a9, RZ ;  /* 0xcd9e8d5782187825 */ /* 0x000fe200078e00ff */
[----:B------:R-:W-:-:S03]  /*e330*/  IADD3 R13, PT, PT, R158, -0x61c88647, RZ ;  /* 0x9e3779b99e0d7810 */ /* 0x000fc60007ffe0ff */
        /* <DEDUP_REMOVED lines=36> */
[----:B------:R-:W-:Y:S01]  /*e580*/  IMAD.WIDE.U32 R24, R25, -0x326172a9, RZ ;  /* 0xcd9e8d5719187825 */ /* 0x000fe200078e00ff */
[----:B------:R-:W-:-:S04]  /*e590*/  IADD3 R13, PT, PT, R158, -0xe443238, RZ ;  /* 0xf1bbcdc89e0d7810 */ /* 0x000fc80007ffe0ff */
[----:B------:R-:W-:Y:S01]  /*e5a0*/  LOP3.LUT R25, R13, R26, R25, 0x96, !PT ;  /* 0x0000001a0d197212 */ /* 0x000fe200078e9619 */
[----:B------:R-:W-:-:S04]  /*e5b0*/  IMAD.WIDE.U32 R26, R27, -0x326172a9, RZ ;  /* 0xcd9e8d571b1a7825 */ /* 0x000fc800078e00ff */
[----:B------:R-:W-:Y:S01]  /*e5c0*/  IMAD.MOV.U32 R118, RZ, RZ, R26 ;  /* 0x000000ffff767224 */ /* 0x000fe200078e001a */
[----:B------:R-:W-:Y:S01]  /*e5d0*/  LOP3.LUT R13, R149, R24, R27, 0x96, !PT ;  /* 0x00000018950d7212 */ /* 0x000fe200078e961b */
[----:B------:R-:W-:-:S05]  /*e5e0*/  IMAD.WIDE.U32 R24, R25, -0x2daee0ad, RZ ;  /* 0xd2511f5319187825 */ /* 0x000fca00078e00ff */
[----:B------:R-:W-:Y:S01]  /*e5f0*/  LOP3.LUT R12, R145, R12, R25, 0x96, !PT ;  /* 0x0000000c910c7212 */ /* 0x000fe200078e9619 */
[----:B------:R-:W-:Y:S01]  /*e600*/  IMAD.MOV.U32 R25, RZ, RZ, R134 ;  /* 0x000000ffff197224 */ /* 0x000fe200078e0086 */
[----:B------:R-:W-:Y:S01]  /*e610*/  MOV R134, R24 ;  /* 0x0000001800867202 */ /* 0x000fe20000000f00 */
[----:B------:R-:W-:-:S07]  /*e620*/  IMAD.MOV.U32 R24, RZ, RZ, RZ ;  /* 0x000000ffff187224 */ /* 0x000fce00078e00ff */
.L_x_5892:
[----:B------:R-:W-:Y:S05]  /*e630*/  BSYNC.RECONVERGENT B0 ;  /* 0x0000000000007941 */ /* 0x000fea0003800200 */
.L_x_5891:
[----:B------:R-:W-:Y:S02]  /*e640*/  PRMT R26, R55, 0x7632, R26 ;  /* 0x00007632371a7816 */ /* 0x000fe4000000001a */
[----:B------:R-:W-:-:S03]  /*e650*/  I2FP.F32.U32 R25, R25 ;  /* 0x0000001900197245 */ /* 0x000fc60000201000 */
[----:B------:R-:W-:Y:S02]  /*e660*/  IMAD.U32 R27, R26, 0x10000, RZ ;  /* 0x000100001a1b7824 */ /* 0x000fe400078e00ff */
[----:B------:R-:W-:Y:S02]  /*e670*/  FFMA.FTZ R26, R25, R140, 1.1641532182693481445e-10 ;  /* 0x2f000000191a7423 */ /* 0x000fe4000001008c */
[----:B------:R-:W-:-:S03]  /*e680*/  FMUL.FTZ R27, R27, R138 ;  /* 0x0000008a1b1b7220 */ /* 0x000fc60000410000 */
[----:B------:R-:W-:Y:S02]  /*e690*/  FSETP.GTU.FTZ.AND P6, PT, R26, R139, PT ;  /* 0x0000008b1a00720b */ /* 0x000fe40003fdc000 */
[----:B------:R-:W-:Y:S02]  /*e6a0*/  FSEL R26, R31, RZ, P5 ;  /* 0x000000ff1f1a7208 */ /* 0x000fe40002800000 */
[----:B------:R-:W-:Y:S02]  /*e6b0*/  FSEL R27, R27, RZ, !P6 ;  /* 0x000000ff1b1b7208 */ /* 0x000fe40007000000 */
[----:B------:R-:W-:-:S03]  /*e6c0*/  SEL R125, RZ, 0x1, P6 ;  /* 0x00000001ff7d7807 */ /* 0x000fc60003000000 */
[----:B------:R-:W-:-:S04]  /*e6d0*/  FADD.FTZ R31, R27, R26 ;  /* 0x0000001a1b1f7221 */ /* 0x000fc80000010000 */
[----:B------:R-:W-:Y:S01]  /*e6e0*/  @P1 FADD.FTZ R31, R47, R31 ;  /* 0x0000001f2f1f1221 */ /* 0x000fe20000010000 */
[----:B------:R-:W-:Y:S06]  /*e6f0*/  BRA `(.L_x_5896) ;  /* 0x0000002800f07947 */ /* 0x000fec0003800000 */
.L_x_5815:
        /* <DEDUP_REMOVED lines=16> */
.L_x_5899:
        /* <DEDUP_REMOVED lines=13> */
.L_x_5901:
[----:B------:R-:W-:Y:S05]  /*e8d0*/  BSYNC.RECONVERGENT B1 ;  /* 0x0000000000017941 */ /* 0x000fea0003800200 */
.L_x_5900:
        /* <DEDUP_REMOVED lines=48> */
[----:B------:R-:W-:Y:S01]  /*ebe0*/  LOP3.LUT R12, R145, R12, R29, 0x96, !PT ;  /* 0x0000000c910c7212 */ /* 0x000fe200078e961d */
[----:B------:R-:W-:-:S07]  /*ebf0*/  IMAD.MOV.U32 R31, RZ, RZ, RZ ;  /* 0x000000ffff1f7224 */ /* 0x000fce00078e00ff */
.L_x_5898:
[----:B------:R-:W-:Y:S05]  /*ec00*/  BSYNC.RECONVERGENT B0 ;  /* 0x0000000000007941 */ /* 0x000fea0003800200 */
.L_x_5897:
[----:B------:R-:W-:Y:S01]  /*ec10*/  ISETP.NE.AND P2, PT, R31, 0x1, PT ;  /* 0x000000011f00780c */ /* 0x000fe20003f45270 */
[----:B------:R-:W-:Y:S01]  /*ec20*/  BSSY.RECONVERGENT B0, `(.L_x_5902) ;  /* 0x0000052000007945 */ /* 0x000fe20003800200 */
[----:B------:R-:W-:Y:S01]  /*ec30*/  I2FP.F32.U32 R29, R28 ;  /* 0x0000001c001d7245 */ /* 0x000fe20000201000 */
[----:B------:R-:W-:-:S04]  /*ec40*/  IMAD.MOV.U32 R32, RZ, RZ, 0x2 ;  /* 0x00000002ff207424 */ /* 0x000fc800078e00ff */
[----:B------:R-:W-:Y:S01]  /*ec50*/  FFMA.FTZ R28, R29, R140, 1.1641532182693481445e-10 ;  /* 0x2f0000001d1c7423 */ /* 0x000fe2000001008c */
[----:B------:R-:W-:-:S04]  /*ec60*/  IMAD.MOV.U32 R29, RZ, RZ, R118 ;  /* 0x000000ffff1d7224 */ /* 0x000fc800078e0076 */
[----:B------:R-:W-:Y:S02]  /*ec70*/  FSETP.LE.FTZ.AND P3, PT, R28, R139, PT ;  /* 0x0000008b1c00720b */ /* 0x000fe40003f73000 */
[C---:B-----5:R-:W-:Y:S02]  /*ec80*/  SHF.L.U32 R28, R24.reuse, 0x10, RZ ;  /* 0x00000010181c7819 */ /* 0x060fe400000006ff */
[----:B------:R-:W-:Y:S02]  /*ec90*/  PRMT R24, R24, 0x7632, R24 ;  /* 0x0000763218187816 */ /* 0x000fe40000000018 */
[----:B------:R-:W-:Y:S01]  /*eca0*/  P2R R94, PR, RZ, 0x8 ;  /* 0x00000008ff5e7803 */ /* 0x000fe20000000000 */
        /* <DEDUP_REMOVED lines=9> */
.L_x_5904:
        /* <DEDUP_REMOVED lines=13> */
.L_x_5906:
[----:B------:R-:W-:Y:S05]  /*ee10*/  BSYNC.RECONVERGENT B1 ;  /* 0x0000000000017941 */ /* 0x000fea0003800200 */
.L_x_5905:
        /* <DEDUP_REMOVED lines=9> */
[----:B------:R-:W-:-:S04]  /*eeb0*/  LOP3.LUT R31, R142, R34, R31, 0x96, !PT ;  /* 0x000000228e1f7212 */ /* 0x000fc800078e961f */
[----:B------:R-:W-:Y:S01]  /*eec0*/  LOP3.LUT R29, R148, R30, R33, 0x96, !PT ;  /* 0x0000001e941d7212 */ /* 0x000fe200078e9621 */
[----:B------:R-:W-:-:S05]  /*eed0*/  IMAD.WIDE.U32 R30, R31, -0x326172a9, RZ ;  /* 0xcd9e8d571f1e7825 */ /* 0x000fca00078e00ff */
[----:B------:R-:W-:Y:S01]  /*eee0*/  LOP3.LUT R31, R13, R12, R31, 0x96, !PT ;  /* 0x0000000c0d1f7212 */ /* 0x000fe200078e961f */
[----:B------:R-:W-:-:S04]  /*eef0*/  IMAD.WIDE.U32 R12, R29, -0x326172a9, RZ ;  /* 0xcd9e8d571d0c7825 */ /* 0x000fc800078e00ff */
        /* <DEDUP_REMOVED lines=26> */
[----:B------:R-:W-:-:S03]  /*f0a0*/  LOP3.LUT R32, R143, R32, R13, 0x96, !PT ;  /* 0x000000208f207212 */ /* 0x000fc600078e960d */
[----:B------:R-:W-:Y:S02]  /*f0b0*/  VIADD R13, R158, 0xf1bbcdc8 ;  /* 0xf1bbcdc89e0d7836 */ /* 0x000fe40000000000 */
[----:B------:R-:W-:-:S03]  /*f0c0*/  IMAD.WIDE.U32 R32, R32, -0x326172a9, RZ ;  /* 0xcd9e8d5720207825 */ /* 0x000fc600078e00ff */
[----:B------:R-:W-:Y:S02]  /*f0d0*/  LOP3.LUT R30, R13, R30, R35, 0x96, !PT ;  /* 0x0000001e0d1e7212 */ /* 0x000fe400078e9623 */
[----:B------:R-:W-:Y:S01]  /*f0e0*/  MOV R118, R32 ;  /* 0x0000002000767202 */ /* 0x000fe20000000f00 */
[----:B------:R-:W-:Y:S01]  /*f0f0*/  HFMA2 R32, -RZ, RZ, 0, 0 ;  /* 0x00000000ff207431 */ /* 0x000fe200000001ff */
[----:B------:R-:W-:Y:S01]  /*f100*/  LOP3.LUT R13, R149, R34, R33, 0x96, !PT ;  /* 0x00000022950d7212 */ /* 0x000fe200078e9621 */
[----:B------:R-:W-:-:S04]  /*f110*/  IMAD.WIDE.U32 R30, R30, -0x2daee0ad, RZ ;  /* 0xd2511f531e1e7825 */ /* 0x000fc800078e00ff */
[----:B------:R-:W-:Y:S01]  /*f120*/  IMAD.MOV.U32 R134, RZ, RZ, R30 ;  /* 0x000000ffff867224 */ /* 0x000fe200078e001e */
[----:B------:R-:W-:-:S07]  /*f130*/  LOP3.LUT R12, R145, R12, R31, 0x96, !PT ;  /* 0x0000000c910c7212 */ /* 0x000fce00078e961f */
.L_x_5903:
[----:B------:R-:W-:Y:S05]  /*f140*/  BSYNC.RECONVERGENT B0 ;  /* 0x0000000000007941 */ /* 0x000fea0003800200 */
.L_x_5902:
[----:B------:R-:W-:Y:S01]  /*f150*/  ISETP.NE.AND P2, PT, R32, 0x1, PT ;  /* 0x000000012000780c */ /* 0x000fe20003f45270 */
[----:B------:R-:W-:Y:S01]  /*f160*/  BSSY.RECONVERGENT B0, `(.L_x_5907) ;  /* 0x0000051000007945 */ /* 0x000fe20003800200 */
[----:B------:R-:W-:Y:S01]  /*f170*/  I2FP.F32.U32 R29, R29 ;  /* 0x0000001d001d7245 */ /* 0x000fe20000201000 */
[----:B------:R-:W-:-:S04]  /*f180*/  IMAD.MOV.U32 R33, RZ, RZ, 0x2 ;  /* 0x00000002ff217424 */ /* 0x000fc800078e00ff */
[----:B------:R-:W-:-:S05]  /*f190*/  FFMA.FTZ R30, R29, R140, 1.1641532182693481445e-10 ;  /* 0x2f0000001d1e7423 */ /* 0x000fca000001008c */
[----:B------:R-:W-:Y:S01]  /*f1a0*/  FSETP.LE.FTZ.AND P3, PT, R30, R139, PT ;  /* 0x0000008b1e00720b */ /* 0x000fe20003f73000 */
[----:B------:R-:W-:Y:S01]  /*f1b0*/  IMAD.U32 R30, R24, 0x10000, RZ ;  /* 0x00010000181e7824 */ /* 0x000fe200078e00ff */
        /* <DEDUP_REMOVED lines=11> */
.L_x_5909:
        /* <DEDUP_REMOVED lines=13> */
.L_x_5911:
[----:B------:R-:W-:Y:S05]  /*f340*/  BSYNC.RECONVERGENT B1 ;  /* 0x0000000000017941 */ /* 0x000fea0003800200 */
.L_x_5910:
        /* <DEDUP_REMOVED lines=12> */
[----:B------:R-:W-:-:S05]  /*f410*/  IMAD.WIDE.U32 R32, R33, -0x326172a9, RZ ;  /* 0xcd9e8d5721207825 */ /* 0x000fca00078e00ff */
[----:B------:R-:W-:Y:S01]  /*f420*/  LOP3.LUT R33, R13, R12, R33, 0x96, !PT ;  /* 0x0000000c0d217212 */ /* 0x000fe200078e9621 */
[----:B------:R-:W-:-:S04]  /*f430*/  IMAD.WIDE.U32 R12, R24, -0x326172a9, RZ ;  /* 0xcd9e8d57180c7825 */ /* 0x000fc800078e00ff */
[----:B------:R-:W-:Y:S01]  /*f440*/  IMAD.MOV.U32 R24, RZ, RZ, R134 ;  /* 0x000000ffff187224 */ /* 0x000fe200078e0086 */
        /* <DEDUP_REMOVED lines=30> */
[----:B------:R-:W-:-:S05]  /*f630*/  IMAD.WIDE.U32 R32, R32, -0x2daee0ad, RZ ;  /* 0xd2511f5320207825 */ /* 0x000fca00078e00ff */
[----:B------:R-:W-:Y:S01]  /*f640*/  LOP3.LUT R12, R145, R12, R33, 0x96, !PT ;  /* 0x0000000c910c7212 */ /* 0x000fe200078e9621 */
[----:B------:R-:W-:Y:S01]  /*f650*/  IMAD.MOV.U32 R33, RZ, RZ, RZ ;  /* 0x000000ffff217224 */ /* 0x000fe200078e00ff */
[----:B------:R-:W-:-:S07]  /*f660*/  MOV R134, R32 ;  /* 0x0000002000867202 */ /* 0x000fce0000000f00 */
.L_x_5908:
[----:B------:R-:W-:Y:S05]  /*f670*/  BSYNC.RECONVERGENT B0 ;  /* 0x0000000000007941 */ /* 0x000fea0003800200 */
.L_x_5907:
[----:B------:R-:W-:Y:S01]  /*f680*/  ISETP.NE.AND P2, PT, R33, 0x1, PT ;  /* 0x000000012100780c */ /* 0x000fe20003f45270 */
[----:B------:R-:W-:Y:S01]  /*f690*/  BSSY.RECONVERGENT B0, `(.L_x_5912) ;  /* 0x0000052000007945 */ /* 0x000fe20003800200 */
[----:B------:R-:W-:Y:S01]  /*f6a0*/  I2FP.F32.U32 R29, R24 ;  /* 0x00000018001d7245 */ /* 0x000fe20000201000 */
[----:B------:R-:W-:Y:S01]  /*f6b0*/  HFMA2 R34, -RZ, RZ, 0, 1.1920928955078125e-07 ;  /* 0x00000002ff227431 */ /* 0x000fe200000001ff */
[----:B------:R-:W-:-:S03]  /*f6c0*/  PRMT R31, R25, 0x7632, R31 ;  /* 0x00007632191f7816 */ /* 0x000fc6000000001f */
[----:B------:R-:W-:Y:S01]  /*f6d0*/  FFMA.FTZ R24, R29, R140, 1.1641532182693481445e-10 ;  /* 0x2f0000001d187423 */ /* 0x000fe2000001008c */
[----:B------:R-:W-:Y:S02]  /*f6e0*/  IMAD.U32 R29, R25, 0x10000, RZ ;  /* 0x00010000191d7824 */ /* 0x000fe400078e00ff */
[----:B------:R-:W-:Y:S02]  /*f6f0*/  IMAD.MOV.U32 R25, RZ, RZ, R118 ;  /* 0x000000ffff197224 */ /* 0x000fe400078e0076 */
        /* <DEDUP_REMOVED lines=11> */
.L_x_5914:
        /* <DEDUP_REMOVED lines=13> */
.L_x_5916:
[----:B------:R-:W-:Y:S05]  /*f880*/  BSYNC.RECONVERGENT B1 ;  /* 0x0000000000017941 */ /* 0x000fea0003800200 */
.L_x_5915:
        /* <DEDUP_REMOVED lines=50> */
.L_x_5913:
[----:B------:R-:W-:Y:S05]  /*fbb0*/  BSYNC.RECONVERGENT B0 ;  /* 0x0000000000007941 */ /* 0x000fea0003800200 */
.L_x_5912:
[----:B------:R-:W-:Y:S01]  /*fbc0*/  ISETP.NE.AND P2, PT, R34, 0x1, PT ;  /* 0x000000012200780c */ /* 0x000fe20003f45270 */
[----:B------:R-:W-:Y:S01]  /*fbd0*/  BSSY.RECONVERGENT B0, `(.L_x_5917) ;  /* 0x0000051000007945 */ /* 0x000fe20003800200 */
[----:B------:R-:W-:Y:S01]  /*fbe0*/  I2FP.F32.U32 R25, R25 ;  /* 0x0000001900197245 */ /* 0x000fe20000201000 */
[----:B------:R-:W-:Y:S01]  /*fbf0*/  IMAD.MOV.U32 R35, RZ, RZ, 0x2 ;  /* 0x00000002ff237424 */ /* 0x000fe200078e00ff */
[----:B------:R-:W-:-:S03]  /*fc00*/  SHF.L.U32 R32, R31, 0x10, RZ ;  /* 0x000000101f207819 */ /* 0x000fc600000006ff */
        /* <DEDUP_REMOVED lines=13> */
.L_x_5919:
        /* <DEDUP_REMOVED lines=13> */
.L_x_5921:
[----:B------:R-:W-:Y:S05]  /*fdb0*/  BSYNC.RECONVERGENT B1 ;  /* 0x0000000000017941 */ /* 0x000fea0003800200 */
.L_x_5920:
[----:B------:R-:W-:Y:S01]  /*fdc0*/  LOP3.LUT R24, R116, R13, R159, 0x96, !PT ;  /* 0x0000000d74187212 */ /* 0x000fe200078e969f */
[----:B------:R-:W-:-:S04]  /*fdd0*/  IMAD.WIDE.U32 R34, R130, -0x326172a9, RZ ;  /* 0xcd9e8d5782227825 */ /* 0x000fc800078e00ff */
[----:B------:R-:W-:Y:S01]  /*fde0*/  VIADD R13, R158, 0x9e3779b9 ;  /* 0x9e3779b99e0d7836 */ /* 0x000fe20000000000 */
        /* <DEDUP_REMOVED lines=41> */
[----:B------:R-:W-:Y:S01]  /*10080*/  HFMA2 R35, -RZ, RZ, 0, 0 ;  /* 0x00000000ff237431 */ /* 0x000fe200000001ff */
[----:B------:R-:W-:Y:S01]  /*10090*/  MOV R118, R34 ;  /* 0x0000002200767202 */ /* 0x000fe20000000f00 */
[----:B------:R-:W-:-:S05]  /*100a0*/  IMAD.WIDE.U32 R24, R24, -0x2daee0ad, RZ ;  /* 0xd2511f5318187825 */ /* 0x000fca00078e00ff */
[----:B------:R-:W-:Y:S01]  /*100b0*/  LOP3.LUT R12, R145, R12, R25, 0x96, !PT ;  /* 0x0000000c910c7212 */ /* 0x000fe200078e9619 */
[----:B------:R-:W-:Y:S02]  /*100c0*/  IMAD.MOV.U32 R25, RZ, RZ, R134 ;  /* 0x000000ffff197224 */ /* 0x000fe400078e0086 */
[----:B------:R-:W-:-:S07]  /*100d0*/  IMAD.MOV.U32 R134, RZ, RZ, R24 ;  /* 0x000000ffff867224 */ /* 0x000fce00078e0018 */
.L_x_5918:
[----:B------:R-:W-:Y:S05]  /*100e0*/  BSYNC.RECONVERGENT B0 ;  /* 0x0000000000007941 */ /* 0x000fea0003800200 */
.L_x_5917:
[----:B------:R-:W-:Y:S01]  /*100f0*/  ISETP.NE.AND P3, PT, R35, 0x1, PT ;  /* 0x000000012300780c */ /* 0x000fe20003f65270 */
[----:B------:R-:W-:Y:S01]  /*10100*/  BSSY.RECONVERGENT B0, `(.L_x_5922) ;  /* 0x0000051000007945 */ /* 0x000fe20003800200 */
[----:B------:R-:W-:Y:S01]  /*10110*/  I2FP.F32.U32 R25, R25 ;  /* 0x0000001900197245 */ /* 0x000fe20000201000 */
[C---:B------:R-:W-:Y:S01]  /*10120*/  IMAD.U32 R31, R26.reuse, 0x10000, RZ ;  /* 0x000100001a1f7824 */ /* 0x040fe200078e00ff */
[----:B------:R-:W-:Y:S01]  /*10130*/  PRMT R33, R26, 0x7632, R33 ;  /* 0x000076321a217816 */ /* 0x000fe20000000021 */
        /* <DEDUP_REMOVED lines=13> */
.L_x_5924:
        /* <DEDUP_REMOVED lines=13> */
.L_x_5926:
[----:B------:R-:W-:Y:S05]  /*102e0*/  BSYNC.RECONVERGENT B1 ;  /* 0x0000000000017941 */ /* 0x000fea0003800200 */
.L_x_5925:
        /* <DEDUP_REMOVED lines=37> */
[----:B------:R-:W-:-:S04]  /*10540*/  IMAD.WIDE.U32 R12, R26, -0x2daee0ad, RZ ;  /* 0xd2511f531a0c7825 */ /* 0x000fc800078e00ff */
[----:B------:R-:W-:Y:S01]  /*10550*/  IMAD.MOV.U32 R26, RZ, RZ, RZ ;  /* 0x000000ffff1a7224 */ /* 0x000fe200078e00ff */
        /* <DEDUP_REMOVED lines=10> */
[----:B------:R-:W-:-:S07]  /*10600*/  MOV R134, R24 ;  /* 0x0000001800867202 */ /* 0x000fce0000000f00 */
.L_x_5923:
[----:B------:R-:W-:Y:S05]  /*10610*/  BSYNC.RECONVERGENT B0 ;  /* 0x0000000000007941 */ /* 0x000fea0003800200 */
.L_x_5922:
        /* <DEDUP_REMOVED lines=17> */
.L_x_5929:
        /* <DEDUP_REMOVED lines=13> */
.L_x_5931:
[----:B------:R-:W-:Y:S05]  /*10800*/  BSYNC.RECONVERGENT B1 ;  /* 0x0000000000017941 */ /* 0x000fea0003800200 */
.L_x_5930:
[----:B------:R-:W-:Y:S01]  /*10810*/  LOP3.LUT R34, R116, R13, R159, 0x96, !PT ;  /* 0x0000000d74227212 */ /* 0x000fe200078e969f */
[----:B------:R-:W-:-:S04]  /*10820*/  IMAD.WIDE.U32 R24, R130, -0x326172a9, RZ ;  /* 0xcd9e8d5782187825 */ /* 0x000fc800078e00ff */
[----:B------:R-:W-:Y:S01]  /*10830*/  VIADD R13, R158, 0x9e3779b9 ;  /* 0x9e3779b99e0d7836 */ /* 0x000fe20000000000 */
[----:B------:R-:W-:Y:S01]  /*10840*/  LOP3.LUT R25, R128, R25, R158, 0x96, !PT ;  /* 0x0000001980197212 */ /* 0x000fe200078e969e */
[----:B------:R-:W-:-:S04]  /*10850*/  IMAD.WIDE.U32 R34, R34, -0x326172a9, RZ ;  /* 0xcd9e8d5722227825 */ /* 0x000fc800078e00ff */
[----:B------:R-:W-:Y:S01]  /*10860*/  IMAD.MOV.U32 R151, RZ, RZ, RZ ;  /* 0x000000ffff977224 */ /* 0x000fe200078e00ff */
        /* <DEDUP_REMOVED lines=38> */
[----:B------:R-:W-:Y:S01]  /*10ad0*/  IMAD.MOV.U32 R118, RZ, RZ, R34 ;  /* 0x000000ffff767224 */ /* 0x000fe200078e0022 */
[----:B------:R-:W-:Y:S01]  /*10ae0*/  LOP3.LUT R13, R149, R24, R35, 0x96, !PT ;  /* 0x00000018950d7212 */ /* 0x000fe200078e9623 */
[----:B------:R-:W-:-:S05]  /*10af0*/  IMAD.WIDE.U32 R24, R25, -0x2daee0ad, RZ ;  /* 0xd2511f5319187825 */ /* 0x000fca00078e00ff */
[----:B------:R-:W-:Y:S02]  /*10b00*/  LOP3.LUT R12, R145, R12, R25, 0x96, !PT ;  /* 0x0000000c910c7212 */ /* 0x000fe400078e9619 */
[----:B------:R-:W-:Y:S01]  /*10b10*/  MOV R25, R134 ;  /* 0x0000008600197202 */ /* 0x000fe20000000f00 */
[----:B------:R-:W-:-:S07]  /*10b20*/  IMAD.MOV.U32 R134, RZ, RZ, R24 ;  /* 0x000000ffff867224 */ /* 0x000fce00078e0018 */
.L_x_5928:
[----:B------:R-:W-:Y:S05]  /*10b30*/  BSYNC.RECONVERGENT B0 ;  /* 0x0000000000007941 */ /* 0x000fea0003800200 */
.L_x_5927:
        /* <DEDUP_REMOVED lines=18> */
.L_x_5934:
        /* <DEDUP_REMOVED lines=13> */
.L_x_5936:
[----:B------:R-:W-:Y:S05]  /*10d30*/  BSYNC.RECONVERGENT B1 ;  /* 0x0000000000017941 */ /* 0x000fea0003800200 */
.L_x_5935:
        /* <DEDUP_REMOVED lines=43> */
[----:B------:R-:W-:Y:S02]  /*10ff0*/  LOP3.LUT R13, R149, R26, R25, 0x96, !PT ;  /* 0x0000001a950d7212 */ /* 0x000fe400078e9619 */
[----:B------:R-:W-:Y:S01]  /*11000*/  MOV R118, R24 ;  /* 0x0000001800767202 */ /* 0x000fe20000000f00 */
[----:B------:R-:W-:-:S04]  /*11010*/  IMAD.WIDE.U32 R24, R27, -0x2daee0ad, RZ ;  /* 0xd2511f531b187825 */ /* 0x000fc800078e00ff */
[----:B------:R-:W-:Y:S01]  /*11020*/  IMAD.MOV.U32 R27, RZ, RZ, R134 ;  /* 0x000000ffff1b7224 */ /* 0x000fe200078e0086 */
[----:B------:R-:W-:Y:S01]  /*11030*/  LOP3.LUT R12, R145, R12, R25, 0x96, !PT ;  /* 0x0000000c910c7212 */ /* 0x000fe200078e9619 */
[----:B------:R-:W-:Y:S02]  /*11040*/  IMAD.MOV.U32 R134, RZ, RZ, R24 ;  /* 0x000000ffff867224 */ /* 0x000fe400078e0018 */
[----:B------:R-:W-:-:S07]  /*11050*/  HFMA2 R24, -RZ, RZ, 0, 0 ;  /* 0x00000000ff187431 */ /* 0x000fce00000001ff */
.L_x_5933:
[----:B------:R-:W-:Y:S05]  /*11060*/  BSYNC.RECONVERGENT B0 ;  /* 0x0000000000007941 */ /* 0x000fea0003800200 */
.L_x_5932:
[----:B------:R-:W-:Y:S01]  /*11070*/  P2R R156, PR, RZ, 0x2 ;  /* 0x00000002ff9c7803 */ /* 0x000fe20000000000 */
[-C--:B------:R-:W-:Y:S01]  /*11080*/  FMUL.FTZ R28, R28, R138.reuse ;  /* 0x0000008a1c1c7220 */ /* 0x080fe20000410000 */
[----:B------:R-:W-:Y:S01]  /*11090*/  I2FP.F32.U32 R157, R27 ;  /* 0x0000001b009d7245 */ /* 0x000fe20000201000 */
[-C--:B------:R-:W-:Y:S01]  /*110a0*/  FMUL.FTZ R26, R34, R138.reuse ;  /* 0x0000008a221a7220 */ /* 0x080fe20000410000 */
[----:B------:R-:W-:Y:S01]  /*110b0*/  ISETP.NE.AND P1, PT, R94, RZ, PT ;  /* 0x000000ff5e00720c */ /* 0x000fe20003f25270 */
[-C--:B------:R-:W-:Y:S01]  /*110c0*/  FMUL.FTZ R25, R32, R138.reuse ;  /* 0x0000008a20197220 */ /* 0x080fe20000410000 */
[----:B------:R-:W-:Y:S01]  /*110d0*/  FMUL.FTZ R34, R29, R138 ;  /* 0x0000008a1d227220 */ /* 0x000fe20000410000 */
[----:B------:R-:W-:Y:S01]  /*110e0*/  ISETP.NE.AND P5, PT, R137, RZ, PT ;  /* 0x000000ff8900720c */ /* 0x000fe20003fa5270 */
[----:B------:R-:W-:Y:S02]  /*110f0*/  IMAD.U32 R35, R35, 0x10000, RZ ;  /* 0x0001000023237824 */ /* 0x000fe400078e00ff */
[----:B------:R-:W-:Y:S01]  /*11100*/  FFMA.FTZ R160, R157, R140, 1.1641532182693481445e-10 ;  /* 0x2f0000009da07423 */ /* 0x000fe2000001008c */
[----:B------:R-:W-:Y:S01]  /*11110*/  FSEL R32, R28, RZ, P1 ;  /* 0x000000ff1c207208 */ /* 0x000fe20000800000 */
[-C--:B------:R-:W-:Y:S01]  /*11120*/  FMUL.FTZ R33, R33, R138.reuse ;  /* 0x0000008a21217220 */ /* 0x080fe20000410000 */
[----:B------:R-:W-:Y:S01]  /*11130*/  ISETP.NE.AND P1, PT, R156, RZ, PT ;  /* 0x000000ff9c00720c */ /* 0x000fe20003f25270 */
[-C--:B------:R-:W-:Y:S01]  /*11140*/  FMUL.FTZ R31, R31, R138.reuse ;  /* 0x0000008a1f1f7220 */ /* 0x080fe20000410000 */
[----:B------:R-:W-:Y:S01]  /*11150*/  P2R R151, PR, RZ, 0x1 ;  /* 0x00000001ff977803 */ /* 0x000fe20000000000 */
[-C--:B------:R-:W-:Y:S01]  /*11160*/  FMUL.FTZ R27, R30, R138.reuse ;  /* 0x0000008a1e1b7220 */ /* 0x080fe20000410000 */
[----:B------:R-:W-:Y:S01]  /*11170*/  FMUL.FTZ R157, R35, R138 ;  /* 0x0000008a239d7220 */ /* 0x000fe20000410000 */
[----:B------:R-:W-:-:S02]  /*11180*/  FSEL R34, R34, RZ, P5 ;  /* 0x000000ff22227208 */ /* 0x000fc40002800000 */
[----:B------:R-:W-:Y:S02]  /*11190*/  ISETP.NE.AND P0, PT, R95, RZ, PT ;  /* 0x000000ff5f00720c */ /* 0x000fe40003f05270 */
[----:B------:R-:W-:Y:S02]  /*111a0*/  ISETP.NE.AND P6, PT, R133, RZ, PT ;  /* 0x000000ff8500720c */ /* 0x000fe40003fc5270 */
[----:B------:R-:W-:Y:S02]  /*111b0*/  FSETP.GTU.FTZ.AND P5, PT, R160, R139, PT ;  /* 0x0000008ba000720b */ /* 0x000fe40003fbc000 */
[----:B------:R-:W-:Y:S01]  /*111c0*/  FSEL R29, R33, RZ, P3 ;  /* 0x000000ff211d7208 */ /* 0x000fe20001800000 */
[----:B------:R-:W-:Y:S01]  /*111d0*/  @P1 FADD.FTZ R32, R48, R32 ;  /* 0x0000002030201221 */ /* 0x000fe20000010000 */
        /* <DEDUP_REMOVED lines=10> */
[----:B------:R-:W-:Y:S01]  /*11280*/  ISETP.NE.AND P0, PT, R151, RZ, PT ;  /* 0x000000ff9700720c */ /* 0x000fe20003f05270 */
[----:B------:R-:W-:Y:S01]  /*11290*/  @P1 FADD.FTZ R35, R51, R35 ;  /* 0x0000002333231221 */ /* 0x000fe20000010000 */
[----:B------:R-:W-:Y:S01]  /*112a0*/  PLOP3.LUT P5, PT, P5, PT, PT, 0x8, 0x80 ;  /* 0x000000000080781c */ /* 0x000fe20002fae170 */
[----:B------:R-:W-:-:S12]  /*112b0*/  @P1 FADD.FTZ R31, R47, R31 ;  /* 0x0000001f2f1f1221 */ /* 0x000fd80000010000 */
.L_x_5896:
[----:B------:R-:W-:Y:S01]  /*112c0*/  ISETP.NE.AND P6, PT, R94, RZ, PT ;  /* 0x000000ff5e00720c */ /* 0x000fe20003fc5270 */
[C---:B------:R-:W-:Y:S01]  /*112d0*/  IMAD.WIDE.U32 R26, R136.reuse, 0x20, R152 ;  /* 0x00000020881a7825 */ /* 0x040fe200078e0098 */
[----:B------:R-:W-:Y:S02]  /*112e0*/  SEL R151, RZ, 0x1000000, !P5 ;  /* 0x01000000ff977807 */ /* 0x000fe40006800000 */
[----:B------:R-:W-:Y:S01]  /*112f0*/  SEL R94, RZ, 0x10000, !P4 ;  /* 0x00010000ff5e7807 */ /* 0x000fe20006000000 */
[----:B------:R-:W-:Y:S01]  /*11300*/  IMAD.WIDE.U32 R156, R136, 0x8, R154 ;  /* 0x00000008889c7825 */ /* 0x000fe200078e009a */
[----:B------:R-:W-:Y:S01]  /*11310*/  SEL R25, RZ, 0x100, !P3 ;  /* 0x00000100ff197807 */ /* 0x000fe20005800000 */
[----:B------:R-:W-:Y:S01]  /*11320*/  STG.E.128 desc[UR6][R26.64], R32 ;  /* 0x000000201a007986 */ /* 0x000fe2000c101d06 */
[----:B------:R-:W-:Y:S02]  /*11330*/  ISETP.NE.AND P5, PT, R95, RZ, PT ;  /* 0x000000ff5f00720c */ /* 0x000fe40003fa5270 */
[----:B------:R-:W-:Y:S01]  /*11340*/  ISETP.NE.AND P4, PT, R137, RZ, PT ;  /* 0x000000ff8900720c */ /* 0x000fe20003f85270 */
[----:B------:R0:W-:Y:S01]  /*11350*/  STG.E.128 desc[UR6][R26.64+0x10], R28 ;  /* 0x0000101c1a007986 */ /* 0x0001e2000c101d06 */
[----:B------:R-:W-:-:S02]  /*11360*/  ISETP.NE.AND P3, PT, R133, RZ, PT ;  /* 0x000000ff8500720c */ /* 0x000fc40003f65270 */
[----:B------:R-:W-:Y:S02]  /*11370*/  LOP3.LUT R133, R25, R151, R94, 0xfe, !PT ;  /* 0x0000009719857212 */ /* 0x000fe400078efe5e */
[----:B------:R-:W-:Y:S02]  /*11380*/  SEL R95, RZ, 0x1000000, !P3 ;  /* 0x01000000ff5f7807 */ /* 0x000fe40005800000 */
[----:B------:R-:W-:Y:S02]  /*11390*/  SEL R94, RZ, 0x10000, !P4 ;  /* 0x00010000ff5e7807 */ /* 0x000fe40006000000 */
[----:B------:R-:W-:-:S04]  /*113a0*/  SEL R25, RZ, 0x100, !P5 ;  /* 0x00000100ff197807 */ /* 0x000fc80006800000 */
[----:B------:R-:W-:Y:S02]  /*113b0*/  LOP3.LUT R25, R25, R95, R94, 0xfe, !PT ;  /* 0x0000005f19197212 */ /* 0x000fe400078efe5e */
[----:B------:R-:W-:Y:S01]  /*113c0*/  SEL R94, RZ, 0x1, !P2 ;  /* 0x00000001ff5e7807 */ /* 0x000fe20005000000 */
[----:B0-----:R-:W0:Y:S03]  /*113d0*/  @P0 LDC.64 R26, c[0x0][0x398] ;  /* 0x0000e600ff1a0b82 */ /* 0x001e260000000a00 */
[----:B------:R-:W-:Y:S02]  /*113e0*/  LOP3.LUT R95, R133, R94, RZ, 0xfc, !PT ;  /* 0x0000005e855f7212 */ /* 0x000fe400078efcff */
[----:B------:R-:W-:-:S04]  /*113f0*/  SEL R94, RZ, 0x1, !P6 ;  /* 0x00000001ff5e7807 */ /* 0x000fc80007000000 */
[----:B------:R-:W-:-:S05]  /*11400*/  LOP3.LUT R94, R25, R94, RZ, 0xfc, !PT ;  /* 0x0000005e195e7212 */ /* 0x000fca00078efcff */
[----:B------:R1:W-:Y:S01]  /*11410*/  STG.E.64 desc[UR6][R156.64], R94 ;  /* 0x0000005e9c007986 */ /* 0x0003e2000c101b06 */
[----:B------:R-:W-:Y:S05]  /*11420*/  @!P0 BRA `(.L_x_5937) ;  /* 0x0000000000508947 */ /* 0x000fea0003800000 */
[----:B------:R-:W-:Y:S01]  /*11430*/  IMAD.U32 R25, R124, 0x10000, RZ ;  /* 0x000100007c197824 */ /* 0x000fe200078e00ff */
[----:B-1----:R-:W-:Y:S02]  /*11440*/  PRMT R156, R123, 0x7104, RZ ;  /* 0x000071047b9c7816 */ /* 0x002fe400000000ff */
[----:B------:R-:W-:Y:S02]  /*11450*/  LOP3.LUT R162, R121, 0xff, RZ, 0xc0, !PT ;  /* 0x000000ff79a27812 */ /* 0x000fe400078ec0ff */
[----:B------:R-:W-:Y:S02]  /*11460*/  LOP3.LUT R94, R25, 0xff0000, RZ, 0xc0, !PT ;  /* 0x00ff0000195e7812 */ /* 0x000fe400078ec0ff */
[----:B------:R-:W-:Y:S01]  /*11470*/  LOP3.LUT R25, R125, 0xffff, RZ, 0xc0, !PT ;  /* 0x0000ffff7d197812 */ /* 0x000fe200078ec0ff */
[----:B------:R-:W-:Y:S01]  /*11480*/  IMAD.WIDE.U32 R162, R162, 0x1000000, RZ ;  /* 0x01000000a2a27825 */ /* 0x000fe200078e00ff */
[----:B------:R-:W-:Y:S02]  /*11490*/  LOP3.LUT R160, R120, 0xff, RZ, 0xc0, !PT ;  /* 0x000000ff78a07812 */ /* 0x000fe400078ec0ff */
[----:B------:R-:W-:-:S02]  /*114a0*/  PRMT R25, R94, 0x4210, R25 ;  /* 0x000042105e197816 */ /* 0x000fc40000000019 */
[----:B------:R-:W1:Y:S01]  /*114b0*/  LDC.64 R94, c[0x0][0x3b8] ;  /* 0x0000ee00ff5e7b82 */ /* 0x000e620000000a00 */
[----:B------:R-:W-:Y:S01]  /*114c0*/  IMAD.WIDE.U32 R160, R160, 0x10000, RZ ;  /* 0x00010000a0a07825 */ /* 0x000fe200078e00ff */
[----:B------:R-:W-:Y:S02]  /*114d0*/  LOP3.LUT R25, R25, 0xff00, R156, 0xf8, !PT ;  /* 0x0000ff0019197812 */ /* 0x000fe400078ef89c */
[----:B------:R-:W-:Y:S02]  /*114e0*/  LOP3.LUT R156, R119, 0xff, RZ, 0xc0, !PT ;  /* 0x000000ff779c7812 */ /* 0x000fe400078ec0ff */
[----:B------:R-:W-:-:S03]  /*114f0*/  LOP3.LUT R25, R25, 0xff, R122, 0xf8, !PT ;  /* 0x000000ff19197812 */ /* 0x000fc600078ef87a */
[----:B------:R-:W-:Y:S01]  /*11500*/  IMAD.WIDE.U32 R156, R156, 0x100, RZ ;  /* 0x000001009c9c7825 */ /* 0x000fe200078e00ff */
[----:B------:R-:W-:Y:S02]  /*11510*/  LOP3.LUT R25, R161, R25, R163, 0xfe, !PT ;  /* 0x00000019a1197212 */ /* 0x000fe400078efea3 */
[----:B------:R-:W-:Y:S02]  /*11520*/  LOP3.LUT R160, R156, R162, R160, 0xfe, !PT ;  /* 0x000000a29ca07212 */ /* 0x000fe400078efea0 */
[----:B------:R-:W-:Y:S02]  /*11530*/  LOP3.LUT R157, R25, R157, RZ, 0xfc, !PT ;  /* 0x0000009d199d7212 */ /* 0x000fe400078efcff */
[----:B------:R-:W-:Y:S01]  /*11540*/  LOP3.LUT R156, R160, 0xff, R117, 0xf8, !PT ;  /* 0x000000ffa09c7812 */ /* 0x000fe200078ef875 */
[----:B-1----:R-:W-:-:S05]  /*11550*/  IMAD.WIDE.U32 R94, R136, 0x8, R94 ;  /* 0x00000008885e7825 */ /* 0x002fca00078e005e */
[----:B------:R2:W-:Y:S02]  /*11560*/  STG.E.64 desc[UR6][R94.64], R156 ;  /* 0x0000009c5e007986 */ /* 0x0005e4000c101b06 */
.L_x_5937:
[----:B-12---:R-:W1:Y:S01]  /*11570*/  @P1 LDC.64 R94, c[0x0][0x3a0] ;  /* 0x0000e800ff5e1b82 */ /* 0x006e620000000a00 */
[----:B------:R-:W-:-:S05]  /*11580*/  IADD3 R137, PT, PT, R135, 0x40, RZ ;  /* 0x0000004087897810 */ /* 0x000fca0007ffe0ff */
[----:B------:R-:W-:-:S04]  /*11590*/  IMAD.WIDE.U32 R92, R137, 0x10, R92 ;  /* 0x00000010895c7825 */ /* 0x000fc800078e005c */
[----:B0-----:R-:W-:-:S05]  /*115a0*/  @P0 IMAD.WIDE.U32 R26, R137, 0x10, R26 ;  /* 0x00000010891a0825 */ /* 0x001fca00078e001a */
[----:B------:R0:W5:Y:S01]  /*115b0*/  @P0 LDG.E.128 R52, desc[UR6][R26.64] ;  /* 0x000000061a340981 */ /* 0x000162000c1e1d00 */
[----:B-1----:R-:W-:-:S05]  /*115c0*/  @P1 IMAD.WIDE.U32 R94, R137, 0x20, R94 ;  /* 0x00000020895e1825 */ /* 0x002fca00078e005e */
[----:B------:R0:W5:Y:S04]  /*115d0*/  @P1 LDG.E.128 R48, desc[UR6][R94.64] ;  /* 0x000000065e301981 */ /* 0x000168000c1e1d00 */
        /* <DEDUP_REMOVED lines=19> */
.L_x_5941:
        /* <DEDUP_REMOVED lines=13> */
.L_x_5943:
[----:B------:R-:W-:Y:S05]  /*117e0*/  BSYNC.RECONVERGENT B1 ;  /* 0x0000000000017941 */ /* 0x000fea0003800200 */
.L_x_5942:
        /* <DEDUP_REMOVED lines=49> */
.L_x_5940:
[----:B------:R-:W-:Y:S05]  /*11b00*/  BSYNC.RECONVERGENT B0 ;  /* 0x0000000000007941 */ /* 0x000fea0003800200 */
.L_x_5939:
[----:B------:R-:W-:Y:S01]  /*11b10*/  ISETP.NE.AND P2, PT, R26, 0x1, PT ;  /* 0x000000011a00780c */ /* 0x000fe20003f45270 */
[----:B------:R-:W-:Y:S01]  /*11b20*/  BSSY.RECONVERGENT B0, `(.L_x_5944) ;  /* 0x0000052000007945 */ /* 0x000fe20003800200 */
[----:B------:R-:W-:Y:S01]  /*11b30*/  I2FP.F32.U32 R25, R25 ;  /* 0x0000001900197245 */ /* 0x000fe20000201000 */
[----:B------:R-:W-:Y:S01]  /*11b40*/  IMAD.MOV.U32 R119, RZ, RZ, 0x2 ;  /* 0x00000002ff777424 */ /* 0x000fe200078e00ff */
[C---:B-----5:R-:W-:Y:S02]  /*11b50*/  SHF.L.U32 R117, R92.reuse, 0x10, RZ ;  /* 0x000000105c757819 */ /* 0x060fe400000006ff */
[----:B------:R-:W-:Y:S01]  /*11b60*/  PRMT R92, R92, 0x7632, R92 ;  /* 0x000076325c5c7816 */ /* 0x000fe2000000005c */
[----:B------:R-:W-:Y:S01]  /*11b70*/  FFMA.FTZ R24, R25, R140, 1.1641532182693481445e-10 ;  /* 0x2f00000019187423 */ /* 0x000fe2000001008c */
[----:B------:R-:W-:Y:S02]  /*11b80*/  IMAD.MOV.U32 R25, RZ, RZ, R118 ;  /* 0x000000ffff197224 */ /* 0x000fe400078e0076 */
[----:B------:R-:W-:-:S02]  /*11b90*/  FMUL.FTZ R117, R117, R138 ;  /* 0x0000008a75757220 */ /* 0x000fc40000410000 */
        /* <DEDUP_REMOVED lines=11> */
.L_x_5946:
        /* <DEDUP_REMOVED lines=13> */
.L_x_5948:
[----:B------:R-:W-:Y:S05]  /*11d20*/  BSYNC.RECONVERGENT B1 ;  /* 0x0000000000017941 */ /* 0x000fea0003800200 */
.L_x_5947:
        /* <DEDUP_REMOVED lines=45> */
[----:B------:R-:W-:Y:S01]  /*12000*/  MOV R25, R133 ;  /* 0x0000008500197202 */ /* 0x000fe20000000f00 */
[----:B------:R-:W-:Y:S01]  /*12010*/  IMAD.MOV.U32 R133, RZ, RZ, R24 ;  /* 0x000000ffff857224 */ /* 0x000fe200078e0018 */
[----:B------:R-:W-:Y:S01]  /*12020*/  LOP3.LUT R13, R149, R26, R119, 0x96, !PT ;  /* 0x0000001a950d7212 */ /* 0x000fe200078e9677 */
[----:B------:R-:W-:-:S07]  /*12030*/  IMAD.MOV.U32 R119, RZ, RZ, RZ ;  /* 0x000000ffff777224 */ /* 0x000fce00078e00ff */
.L_x_5945:
[----:B------:R-:W-:Y:S05]  /*12040*/  BSYNC.RECONVERGENT B0 ;  /* 0x0000000000007941 */ /* 0x000fea0003800200 */
.L_x_5944:
        /* <DEDUP_REMOVED lines=8> */
[----:B------:R-:W-:-:S04]  /*120d0*/  FSETP.GTU.FTZ.AND P2, PT, R24, R139, PT ;  /* 0x0000008b1800720b */ /* 0x000fc80003f5c000 */
        /* <DEDUP_REMOVED lines=14> */
.L_x_5951:
        /* <DEDUP_REMOVED lines=13> */
.L_x_5953:
[----:B------:R-:W-:Y:S05]  /*12290*/  BSYNC.RECONVERGENT B1 ;  /* 0x0000000000017941 */ /* 0x000fea0003800200 */
.L_x_5952:
        /* <DEDUP_REMOVED lines=34> */
[----:B------:R-:W-:Y:S01]  /*124c0*/  IMAD.WIDE.U32 R118, R25, -0x2daee0ad, RZ ;  /* 0xd2511f5319767825 */ /* 0x000fe200078e00ff */
[----:B------:R-:W-:Y:S02]  /*124d0*/  MOV R25, R133 ;  /* 0x0000008500197202 */ /* 0x000fe40000000f00 */
[----:B------:R-:W-:Y:S02]  /*124e0*/  LOP3.LUT R13, R13, R12, R27, 0x96, !PT ;  /* 0x0000000c0d0d7212 */ /* 0x000fe400078e961b */
[----:B------:R-:W-:-:S03]  /*124f0*/  LOP3.LUT R120, R141, R120, R119, 0x96, !PT ;  /* 0x000000788d787212 */ /* 0x000fc600078e9677 */
[----:B------:R-:W-:-:S04]  /*12500*/  IMAD.WIDE.U32 R12, R13, -0x2daee0ad, RZ ;  /* 0xd2511f530d0c7825 */ /* 0x000fc800078e00ff */
[----:B------:R-:W-:Y:S01]  /*12510*/  IMAD.WIDE.U32 R120, R120, -0x326172a9, RZ ;  /* 0xcd9e8d5778787825 */ /* 0x000fe200078e00ff */
[----:B------:R-:W-:-:S03]  /*12520*/  LOP3.LUT R118, R143, R118, R13, 0x96, !PT ;  /* 0x000000768f767212 */ /* 0x000fc600078e960d */
[----:B------:R-:W-:Y:S02]  /*12530*/  VIADD R13, R158, 0xf1bbcdc8 ;  /* 0xf1bbcdc89e0d7836 */ /* 0x000fe40000000000 */
[----:B------:R-:W-:-:S03]  /*12540*/  IMAD.WIDE.U32 R118, R118, -0x326172a9, RZ ;  /* 0xcd9e8d5776767825 */ /* 0x000fc600078e00ff */
[----:B------:R-:W-:Y:S02]  /*12550*/  LOP3.LUT R26, R13, R26, R121, 0x96, !PT ;  /* 0x0000001a0d1a7212 */ /* 0x000fe400078e9679 */
[----:B------:R-:W-:Y:S01]  /*12560*/  LOP3.LUT R13, R149, R120, R119, 0x96, !PT ;  /* 0x00000078950d7212 */ /* 0x000fe200078e9677 */
[----:B------:R-:W-:Y:S02]  /*12570*/  IMAD.MOV.U32 R120, RZ, RZ, RZ ;  /* 0x000000ffff787224 */ /* 0x000fe400078e00ff */
[----:B------:R-:W-:-:S04]  /*12580*/  IMAD.WIDE.U32 R26, R26, -0x2daee0ad, RZ ;  /* 0xd2511f531a1a7825 */ /* 0x000fc800078e00ff */
[----:B------:R-:W-:Y:S01]  /*12590*/  IMAD.MOV.U32 R133, RZ, RZ, R26 ;  /* 0x000000ffff857224 */ /* 0x000fe200078e001a */
[----:B------:R-:W-:-:S07]  /*125a0*/  LOP3.LUT R12, R145, R12, R27, 0x96, !PT ;  /* 0x0000000c910c7212 */ /* 0x000fce00078e961b */
.L_x_5950:
[----:B------:R-:W-:Y:S05]  /*125b0*/  BSYNC.RECONVERGENT B0 ;  /* 0x0000000000007941 */ /* 0x000fea0003800200 */
.L_x_5949:
[----:B------:R-:W-:Y:S01]  /*125c0*/  ISETP.NE.AND P2, PT, R120, 0x1, PT ;  /* 0x000000017800780c */ /* 0x000fe20003f45270 */
[----:B------:R-:W-:Y:S01]  /*125d0*/  BSSY.RECONVERGENT B0, `(.L_x_5954) ;  /* 0x0000051000007945 */ /* 0x000fe20003800200 */
[----:B------:R-:W-:Y:S01]  /*125e0*/  I2FP.F32.U32 R25, R25 ;  /* 0x0000001900197245 */ /* 0x000fe20000201000 */
[----:B------:R-:W-:-:S04]  /*125f0*/  IMAD.MOV.U32 R27, RZ, RZ, R118 ;  /* 0x000000ffff1b7224 */ /* 0x000fc800078e0076 */
[----:B------:R-:W-:Y:S01]  /*12600*/  FFMA.FTZ R26, R25, R140, 1.1641532182693481445e-10 ;  /* 0x2f000000191a7423 */ /* 0x000fe2000001008c */
[----:B------:R-:W-:Y:S01]  /*12610*/  SHF.L.U32 R25, R92, 0x10, RZ ;  /* 0x000000105c197819 */ /* 0x000fe200000006ff */
[----:B------:R-:W-:-:S03]  /*12620*/  IMAD.MOV.U32 R92, RZ, RZ, 0x2 ;  /* 0x00000002ff5c7424 */ /* 0x000fc600078e00ff */
        /* <DEDUP_REMOVED lines=12> */
.L_x_5956:
        /* <DEDUP_REMOVED lines=13> */
.L_x_5958:
[----:B------:R-:W-:Y:S05]  /*127c0*/  BSYNC.RECONVERGENT B1 ;  /* 0x0000000000017941 */ /* 0x000fea0003800200 */
.L_x_5957:
        /* <DEDUP_REMOVED lines=40> */
[----:B------:R-:W-:-:S03]  /*12a50*/  LOP3.LUT R118, R143, R118, R13, 0x96, !PT ;  /* 0x000000768f767212 */ /* 0x000fc600078e960d */
[----:B------:R-:W-:Y:S02]  /*12a60*/  VIADD R13, R158, 0xf1bbcdc8 ;  /* 0xf1bbcdc89e0d7836 */ /* 0x000fe40000000000 */
[----:B------:R-:W-:-:S03]  /*12a70*/  IMAD.WIDE.U32 R118, R118, -0x326172a9, RZ ;  /* 0xcd9e8d5776767825 */ /* 0x000fc600078e00ff */
[----:B------:R-:W-:Y:S02]  /*12a80*/  LOP3.LUT R26, R13, R26, R121, 0x96, !PT ;  /* 0x0000001a0d1a7212 */ /* 0x000fe400078e9679 */
[----:B------:R-:W-:-:S03]  /*12a90*/  LOP3.LUT R13, R149, R120, R119, 0x96, !PT ;  /* 0x00000078950d7212 */ /* 0x000fc600078e9677 */
[----:B------:R-:W-:-:S05]  /*12aa0*/  IMAD.WIDE.U32 R26, R26, -0x2daee0ad, RZ ;  /* 0xd2511f531a1a7825 */ /* 0x000fca00078e00ff */
[----:B------:R-:W-:Y:S02]  /*12ab0*/  LOP3.LUT R12, R145, R12, R27, 0x96, !PT ;  /* 0x0000000c910c7212 */ /* 0x000fe400078e961b */
[----:B------:R-:W-:Y:S01]  /*12ac0*/  MOV R27, R133 ;  /* 0x00000085001b7202 */ /* 0x000fe20000000f00 */
[----:B------:R-:W-:-:S07]  /*12ad0*/  IMAD.MOV.U32 R133, RZ, RZ, R26 ;  /* 0x000000ffff857224 */ /* 0x000fce00078e001a */
.L_x_5955:
[----:B------:R-:W-:Y:S05]  /*12ae0*/  BSYNC.RECONVERGENT B0 ;  /* 0x0000000000007941 */ /* 0x000fea0003800200 */
.L_x_5954:
        /* <DEDUP_REMOVED lines=24> */
.L_x_5961:
        /* <DEDUP_REMOVED lines=13> */
.L_x_5963:
[----:B------:R-:W-:Y:S05]  /*12d40*/  BSYNC.RECONVERGENT B1 ;  /* 0x0000000000017941 */ /* 0x000fea0003800200 */
.L_x_5962:
        /* <DEDUP_REMOVED lines=46> */
[----:B------:R-:W-:-:S05]  /*13030*/  IMAD.WIDE.U32 R26, R26, -0x2daee0ad, RZ ;  /* 0xd2511f531a1a7825 */ /* 0x000fca00078e00ff */
[----:B------:R-:W-:Y:S01]  /*13040*/  LOP3.LUT R12, R145, R12, R27, 0x96, !PT ;  /* 0x0000000c910c7212 */ /* 0x000fe200078e961b */
[----:B------:R-:W-:Y:S02]  /*13050*/  IMAD.MOV.U32 R27, RZ, RZ, R133 ;  /* 0x000000ffff1b7224 */ /* 0x000fe400078e0085 */
[----:B------:R-:W-:-:S07]  /*13060*/  IMAD.MOV.U32 R133, RZ, RZ, R26 ;  /* 0x000000ffff857224 */ /* 0x000fce00078e001a */
.L_x_5960:
[----:B------:R-:W-:Y:S05]  /*13070*/  BSYNC.RECONVERGENT B0 ;  /* 0x0000000000007941 */ /* 0x000fea0003800200 */
.L_x_5959:
[----:B------:R-:W-:Y:S01]  /*13080*/  ISETP.NE.AND P2, PT, R120, 0x1, PT ;  /* 0x000000017800780c */ /* 0x000fe20003f45270 */
[----:B------:R-:W-:Y:S01]  /*13090*/  IMAD.U32 R121, R93, 0x10000, RZ ;  /* 0x000100005d797824 */ /* 0x000fe200078e00ff */
[----:B------:R-:W-:Y:S01]  /*130a0*/  I2FP.F32.U32 R27, R27 ;  /* 0x0000001b001b7245 */ /* 0x000fe20000201000 */
[----:B------:R-:W-:Y:S01]  /*130b0*/  BSSY.RECONVERGENT B0, `(.L_x_5964) ;  /* 0x0000051000007945 */ /* 0x000fe20003800200 */
[----:B------:R-:W-:-:S03]  /*130c0*/  IMAD.MOV.U32 R122, RZ, RZ, 0x2 ;  /* 0x00000002ff7a7424 */ /* 0x000fc600078e00ff */
[----:B------:R-:W-:Y:S01]  /*130d0*/  FFMA.FTZ R26, R27, R140, 1.1641532182693481445e-10 ;  /* 0x2f0000001b1a7423 */ /* 0x000fe2000001008c */
[----:B------:R-:W-:Y:S02]  /*130e0*/  PRMT R27, R93, 0x7632, R27 ;  /* 0x000076325d1b7816 */ /* 0x000fe4000000001b */
[----:B------:R-:W-:Y:S02]  /*130f0*/  MOV R93, R118 ;  /* 0x00000076005d7202 */ /* 0x000fe40000000f00 */
        /* <DEDUP_REMOVED lines=12> */
.L_x_5966:
        /* <DEDUP_REMOVED lines=13> */
.L_x_5968:
[----:B------:R-:W-:Y:S05]  /*13290*/  BSYNC.RECONVERGENT B1 ;  /* 0x0000000000017941 */ /* 0x000fea0003800200 */
.L_x_5967:
[----:B------:R-:W-:Y:S01]  /*132a0*/  LOP3.LUT R120, R116, R13, R159, 0x96, !PT ;  /* 0x0000000d74787212 */ /* 0x000fe200078e969f */
[----:B------:R-:W-:Y:S01]  /*132b0*/  IMAD.WIDE.U32 R92, R130, -0x326172a9, RZ ;  /* 0xcd9e8d57825c7825 */ /* 0x000fe200078e00ff */
[----:B------:R-:W-:-:S03]  /*132c0*/  IADD3 R13, PT, PT, R158, -0x61c88647, RZ ;  /* 0x9e3779b99e0d7810 */ /* 0x000fc60007ffe0ff */
[----:B------:R-:W-:Y:S01]  /*132d0*/  IMAD.WIDE.U32 R120, R120, -0x326172a9, RZ ;  /* 0xcd9e8d5778787825 */ /* 0x000fe200078e00ff */
[----:B------:R-:W-:-:S03]  /*132e0*/  LOP3.LUT R93, R128, R93, R158, 0x96, !PT ;  /* 0x0000005d805d7212 */ /* 0x000fc600078e969e */
        /* <DEDUP_REMOVED lines=45> */
.L_x_5965:
[----:B------:R-:W-:Y:S05]  /*135c0*/  BSYNC.RECONVERGENT B0 ;  /* 0x0000000000007941 */ /* 0x000fea0003800200 */
.L_x_5964:
[----:B------:R-:W-:Y:S01]  /*135d0*/  I2FP.F32.U32 R93, R93 ;  /* 0x0000005d005d7245 */ /* 0x000fe20000201000 */
[----:B------:R-:W-:Y:S01]  /*135e0*/  BSSY.RECONVERGENT B0, `(.L_x_5969) ;  /* 0x0000056000007945 */ /* 0x000fe20003800200 */
[----:B------:R-:W-:-:S03]  /*135f0*/  HFMA2 R121, -RZ, RZ, 0, 1.1920928955078125e-07 ;  /* 0x00000002ff797431 */ /* 0x000fc600000001ff */
[----:B------:R-:W-:Y:S01]  /*13600*/  FFMA.FTZ R92, R93, R140, 1.1641532182693481445e-10 ;  /* 0x2f0000005d5c7423 */ /* 0x000fe2000001008c */
[----:B------:R-:W-:-:S04]  /*13610*/  IMAD.U32 R93, R53, 0x10000, RZ ;  /* 0x00010000355d7824 */ /* 0x000fc800078e00ff */
[----:B------:R-:W-:Y:S01]  /*13620*/  FSETP.GTU.FTZ.AND P2, PT, R92, R139, PT ;  /* 0x0000008b5c00720b */ /* 0x000fe20003f5c000 */
[----:B------:R-:W-:Y:S01]  /*13630*/  FMUL.FTZ R92, R93, R138 ;  /* 0x0000008a5d5c7220 */ /* 0x000fe20000410000 */
[----:B------:R-:W-:Y:S02]  /*13640*/  FSEL R93, R26, RZ, P4 ;  /* 0x000000ff1a5d7208 */ /* 0x000fe40002000000 */
[----:B------:R-:W-:Y:S02]  /*13650*/  SEL R120, RZ, 0x1, P2 ;  /* 0x00000001ff787807 */ /* 0x000fe40001000000 */
[----:B------:R-:W-:Y:S02]  /*13660*/  FSEL R26, R92, RZ, !P2 ;  /* 0x000000ff5c1a7208 */ /* 0x000fe40005000000 */
[----:B------:R-:W-:-:S03]  /*13670*/  ISETP.NE.AND P2, PT, R122, 0x1, PT ;  /* 0x000000017a00780c */ /* 0x000fc60003f45270 */
[----:B------:R-:W-:Y:S01]  /*13680*/  FADD.FTZ R26, R26, R93 ;  /* 0x0000005d1a1a7221 */ /* 0x000fe20000010000 */
[----:B------:R-:W-:-:S03]  /*13690*/  IMAD.MOV.U32 R93, RZ, RZ, R118 ;  /* 0x000000ffff5d7224 */ /* 0x000fc600078e0076 */
        /* <DEDUP_REMOVED lines=10> */
.L_x_5971:
        /* <DEDUP_REMOVED lines=13> */
.L_x_5973:
[----:B------:R-:W-:Y:S05]  /*13810*/  BSYNC.RECONVERGENT B1 ;  /* 0x0000000000017941 */ /* 0x000fea0003800200 */
.L_x_5972:
[----:B------:R-:W-:Y:S01]  /*13820*/  LOP3.LUT R92, R116, R13, R159, 0x96, !PT ;  /* 0x0000000d745c7212 */ /* 0x000fe200078e969f */
[----:B------:R-:W-:Y:S01]  /*13830*/  IMAD.WIDE.U32 R122, R130, -0x326172a9, RZ ;  /* 0xcd9e8d57827a7825 */ /* 0x000fe200078e00ff */
[----:B------:R-:W-:-:S03]  /*13840*/  IADD3 R121, PT, PT, R158, 0x5384540f, RZ ;  /* 0x5384540f9e797810 */ /* 0x000fc60007ffe0ff */
        /* <DEDUP_REMOVED lines=42> */
[----:B------:R-:W-:-:S04]  /*13af0*/  IMAD.WIDE.U32 R92, R121, -0x2daee0ad, RZ ;  /* 0xd2511f53795c7825 */ /* 0x000fc800078e00ff */
[----:B------:R-:W-:Y:S01]  /*13b00*/  HFMA2 R121, -RZ, RZ, 0, 0 ;  /* 0x00000000ff797431 */ /* 0x000fe200000001ff */
[----:B------:R-:W-:Y:S02]  /*13b10*/  LOP3.LUT R12, R145, R12, R93, 0x96, !PT ;  /* 0x0000000c910c7212 */ /* 0x000fe400078e965d */
[----:B------:R-:W-:Y:S01]  /*13b20*/  MOV R93, R133 ;  /* 0x00000085005d7202 */ /* 0x000fe20000000f00 */
[----:B------:R-:W-:-:S07]  /*13b30*/  IMAD.MOV.U32 R133, RZ, RZ, R92 ;  /* 0x000000ffff857224 */ /* 0x000fce00078e005c */
.L_x_5970:
[----:B------:R-:W-:Y:S05]  /*13b40*/  BSYNC.RECONVERGENT B0 ;  /* 0x0000000000007941 */ /* 0x000fea0003800200 */
.L_x_5969:
        /* <DEDUP_REMOVED lines=19> */
.L_x_5976:
        /* <DEDUP_REMOVED lines=13> */
.L_x_5978:
[----:B------:R-:W-:Y:S05]  /*13d50*/  BSYNC.RECONVERGENT B1 ;  /* 0x0000000000017941 */ /* 0x000fea0003800200 */
.L_x_5977:
        /* <DEDUP_REMOVED lines=44> */
[----:B------:R-:W-:Y:S01]  /*14020*/  IMAD.MOV.U32 R122, RZ, RZ, RZ ;  /* 0x000000ffff7a7224 */ /* 0x000fe200078e00ff */
[----:B------:R-:W-:Y:S01]  /*14030*/  MOV R118, R92 ;  /* 0x0000005c00767202 */ /* 0x000fe20000000f00 */
[----:B------:R-:W-:-:S05]  /*14040*/  IMAD.WIDE.U32 R92, R121, -0x2daee0ad, RZ ;  /* 0xd2511f53795c7825 */ /* 0x000fca00078e00ff */
[----:B------:R-:W-:Y:S01]  /*14050*/  LOP3.LUT R12, R145, R12, R93, 0x96, !PT ;  /* 0x0000000c910c7212 */ /* 0x000fe200078e965d */
[----:B------:R-:W-:Y:S01]  /*14060*/  IMAD.MOV.U32 R93, RZ, RZ, R133 ;  /* 0x000000ffff5d7224 */ /* 0x000fe200078e0085 */
[----:B------:R-:W-:-:S07]  /*14070*/  MOV R133, R92 ;  /* 0x0000005c00857202 */ /* 0x000fce0000000f00 */
.L_x_5975:
[----:B------:R-:W-:Y:S05]  /*14080*/  BSYNC.RECONVERGENT B0 ;  /* 0x0000000000007941 */ /* 0x000fea0003800200 */
.L_x_5974:
[----:B------:R-:W-:Y:S01]  /*14090*/  I2FP.F32.U32 R93, R93 ;  /* 0x0000005d005d7245 */ /* 0x000fe20000201000 */
[----:B------:R-:W-:Y:S01]  /*140a0*/  BSSY.RECONVERGENT B0, `(.L_x_5979) ;  /* 0x0000057000007945 */ /* 0x000fe20003800200 */
[----:B------:R-:W-:Y:S01]  /*140b0*/  PRMT R121, R53, 0x7632, R121 ;  /* 0x0000763235797816 */ /* 0x000fe20000000079 */
[----:B------:R-:W-:Y:S02]  /*140c0*/  IMAD.MOV.U32 R125, RZ, RZ, 0x2 ;  /* 0x00000002ff7d7424 */ /* 0x000fe400078e00ff */
[----:B------:R-:W-:Y:S01]  /*140d0*/  FFMA.FTZ R92, R93, R140, 1.1641532182693481445e-10 ;  /* 0x2f0000005d5c7423 */ /* 0x000fe2000001008c */
[----:B------:R-:W-:Y:S02]  /*140e0*/  SHF.L.U32 R121, R121, 0x10, RZ ;  /* 0x0000001079797819 */ /* 0x000fe400000006ff */
[----:B------:R-:W-:Y:S02]  /*140f0*/  MOV R93, R118 ;  /* 0x00000076005d7202 */ /* 0x000fe40000000f00 */
[----:B------:R-:W-:Y:S01]  /*14100*/  FSETP.GTU.FTZ.AND P2, PT, R92, R139, PT ;  /* 0x0000008b5c00720b */ /* 0x000fe20003f5c000 */
[----:B------:R-:W-:Y:S01]  /*14110*/  FMUL.FTZ R121, R121, R138 ;  /* 0x0000008a79797220 */ /* 0x000fe20000410000 */
[----:B------:R-:W-:-:S04]  /*14120*/  FSEL R92, R27, RZ, P4 ;  /* 0x000000ff1b5c7208 */ /* 0x000fc80002000000 */
[----:B------:R-:W-:-:S05]  /*14130*/  FSEL R121, R121, RZ, !P2 ;  /* 0x000000ff79797208 */ /* 0x000fca0005000000 */
[----:B------:R-:W-:Y:S01]  /*14140*/  FADD.FTZ R27, R121, R92 ;  /* 0x0000005c791b7221 */ /* 0x000fe20000010000 */
[----:B------:R-:W-:Y:S02]  /*14150*/  SEL R121, RZ, 0x1, P2 ;  /* 0x00000001ff797807 */ /* 0x000fe40001000000 */
[----:B------:R-:W-:Y:S01]  /*14160*/  ISETP.NE.AND P2, PT, R122, 0x1, PT ;  /* 0x000000017a00780c */ /* 0x000fe20003f45270 */
[----:B------:R-:W-:-:S12]  /*14170*/  @P1 FADD.FTZ R27, R51, R27 ;  /* 0x0000001b331b1221 */ /* 0x000fd80000010000 */
[----:B------:R-:W-:Y:S05]  /*14180*/  @!P2 BRA `(.L_x_5980) ;  /* 0x000000040020a947 */ /* 0x000fea0003800000 */
        /* <DEDUP_REMOVED lines=8> */
.L_x_5981:
        /* <DEDUP_REMOVED lines=13> */
.L_x_5983:
[----:B------:R-:W-:Y:S05]  /*142e0*/  BSYNC.RECONVERGENT B1 ;  /* 0x0000000000017941 */ /* 0x000fea0003800200 */
.L_x_5982:
[----:B------:R-:W-:Y:S01]  /*142f0*/  LOP3.LUT R92, R116, R13, R159, 0x96, !PT ;  /* 0x0000000d745c7212 */ /* 0x000fe200078e969f */
[----:B------:R-:W-:Y:S01]  /*14300*/  IMAD.WIDE.U32 R122, R130, -0x326172a9, RZ ;  /* 0xcd9e8d57827a7825 */ /* 0x000fe200078e00ff */
[----:B------:R-:W-:-:S03]  /*14310*/  IADD3 R13, PT, PT, R158, -0x61c88647, RZ ;  /* 0x9e3779b99e0d7810 */ /* 0x000fc60007ffe0ff */
[----:B------:R-:W-:Y:S02]  /*14320*/  HFMA2 R125, -RZ, RZ, 0, 0 ;  /* 0x00000000ff7d7431 */ /* 0x000fe400000001ff */
        /* <DEDUP_REMOVED lines=46> */
.L_x_5980:
[----:B------:R-:W-:Y:S05]  /*14610*/  BSYNC.RECONVERGENT B0 ;  /* 0x0000000000007941 */ /* 0x000fea0003800200 */
.L_x_5979:
[----:B------:R-:W-:Y:S01]  /*14620*/  ISETP.NE.AND P3, PT, R125, 0x1, PT ;  /* 0x000000017d00780c */ /* 0x000fe20003f65270 */
[----:B------:R-:W-:Y:S01]  /*14630*/  BSSY.RECONVERGENT B0, `(.L_x_5984) ;  /* 0x0000052000007945 */ /* 0x000fe20003800200 */
[----:B------:R-:W-:Y:S02]  /*14640*/  I2FP.F32.U32 R93, R93 ;  /* 0x0000005d005d7245 */ /* 0x000fe40000201000 */
[----:B------:R-:W-:-:S03]  /*14650*/  MOV R123, 0x2 ;  /* 0x00000002007b7802 */ /* 0x000fc60000000f00 */
[----:B------:R-:W-:Y:S01]  /*14660*/  FFMA.FTZ R92, R93, R140, 1.1641532182693481445e-10 ;  /* 0x2f0000005d5c7423 */ /* 0x000fe2000001008c */
[C---:B------:R-:W-:Y:S01]  /*14670*/  IMAD.U32 R93, R94.reuse, 0x10000, RZ ;  /* 0x000100005e5d7824 */ /* 0x040fe200078e00ff */
[----:B------:R-:W-:-:S03]  /*14680*/  PRMT R94, R94, 0x7632, R94 ;  /* 0x000076325e5e7816 */ /* 0x000fc6000000005e */
[----:B------:R-:W-:Y:S01]  /*14690*/  FMUL.FTZ R124, R93, R138 ;  /* 0x0000008a5d7c7220 */ /* 0x000fe20000410000 */
[----:B------:R-:W-:Y:S01]  /*146a0*/  FSETP.LE.FTZ.AND P2, PT, R92, R139, PT ;  /* 0x0000008b5c00720b */ /* 0x000fe20003f53000 */
[----:B------:R-:W-:Y:S01]  /*146b0*/  IMAD.MOV.U32 R93, RZ, RZ, R118 ;  /* 0x000000ffff5d7224 */ /* 0x000fe200078e0076 */
[----:B------:R-:W-:Y:S11]  /*146c0*/  @!P3 BRA `(.L_x_5985) ;  /* 0x000000040020b947 */ /* 0x000ff60003800000 */
        /* <DEDUP_REMOVED lines=8> */
.L_x_5986:
        /* <DEDUP_REMOVED lines=13> */
.L_x_5988:
[----:B------:R-:W-:Y:S05]  /*14820*/  BSYNC.RECONVERGENT B1 ;  /* 0x0000000000017941 */ /* 0x000fea0003800200 */
.L_x_5987:
        /* <DEDUP_REMOVED lines=46> */
[----:B------:R-:W-:Y:S01]  /*14b10*/  IMAD.MOV.U32 R123, RZ, RZ, RZ ;  /* 0x000000ffff7b7224 */ /* 0x000fe200078e00ff */
[----:B------:R-:W-:Y:S01]  /*14b20*/  LOP3.LUT R12, R145, R12, R93, 0x96, !PT ;  /* 0x0000000c910c7212 */ /* 0x000fe200078e965d */
[----:B------:R-:W-:Y:S01]  /*14b30*/  IMAD.MOV.U32 R93, RZ, RZ, R133 ;  /* 0x000000ffff5d7224 */ /* 0x000fe200078e0085 */
[----:B------:R-:W-:-:S07]  /*14b40*/  MOV R133, R92 ;  /* 0x0000005c00857202 */ /* 0x000fce0000000f00 */
.L_x_5985:
[----:B------:R-:W-:Y:S05]  /*14b50*/  BSYNC.RECONVERGENT B0 ;  /* 0x0000000000007941 */ /* 0x000fea0003800200 */
.L_x_5984:
[----:B------:R-:W-:Y:S01]  /*14b60*/  I2FP.F32.U32 R93, R93 ;  /* 0x0000005d005d7245 */ /* 0x000fe20000201000 */
[----:B------:R-:W-:Y:S01]  /*14b70*/  BSSY.RECONVERGENT B0, `(.L_x_5989) ;  /* 0x0000056000007945 */ /* 0x000fe20003800200 */
[----:B------:R-:W-:-:S03]  /*14b80*/  IMAD.MOV.U32 R125, RZ, RZ, 0x2 ;  /* 0x00000002ff7d7424 */ /* 0x000fc600078e00ff */
[----:B------:R-:W-:Y:S01]  /*14b90*/  FFMA.FTZ R92, R93, R140, 1.1641532182693481445e-10 ;  /* 0x2f0000005d5c7423 */ /* 0x000fe2000001008c */
[----:B------:R-:W-:-:S04]  /*14ba0*/  SHF.L.U32 R93, R54, 0x10, RZ ;  /* 0x00000010365d7819 */ /* 0x000fc800000006ff */
[----:B------:R-:W-:Y:S01]  /*14bb0*/  FSETP.GTU.FTZ.AND P3, PT, R92, R139, PT ;  /* 0x0000008b5c00720b */ /* 0x000fe20003f7c000 */
[----:B------:R-:W-:-:S03]  /*14bc0*/  FMUL.FTZ R93, R93, R138 ;  /* 0x0000008a5d5d7220 */ /* 0x000fc60000410000 */
[----:B------:R-:W-:Y:S02]  /*14bd0*/  SEL R122, RZ, 0x1, P3 ;  /* 0x00000001ff7a7807 */ /* 0x000fe40001800000 */
[----:B------:R-:W-:Y:S02]  /*14be0*/  FSEL R92, R93, RZ, !P3 ;  /* 0x000000ff5d5c7208 */ /* 0x000fe40005800000 */
[----:B------:R-:W-:Y:S02]  /*14bf0*/  ISETP.NE.AND P3, PT, R123, 0x1, PT ;  /* 0x000000017b00780c */ /* 0x000fe40003f65270 */
[----:B------:R-:W-:-:S05]  /*14c00*/  FSEL R93, R124, RZ, P2 ;  /* 0x000000ff7c5d7208 */ /* 0x000fca0001000000 */
[----:B------:R-:W-:Y:S01]  /*14c10*/  FADD.FTZ R92, R92, R93 ;  /* 0x0000005d5c5c7221 */ /* 0x000fe20000010000 */
[----:B------:R-:W-:-:S03]  /*14c20*/  MOV R93, R118 ;  /* 0x00000076005d7202 */ /* 0x000fc60000000f00 */
[----:B------:R-:W-:Y:S02]  /*14c30*/  @P1 FADD.FTZ R92, R44, R92 ;  /* 0x0000005c2c5c1221 */ /* 0x000fe40000010000 */
        /* <DEDUP_REMOVED lines=9> */
.L_x_5991:
        /* <DEDUP_REMOVED lines=13> */
.L_x_5993:
[----:B------:R-:W-:Y:S05]  /*14da0*/  BSYNC.RECONVERGENT B1 ;  /* 0x0000000000017941 */ /* 0x000fea0003800200 */
.L_x_5992:
        /* <DEDUP_REMOVED lines=45> */
[----:B------:R-:W-:Y:S01]  /*15080*/  IMAD.WIDE.U32 R124, R93, -0x2daee0ad, RZ ;  /* 0xd2511f535d7c7825 */ /* 0x000fe200078e00ff */
[----:B------:R-:W-:-:S03]  /*15090*/  MOV R93, R133 ;  /* 0x00000085005d7202 */ /* 0x000fc60000000f00 */
[----:B------:R-:W-:Y:S01]  /*150a0*/  IMAD.MOV.U32 R133, RZ, RZ, R124 ;  /* 0x000000ffff857224 */ /* 0x000fe200078e007c */
[----:B------:R-:W-:Y:S01]  /*150b0*/  LOP3.LUT R12, R145, R12, R125, 0x96, !PT ;  /* 0x0000000c910c7212 */ /* 0x000fe200078e967d */
[----:B------:R-:W-:-:S07]  /*150c0*/  HFMA2 R125, -RZ, RZ, 0, 0 ;  /* 0x00000000ff7d7431 */ /* 0x000fce00000001ff */
.L_x_5990:
[----:B------:R-:W-:Y:S05]  /*150d0*/  BSYNC.RECONVERGENT B0 ;  /* 0x0000000000007941 */ /* 0x000fea0003800200 */
.L_x_5989:
[----:B------:R-:W-:Y:S01]  /*150e0*/  ISETP.NE.AND P4, PT, R125, 0x1, PT ;  /* 0x000000017d00780c */ /* 0x000fe20003f85270 */
[----:B------:R-:W-:Y:S01]  /*150f0*/  IMAD.U32 R123, R94, 0x10000, RZ ;  /* 0x000100005e7b7824 */ /* 0x000fe200078e00ff */
[----:B------:R-:W-:Y:S01]  /*15100*/  I2FP.F32.U32 R93, R93 ;  /* 0x0000005d005d7245 */ /* 0x000fe20000201000 */
[----:B------:R-:W-:Y:S01]  /*15110*/  BSSY.RECONVERGENT B0, `(.L_x_5994) ;  /* 0x000004f000007945 */ /* 0x000fe20003800200 */
[----:B------:R-:W-:-:S03]  /*15120*/  MOV R124, 0x2 ;  /* 0x00000002007c7802 */ /* 0x000fc60000000f00 */
[----:B------:R-:W-:Y:S01]  /*15130*/  FFMA.FTZ R94, R93, R140, 1.1641532182693481445e-10 ;  /* 0x2f0000005d5e7423 */ /* 0x000fe2000001008c */
[----:B------:R-:W-:Y:S01]  /*15140*/  FMUL.FTZ R93, R123, R138 ;  /* 0x0000008a7b5d7220 */ /* 0x000fe20000410000 */
[----:B------:R-:W-:-:S03]  /*15150*/  IMAD.MOV.U32 R123, RZ, RZ, R118 ;  /* 0x000000ffff7b7224 */ /* 0x000fc600078e0076 */
[----:B------:R-:W-:Y:S01]  /*15160*/  FSETP.LE.FTZ.AND P3, PT, R94, R139, PT ;  /* 0x0000008b5e00720b */ /* 0x000fe20003f73000 */
[----:B------:R-:W-:-:S12]  /*15170*/  @!P4 BRA `(.L_x_5995) ;  /* 0x000000040020c947 */ /* 0x000fd80003800000 */
        /* <DEDUP_REMOVED lines=8> */
.L_x_5996:
        /* <DEDUP_REMOVED lines=13> */
.L_x_5998:
[----:B------:R-:W-:Y:S05]  /*152d0*/  BSYNC.RECONVERGENT B1 ;  /* 0x0000000000017941 */ /* 0x000fea0003800200 */
.L_x_5997:
        /* <DEDUP_REMOVED lines=38> */
[----:B------:R-:W-:Y:S01]  /*15540*/  IMAD.MOV.U32 R123, RZ, RZ, R133 ;  /* 0x000000ffff7b7224 */ /* 0x000fe200078e0085 */
[----:B------:R-:W-:Y:S01]  /*15550*/  LOP3.LUT R125, R143, R162, R13, 0x96, !PT ;  /* 0x000000a28f7d7212 */ /* 0x000fe200078e960d */
[----:B------:R-:W-:-:S04]  /*15560*/  IMAD.WIDE.U32 R162, R163, -0x326172a9, RZ ;  /* 0xcd9e8d57a3a27825 */ /* 0x000fc800078e00ff */
[----:B------:R-:W-:-:S05]  /*15570*/  VIADD R13, R158, 0xf1bbcdc8 ;  /* 0xf1bbcdc89e0d7836 */ /* 0x000fca0000000000 */
[----:B------:R-:W-:Y:S01]  /*15580*/  LOP3.LUT R94, R13, R124, R163, 0x96, !PT ;  /* 0x0000007c0d5e7212 */ /* 0x000fe200078e96a3 */
[----:B------:R-:W-:-:S05]  /*15590*/  IMAD.WIDE.U32 R124, R125, -0x326172a9, RZ ;  /* 0xcd9e8d577d7c7825 */ /* 0x000fca00078e00ff */
[----:B------:R-:W-:Y:S02]  /*155a0*/  LOP3.LUT R13, R149, R162, R125, 0x96, !PT ;  /* 0x000000a2950d7212 */ /* 0x000fe400078e967d */
[----:B------:R-:W-:Y:S01]  /*155b0*/  MOV R118, R124 ;  /* 0x0000007c00767202 */ /* 0x000fe20000000f00 */
[----:B------:R-:W-:-:S03]  /*155c0*/  IMAD.WIDE.U32 R124, R94, -0x2daee0ad, RZ ;  /* 0xd2511f535e7c7825 */ /* 0x000fc600078e00ff */
[----:B------:R-:W-:Y:S01]  /*155d0*/  MOV R133, R124 ;  /* 0x0000007c00857202 */ /* 0x000fe20000000f00 */
[----:B------:R-:W-:Y:S01]  /*155e0*/  IMAD.MOV.U32 R124, RZ, RZ, RZ ;  /* 0x000000ffff7c7224 */ /* 0x000fe200078e00ff */
[----:B------:R-:W-:-:S07]  /*155f0*/  LOP3.LUT R12, R145, R12, R125, 0x96, !PT ;  /* 0x0000000c910c7212 */ /* 0x000fce00078e967d */
.L_x_5995:
[----:B------:R-:W-:Y:S05]  /*15600*/  BSYNC.RECONVERGENT B0 ;  /* 0x0000000000007941 */ /* 0x000fea0003800200 */
.L_x_5994:
[----:B------:R-:W-:Y:S01]  /*15610*/  I2FP.F32.U32 R123, R123 ;  /* 0x0000007b007b7245 */ /* 0x000fe20000201000 */
[----:B------:R-:W-:Y:S01]  /*15620*/  BSSY.RECONVERGENT B0, `(.L_x_5999) ;  /* 0x0000057000007945 */ /* 0x000fe20003800200 */
[----:B------:R-:W-:Y:S01]  /*15630*/  PRMT R94, R54, 0x7632, R94 ;  /* 0x00007632365e7816 */ /* 0x000fe2000000005e */
[----:B------:R-:W-:-:S03]  /*15640*/  IMAD.MOV.U32 R134, RZ, RZ, 0x2 ;  /* 0x00000002ff867424 */ /* 0x000fc600078e00ff */
[----:B------:R-:W-:Y:S01]  /*15650*/  SHF.L.U32 R125, R94, 0x10, RZ ;  /* 0x000000105e7d7819 */ /* 0x000fe200000006ff */
[----:B------:R-:W-:-:S04]  /*15660*/  FFMA.FTZ R94, R123, R140, 1.1641532182693481445e-10 ;  /* 0x2f0000007b5e7423 */ /* 0x000fc8000001008c */
[----:B------:R-:W-:Y:S01]  /*15670*/  FMUL.FTZ R125, R125, R138 ;  /* 0x0000008a7d7d7220 */ /* 0x000fe20000410000 */
[----:B------:R-:W-:Y:S02]  /*15680*/  FSETP.GTU.FTZ.AND P4, PT, R94, R139, PT ;  /* 0x0000008b5e00720b */ /* 0x000fe40003f9c000 */
[----:B------:R-:W-:Y:S02]  /*15690*/  FSEL R94, R93, RZ, P3 ;  /* 0x000000ff5d5e7208 */ /* 0x000fe40001800000 */
        /* <DEDUP_REMOVED lines=15> */
.L_x_6001:
        /* <DEDUP_REMOVED lines=13> */
.L_x_6003:
[----:B------:R-:W-:Y:S05]  /*15860*/  BSYNC.RECONVERGENT B1 ;  /* 0x0000000000017941 */ /* 0x000fea0003800200 */
.L_x_6002:
[----:B------:R-:W-:Y:S01]  /*15870*/  LOP3.LUT R124, R116, R13, R159, 0x96, !PT ;  /* 0x0000000d747c7212 */ /* 0x000fe200078e969f */
[----:B------:R-:W-:Y:S01]  /*15880*/  IMAD.WIDE.U32 R162, R130, -0x326172a9, RZ ;  /* 0xcd9e8d5782a27825 */ /* 0x000fe200078e00ff */
[----:B------:R-:W-:-:S03]  /*15890*/  IADD3 R13, PT, PT, R158, -0x61c88647, RZ ;  /* 0x9e3779b99e0d7810 */ /* 0x000fc60007ffe0ff */
[----:B------:R-:W-:Y:S02]  /*158a0*/  HFMA2 R134, -RZ, RZ, 0, 0 ;  /* 0x00000000ff867431 */ /* 0x000fe400000001ff */
[----:B------:R-:W-:Y:S01]  /*158b0*/  IMAD.WIDE.U32 R124, R124, -0x326172a9, RZ ;  /* 0xcd9e8d577c7c7825 */ /* 0x000fe200078e00ff */
[----:B------:R-:W-:-:S03]  /*158c0*/  LOP3.LUT R163, R128, R163, R158, 0x96, !PT ;  /* 0x000000a380a37212 */ /* 0x000fc600078e969e */
[----:B------:R-:W-:Y:S01]  /*158d0*/  VIADD R161, R158, 0x5384540f ;  /* 0x5384540f9ea17836 */ /* 0x000fe20000000000 */
        /* <DEDUP_REMOVED lines=42> */
[----:B------:R-:W-:-:S07]  /*15b80*/  LOP3.LUT R12, R145, R12, R125, 0x96, !PT ;  /* 0x0000000c910c7212 */ /* 0x000fce00078e967d */
.L_x_6000:
[----:B------:R-:W-:Y:S05]  /*15b90*/  BSYNC.RECONVERGENT B0 ;  /* 0x0000000000007941 */ /* 0x000fea0003800200 */
.L_x_5999:
[----:B------:R-:W-:Y:S01]  /*15ba0*/  ISETP.NE.AND P5, PT, R134, 0x1, PT ;  /* 0x000000018600780c */ /* 0x000fe20003fa5270 */
[C---:B------:R-:W-:Y:S01]  /*15bb0*/  IMAD.U32 R161, R95.reuse, 0x10000, RZ ;  /* 0x000100005fa17824 */ /* 0x040fe200078e00ff */
[----:B------:R-:W-:Y:S01]  /*15bc0*/  I2FP.F32.U32 R125, R94 ;  /* 0x0000005e007d7245 */ /* 0x000fe20000201000 */
[----:B------:R-:W-:Y:S01]  /*15bd0*/  BSSY.RECONVERGENT B0, `(.L_x_6004) ;  /* 0x0000050000007945 */ /* 0x000fe20003800200 */
[----:B------:R-:W-:Y:S01]  /*15be0*/  PRMT R95, R95, 0x7632, R95 ;  /* 0x000076325f5f7816 */ /* 0x000fe2000000005f */
[----:B------:R-:W-:Y:S01]  /*15bf0*/  FMUL.FTZ R94, R161, R138 ;  /* 0x0000008aa15e7220 */ /* 0x000fe20000410000 */
[----:B------:R-:W-:Y:S01]  /*15c00*/  MOV R161, 0x2 ;  /* 0x0000000200a17802 */ /* 0x000fe20000000f00 */
        /* <DEDUP_REMOVED lines=12> */
.L_x_6006:
        /* <DEDUP_REMOVED lines=13> */
.L_x_6008:
[----:B------:R-:W-:Y:S05]  /*15da0*/  BSYNC.RECONVERGENT B1 ;  /* 0x0000000000017941 */ /* 0x000fea0003800200 */
.L_x_6007:
        /* <DEDUP_REMOVED lines=38> */
[----:B------:R-:W-:Y:S01]  /*16010*/  IMAD.MOV.U32 R161, RZ, RZ, RZ ;  /* 0x000000ffffa17224 */ /* 0x000fe200078e00ff */
[----:B------:R-:W-:Y:S01]  /*16020*/  LOP3.LUT R125, R143, R162, R13, 0x96, !PT ;  /* 0x000000a28f7d7212 */ /* 0x000fe200078e960d */
[----:B------:R-:W-:-:S04]  /*16030*/  IMAD.WIDE.U32 R162, R163, -0x326172a9, RZ ;  /* 0xcd9e8d57a3a27825 */ /* 0x000fc800078e00ff */
[----:B------:R-:W-:-:S05]  /*16040*/  VIADD R13, R158, 0xf1bbcdc8 ;  /* 0xf1bbcdc89e0d7836 */ /* 0x000fca0000000000 */
[----:B------:R-:W-:Y:S01]  /*16050*/  LOP3.LUT R134, R13, R124, R163, 0x96, !PT ;  /* 0x0000007c0d867212 */ /* 0x000fe200078e96a3 */
[----:B------:R-:W-:-:S05]  /*16060*/  IMAD.WIDE.U32 R124, R125, -0x326172a9, RZ ;  /* 0xcd9e8d577d7c7825 */ /* 0x000fca00078e00ff */
[----:B------:R-:W-:Y:S02]  /*16070*/  LOP3.LUT R13, R149, R162, R125, 0x96, !PT ;  /* 0x000000a2950d7212 */ /* 0x000fe400078e967d */
[----:B------:R-:W-:Y:S01]  /*16080*/  MOV R118, R124 ;  /* 0x0000007c00767202 */ /* 0x000fe20000000f00 */
[----:B------:R-:W-:-:S05]  /*16090*/  IMAD.WIDE.U32 R124, R134, -0x2daee0ad, RZ ;  /* 0xd2511f53867c7825 */ /* 0x000fca00078e00ff */
[----:B------:R-:W-:Y:S01]  /*160a0*/  LOP3.LUT R12, R145, R12, R125, 0x96, !PT ;  /* 0x0000000c910c7212 */ /* 0x000fe200078e967d */
[----:B------:R-:W-:Y:S01]  /*160b0*/  IMAD.MOV.U32 R125, RZ, RZ, R133 ;  /* 0x000000ffff7d7224 */ /* 0x000fe200078e0085 */
[----:B------:R-:W-:-:S07]  /*160c0*/  MOV R133, R124 ;  /* 0x0000007c00857202 */ /* 0x000fce0000000f00 */
.L_x_6005:
[----:B------:R-:W-:Y:S05]  /*160d0*/  BSYNC.RECONVERGENT B0 ;  /* 0x0000000000007941 */ /* 0x000fea0003800200 */
.L_x_6004:
[----:B------:R-:W-:Y:S01]  /*160e0*/  I2FP.F32.U32 R125, R125 ;  /* 0x0000007d007d7245 */ /* 0x000fe20000201000 */
[----:B------:R-:W-:Y:S01]  /*160f0*/  BSSY.RECONVERGENT B0, `(.L_x_6009) ;  /* 0x0000056000007945 */ /* 0x000fe20003800200 */
[----:B------:R-:W-:Y:S01]  /*16100*/  FSEL R94, R94, RZ, P4 ;  /* 0x000000ff5e5e7208 */ /* 0x000fe20002000000 */
[----:B------:R-:W-:Y:S02]  /*16110*/  IMAD.MOV.U32 R163, RZ, RZ, 0x2 ;  /* 0x00000002ffa37424 */ /* 0x000fe400078e00ff */
        /* <DEDUP_REMOVED lines=8> */
[----:B------:R-:W-:-:S03]  /*161a0*/  MOV R125, R118 ;  /* 0x00000076007d7202 */ /* 0x000fc60000000f00 */
[----:B------:R-:W-:-:S06]  /*161b0*/  @P1 FADD.FTZ R94, R46, R94 ;  /* 0x0000005e2e5e1221 */ /* 0x000fcc0000010000 */
        /* <DEDUP_REMOVED lines=9> */
.L_x_6011:
[----:B------:R-:W-:Y:S01]  /*16250*/  VIADD R129, R129, 0x1 ;  /* 0x0000000181817836 */ /* 0x000fe20000000000 */
[----:B------:R-:W-:Y:S04]  /*16260*/  BSSY.RECONVERGENT B1, `(.L_x_6012) ;  /* 0x000000b000017945 */ /* 0x000fe80003800200 */
        /* <DEDUP_REMOVED lines=10> */
.L_x_6013:
[----:B------:R-:W-:Y:S05]  /*16310*/  BSYNC.RECONVERGENT B1 ;  /* 0x0000000000017941 */ /* 0x000fea0003800200 */
.L_x_6012:
        /* <DEDUP_REMOVED lines=33> */
[----:B------:R-:W-:-:S04]  /*16530*/  VIADD R13, R158, 0x5384540f ;  /* 0x5384540f9e0d7836 */ /* 0x000fc80000000000 */
        /* <DEDUP_REMOVED lines=17> */
.L_x_6010:
[----:B------:R-:W-:Y:S05]  /*16650*/  BSYNC.RECONVERGENT B0 ;  /* 0x0000000000007941 */ /* 0x000fea0003800200 */
.L_x_6009:
        /* <DEDUP_REMOVED lines=18> */
.L_x_6016:
        /* <DEDUP_REMOVED lines=12> */
[----:B------:R-:W-:Y:S02]  /*16840*/  @P0 IADD3 R13, PT, PT, R116, RZ, RZ ;  /* 0x000000ff740d0210 */ /* 0x000fe40007ffe0ff */
[----:B------:R-:W-:-:S03]  /*16850*/  ISETP.NE.AND P0, PT, R12, RZ, PT ;  /* 0x000000ff0c00720c */ /* 0x000fc60003f05270 */
[----:B------:R-:W-:-:S10]  /*16860*/  @!P6 IMAD.MOV.U32 R116, RZ, RZ, R13 ;  /* 0x000000ffff74e224 */ /* 0x000fd400078e000d */
.L_x_6018:
[----:B------:R-:W-:Y:S05]  /*16870*/  BSYNC.RECONVERGENT B1 ;  /* 0x0000000000017941 */ /* 0x000fea0003800200 */
.L_x_6017:
        /* <DEDUP_REMOVED lines=8> */
[----:B------:R-:W-:-:S04]  /*16900*/  IADD3 R13, PT, PT, R158, 0x3c6ef372, RZ ;  /* 0x3c6ef3729e0d7810 */ /* 0x000fc80007ffe0ff */
        /* <DEDUP_REMOVED lines=27> */
[----:B------:R-:W-:Y:S02]  /*16ac0*/  IMAD.MOV.U32 R125, RZ, RZ, R133 ;  /* 0x000000ffff7d7224 */ /* 0x000fe400078e0085 */
        /* <DEDUP_REMOVED lines=10> */
[----:B------:R-:W-:-:S04]  /*16b70*/  MOV R118, R146 ;  /* 0x0000009200767202 */ /* 0x000fc80000000f00 */
[----:B------:R-:W-:Y:S02]  /*16b80*/  LOP3.LUT R12, R145, R12, R143, 0x96, !PT ;  /* 0x0000000c910c7212 */ /* 0x000fe400078e968f */
[----:B------:R-:W-:-:S07]  /*16b90*/  MOV R133, R142 ;  /* 0x0000008e00857202 */ /* 0x000fce0000000f00 */
.L_x_6015:
[----:B------:R-:W-:Y:S05]  /*16ba0*/  BSYNC.RECONVERGENT B0 ;  /* 0x0000000000007941 */ /* 0x000fea0003800200 */
.L_x_6014:
[----:B------:R-:W-:Y:S02]  /*16bb0*/  I2FP.F32.U32 R125, R125 ;  /* 0x0000007d007d7245 */ /* 0x000fe40000201000 */
[----:B------:R-:W-:-:S03]  /*16bc0*/  PRMT R141, R55, 0x7632, R141 ;  /* 0x00007632378d7816 */ /* 0x000fc6000000008d */
[----:B------:R-:W-:Y:S01]  /*16bd0*/  FFMA.FTZ R140, R125, R140, 1.1641532182693481445e-10 ;  /* 0x2f0000007d8c7423 */ /* 0x000fe2000001008c */
[----:B------:R-:W-:-:S04]  /*16be0*/  SHF.L.U32 R141, R141, 0x10, RZ ;  /* 0x000000108d8d7819 */ /* 0x000fc800000006ff */
[----:B------:R-:W-:Y:S01]  /*16bf0*/  FSETP.GTU.FTZ.AND P6, PT, R140, R139, PT ;  /* 0x0000008b8c00720b */ /* 0x000fe20003fdc000 */
[----:B------:R-:W-:Y:S01]  /*16c00*/  FMUL.FTZ R141, R141, R138 ;  /* 0x0000008a8d8d7220 */ /* 0x000fe20000410000 */
[----:B------:R-:W-:Y:S02]  /*16c10*/  FSEL R138, R95, RZ, P5 ;  /* 0x000000ff5f8a7208 */ /* 0x000fe40002800000 */
[----:B------:R-:W-:Y:S02]  /*16c20*/  SEL R125, RZ, 0x1, P6 ;  /* 0x00000001ff7d7807 */ /* 0x000fe40003000000 */
[----:B------:R-:W-:-:S05]  /*16c30*/  FSEL R141, R141, RZ, !P6 ;  /* 0x000000ff8d8d7208 */ /* 0x000fca0007000000 */
[----:B------:R-:W-:-:S04]  /*16c40*/  FADD.FTZ R95, R141, R138 ;  /* 0x0000008a8d5f7221 */ /* 0x000fc80000010000 */
[----:B------:R-:W-:Y:S01]  /*16c50*/  @P1 FADD.FTZ R95, R47, R95 ;  /* 0x0000005f2f5f1221 */ /* 0x000fe20000010000 */
[----:B------:R-:W-:Y:S06]  /*16c60*/  BRA `(.L_x_6019) ;  /* 0x0000002800f07947 */ /* 0x000fec0003800000 */
.L_x_5938:
        /* <DEDUP_REMOVED lines=13> */
[----:B------:R-:W-:Y:S01]  /*16d40*/  @!P2 MOV R25, R12 ;  /* 0x0000000c0019a202 */ /* 0x000fe20000000f00 */
[----:B------:R-:W-:Y:S01]  /*16d50*/  @P2 IMAD.MOV.U32 R25, RZ, RZ, R13 ;  /* 0x000000ffff192224 */ /* 0x000fe200078e000d */
[----:B------:R-:W-:Y:S06]  /*16d60*/  BRA `(.L_x_6021) ;  /* 0x0000000400007947 */ /* 0x000fec0003800000 */
.L_x_6022:
        /* <DEDUP_REMOVED lines=13> */
.L_x_6024:
[----:B------:R-:W-:Y:S05]  /*16e40*/  BSYNC.RECONVERGENT B1 ;  /* 0x0000000000017941 */ /* 0x000fea0003800200 */
.L_x_6023:
        /* <DEDUP_REMOVED lines=48> */
[----:B------:R-:W-:Y:S01]  /*17150*/  IMAD.MOV.U32 R27, RZ, RZ, RZ ;  /* 0x000000ffff1b7224 */ /* 0x000fe200078e00ff */
[----:B------:R-:W-:-:S07]  /*17160*/  MOV R25, R134 ;  /* 0x0000008600197202 */ /* 0x000fce0000000f00 */
.L_x_6021:
[----:B------:R-:W-:Y:S05]  /*17170*/  BSYNC.RECONVERGENT B0 ;  /* 0x0000000000007941 */ /* 0x000fea0003800200 */
.L_x_6020:
[----:B------:R-:W-:Y:S01]  /*17180*/  ISETP.NE.AND P2, PT, R27, 0x1, PT ;  /* 0x000000011b00780c */ /* 0x000fe20003f45270 */
[----:B------:R-:W-:Y:S01]  /*17190*/  BSSY.RECONVERGENT B0, `(.L_x_6025) ;  /* 0x0000052000007945 */ /* 0x000fe20003800200 */
[----:B------:R-:W-:Y:S01]  /*171a0*/  I2FP.F32.U32 R25, R25 ;  /* 0x0000001900197245 */ /* 0x000fe20000201000 */
[----:B------:R-:W-:Y:S01]  /*171b0*/  IMAD.MOV.U32 R134, RZ, RZ, 0x2 ;  /* 0x00000002ff867424 */ /* 0x000fe200078e00ff */
[C---:B-----5:R-:W-:Y:S02]  /*171c0*/  SHF.L.U32 R26, R92.reuse, 0x10, RZ ;  /* 0x000000105c1a7819 */ /* 0x060fe400000006ff */
        /* <DEDUP_REMOVED lines=14> */
.L_x_6027:
        /* <DEDUP_REMOVED lines=13> */
.L_x_6029:
[----:B------:R-:W-:Y:S05]  /*17380*/  BSYNC.RECONVERGENT B1 ;  /* 0x0000000000017941 */ /* 0x000fea0003800200 */
.L_x_6028:
        /* <DEDUP_REMOVED lines=50> */
.L_x_6026:
[----:B------:R-:W-:Y:S05]  /*176b0*/  BSYNC.RECONVERGENT B0 ;  /* 0x0000000000007941 */ /* 0x000fea0003800200 */
.L_x_6025:
        /* <DEDUP_REMOVED lines=18> */
.L_x_6032:
        /* <DEDUP_REMOVED lines=13> */
.L_x_6034:
[----:B------:R-:W-:Y:S05]  /*178b0*/  BSYNC.RECONVERGENT B1 ;  /* 0x0000000000017941 */ /* 0x000fea0003800200 */
.L_x_6033:
        /* <DEDUP_REMOVED lines=50> */
.L_x_6031:
[----:B------:R-:W-:Y:S05]  /*17be0*/  BSYNC.RECONVERGENT B0 ;  /* 0x0000000000007941 */ /* 0x000fea0003800200 */
.L_x_6030:
        /* <DEDUP_REMOVED lines=19> */
.L_x_6037:
        /* <DEDUP_REMOVED lines=13> */
.L_x_6039:
[----:B------:R-:W-:Y:S05]  /*17df0*/  BSYNC.RECONVERGENT B1 ;  /* 0x0000000000017941 */ /* 0x000fea0003800200 */
.L_x_6038:
        /* <DEDUP_REMOVED lines=50> */
.L_x_6036:
[----:B------:R-:W-:Y:S05]  /*18120*/  BSYNC.RECONVERGENT B0 ;  /* 0x0000000000007941 */ /* 0x000fea0003800200 */
.L_x_6035:
        /* <DEDUP_REMOVED lines=18> */
.L_x_6042:
        /* <DEDUP_REMOVED lines=13> */
.L_x_6044:
[----:B------:R-:W-:Y:S05]  /*18320*/  BSYNC.RECONVERGENT B1 ;  /* 0x0000000000017941 */ /* 0x000fea0003800200 */
.L_x_6043:
        /* <DEDUP_REMOVED lines=50> */
.L_x_6041:
[----:B------:R-:W-:Y:S05]  /*18650*/  BSYNC.RECONVERGENT B0 ;  /* 0x0000000000007941 */ /* 0x000fea0003800200 */
.L_x_6040:
        /* <DEDUP_REMOVED lines=18> */
.L_x_6047:
        /* <DEDUP_REMOVED lines=12> */
.L_x_6049:
[----:B------:R-:W-:Y:S05]  /*18840*/  BSYNC.RECONVERGENT B1 ;  /* 0x0000000000017941 */ /* 0x000fea0003800200 */
.L_x_6048:
[----:B------:R-:W-:-:S04]  /*18850*/  IMAD.WIDE.U32 R162, R130, -0x326172a9, RZ ;  /* 0xcd9e8d5782a27825 */ /* 0x000fc800078e00ff */
[----:B------:R-:W-:Y:S01]  /*18860*/  IMAD.WIDE.U32 R12, R129, -0x2daee0ad, RZ ;  /* 0xd2511f53810c7825 */ /* 0x000fe200078e00ff */
[----:B------:R-:W-:-:S04]  /*18870*/  LOP3.LUT R24, R128, R163, R158, 0x96, !PT ;  /* 0x000000a380187212 */ /* 0x000fc800078e969e */
        /* <DEDUP_REMOVED lines=48> */
.L_x_6046:
[----:B------:R-:W-:Y:S05]  /*18b80*/  BSYNC.RECONVERGENT B0 ;  /* 0x0000000000007941 */ /* 0x000fea0003800200 */
.L_x_6045:
        /* <DEDUP_REMOVED lines=17> */
.L_x_6052:
[----:B------:R-:W-:Y:S01]  /*18ca0*/  IADD3 R129, PT, PT, R129, 0x1, RZ ;  /* 0x0000000181817810 */ /* 0x000fe20007ffe0ff */
[----:B------:R-:W-:Y:S03]  /*18cb0*/  BSSY.RECONVERGENT B1, `(.L_x_6053) ;  /* 0x000000b000017945 */ /* 0x000fe60003800200 */
        /* <DEDUP_REMOVED lines=10> */
.L_x_6054:
[----:B------:R-:W-:Y:S05]  /*18d60*/  BSYNC.RECONVERGENT B1 ;  /* 0x0000000000017941 */ /* 0x000fea0003800200 */
.L_x_6053:
[----:B------:R-:W-:-:S04]  /*18d70*/  IMAD.WIDE.U32 R162, R130, -0x326172a9, RZ ;  /* 0xcd9e8d5782a27825 */ /* 0x000fc800078e00ff */
[----:B------:R-:W-:Y:S01]  /*18d80*/  IMAD.WIDE.U32 R12, R129, -0x2daee0ad, RZ ;  /* 0xd2511f53810c7825 */ /* 0x000fe200078e00ff */
[----:B------:R-:W-:-:S04]  /*18d90*/  LOP3.LUT R24, R128, R163, R158, 0x96, !PT ;  /* 0x000000a380187212 */ /* 0x000fc800078e969e */
        /* <DEDUP_REMOVED lines=29> */
[----:B------:R-:W-:Y:S02]  /*18f70*/  LOP3.LUT R25, R25, R24, R13, 0x96, !PT ;  /* 0x0000001819197212 */ /* 0x000fe400078e960d */
[----:B------:R-:W-:-:S03]  /*18f80*/  IADD3 R13, PT, PT, R158, 0x5384540f, RZ ;  /* 0x5384540f9e0d7810 */ /* 0x000fc60007ffe0ff */
        /* <DEDUP_REMOVED lines=10> */
[----:B------:R-:W-:Y:S01]  /*19030*/  IMAD.MOV.U32 R163, RZ, RZ, RZ ;  /* 0x000000ffffa37224 */ /* 0x000fe200078e00ff */
[----:B------:R-:W-:Y:S02]  /*19040*/  LOP3.LUT R13, R149, R162, R25, 0x96, !PT ;  /* 0x000000a2950d7212 */ /* 0x000fe400078e9619 */
[----:B------:R-:W-:Y:S01]  /*19050*/  MOV R118, R24 ;  /* 0x0000001800767202 */ /* 0x000fe20000000f00 */
[----:B------:R-:W-:-:S05]  /*19060*/  IMAD.WIDE.U32 R24, R134, -0x2daee0ad, RZ ;  /* 0xd2511f5386187825 */ /* 0x000fca00078e00ff */
[----:B------:R-:W-:Y:S01]  /*19070*/  LOP3.LUT R12, R145, R12, R25, 0x96, !PT ;  /* 0x0000000c910c7212 */ /* 0x000fe200078e9619 */
[----:B------:R-:W-:Y:S01]  /*19080*/  IMAD.MOV.U32 R25, RZ, RZ, R133 ;  /* 0x000000ffff197224 */ /* 0x000fe200078e0085 */
[----:B------:R-:W-:-:S07]  /*19090*/  MOV R133, R24 ;  /* 0x0000001800857202 */ /* 0x000fce0000000f00 */
.L_x_6051:
[----:B------:R-:W-:Y:S05]  /*190a0*/  BSYNC.RECONVERGENT B0 ;  /* 0x0000000000007941 */ /* 0x000fea0003800200 */
.L_x_6050:
        /* <DEDUP_REMOVED lines=18> */
.L_x_6057:
        /* <DEDUP_REMOVED lines=12> */
.L_x_6059:
[----:B------:R-:W-:Y:S05]  /*19290*/  BSYNC.RECONVERGENT B1 ;  /* 0x0000000000017941 */ /* 0x000fea0003800200 */
.L_x_6058:
[----:B------:R-:W-:Y:S01]  /*192a0*/  IMAD.WIDE.U32 R24, R130, -0x326172a9, RZ ;  /* 0xcd9e8d5782187825 */ /* 0x000fe200078e00ff */
[----:B------:R-:W-:-:S03]  /*192b0*/  IADD3 R163, PT, PT, R159, 0x32370b8f, RZ ;  /* 0x32370b8f9fa37810 */ /* 0x000fc60007ffe0ff */
[----:B------:R-:W-:Y:S02]  /*192c0*/  HFMA2 R134, -RZ, RZ, 0, 0 ;  /* 0x00000000ff867431 */ /* 0x000fe400000001ff */
[----:B------:R-:W-:Y:S01]  /*192d0*/  IMAD.WIDE.U32 R164, R129, -0x2daee0ad, RZ ;  /* 0xd2511f5381a47825 */ /* 0x000fe200078e00ff */
[----:B------:R-:W-:Y:S02]  /*192e0*/  LOP3.LUT R12, R128, R25, R158, 0x96, !PT ;  /* 0x00000019800c7212 */ /* 0x000fe400078e969e */
[----:B------:R-:W-:Y:S02]  /*192f0*/  IADD3 R25, PT, PT, R158, -0x61c88647, RZ ;  /* 0x9e3779b99e197810 */ /* 0x000fe40007ffe0ff */
        /* <DEDUP_REMOVED lines=26> */
[----:B------:R-:W-:-:S03]  /*194a0*/  IADD3 R25, PT, PT, R158, -0x4ab325aa, RZ ;  /* 0xb54cda569e197810 */ /* 0x000fc60007ffe0ff */
[----:B------:R-:W-:Y:S01]  /*194b0*/  IMAD.WIDE.U32 R146, R147, -0x326172a9, RZ ;  /* 0xcd9e8d5793927825 */ /* 0x000fe200078e00ff */
[----:B------:R-:W-:-:S03]  /*194c0*/  LOP3.LUT R164, R25, R164, R13, 0x96, !PT ;  /* 0x000000a419a47212 */ /* 0x000fc600078e960d */
        /* <DEDUP_REMOVED lines=13> */
[----:B------:R-:W-:Y:S02]  /*195a0*/  LOP3.LUT R12, R145, R12, R25, 0x96, !PT ;  /* 0x0000000c910c7212 */ /* 0x000fe400078e9619 */
[----:B------:R-:W-:Y:S01]  /*195b0*/  MOV R25, R133 ;  /* 0x0000008500197202 */ /* 0x000fe20000000f00 */
[----:B------:R-:W-:-:S07]  /*195c0*/  IMAD.MOV.U32 R133, RZ, RZ, R24 ;  /* 0x000000ffff857224 */ /* 0x000fce00078e0018 */
.L_x_6056:
[----:B------:R-:W-:Y:S05]  /*195d0*/  BSYNC.RECONVERGENT B0 ;  /* 0x0000000000007941 */ /* 0x000fea0003800200 */
.L_x_6055:
[----:B------:R-:W-:Y:S01]  /*195e0*/  I2FP.F32.U32 R25, R25 ;  /* 0x0000001900197245 */ /* 0x000fe20000201000 */
[-C--:B------:R-:W-:Y:S01]  /*195f0*/  FMUL.FTZ R24, R94, R138.reuse ;  /* 0x0000008a5e187220 */ /* 0x080fe20000410000 */
[----:B------:R-:W-:Y:S01]  /*19600*/  P2R R142, PR, RZ, 0x2 ;  /* 0x00000002ff8e7803 */ /* 0x000fe20000000000 */
[----:B------:R-:W-:Y:S01]  /*19610*/  FMUL.FTZ R26, R26, R138 ;  /* 0x0000008a1a1a7220 */ /* 0x000fe20000410000 */
[----:B------:R-:W-:Y:S01]  /*19620*/  ISETP.NE.AND P1, PT, R151, RZ, PT ;  /* 0x000000ff9700720c */ /* 0x000fe20003f25270 */
[----:B------:R-:W-:Y:S01]  /*19630*/  FFMA.FTZ R140, R25, R140, 1.1641532182693481445e-10 ;  /* 0x2f000000198c7423 */ /* 0x000fe2000001008c */
[----:B------:R-:W-:Y:S02]  /*19640*/  IMAD.U32 R25, R95, 0x10000, RZ ;  /* 0x000100005f197824 */ /* 0x000fe400078e00ff */
[-C--:B------:R-:W-:Y:S01]  /*19650*/  FMUL.FTZ R95, R93, R138.reuse ;  /* 0x0000008a5d5f7220 */ /* 0x080fe20000410000 */
[-C--:B------:R-:W-:Y:S01]  /*19660*/  FMUL.FTZ R27, R27, R138.reuse ;  /* 0x0000008a1b1b7220 */ /* 0x080fe20000410000 */
        /* <DEDUP_REMOVED lines=8> */
[----:B------:R-:W-:-:S02]  /*196f0*/  ISETP.NE.AND P1, PT, R142, RZ, PT ;  /* 0x000000ff8e00720c */ /* 0x000fc40003f25270 */
[----:B------:R-:W-:Y:S02]  /*19700*/  P2R R141, PR, RZ, 0x1 ;  /* 0x00000001ff8d7803 */ /* 0x000fe40000000000 */
[----:B------:R-:W-:Y:S02]  /*19710*/  FSEL R26, R27, RZ, P6 ;  /* 0x000000ff1b1a7208 */ /* 0x000fe40003000000 */
[----:B------:R-:W-:Y:S02]  /*19720*/  ISETP.NE.AND P0, PT, R157, RZ, PT ;  /* 0x000000ff9d00720c */ /* 0x000fe40003f05270 */
[----:B------:R-:W-:Y:S02]  /*19730*/  FSEL R27, R95, RZ, P5 ;  /* 0x000000ff5f1b7208 */ /* 0x000fe40002800000 */
[----:B------:R-:W-:Y:S02]  /*19740*/  FSETP.GTU.FTZ.AND P5, PT, R140, R139, PT ;  /* 0x0000008b8c00720b */ /* 0x000fe40003fbc000 */
        /* <DEDUP_REMOVED lines=10> */
[----:B------:R-:W-:Y:S01]  /*197f0*/  @P1 FADD.FTZ R93, R45, R93 ;  /* 0x0000005d2d5d1221 */ /* 0x000fe20000010000 */
[----:B------:R-:W-:Y:S01]  /*19800*/  @P1 FADD.FTZ R94, R46, R94 ;  /* 0x0000005e2e5e1221 */ /* 0x000fe20000010000 */
[----:B------:R-:W-:Y:S01]  /*19810*/  @P1 FADD.FTZ R95, R47, R95 ;  /* 0x0000005f2f5f1221 */ /* 0x000fe20000010000 */
[----:B------:R-:W-:-:S13]  /*19820*/  PLOP3.LUT P5, PT, P5, PT, PT, 0x8, 0x80 ;  /* 0x000000000080781c */ /* 0x000fda0002fae170 */
.L_x_6019:
[----:B------:R-:W-:Y:S01]  /*19830*/  FADD.FTZ R138, RZ, R36 ;  /* 0x00000024ff8a7221 */ /* 0x000fe20000010000 */
[----:B------:R-:W-:Y:S01]  /*19840*/  SEL R140, RZ, 0x1000000, !P5 ;  /* 0x01000000ff8c7807 */ /* 0x000fe20006800000 */
[----:B------:R-:W0:Y:S01]  /*19850*/  S2R R144, SR_TID.X ;  /* 0x0000000000907919 */ /* 0x000e220000002100 */
[----:B------:R-:W-:Y:S01]  /*19860*/  SEL R141, RZ, 0x10000, !P4 ;  /* 0x00010000ff8d7807 */ /* 0x000fe20006000000 */
[----:B------:R-:W-:Y:S01]  /*19870*/  FADD.FTZ R139, R138, R37 ;  /* 0x000000258a8b7221 */ /* 0x000fe20000010000 */
[----:B------:R-:W-:Y:S01]  /*19880*/  SEL R146, RZ, 0x100, !P3 ;  /* 0x00000100ff927807 */ /* 0x000fe20005800000 */
[----:B------:R-:W-:Y:S01]  /*19890*/  IMAD.WIDE.U32 R152, R137, 0x20, R152 ;  /* 0x0000002089987825 */ /* 0x000fe200078e0098 */
[----:B------:R-:W-:-:S03]  /*198a0*/  ISETP.NE.AND P6, PT, R157, RZ, PT ;  /* 0x000000ff9d00720c */ /* 0x000fc60003fc5270 */
[----:B------:R-:W-:Y:S01]  /*198b0*/  FADD.FTZ R138, R139, R38 ;  /* 0x000000268b8a7221 */ /* 0x000fe20000010000 */
[----:B------:R-:W-:Y:S01]  /*198c0*/  ISETP.NE.AND P5, PT, R156, RZ, PT ;  /* 0x000000ff9c00720c */ /* 0x000fe20003fa5270 */
[----:B------:R-:W-:Y:S01]  /*198d0*/  IMAD.WIDE.U32 R154, R137, 0x8, R154 ;  /* 0x00000008899a7825 */ /* 0x000fe200078e009a */
[----:B------:R-:W-:-:S03]  /*198e0*/  ISETP.NE.AND P4, PT, R160, RZ, PT ;  /* 0x000000ffa000720c */ /* 0x000fc60003f85270 */
[----:B------:R-:W-:Y:S01]  /*198f0*/  FADD.FTZ R139, R138, R39 ;  /* 0x000000278a8b7221 */ /* 0x000fe20000010000 */
[----:B------:R-:W-:Y:S01]  /*19900*/  LOP3.LUT R146, R146, R140, R141, 0xfe, !PT ;  /* 0x0000008c92927212 */ /* 0x000fe200078efe8d */
[----:B------:R1:W-:Y:S01]  /*19910*/  STG.E.128 desc[UR6][R152.64], R24 ;  /* 0x0000001898007986 */ /* 0x0003e2000c101d06 */
[----:B------:R-:W-:Y:S01]  /*19920*/  ISETP.NE.AND P1, PT, R151, RZ, PT ;  /* 0x000000ff9700720c */ /* 0x000fe20003f25270 */
[----:B------:R-:W-:Y:S01]  /*19930*/  FADD.FTZ R138, R139, R40 ;  /* 0x000000288b8a7221 */ /* 0x000fe20000010000 */
[----:B------:R-:W-:Y:S01]  /*19940*/  SEL R140, RZ, 0x1000000, !P4 ;  /* 0x01000000ff8c7807 */ /* 0x000fe20006000000 */
[----:B------:R1:W-:Y:S01]  /*19950*/  STG.E.128 desc[UR6][R152.64+0x10], R92 ;  /* 0x0000105c98007986 */ /* 0x0003e2000c101d06 */
[----:B------:R-:W-:Y:S01]  /*19960*/  SEL R141, RZ, 0x10000, !P5 ;  /* 0x00010000ff8d7807 */ /* 0x000fe20006800000 */
[----:B------:R-:W-:Y:S01]  /*19970*/  FADD.FTZ R139, R138, R41 ;  /* 0x000000298a8b7221 */ /* 0x000fe20000010000 */
[----:B------:R-:W-:Y:S02]  /*19980*/  SEL R142, RZ, 0x100, !P6 ;  /* 0x00000100ff8e7807 */ /* 0x000fe40007000000 */
[----:B------:R-:W-:Y:S01]  /*19990*/  SEL R143, RZ, 0x1, !P1 ;  /* 0x00000001ff8f7807 */ /* 0x000fe20004800000 */
[----:B------:R-:W-:Y:S01]  /*199a0*/  FADD.FTZ R138, R139, R42 ;  /* 0x0000002a8b8a7221 */ /* 0x000fe20000010000 */
[----:B------:R-:W-:-:S03]  /*199b0*/  LOP3.LUT R142, R142, R140, R141, 0xfe, !PT ;  /* 0x0000008c8e8e7212 */ /* 0x000fc600078efe8d */
        /* <DEDUP_REMOVED lines=42> */
.L_x_6060:
[----:B------:R-:W-:Y:S01]  /*19c60*/  UMOV UR13, 0xffffffff ;  /* 0xffffffff000d7882 */ /* 0x000fe20000000000 */
[----:B------:R-:W-:Y:S02]  /*19c70*/  FADD.FTZ R146, R146, R95 ;  /* 0x0000005f92927221 */ /* 0x000fe40000010000 */
[----:B------:R-:W-:Y:S05]  /*19c80*/  BRA.DIV UR13, `(.L_x_6061) ;  /* 0x000000160d407947 */ /* 0x000fea000b800000 */
[----:B0-----:R-:W0:Y:S02]  /*19c90*/  SHFL.BFLY PT, R139, R146, 0x1, 0x1f ;  /* 0x0c201f00928b7f89 */ /* 0x001e2400000e0000 */
        /* <DEDUP_REMOVED lines=68> */
.L_x_6074:
[----:B------:R-:W-:Y:S01]  /*1a0e0*/  FMUL.FTZ R138, R147, R147 ;  /* 0x00000093938a7220 */ /* 0x000fe20000410000 */
[----:B------:R-:W-:Y:S01]  /*1a0f0*/  ISETP.NE.AND P2, PT, RZ, UR5, PT ;  /* 0x00000005ff007c0c */ /* 0x000fe2000bf45270 */
[----:B01----:R-:W-:Y:S01]  /*1a100*/  FADD.FTZ R142, R142, R145 ;  /* 0x000000918e8e7221 */ /* 0x003fe20000010000 */
[----:B------:R-:W-:Y:S01]  /*1a110*/  SHF.L.U32 R144, R11, 0x10, RZ ;  /* 0x000000100b907819 */ /* 0x000fe200000006ff */
[----:B------:R-:W-:Y:S01]  /*1a120*/  IMAD.U32 R146, R76, 0x10000, RZ ;  /* 0x000100004c927824 */ /* 0x000fe200078e00ff */
[----:B------:R-:W-:Y:S01]  /*1a130*/  FSEL R138, R138, RZ, P2 ;  /* 0x000000ff8a8a7208 */ /* 0x000fe20001000000 */
[----:B------:R-:W-:Y:S01]  /*1a140*/  FFMA.FTZ R139, R142, R139, UR10 ;  /* 0x0000000a8e8b7e23 */ /* 0x000fe2000801008b */
[----:B------:R-:W-:Y:S01]  /*1a150*/  FSEL R141, R147, RZ, !P2 ;  /* 0x000000ff938d7208 */ /* 0x000fe20005000000 */
[----:B------:R-:W0:Y:S01]  /*1a160*/  @!P1 LDC.64 R142, c[0x0][0x3c0] ;  /* 0x0000f000ff8e9b82 */ /* 0x000e220000000a00 */
[----:B------:R-:W-:Y:S01]  /*1a170*/  SHF.L.U32 R149, R112, 0x10, RZ ;  /* 0x0000001070957819 */ /* 0x000fe200000006ff */
[----:B------:R-:W-:Y:S01]  /*1a180*/  FADD.FTZ R138, R139, R138 ;  /* 0x0000008a8b8a7221 */ /* 0x000fe20000010000 */
[----:B------:R-:W-:-:S02]  /*1a190*/  IMAD.U32 R148, R113, 0x10000, RZ ;  /* 0x0001000071947824 */ /* 0x000fc400078e00ff */
[C---:B------:R-:W-:Y:S01]  /*1a1a0*/  FADD.FTZ R139, -R141.reuse, R36 ;  /* 0x000000248d8b7221 */ /* 0x040fe20000010100 */
[----:B------:R-:W-:Y:S01]  /*1a1b0*/  IMAD.U32 R36, R88, 0x10000, RZ ;  /* 0x0001000058247824 */ /* 0x000fe200078e00ff */
[----:B------:R1:W2:Y:S01]  /*1a1c0*/  MUFU.RSQ R140, R138 ;  /* 0x0000008a008c7308 */ /* 0x0002a20000001400 */
[C---:B------:R-:W-:Y:S01]  /*1a1d0*/  FADD.FTZ R37, -R141.reuse, R37 ;  /* 0x000000258d257221 */ /* 0x040fe20000010100 */
[C---:B------:R-:W-:Y:S01]  /*1a1e0*/  FADD.FTZ R39, -R141.reuse, R39 ;  /* 0x000000278d277221 */ /* 0x040fe20000010100 */
[----:B------:R-:W-:Y:S01]  /*1a1f0*/  FADD.FTZ R41, -R141, R41 ;  /* 0x000000298d297221 */ /* 0x000fe20000010100 */
[----:B------:R-:W3:Y:S01]  /*1a200*/  LDC.64 R160, c[0x0][0x428] ;  /* 0x00010a00ffa07b82 */ /* 0x000ee20000000a00 */
[----:B------:R-:W-:Y:S01]  /*1a210*/  SHF.L.U32 R153, R10, 0x10, RZ ;  /* 0x000000100a997819 */ /* 0x000fe200000006ff */
[----:B------:R-:W-:Y:S02]  /*1a220*/  IMAD.U32 R151, R89, 0x10000, RZ ;  /* 0x0001000059977824 */ /* 0x000fe400078e00ff */
[C---:B------:R-:W-:Y:S01]  /*1a230*/  FADD.FTZ R43, -R141.reuse, R43 ;  /* 0x0000002b8d2b7221 */ /* 0x040fe20000010100 */
[----:B------:R-:W-:Y:S01]  /*1a240*/  FADD.FTZ R25, -R141, R25 ;  /* 0x000000198d197221 */ /* 0x000fe20000010100 */
[----:B-1----:R-:W-:-:S02]  /*1a250*/  IMAD.U32 R138, R115, 0x10000, RZ ;  /* 0x00010000738a7824 */ /* 0x002fc400078e00ff */
[C---:B------:R-:W-:Y:S01]  /*1a260*/  FADD.FTZ R93, -R141.reuse, R93 ;  /* 0x0000005d8d5d7221 */ /* 0x040fe20000010100 */
[C---:B------:R-:W-:Y:S01]  /*1a270*/  FADD.FTZ R33, -R141.reuse, R33 ;  /* 0x000000218d217221 */ /* 0x040fe20000010100 */
[C---:B------:R-:W-:Y:S01]  /*1a280*/  FADD.FTZ R35, -R141.reuse, R35 ;  /* 0x000000238d237221 */ /* 0x040fe20000010100 */
[C---:B------:R-:W-:Y:S01]  /*1a290*/  FADD.FTZ R29, -R141.reuse, R29 ;  /* 0x0000001d8d1d7221 */ /* 0x040fe20000010100 */
[----:B------:R-:W-:Y:S01]  /*1a2a0*/  FADD.FTZ R31, -R141, R31 ;  /* 0x0000001f8d1f7221 */ /* 0x000fe20000010100 */
[----:B------:R-:W-:Y:S01]  /*1a2b0*/  IMAD.U32 R154, R75, 0x10000, RZ ;  /* 0x000100004b9a7824 */ /* 0x000fe200078e00ff */
[----:B------:R-:W-:Y:S01]  /*1a2c0*/  SHF.L.U32 R157, R65, 0x10, RZ ;  /* 0x00000010419d7819 */ /* 0x000fe200000006ff */
[C---:B--2---:R-:W-:Y:S01]  /*1a2d0*/  FMUL.FTZ R139, R140.reuse, R139 ;  /* 0x0000008b8c8b7220 */ /* 0x044fe20000410000 */
[----:B------:R-:W-:Y:S01]  /*1a2e0*/  FMUL.FTZ R37, R140, R37 ;  /* 0x000000258c257220 */ /* 0x000fe20000410000 */
[----:B0-----:R-:W-:-:S04]  /*1a2f0*/  @!P1 IMAD.WIDE R142, R131, 0x4, R142 ;  /* 0x00000004838e9825 */ /* 0x001fc800078e028e */
[----:B------:R-:W-:Y:S01]  /*1a300*/  FMUL.FTZ R150, R140, R39 ;  /* 0x000000278c967220 */ /* 0x000fe20000410000 */
[----:B------:R-:W-:Y:S01]  /*1a310*/  FFMA.FTZ R145, R139, R36, R144 ;  /* 0x000000248b917223 */ /* 0x000fe20000010090 */
[----:B------:R-:W-:Y:S01]  /*1a320*/  SHF.L.U32 R36, R56, 0x10, RZ ;  /* 0x0000001038247819 */ /* 0x000fe200000006ff */
[----:B------:R-:W-:Y:S01]  /*1a330*/  IMAD.U32 R39, R107, 0x10000, RZ ;  /* 0x000100006b277824 */ /* 0x000fe200078e00ff */
[----:B------:R-:W-:Y:S01]  /*1a340*/  SHF.L.U32 R144, R114, 0x10, RZ ;  /* 0x0000001072907819 */ /* 0x000fe200000006ff */
[----:B------:R0:W-:Y:S01]  /*1a350*/  @!P1 STG.E desc[UR6][R142.64], R147 ;  /* 0x000000938e009986 */ /* 0x0001e2000c101906 */
[----:B------:R-:W-:Y:S01]  /*1a360*/  FMUL.FTZ R152, R140, R41 ;  /* 0x000000298c987220 */ /* 0x000fe20000410000 */
[----:B------:R-:W-:Y:S01]  /*1a370*/  FFMA.FTZ R139, R139, R146, R36 ;  /* 0x000000928b8b7223 */ /* 0x000fe20000010024 */
[----:B------:R-:W-:Y:S01]  /*1a380*/  SHF.L.U32 R41, R8, 0x10, RZ ;  /* 0x0000001008297819 */ /* 0x000fe200000006ff */
[C---:B------:R-:W-:Y:S01]  /*1a390*/  FFMA.FTZ R146, R37.reuse, R138, R144 ;  /* 0x0000008a25927223 */ /* 0x040fe20000010090 */
[----:B------:R-:W-:Y:S01]  /*1a3a0*/  FFMA.FTZ R138, R37, R148, R149 ;  /* 0x00000094258a7223 */ /* 0x000fe20000010095 */
[----:B------:R-:W-:Y:S01]  /*1a3b0*/  FADD.FTZ R149, -R141, R38 ;  /* 0x000000268d957221 */ /* 0x000fe20000010100 */
[----:B------:R-:W1:Y:S01]  /*1a3c0*/  @!P1 LDC.64 R36, c[0x0][0x3c8] ;  /* 0x0000f200ff249b82 */ /* 0x000e620000000a00 */
[----:B------:R-:W-:-:S02]  /*1a3d0*/  IMAD.U32 R38, R90, 0x10000, RZ ;  /* 0x000100005a267824 */ /* 0x000fc400078e00ff */
[C---:B------:R-:W-:Y:S01]  /*1a3e0*/  FMUL.FTZ R156, R140.reuse, R43 ;  /* 0x0000002b8c9c7220 */ /* 0x040fe20000410000 */
[----:B------:R-:W-:Y:S01]  /*1a3f0*/  FMUL.FTZ R144, R140, R149 ;  /* 0x000000958c907220 */ /* 0x000fe20000410000 */
[----:B------:R-:W-:Y:S01]  /*1a400*/  FADD.FTZ R149, -R141, R40 ;  /* 0x000000288d957221 */ /* 0x000fe20000010100 */
[----:B0-----:R-:W-:Y:S01]  /*1a410*/  SHF.L.U32 R143, R106, 0x10, RZ ;  /* 0x000000106a8f7819 */ /* 0x001fe200000006ff */
[----:B------:R-:W-:Y:S01]  /*1a420*/  IMAD.U32 R43, R103, 0x10000, RZ ;  /* 0x00010000672b7824 */ /* 0x000fe200078e00ff */
[----:B------:R-:W-:Y:S01]  /*1a430*/  SHF.L.U32 R40, R9, 0x10, RZ ;  /* 0x0000001009287819 */ /* 0x000fe200000006ff */
[----:B------:R-:W-:Y:S01]  /*1a440*/  FMUL.FTZ R149, R140, R149 ;  /* 0x000000958c957220 */ /* 0x000fe20000410000 */
[----:B------:R-:W-:Y:S01]  /*1a450*/  FFMA.FTZ R148, R144, R151, R153 ;  /* 0x0000009790947223 */ /* 0x000fe20000010099 */
[----:B------:R-:W-:Y:S01]  /*1a460*/  FFMA.FTZ R143, R152, R39, R143 ;  /* 0x00000027988f7223 */ /* 0x000fe2000001008f */
[----:B------:R-:W-:Y:S01]  /*1a470*/  FADD.FTZ R39, -R141, R42 ;  /* 0x0000002a8d277221 */ /* 0x000fe20000010100 */
[----:B------:R-:W-:Y:S01]  /*1a480*/  FFMA.FTZ R38, R149, R38, R40 ;  /* 0x0000002695267223 */ /* 0x000fe20000010028 */
[----:B------:R-:W-:Y:S01]  /*1a490*/  SHF.L.U32 R147, R102, 0x10, RZ ;  /* 0x0000001066937819 */ /* 0x000fe200000006ff */
[----:B------:R-:W-:-:S02]  /*1a4a0*/  IMAD.U32 R151, R111, 0x10000, RZ ;  /* 0x000100006f977824 */ /* 0x000fc400078e00ff */
[----:B------:R-:W-:Y:S01]  /*1a4b0*/  FMUL.FTZ R42, R140, R39 ;  /* 0x000000278c2a7220 */ /* 0x000fe20000410000 */
[----:B------:R-:W-:Y:S01]  /*1a4c0*/  IMAD.U32 R39, R91, 0x10000, RZ ;  /* 0x000100005b277824 */ /* 0x000fe200078e00ff */
[----:B------:R-:W-:Y:S01]  /*1a4d0*/  SHF.L.U32 R153, R110, 0x10, RZ ;  /* 0x000000106e997819 */ /* 0x000fe200000006ff */
[----:B------:R-:W-:Y:S01]  /*1a4e0*/  FFMA.FTZ R40, R156, R43, R147 ;  /* 0x0000002b9c287223 */ /* 0x000fe20000010093 */
[----:B------:R-:W-:Y:S01]  /*1a4f0*/  F2FP.BF16.F32.PACK_AB R38, R143, R38 ;  /* 0x000000268f26723e */ /* 0x000fe200000010ff */
[----:B------:R-:W-:Y:S01]  /*1a500*/  FFMA.FTZ R41, R42, R39, R41 ;  /* 0x000000272a297223 */ /* 0x000fe20000010029 */
[----:B------:R-:W-:Y:S02]  /*1a510*/  IMAD.U32 R39, R77, 0x10000, RZ ;  /* 0x000100004d277824 */ /* 0x000fe400078e00ff */
[----:B------:R-:W-:Y:S01]  /*1a520*/  FFMA.FTZ R151, R150, R151, R153 ;  /* 0x0000009796977223 */ /* 0x000fe20000010099 */
[----:B------:R-:W-:Y:S01]  /*1a530*/  SHF.L.U32 R143, R108, 0x10, RZ ;  /* 0x000000106c8f7819 */ /* 0x000fe200000006ff */
[----:B-1----:R-:W-:Y:S01]  /*1a540*/  @!P1 IMAD.WIDE R36, R131, 0x4, R36 ;  /* 0x0000000483249825 */ /* 0x002fe200078e0224 */
[----:B------:R-:W-:-:S03]  /*1a550*/  PRMT R147, R68, 0x7632, R147 ;  /* 0x0000763244937816 */ /* 0x000fc60000000093 */
[C---:B------:R-:W-:Y:S01]  /*1a560*/  FMUL.FTZ R93, R140.reuse, R93 ;  /* 0x0000005d8c5d7220 */ /* 0x040fe20000410000 */
[----:B------:R-:W-:Y:S01]  /*1a570*/  FMUL.FTZ R33, R140, R33 ;  /* 0x000000218c217220 */ /* 0x000fe20000410000 */
[----:B------:R-:W-:Y:S01]  /*1a580*/  IMAD.U32 R43, R109, 0x10000, RZ ;  /* 0x000100006d2b7824 */ /* 0x000fe200078e00ff */
[----:B------:R0:W-:Y:S01]  /*1a590*/  @!P1 STG.E desc[UR6][R36.64], R140 ;  /* 0x0000008c24009986 */ /* 0x0001e2000c101906 */
[----:B------:R-:W-:Y:S02]  /*1a5a0*/  IMAD.U32 R142, R78, 0x10000, RZ ;  /* 0x000100004e8e7824 */ /* 0x000fe400078e00ff */
[----:B------:R-:W-:Y:S01]  /*1a5b0*/  FMUL.FTZ R31, R140, R31 ;  /* 0x0000001f8c1f7220 */ /* 0x000fe20000410000 */
[--C-:B------:R-:W-:Y:S01]  /*1a5c0*/  FFMA.FTZ R43, R150, R43, R143.reuse ;  /* 0x0000002b962b7223 */ /* 0x100fe2000001008f */
[----:B------:R-:W-:Y:S01]  /*1a5d0*/  PRMT R143, R80, 0x7632, R143 ;  /* 0x00007632508f7816 */ /* 0x000fe2000000008f */
[----:B------:R-:W-:Y:S01]  /*1a5e0*/  IMAD.U32 R147, R147, 0x10000, RZ ;  /* 0x0001000093937824 */ /* 0x000fe200078e00ff */
[----:B------:R-:W-:Y:S01]  /*1a5f0*/  SHF.L.U32 R163, R66, 0x10, RZ ;  /* 0x0000001042a37819 */ /* 0x000fe200000006ff */
[----:B------:R-:W-:-:S02]  /*1a600*/  IMAD.U32 R150, R17, 0x10000, RZ ;  /* 0x0001000011967824 */ /* 0x000fc400078e00ff */
[----:B------:R-:W-:Y:S01]  /*1a610*/  IMAD.U32 R143, R143, 0x10000, RZ ;  /* 0x000100008f8f7824 */ /* 0x000fe200078e00ff */
[----:B0-----:R-:W-:Y:S02]  /*1a620*/  SHF.L.U32 R37, R57, 0x10, RZ ;  /* 0x0000001039257819 */ /* 0x001fe400000006ff */
[----:B------:R-:W-:Y:S02]  /*1a630*/  F2FP.BF16.F32.PACK_AB R36, R146, R145 ;  /* 0x000000919224723e */ /* 0x000fe400000010ff */
[----:B------:R-:W-:Y:S01]  /*1a640*/  PRMT R145, R3, 0x7632, R145 ;  /* 0x0000763203917816 */ /* 0x000fe20000000091 */
[----:B------:R-:W-:Y:S01]  /*1a650*/  FFMA.FTZ R144, R144, R39, R37 ;  /* 0x0000002790907223 */ /* 0x000fe20000010025 */
[----:B------:R-:W-:Y:S01]  /*1a660*/  F2FP.BF16.F32.PACK_AB R39, R40, R41 ;  /* 0x000000292827723e */ /* 0x000fe200000010ff */
[----:B---3--:R-:W-:Y:S01]  /*1a670*/  IMAD.WIDE.U32 R40, R135, 0x10, R160 ;  /* 0x0000001087287825 */ /* 0x008fe200078e00a0 */
[----:B------:R-:W-:-:S03]  /*1a680*/  F2FP.BF16.F32.PACK_AB R37, R151, R148 ;  /* 0x000000949725723e */ /* 0x000fc600000010ff */
[----:B------:R-:W-:Y:S01]  /*1a690*/  FMUL.FTZ R151, R140, R29 ;  /* 0x0000001d8c977220 */ /* 0x000fe20000410000 */
[----:B------:R-:W-:Y:S02]  /*1a6a0*/  PRMT R148, R64, 0x7632, R148 ;  /* 0x0000763240947816 */ /* 0x000fe40000000094 */
[----:B------:R-:W-:Y:S01]  /*1a6b0*/  SHF.L.U32 R146, R58, 0x10, RZ ;  /* 0x000000103a927819 */ /* 0x000fe200000006ff */
[----:B------:R0:W-:Y:S01]  /*1a6c0*/  STG.E.128 desc[UR6][R40.64], R36 ;  /* 0x0000002428007986 */ /* 0x0001e2000c101d06 */
[----:B------:R-:W-:Y:S02]  /*1a6d0*/  SHF.L.U32 R145, R145, 0x10, RZ ;  /* 0x0000001091917819 */ /* 0x000fe400000006ff */
[----:B0-----:R-:W-:Y:S01]  /*1a6e0*/  SHF.L.U32 R38, R148, 0x10, RZ ;  /* 0x0000001094267819 */ /* 0x001fe200000006ff */
[----:B------:R-:W-:Y:S01]  /*1a6f0*/  FMUL.FTZ R40, R140, R25 ;  /* 0x000000198c287220 */ /* 0x000fe20000410000 */
[--C-:B------:R-:W-:Y:S01]  /*1a700*/  FFMA.FTZ R25, R149, R142, R146.reuse ;  /* 0x0000008e95197223 */ /* 0x100fe20000010092 */
[----:B------:R-:W-:Y:S01]  /*1a710*/  PRMT R146, R69, 0x7632, R146 ;  /* 0x0000763245927816 */ /* 0x000fe20000000092 */
[----:B------:R-:W-:Y:S01]  /*1a720*/  FADD.FTZ R39, -R141, R27 ;  /* 0x0000001b8d277221 */ /* 0x000fe20000010100 */
[----:B------:R-:W-:Y:S01]  /*1a730*/  PRMT R41, R65, 0x7632, R41 ;  /* 0x0000763241297816 */ /* 0x000fe20000000029 */
[C---:B------:R-:W-:Y:S01]  /*1a740*/  FFMA.FTZ R36, R40.reuse, R143, R145 ;  /* 0x0000008f28247223 */ /* 0x040fe20000010091 */
[--C-:B------:R-:W-:Y:S01]  /*1a750*/  FFMA.FTZ R40, R40, R147, R38.reuse ;  /* 0x0000009328287223 */ /* 0x100fe20000010026 */
[----:B------:R-:W-:Y:S01]  /*1a760*/  PRMT R38, R81, 0x7632, R38 ;  /* 0x0000763251267816 */ /* 0x000fe20000000026 */
[----:B------:R-:W-:Y:S01]  /*1a770*/  FMUL.FTZ R39, R140, R39 ;  /* 0x000000278c277220 */ /* 0x000fe20000410000 */
[----:B------:R-:W-:Y:S01]  /*1a780*/  PRMT R142, R2, 0x7632, R142 ;  /* 0x00007632028e7816 */ /* 0x000fe2000000008e */
[----:B------:R-:W-:Y:S01]  /*1a790*/  IMAD.U32 R37, R105, 0x10000, RZ ;  /* 0x0001000069257824 */ /* 0x000fe200078e00ff */
[----:B------:R-:W-:Y:S01]  /*1a7a0*/  SHF.L.U32 R146, R146, 0x10, RZ ;  /* 0x0000001092927819 */ /* 0x000fe200000006ff */
[----:B------:R-:W-:Y:S01]  /*1a7b0*/  IMAD.U32 R27, R104, 0x10000, RZ ;  /* 0x00010000681b7824 */ /* 0x000fe200078e00ff */
[----:B------:R-:W-:Y:S01]  /*1a7c0*/  SHF.L.U32 R41, R41, 0x10, RZ ;  /* 0x0000001029297819 */ /* 0x000fe200000006ff */
[----:B------:R-:W-:Y:S01]  /*1a7d0*/  IMAD.U32 R142, R142, 0x10000, RZ ;  /* 0x000100008e8e7824 */ /* 0x000fe200078e00ff */
[----:B------:R-:W-:Y:S01]  /*1a7e0*/  SHF.L.U32 R38, R38, 0x10, RZ ;  /* 0x0000001026267819 */ /* 0x000fe200000006ff */
[----:B------:R-:W-:Y:S01]  /*1a7f0*/  FFMA.FTZ R152, R152, R37, R27 ;  /* 0x0000002598987223 */ /* 0x000fe2000001001b */
[----:B------:R-:W-:Y:S01]  /*1a800*/  PRMT R143, R66, 0x7632, R143 ;  /* 0x00007632428f7816 */ /* 0x000fe2000000008f */
[C---:B------:R-:W-:Y:S01]  /*1a810*/  FFMA.FTZ R41, R39.reuse, R146, R41 ;  /* 0x0000009227297223 */ /* 0x040fe20000010029 */
[----:B------:R-:W-:Y:S01]  /*1a820*/  PRMT R146, R70, 0x7632, R146 ;  /* 0x0000763246927816 */ /* 0x000fe20000000092 */
[----:B------:R-:W-:Y:S01]  /*1a830*/  FFMA.FTZ R37, R39, R38, R142 ;  /* 0x0000002627257223 */ /* 0x000fe2000001008e */
        /* <DEDUP_REMOVED lines=16> */
[----:B------:R-:W-:Y:S01]  /*1a940*/  FMUL.FTZ R143, R140, R143 ;  /* 0x0000008f8c8f7220 */ /* 0x000fe20000410000 */
[----:B------:R-:W-:Y:S02]  /*1a950*/  SHF.L.U32 R146, R98, 0x10, RZ ;  /* 0x0000001062927819 */ /* 0x000fe400000006ff */
[----:B------:R-:W-:Y:S01]  /*1a960*/  SHF.L.U32 R93, R100, 0x10, RZ ;  /* 0x00000010645d7819 */ /* 0x000fe200000006ff */
[----:B------:R-:W-:Y:S01]  /*1a970*/  FFMA.FTZ R149, R143, R32, R142 ;  /* 0x000000208f957223 */ /* 0x000fe2000001008e */
[----:B------:R-:W-:Y:S01]  /*1a980*/  SHF.L.U32 R142, R60, 0x10, RZ ;  /* 0x000000103c8e7819 */ /* 0x000fe200000006ff */
[----:B------:R-:W-:-:S02]  /*1a990*/  IMAD.U32 R32, R72, 0x10000, RZ ;  /* 0x0001000048207824 */ /* 0x000fc400078e00ff */
[----:B------:R-:W-:Y:S01]  /*1a9a0*/  FFMA.FTZ R148, R33, R148, R146 ;  /* 0x0000009421947223 */ /* 0x000fe20000010092 */
[----:B------:R-:W-:Y:S01]  /*1a9b0*/  SHF.L.U32 R146, R96, 0x10, RZ ;  /* 0x0000001060927819 */ /* 0x000fe200000006ff */
[----:B------:R-:W-:Y:S01]  /*1a9c0*/  FFMA.FTZ R156, R156, R39, R93 ;  /* 0x000000279c9c7223 */ /* 0x000fe2000001005d */
[----:B------:R-:W-:Y:S01]  /*1a9d0*/  FFMA.FTZ R32, R143, R32, R142 ;  /* 0x000000208f207223 */ /* 0x000fe2000001008e */
[----:B------:R-:W-:Y:S02]  /*1a9e0*/  IMAD.U32 R142, R97, 0x10000, RZ ;  /* 0x00010000618e7824 */ /* 0x000fe400078e00ff */
[----:B------:R-:W-:Y:S01]  /*1a9f0*/  FADD.FTZ R93, -R141, R34 ;  /* 0x000000228d5d7221 */ /* 0x000fe20000010100 */
[----:B------:R-:W-:Y:S01]  /*1aa00*/  IMAD.U32 R34, R85, 0x10000, RZ ;  /* 0x0001000055227824 */ /* 0x000fe200078e00ff */
[----:B------:R-:W-:Y:S01]  /*1aa10*/  SHF.L.U32 R143, R20, 0x10, RZ ;  /* 0x00000010148f7819 */ /* 0x000fe200000006ff */
[----:B------:R-:W-:Y:S01]  /*1aa20*/  FFMA.FTZ R39, R33, R142, R146 ;  /* 0x0000008e21277223 */ /* 0x000fe20000010092 */
[----:B------:R-:W-:Y:S01]  /*1aa30*/  SHF.L.U32 R142, R6, 0x10, RZ ;  /* 0x00000010068e7819 */ /* 0x000fe200000006ff */
[----:B------:R-:W-:Y:S01]  /*1aa40*/  FMUL.FTZ R93, R140, R93 ;  /* 0x0000005d8c5d7220 */ /* 0x000fe20000410000 */
[----:B------:R-:W-:Y:S01]  /*1aa50*/  SHF.L.U32 R33, R61, 0x10, RZ ;  /* 0x000000103d217819 */ /* 0x000fe200000006ff */
[----:B------:R-:W-:Y:S01]  /*1aa60*/  IMAD.U32 R146, R73, 0x10000, RZ ;  /* 0x0001000049927824 */ /* 0x000fe200078e00ff */
[----:B------:R-:W-:Y:S01]  /*1aa70*/  SHF.L.U32 R145, R62, 0x10, RZ ;  /* 0x000000103e917819 */ /* 0x000fe200000006ff */
[C---:B------:R-:W-:Y:S01]  /*1aa80*/  FFMA.FTZ R153, R93.reuse, R34, R142 ;  /* 0x000000225d997223 */ /* 0x040fe2000001008e */
[----:B------:R-:W-:Y:S01]  /*1aa90*/  SHF.L.U32 R142, R22, 0x10, RZ ;  /* 0x00000010168e7819 */ /* 0x000fe200000006ff */
[----:B------:R-:W-:Y:S01]  /*1aaa0*/  FFMA.FTZ R33, R93, R146, R33 ;  /* 0x000000925d217223 */ /* 0x000fe20000010021 */
[----:B------:R-:W-:Y:S01]  /*1aab0*/  FMUL.FTZ R93, R140, R35 ;  /* 0x000000238c5d7220 */ /* 0x000fe20000410000 */
[----:B------:R-:W-:Y:S01]  /*1aac0*/  IMAD.U32 R34, R23, 0x10000, RZ ;  /* 0x0001000017227824 */ /* 0x000fe200078e00ff */
[----:B------:R-:W-:Y:S01]  /*1aad0*/  SHF.L.U32 R147, R64, 0x10, RZ ;  /* 0x0000001040937819 */ /* 0x000fe200000006ff */
[----:B------:R-:W-:Y:S01]  /*1aae0*/  IMAD.U32 R146, R21, 0x10000, RZ ;  /* 0x0001000015927824 */ /* 0x000fe200078e00ff */
[----:B------:R-:W-:Y:S01]  /*1aaf0*/  F2FP.BF16.F32.PACK_AB R32, R39, R32 ;  /* 0x000000202720723e */ /* 0x000fe200000010ff */
[----:B------:R-:W-:Y:S01]  /*1ab00*/  FFMA.FTZ R35, R93, R34, R142 ;  /* 0x000000225d237223 */ /* 0x000fe2000001008e */
[----:B------:R-:W-:Y:S01]  /*1ab10*/  SHF.L.U32 R34, R5, 0x10, RZ ;  /* 0x0000001005227819 */ /* 0x000fe200000006ff */
[----:B------:R-:W-:Y:S01]  /*1ab20*/  FFMA.FTZ R93, R93, R146, R143 ;  /* 0x000000925d5d7223 */ /* 0x000fe2000001008f */
[----:B------:R-:W-:Y:S01]  /*1ab30*/  FADD.FTZ R143, -R141, R28 ;  /* 0x0000001c8d8f7221 */ /* 0x000fe20000010100 */
[----:B------:R-:W-:Y:S01]  /*1ab40*/  IMAD.U32 R28, R86, 0x10000, RZ ;  /* 0x00010000561c7824 */ /* 0x000fe200078e00ff */
[----:B------:R-:W-:Y:S01]  /*1ab50*/  SHF.L.U32 R146, R18, 0x10, RZ ;  /* 0x0000001012927819 */ /* 0x000fe200000006ff */
[----:B------:R-:W-:-:S02]  /*1ab60*/  IMAD.U32 R142, R74, 0x10000, RZ ;  /* 0x000100004a8e7824 */ /* 0x000fc400078e00ff */
[----:B------:R-:W-:Y:S01]  /*1ab70*/  FMUL.FTZ R143, R140, R143 ;  /* 0x0000008f8c8f7220 */ /* 0x000fe20000410000 */
[----:B------:R-:W-:Y:S02]  /*1ab80*/  F2FP.BF16.F32.PACK_AB R33, R93, R33 ;  /* 0x000000215d21723e */ /* 0x000fe400000010ff */
[----:B------:R-:W-:Y:S01]  /*1ab90*/  F2FP.BF16.F32.PACK_AB R27, R156, R27 ;  /* 0x0000001b9c1b723e */ /* 0x000fe200000010ff */
[C---:B------:R-:W-:Y:S01]  /*1aba0*/  FFMA.FTZ R28, R143.reuse, R28, R34 ;  /* 0x0000001c8f1c7223 */ /* 0x040fe20000010022 */
[----:B------:R-:W-:Y:S01]  /*1abb0*/  FFMA.FTZ R34, R143, R142, R145 ;  /* 0x0000008e8f227223 */ /* 0x000fe20000010091 */
[----:B------:R-:W-:Y:S01]  /*1abc0*/  IMAD.U32 R142, R19, 0x10000, RZ ;  /* 0x00010000138e7824 */ /* 0x000fe200078e00ff */
[----:B------:R-:W-:Y:S02]  /*1abd0*/  SHF.L.U32 R143, R16, 0x10, RZ ;  /* 0x00000010108f7819 */ /* 0x000fe400000006ff */
[----:B------:R-:W-:Y:S01]  /*1abe0*/  SHF.L.U32 R145, R63, 0x10, RZ ;  /* 0x000000103f917819 */ /* 0x000fe200000006ff */
[C---:B------:R-:W-:Y:S01]  /*1abf0*/  FFMA.FTZ R29, R151.reuse, R142, R146 ;  /* 0x0000008e971d7223 */ /* 0x040fe20000010092 */
[----:B------:R-:W-:Y:S01]  /*1ac00*/  SHF.L.U32 R142, R4, 0x10, RZ ;  /* 0x00000010048e7819 */ /* 0x000fe200000006ff */
[----:B------:R-:W-:Y:S01]  /*1ac10*/  FFMA.FTZ R151, R151, R150, R143 ;  /* 0x0000009697977223 */ /* 0x000fe2000001008f */
[----:B------:R-:W-:Y:S01]  /*1ac20*/  FADD.FTZ R143, -R141, R30 ;  /* 0x0000001e8d8f7221 */ /* 0x000fe20000010100 */
[----:B------:R-:W-:Y:S01]  /*1ac30*/  IMAD.U32 R30, R87, 0x10000, RZ ;  /* 0x00010000571e7824 */ /* 0x000fe200078e00ff */
[----:B------:R-:W-:Y:S01]  /*1ac40*/  PRMT R146, R63, 0x7632, R146 ;  /* 0x000076323f927816 */ /* 0x000fe20000000092 */
[----:B------:R-:W-:-:S02]  /*1ac50*/  IMAD.U32 R150, R82, 0x10000, RZ ;  /* 0x0001000052967824 */ /* 0x000fc400078e00ff */
[----:B------:R-:W-:Y:S01]  /*1ac60*/  FMUL.FTZ R143, R140, R143 ;  /* 0x0000008f8c8f7220 */ /* 0x000fe20000410000 */
[----:B------:R-:W-:Y:S02]  /*1ac70*/  F2FP.BF16.F32.PACK_AB R34, R151, R34 ;  /* 0x000000229722723e */ /* 0x000fe400000010ff */
[----:B------:R-:W-:Y:S01]  /*1ac80*/  SHF.L.U32 R146, R146, 0x10, RZ ;  /* 0x0000001092927819 */ /* 0x000fe200000006ff */
[--C-:B------:R-:W-:Y:S01]  /*1ac90*/  FFMA.FTZ R30, R143, R30, R142.reuse ;  /* 0x0000001e8f1e7223 */ /* 0x100fe2000001008e */
[----:B------:R-:W-:Y:S01]  /*1aca0*/  PRMT R142, R75, 0x7632, R142 ;  /* 0x000076324b8e7816 */ /* 0x000fe2000000008e */
[----:B------:R-:W-:Y:S01]  /*1acb0*/  FFMA.FTZ R154, R143, R154, R145 ;  /* 0x0000009a8f9a7223 */ /* 0x000fe20000010091 */
[----:B------:R-:W-:-:S03]  /*1acc0*/  SHF.L.U32 R143, R14, 0x10, RZ ;  /* 0x000000100e8f7819 */ /* 0x000fc600000006ff */
[----:B------:R-:W-:-:S04]  /*1acd0*/  IMAD.U32 R142, R142, 0x10000, RZ ;  /* 0x000100008e8e7824 */ /* 0x000fc800078e00ff */
[----:B------:R-:W-:Y:S01]  /*1ace0*/  FFMA.FTZ R155, R31, R142, R146 ;  /* 0x0000008e1f9b7223 */ /* 0x000fe20000010092 */
[----:B------:R-:W-:Y:S02]  /*1acf0*/  IMAD.U32 R142, R15, 0x10000, RZ ;  /* 0x000100000f8e7824 */ /* 0x000fe400078e00ff */
[----:B------:R-:W-:Y:S02]  /*1ad00*/  IMAD.U32 R146, R68, 0x10000, RZ ;  /* 0x0001000044927824 */ /* 0x000fe400078e00ff */
[----:B------:R-:W-:Y:S01]  /*1ad10*/  FFMA.FTZ R31, R31, R142, R143 ;  /* 0x0000008e1f1f7223 */ /* 0x000fe2000001008f */
[----:B------:R-:W-:Y:S01]  /*1ad20*/  FADD.FTZ R143, -R141, R24 ;  /* 0x000000188d8f7221 */ /* 0x000fe20000010100 */
[----:B------:R-:W-:Y:S01]  /*1ad30*/  SHF.L.U32 R142, R3, 0x10, RZ ;  /* 0x00000010038e7819 */ /* 0x000fe200000006ff */
[----:B------:R-:W-:Y:S02]  /*1ad40*/  IMAD.U32 R24, R80, 0x10000, RZ ;  /* 0x0001000050187824 */ /* 0x000fe400078e00ff */
[----:B------:R-:W-:Y:S01]  /*1ad50*/  FMUL.FTZ R143, R140, R143 ;  /* 0x0000008f8c8f7220 */ /* 0x000fe20000410000 */
[----:B------:R-:W-:-:S02]  /*1ad60*/  F2FP.BF16.F32.PACK_AB R31, R31, R30 ;  /* 0x0000001e1f1f723e */ /* 0x000fc400000010ff */
[----:B------:R-:W-:Y:S01]  /*1ad70*/  F2FP.BF16.F32.PACK_AB R30, R29, R28 ;  /* 0x0000001c1d1e723e */ /* 0x000fe200000010ff */
[C---:B------:R-:W-:Y:S01]  /*1ad80*/  FFMA.FTZ R145, R143.reuse, R24, R142 ;  /* 0x000000188f917223 */ /* 0x040fe2000001008e */
[----:B------:R-:W-:Y:S01]  /*1ad90*/  FFMA.FTZ R142, R143, R146, R147 ;  /* 0x000000928f8e7223 */ /* 0x000fe20000010093 */
[----:B------:R-:W-:Y:S01]  /*1ada0*/  FADD.FTZ R143, -R141, R26 ;  /* 0x0000001a8d8f7221 */ /* 0x000fe20000010100 */
[----:B------:R-:W-:Y:S01]  /*1adb0*/  SHF.L.U32 R26, R2, 0x10, RZ ;  /* 0x00000010021a7819 */ /* 0x000fe200000006ff */
[----:B------:R-:W-:Y:S01]  /*1adc0*/  IMAD.U32 R24, R81, 0x10000, RZ ;  /* 0x0001000051187824 */ /* 0x000fe200078e00ff */
[----:B------:R-:W-:Y:S01]  /*1add0*/  F2FP.BF16.F32.PACK_AB R29, R35, R153 ;  /* 0x00000099231d723e */ /* 0x000fe200000010ff */
[----:B------:R-:W-:Y:S01]  /*1ade0*/  FMUL.FTZ R143, R140, R143 ;  /* 0x0000008f8c8f7220 */ /* 0x000fe20000410000 */
[----:B------:R-:W-:Y:S01]  /*1adf0*/  IMAD.U32 R146, R69, 0x10000, RZ ;  /* 0x0001000045927824 */ /* 0x000fe200078e00ff */
[----:B------:R-:W-:Y:S02]  /*1ae00*/  F2FP.BF16.F32.PACK_AB R28, R148, R149 ;  /* 0x00000095941c723e */ /* 0x000fe400000010ff */
[C---:B------:R-:W-:Y:S01]  /*1ae10*/  FFMA.FTZ R147, R143.reuse, R24, R26 ;  /* 0x000000188f937223 */ /* 0x040fe2000001001a */
[----:B------:R-:W-:Y:S01]  /*1ae20*/  FFMA.FTZ R143, R143, R146, R157 ;  /* 0x000000928f8f7223 */ /* 0x000fe2000001009d */
[----:B------:R-:W-:Y:S01]  /*1ae30*/  FADD.FTZ R157, -R141, R92 ;  /* 0x0000005c8d9d7221 */ /* 0x000fe20000010100 */
[----:B------:R-:W-:Y:S01]  /*1ae40*/  SHF.L.U32 R24, R126, 0x10, RZ ;  /* 0x000000107e187819 */ /* 0x000fe200000006ff */
[----:B------:R-:W-:Y:S01]  /*1ae50*/  IMAD.U32 R146, R70, 0x10000, RZ ;  /* 0x0001000046927824 */ /* 0x000fe200078e00ff */
[----:B------:R-:W-:Y:S01]  /*1ae60*/  PRMT R26, R67, 0x7632, R26 ;  /* 0x00007632431a7816 */ /* 0x000fe2000000001a */
[----:B------:R-:W-:Y:S01]  /*1ae70*/  FMUL.FTZ R157, R140, R157 ;  /* 0x0000009d8c9d7220 */ /* 0x000fe20000410000 */
[----:B------:R-:W-:Y:S01]  /*1ae80*/  IMAD.U32 R92, R83, 0x10000, RZ ;  /* 0x00010000535c7824 */ /* 0x000fe200078e00ff */
[----:B------:R-:W-:-:S02]  /*1ae90*/  F2FP.BF16.F32.PACK_AB R35, R155, R154 ;  /* 0x0000009a9b23723e */ /* 0x000fc400000010ff */
[C---:B------:R-:W-:Y:S01]  /*1aea0*/  FFMA.FTZ R150, R157.reuse, R150, R24 ;  /* 0x000000969d967223 */ /* 0x040fe20000010018 */
[----:B------:R-:W-:Y:S01]  /*1aeb0*/  FFMA.FTZ R146, R157, R146, R163 ;  /* 0x000000929d927223 */ /* 0x000fe200000100a3 */
[C---:B------:R-:W-:Y:S01]  /*1aec0*/  FADD.FTZ R157, -R141.reuse, R94 ;  /* 0x0000005e8d9d7221 */ /* 0x040fe20000010100 */
[----:B------:R-:W-:Y:S01]  /*1aed0*/  FADD.FTZ R141, -R141, R95 ;  /* 0x0000005f8d8d7221 */ /* 0x000fe20000010100 */
[----:B------:R-:W-:Y:S01]  /*1aee0*/  SHF.L.U32 R95, R67, 0x10, RZ ;  /* 0x00000010435f7819 */ /* 0x000fe200000006ff */
[----:B------:R-:W-:Y:S02]  /*1aef0*/  IMAD.U32 R94, R71, 0x10000, RZ ;  /* 0x00010000475e7824 */ /* 0x000fe400078e00ff */
[----:B------:R-:W-:Y:S01]  /*1af00*/  FMUL.FTZ R157, R140, R157 ;  /* 0x0000009d8c9d7220 */ /* 0x000fe20000410000 */
[----:B------:R-:W-:Y:S02]  /*1af10*/  SHF.L.U32 R24, R127, 0x10, RZ ;  /* 0x000000107f187819 */ /* 0x000fe400000006ff */
[----:B------:R-:W-:Y:S01]  /*1af20*/  SHF.L.U32 R26, R26, 0x10, RZ ;  /* 0x000000101a1a7819 */ /* 0x000fe200000006ff */
[C---:B------:R-:W-:Y:S01]  /*1af30*/  FFMA.FTZ R94, R157.reuse, R94, R95 ;  /* 0x0000005e9d5e7223 */ /* 0x040fe2000001005f */
[----:B------:R-:W-:Y:S01]  /*1af40*/  FMUL.FTZ R95, R140, R141 ;  /* 0x0000008d8c5f7220 */ /* 0x000fe20000410000 */
[----:B------:R-:W-:Y:S01]  /*1af50*/  FFMA.FTZ R92, R157, R92, R24 ;  /* 0x0000005c9d5c7223 */ /* 0x000fe20000010018 */
[----:B------:R-:W-:Y:S01]  /*1af60*/  PRMT R140, R83, 0x7632, R140 ;  /* 0x00007632538c7816 */ /* 0x000fe2000000008c */
[----:B------:R-:W-:Y:S01]  /*1af70*/  IMAD.WIDE.U32 R156, R136, 0x10, R160 ;  /* 0x00000010889c7825 */ /* 0x000fe200078e00a0 */
[----:B------:R-:W-:-:S02]  /*1af80*/  PRMT R24, R127, 0x7632, R24 ;  /* 0x000076327f187816 */ /* 0x000fc40000000018 */
[----:B------:R-:W-:Y:S01]  /*1af90*/  F2FP.BF16.F32.PACK_AB R38, R38, R150 ;  /* 0x000000962626723e */ /* 0x000fe200000010ff */
[----:B------:R-:W-:Y:S01]  /*1afa0*/  IMAD.U32 R140, R140, 0x10000, RZ ;  /* 0x000100008c8c7824 */ /* 0x000fe200078e00ff */
[----:B------:R-:W-:Y:S01]  /*1afb0*/  SHF.L.U32 R24, R24, 0x10, RZ ;  /* 0x0000001018187819 */ /* 0x000fe200000006ff */
[----:B------:R-:W-:Y:S01]  /*1afc0*/  IMAD.WIDE.U32 R160, R137, 0x10, R160 ;  /* 0x0000001089a07825 */ /* 0x000fe200078e00a0 */
[----:B------:R-:W-:Y:S02]  /*1afd0*/  F2FP.BF16.F32.PACK_AB R37, R37, R147 ;  /* 0x000000932525723e */ /* 0x000fe400000010ff */
[----:B------:R-:W-:Y:S01]  /*1afe0*/  F2FP.BF16.F32.PACK_AB R36, R36, R145 ;  /* 0x000000912424723e */ /* 0x000fe200000010ff */
[--C-:B------:R-:W-:Y:S01]  /*1aff0*/  FFMA.FTZ R140, R95, R140, R24.reuse ;  /* 0x0000008c5f8c7223 */ /* 0x100fe20000010018 */
[----:B------:R-:W-:Y:S02]  /*1b000*/  PRMT R24, R71, 0x7632, R24 ;  /* 0x0000763247187816 */ /* 0x000fe40000000018 */
[----:B------:R-:W-:-:S02]  /*1b010*/  F2FP.BF16.F32.PACK_AB R42, R42, R146 ;  /* 0x000000922a2a723e */ /* 0x000fc400000010ff */
[----:B------:R-:W-:Y:S01]  /*1b020*/  F2FP.BF16.F32.PACK_AB R39, R140, R92 ;  /* 0x0000005c8c27723e */ /* 0x000fe200000010ff */
[----:B------:R-:W-:Y:S01]  /*1b030*/  IMAD.U32 R24, R24, 0x10000, RZ ;  /* 0x0001000018187824 */ /* 0x000fe200078e00ff */
[----:B------:R-:W0:Y:S01]  /*1b040*/  LDC.64 R92, c[0x0][0x380] ;  /* 0x0000e000ff5c7b82 */ /* 0x000e220000000a00 */
[----:B------:R-:W-:Y:S02]  /*1b050*/  F2FP.BF16.F32.PACK_AB R41, R41, R143 ;  /* 0x0000008f2929723e */ /* 0x000fe400000010ff */
[----:B------:R-:W-:Y:S01]  /*1b060*/  FFMA.FTZ R95, R95, R24, R26 ;  /* 0x000000185f5f7223 */ /* 0x000fe2000001001a */
[----:B------:R-:W-:Y:S02]  /*1b070*/  F2FP.BF16.F32.PACK_AB R26, R152, R25 ;  /* 0x00000019981a723e */ /* 0x000fe400000010ff */
[----:B------:R-:W-:Y:S02]  /*1b080*/  F2FP.BF16.F32.PACK_AB R40, R40, R142 ;  /* 0x0000008e2828723e */ /* 0x000fe400000010ff */
[----:B------:R-:W1:Y:S01]  /*1b090*/  LDC.64 R24, c[0x0][0x430] ;  /* 0x00010c00ff187b82 */ /* 0x000e620000000a00 */
[----:B0-----:R-:W-:-:S05]  /*1b0a0*/  IMAD R131, R92, 0x4, R131 ;  /* 0x000000045c837824 */ /* 0x001fca00078e0283 */
[----:B------:R-:W-:Y:S01]  /*1b0b0*/  ISETP.GE.AND P1, PT, R131, R93, PT ;  /* 0x0000005d8300720c */ /* 0x000fe20003f26270 */
[----:B-1----:R-:W-:-:S04]  /*1b0c0*/  IMAD.WIDE.U32 R164, R136, 0x10, R24 ;  /* 0x0000001088a47825 */ /* 0x002fc800078e0018 */
[----:B------:R-:W-:-:S04]  /*1b0d0*/  IMAD.WIDE.U32 R162, R135, 0x10, R24 ;  /* 0x0000001087a27825 */ /* 0x000fc800078e0018 */
[----:B------:R-:W-:Y:S01]  /*1b0e0*/  IMAD.WIDE.U32 R136, R137, 0x10, R24 ;  /* 0x0000001089887825 */ /* 0x000fe200078e0018 */
[----:B------:R-:W-:Y:S02]  /*1b0f0*/  F2FP.BF16.F32.PACK_AB R25, R43, R144 ;  /* 0x000000902b19723e */ /* 0x000fe400000010ff */
[----:B------:R-:W-:Y:S02]  /*1b100*/  F2FP.BF16.F32.PACK_AB R24, R138, R139 ;  /* 0x0000008b8a18723e */ /* 0x000fe400000010ff */
[----:B------:R-:W-:-:S03]  /*1b110*/  F2FP.BF16.F32.PACK_AB R43, R95, R94 ;  /* 0x0000005e5f2b723e */ /* 0x000fc600000010ff */
[----:B------:R0:W-:Y:S04]  /*1b120*/  STG.E.128 desc[UR6][R162.64], R24 ;  /* 0x00000018a2007986 */ /* 0x0001e8000c101d06 */
[----:B------:R0:W-:Y:S04]  /*1b130*/  STG.E.128 desc[UR6][R156.64], R28 ;  /* 0x0000001c9c007986 */ /* 0x0001e8000c101d06 */
[----:B------:R0:W-:Y:S04]  /*1b140*/  STG.E.128 desc[UR6][R164.64], R32 ;  /* 0x00000020a4007986 */ /* 0x0001e8000c101d06 */
[----:B------:R0:W-:Y:S04]  /*1b150*/  STG.E.128 desc[UR6][R160.64], R36 ;  /* 0x00000024a0007986 */ /* 0x0001e8000c101d06 */
[----:B------:R0:W-:Y:S01]  /*1b160*/  STG.E.128 desc[UR6][R136.64], R40 ;  /* 0x0000002888007986 */ /* 0x0001e2000c101d06 */
[----:B------:R-:W-:Y:S05]  /*1b170*/  @!P1 BRA `(.L_x_6062) ;  /* 0xfffffe5c008c9947 */ /* 0x000fea000383ffff */
[----:B------:R-:W-:Y:S05]  /*1b180*/  EXIT ;  /* 0x000000000000794d */ /* 0x000fea0003800000 */
.L_x_6061:
[----:B------:R-:W-:Y:S01]  /*1b190*/  HFMA2 R151, -RZ, RZ, 0, 1.847743988037109375e-06 ;  /* 0x0000001fff977431 */ /* 0x000fe200000001ff */
[----:B------:R-:W-:Y:S01]  /*1b1a0*/  BSSY B0, `(.L_x_6063) ;  /* 0x0000007000007945 */ /* 0x000fe20003800000 */
[----:B------:R-:W-:Y:S01]  /*1b1b0*/  MOV R149, R146 ;  /* 0x0000009200957202 */ /* 0x000fe20000000f00 */
[----:B------:R-:W-:Y:S02]  /*1b1c0*/  IMAD.MOV.U32 R148, RZ, RZ, 0x1 ;  /* 0x00000001ff947424 */ /* 0x000fe400078e00ff */
[----:B------:R-:W-:-:S07]  /*1b1d0*/  IMAD.MOV.U32 R144, RZ, RZ, -0x1 ;  /* 0xffffffffff907424 */ /* 0x000fce00078e00ff */
[----:B0-----:R-:W-:Y:S05]  /*1b1e0*/  WARPSYNC.COLLECTIVE R144, `(.L_x_6064) ;  /* 0x0000000090087348 */ /* 0x001fea0003c00000 */
[----:B------:R1:W2:Y:S02]  /*1b1f0*/  SHFL.BFLY P2, R145, R149, R148, R151 ;  /* 0x0c00009495917389 */ /* 0x0002a40000040097 */
[----:B012---:R-:W-:Y:S05]  /*1b200*/  ENDCOLLECTIVE ;  /* 0x000000000000791b */ /* 0x007fea0003800000 */
.L_x_6064:
[----:B------:R-:W-:Y:S05]  /*1b210*/  BSYNC B0 ;  /* 0x0000000000007941 */ /* 0x000fea0003800000 */
.L_x_6063:
        /* <DEDUP_REMOVED lines=9> */
.L_x_6065:
[----:B------:R-:W-:Y:S02]  /*1b2b0*/  IMAD.MOV.U32 R148, RZ, RZ, 0x4 ;  /* 0x00000004ff947424 */ /* 0x000fe400078e00ff */
[----:B------:R-:W-:-:S04]  /*1b2c0*/  IMAD.MOV.U32 R139, RZ, RZ, R145 ;  /* 0x000000ffff8b7224 */ /* 0x000fc800078e0091 */
[----:B------:R-:W-:-:S05]  /*1b2d0*/  FADD.FTZ R141, R140, R139 ;  /* 0x0000008b8c8d7221 */ /* 0x000fca0000010000 */
[----:B------:R-:W-:-:S07]  /*1b2e0*/  MOV R149, R141 ;  /* 0x0000008d00957202 */ /* 0x000fce0000000f00 */
[----:B------:R-:W-:Y:S05]  /*1b2f0*/  WARPSYNC.COLLECTIVE R144, `(.L_x_6066) ;  /* 0x0000000090087348 */ /* 0x000fea0003c00000 */
[----:B------:R0:W1:Y:S02]  /*1b300*/  SHFL.BFLY P2, R145, R149, R148, R151 ;  /* 0x0c00009495917389 */ /* 0x0000640000040097 */
[----:B01----:R-:W-:Y:S05]  /*1b310*/  ENDCOLLECTIVE ;  /* 0x000000000000791b */ /* 0x003fea0003800000 */
.L_x_6066:
[----:B------:R-:W-:Y:S01]  /*1b320*/  HFMA2 R148, -RZ, RZ, 0, 4.76837158203125e-07 ;  /* 0x00000008ff947431 */ /* 0x000fe200000001ff */
[----:B------:R-:W-:-:S05]  /*1b330*/  MOV R138, R145 ;  /* 0x00000091008a7202 */ /* 0x000fca0000000f00 */
[----:B------:R-:W-:-:S04]  /*1b340*/  FADD.FTZ R142, R141, R138 ;  /* 0x0000008a8d8e7221 */ /* 0x000fc80000010000 */
[----:B------:R-:W-:-:S07]  /*1b350*/  IMAD.MOV.U32 R149, RZ, RZ, R142 ;  /* 0x000000ffff957224 */ /* 0x000fce00078e008e */
[----:B------:R-:W-:Y:S05]  /*1b360*/  WARPSYNC.COLLECTIVE R144, `(.L_x_6067) ;  /* 0x0000000090087348 */ /* 0x000fea0003c00000 */
[----:B------:R0:W1:Y:S02]  /*1b370*/  SHFL.BFLY P2, R145, R149, R148, R151 ;  /* 0x0c00009495917389 */ /* 0x0000640000040097 */
[----:B01----:R-:W-:Y:S05]  /*1b380*/  ENDCOLLECTIVE ;  /* 0x000000000000791b */ /* 0x003fea0003800000 */
.L_x_6067:
        /* <DEDUP_REMOVED lines=8> */
.L_x_6068:
        /* <DEDUP_REMOVED lines=56> */
.L_x_6069:
[----:B------:R-:W-:Y:S02]  /*1b790*/  IMAD.MOV.U32 R148, RZ, RZ, 0x2 ;  /* 0x00000002ff947424 */ /* 0x000fe400078e00ff */
[----:B------:R-:W-:-:S04]  /*1b7a0*/  IMAD.MOV.U32 R141, RZ, RZ, R145 ;  /* 0x000000ffff8d7224 */ /* 0x000fc800078e0091 */
[----:B------:R-:W-:-:S05]  /*1b7b0*/  FADD.FTZ R141, R138, R141 ;  /* 0x0000008d8a8d7221 */ /* 0x000fca0000010000 */
[----:B------:R-:W-:-:S07]  /*1b7c0*/  MOV R149, R141 ;  /* 0x0000008d00957202 */ /* 0x000fce0000000f00 */
[----:B------:R-:W-:Y:S05]  /*1b7d0*/  WARPSYNC.COLLECTIVE R144, `(.L_x_6070) ;  /* 0x0000000090087348 */ /* 0x000fea0003c00000 */
[----:B------:R0:W1:Y:S02]  /*1b7e0*/  SHFL.BFLY P2, R145, R149, R148, R151 ;  /* 0x0c00009495917389 */ /* 0x0000640000040097 */
[----:B01----:R-:W-:Y:S05]  /*1b7f0*/  ENDCOLLECTIVE ;  /* 0x000000000000791b */ /* 0x003fea0003800000 */
.L_x_6070:
[----:B------:R-:W-:Y:S01]  /*1b800*/  HFMA2 R148, -RZ, RZ, 0, 2.384185791015625e-07 ;  /* 0x00000004ff947431 */ /* 0x000fe200000001ff */
[----:B------:R-:W-:-:S05]  /*1b810*/  MOV R140, R145 ;  /* 0x00000091008c7202 */ /* 0x000fca0000000f00 */
[----:B------:R-:W-:-:S04]  /*1b820*/  FADD.FTZ R140, R141, R140 ;  /* 0x0000008c8d8c7221 */ /* 0x000fc80000010000 */
[----:B------:R-:W-:-:S07]  /*1b830*/  IMAD.MOV.U32 R149, RZ, RZ, R140 ;  /* 0x000000ffff957224 */ /* 0x000fce00078e008c */
[----:B------:R-:W-:Y:S05]  /*1b840*/  WARPSYNC.COLLECTIVE R144, `(.L_x_6071) ;  /* 0x0000000090087348 */ /* 0x000fea0003c00000 */
[----:B------:R0:W1:Y:S02]  /*1b850*/  SHFL.BFLY P2, R145, R149, R148, R151 ;  /* 0x0c00009495917389 */ /* 0x0000640000040097 */
[----:B01----:R-:W-:Y:S05]  /*1b860*/  ENDCOLLECTIVE ;  /* 0x000000000000791b */ /* 0x003fea0003800000 */
.L_x_6071:
[----:B------:R-:W-:Y:S02]  /*1b870*/  IMAD.MOV.U32 R148, RZ, RZ, 0x8 ;  /* 0x00000008ff947424 */ /* 0x000fe400078e00ff */
[----:B------:R-:W-:-:S04]  /*1b880*/  IMAD.MOV.U32 R143, RZ, RZ, R145 ;  /* 0x000000ffff8f7224 */ /* 0x000fc800078e0091 */
[----:B------:R-:W-:-:S05]  /*1b890*/  FADD.FTZ R143, R140, R143 ;  /* 0x0000008f8c8f7221 */ /* 0x000fca0000010000 */
[----:B------:R-:W-:-:S07]  /*1b8a0*/  MOV R149, R143 ;  /* 0x0000008f00957202 */ /* 0x000fce0000000f00 */
[----:B------:R-:W-:Y:S05]  /*1b8b0*/  WARPSYNC.COLLECTIVE R144, `(.L_x_6072) ;  /* 0x0000000090087348 */ /* 0x000fea0003c00000 */
[----:B------:R0:W1:Y:S02]  /*1b8c0*/  SHFL.BFLY P2, R145, R149, R148, R151 ;  /* 0x0c00009495917389 */ /* 0x0000640000040097 */
[----:B01----:R-:W-:Y:S05]  /*1b8d0*/  ENDCOLLECTIVE ;  /* 0x000000000000791b */ /* 0x003fea0003800000 */
.L_x_6072:
[----:B------:R-:W-:Y:S01]  /*1b8e0*/  HFMA2 R148, -RZ, RZ, 0, 9.5367431640625e-07 ;  /* 0x00000010ff947431 */ /* 0x000fe200000001ff */
[----:B------:R-:W-:-:S05]  /*1b8f0*/  MOV R142, R145 ;  /* 0x00000091008e7202 */ /* 0x000fca0000000f00 */
[----:B------:R-:W-:-:S04]  /*1b900*/  FADD.FTZ R142, R143, R142 ;  /* 0x0000008e8f8e7221 */ /* 0x000fc80000010000 */
[----:B------:R-:W-:-:S07]  /*1b910*/  IMAD.MOV.U32 R149, RZ, RZ, R142 ;  /* 0x000000ffff957224 */ /* 0x000fce00078e008e */
[----:B------:R-:W-:Y:S05]  /*1b920*/  WARPSYNC.COLLECTIVE R144, `(.L_x_6073) ;  /* 0x0000000090087348 */ /* 0x000fea0003c00000 */
[----:B------:R0:W1:Y:S02]  /*1b930*/  SHFL.BFLY P2, R145, R149, R148, R151 ;  /* 0x0c00009495917389 */ /* 0x0000640000040097 */
[----:B01----:R-:W-:Y:S05]  /*1b940*/  ENDCOLLECTIVE ;  /* 0x000000000000791b */ /* 0x003fea0003800000 */
.L_x_6073:
[----:B------:R-:W-:Y:S05]  /*1b950*/  BRA `(.L_x_6074) ;  /* 0xffffffe400e07947 */ /* 0x000fea000383ffff */
.L_x_6075:
        /* <DEDUP_REMOVED lines=10> */
.L_x_17374:


//--------------------- .text._ZN10layer_norm31ln_parallel_residual_fwd_kernelINS_13Kernel_traitsI13__nv_bfloat16S2_fS2_fjLj768ELj1ELj4ELj1ELj16ENS_18Kernel_traits_baseILj768ES2_S2_fS2_fjLj128EEEEELb1ELb1ELb0EEEvNS_9FwdParamsE --------------------------
	.section	.text._ZN10layer_norm31ln_parallel_residual_fwd_kernelINS_13Kernel_traitsI13__nv_bfloat16S2_fS2_fjLj768ELj1ELj4ELj1ELj16ENS_18Kernel_traits_baseILj768ES2_S2_fS2_fjLj128EEEEELb1ELb1ELb0EEEvNS_9FwdParamsE,"ax",@progbits
	.align	128
        .global         _ZN10layer_norm31ln_parallel_residual_fwd_kernelINS_13Kernel_traitsI13__nv_bfloat16S2_fS2_fjLj768ELj1ELj4ELj1ELj16ENS_18Kernel_traits_baseILj768ES2_S2_fS2_fjLj128EEEEELb1ELb1ELb0EEEvNS_9FwdParamsE
        .type           _ZN10layer_norm31ln_parallel_residual_fwd_kernelINS_13Kernel_traitsI13__nv_bfloat16S2_fS2_fjLj768ELj1ELj4ELj1ELj16ENS_18Kernel_traits_baseILj768ES2_S2_fS2_fjLj128EEEEELb1ELb1ELb0EEEvNS_9FwdParamsE,@function
        .size           _ZN10layer_norm31ln_parallel_residual_fwd_kernelINS_13Kernel_traitsI13__nv_bfloat16S2_fS2_fjLj768ELj1ELj4ELj1ELj16ENS_18Kernel_traits_baseILj768ES2_S2_fS2_fjLj128EEEEELb1ELb1ELb0EEEvNS_9FwdParamsE,(.L_x_17375 - _ZN10layer_norm31ln_parallel_residual_fwd_kernelINS_13Kernel_traitsI13__nv_bfloat16S2_fS2_fjLj768ELj1ELj4ELj1ELj16ENS_18Kernel_traits_baseILj768ES2_S2_fS2_fjLj128EEEEELb1ELb1ELb0EEEvNS_9FwdParamsE)
        .other          _ZN10layer_norm31ln_parallel_residual_fwd_kernelINS_13Kernel_traitsI13__nv_bfloat16S2_fS2_fjLj768ELj1ELj4ELj1ELj16ENS_18Kernel_traits_baseILj768ES2_S2_fS2_fjLj128EEEEELb1ELb1ELb0EEEvNS_9FwdParamsE,@"STO_CUDA_ENTRY STV_DEFAULT"
_ZN10layer_norm31ln_parallel_residual_fwd_kernelINS_13Kernel_traitsI13__nv_bfloat16S2_fS2_fjLj768ELj1ELj4ELj1ELj16ENS_18Kernel_traits_baseILj768ES2_S2_fS2_fjLj128EEEEELb1ELb1ELb0EEEvNS_9FwdParamsE:
.text._ZN10layer_norm31ln_parallel_residual_fwd_kernelINS_13Kernel_traitsI13__nv_bfloat16S2_fS2_fjLj768ELj1ELj4ELj1ELj16ENS_18Kernel_traits_baseILj768ES2_S2_fS2_fjLj128EEEEELb1ELb1ELb0EEEvNS_9FwdParamsE:
        /* <DEDUP_REMOVED lines=12> */
[----:B--2---:R-:W1:Y:S01]  /*00c0*/  @P0 LDG.E.64 R2, desc[UR6][R14.64] ;  /* 0x000000060e020981 */ /* 0x004e62000c1e1b00 */
        /* <DEDUP_REMOVED lines=39> */
[----:B------:R-:W-:Y:S01]  /*0340*/  VIADD R3, R85, 0x96a522ad ;  /* 0x96a522ad55037836 */ /* 0x000fe20000000000 */
[----:B------:R-:W-:Y:S06]  /*0350*/  BRA.U !UP0, `(.L_x_6077) ;  /* 0x0000000108687547 */ /* 0x000fec000b800000 */
[C---:B------:R-:W-:Y:S02]  /*0360*/  ISETP.GE.U32.AND P1, PT, R11.reuse, 0x20, PT ;  /* 0x000000200b00780c */ /* 0x040fe40003f26070 */
[----:B------:R-:W-:Y:S02]  /*0370*/  ISETP.GE.U32.AND P0, PT, R11, 0x40, PT ;  /* 0x000000400b00780c */ /* 0x000fe40003f06070 */
[----:B------:R-:W-:-:S09]  /*0380*/  P2R R90, PR, RZ, 0x2 ;  /* 0x00000002ff5a7803 */ /* 0x000fd20000000000 */
        /* <DEDUP_REMOVED lines=23> */
.L_x_6077:
[C---:B------:R-:W-:Y:S02]  /*0500*/  ISETP.GE.U32.AND P2, PT, R11.reuse, 0x20, PT ;  /* 0x000000200b00780c */ /* 0x040fe40003f46070 */
[C---:B------:R-:W-:Y:S02]  /*0510*/  ISETP.GE.U32.AND P0, PT, R11.reuse, 0x40, PT ;  /* 0x000000400b00780c */ /* 0x040fe40003f06070 */
[----:B------:R-:W-:Y:S01]  /*0520*/  ISETP.GE.U32.AND P1, PT, R11, 0x60, PT ;  /* 0x000000600b00780c */ /* 0x000fe20003f26070 */
[----:B------:R-:W-:Y:S01]  /*0530*/  HFMA2 R22, -RZ, RZ, 0, 0 ;  /* 0x00000000ff167431 */ /* 0x000fe200000001ff */
[----:B------:R-:W-:-:S07]  /*0540*/  P2R R90, PR, RZ, 0x4 ;  /* 0x00000004ff5a7803 */ /* 0x000fce0000000000 */
[----:B------:R-:W0:Y:S08]  /*0550*/  @P2 LDC.64 R20, c[0x0][0x3d0] ;  /* 0x0000f400ff142b82 */ /* 0x000e300000000a00 */
[----:B------:R-:W1:Y:S08]  /*0560*/  @P0 LDC.64 R28, c[0x0][0x3d0] ;  /* 0x0000f400ff1c0b82 */ /* 0x000e700000000a00 */
[----:B------:R-:W2:Y:S01]  /*0570*/  @P1 LDC.64 R44, c[0x0][0x3d0] ;  /* 0x0000f400ff2c1b82 */ /* 0x000ea20000000a00 */
[C---:B0-----:R-:W-:Y:S01]  /*0580*/  @P2 IMAD.WIDE.U32 R46, R51.reuse, 0x10, R20 ;  /* 0x00000010332e2825 */ /* 0x041fe200078e0014 */
[----:B------:R-:W-:-:S04]  /*0590*/  @P2 LOP3.LUT R51, R51, 0x20, RZ, 0xfc, !PT ;  /* 0x0000002033332812 */ /* 0x000fc800078efcff */
[----:B------:R0:W5:Y:S01]  /*05a0*/  @P2 LDG.E.128 R16, desc[UR6][R46.64] ;  /* 0x000000062e102981 */ /* 0x000162000c1e1d00 */
[----:B-1----:R-:W-:-:S04]  /*05b0*/  @P0 IMAD.WIDE.U32 R48, R51, 0x10, R28 ;  /* 0x0000001033300825 */ /* 0x002fc800078e001c */
[----:B------:R-:W-:Y:S01]  /*05c0*/  @P0 VIADD R51, R51, 0x20 ;  /* 0x0000002033330836 */ /* 0x000fe20000000000 */
[----:B------:R0:W5:Y:S03]  /*05d0*/  @P0 LDG.E.128 R24, desc[UR6][R48.64] ;  /* 0x0000000630180981 */ /* 0x000166000c1e1d00 */
[----:B--2---:R-:W-:-:S05]  /*05e0*/  @P1 IMAD.WIDE.U32 R44, R51, 0x10, R44 ;  /* 0x00000010332c1825 */ /* 0x004fca00078e002c */
[----:B------:R0:W5:Y:S01]  /*05f0*/  @P1 LDG.E.128 R32, desc[UR6][R44.64] ;  /* 0x000000062c201981 */ /* 0x000162000c1e1d00 */
[----:B------:R-:W-:Y:S01]  /*0600*/  IMAD.MOV.U32 R30, RZ, RZ, RZ ;  /* 0x000000ffff1e7224 */ /* 0x000fe200078e00ff */
[----:B------:R-:W-:Y:S02]  /*0610*/  CS2R R28, SRZ ;  /* 0x00000000001c7805 */ /* 0x000fe4000001ff00 */
[----:B------:R-:W-:Y:S01]  /*0620*/  CS2R R20, SRZ ;  /* 0x0000000000147805 */ /* 0x000fe2000001ff00 */
[----:B------:R-:W-:Y:S01]  /*0630*/  @P2 IMAD.MOV.U32 R23, RZ, RZ, RZ ;  /* 0x000000ffff172224 */ /* 0x000fe200078e00ff */
[----:B------:R-:W-:Y:S02]  /*0640*/  @P1 CS2R R38, SRZ ;  /* 0x0000000000261805 */ /* 0x000fe4000001ff00 */
[----:B------:R-:W-:Y:S01]  /*0650*/  @P1 CS2R R36, SRZ ;  /* 0x0000000000241805 */ /* 0x000fe2000001ff00 */
[----:B------:R-:W-:-:S07]  /*0660*/  @P0 IMAD.MOV.U32 R31, RZ, RZ, RZ ;  /* 0x000000ffff1f0224 */ /* 0x000fce00078e00ff */
.L_x_6078:
[----:B------:R-:W-:Y:S05]  /*0670*/  BSYNC.RECONVERGENT B0 ;  /* 0x0000000000007941 */ /* 0x000fea0003800200 */
.L_x_6076:
[----:B------:R-:W1:Y:S02]  /*0680*/  LDCU UR4, c[0x0][0x384] ;  /* 0x00007080ff0477ac */ /* 0x000e640008000800 */
[----:B-1----:R-:W-:-:S13]  /*0690*/  ISETP.GE.AND P0, PT, R10, UR4, PT ;  /* 0x000000040a007c0c */ /* 0x002fda000bf06270 */
[----:B------:R-:W-:Y:S05]  /*06a0*/  @P0 EXIT ;  /* 0x000000000000094d */ /* 0x000fea0003800000 */
[----:B0-----:R-:W-:Y:S01]  /*06b0*/  IMAD.HI.U32 R47, R2, -0x2daee0ad, RZ ;  /* 0xd2511f53022f7827 */ /* 0x001fe200078e00ff */
[----:B------:R-:W-:Y:S01]  /*06c0*/  LOP3.LUT R99, R14, 0x3, RZ, 0xc0, !PT ;  /* 0x000000030e637812 */ /* 0x000fe200078ec0ff */
[----:B------:R-:W0:Y:S01]  /*06d0*/  LDCU UR10, c[0x0][0x408] ;  /* 0x00008100ff0a77ac */ /* 0x000e220008000800 */
[----:B-----5:R-:W-:Y:S01]  /*06e0*/  PRMT R14, R31, 0x7632, R14 ;  /* 0x000076321f0e7816 */ /* 0x020fe2000000000e */
[C---:B------:R-:W-:Y:S01]  /*06f0*/  IMAD.HI.U32 R45, R12.reuse, -0x326172a9, RZ ;  /* 0xcd9e8d570c2d7827 */ /* 0x040fe200078e00ff */
[----:B------:R-:W-:Y:S01]  /*0700*/  LOP3.LUT R47, R47, R85, RZ, 0x3c, !PT ;  /* 0x000000552f2f7212 */ /* 0x000fe200078e3cff */
[----:B------:R-:W1:Y:S01]  /*0710*/  LDCU UR13, c[0x0][0x388] ;  /* 0x00007100ff0d77ac */ /* 0x000e620008000800 */
[----:B------:R-:W-:Y:S01]  /*0720*/  PRMT R80, R23, 0x7632, R80 ;  /* 0x0000763217507816 */ /* 0x000fe20000000050 */
[----:B------:R-:W-:Y:S01]  /*0730*/  IMAD R49, R12, -0x326172a9, RZ ;  /* 0xcd9e8d570c317824 */ /* 0x000fe200078e02ff */
[----:B------:R-:W-:Y:S01]  /*0740*/  LOP3.LUT R45, R0, R45, R84, 0x96, !PT ;  /* 0x0000002d002d7212 */ /* 0x000fe200078e9654 */
        /* <DEDUP_REMOVED lines=12> */
[----:B------:R-:W-:Y:S01]  /*0810*/  IMAD.HI.U32 R49, R44, -0x2daee0ad, RZ ;  /* 0xd2511f532c317827 */ /* 0x000fe200078e00ff */
[----:B------:R-:W-:Y:S01]  /*0820*/  PRMT R87, R20, 0x7632, R87 ;  /* 0x0000763214577816 */ /* 0x000fe20000000057 */
[----:B------:R-:W4:Y:S01]  /*0830*/  LDCU.64 UR4, c[0x0][0x398] ;  /* 0x00007300ff0477ac */ /* 0x000f220008000a00 */
[----:B------:R-:W-:Y:S01]  /*0840*/  PRMT R88, R16, 0x7632, R88 ;  /* 0x0000763210587816 */ /* 0x000fe20000000058 */
[----:B------:R-:W-:Y:S01]  /*0850*/  IMAD R48, R47, -0x326172a9, RZ ;  /* 0xcd9e8d572f307824 */ /* 0x000fe200078e02ff */
[----:B------:R-:W-:Y:S01]  /*0860*/  LOP3.LUT R49, R53, R50, R49, 0x96, !PT ;  /* 0x0000003235317212 */ /* 0x000fe200078e9631 */
[C---:B------:R-:W-:Y:S01]  /*0870*/  IMAD.HI.U32 R45, R46.reuse, -0x326172a9, RZ ;  /* 0xcd9e8d572e2d7827 */ /* 0x040fe200078e00ff */
[----:B------:R-:W-:Y:S01]  /*0880*/  MOV R89, RZ ;  /* 0x000000ff00597202 */ /* 0x000fe20000000f00 */
[----:B------:R-:W0:Y:S02]  /*0890*/  LDCU.64 UR8, c[0x0][0x3a0] ;  /* 0x00007400ff0877ac */ /* 0x000e240008000a00 */
        /* <DEDUP_REMOVED lines=18> */
[----:B------:R-:W-:Y:S01]  /*09c0*/  IMAD.HI.U32 R47, R44, -0x2daee0ad, RZ ;  /* 0xd2511f532c2f7827 */ /* 0x000fe200078e00ff */
[----:B------:R-:W-:-:S03]  /*09d0*/  LOP3.LUT R46, R5, R49, R46, 0x96, !PT ;  /* 0x00000031052e7212 */ /* 0x000fc600078e962e */
[----:B------:R-:W-:Y:S02]  /*09e0*/  IMAD R49, R48, -0x2daee0ad, RZ ;  /* 0xd2511f5330317824 */ /* 0x000fe400078e02ff */
[----:B------:R-:W-:Y:S02]  /*09f0*/  IMAD R45, R45, -0x326172a9, RZ ;  /* 0xcd9e8d572d2d7824 */ /* 0x000fe400078e02ff */
        /* <DEDUP_REMOVED lines=18> */
[--C-:B------:R-:W-:Y:S01]  /*0b20*/  LOP3.LUT R102, R102, R41, R15.reuse, 0x96, !PT ;  /* 0x0000002966667212 */ /* 0x100fe200078e960f */
[----:B------:R-:W-:Y:S01]  /*0b30*/  IMAD.HI.U32 R42, R44, -0x2daee0ad, RZ ;  /* 0xd2511f532c2a7827 */ /* 0x000fe200078e00ff */
[----:B------:R-:W-:-:S03]  /*0b40*/  PRMT R15, R27, 0x7632, R15 ;  /* 0x000076321b0f7816 */ /* 0x000fc6000000000f */
[----:B------:R-:W-:Y:S01]  /*0b50*/  IMAD R100, R40, -0x326172a9, RZ ;  /* 0xcd9e8d5728647824 */ /* 0x000fe200078e02ff */
[----:B------:R-:W-:Y:S01]  /*0b60*/  LOP3.LUT R101, R3, R101, R42, 0x96, !PT ;  /* 0x0000006503657212 */ /* 0x000fe200078e962a */
[----:B01234-:R-:W-:-:S07]  /*0b70*/  IMAD R98, R44, -0x2daee0ad, RZ ;  /* 0xd2511f532c627824 */ /* 0x01ffce00078e02ff */
.L_x_6460:
        /* <DEDUP_REMOVED lines=41> */
.L_x_6084:
        /* <DEDUP_REMOVED lines=13> */
.L_x_6086:
[----:B------:R-:W-:Y:S05]  /*0ee0*/  BSYNC.RECONVERGENT B2 ;  /* 0x0000000000027941 */ /* 0x000fea0003800200 */
.L_x_6085:
        /* <DEDUP_REMOVED lines=49> */
[----:B------:R-:W-:Y:S01]  /*1200*/  HFMA2 R54, -RZ, RZ, 0, 0 ;  /* 0x00000000ff367431 */ /* 0x000fe200000001ff */
[----:B------:R-:W-:Y:S01]  /*1210*/  LOP3.LUT R101, R3, R52, R107, 0x96, !PT ;  /* 0x0000003403657212 */ /* 0x000fe200078e966b */
[----:B------:R-:W-:-:S07]  /*1220*/  IMAD.MOV.U32 R52, RZ, RZ, R98 ;  /* 0x000000ffff347224 */ /* 0x000fce00078e0062 */
.L_x_6083:
[----:B------:R-:W-:Y:S05]  /*1230*/  BSYNC.RECONVERGENT B1 ;  /* 0x0000000000017941 */ /* 0x000fea0003800200 */
.L_x_6082:
[----:B------:R-:W0:Y:S01]  /*1240*/  LDC R76, c[0x0][0x404] ;  /* 0x00010100ff4c7b82 */ /* 0x000e220000000800 */
[----:B------:R-:W-:Y:S01]  /*1250*/  ISETP.NE.AND P2, PT, R54, 0x1, PT ;  /* 0x000000013600780c */ /* 0x000fe20003f45270 */
[----:B------:R-:W-:Y:S01]  /*1260*/  IMAD.MOV.U32 R78, RZ, RZ, 0x2f800000 ;  /* 0x2f800000ff4e7424 */ /* 0x000fe200078e00ff */
[----:B------:R-:W-:Y:S01]  /*1270*/  I2FP.F32.U32 R53, R52 ;  /* 0x0000003400357245 */ /* 0x000fe20000201000 */
[----:B------:R-:W-:Y:S01]  /*1280*/  BSSY.RECONVERGENT B1, `(.L_x_6087) ;  /* 0x0000054000017945 */ /* 0x000fe20003800200 */
[C---:B-----5:R-:W-:Y:S01]  /*1290*/  IMAD.U32 R77, R56.reuse, 0x10000, RZ ;  /* 0x00010000384d7824 */ /* 0x060fe200078e00ff */
[----:B------:R-:W-:Y:S02]  /*12a0*/  PRMT R56, R56, 0x7632, R56 ;  /* 0x0000763238387816 */ /* 0x000fe40000000038 */
[----:B------:R-:W-:Y:S01]  /*12b0*/  FFMA.FTZ R53, R53, R78, 1.1641532182693481445e-10 ;  /* 0x2f00000035357423 */ /* 0x000fe2000001004e */
[----:B------:R-:W-:-:S04]  /*12c0*/  MOV R52, 0x2 ;  /* 0x0000000200347802 */ /* 0x000fc80000000f00 */
[----:B0-----:R-:W-:Y:S01]  /*12d0*/  FSETP.LE.FTZ.AND P3, PT, R53, R76, PT ;  /* 0x0000004c3500720b */ /* 0x001fe20003f73000 */
        /* <DEDUP_REMOVED lines=11> */
.L_x_6089:
        /* <DEDUP_REMOVED lines=13> */
.L_x_6091:
[----:B------:R-:W-:Y:S05]  /*1460*/  BSYNC.RECONVERGENT B2 ;  /* 0x0000000000027941 */ /* 0x000fea0003800200 */
.L_x_6090:
        /* <DEDUP_REMOVED lines=49> */
[----:B------:R-:W-:Y:S02]  /*1780*/  LOP3.LUT R101, R3, R54, R53, 0x96, !PT ;  /* 0x0000003603657212 */ /* 0x000fe400078e9635 */
[----:B------:R-:W-:Y:S01]  /*1790*/  MOV R53, R106 ;  /* 0x0000006a00357202 */ /* 0x000fe20000000f00 */
[----:B------:R-:W-:Y:S02]  /*17a0*/  IMAD.MOV.U32 R106, RZ, RZ, R52 ;  /* 0x000000ffff6a7224 */ /* 0x000fe400078e0034 */
[----:B------:R-:W-:-:S07]  /*17b0*/  IMAD.MOV.U32 R52, RZ, RZ, RZ ;  /* 0x000000ffff347224 */ /* 0x000fce00078e00ff */
.L_x_6088:
[----:B------:R-:W-:Y:S05]  /*17c0*/  BSYNC.RECONVERGENT B1 ;  /* 0x0000000000017941 */ /* 0x000fea0003800200 */
.L_x_6087:
        /* <DEDUP_REMOVED lines=18> */
.L_x_6094:
        /* <DEDUP_REMOVED lines=13> */
.L_x_6096:
[----:B------:R-:W-:Y:S05]  /*19c0*/  BSYNC.RECONVERGENT B2 ;  /* 0x0000000000027941 */ /* 0x000fea0003800200 */
.L_x_6095:
        /* <DEDUP_REMOVED lines=53> */
.L_x_6093:
[----:B------:R-:W-:Y:S05]  /*1d20*/  BSYNC.RECONVERGENT B1 ;  /* 0x0000000000017941 */ /* 0x000fea0003800200 */
.L_x_6092:
        /* <DEDUP_REMOVED lines=19> */
.L_x_6099:
        /* <DEDUP_REMOVED lines=13> */
.L_x_6101:
[----:B------:R-:W-:Y:S05]  /*1f30*/  BSYNC.RECONVERGENT B2 ;  /* 0x0000000000027941 */ /* 0x000fea0003800200 */
.L_x_6100:
        /* <DEDUP_REMOVED lines=53> */
.L_x_6098:
[----:B------:R-:W-:Y:S05]  /*2290*/  BSYNC.RECONVERGENT B1 ;  /* 0x0000000000017941 */ /* 0x000fea0003800200 */
.L_x_6097:
        /* <DEDUP_REMOVED lines=18> */
.L_x_6104:
        /* <DEDUP_REMOVED lines=13> */
.L_x_6106:
[----:B------:R-:W-:Y:S05]  /*2490*/  BSYNC.RECONVERGENT B2 ;  /* 0x0000000000027941 */ /* 0x000fea0003800200 */
.L_x_6105:
        /* <DEDUP_REMOVED lines=53> */
.L_x_6103:
[----:B------:R-:W-:Y:S05]  /*27f0*/  BSYNC.RECONVERGENT B1 ;  /* 0x0000000000017941 */ /* 0x000fea0003800200 */
.L_x_6102:
[----:B------:R-:W-:Y:S01]  /*2800*/  ISETP.NE.AND P3, PT, R55, 0x1, PT ;  /* 0x000000013700780c */ /* 0x000fe20003f65270 */
[----:B------:R-:W-:Y:S01]  /*2810*/  BSSY.RECONVERGENT B1, `(.L_x_6107) ;  /* 0x0000054000017945 */ /* 0x000fe20003800200 */
[----:B------:R-:W-:Y:S01]  /*2820*/  I2FP.F32.U32 R53, R53 ;  /* 0x0000003500357245 */ /* 0x000fe20000201000 */
[----:B------:R-:W-:Y:S01]  /*2830*/  IMAD.MOV.U32 R52, RZ, RZ, 0x2 ;  /* 0x00000002ff347424 */ /* 0x000fe200078e00ff */
[C---:B------:R-:W-:Y:S01]  /*2840*/  SHF.L.U32 R107, R58.reuse, 0x10, RZ ;  /* 0x000000103a6b7819 */ /* 0x040fe200000006ff */
[----:B------:R-:W-:Y:S01]  /*2850*/  IMAD.MOV.U32 R54, RZ, RZ, R100 ;  /* 0x000000ffff367224 */ /* 0x000fe200078e0064 */
[----:B------:R-:W-:Y:S01]  /*2860*/  PRMT R108, R58, 0x7632, R108 ;  /* 0x000076323a6c7816 */ /* 0x000fe2000000006c */
        /* <DEDUP_REMOVED lines=11> */
.L_x_6109:
        /* <DEDUP_REMOVED lines=13> */
.L_x_6111:
[----:B------:R-:W-:Y:S05]  /*29f0*/  BSYNC.RECONVERGENT B2 ;  /* 0x0000000000027941 */ /* 0x000fea0003800200 */
.L_x_6110:
        /* <DEDUP_REMOVED lines=53> */
.L_x_6108:
[----:B------:R-:W-:Y:S05]  /*2d50*/  BSYNC.RECONVERGENT B1 ;  /* 0x0000000000017941 */ /* 0x000fea0003800200 */
.L_x_6107:
        /* <DEDUP_REMOVED lines=17> */
.L_x_6114:
        /* <DEDUP_REMOVED lines=13> */
.L_x_6116:
[----:B------:R-:W-:Y:S05]  /*2f40*/  BSYNC.RECONVERGENT B2 ;  /* 0x0000000000027941 */ /* 0x000fea0003800200 */
.L_x_6115:
        /* <DEDUP_REMOVED lines=53> */
.L_x_6113:
[----:B------:R-:W-:Y:S05]  /*32a0*/  BSYNC.RECONVERGENT B1 ;  /* 0x0000000000017941 */ /* 0x000fea0003800200 */
.L_x_6112:
        /* <DEDUP_REMOVED lines=18> */
.L_x_6119:
        /* <DEDUP_REMOVED lines=13> */
.L_x_6121:
[----:B------:R-:W-:Y:S05]  /*34a0*/  BSYNC.RECONVERGENT B2 ;  /* 0x0000000000027941 */ /* 0x000fea0003800200 */
.L_x_6120:
[----:B------:R-:W-:Y:S01]  /*34b0*/  IMAD.WIDE.U32 R54, R12, -0x326172a9, RZ ;  /* 0xcd9e8d570c367825 */ /* 0x000fe200078e00ff */
[----:B------:R-:W-:-:S03]  /*34c0*/  LOP3.LUT R52, R89, R57, R85, 0x96, !PT ;  /* 0x0000003959347212 */ /* 0x000fc600078e9655 */
        /* <DEDUP_REMOVED lines=50> */
[----:B------:R-:W-:-:S07]  /*37f0*/  IMAD.MOV.U32 R106, RZ, RZ, R52 ;  /* 0x000000ffff6a7224 */ /* 0x000fce00078e0034 */
.L_x_6118:
[----:B------:R-:W-:Y:S05]  /*3800*/  BSYNC.RECONVERGENT B1 ;  /* 0x0000000000017941 */ /* 0x000fea0003800200 */
.L_x_6117:
[----:B------:R-:W-:Y:S01]  /*3810*/  P2R R55, PR, RZ, 0x2 ;  /* 0x00000002ff377803 */ /* 0x000fe20000000000 */
[----:B------:R-:W-:Y:S01]  /*3820*/  FMUL.FTZ R77, R77, UR10 ;  /* 0x0000000a4d4d7c20 */ /* 0x000fe20008410000 */
[----:B------:R-:W-:Y:S01]  /*3830*/  I2FP.F32.U32 R53, R54 ;  /* 0x0000003600357245 */ /* 0x000fe20000201000 */
[----:B------:R-:W-:Y:S01]  /*3840*/  FMUL.FTZ R105, R105, UR10 ;  /* 0x0000000a69697c20 */ /* 0x000fe20008410000 */
[----:B------:R-:W-:Y:S01]  /*3850*/  ISETP.NE.AND P1, PT, R112, RZ, PT ;  /* 0x000000ff7000720c */ /* 0x000fe20003f25270 */
[----:B------:R-:W-:Y:S01]  /*3860*/  FMUL.FTZ R98, R98, UR10 ;  /* 0x0000000a62627c20 */ /* 0x000fe20008410000 */
[----:B------:R-:W-:Y:S01]  /*3870*/  SHF.L.U32 R110, R110, 0x10, RZ ;  /* 0x000000106e6e7819 */ /* 0x000fe200000006ff */
[----:B------:R-:W-:Y:S01]  /*3880*/  FFMA.FTZ R59, R53, R78, 1.1641532182693481445e-10 ;  /* 0x2f000000353b7423 */ /* 0x000fe2000001004e */
[----:B------:R-:W-:Y:S01]  /*3890*/  ISETP.NE.AND P5, PT, R114, RZ, PT ;  /* 0x000000ff7200720c */ /* 0x000fe20003fa5270 */
[----:B------:R-:W-:Y:S01]  /*38a0*/  FMUL.FTZ R109, R109, UR10 ;  /* 0x0000000a6d6d7c20 */ /* 0x000fe20008410000 */
        /* <DEDUP_REMOVED lines=8> */
[----:B------:R-:W-:-:S02]  /*3930*/  FSEL R55, R105, RZ, P5 ;  /* 0x000000ff69377208 */ /* 0x000fc40002800000 */
[----:B------:R-:W-:Y:S02]  /*3940*/  ISETP.NE.AND P6, PT, R113, RZ, PT ;  /* 0x000000ff7100720c */ /* 0x000fe40003fc5270 */
[----:B------:R-:W-:Y:S02]  /*3950*/  FSETP.GTU.FTZ.AND P5, PT, R59, R76, PT ;  /* 0x0000004c3b00720b */ /* 0x000fe40003fbc000 */
[----:B------:R-:W-:Y:S01]  /*3960*/  FSEL R53, R98, RZ, P0 ;  /* 0x000000ff62357208 */ /* 0x000fe20000000000 */
[----:B------:R-:W-:Y:S01]  /*3970*/  @P1 FADD.FTZ R52, R44, R52 ;  /* 0x000000342c341221 */ /* 0x000fe20000010000 */
[----:B------:R-:W-:Y:S01]  /*3980*/  ISETP.NE.AND P0, PT, R56, RZ, PT ;  /* 0x000000ff3800720c */ /* 0x000fe20003f05270 */
[----:B------:R-:W-:Y:S01]  /*3990*/  @P1 FADD.FTZ R55, R47, R55 ;  /* 0x000000372f371221 */ /* 0x000fe20000010000 */
        /* <DEDUP_REMOVED lines=13> */
.L_x_6081:
[----:B------:R-:W-:Y:S01]  /*3a70*/  ISETP.NE.AND P2, PT, R99, 0x1, PT ;  /* 0x000000016300780c */ /* 0x000fe20003f45270 */
[----:B------:R-:W-:Y:S01]  /*3a80*/  BSSY.RECONVERGENT B1, `(.L_x_6123) ;  /* 0x0000052000017945 */ /* 0x000fe20003800200 */
[C---:B------:R-:W-:Y:S01]  /*3a90*/  VIADD R110, R85.reuse, 0xdb3d7428 ;  /* 0xdb3d7428556e7836 */ /* 0x040fe20000000000 */
[C---:B------:R-:W-:Y:S01]  /*3aa0*/  IADD3 R108, PT, PT, R84.reuse, -0x700cb87f, RZ ;  /* 0x8ff34781546c7810 */ /* 0x040fe20007ffe0ff */
[C---:B------:R-:W-:Y:S01]  /*3ab0*/  VIADD R109, R84.reuse, 0xb54cda56 ;  /* 0xb54cda56546d7836 */ /* 0x040fe20000000000 */
[C---:B------:R-:W-:Y:S01]  /*3ac0*/  IADD3 R103, PT, PT, R84.reuse, 0x5384540f, RZ ;  /* 0x5384540f54677810 */ /* 0x040fe20007ffe0ff */
[----:B------:R-:W-:Y:S01]  /*3ad0*/  VIADD R107, R84, 0xdaa66d2b ;  /* 0xdaa66d2b546b7836 */ /* 0x000fe20000000000 */
[----:B------:R-:W-:Y:S01]  /*3ae0*/  MOV R106, R98 ;  /* 0x00000062006a7202 */ /* 0x000fe20000000f00 */
[----:B------:R-:W-:Y:S02]  /*3af0*/  VIADD R105, R85, 0x1fd5c5a3 ;  /* 0x1fd5c5a355697836 */ /* 0x000fe40000000000 */
[----:B------:R-:W-:-:S02]  /*3b00*/  IMAD.MOV.U32 R54, RZ, RZ, 0x2 ;  /* 0x00000002ff367424 */ /* 0x000fc400078e00ff */
[----:B------:R-:W-:Y:S01]  /*3b10*/  IMAD.MOV.U32 R52, RZ, RZ, R100 ;  /* 0x000000ffff347224 */ /* 0x000fe200078e0064 */
[----:B------:R-:W-:Y:S06]  /*3b20*/  @!P2 BRA `(.L_x_6124) ;  /* 0x00000004001ca947 */ /* 0x000fec0003800000 */
        /* <DEDUP_REMOVED lines=10> */
.L_x_6125:
        /* <DEDUP_REMOVED lines=13> */
.L_x_6127:
[----:B------:R-:W-:Y:S05]  /*3ca0*/  BSYNC.RECONVERGENT B2 ;  /* 0x0000000000027941 */ /* 0x000fea0003800200 */
.L_x_6126:
        /* <DEDUP_REMOVED lines=47> */
.L_x_6124:
[----:B------:R-:W-:Y:S05]  /*3fa0*/  BSYNC.RECONVERGENT B1 ;  /* 0x0000000000017941 */ /* 0x000fea0003800200 */
.L_x_6123:
[----:B------:R-:W0:Y:S01]  /*3fb0*/  LDC R115, c[0x0][0x404] ;  /* 0x00010100ff737b82 */ /* 0x000e220000000800 */
[----:B------:R-:W-:Y:S01]  /*3fc0*/  ISETP.NE.AND P2, PT, R54, 0x1, PT ;  /* 0x000000013600780c */ /* 0x000fe20003f45270 */
[----:B------:R-:W-:Y:S01]  /*3fd0*/  IMAD.MOV.U32 R117, RZ, RZ, 0x2f800000 ;  /* 0x2f800000ff757424 */ /* 0x000fe200078e00ff */
[----:B------:R-:W-:Y:S01]  /*3fe0*/  I2FP.F32.U32 R52, R52 ;  /* 0x0000003400347245 */ /* 0x000fe20000201000 */
[C---:B-----5:R-:W-:Y:S01]  /*3ff0*/  IMAD.U32 R91, R56.reuse, 0x10000, RZ ;  /* 0x00010000385b7824 */ /* 0x060fe200078e00ff */
[----:B------:R-:W-:Y:S01]  /*4000*/  BSSY.RECONVERGENT B1, `(.L_x_6128) ;  /* 0x000004f000017945 */ /* 0x000fe20003800200 */
[----:B------:R-:W-:Y:S01]  /*4010*/  PRMT R56, R56, 0x7632, R56 ;  /* 0x0000763238387816 */ /* 0x000fe20000000038 */
[----:B------:R-:W-:Y:S01]  /*4020*/  IMAD.MOV.U32 R53, RZ, RZ, R100 ;  /* 0x000000ffff357224 */ /* 0x000fe200078e0064 */
[----:B------:R-:W1:Y:S01]  /*4030*/  LDC R116, c[0x0][0x408] ;  /* 0x00010200ff747b82 */ /* 0x000e620000000800 */
[----:B------:R-:W-:Y:S01]  /*4040*/  FFMA.FTZ R52, R52, R117, 1.1641532182693481445e-10 ;  /* 0x2f00000034347423 */ /* 0x000fe20000010075 */
[----:B------:R-:W-:-:S04]  /*4050*/  MOV R55, 0x2 ;  /* 0x0000000200377802 */ /* 0x000fc80000000f00 */
[----:B0-----:R-:W-:-:S04]  /*4060*/  FSETP.LE.FTZ.AND P4, PT, R52, R115, PT ;  /* 0x000000733400720b */ /* 0x001fc80003f93000 */
        /* <DEDUP_REMOVED lines=11> */
.L_x_6130:
        /* <DEDUP_REMOVED lines=13> */
.L_x_6132:
[----:B------:R-:W-:Y:S05]  /*41f0*/  BSYNC.RECONVERGENT B2 ;  /* 0x0000000000027941 */ /* 0x000fea0003800200 */
.L_x_6131:
        /* <DEDUP_REMOVED lines=47> */
.L_x_6129:
[----:B------:R-:W-:Y:S05]  /*44f0*/  BSYNC.RECONVERGENT B1 ;  /* 0x0000000000017941 */ /* 0x000fea0003800200 */
.L_x_6128:
[----:B------:R-:W-:Y:S01]  /*4500*/  I2FP.F32.U32 R52, R53 ;  /* 0x0000003500347245 */ /* 0x000fe20000201000 */
[----:B------:R-:W-:Y:S01]  /*4510*/  BSSY.RECONVERGENT B1, `(.L_x_6133) ;  /* 0x0000053000017945 */ /* 0x000fe20003800200 */
[----:B------:R-:W-:Y:S01]  /*4520*/  SHF.L.U32 R53, R40, 0x10, RZ ;  /* 0x0000001028357819 */ /* 0x000fe200000006ff */
[----:B------:R-:W-:Y:S01]  /*4530*/  IMAD.MOV.U32 R76, RZ, RZ, 0x2 ;  /* 0x00000002ff4c7424 */ /* 0x000fe200078e00ff */
[----:B------:R-:W-:Y:S01]  /*4540*/  ISETP.NE.AND P3, PT, R55, 0x1, PT ;  /* 0x000000013700780c */ /* 0x000fe20003f65270 */
[----:B------:R-:W-:Y:S02]  /*4550*/  FFMA.FTZ R52, R52, R117, 1.1641532182693481445e-10 ;  /* 0x2f00000034347423 */ /* 0x000fe40000010075 */
[----:B------:R-:W-:-:S03]  /*4560*/  FMUL.FTZ R53, R53, R116 ;  /* 0x0000007435357220 */ /* 0x000fc60000410000 */
[----:B------:R-:W-:Y:S02]  /*4570*/  FSETP.GTU.FTZ.AND P2, PT, R52, R115, PT ;  /* 0x000000733400720b */ /* 0x000fe40003f5c000 */
[----:B------:R-:W-:Y:S02]  /*4580*/  FSEL R52, R91, RZ, P4 ;  /* 0x000000ff5b347208 */ /* 0x000fe40002000000 */
        /* <DEDUP_REMOVED lines=14> */
.L_x_6135:
        /* <DEDUP_REMOVED lines=13> */
.L_x_6137:
[----:B------:R-:W-:Y:S05]  /*4740*/  BSYNC.RECONVERGENT B2 ;  /* 0x0000000000027941 */ /* 0x000fea0003800200 */
.L_x_6136:
        /* <DEDUP_REMOVED lines=47> */
.L_x_6134:
[----:B------:R-:W-:Y:S05]  /*4a40*/  BSYNC.RECONVERGENT B1 ;  /* 0x0000000000017941 */ /* 0x000fea0003800200 */
.L_x_6133:
[----:B------:R-:W-:Y:S01]  /*4a50*/  ISETP.NE.AND P2, PT, R76, 0x1, PT ;  /* 0x000000014c00780c */ /* 0x000fe20003f45270 */
[----:B------:R-:W-:Y:S01]  /*4a60*/  BSSY.RECONVERGENT B1, `(.L_x_6138) ;  /* 0x000004f000017945 */ /* 0x000fe20003800200 */
[----:B------:R-:W-:Y:S01]  /*4a70*/  I2FP.F32.U32 R54, R53 ;  /* 0x0000003500367245 */ /* 0x000fe20000201000 */
[----:B------:R-:W-:Y:S01]  /*4a80*/  IMAD.U32 R53, R56, 0x10000, RZ ;  /* 0x0001000038357824 */ /* 0x000fe200078e00ff */
[----:B------:R-:W-:Y:S01]  /*4a90*/  MOV R55, R100 ;  /* 0x0000006400377202 */ /* 0x000fe20000000f00 */
[----:B------:R-:W-:Y:S02]  /*4aa0*/  IMAD.MOV.U32 R56, RZ, RZ, 0x2 ;  /* 0x00000002ff387424 */ /* 0x000fe400078e00ff */
[----:B------:R-:W-:Y:S01]  /*4ab0*/  FFMA.FTZ R54, R54, R117, 1.1641532182693481445e-10 ;  /* 0x2f00000036367423 */ /* 0x000fe20000010075 */
[----:B------:R-:W-:-:S04]  /*4ac0*/  FMUL.FTZ R53, R53, R116 ;  /* 0x0000007435357220 */ /* 0x000fc80000410000 */
        /* <DEDUP_REMOVED lines=11> */
.L_x_6140:
        /* <DEDUP_REMOVED lines=13> */
.L_x_6142:
[----:B------:R-:W-:Y:S05]  /*4c50*/  BSYNC.RECONVERGENT B2 ;  /* 0x0000000000027941 */ /* 0x000fea0003800200 */
.L_x_6141:
        /* <DEDUP_REMOVED lines=47> */
.L_x_6139:
[----:B------:R-:W-:Y:S05]  /*4f50*/  BSYNC.RECONVERGENT B1 ;  /* 0x0000000000017941 */ /* 0x000fea0003800200 */
.L_x_6138:
[----:B------:R-:W-:Y:S01]  /*4f60*/  I2FP.F32.U32 R54, R55 ;  /* 0x0000003700367245 */ /* 0x000fe20000201000 */
[----:B------:R-:W-:Y:S01]  /*4f70*/  BSSY.RECONVERGENT B1, `(.L_x_6143) ;  /* 0x0000054000017945 */ /* 0x000fe20003800200 */
[----:B------:R-:W-:Y:S01]  /*4f80*/  PRMT R55, R40, 0x7632, R55 ;  /* 0x0000763228377816 */ /* 0x000fe20000000037 */
[----:B------:R-:W-:Y:S01]  /*4f90*/  HFMA2 R76, -RZ, RZ, 0, 1.1920928955078125e-07 ;  /* 0x00000002ff4c7431 */ /* 0x000fe200000001ff */
[----:B------:R-:W-:Y:S01]  /*4fa0*/  ISETP.NE.AND P3, PT, R56, 0x1, PT ;  /* 0x000000013800780c */ /* 0x000fe20003f65270 */
[----:B------:R-:W-:Y:S02]  /*4fb0*/  FFMA.FTZ R54, R54, R117, 1.1641532182693481445e-10 ;  /* 0x2f00000036367423 */ /* 0x000fe40000010075 */
[----:B------:R-:W-:-:S03]  /*4fc0*/  IMAD.U32 R55, R55, 0x10000, RZ ;  /* 0x0001000037377824 */ /* 0x000fc600078e00ff */
[----:B------:R-:W-:Y:S01]  /*4fd0*/  FSETP.GTU.FTZ.AND P2, PT, R54, R115, PT ;  /* 0x000000733600720b */ /* 0x000fe20003f5c000 */
[----:B------:R-:W-:Y:S01]  /*4fe0*/  FMUL.FTZ R55, R55, R116 ;  /* 0x0000007437377220 */ /* 0x000fe20000410000 */
[----:B------:R-:W-:Y:S02]  /*4ff0*/  FSEL R54, R53, RZ, P4 ;  /* 0x000000ff35367208 */ /* 0x000fe40002000000 */
[----:B------:R-:W-:Y:S02]  /*5000*/  SEL R92, RZ, 0x1, P2 ;  /* 0x00000001ff5c7807 */ /* 0x000fe40001000000 */
[----:B------:R-:W-:-:S05]  /*5010*/  FSEL R55, R55, RZ, !P2 ;  /* 0x000000ff37377208 */ /* 0x000fca0005000000 */
        /* <DEDUP_REMOVED lines=12> */
.L_x_6145:
        /* <DEDUP_REMOVED lines=13> */
.L_x_6147:
[----:B------:R-:W-:Y:S05]  /*51b0*/  BSYNC.RECONVERGENT B2 ;  /* 0x0000000000027941 */ /* 0x000fea0003800200 */
.L_x_6146:
        /* <DEDUP_REMOVED lines=47> */
.L_x_6144:
[----:B------:R-:W-:Y:S05]  /*54b0*/  BSYNC.RECONVERGENT B1 ;  /* 0x0000000000017941 */ /* 0x000fea0003800200 */
.L_x_6143:
        /* <DEDUP_REMOVED lines=20> */
.L_x_6150:
        /* <DEDUP_REMOVED lines=13> */
.L_x_6152:
[----:B------:R-:W-:Y:S05]  /*56d0*/  BSYNC.RECONVERGENT B2 ;  /* 0x0000000000027941 */ /* 0x000fea0003800200 */
.L_x_6151:
        /* <DEDUP_REMOVED lines=47> */
.L_x_6149:
[----:B------:R-:W-:Y:S05]  /*59d0*/  BSYNC.RECONVERGENT B1 ;  /* 0x0000000000017941 */ /* 0x000fea0003800200 */
.L_x_6148:
[----:B------:R-:W-:Y:S01]  /*59e0*/  I2FP.F32.U32 R56, R57 ;  /* 0x0000003900387245 */ /* 0x000fe20000201000 */
[----:B------:R-:W-:Y:S01]  /*59f0*/  IMAD.U32 R57, R41, 0x10000, RZ ;  /* 0x0001000029397824 */ /* 0x000fe200078e00ff */
[----:B------:R-:W-:Y:S01]  /*5a00*/  FSEL R54, R54, RZ, P4 ;  /* 0x000000ff36367208 */ /* 0x000fe20002000000 */
        /* <DEDUP_REMOVED lines=20> */
.L_x_6155:
        /* <DEDUP_REMOVED lines=13> */
.L_x_6157:
[----:B------:R-:W-:Y:S05]  /*5c20*/  BSYNC.RECONVERGENT B2 ;  /* 0x0000000000027941 */ /* 0x000fea0003800200 */
.L_x_6156:
        /* <DEDUP_REMOVED lines=47> */
.L_x_6154:
[----:B------:R-:W-:Y:S05]  /*5f20*/  BSYNC.RECONVERGENT B1 ;  /* 0x0000000000017941 */ /* 0x000fea0003800200 */
.L_x_6153:
[----:B------:R-:W-:Y:S01]  /*5f30*/  ISETP.NE.AND P2, PT, R76, 0x1, PT ;  /* 0x000000014c00780c */ /* 0x000fe20003f45270 */
[----:B------:R-:W-:Y:S01]  /*5f40*/  IMAD.U32 R55, R55, 0x10000, RZ ;  /* 0x0001000037377824 */ /* 0x000fe200078e00ff */
[----:B------:R-:W-:Y:S01]  /*5f50*/  I2FP.F32.U32 R56, R57 ;  /* 0x0000003900387245 */ /* 0x000fe20000201000 */
[----:B------:R-:W-:Y:S01]  /*5f60*/  BSSY.RECONVERGENT B1, `(.L_x_6158) ;  /* 0x000004d000017945 */ /* 0x000fe20003800200 */
[----:B------:R-:W-:Y:S02]  /*5f70*/  HFMA2 R77, -RZ, RZ, 0, 1.1920928955078125e-07 ;  /* 0x00000002ff4d7431 */ /* 0x000fe400000001ff */
[----:B------:R-:W-:Y:S02]  /*5f80*/  IMAD.MOV.U32 R57, RZ, RZ, R100 ;  /* 0x000000ffff397224 */ /* 0x000fe400078e0064 */
[----:B------:R-:W-:Y:S01]  /*5f90*/  FMUL.FTZ R55, R55, R116 ;  /* 0x0000007437377220 */ /* 0x000fe20000410000 */
        /* <DEDUP_REMOVED lines=12> */
.L_x_6160:
        /* <DEDUP_REMOVED lines=13> */
.L_x_6162:
[----:B------:R-:W-:Y:S05]  /*6130*/  BSYNC.RECONVERGENT B2 ;  /* 0x0000000000027941 */ /* 0x000fea0003800200 */
.L_x_6161:
        /* <DEDUP_REMOVED lines=47> */
.L_x_6159:
[----:B------:R-:W-:Y:S05]  /*6430*/  BSYNC.RECONVERGENT B1 ;  /* 0x0000000000017941 */ /* 0x000fea0003800200 */
.L_x_6158:
[----:B------:R-:W-:Y:S01]  /*6440*/  I2FP.F32.U32 R56, R57 ;  /* 0x0000003900387245 */ /* 0x000fe20000201000 */
[----:B------:R-:W-:Y:S01]  /*6450*/  BSSY.RECONVERGENT B1, `(.L_x_6163) ;  /* 0x0000054000017945 */ /* 0x000fe20003800200 */
[----:B------:R-:W-:Y:S01]  /*6460*/  PRMT R57, R41, 0x7632, R57 ;  /* 0x0000763229397816 */ /* 0x000fe20000000039 */
[----:B------:R-:W-:Y:S02]  /*6470*/  IMAD.MOV.U32 R76, RZ, RZ, 0x2 ;  /* 0x00000002ff4c7424 */ /* 0x000fe400078e00ff */
[----:B------:R-:W-:Y:S01]  /*6480*/  FFMA.FTZ R56, R56, R117, 1.1641532182693481445e-10 ;  /* 0x2f00000038387423 */ /* 0x000fe20000010075 */
[----:B------:R-:W-:-:S04]  /*6490*/  SHF.L.U32 R57, R57, 0x10, RZ ;  /* 0x0000001039397819 */ /* 0x000fc800000006ff */
        /* <DEDUP_REMOVED lines=18> */
.L_x_6165:
        /* <DEDUP_REMOVED lines=13> */
.L_x_6167:
[----:B------:R-:W-:Y:S05]  /*6690*/  BSYNC.RECONVERGENT B2 ;  /* 0x0000000000027941 */ /* 0x000fea0003800200 */
.L_x_6166:
        /* <DEDUP_REMOVED lines=47> */
.L_x_6164:
[----:B------:R-:W-:Y:S05]  /*6990*/  BSYNC.RECONVERGENT B1 ;  /* 0x0000000000017941 */ /* 0x000fea0003800200 */
.L_x_6163:
        /* <DEDUP_REMOVED lines=19> */
.L_x_6170:
        /* <DEDUP_REMOVED lines=13> */
.L_x_6172:
[----:B------:R-:W-:Y:S05]  /*6ba0*/  BSYNC.RECONVERGENT B2 ;  /* 0x0000000000027941 */ /* 0x000fea0003800200 */
.L_x_6171:
        /* <DEDUP_REMOVED lines=47> */
.L_x_6169:
[----:B------:R-:W-:Y:S05]  /*6ea0*/  BSYNC.RECONVERGENT B1 ;  /* 0x0000000000017941 */ /* 0x000fea0003800200 */
.L_x_6168:
[----:B------:R-:W-:Y:S01]  /*6eb0*/  I2FP.F32.U32 R56, R57 ;  /* 0x0000003900387245 */ /* 0x000fe20000201000 */
[----:B------:R-:W-:Y:S01]  /*6ec0*/  IMAD.U32 R57, R42, 0x10000, RZ ;  /* 0x000100002a397824 */ /* 0x000fe200078e00ff */
[----:B------:R-:W-:Y:S01]  /*6ed0*/  FSEL R95, R95, RZ, P2 ;  /* 0x000000ff5f5f7208 */ /* 0x000fe20001000000 */
        /* <DEDUP_REMOVED lines=9> */
[--C-:B------:R-:W-:Y:S01]  /*6f70*/  FADD.FTZ R56, R56, R95.reuse ;  /* 0x0000005f38387221 */ /* 0x100fe20000010000 */
[----:B------:R-:W-:-:S03]  /*6f80*/  PRMT R95, R57, 0x7610, R95 ;  /* 0x00007610395f7816 */ /* 0x000fc6000000005f */
        /* <DEDUP_REMOVED lines=10> */
.L_x_6175:
        /* <DEDUP_REMOVED lines=13> */
.L_x_6177:
[----:B------:R-:W-:Y:S05]  /*7100*/  BSYNC.RECONVERGENT B2 ;  /* 0x0000000000027941 */ /* 0x000fea0003800200 */
.L_x_6176:
        /* <DEDUP_REMOVED lines=47> */
.L_x_6174:
[----:B------:R-:W-:Y:S05]  /*7400*/  BSYNC.RECONVERGENT B1 ;  /* 0x0000000000017941 */ /* 0x000fea0003800200 */
.L_x_6173:
        /* <DEDUP_REMOVED lines=18> */
.L_x_6180:
        /* <DEDUP_REMOVED lines=13> */
.L_x_6182:
[----:B------:R-:W-:Y:S05]  /*7600*/  BSYNC.RECONVERGENT B2 ;  /* 0x0000000000027941 */ /* 0x000fea0003800200 */
.L_x_6181:
[----:B------:R-:W-:Y:S01]  /*7610*/  IMAD.WIDE.U32 R78, R12, -0x326172a9, RZ ;  /* 0xcd9e8d570c4e7825 */ /* 0x000fe200078e00ff */
[----:B------:R-:W-:-:S03]  /*7620*/  LOP3.LUT R76, R89, R97, R85, 0x96, !PT ;  /* 0x00000061594c7212 */ /* 0x000fc600078e9655 */
[----:B------:R-:W-:Y:S01]  /*7630*/  IMAD.MOV.U32 R58, RZ, RZ, R106 ;  /* 0x000000ffff3a7224 */ /* 0x000fe200078e006a */
        /* <DEDUP_REMOVED lines=44> */
.L_x_6179:
[----:B------:R-:W-:Y:S05]  /*7900*/  BSYNC.RECONVERGENT B1 ;  /* 0x0000000000017941 */ /* 0x000fea0003800200 */
.L_x_6178:
[----:B------:R-:W-:Y:S01]  /*7910*/  I2FP.F32.U32 R58, R58 ;  /* 0x0000003a003a7245 */ /* 0x000fe20000201000 */
[----:B------:R-:W-:Y:S01]  /*7920*/  BSSY.RECONVERGENT B1, `(.L_x_6183) ;  /* 0x0000054000017945 */ /* 0x000fe20003800200 */
[----:B------:R-:W-:Y:S01]  /*7930*/  PRMT R76, R42, 0x7632, R76 ;  /* 0x000076322a4c7816 */ /* 0x000fe2000000004c */
[----:B------:R-:W-:Y:S02]  /*7940*/  IMAD.MOV.U32 R97, RZ, RZ, 0x2 ;  /* 0x00000002ff617424 */ /* 0x000fe400078e00ff */
[----:B------:R-:W-:Y:S02]  /*7950*/  FFMA.FTZ R58, R58, R117, 1.1641532182693481445e-10 ;  /* 0x2f0000003a3a7423 */ /* 0x000fe40000010075 */
[----:B------:R-:W-:-:S03]  /*7960*/  IMAD.U32 R77, R76, 0x10000, RZ ;  /* 0x000100004c4d7824 */ /* 0x000fc600078e00ff */
[----:B------:R-:W-:Y:S01]  /*7970*/  FSETP.GTU.FTZ.AND P4, PT, R58, R115, PT ;  /* 0x000000733a00720b */ /* 0x000fe20003f9c000 */
[----:B------:R-:W-:Y:S01]  /*7980*/  FMUL.FTZ R77, R77, R116 ;  /* 0x000000744d4d7220 */ /* 0x000fe20000410000 */
[----:B------:R-:W-:Y:S02]  /*7990*/  FSEL R58, R57, RZ, P3 ;  /* 0x000000ff393a7208 */ /* 0x000fe40001800000 */
        /* <DEDUP_REMOVED lines=15> */
.L_x_6185:
        /* <DEDUP_REMOVED lines=13> */
.L_x_6187:
[----:B------:R-:W-:Y:S05]  /*7b60*/  BSYNC.RECONVERGENT B2 ;  /* 0x0000000000027941 */ /* 0x000fea0003800200 */
.L_x_6186:
        /* <DEDUP_REMOVED lines=47> */
.L_x_6184:
[----:B------:R-:W-:Y:S05]  /*7e60*/  BSYNC.RECONVERGENT B1 ;  /* 0x0000000000017941 */ /* 0x000fea0003800200 */
.L_x_6183:
        /* <DEDUP_REMOVED lines=19> */
.L_x_6190:
        /* <DEDUP_REMOVED lines=13> */
.L_x_6192:
[----:B------:R-:W-:Y:S05]  /*8070*/  BSYNC.RECONVERGENT B2 ;  /* 0x0000000000027941 */ /* 0x000fea0003800200 */
.L_x_6191:
        /* <DEDUP_REMOVED lines=47> */
.L_x_6189:
[----:B------:R-:W-:Y:S05]  /*8370*/  BSYNC.RECONVERGENT B1 ;  /* 0x0000000000017941 */ /* 0x000fea0003800200 */
.L_x_6188:
        /* <DEDUP_REMOVED lines=23> */
.L_x_6195:
        /* <DEDUP_REMOVED lines=13> */
.L_x_6197:
[----:B------:R-:W-:Y:S05]  /*85c0*/  BSYNC.RECONVERGENT B2 ;  /* 0x0000000000027941 */ /* 0x000fea0003800200 */
.L_x_6196:
        /* <DEDUP_REMOVED lines=47> */
.L_x_6194:
[----:B------:R-:W-:Y:S05]  /*88c0*/  BSYNC.RECONVERGENT B1 ;  /* 0x0000000000017941 */ /* 0x000fea0003800200 */
.L_x_6193:
[----:B------:R-:W-:Y:S01]  /*88d0*/  ISETP.NE.AND P6, PT, R79, 0x1, PT ;  /* 0x000000014f00780c */ /* 0x000fe20003fc5270 */
[----:B------:R-:W-:Y:S01]  /*88e0*/  IMAD.U32 R59, R59, 0x10000, RZ ;  /* 0x000100003b3b7824 */ /* 0x000fe200078e00ff */
[----:B------:R-:W-:Y:S01]  /*88f0*/  I2FP.F32.U32 R76, R77 ;  /* 0x0000004d004c7245 */ /* 0x000fe20000201000 */
[----:B------:R-:W-:Y:S01]  /*8900*/  BSSY.RECONVERGENT B1, `(.L_x_6198) ;  /* 0x000004e000017945 */ /* 0x000fe20003800200 */
[----:B------:R-:W-:Y:S01]  /*8910*/  IMAD.MOV.U32 R99, RZ, RZ, 0x2 ;  /* 0x00000002ff637424 */ /* 0x000fe200078e00ff */
[----:B------:R-:W-:Y:S01]  /*8920*/  MOV R77, R100 ;  /* 0x00000064004d7202 */ /* 0x000fe20000000f00 */
[----:B------:R-:W-:Y:S01]  /*8930*/  FMUL.FTZ R59, R59, R116 ;  /* 0x000000743b3b7220 */ /* 0x000fe20000410000 */
        /* <DEDUP_REMOVED lines=11> */
.L_x_6200:
        /* <DEDUP_REMOVED lines=15> */
.L_x_6202:
[----:B------:R-:W-:Y:S05]  /*8ae0*/  BSYNC.RECONVERGENT B2 ;  /* 0x0000000000027941 */ /* 0x000fea0003800200 */
.L_x_6201:
        /* <DEDUP_REMOVED lines=47> */
.L_x_6199:
[----:B------:R-:W-:Y:S05]  /*8de0*/  BSYNC.RECONVERGENT B1 ;  /* 0x0000000000017941 */ /* 0x000fea0003800200 */
.L_x_6198:
[----:B------:R-:W-:Y:S02]  /*8df0*/  I2FP.F32.U32 R76, R77 ;  /* 0x0000004d004c7245 */ /* 0x000fe40000201000 */
[----:B------:R-:W-:-:S03]  /*8e00*/  PRMT R77, R43, 0x7632, R77 ;  /* 0x000076322b4d7816 */ /* 0x000fc6000000004d */
[----:B------:R-:W-:Y:S02]  /*8e10*/  FFMA.FTZ R76, R76, R117, 1.1641532182693481445e-10 ;  /* 0x2f0000004c4c7423 */ /* 0x000fe40000010075 */
[----:B------:R-:W-:-:S03]  /*8e20*/  IMAD.U32 R77, R77, 0x10000, RZ ;  /* 0x000100004d4d7824 */ /* 0x000fc600078e00ff */
[----:B------:R-:W-:Y:S01]  /*8e30*/  FSETP.GTU.FTZ.AND P6, PT, R76, R115, PT ;  /* 0x000000734c00720b */ /* 0x000fe20003fdc000 */
[----:B------:R-:W-:Y:S01]  /*8e40*/  FMUL.FTZ R77, R77, R116 ;  /* 0x000000744d4d7220 */ /* 0x000fe20000410000 */
[----:B------:R-:W-:Y:S02]  /*8e50*/  FSEL R76, R59, RZ, P5 ;  /* 0x000000ff3b4c7208 */ /* 0x000fe40002800000 */
[----:B------:R-:W-:Y:S02]  /*8e60*/  SEL R103, RZ, 0x1, P6 ;  /* 0x00000001ff677807 */ /* 0x000fe40003000000 */
[----:B------:R-:W-:-:S05]  /*8e70*/  FSEL R77, R77, RZ, !P6 ;  /* 0x000000ff4d4d7208 */ /* 0x000fca0007000000 */
[----:B------:R-:W-:-:S04]  /*8e80*/  FADD.FTZ R59, R77, R76 ;  /* 0x0000004c4d3b7221 */ /* 0x000fc80000010000 */
[----:B------:R-:W-:-:S07]  /*8e90*/  @P1 FADD.FTZ R59, R51, R59 ;  /* 0x0000003b333b1221 */ /* 0x000fce0000010000 */
.L_x_6122:
[----:B------:R-:W0:Y:S01]  /*8ea0*/  LDC.64 R108, c[0x0][0x3a8] ;  /* 0x0000ea00ff6c7b82 */ /* 0x000e220000000a00 */
[----:B------:R-:W-:Y:S02]  /*8eb0*/  SEL R107, RZ, 0x1000000, !P5 ;  /* 0x01000000ff6b7807 */ /* 0x000fe40006800000 */
[----:B------:R-:W-:Y:S02]  /*8ec0*/  SEL R105, RZ, 0x10000, !P4 ;  /* 0x00010000ff697807 */ /* 0x000fe40006000000 */
[----:B------:R-:W-:Y:S02]  /*8ed0*/  ISETP.NE.AND P6, PT, R111, RZ, PT ;  /* 0x000000ff6f00720c */ /* 0x000fe40003fc5270 */
[----:B------:R-:W-:Y:S01]  /*8ee0*/  ISETP.NE.AND P5, PT, R113, RZ, PT ;  /* 0x000000ff7100720c */ /* 0x000fe20003fa5270 */
[----:B------:R-:W1:Y:S01]  /*8ef0*/  LDC.64 R76, c[0x0][0x3b0] ;  /* 0x0000ec00ff4c7b82 */ /* 0x000e620000000a00 */
[----:B------:R-:W-:Y:S02]  /*8f00*/  ISETP.NE.AND P4, PT, R114, RZ, PT ;  /* 0x000000ff7200720c */ /* 0x000fe40003f85270 */
[----:B------:R-:W-:-:S02]  /*8f10*/  SEL R110, RZ, 0x100, !P3 ;  /* 0x00000100ff6e7807 */ /* 0x000fc40005800000 */
[----:B------:R-:W-:Y:S02]  /*8f20*/  SEL R98, RZ, 0x1000000, !P4 ;  /* 0x01000000ff627807 */ /* 0x000fe40006000000 */
[----:B------:R-:W-:Y:S02]  /*8f30*/  SEL R79, RZ, 0x10000, !P5 ;  /* 0x00010000ff4f7807 */ /* 0x000fe40006800000 */
[----:B------:R-:W-:Y:S02]  /*8f40*/  SEL R78, RZ, 0x100, !P6 ;  /* 0x00000100ff4e7807 */ /* 0x000fe40007000000 */
[----:B------:R-:W-:Y:S02]  /*8f50*/  ISETP.NE.AND P1, PT, R112, RZ, PT ;  /* 0x000000ff7000720c */ /* 0x000fe40003f25270 */
        /* <DEDUP_REMOVED lines=8> */
[----:B-1----:R-:W-:Y:S02]  /*8fe0*/  IMAD.WIDE.U32 R76, R104, 0x8, R76 ;  /* 0x00000008684c7825 */ /* 0x002fe400078e004c */
        /* <DEDUP_REMOVED lines=23> */
.L_x_6203:
[----:B------:R-:W-:Y:S02]  /*9160*/  IMAD.MOV.U32 R98, RZ, RZ, R106 ;  /* 0x000000ffff627224 */ /* 0x000fe400078e006a */
[----:B------:R-:W-:-:S07]  /*9170*/  VIADD R107, R104, 0x20 ;  /* 0x00000020686b7836 */ /* 0x000fce0000000000 */
.L_x_6080:
[----:B------:R-:W-:Y:S05]  /*9180*/  BSYNC.RECONVERGENT B0 ;  /* 0x0000000000007941 */ /* 0x000fea0003800200 */
.L_x_6079:
        /* <DEDUP_REMOVED lines=21> */
[C---:B------:R-:W-:Y:S01]  /*92e0*/  IADD3 R103, PT, PT, R85.reuse, -0x24c28bd8, RZ ;  /* 0xdb3d742855677810 */ /* 0x040fe20007ffe0ff */
[C---:B------:R-:W-:Y:S01]  /*92f0*/  VIADD R112, R84.reuse, 0xb54cda56 ;  /* 0xb54cda5654707836 */ /* 0x040fe20000000000 */
[C---:B------:R-:W-:Y:S01]  /*9300*/  IADD3 R113, PT, PT, R84.reuse, -0x255992d5, RZ ;  /* 0xdaa66d2b54717810 */ /* 0x040fe20007ffe0ff */
[----:B------:R-:W-:Y:S01]  /*9310*/  VIADD R110, R84, 0x8ff34781 ;  /* 0x8ff34781546e7836 */ /* 0x000fe20000000000 */
[----:B--2---:R-:W-:Y:S01]  /*9320*/  MOV R60, R100 ;  /* 0x00000064003c7202 */ /* 0x004fe20000000f00 */
[----:B------:R-:W-:Y:S02]  /*9330*/  VIADD R111, R85, 0x1fd5c5a3 ;  /* 0x1fd5c5a3556f7836 */ /* 0x000fe40000000000 */
[----:B------:R-:W-:Y:S02]  /*9340*/  IMAD.MOV.U32 R62, RZ, RZ, 0x2 ;  /* 0x00000002ff3e7424 */ /* 0x000fe400078e00ff */
[----:B------:R-:W-:-:S02]  /*9350*/  IMAD.MOV.U32 R106, RZ, RZ, R98 ;  /* 0x000000ffff6a7224 */ /* 0x000fc400078e0062 */
        /* <DEDUP_REMOVED lines=11> */
.L_x_6209:
[----:B------:R-:W-:Y:S01]  /*9410*/  VIADD R2, R2, 0x1 ;  /* 0x0000000102027836 */ /* 0x000fe20000000000 */
[----:B------:R-:W-:Y:S03]  /*9420*/  BSSY.RECONVERGENT B2, `(.L_x_6210) ;  /* 0x000000c000027945 */ /* 0x000fe60003800200 */
[C---:B01----:R-:W-:Y:S01]  /*9430*/  IMAD.WIDE.U32 R76, R2.reuse, -0x2daee0ad, RZ ;  /* 0xd2511f53024c7825 */ /* 0x043fe200078e00ff */
        /* <DEDUP_REMOVED lines=10> */
.L_x_6211:
[----:B------:R-:W-:Y:S05]  /*94e0*/  BSYNC.RECONVERGENT B2 ;  /* 0x0000000000027941 */ /* 0x000fea0003800200 */
.L_x_6210:
        /* <DEDUP_REMOVED lines=48> */
.L_x_6208:
[----:B------:R-:W-:Y:S05]  /*97f0*/  BSYNC.RECONVERGENT B1 ;  /* 0x0000000000017941 */ /* 0x000fea0003800200 */
.L_x_6207:
[----:B------:R-:W2:Y:S01]  /*9800*/  LDC R114, c[0x0][0x404] ;  /* 0x00010100ff727b82 */ /* 0x000ea20000000800 */
[----:B------:R-:W-:Y:S01]  /*9810*/  HFMA2 R116, -RZ, RZ, 0.1171875, 0 ;  /* 0x2f800000ff747431 */ /* 0x000fe200000001ff */
[----:B------:R-:W-:Y:S01]  /*9820*/  ISETP.NE.AND P2, PT, R62, 0x1, PT ;  /* 0x000000013e00780c */ /* 0x000fe20003f45270 */
[----:B------:R-:W-:Y:S01]  /*9830*/  BSSY.RECONVERGENT B1, `(.L_x_6212) ;  /* 0x0000052000017945 */ /* 0x000fe20003800200 */
[----:B------:R-:W-:Y:S01]  /*9840*/  I2FP.F32.U32 R61, R60 ;  /* 0x0000003c003d7245 */ /* 0x000fe20000201000 */
[C---:B-----5:R-:W-:Y:S01]  /*9850*/  IMAD.U32 R60, R64.reuse, 0x10000, RZ ;  /* 0x00010000403c7824 */ /* 0x060fe200078e00ff */
[----:B------:R-:W-:Y:S01]  /*9860*/  PRMT R64, R64, 0x7632, R64 ;  /* 0x0000763240407816 */ /* 0x000fe20000000040 */
[----:B------:R-:W-:Y:S01]  /*9870*/  IMAD.MOV.U32 R63, RZ, RZ, 0x2 ;  /* 0x00000002ff3f7424 */ /* 0x000fe200078e00ff */
[----:B------:R-:W3:Y:S01]  /*9880*/  LDC R115, c[0x0][0x408] ;  /* 0x00010200ff737b82 */ /* 0x000ee20000000800 */
[----:B------:R-:W-:-:S05]  /*9890*/  FFMA.FTZ R61, R61, R116, 1.1641532182693481445e-10 ;  /* 0x2f0000003d3d7423 */ /* 0x000fca0000010074 */
[----:B--2---:R-:W-:Y:S02]  /*98a0*/  FSETP.LE.FTZ.AND P4, PT, R61, R114, PT ;  /* 0x000000723d00720b */ /* 0x004fe40003f93000 */
[----:B------:R-:W-:Y:S02]  /*98b0*/  MOV R61, R100 ;  /* 0x00000064003d7202 */ /* 0x000fe40000000f00 */
[----:B0-----:R-:W-:Y:S01]  /*98c0*/  P2R R108, PR, RZ, 0x10 ;  /* 0x00000010ff6c7803 */ /* 0x001fe20000000000 */
[----:B---3--:R-:W-:Y:S01]  /*98d0*/  FMUL.FTZ R91, R60, R115 ;  /* 0x000000733c5b7220 */ /* 0x008fe20000410000 */
[----:B------:R-:W-:Y:S07]  /*98e0*/  @!P2 BRA `(.L_x_6213) ;  /* 0x000000040018a947 */ /* 0x000fee0003800000 */
        /* <DEDUP_REMOVED lines=8> */
.L_x_6214:
[----:B------:R-:W-:Y:S01]  /*9970*/  VIADD R2, R2, 0x1 ;  /* 0x0000000102027836 */ /* 0x000fe20000000000 */
[----:B------:R-:W-:Y:S03]  /*9980*/  BSSY.RECONVERGENT B2, `(.L_x_6215) ;  /* 0x000000c000027945 */ /* 0x000fe60003800200 */
[C---:B-1----:R-:W-:Y:S01]  /*9990*/  IMAD.WIDE.U32 R76, R2.reuse, -0x2daee0ad, RZ ;  /* 0xd2511f53024c7825 */ /* 0x042fe200078e00ff */
        /* <DEDUP_REMOVED lines=10> */
.L_x_6216:
[----:B------:R-:W-:Y:S05]  /*9a40*/  BSYNC.RECONVERGENT B2 ;  /* 0x0000000000027941 */ /* 0x000fea0003800200 */
.L_x_6215:
        /* <DEDUP_REMOVED lines=48> */
.L_x_6213:
[----:B------:R-:W-:Y:S05]  /*9d50*/  BSYNC.RECONVERGENT B1 ;  /* 0x0000000000017941 */ /* 0x000fea0003800200 */
.L_x_6212:
        /* <DEDUP_REMOVED lines=23> */
.L_x_6219:
[----:B------:R-:W-:Y:S01]  /*9ed0*/  VIADD R2, R2, 0x1 ;  /* 0x0000000102027836 */ /* 0x000fe20000000000 */
[----:B------:R-:W-:Y:S03]  /*9ee0*/  BSSY.RECONVERGENT B2, `(.L_x_6220) ;  /* 0x000000c000027945 */ /* 0x000fe60003800200 */
[C---:B-1----:R-:W-:Y:S01]  /*9ef0*/  IMAD.WIDE.U32 R78, R2.reuse, -0x2daee0ad, RZ ;  /* 0xd2511f53024e7825 */ /* 0x042fe200078e00ff */
        /* <DEDUP_REMOVED lines=10> */
.L_x_6221:
[----:B------:R-:W-:Y:S05]  /*9fa0*/  BSYNC.RECONVERGENT B2 ;  /* 0x0000000000027941 */ /* 0x000fea0003800200 */
.L_x_6220:
        /* <DEDUP_REMOVED lines=46> */
[----:B------:R-:W-:Y:S01]  /*a290*/  IMAD.MOV.U32 R62, RZ, RZ, RZ ;  /* 0x000000ffff3e7224 */ /* 0x000fe200078e00ff */
[----:B------:R-:W-:-:S07]  /*a2a0*/  LOP3.LUT R101, R3, R76, R63, 0x96, !PT ;  /* 0x0000004c03657212 */ /* 0x000fce00078e963f */
.L_x_6218:
[----:B------:R-:W-:Y:S05]  /*a2b0*/  BSYNC.RECONVERGENT B1 ;  /* 0x0000000000017941 */ /* 0x000fea0003800200 */
.L_x_6217:
[----:B------:R-:W-:Y:S01]  /*a2c0*/  ISETP.NE.AND P2, PT, R62, 0x1, PT ;  /* 0x000000013e00780c */ /* 0x000fe20003f45270 */
[----:B------:R-:W-:Y:S01]  /*a2d0*/  IMAD.U32 R64, R64, 0x10000, RZ ;  /* 0x0001000040407824 */ /* 0x000fe200078e00ff */
[----:B------:R-:W-:Y:S01]  /*a2e0*/  I2FP.F32.U32 R61, R61 ;  /* 0x0000003d003d7245 */ /* 0x000fe20000201000 */
[----:B------:R-:W-:Y:S01]  /*a2f0*/  BSSY.RECONVERGENT B1, `(.L_x_6222) ;  /* 0x000004e000017945 */ /* 0x000fe20003800200 */
[----:B-1----:R-:W-:Y:S02]  /*a300*/  HFMA2 R76, -RZ, RZ, 0, 1.1920928955078125e-07 ;  /* 0x00000002ff4c7431 */ /* 0x002fe400000001ff */
[----:B------:R-:W-:Y:S02]  /*a310*/  IMAD.MOV.U32 R63, RZ, RZ, R100 ;  /* 0x000000ffff3f7224 */ /* 0x000fe400078e0064 */
[----:B------:R-:W-:-:S05]  /*a320*/  FFMA.FTZ R61, R61, R116, 1.1641532182693481445e-10 ;  /* 0x2f0000003d3d7423 */ /* 0x000fca0000010074 */
        /* <DEDUP_REMOVED lines=12> */
.L_x_6224:
        /* <DEDUP_REMOVED lines=13> */
.L_x_6226:
[----:B------:R-:W-:Y:S05]  /*a4c0*/  BSYNC.RECONVERGENT B2 ;  /* 0x0000000000027941 */ /* 0x000fea0003800200 */
.L_x_6225:
        /* <DEDUP_REMOVED lines=48> */
.L_x_6223:
[----:B------:R-:W-:Y:S05]  /*a7d0*/  BSYNC.RECONVERGENT B1 ;  /* 0x0000000000017941 */ /* 0x000fea0003800200 */
.L_x_6222:
        /* <DEDUP_REMOVED lines=24> */
.L_x_6229:
        /* <DEDUP_REMOVED lines=13> */
.L_x_6231:
[----:B------:R-:W-:Y:S05]  /*aa30*/  BSYNC.RECONVERGENT B2 ;  /* 0x0000000000027941 */ /* 0x000fea0003800200 */
.L_x_6230:
        /* <DEDUP_REMOVED lines=48> */
.L_x_6228:
[----:B------:R-:W-:Y:S05]  /*ad40*/  BSYNC.RECONVERGENT B1 ;  /* 0x0000000000017941 */ /* 0x000fea0003800200 */
.L_x_6227:
[----:B------:R-:W-:Y:S01]  /*ad50*/  ISETP.NE.AND P2, PT, R64, 0x1, PT ;  /* 0x000000014000780c */ /* 0x000fe20003f45270 */
[----:B------:R-:W-:Y:S01]  /*ad60*/  BSSY.RECONVERGENT B1, `(.L_x_6232) ;  /* 0x0000051000017945 */ /* 0x000fe20003800200 */
[----:B------:R-:W-:Y:S01]  /*ad70*/  I2FP.F32.U32 R63, R63 ;  /* 0x0000003f003f7245 */ /* 0x000fe20000201000 */
[----:B------:R-:W-:Y:S01]  /*ad80*/  IMAD.MOV.U32 R76, RZ, RZ, 0x2 ;  /* 0x00000002ff4c7424 */ /* 0x000fe200078e00ff */
[----:B------:R-:W-:-:S03]  /*ad90*/  SHF.L.U32 R62, R65, 0x10, RZ ;  /* 0x00000010413e7819 */ /* 0x000fc600000006ff */
[----:B------:R-:W-:Y:S01]  /*ada0*/  FFMA.FTZ R77, R63, R116, 1.1641532182693481445e-10 ;  /* 0x2f0000003f4d7423 */ /* 0x000fe20000010074 */
[----:B------:R-:W-:Y:S01]  /*adb0*/  PRMT R63, R65, 0x7632, R63 ;  /* 0x00007632413f7816 */ /* 0x000fe2000000003f */
[----:B------:R-:W-:Y:S02]  /*adc0*/  IMAD.MOV.U32 R65, RZ, RZ, R100 ;  /* 0x000000ffff417224 */ /* 0x000fe400078e0064 */
[----:B------:R-:W-:Y:S01]  /*add0*/  FMUL.FTZ R62, R62, R115 ;  /* 0x000000733e3e7220 */ /* 0x000fe20000410000 */
        /* <DEDUP_REMOVED lines=11> */
.L_x_6234:
        /* <DEDUP_REMOVED lines=13> */
.L_x_6236:
[----:B------:R-:W-:Y:S05]  /*af60*/  BSYNC.RECONVERGENT B2 ;  /* 0x0000000000027941 */ /* 0x000fea0003800200 */
.L_x_6235:
        /* <DEDUP_REMOVED lines=48> */
.L_x_6233:
[----:B------:R-:W-:Y:S05]  /*b270*/  BSYNC.RECONVERGENT B1 ;  /* 0x0000000000017941 */ /* 0x000fea0003800200 */
.L_x_6232:
[----:B------:R-:W-:Y:S01]  /*b280*/  I2FP.F32.U32 R65, R65 ;  /* 0x0000004100417245 */ /* 0x000fe20000201000 */
[----:B------:R-:W-:Y:S01]  /*b290*/  IMAD.U32 R64, R41, 0x10000, RZ ;  /* 0x0001000029407824 */ /* 0x000fe200078e00ff */
[----:B------:R-:W-:Y:S01]  /*b2a0*/  BSSY.RECONVERGENT B1, `(.L_x_6237) ;  /* 0x0000053000017945 */ /* 0x000fe20003800200 */
[----:B------:R-:W-:Y:S02]  /*b2b0*/  HFMA2 R77, -RZ, RZ, 0, 1.1920928955078125e-07 ;  /* 0x00000002ff4d7431 */ /* 0x000fe400000001ff */
[----:B------:R-:W-:Y:S01]  /*b2c0*/  FFMA.FTZ R65, R65, R116, 1.1641532182693481445e-10 ;  /* 0x2f00000041417423 */ /* 0x000fe20000010074 */
[----:B------:R-:W-:-:S04]  /*b2d0*/  FMUL.FTZ R64, R64, R115 ;  /* 0x0000007340407220 */ /* 0x000fc80000410000 */
[----:B------:R-:W-:Y:S02]  /*b2e0*/  FSETP.GTU.FTZ.AND P2, PT, R65, R114, PT ;  /* 0x000000724100720b */ /* 0x000fe40003f5c000 */
[----:B------:R-:W-:Y:S02]  /*b2f0*/  FSEL R65, R62, RZ, P4 ;  /* 0x000000ff3e417208 */ /* 0x000fe40002000000 */
        /* <DEDUP_REMOVED lines=15> */
.L_x_6239:
        /* <DEDUP_REMOVED lines=13> */
.L_x_6241:
[----:B------:R-:W-:Y:S05]  /*b4c0*/  BSYNC.RECONVERGENT B2 ;  /* 0x0000000000027941 */ /* 0x000fea0003800200 */
.L_x_6240:
        /* <DEDUP_REMOVED lines=48> */
.L_x_6238:
[----:B------:R-:W-:Y:S05]  /*b7d0*/  BSYNC.RECONVERGENT B1 ;  /* 0x0000000000017941 */ /* 0x000fea0003800200 */
.L_x_6237:
        /* <DEDUP_REMOVED lines=19> */
.L_x_6244:
        /* <DEDUP_REMOVED lines=13> */
.L_x_6246:
[----:B------:R-:W-:Y:S05]  /*b9e0*/  BSYNC.RECONVERGENT B2 ;  /* 0x0000000000027941 */ /* 0x000fea0003800200 */
.L_x_6245:
        /* <DEDUP_REMOVED lines=48> */
.L_x_6243:
[----:B------:R-:W-:Y:S05]  /*bcf0*/  BSYNC.RECONVERGENT B1 ;  /* 0x0000000000017941 */ /* 0x000fea0003800200 */
.L_x_6242:
[----:B------:R-:W-:Y:S01]  /*bd00*/  I2FP.F32.U32 R65, R76 ;  /* 0x0000004c00417245 */ /* 0x000fe20000201000 */
[----:B------:R-:W-:Y:S01]  /*bd10*/  BSSY.RECONVERGENT B1, `(.L_x_6247) ;  /* 0x0000055000017945 */ /* 0x000fe20003800200 */
[----:B------:R-:W-:Y:S01]  /*bd20*/  PRMT R64, R41, 0x7632, R64 ;  /* 0x0000763229407816 */ /* 0x000fe20000000040 */
[----:B------:R-:W-:Y:S01]  /*bd30*/  IMAD.MOV.U32 R77, RZ, RZ, 0x2 ;  /* 0x00000002ff4d7424 */ /* 0x000fe200078e00ff */
        /* <DEDUP_REMOVED lines=20> */
.L_x_6249:
        /* <DEDUP_REMOVED lines=13> */
.L_x_6251:
[----:B------:R-:W-:Y:S05]  /*bf50*/  BSYNC.RECONVERGENT B2 ;  /* 0x0000000000027941 */ /* 0x000fea0003800200 */
.L_x_6250:
        /* <DEDUP_REMOVED lines=48> */
.L_x_6248:
[----:B------:R-:W-:Y:S05]  /*c260*/  BSYNC.RECONVERGENT B1 ;  /* 0x0000000000017941 */ /* 0x000fea0003800200 */
.L_x_6247:
        /* <DEDUP_REMOVED lines=19> */
.L_x_6254:
        /* <DEDUP_REMOVED lines=13> */
.L_x_6256:
[----:B------:R-:W-:Y:S05]  /*c470*/  BSYNC.RECONVERGENT B2 ;  /* 0x0000000000027941 */ /* 0x000fea0003800200 */
.L_x_6255:
        /* <DEDUP_REMOVED lines=48> */
.L_x_6253:
[----:B------:R-:W-:Y:S05]  /*c780*/  BSYNC.RECONVERGENT B1 ;  /* 0x0000000000017941 */ /* 0x000fea0003800200 */
.L_x_6252:
[----:B------:R-:W-:Y:S01]  /*c790*/  I2FP.F32.U32 R65, R76 ;  /* 0x0000004c00417245 */ /* 0x000fe20000201000 */
[----:B------:R-:W-:Y:S01]  /*c7a0*/  IMAD.U32 R64, R42, 0x10000, RZ ;  /* 0x000100002a407824 */ /* 0x000fe200078e00ff */
[----:B------:R-:W-:Y:S01]  /*c7b0*/  FSEL R95, R95, RZ, P2 ;  /* 0x000000ff5f5f7208 */ /* 0x000fe20001000000 */
        /* <DEDUP_REMOVED lines=21> */
.L_x_6259:
        /* <DEDUP_REMOVED lines=13> */
.L_x_6261:
[----:B------:R-:W-:Y:S05]  /*c9e0*/  BSYNC.RECONVERGENT B2 ;  /* 0x0000000000027941 */ /* 0x000fea0003800200 */
.L_x_6260:
        /* <DEDUP_REMOVED lines=48> */
.L_x_6258:
[----:B------:R-:W-:Y:S05]  /*ccf0*/  BSYNC.RECONVERGENT B1 ;  /* 0x0000000000017941 */ /* 0x000fea0003800200 */
.L_x_6257:
        /* <DEDUP_REMOVED lines=18> */
.L_x_6264:
        /* <DEDUP_REMOVED lines=13> */
.L_x_6266:
[----:B------:R-:W-:Y:S05]  /*cef0*/  BSYNC.RECONVERGENT B2 ;  /* 0x0000000000027941 */ /* 0x000fea0003800200 */
.L_x_6265:
        /* <DEDUP_REMOVED lines=48> */
.L_x_6263:
[----:B------:R-:W-:Y:S05]  /*d200*/  BSYNC.RECONVERGENT B1 ;  /* 0x0000000000017941 */ /* 0x000fea0003800200 */
.L_x_6262:
[----:B------:R-:W-:Y:S01]  /*d210*/  I2FP.F32.U32 R77, R78 ;  /* 0x0000004e004d7245 */ /* 0x000fe20000201000 */
[----:B------:R-:W-:Y:S01]  /*d220*/  BSSY.RECONVERGENT B1, `(.L_x_6267) ;  /* 0x0000055000017945 */ /* 0x000fe20003800200 */
[----:B------:R-:W-:Y:S01]  /*d230*/  PRMT R66, R42, 0x7632, R66 ;  /* 0x000076322a427816 */ /* 0x000fe20000000042 */
[----:B------:R-:W-:Y:S01]  /*d240*/  HFMA2 R97, -RZ, RZ, 0, 1.1920928955078125e-07 ;  /* 0x00000002ff617431 */ /* 0x000fe200000001ff */
[----:B------:R-:W-:Y:S01]  /*d250*/  FSEL R65, R65, RZ, P3 ;  /* 0x000000ff41417208 */ /* 0x000fe20001800000 */
        /* <DEDUP_REMOVED lines=19> */
.L_x_6269:
        /* <DEDUP_REMOVED lines=13> */
.L_x_6271:
[----:B------:R-:W-:Y:S05]  /*d460*/  BSYNC.RECONVERGENT B2 ;  /* 0x0000000000027941 */ /* 0x000fea0003800200 */
.L_x_6270:
        /* <DEDUP_REMOVED lines=8> */
[----:B------:R-:W-:Y:S01]  /*d4f0*/  IMAD.MOV.U32 R66, RZ, RZ, R106 ;  /* 0x000000ffff427224 */ /* 0x000fe200078e006a */
[----:B------:R-:W-:Y:S02]  /*d500*/  LOP3.LUT R78, R9, R98, R101, 0x96, !PT ;  /* 0x00000062094e7212 */ /* 0x000fe400078e9665 */
[----:B------:R-:W-:Y:S01]  /*d510*/  IADD3 R77, PT, PT, R84, 0x3c6ef372, RZ ;  /* 0x3c6ef372544d7810 */ /* 0x000fe20007ffe0ff */
        /* <DEDUP_REMOVED lines=37> */
.L_x_6268:
[----:B------:R-:W-:Y:S05]  /*d770*/  BSYNC.RECONVERGENT B1 ;  /* 0x0000000000017941 */ /* 0x000fea0003800200 */
.L_x_6267:
[----:B------:R-:W-:Y:S01]  /*d780*/  ISETP.NE.AND P5, PT, R97, 0x1, PT ;  /* 0x000000016100780c */ /* 0x000fe20003fa5270 */
[----:B------:R-:W-:Y:S01]  /*d790*/  BSSY.RECONVERGENT B1, `(.L_x_6272) ;  /* 0x0000050000017945 */ /* 0x000fe20003800200 */
[----:B------:R-:W-:Y:S01]  /*d7a0*/  I2FP.F32.U32 R77, R66 ;  /* 0x00000042004d7245 */ /* 0x000fe20000201000 */
[C---:B------:R-:W-:Y:S01]  /*d7b0*/  IMAD.U32 R66, R67.reuse, 0x10000, RZ ;  /* 0x0001000043427824 */ /* 0x040fe200078e00ff */
        /* <DEDUP_REMOVED lines=15> */
.L_x_6274:
        /* <DEDUP_REMOVED lines=13> */
.L_x_6276:
[----:B------:R-:W-:Y:S05]  /*d980*/  BSYNC.RECONVERGENT B2 ;  /* 0x0000000000027941 */ /* 0x000fea0003800200 */
.L_x_6275:
        /* <DEDUP_REMOVED lines=48> */
.L_x_6273:
[----:B------:R-:W-:Y:S05]  /*dc90*/  BSYNC.RECONVERGENT B1 ;  /* 0x0000000000017941 */ /* 0x000fea0003800200 */
.L_x_6272:
[----:B------:R-:W-:Y:S01]  /*dca0*/  I2FP.F32.U32 R77, R78 ;  /* 0x0000004e004d7245 */ /* 0x000fe20000201000 */
[----:B------:R-:W-:Y:S01]  /*dcb0*/  BSSY.RECONVERGENT B1, `(.L_x_6277) ;  /* 0x0000054000017945 */ /* 0x000fe20003800200 */
[----:B------:R-:W-:Y:S01]  /*dcc0*/  SHF.L.U32 R76, R43, 0x10, RZ ;  /* 0x000000102b4c7819 */ /* 0x000fe200000006ff */
[----:B------:R-:W-:Y:S02]  /*dcd0*/  IMAD.MOV.U32 R98, RZ, RZ, 0x2 ;  /* 0x00000002ff627424 */ /* 0x000fe400078e00ff */
[----:B------:R-:W-:Y:S02]  /*dce0*/  FFMA.FTZ R77, R77, R116, 1.1641532182693481445e-10 ;  /* 0x2f0000004d4d7423 */ /* 0x000fe40000010074 */
[----:B------:R-:W-:-:S03]  /*dcf0*/  FMUL.FTZ R76, R76, R115 ;  /* 0x000000734c4c7220 */ /* 0x000fc60000410000 */
        /* <DEDUP_REMOVED lines=17> */
.L_x_6279:
        /* <DEDUP_REMOVED lines=13> */
.L_x_6281:
[----:B------:R-:W-:Y:S05]  /*dee0*/  BSYNC.RECONVERGENT B2 ;  /* 0x0000000000027941 */ /* 0x000fea0003800200 */
.L_x_6280:
        /* <DEDUP_REMOVED lines=48> */
.L_x_6278:
[----:B------:R-:W-:Y:S05]  /*e1f0*/  BSYNC.RECONVERGENT B1 ;  /* 0x0000000000017941 */ /* 0x000fea0003800200 */
.L_x_6277:
        /* <DEDUP_REMOVED lines=18> */
.L_x_6284:
        /* <DEDUP_REMOVED lines=15> */
.L_x_6286:
[----:B------:R-:W-:Y:S05]  /*e410*/  BSYNC.RECONVERGENT B2 ;  /* 0x0000000000027941 */ /* 0x000fea0003800200 */
.L_x_6285:
        /* <DEDUP_REMOVED lines=49> */
.L_x_6283:
[----:B------:R-:W-:Y:S05]  /*e730*/  BSYNC.RECONVERGENT B1 ;  /* 0x0000000000017941 */ /* 0x000fea0003800200 */
.L_x_6282:
        /* <DEDUP_REMOVED lines=12> */
.L_x_6206:
[----:B------:R-:W-:Y:S01]  /*e800*/  ISETP.NE.AND P2, PT, R99, 0x1, PT ;  /* 0x000000016300780c */ /* 0x000fe20003f45270 */
[----:B------:R-:W-:Y:S01]  /*e810*/  BSSY.RECONVERGENT B1, `(.L_x_6288) ;  /* 0x0000052000017945 */ /* 0x000fe20003800200 */
[----:B--2---:R-:W-:Y:S02]  /*e820*/  HFMA2 R62, -RZ, RZ, 0, 1.1920928955078125e-07 ;  /* 0x00000002ff3e7431 */ /* 0x004fe400000001ff */
        /* <DEDUP_REMOVED lines=13> */
.L_x_6290:
[----:B------:R-:W-:Y:S01]  /*e900*/  IADD3 R2, PT, PT, R2, 0x1, RZ ;  /* 0x0000000102027810 */ /* 0x000fe20007ffe0ff */
[----:B------:R-:W-:Y:S03]  /*e910*/  BSSY.RECONVERGENT B2, `(.L_x_6291) ;  /* 0x000000c000027945 */ /* 0x000fe60003800200 */
[C---:B------:R-:W-:Y:S01]  /*e920*/  ISETP.NE.AND P2, PT, R2.reuse, RZ, PT ;  /* 0x000000ff0200720c */ /* 0x040fe20003f45270 */
[----:B01----:R-:W-:-:S12]  /*e930*/  IMAD.WIDE.U32 R76, R2, -0x2daee0ad, RZ ;  /* 0xd2511f53024c7825 */ /* 0x003fd800078e00ff */
        /* <DEDUP_REMOVED lines=9> */
.L_x_6292:
[----:B------:R-:W-:Y:S05]  /*e9d0*/  BSYNC.RECONVERGENT B2 ;  /* 0x0000000000027941 */ /* 0x000fea0003800200 */
.L_x_6291:
        /* <DEDUP_REMOVED lines=53> */
.L_x_6289:
[----:B------:R-:W-:Y:S05]  /*ed30*/  BSYNC.RECONVERGENT B1 ;  /* 0x0000000000017941 */ /* 0x000fea0003800200 */
.L_x_6288:
[----:B01----:R-:W0:Y:S01]  /*ed40*/  LDC R76, c[0x0][0x404] ;  /* 0x00010100ff4c7b82 */ /* 0x003e220000000800 */
[----:B------:R-:W-:Y:S01]  /*ed50*/  HFMA2 R78, -RZ, RZ, 0.1171875, 0 ;  /* 0x2f800000ff4e7431 */ /* 0x000fe200000001ff */
[----:B------:R-:W-:Y:S01]  /*ed60*/  ISETP.NE.AND P2, PT, R62, 0x1, PT ;  /* 0x000000013e00780c */ /* 0x000fe20003f45270 */
[----:B------:R-:W-:Y:S01]  /*ed70*/  BSSY.RECONVERGENT B1, `(.L_x_6293) ;  /* 0x0000055000017945 */ /* 0x000fe20003800200 */
[----:B------:R-:W-:Y:S01]  /*ed80*/  I2FP.F32.U32 R61, R60 ;  /* 0x0000003c003d7245 */ /* 0x000fe20000201000 */
[C---:B-----5:R-:W-:Y:S01]  /*ed90*/  IMAD.U32 R77, R64.reuse, 0x10000, RZ ;  /* 0x00010000404d7824 */ /* 0x060fe200078e00ff */
[----:B------:R-:W-:Y:S01]  /*eda0*/  PRMT R64, R64, 0x7632, R64 ;  /* 0x0000763240407816 */ /* 0x000fe20000000040 */
[----:B------:R-:W-:Y:S02]  /*edb0*/  IMAD.MOV.U32 R60, RZ, RZ, 0x2 ;  /* 0x00000002ff3c7424 */ /* 0x000fe400078e00ff */
[----:B------:R-:W-:-:S05]  /*edc0*/  FFMA.FTZ R61, R61, R78, 1.1641532182693481445e-10 ;  /* 0x2f0000003d3d7423 */ /* 0x000fca000001004e */
[----:B0-----:R-:W-:Y:S02]  /*edd0*/  FSETP.LE.FTZ.AND P3, PT, R61, R76, PT ;  /* 0x0000004c3d00720b */ /* 0x001fe40003f73000 */
        /* <DEDUP_REMOVED lines=11> */
.L_x_6295:
        /* <DEDUP_REMOVED lines=13> */
.L_x_6297:
[----:B------:R-:W-:Y:S05]  /*ef60*/  BSYNC.RECONVERGENT B2 ;  /* 0x0000000000027941 */ /* 0x000fea0003800200 */
.L_x_6296:
        /* <DEDUP_REMOVED lines=50> */
[----:B------:R-:W-:Y:S01]  /*f290*/  IMAD.MOV.U32 R61, RZ, RZ, R106 ;  /* 0x000000ffff3d7224 */ /* 0x000fe200078e006a */
[----:B------:R-:W-:Y:S01]  /*f2a0*/  MOV R106, R60 ;  /* 0x0000003c006a7202 */ /* 0x000fe20000000f00 */
[----:B------:R-:W-:-:S07]  /*f2b0*/  IMAD.MOV.U32 R60, RZ, RZ, RZ ;  /* 0x000000ffff3c7224 */ /* 0x000fce00078e00ff */
.L_x_6294:
[----:B------:R-:W-:Y:S05]  /*f2c0*/  BSYNC.RECONVERGENT B1 ;  /* 0x0000000000017941 */ /* 0x000fea0003800200 */
.L_x_6293:
        /* <DEDUP_REMOVED lines=18> */
.L_x_6300:
        /* <DEDUP_REMOVED lines=13> */
.L_x_6302:
[----:B------:R-:W-:Y:S05]  /*f4c0*/  BSYNC.RECONVERGENT B2 ;  /* 0x0000000000027941 */ /* 0x000fea0003800200 */
.L_x_6301:
        /* <DEDUP_REMOVED lines=53> */
.L_x_6299:
[----:B------:R-:W-:Y:S05]  /*f820*/  BSYNC.RECONVERGENT B1 ;  /* 0x0000000000017941 */ /* 0x000fea0003800200 */
.L_x_6298:
[----:B------:R-:W-:Y:S01]  /*f830*/  I2FP.F32.U32 R61, R61 ;  /* 0x0000003d003d7245 */ /* 0x000fe20000201000 */
[----:B------:R-:W-:Y:S01]  /*f840*/  BSSY.RECONVERGENT B1, `(.L_x_6303) ;  /* 0x0000055000017945 */ /* 0x000fe20003800200 */
[C---:B------:R-:W-:Y:S01]  /*f850*/  SHF.L.U32 R79, R65.reuse, 0x10, RZ ;  /* 0x00000010414f7819 */ /* 0x040fe200000006ff */
[----:B------:R-:W-:Y:S01]  /*f860*/  IMAD.MOV.U32 R60, RZ, RZ, 0x2 ;  /* 0x00000002ff3c7424 */ /* 0x000fe200078e00ff */
[----:B------:R-:W-:Y:S01]  /*f870*/  PRMT R110, R65, 0x7632, R110 ;  /* 0x00007632416e7816 */ /* 0x000fe2000000006e */
[----:B------:R-:W-:-:S05]  /*f880*/  FFMA.FTZ R61, R61, R78, 1.1641532182693481445e-10 ;  /* 0x2f0000003d3d7423 */ /* 0x000fca000001004e */
        /* <DEDUP_REMOVED lines=13> */
.L_x_6305:
        /* <DEDUP_REMOVED lines=13> */
.L_x_6307:
[----:B------:R-:W-:Y:S05]  /*fa30*/  BSYNC.RECONVERGENT B2 ;  /* 0x0000000000027941 */ /* 0x000fea0003800200 */
.L_x_6306:
        /* <DEDUP_REMOVED lines=53> */
.L_x_6304:
[----:B------:R-:W-:Y:S05]  /*fd90*/  BSYNC.RECONVERGENT B1 ;  /* 0x0000000000017941 */ /* 0x000fea0003800200 */
.L_x_6303:
[----:B------:R-:W-:Y:S01]  /*fda0*/  ISETP.NE.AND P2, PT, R60, 0x1, PT ;  /* 0x000000013c00780c */ /* 0x000fe20003f45270 */
[----:B------:R-:W-:Y:S01]  /*fdb0*/  BSSY.RECONVERGENT B1, `(.L_x_6308) ;  /* 0x0000054000017945 */ /* 0x000fe20003800200 */
[----:B------:R-:W-:Y:S01]  /*fdc0*/  I2FP.F32.U32 R61, R61 ;  /* 0x0000003d003d7245 */ /* 0x000fe20000201000 */
[----:B------:R-:W-:Y:S01]  /*fdd0*/  IMAD.U32 R110, R110, 0x10000, RZ ;  /* 0x000100006e6e7824 */ /* 0x000fe200078e00ff */
[----:B------:R-:W-:Y:S01]  /*fde0*/  MOV R62, R100 ;  /* 0x00000064003e7202 */ /* 0x000fe20000000f00 */
[----:B------:R-:W-:Y:S02]  /*fdf0*/  IMAD.MOV.U32 R63, RZ, RZ, 0x2 ;  /* 0x00000002ff3f7424 */ /* 0x000fe400078e00ff */
        /* <DEDUP_REMOVED lines=12> */
.L_x_6310:
        /* <DEDUP_REMOVED lines=13> */
.L_x_6312:
[----:B------:R-:W-:Y:S05]  /*ff90*/  BSYNC.RECONVERGENT B2 ;  /* 0x0000000000027941 */ /* 0x000fea0003800200 */
.L_x_6311:
        /* <DEDUP_REMOVED lines=53> */
.L_x_6309:
[----:B------:R-:W-:Y:S05]  /*102f0*/  BSYNC.RECONVERGENT B1 ;  /* 0x0000000000017941 */ /* 0x000fea0003800200 */
.L_x_6308:
        /* <DEDUP_REMOVED lines=18> */
.L_x_6315:
        /* <DEDUP_REMOVED lines=13> */
.L_x_6317:
[----:B------:R-:W-:Y:S05]  /*104f0*/  BSYNC.RECONVERGENT B2 ;  /* 0x0000000000027941 */ /* 0x000fea0003800200 */
.L_x_6316:
        /* <DEDUP_REMOVED lines=53> */
.L_x_6314:
[----:B------:R-:W-:Y:S05]  /*10850*/  BSYNC.RECONVERGENT B1 ;  /* 0x0000000000017941 */ /* 0x000fea0003800200 */
.L_x_6313:
[----:B------:R-:W-:Y:S01]  /*10860*/  ISETP.NE.AND P4, PT, R60, 0x1, PT ;  /* 0x000000013c00780c */ /* 0x000fe20003f85270 */
[----:B------:R-:W-:Y:S01]  /*10870*/  BSSY.RECONVERGENT B1, `(.L_x_6318) ;  /* 0x0000053000017945 */ /* 0x000fe20003800200 */
[----:B------:R-:W-:Y:S01]  /*10880*/  I2FP.F32.U32 R61, R62 ;  /* 0x0000003e003d7245 */ /* 0x000fe20000201000 */
[----:B------:R-:W-:Y:S01]  /*10890*/  IMAD.MOV.U32 R63, RZ, RZ, 0x2 ;  /* 0x00000002ff3f7424 */ /* 0x000fe200078e00ff */
[----:B------:R-:W-:Y:S01]  /*108a0*/  SHF.L.U32 R112, R112, 0x10, RZ ;  /* 0x0000001070707819 */ /* 0x000fe200000006ff */
[----:B------:R-:W-:Y:S02]  /*108b0*/  IMAD.MOV.U32 R62, RZ, RZ, R100 ;  /* 0x000000ffff3e7224 */ /* 0x000fe400078e0064 */
        /* <DEDUP_REMOVED lines=11> */
.L_x_6320:
        /* <DEDUP_REMOVED lines=13> */
.L_x_6322:
[----:B------:R-:W-:Y:S05]  /*10a40*/  BSYNC.RECONVERGENT B2 ;  /* 0x0000000000027941 */ /* 0x000fea0003800200 */
.L_x_6321:
        /* <DEDUP_REMOVED lines=53> */
.L_x_6319:
[----:B------:R-:W-:Y:S05]  /*10da0*/  BSYNC.RECONVERGENT B1 ;  /* 0x0000000000017941 */ /* 0x000fea0003800200 */
.L_x_6318:
[----:B------:R-:W-:Y:S01]  /*10db0*/  ISETP.NE.AND P5, PT, R63, 0x1, PT ;  /* 0x000000013f00780c */ /* 0x000fe20003fa5270 */
[----:B------:R-:W-:Y:S01]  /*10dc0*/  BSSY.RECONVERGENT B1, `(.L_x_6323) ;  /* 0x0000054000017945 */ /* 0x000fe20003800200 */
[----:B------:R-:W-:Y:S01]  /*10dd0*/  I2FP.F32.U32 R61, R62 ;  /* 0x0000003e003d7245 */ /* 0x000fe20000201000 */
[C---:B------:R-:W-:Y:S01]  /*10de0*/  IMAD.U32 R113, R67.reuse, 0x10000, RZ ;  /* 0x0001000043717824 */ /* 0x040fe200078e00ff */
[----:B------:R-:W-:Y:S01]  /*10df0*/  PRMT R114, R67, 0x7632, R114 ;  /* 0x0000763243727816 */ /* 0x000fe20000000072 */
[----:B------:R-:W-:Y:S01]  /*10e00*/  IMAD.MOV.U32 R99, RZ, RZ, 0x2 ;  /* 0x00000002ff637424 */ /* 0x000fe200078e00ff */
        /* <DEDUP_REMOVED lines=12> */
.L_x_6325:
        /* <DEDUP_REMOVED lines=13> */
.L_x_6327:
[----:B------:R-:W-:Y:S05]  /*10fa0*/  BSYNC.RECONVERGENT B2 ;  /* 0x0000000000027941 */ /* 0x000fea0003800200 */
.L_x_6326:
        /* <DEDUP_REMOVED lines=52> */
[----:B------:R-:W-:-:S07]  /*112f0*/  MOV R106, R60 ;  /* 0x0000003c006a7202 */ /* 0x000fce0000000f00 */
.L_x_6324:
[----:B------:R-:W-:Y:S05]  /*11300*/  BSYNC.RECONVERGENT B1 ;  /* 0x0000000000017941 */ /* 0x000fea0003800200 */
.L_x_6323:
[----:B------:R-:W-:Y:S01]  /*11310*/  P2R R64, PR, RZ, 0x2 ;  /* 0x00000002ff407803 */ /* 0x000fe20000000000 */
[----:B------:R-:W-:Y:S01]  /*11320*/  FMUL.FTZ R77, R77, UR10 ;  /* 0x0000000a4d4d7c20 */ /* 0x000fe20008410000 */
[----:B------:R-:W-:Y:S01]  /*11330*/  I2FP.F32.U32 R61, R62 ;  /* 0x0000003e003d7245 */ /* 0x000fe20000201000 */
[----:B------:R-:W-:Y:S01]  /*11340*/  FMUL.FTZ R98, R98, UR10 ;  /* 0x0000000a62627c20 */ /* 0x000fe20008410000 */
[----:B------:R-:W-:Y:S01]  /*11350*/  ISETP.NE.AND P1, PT, R108, RZ, PT ;  /* 0x000000ff6c00720c */ /* 0x000fe20003f25270 */
[----:B------:R-:W-:Y:S01]  /*11360*/  FMUL.FTZ R110, R110, UR10 ;  /* 0x0000000a6e6e7c20 */ /* 0x000fe20008410000 */
[----:B------:R-:W-:Y:S01]  /*11370*/  P2R R63, PR, RZ, 0x1 ;  /* 0x00000001ff3f7803 */ /* 0x000fe20000000000 */
[----:B------:R-:W-:Y:S01]  /*11380*/  FFMA.FTZ R67, R61, R78, 1.1641532182693481445e-10 ;  /* 0x2f0000003d437423 */ /* 0x000fe2000001004e */
[----:B------:R-:W-:Y:S01]  /*11390*/  ISETP.NE.AND P0, PT, R109, RZ, PT ;  /* 0x000000ff6d00720c */ /* 0x000fe20003f05270 */
[----:B------:R-:W-:Y:S01]  /*113a0*/  IMAD.U32 R114, R114, 0x10000, RZ ;  /* 0x0001000072727824 */ /* 0x000fe200078e00ff */
[----:B------:R-:W-:Y:S01]  /*113b0*/  ISETP.NE.AND P5, PT, R118, RZ, PT ;  /* 0x000000ff7600720c */ /* 0x000fe20003fa5270 */
[----:B------:R-:W-:Y:S01]  /*113c0*/  FMUL.FTZ R113, R113, UR10 ;  /* 0x0000000a71717c20 */ /* 0x000fe20008410000 */
[----:B------:R-:W-:Y:S01]  /*113d0*/  FSEL R60, R77, RZ, P1 ;  /* 0x000000ff4d3c7208 */ /* 0x000fe20000800000 */
[----:B------:R-:W-:Y:S01]  /*113e0*/  FMUL.FTZ R112, R112, UR10 ;  /* 0x0000000a70707c20 */ /* 0x000fe20008410000 */
[----:B------:R-:W-:Y:S01]  /*113f0*/  ISETP.NE.AND P1, PT, R64, RZ, PT ;  /* 0x000000ff4000720c */ /* 0x000fe20003f25270 */
[----:B------:R-:W-:Y:S01]  /*11400*/  FMUL.FTZ R111, R111, UR10 ;  /* 0x0000000a6f6f7c20 */ /* 0x000fe20008410000 */
[----:B------:R-:W-:Y:S01]  /*11410*/  FSEL R61, R98, RZ, P0 ;  /* 0x000000ff623d7208 */ /* 0x000fe20000000000 */
        /* <DEDUP_REMOVED lines=20> */
.L_x_6287:
[----:B------:R-:W-:Y:S01]  /*11560*/  ISETP.NE.AND P6, PT, R109, RZ, PT ;  /* 0x000000ff6d00720c */ /* 0x000fe20003fc5270 */
[----:B------:R-:W0:Y:S01]  /*11570*/  LDC.64 R76, c[0x0][0x3b0] ;  /* 0x0000ec00ff4c7b82 */ /* 0x000e220000000a00 */
[----:B------:R-:W-:Y:S02]  /*11580*/  ISETP.NE.AND P1, PT, R108, RZ, PT ;  /* 0x000000ff6c00720c */ /* 0x000fe40003f25270 */
[----:B------:R-:W-:Y:S02]  /*11590*/  SEL R112, RZ, 0x1000000, !P5 ;  /* 0x01000000ff707807 */ /* 0x000fe40006800000 */
        /* <DEDUP_REMOVED lines=11> */
[C---:B0-----:R-:W-:Y:S01]  /*11650*/  IMAD.WIDE.U32 R76, R107.reuse, 0x8, R76 ;  /* 0x000000086b4c7825 */ /* 0x041fe200078e004c */
[----:B------:R-:W-:Y:S02]  /*11660*/  SEL R111, RZ, 0x1, !P1 ;  /* 0x00000001ff6f7807 */ /* 0x000fe40004800000 */
[----:B------:R-:W-:Y:S02]  /*11670*/  LOP3.LUT R79, R110, R79, RZ, 0xfc, !PT ;  /* 0x0000004f6e4f7212 */ /* 0x000fe400078efcff */
[----:B------:R-:W-:Y:S01]  /*11680*/  LOP3.LUT R78, R78, R111, RZ, 0xfc, !PT ;  /* 0x0000006f4e4e7212 */ /* 0x000fe200078efcff */
[----:B-1----:R-:W-:-:S05]  /*11690*/  IMAD.WIDE.U32 R108, R107, 0x20, R108 ;  /* 0x000000206b6c7825 */ /* 0x002fca00078e006c */
[----:B------:R0:W-:Y:S04]  /*116a0*/  STG.E.128 desc[UR6][R108.64], R60 ;  /* 0x0000003c6c007986 */ /* 0x0001e8000c101d06 */
        /* <DEDUP_REMOVED lines=23> */
.L_x_6328:
[----:B------:R-:W-:Y:S02]  /*11820*/  IMAD.MOV.U32 R98, RZ, RZ, R106 ;  /* 0x000000ffff627224 */ /* 0x000fe400078e006a */
[----:B------:R-:W-:-:S07]  /*11830*/  VIADD R107, R107, 0x20 ;  /* 0x000000206b6b7836 */ /* 0x000fce0000000000 */
.L_x_6205:
[----:B------:R-:W-:Y:S05]  /*11840*/  BSYNC.RECONVERGENT B0 ;  /* 0x0000000000007941 */ /* 0x000fea0003800200 */
.L_x_6204:
        /* <DEDUP_REMOVED lines=28> */
[----:B0-----:R-:W-:-:S02]  /*11a10*/  IMAD.MOV.U32 R108, RZ, RZ, R98 ;  /* 0x000000ffff6c7224 */ /* 0x001fc400078e0062 */
        /* <DEDUP_REMOVED lines=11> */
.L_x_6334:
        /* <DEDUP_REMOVED lines=13> */
.L_x_6336:
[----:B------:R-:W-:Y:S05]  /*11ba0*/  BSYNC.RECONVERGENT B2 ;  /* 0x0000000000027941 */ /* 0x000fea0003800200 */
.L_x_6335:
[----:B------:R-:W-:Y:S01]  /*11bb0*/  IMAD.WIDE.U32 R68, R12, -0x326172a9, RZ ;  /* 0xcd9e8d570c447825 */ /* 0x000fe200078e00ff */
[----:B-1----:R-:W-:-:S04]  /*11bc0*/  LOP3.LUT R76, R89, R71, R85, 0x96, !PT ;  /* 0x00000047594c7212 */ /* 0x002fc800078e9655 */
        /* <DEDUP_REMOVED lines=45> */
.L_x_6333:
[----:B------:R-:W-:Y:S05]  /*11ea0*/  BSYNC.RECONVERGENT B1 ;  /* 0x0000000000017941 */ /* 0x000fea0003800200 */
.L_x_6332:
        /* <DEDUP_REMOVED lines=8> */
[----:B------:R-:W2:Y:S01]  /*11f30*/  LDC R116, c[0x0][0x408] ;  /* 0x00010200ff747b82 */ /* 0x000ea20000000800 */
[----:B------:R-:W-:Y:S01]  /*11f40*/  FFMA.FTZ R68, R68, R117, 1.1641532182693481445e-10 ;  /* 0x2f00000044447423 */ /* 0x000fe20000010075 */
[----:B------:R-:W-:-:S04]  /*11f50*/  IMAD.MOV.U32 R69, RZ, RZ, R100 ;  /* 0x000000ffff457224 */ /* 0x000fc800078e0064 */
[----:B0-----:R-:W-:-:S04]  /*11f60*/  FSETP.LE.FTZ.AND P4, PT, R68, R115, PT ;  /* 0x000000734400720b */ /* 0x001fc80003f93000 */
[----:B------:R-:W-:Y:S01]  /*11f70*/  P2R R110, PR, RZ, 0x10 ;  /* 0x00000010ff6e7803 */ /* 0x000fe20000000000 */
[----:B--2---:R-:W-:Y:S01]  /*11f80*/  FMUL.FTZ R91, R91, R116 ;  /* 0x000000745b5b7220 */ /* 0x004fe20000410000 */
[----:B------:R-:W-:Y:S07]  /*11f90*/  @!P2 BRA `(.L_x_6338) ;  /* 0x000000040018a947 */ /* 0x000fee0003800000 */
        /* <DEDUP_REMOVED lines=8> */
.L_x_6339:
        /* <DEDUP_REMOVED lines=13> */
.L_x_6341:
[----:B------:R-:W-:Y:S05]  /*120f0*/  BSYNC.RECONVERGENT B2 ;  /* 0x0000000000027941 */ /* 0x000fea0003800200 */
.L_x_6340:
        /* <DEDUP_REMOVED lines=48> */
.L_x_6338:
[----:B------:R-:W-:Y:S05]  /*12400*/  BSYNC.RECONVERGENT B1 ;  /* 0x0000000000017941 */ /* 0x000fea0003800200 */
.L_x_6337:
[----:B------:R-:W-:Y:S01]  /*12410*/  I2FP.F32.U32 R68, R69 ;  /* 0x0000004500447245 */ /* 0x000fe20000201000 */
[----:B------:R-:W-:Y:S01]  /*12420*/  IMAD.U32 R69, R40, 0x10000, RZ ;  /* 0x0001000028457824 */ /* 0x000fe200078e00ff */
[----:B------:R-:W-:Y:S01]  /*12430*/  BSSY.RECONVERGENT B1, `(.L_x_6342) ;  /* 0x0000053000017945 */ /* 0x000fe20003800200 */
[----:B-1----:R-:W-:Y:S02]  /*12440*/  HFMA2 R76, -RZ, RZ, 0, 1.1920928955078125e-07 ;  /* 0x00000002ff4c7431 */ /* 0x002fe400000001ff */
        /* <DEDUP_REMOVED lines=19> */
.L_x_6344:
        /* <DEDUP_REMOVED lines=13> */
.L_x_6346:
[----:B------:R-:W-:Y:S05]  /*12650*/  BSYNC.RECONVERGENT B2 ;  /* 0x0000000000027941 */ /* 0x000fea0003800200 */
.L_x_6345:
        /* <DEDUP_REMOVED lines=48> */
.L_x_6343:
[----:B------:R-:W-:Y:S05]  /*12960*/  BSYNC.RECONVERGENT B1 ;  /* 0x0000000000017941 */ /* 0x000fea0003800200 */
.L_x_6342:
        /* <DEDUP_REMOVED lines=19> */
.L_x_6349:
        /* <DEDUP_REMOVED lines=13> */
.L_x_6351:
[----:B------:R-:W-:Y:S05]  /*12b70*/  BSYNC.RECONVERGENT B2 ;  /* 0x0000000000027941 */ /* 0x000fea0003800200 */
.L_x_6350:
        /* <DEDUP_REMOVED lines=48> */
.L_x_6348:
[----:B------:R-:W-:Y:S05]  /*12e80*/  BSYNC.RECONVERGENT B1 ;  /* 0x0000000000017941 */ /* 0x000fea0003800200 */
.L_x_6347:
        /* <DEDUP_REMOVED lines=24> */
.L_x_6354:
        /* <DEDUP_REMOVED lines=13> */
.L_x_6356:
[----:B------:R-:W-:Y:S05]  /*130e0*/  BSYNC.RECONVERGENT B2 ;  /* 0x0000000000027941 */ /* 0x000fea0003800200 */
.L_x_6355:
        /* <DEDUP_REMOVED lines=48> */
.L_x_6353:
[----:B------:R-:W-:Y:S05]  /*133f0*/  BSYNC.RECONVERGENT B1 ;  /* 0x0000000000017941 */ /* 0x000fea0003800200 */
.L_x_6352:
        /* <DEDUP_REMOVED lines=20> */
.L_x_6359:
        /* <DEDUP_REMOVED lines=13> */
.L_x_6361:
[----:B------:R-:W-:Y:S05]  /*13610*/  BSYNC.RECONVERGENT B2 ;  /* 0x0000000000027941 */ /* 0x000fea0003800200 */
.L_x_6360:
        /* <DEDUP_REMOVED lines=48> */
.L_x_6358:
[----:B------:R-:W-:Y:S05]  /*13920*/  BSYNC.RECONVERGENT B1 ;  /* 0x0000000000017941 */ /* 0x000fea0003800200 */
.L_x_6357:
[----:B------:R-:W-:Y:S01]  /*13930*/  I2FP.F32.U32 R72, R73 ;  /* 0x0000004900487245 */ /* 0x000fe20000201000 */
[----:B------:R-:W-:Y:S01]  /*13940*/  IMAD.U32 R73, R41, 0x10000, RZ ;  /* 0x0001000029497824 */ /* 0x000fe200078e00ff */
[----:B------:R-:W-:Y:S01]  /*13950*/  BSSY.RECONVERGENT B1, `(.L_x_6362) ;  /* 0x0000053000017945 */ /* 0x000fe20003800200 */
[----:B------:R-:W-:Y:S02]  /*13960*/  MOV R76, 0x2 ;  /* 0x00000002004c7802 */ /* 0x000fe40000000f00 */
[----:B------:R-:W-:Y:S01]  /*13970*/  FFMA.FTZ R72, R72, R117, 1.1641532182693481445e-10 ;  /* 0x2f00000048487423 */ /* 0x000fe20000010075 */
[----:B------:R-:W-:-:S04]  /*13980*/  FMUL.FTZ R73, R73, R116 ;  /* 0x0000007449497220 */ /* 0x000fc80000410000 */
[----:B------:R-:W-:-:S04]  /*13990*/  FSETP.GTU.FTZ.AND P2, PT, R72, R115, PT ;  /* 0x000000734800720b */ /* 0x000fc80003f5c000 */
[----:B------:R-:W-:Y:S02]  /*139a0*/  FSEL R72, R73, RZ, !P2 ;  /* 0x000000ff49487208 */ /* 0x000fe40005000000 */
[----:B------:R-:W-:Y:S02]  /*139b0*/  SEL R93, RZ, 0x1, P2 ;  /* 0x00000001ff5d7807 */ /* 0x000fe40001000000 */
[----:B------:R-:W-:Y:S02]  /*139c0*/  ISETP.NE.AND P2, PT, R78, 0x1, PT ;  /* 0x000000014e00780c */ /* 0x000fe40003f45270 */
[----:B------:R-:W-:-:S05]  /*139d0*/  FSEL R73, R70, RZ, P4 ;  /* 0x000000ff46497208 */ /* 0x000fca0002000000 */
[----:B------:R-:W-:Y:S01]  /*139e0*/  FADD.FTZ R70, R72, R73 ;  /* 0x0000004948467221 */ /* 0x000fe20000010000 */
[----:B------:R-:W-:-:S03]  /*139f0*/  IMAD.MOV.U32 R73, RZ, RZ, R100 ;  /* 0x000000ffff497224 */ /* 0x000fc600078e0064 */
[----:B------:R-:W-:Y:S02]  /*13a00*/  @P1 FADD.FTZ R70, R46, R70 ;  /* 0x000000462e461221 */ /* 0x000fe40000010000 */
        /* <DEDUP_REMOVED lines=9> */
.L_x_6364:
        /* <DEDUP_REMOVED lines=13> */
.L_x_6366:
[----:B------:R-:W-:Y:S05]  /*13b70*/  BSYNC.RECONVERGENT B2 ;  /* 0x0000000000027941 */ /* 0x000fea0003800200 */
.L_x_6365:
        /* <DEDUP_REMOVED lines=48> */
.L_x_6363:
[----:B------:R-:W-:Y:S05]  /*13e80*/  BSYNC.RECONVERGENT B1 ;  /* 0x0000000000017941 */ /* 0x000fea0003800200 */
.L_x_6362:
        /* <DEDUP_REMOVED lines=19> */
.L_x_6369:
        /* <DEDUP_REMOVED lines=13> */
.L_x_6371:
[----:B------:R-:W-:Y:S05]  /*14090*/  BSYNC.RECONVERGENT B2 ;  /* 0x0000000000027941 */ /* 0x000fea0003800200 */
.L_x_6370:
        /* <DEDUP_REMOVED lines=48> */
.L_x_6368:
[----:B------:R-:W-:Y:S05]  /*143a0*/  BSYNC.RECONVERGENT B1 ;  /* 0x0000000000017941 */ /* 0x000fea0003800200 */
.L_x_6367:
        /* <DEDUP_REMOVED lines=24> */
.L_x_6374:
        /* <DEDUP_REMOVED lines=13> */
.L_x_6376:
[----:B------:R-:W-:Y:S05]  /*14600*/  BSYNC.RECONVERGENT B2 ;  /* 0x0000000000027941 */ /* 0x000fea0003800200 */
.L_x_6375:
        /* <DEDUP_REMOVED lines=48> */
.L_x_6373:
[----:B------:R-:W-:Y:S05]  /*14910*/  BSYNC.RECONVERGENT B1 ;  /* 0x0000000000017941 */ /* 0x000fea0003800200 */
.L_x_6372:
        /* <DEDUP_REMOVED lines=19> */
.L_x_6379:
        /* <DEDUP_REMOVED lines=13> */
.L_x_6381:
[----:B------:R-:W-:Y:S05]  /*14b20*/  BSYNC.RECONVERGENT B2 ;  /* 0x0000000000027941 */ /* 0x000fea0003800200 */
.L_x_6380:
        /* <DEDUP_REMOVED lines=48> */
.L_x_6378:
[----:B------:R-:W-:Y:S05]  /*14e30*/  BSYNC.RECONVERGENT B1 ;  /* 0x0000000000017941 */ /* 0x000fea0003800200 */
.L_x_6377:
[----:B------:R-:W-:Y:S01]  /*14e40*/  I2FP.F32.U32 R72, R73 ;  /* 0x0000004900487245 */ /* 0x000fe20000201000 */
[----:B------:R-:W-:Y:S01]  /*14e50*/  IMAD.U32 R73, R42, 0x10000, RZ ;  /* 0x000100002a497824 */ /* 0x000fe200078e00ff */
[----:B------:R-:W-:Y:S01]  /*14e60*/  FSEL R95, R95, RZ, P2 ;  /* 0x000000ff5f5f7208 */ /* 0x000fe20001000000 */
[----:B------:R-:W-:Y:S01]  /*14e70*/  BSSY.RECONVERGENT B1, `(.L_x_6382) ;  /* 0x0000053000017945 */ /* 0x000fe20003800200 */
[----:B------:R-:W-:Y:S01]  /*14e80*/  MOV R79, 0x2 ;  /* 0x00000002004f7802 */ /* 0x000fe20000000f00 */
        /* <DEDUP_REMOVED lines=19> */
.L_x_6384:
        /* <DEDUP_REMOVED lines=13> */
.L_x_6386:
[----:B------:R-:W-:Y:S05]  /*15090*/  BSYNC.RECONVERGENT B2 ;  /* 0x0000000000027941 */ /* 0x000fea0003800200 */
.L_x_6385:
        /* <DEDUP_REMOVED lines=48> */
.L_x_6383:
[----:B------:R-:W-:Y:S05]  /*153a0*/  BSYNC.RECONVERGENT B1 ;  /* 0x0000000000017941 */ /* 0x000fea0003800200 */
.L_x_6382:
        /* <DEDUP_REMOVED lines=18> */
.L_x_6389:
        /* <DEDUP_REMOVED lines=13> */
.L_x_6391:
[----:B------:R-:W-:Y:S05]  /*155a0*/  BSYNC.RECONVERGENT B2 ;  /* 0x0000000000027941 */ /* 0x000fea0003800200 */
.L_x_6390:
[----:B------:R-:W-:Y:S01]  /*155b0*/  IMAD.WIDE.U32 R78, R12, -0x326172a9, RZ ;  /* 0xcd9e8d570c4e7825 */ /* 0x000fe200078e00ff */
[----:B------:R-:W-:Y:S02]  /*155c0*/  LOP3.LUT R76, R89, R97, R85, 0x96, !PT ;  /* 0x00000061594c7212 */ /* 0x000fe400078e9655 */
[----:B------:R-:W-:Y:S02]  /*155d0*/  MOV R74, R108 ;  /* 0x0000006c004a7202 */ /* 0x000fe40000000f00 */
        /* <DEDUP_REMOVED lines=45> */
.L_x_6388:
[----:B------:R-:W-:Y:S05]  /*158b0*/  BSYNC.RECONVERGENT B1 ;  /* 0x0000000000017941 */ /* 0x000fea0003800200 */
.L_x_6387:
        /* <DEDUP_REMOVED lines=24> */
.L_x_6394:
        /* <DEDUP_REMOVED lines=13> */
.L_x_6396:
[----:B------:R-:W-:Y:S05]  /*15b10*/  BSYNC.RECONVERGENT B2 ;  /* 0x0000000000027941 */ /* 0x000fea0003800200 */
.L_x_6395:
[----:B------:R-:W-:Y:S01]  /*15b20*/  IMAD.WIDE.U32 R78, R12, -0x326172a9, RZ ;  /* 0xcd9e8d570c4e7825 */ /* 0x000fe200078e00ff */
[----:B------:R-:W-:Y:S02]  /*15b30*/  LOP3.LUT R76, R89, R99, R85, 0x96, !PT ;  /* 0x00000063594c7212 */ /* 0x000fe400078e9655 */
[----:B------:R-:W-:Y:S01]  /*15b40*/  IADD3 R97, PT, PT, R85, 0x76cf5d0a, RZ ;  /* 0x76cf5d0a55617810 */ /* 0x000fe20007ffe0ff */
[----:B------:R-:W-:Y:S01]  /*15b50*/  IMAD.MOV.U32 R74, RZ, RZ, R108 ;  /* 0x000000ffff4a7224 */ /* 0x000fe200078e006c */
        /* <DEDUP_REMOVED lines=44> */
.L_x_6393:
[----:B------:R-:W-:Y:S05]  /*15e20*/  BSYNC.RECONVERGENT B1 ;  /* 0x0000000000017941 */ /* 0x000fea0003800200 */
.L_x_6392:
        /* <DEDUP_REMOVED lines=19> */
.L_x_6399:
        /* <DEDUP_REMOVED lines=13> */
.L_x_6401:
[----:B------:R-:W-:Y:S05]  /*16030*/  BSYNC.RECONVERGENT B2 ;  /* 0x0000000000027941 */ /* 0x000fea0003800200 */
.L_x_6400:
        /* <DEDUP_REMOVED lines=48> */
.L_x_6398:
[----:B------:R-:W-:Y:S05]  /*16340*/  BSYNC.RECONVERGENT B1 ;  /* 0x0000000000017941 */ /* 0x000fea0003800200 */
.L_x_6397:
        /* <DEDUP_REMOVED lines=23> */
.L_x_6404:
        /* <DEDUP_REMOVED lines=13> */
.L_x_6406:
[----:B------:R-:W-:Y:S05]  /*16590*/  BSYNC.RECONVERGENT B2 ;  /* 0x0000000000027941 */ /* 0x000fea0003800200 */
.L_x_6405:
        /* <DEDUP_REMOVED lines=48> */
.L_x_6403:
[----:B------:R-:W-:Y:S05]  /*168a0*/  BSYNC.RECONVERGENT B1 ;  /* 0x0000000000017941 */ /* 0x000fea0003800200 */
.L_x_6402:
        /* <DEDUP_REMOVED lines=18> */
.L_x_6409:
        /* <DEDUP_REMOVED lines=15> */
.L_x_6411:
[----:B------:R-:W-:Y:S05]  /*16ac0*/  BSYNC.RECONVERGENT B2 ;  /* 0x0000000000027941 */ /* 0x000fea0003800200 */
.L_x_6410:
        /* <DEDUP_REMOVED lines=48> */
.L_x_6408:
[----:B------:R-:W-:Y:S05]  /*16dd0*/  BSYNC.RECONVERGENT B1 ;  /* 0x0000000000017941 */ /* 0x000fea0003800200 */
.L_x_6407:
        /* <DEDUP_REMOVED lines=12> */
.L_x_6331:
[----:B------:R-:W-:Y:S01]  /*16ea0*/  ISETP.NE.AND P2, PT, R99, 0x1, PT ;  /* 0x000000016300780c */ /* 0x000fe20003f45270 */
[----:B------:R-:W-:Y:S01]  /*16eb0*/  BSSY.RECONVERGENT B1, `(.L_x_6413) ;  /* 0x0000051000017945 */ /* 0x000fe20003800200 */
[----:B--2---:R-:W-:Y:S01]  /*16ec0*/  MOV R70, 0x2 ;  /* 0x0000000200467802 */ /* 0x004fe20000000f00 */
[----:B------:R-:W-:Y:S01]  /*16ed0*/  IMAD.MOV.U32 R68, RZ, RZ, R100 ;  /* 0x000000ffff447224 */ /* 0x000fe200078e0064 */
[----:B0-----:R-:W-:-:S09]  /*16ee0*/  MOV R108, R98 ;  /* 0x00000062006c7202 */ /* 0x001fd20000000f00 */
        /* <DEDUP_REMOVED lines=11> */
.L_x_6415:
        /* <DEDUP_REMOVED lines=13> */
.L_x_6417:
[----:B------:R-:W-:Y:S05]  /*17070*/  BSYNC.RECONVERGENT B2 ;  /* 0x0000000000027941 */ /* 0x000fea0003800200 */
.L_x_6416:
[----:B------:R-:W-:Y:S01]  /*17080*/  IMAD.WIDE.U32 R68, R12, -0x326172a9, RZ ;  /* 0xcd9e8d570c447825 */ /* 0x000fe200078e00ff */
[----:B-1----:R-:W-:-:S04]  /*17090*/  LOP3.LUT R76, R89, R71, R85, 0x96, !PT ;  /* 0x00000047594c7212 */ /* 0x002fc800078e9655 */
        /* <DEDUP_REMOVED lines=49> */
[----:B------:R-:W-:-:S07]  /*173b0*/  IMAD.MOV.U32 R68, RZ, RZ, R98 ;  /* 0x000000ffff447224 */ /* 0x000fce00078e0062 */
.L_x_6414:
[----:B------:R-:W-:Y:S05]  /*173c0*/  BSYNC.RECONVERGENT B1 ;  /* 0x0000000000017941 */ /* 0x000fea0003800200 */
.L_x_6413:
[----:B-1----:R-:W0:Y:S01]  /*173d0*/  LDC R76, c[0x0][0x404] ;  /* 0x00010100ff4c7b82 */ /* 0x002e220000000800 */
        /* <DEDUP_REMOVED lines=20> */
.L_x_6420:
        /* <DEDUP_REMOVED lines=13> */
.L_x_6422:
[----:B------:R-:W-:Y:S05]  /*175f0*/  BSYNC.RECONVERGENT B2 ;  /* 0x0000000000027941 */ /* 0x000fea0003800200 */
.L_x_6421:
        /* <DEDUP_REMOVED lines=53> */
.L_x_6419:
[----:B------:R-:W-:Y:S05]  /*17950*/  BSYNC.RECONVERGENT B1 ;  /* 0x0000000000017941 */ /* 0x000fea0003800200 */
.L_x_6418:
        /* <DEDUP_REMOVED lines=18> */
.L_x_6425:
        /* <DEDUP_REMOVED lines=13> */
.L_x_6427:
[----:B------:R-:W-:Y:S05]  /*17b50*/  BSYNC.RECONVERGENT B2 ;  /* 0x0000000000027941 */ /* 0x000fea0003800200 */
.L_x_6426:
        /* <DEDUP_REMOVED lines=53> */
.L_x_6424:
[----:B------:R-:W-:Y:S05]  /*17eb0*/  BSYNC.RECONVERGENT B1 ;  /* 0x0000000000017941 */ /* 0x000fea0003800200 */
.L_x_6423:
        /* <DEDUP_REMOVED lines=19> */
.L_x_6430:
        /* <DEDUP_REMOVED lines=13> */
.L_x_6432:
[----:B------:R-:W-:Y:S05]  /*180c0*/  BSYNC.RECONVERGENT B2 ;  /* 0x0000000000027941 */ /* 0x000fea0003800200 */
.L_x_6431:
        /* <DEDUP_REMOVED lines=53> */
.L_x_6429:
[----:B------:R-:W-:Y:S05]  /*18420*/  BSYNC.RECONVERGENT B1 ;  /* 0x0000000000017941 */ /* 0x000fea0003800200 */
.L_x_6428:
        /* <DEDUP_REMOVED lines=18> */
.L_x_6435:
        /* <DEDUP_REMOVED lines=13> */
.L_x_6437:
[----:B------:R-:W-:Y:S05]  /*18620*/  BSYNC.RECONVERGENT B2 ;  /* 0x0000000000027941 */ /* 0x000fea0003800200 */
.L_x_6436:
        /* <DEDUP_REMOVED lines=53> */
.L_x_6434:
[----:B------:R-:W-:Y:S05]  /*18980*/  BSYNC.RECONVERGENT B1 ;  /* 0x0000000000017941 */ /* 0x000fea0003800200 */
.L_x_6433:
        /* <DEDUP_REMOVED lines=18> */
.L_x_6440:
        /* <DEDUP_REMOVED lines=13> */
.L_x_6442:
[----:B------:R-:W-:Y:S05]  /*18b80*/  BSYNC.RECONVERGENT B2 ;  /* 0x0000000000027941 */ /* 0x000fea0003800200 */
.L_x_6441:
        /* <DEDUP_REMOVED lines=53> */
.L_x_6439:
[----:B------:R-:W-:Y:S05]  /*18ee0*/  BSYNC.RECONVERGENT B1 ;  /* 0x0000000000017941 */ /* 0x000fea0003800200 */
.L_x_6438:
        /* <DEDUP_REMOVED lines=17> */
.L_x_6445:
        /* <DEDUP_REMOVED lines=13> */
.L_x_6447:
[----:B------:R-:W-:Y:S05]  /*190d0*/  BSYNC.RECONVERGENT B2 ;  /* 0x0000000000027941 */ /* 0x000fea0003800200 */
.L_x_6446:
        /* <DEDUP_REMOVED lines=53> */
.L_x_6444:
[----:B------:R-:W-:Y:S05]  /*19430*/  BSYNC.RECONVERGENT B1 ;  /* 0x0000000000017941 */ /* 0x000fea0003800200 */
.L_x_6443:
        /* <DEDUP_REMOVED lines=18> */
.L_x_6450:
        /* <DEDUP_REMOVED lines=13> */
.L_x_6452:
[----:B------:R-:W-:Y:S05]  /*19630*/  BSYNC.RECONVERGENT B2 ;  /* 0x0000000000027941 */ /* 0x000fea0003800200 */
.L_x_6451:
[----:B------:R-:W-:Y:S01]  /*19640*/  IMAD.WIDE.U32 R70, R12, -0x326172a9, RZ ;  /* 0xcd9e8d570c467825 */ /* 0x000fe200078e00ff */
[----:B------:R-:W-:-:S03]  /*19650*/  LOP3.LUT R68, R89, R73, R85, 0x96, !PT ;  /* 0x0000004959447212 */ /* 0x000fc600078e9655 */
[----:B------:R-:W-:Y:S01]  /*19660*/  IMAD.MOV.U32 R99, RZ, RZ, RZ ;  /* 0x000000ffff637224 */ /* 0x000fe200078e00ff */
        /* <DEDUP_REMOVED lines=49> */
[----:B------:R-:W-:-:S07]  /*19980*/  MOV R108, R68 ;  /* 0x00000044006c7202 */ /* 0x000fce0000000f00 */
.L_x_6449:
[----:B------:R-:W-:Y:S05]  /*19990*/  BSYNC.RECONVERGENT B1 ;  /* 0x0000000000017941 */ /* 0x000fea0003800200 */
.L_x_6448:
        /* <DEDUP_REMOVED lines=9> */
[----:B------:R-:W-:Y:S01]  /*19a30*/  FMUL.FTZ R114, R114, UR10 ;  /* 0x0000000a72727c20 */ /* 0x000fe20008410000 */
[----:B------:R-:W-:Y:S01]  /*19a40*/  SHF.L.U32 R115, R115, 0x10, RZ ;  /* 0x0000001073737819 */ /* 0x000fe200000006ff */
        /* <DEDUP_REMOVED lines=9> */
[----:B------:R-:W-:Y:S02]  /*19ae0*/  FSEL R71, R112, RZ, P5 ;  /* 0x000000ff70477208 */ /* 0x000fe40002800000 */
        /* <DEDUP_REMOVED lines=16> */
.L_x_6412:
        /* <DEDUP_REMOVED lines=13> */
[----:B------:R-:W-:Y:S01]  /*19cc0*/  LOP3.LUT R78, R78, R98, R79, 0xfe, !PT ;  /* 0x000000624e4e7212 */ /* 0x000fe200078efe4f */
[----:B------:R-:W-:Y:S01]  /*19cd0*/  IMAD.MOV.U32 R98, RZ, RZ, R108 ;  /* 0x000000ffff627224 */ /* 0x000fe200078e006c */
[----:B------:R-:W-:Y:S01]  /*19ce0*/  SEL R79, RZ, 0x1, !P2 ;  /* 0x00000001ff4f7807 */ /* 0x000fe20005000000 */
[----:B0-----:R-:W-:Y:S01]  /*19cf0*/  IMAD.WIDE.U32 R76, R107, 0x8, R76 ;  /* 0x000000086b4c7825 */ /* 0x001fe200078e004c */
[----:B------:R-:W-:-:S02]  /*19d00*/  SEL R109, RZ, 0x1, !P1 ;  /* 0x00000001ff6d7807 */ /* 0x000fc40004800000 */
[----:B------:R-:W-:Y:S02]  /*19d10*/  LOP3.LUT R79, R112, R79, RZ, 0xfc, !PT ;  /* 0x0000004f704f7212 */ /* 0x000fe400078efcff */
[----:B------:R-:W-:Y:S01]  /*19d20*/  LOP3.LUT R78, R78, R109, RZ, 0xfc, !PT ;  /* 0x0000006d4e4e7212 */ /* 0x000fe200078efcff */
[----:B-1----:R-:W-:-:S05]  /*19d30*/  IMAD.WIDE.U32 R110, R107, 0x20, R110 ;  /* 0x000000206b6e7825 */ /* 0x002fca00078e006e */
[----:B------:R2:W-:Y:S04]  /*19d40*/  STG.E.128 desc[UR6][R110.64], R68 ;  /* 0x000000446e007986 */ /* 0x0005e8000c101d06 */
[----:B------:R2:W-:Y:S04]  /*19d50*/  STG.E.128 desc[UR6][R110.64+0x10], R72 ;  /* 0x000010486e007986 */ /* 0x0005e8000c101d06 */
        /* <DEDUP_REMOVED lines=22> */
.L_x_6330:
[----:B------:R-:W-:Y:S05]  /*19ec0*/  BSYNC.RECONVERGENT B0 ;  /* 0x0000000000007941 */ /* 0x000fea0003800200 */
.L_x_6329:
        /* <DEDUP_REMOVED lines=102> */
.L_x_6472:
[----:B-1----:R-:W-:Y:S01]  /*1a530*/  FADD.FTZ R110, R108, R111 ;  /* 0x0000006f6c6e7221 */ /* 0x002fe20000010000 */
[C---:B0-----:R-:W-:Y:S01]  /*1a540*/  FMUL.FTZ R108, R109.reuse, R109 ;  /* 0x0000006d6d6c7220 */ /* 0x041fe20000410000 */
        /* <DEDUP_REMOVED lines=17> */
[----:B------:R-:W-:Y:S01]  /*1a660*/  SHF.L.U32 R79, R20, 0x10, RZ ;  /* 0x00000010144f7819 */ /* 0x000fe200000006ff */
[----:B------:R-:W-:Y:S01]  /*1a670*/  IMAD.U32 R77, R16, 0x10000, RZ ;  /* 0x00010000104d7824 */ /* 0x000fe200078e00ff */
[C---:B------:R-:W-:Y:S01]  /*1a680*/  PRMT R119, R22.reuse, 0x7632, R119 ;  /* 0x0000763216777816 */ /* 0x040fe20000000077 */
[----:B------:R-:W-:Y:S01]  /*1a690*/  FADD.FTZ R112, R57, -R110 ;  /* 0x8000006e39707221 */ /* 0x000fe20000010000 */
[----:B------:R-:W-:Y:S01]  /*1a6a0*/  SHF.L.U32 R111, R21, 0x10, RZ ;  /* 0x00000010156f7819 */ /* 0x000fe200000006ff */
[----:B------:R-:W-:Y:S01]  /*1a6b0*/  FMUL.FTZ R76, R107, R76 ;  /* 0x0000004c6b4c7220 */ /* 0x000fe20000410000 */
[----:B------:R-:W-:Y:S01]  /*1a6c0*/  IMAD.U32 R109, R17, 0x10000, RZ ;  /* 0x00010000116d7824 */ /* 0x000fe200078e00ff */
[----:B------:R-:W-:Y:S01]  /*1a6d0*/  SHF.L.U32 R115, R22, 0x10, RZ ;  /* 0x0000001016737819 */ /* 0x000fe200000006ff */
        /* <DEDUP_REMOVED lines=8> */
[----:B------:R-:W-:Y:S01]  /*1a760*/  FFMA.FTZ R78, R108, R113, R115 ;  /* 0x000000716c4e7223 */ /* 0x000fe20000010073 */
[----:B------:R-:W-:Y:S01]  /*1a770*/  FFMA.FTZ R111, R112, R117, R119 ;  /* 0x00000075706f7223 */ /* 0x000fe20000010077 */
[----:B------:R-:W0:Y:S01]  /*1a780*/  LDC.64 R108, c[0x0][0x428] ;  /* 0x00010a00ff6c7b82 */ /* 0x000e220000000a00 */
[--C-:B------:R-:W-:Y:S01]  /*1a790*/  FADD.FTZ R112, R58, -R110.reuse ;  /* 0x8000006e3a707221 */ /* 0x100fe20000010000 */
[----:B------:R-:W-:Y:S01]  /*1a7a0*/  FADD.FTZ R114, R59, -R110 ;  /* 0x8000006e3b727221 */ /* 0x000fe20000010000 */
[----:B------:R-:W-:Y:S01]  /*1a7b0*/  SHF.L.U32 R113, R23, 0x10, RZ ;  /* 0x0000001017717819 */ /* 0x000fe200000006ff */
[----:B------:R-:W-:Y:S01]  /*1a7c0*/  IMAD.U32 R79, R19, 0x10000, RZ ;  /* 0x00010000134f7824 */ /* 0x000fe200078e00ff */
[----:B------:R-:W-:Y:S01]  /*1a7d0*/  SHF.L.U32 R117, R80, 0x10, RZ ;  /* 0x0000001050757819 */ /* 0x000fe200000006ff */
[----:B------:R-:W-:-:S02]  /*1a7e0*/  IMAD.U32 R115, R81, 0x10000, RZ ;  /* 0x0001000051737824 */ /* 0x000fc400078e00ff */
[C---:B------:R-:W-:Y:S01]  /*1a7f0*/  FMUL.FTZ R112, R107.reuse, R112 ;  /* 0x000000706b707220 */ /* 0x040fe20000410000 */
[----:B------:R-:W-:Y:S01]  /*1a800*/  FMUL.FTZ R114, R107, R114 ;  /* 0x000000726b727220 */ /* 0x000fe20000410000 */
[----:B------:R-:W-:Y:S02]  /*1a810*/  F2FP.BF16.F32.PACK_AB R78, R111, R78 ;  /* 0x0000004e6f4e723e */ /* 0x000fe400000010ff */
[----:B------:R-:W-:Y:S01]  /*1a820*/  FFMA.FTZ R116, R112, R79, R113 ;  /* 0x0000004f70747223 */ /* 0x000fe20000010071 */
[----:B------:R-:W-:Y:S01]  /*1a830*/  FFMA.FTZ R119, R114, R115, R117 ;  /* 0x0000007372777223 */ /* 0x000fe20000010075 */
[--C-:B------:R-:W-:Y:S01]  /*1a840*/  FADD.FTZ R112, R53, -R110.reuse ;  /* 0x8000006e35707221 */ /* 0x100fe20000010000 */
[----:B------:R-:W-:Y:S01]  /*1a850*/  FADD.FTZ R114, R55, -R110 ;  /* 0x8000006e37727221 */ /* 0x000fe20000010000 */
[----:B------:R-:W-:Y:S01]  /*1a860*/  SHF.L.U32 R115, R86, 0x10, RZ ;  /* 0x0000001056737819 */ /* 0x000fe200000006ff */
[----:B------:R-:W-:Y:S01]  /*1a870*/  IMAD.U32 R79, R88, 0x10000, RZ ;  /* 0x00010000584f7824 */ /* 0x000fe200078e00ff */
[----:B------:R-:W-:Y:S01]  /*1a880*/  SHF.L.U32 R113, R87, 0x10, RZ ;  /* 0x0000001057717819 */ /* 0x000fe200000006ff */
[C---:B------:R-:W-:Y:S01]  /*1a890*/  FMUL.FTZ R112, R107.reuse, R112 ;  /* 0x000000706b707220 */ /* 0x040fe20000410000 */
[----:B------:R-:W-:Y:S01]  /*1a8a0*/  FMUL.FTZ R114, R107, R114 ;  /* 0x000000726b727220 */ /* 0x000fe20000410000 */
[----:B------:R-:W-:-:S02]  /*1a8b0*/  IMAD.U32 R117, R83, 0x10000, RZ ;  /* 0x0001000053757824 */ /* 0x000fc400078e00ff */
[----:B------:R-:W-:Y:S01]  /*1a8c0*/  FFMA.FTZ R113, R112, R79, R113 ;  /* 0x0000004f70717223 */ /* 0x000fe20000010071 */
[----:B------:R-:W-:Y:S01]  /*1a8d0*/  F2FP.BF16.F32.PACK_AB R79, R119, R116 ;  /* 0x00000074774f723e */ /* 0x000fe200000010ff */
[----:B------:R-:W-:Y:S01]  /*1a8e0*/  FFMA.FTZ R114, R114, R115, R117 ;  /* 0x0000007372727223 */ /* 0x000fe20000010075 */
[----:B0-----:R-:W-:Y:S02]  /*1a8f0*/  IMAD.WIDE.U32 R108, R104, 0x10, R108 ;  /* 0x00000010686c7825 */ /* 0x001fe400078e006c */
[----:B------:R-:W-:Y:S02]  /*1a900*/  F2FP.BF16.F32.PACK_AB R76, R113, R76 ;  /* 0x0000004c714c723e */ /* 0x000fe400000010ff */
[----:B------:R-:W-:Y:S01]  /*1a910*/  F2FP.BF16.F32.PACK_AB R77, R114, R77 ;  /* 0x0000004d724d723e */ /* 0x000fe200000010ff */
[----:B------:R-:W-:-:S04]  /*1a920*/  VIADD R104, R104, 0x20 ;  /* 0x0000002068687836 */ /* 0x000fc80000000000 */
[----:B------:R1:W-:Y:S03]  /*1a930*/  STG.E.128 desc[UR6][R108.64], R76 ;  /* 0x0000004c6c007986 */ /* 0x0003e6000c101d06 */
.L_x_6455:
[----:B------:R-:W-:Y:S05]  /*1a940*/  BSYNC.RECONVERGENT B0 ;  /* 0x0000000000007941 */ /* 0x000fea0003800200 */
.L_x_6454:
[----:B------:R-:W-:Y:S01]  /*1a950*/  ISETP.NE.AND P0, PT, R105, RZ, PT ;  /* 0x000000ff6900720c */ /* 0x000fe20003f05270 */
[----:B------:R-:W-:-:S12]  /*1a960*/  BSSY.RECONVERGENT B0, `(.L_x_6456) ;  /* 0x0000038000007945 */ /* 0x000fd80003800200 */
[----:B------:R-:W-:Y:S05]  /*1a970*/  @!P0 BRA `(.L_x_6457) ;  /* 0x0000000000d88947 */ /* 0x000fea0003800000 */
[--C-:B01----:R-:W-:Y:S01]  /*1a980*/  FADD.FTZ R76, R60, -R110.reuse ;  /* 0x8000006e3c4c7221 */ /* 0x103fe20000010000 */
[----:B------:R-:W-:Y:S01]  /*1a990*/  PRMT R105, R25, 0x7632, R105 ;  /* 0x0000763219697816 */ /* 0x000fe20000000069 */
[--C-:B------:R-:W-:Y:S01]  /*1a9a0*/  FADD.FTZ R78, R63, -R110.reuse ;  /* 0x8000006e3f4e7221 */ /* 0x100fe20000010000 */
[----:B------:R-:W-:Y:S01]  /*1a9b0*/  PRMT R109, R29, 0x7632, R109 ;  /* 0x000076321d6d7816 */ /* 0x000fe2000000006d */
[----:B------:R-:W-:Y:S01]  /*1a9c0*/  FADD.FTZ R108, R64, -R110 ;  /* 0x8000006e406c7221 */ /* 0x000fe20000010000 */
[----:B------:R-:W-:Y:S01]  /*1a9d0*/  SHF.L.U32 R77, R24, 0x10, RZ ;  /* 0x00000010184d7819 */ /* 0x000fe200000006ff */
[----:B------:R-:W-:Y:S02]  /*1a9e0*/  IMAD.U32 R79, R28, 0x10000, RZ ;  /* 0x000100001c4f7824 */ /* 0x000fe400078e00ff */
[----:B------:R-:W-:Y:S01]  /*1a9f0*/  FMUL.FTZ R76, R107, R76 ;  /* 0x0000004c6b4c7220 */ /* 0x000fe20000410000 */
[----:B------:R-:W-:Y:S01]  /*1aa00*/  SHF.L.U32 R105, R105, 0x10, RZ ;  /* 0x0000001069697819 */ /* 0x000fe200000006ff */
[----:B------:R-:W-:Y:S01]  /*1aa10*/  FMUL.FTZ R78, R107, R78 ;  /* 0x0000004e6b4e7220 */ /* 0x000fe20000410000 */
[----:B------:R-:W-:Y:S01]  /*1aa20*/  SHF.L.U32 R111, R26, 0x10, RZ ;  /* 0x000000101a6f7819 */ /* 0x000fe200000006ff */
[----:B------:R-:W-:-:S02]  /*1aa30*/  IMAD.U32 R109, R109, 0x10000, RZ ;  /* 0x000100006d6d7824 */ /* 0x000fc400078e00ff */
[----:B------:R-:W-:Y:S01]  /*1aa40*/  FMUL.FTZ R108, R107, R108 ;  /* 0x0000006c6b6c7220 */ /* 0x000fe20000410000 */
[----:B------:R-:W-:Y:S02]  /*1aa50*/  IMAD.U32 R113, R30, 0x10000, RZ ;  /* 0x000100001e717824 */ /* 0x000fe400078e00ff */
[----:B------:R-:W-:Y:S01]  /*1aa60*/  FFMA.FTZ R76, R76, R77, R79 ;  /* 0x0000004d4c4c7223 */ /* 0x000fe2000001004f */
[----:B------:R-:W-:Y:S01]  /*1aa70*/  FFMA.FTZ R77, R78, R105, R109 ;  /* 0x000000694e4d7223 */ /* 0x000fe2000001006d */
[----:B------:R-:W-:Y:S01]  /*1aa80*/  PRMT R115, R26, 0x7632, R115 ;  /* 0x000076321a737816 */ /* 0x000fe20000000073 */
[----:B------:R-:W-:Y:S01]  /*1aa90*/  FFMA.FTZ R78, R108, R111, R113 ;  /* 0x0000006f6c4e7223 */ /* 0x000fe20000010071 */
[--C-:B------:R-:W-:Y:S01]  /*1aaa0*/  FADD.FTZ R108, R66, -R110.reuse ;  /* 0x8000006e426c7221 */ /* 0x100fe20000010000 */
[----:B------:R-:W-:Y:S01]  /*1aab0*/  PRMT R117, R30, 0x7632, R117 ;  /* 0x000076321e757816 */ /* 0x000fe20000000075 */
[--C-:B------:R-:W-:Y:S01]  /*1aac0*/  FADD.FTZ R112, R65, -R110.reuse ;  /* 0x8000006e41707221 */ /* 0x100fe20000010000 */
[----:B------:R-:W-:Y:S01]  /*1aad0*/  SHF.L.U32 R115, R115, 0x10, RZ ;  /* 0x0000001073737819 */ /* 0x000fe200000006ff */
[----:B------:R-:W-:Y:S01]  /*1aae0*/  FMUL.FTZ R79, R107, R108 ;  /* 0x0000006c6b4f7220 */ /* 0x000fe20000410000 */
[----:B------:R-:W-:Y:S01]  /*1aaf0*/  FADD.FTZ R116, R67, -R110 ;  /* 0x8000006e43747221 */ /* 0x000fe20000010000 */
[----:B------:R-:W-:-:S02]  /*1ab00*/  IMAD.U32 R117, R117, 0x10000, RZ ;  /* 0x0001000075757824 */ /* 0x000fc400078e00ff */
[----:B------:R-:W-:Y:S01]  /*1ab10*/  FMUL.FTZ R112, R107, R112 ;  /* 0x000000706b707220 */ /* 0x000fe20000410000 */
[----:B------:R-:W0:Y:S01]  /*1ab20*/  LDC.64 R108, c[0x0][0x428] ;  /* 0x00010a00ff6c7b82 */ /* 0x000e220000000a00 */
[----:B------:R-:W-:Y:S01]  /*1ab30*/  SHF.L.U32 R111, R15, 0x10, RZ ;  /* 0x000000100f6f7819 */ /* 0x000fe200000006ff */
[----:B------:R-:W-:Y:S02]  /*1ab40*/  IMAD.U32 R113, R14, 0x10000, RZ ;  /* 0x000100000e717824 */ /* 0x000fe400078e00ff */
[----:B------:R-:W-:Y:S01]  /*1ab50*/  FFMA.FTZ R105, R112, R115, R117 ;  /* 0x0000007370697223 */ /* 0x000fe20000010075 */
[----:B------:R-:W-:Y:S01]  /*1ab60*/  SHF.L.U32 R112, R27, 0x10, RZ ;  /* 0x000000101b707819 */ /* 0x000fe200000006ff */
[----:B------:R-:W-:Y:S01]  /*1ab70*/  FMUL.FTZ R116, R107, R116 ;  /* 0x000000746b747220 */ /* 0x000fe20000410000 */
[----:B------:R-:W-:Y:S01]  /*1ab80*/  IMAD.U32 R114, R31, 0x10000, RZ ;  /* 0x000100001f727824 */ /* 0x000fe200078e00ff */
[----:B------:R-:W-:Y:S01]  /*1ab90*/  SHF.L.U32 R115, R25, 0x10, RZ ;  /* 0x0000001019737819 */ /* 0x000fe200000006ff */
[----:B------:R-:W-:-:S02]  /*1aba0*/  IMAD.U32 R117, R29, 0x10000, RZ ;  /* 0x000100001d757824 */ /* 0x000fc400078e00ff */
[----:B------:R-:W-:Y:S01]  /*1abb0*/  FFMA.FTZ R116, R116, R111, R113 ;  /* 0x0000006f74747223 */ /* 0x000fe20000010071 */
[----:B------:R-:W-:Y:S01]  /*1abc0*/  FFMA.FTZ R79, R79, R112, R114 ;  /* 0x000000704f4f7223 */ /* 0x000fe20000010072 */
[----:B------:R-:W-:Y:S01]  /*1abd0*/  PRMT R111, R24, 0x7632, R111 ;  /* 0x00007632186f7816 */ /* 0x000fe2000000006f */
[--C-:B------:R-:W-:Y:S01]  /*1abe0*/  FADD.FTZ R114, R62, -R110.reuse ;  /* 0x8000006e3e727221 */ /* 0x100fe20000010000 */
[----:B------:R-:W-:Y:S01]  /*1abf0*/  PRMT R113, R28, 0x7632, R113 ;  /* 0x000076321c717816 */ /* 0x000fe20000000071 */
[----:B------:R-:W-:Y:S01]  /*1ac00*/  FADD.FTZ R112, R61, -R110 ;  /* 0x8000006e3d707221 */ /* 0x000fe20000010000 */
[----:B------:R-:W-:Y:S01]  /*1ac10*/  SHF.L.U32 R111, R111, 0x10, RZ ;  /* 0x000000106f6f7819 */ /* 0x000fe200000006ff */
[----:B------:R-:W-:Y:S01]  /*1ac20*/  FMUL.FTZ R114, R107, R114 ;  /* 0x000000726b727220 */ /* 0x000fe20000410000 */
[----:B------:R-:W-:Y:S01]  /*1ac30*/  F2FP.BF16.F32.PACK_AB R79, R116, R79 ;  /* 0x0000004f744f723e */ /* 0x000fe200000010ff */
[----:B------:R-:W-:Y:S02]  /*1ac40*/  IMAD.U32 R113, R113, 0x10000, RZ ;  /* 0x0001000071717824 */ /* 0x000fe400078e00ff */
[----:B------:R-:W-:Y:S01]  /*1ac50*/  FMUL.FTZ R112, R107, R112 ;  /* 0x000000706b707220 */ /* 0x000fe20000410000 */
[----:B------:R-:W-:Y:S01]  /*1ac60*/  FFMA.FTZ R114, R114, R115, R117 ;  /* 0x0000007372727223 */ /* 0x000fe20000010075 */
[----:B------:R-:W-:-:S02]  /*1ac70*/  F2FP.BF16.F32.PACK_AB R78, R105, R78 ;  /* 0x0000004e694e723e */ /* 0x000fc400000010ff */
[----:B------:R-:W-:Y:S01]  /*1ac80*/  FFMA.FTZ R111, R112, R111, R113 ;  /* 0x0000006f706f7223 */ /* 0x000fe20000010071 */
[C---:B0-----:R-:W-:Y:S01]  /*1ac90*/  IMAD.WIDE.U32 R108, R104.reuse, 0x10, R108 ;  /* 0x00000010686c7825 */ /* 0x041fe200078e006c */
[----:B------:R-:W-:Y:S02]  /*1aca0*/  F2FP.BF16.F32.PACK_AB R77, R77, R114 ;  /* 0x000000724d4d723e */ /* 0x000fe400000010ff */
[----:B------:R-:W-:Y:S02]  /*1acb0*/  IADD3 R104, PT, PT, R104, 0x20, RZ ;  /* 0x0000002068687810 */ /* 0x000fe40007ffe0ff */
[----:B------:R-:W-:-:S05]  /*1acc0*/  F2FP.BF16.F32.PACK_AB R76, R111, R76 ;  /* 0x0000004c6f4c723e */ /* 0x000fca00000010ff */
[----:B------:R2:W-:Y:S02]  /*1acd0*/  STG.E.128 desc[UR6][R108.64], R76 ;  /* 0x0000004c6c007986 */ /* 0x0005e4000c101d06 */
.L_x_6457:
[----:B------:R-:W-:Y:S05]  /*1ace0*/  BSYNC.RECONVERGENT B0 ;  /* 0x0000000000007941 */ /* 0x000fea0003800200 */
.L_x_6456:
[----:B------:R-:W-:Y:S01]  /*1acf0*/  ISETP.NE.AND P0, PT, R106, RZ, PT ;  /* 0x000000ff6a00720c */ /* 0x000fe20003f05270 */
[----:B------:R-:W-:-:S12]  /*1ad00*/  BSSY.RECONVERGENT B0, `(.L_x_6458) ;  /* 0x0000039000007945 */ /* 0x000fd80003800200 */
[----:B------:R-:W-:Y:S05]  /*1ad10*/  @!P0 BRA `(.L_x_6459) ;  /* 0x0000000000dc8947 */ /* 0x000fea0003800000 */
[--C-:B012---:R-:W-:Y:S01]  /*1ad20*/  FADD.FTZ R76, R68, -R110.reuse ;  /* 0x8000006e444c7221 */ /* 0x107fe20000010000 */
[----:B------:R-:W-:Y:S01]  /*1ad30*/  FADD.FTZ R78, R70, -R110 ;  /* 0x8000006e464e7221 */ /* 0x000fe20000010000 */
[----:B------:R-:W-:Y:S01]  /*1ad40*/  PRMT R112, R34, 0x7632, R112 ;  /* 0x0000763222707816 */ /* 0x000fe20000000070 */
[----:B------:R-:W-:Y:S01]  /*1ad50*/  FADD.FTZ R106, R73, -R110 ;  /* 0x8000006e496a7221 */ /* 0x000fe20000010000 */
[----:B------:R-:W-:Y:S01]  /*1ad60*/  PRMT R114, R38, 0x7632, R114 ;  /* 0x0000763226727816 */ /* 0x000fe20000000072 */
[----:B------:R-:W-:Y:S01]  /*1ad70*/  IMAD.U32 R77, R32, 0x10000, RZ ;  /* 0x00010000204d7824 */ /* 0x000fe200078e00ff */
[----:B------:R-:W-:Y:S01]  /*1ad80*/  SHF.L.U32 R79, R36, 0x10, RZ ;  /* 0x00000010244f7819 */ /* 0x000fe200000006ff */
[----:B------:R-:W-:Y:S01]  /*1ad90*/  FMUL.FTZ R76, R107, R76 ;  /* 0x0000004c6b4c7220 */ /* 0x000fe20000410000 */
[----:B------:R-:W-:Y:S01]  /*1ada0*/  SHF.L.U32 R109, R37, 0x10, RZ ;  /* 0x00000010256d7819 */ /* 0x000fe200000006ff */
[----:B------:R-:W-:Y:S02]  /*1adb0*/  IMAD.U32 R105, R33, 0x10000, RZ ;  /* 0x0001000021697824 */ /* 0x000fe400078e00ff */
[----:B------:R-:W-:Y:S01]  /*1adc0*/  FMUL.FTZ R78, R107, R78 ;  /* 0x0000004e6b4e7220 */ /* 0x000fe20000410000 */
[----:B------:R-:W-:Y:S01]  /*1add0*/  SHF.L.U32 R114, R114, 0x10, RZ ;  /* 0x0000001072727819 */ /* 0x000fe200000006ff */
[----:B------:R-:W-:-:S02]  /*1ade0*/  IMAD.U32 R112, R112, 0x10000, RZ ;  /* 0x0001000070707824 */ /* 0x000fc400078e00ff */
[----:B------:R-:W-:Y:S01]  /*1adf0*/  FMUL.FTZ R111, R107, R106 ;  /* 0x0000006a6b6f7220 */ /* 0x000fe20000410000 */
[----:B------:R-:W-:Y:S01]  /*1ae00*/  FFMA.FTZ R106, R76, R77, R79 ;  /* 0x0000004d4c6a7223 */ /* 0x000fe2000001004f */
[----:B------:R-:W-:Y:S01]  /*1ae10*/  FFMA.FTZ R108, R78, R105, R109 ;  /* 0x000000694e6c7223 */ /* 0x000fe2000001006d */
[----:B------:R-:W0:Y:S01]  /*1ae20*/  LDC.64 R76, c[0x0][0x428] ;  /* 0x00010a00ff4c7b82 */ /* 0x000e220000000a00 */
[----:B------:R-:W-:Y:S01]  /*1ae30*/  FFMA.FTZ R78, R111, R112, R114 ;  /* 0x000000706f4e7223 */ /* 0x000fe20000010072 */
[--C-:B------:R-:W-:Y:S01]  /*1ae40*/  FADD.FTZ R112, R69, -R110.reuse ;  /* 0x8000006e45707221 */ /* 0x100fe20000010000 */
[--C-:B------:R-:W-:Y:S01]  /*1ae50*/  FADD.FTZ R114, R71, -R110.reuse ;  /* 0x8000006e47727221 */ /* 0x100fe20000010000 */
[--C-:B------:R-:W-:Y:S01]  /*1ae60*/  FADD.FTZ R116, R72, -R110.reuse ;  /* 0x8000006e48747221 */ /* 0x100fe20000010000 */
[--C-:B------:R-:W-:Y:S01]  /*1ae70*/  FADD.FTZ R118, R74, -R110.reuse ;  /* 0x8000006e4a767221 */ /* 0x100fe20000010000 */
[----:B------:R-:W-:Y:S01]  /*1ae80*/  PRMT R115, R35, 0x7632, R115 ;  /* 0x0000763223737816 */ /* 0x000fe20000000073 */
[----:B------:R-:W-:Y:S01]  /*1ae90*/  FADD.FTZ R110, R75, -R110 ;  /* 0x8000006e4b6e7221 */ /* 0x000fe20000010000 */
[----:B------:R-:W-:Y:S01]  /*1aea0*/  PRMT R117, R39, 0x7632, R117 ;  /* 0x0000763227757816 */ /* 0x000fe20000000075 */
[----:B------:R-:W-:Y:S01]  /*1aeb0*/  IMAD.U32 R111, R35, 0x10000, RZ ;  /* 0x00010000236f7824 */ /* 0x000fe200078e00ff */
[----:B------:R-:W-:Y:S01]  /*1aec0*/  SHF.L.U32 R115, R115, 0x10, RZ ;  /* 0x0000001073737819 */ /* 0x000fe200000006ff */
[----:B------:R-:W-:Y:S01]  /*1aed0*/  FMUL.FTZ R110, R107, R110 ;  /* 0x0000006e6b6e7220 */ /* 0x000fe20000410000 */
[----:B------:R-:W-:Y:S01]  /*1aee0*/  SHF.L.U32 R117, R117, 0x10, RZ ;  /* 0x0000001075757819 */ /* 0x000fe200000006ff */
[----:B------:R-:W-:Y:S01]  /*1aef0*/  FMUL.FTZ R118, R107, R118 ;  /* 0x000000766b767220 */ /* 0x000fe20000410000 */
[----:B------:R-:W-:-:S02]  /*1af00*/  IMAD.U32 R113, R39, 0x10000, RZ ;  /* 0x0001000027717824 */ /* 0x000fc400078e00ff */
[C---:B------:R-:W-:Y:S01]  /*1af10*/  FMUL.FTZ R79, R107.reuse, R112 ;  /* 0x000000706b4f7220 */ /* 0x040fe20000410000 */
[C---:B------:R-:W-:Y:S01]  /*1af20*/  FMUL.FTZ R105, R107.reuse, R114 ;  /* 0x000000726b697220 */ /* 0x040fe20000410000 */
[----:B------:R-:W-:Y:S01]  /*1af30*/  FMUL.FTZ R109, R107, R116 ;  /* 0x000000746b6d7220 */ /* 0x000fe20000410000 */
[----:B------:R-:W-:Y:S01]  /*1af40*/  FFMA.FTZ R122, R110, R115, R117 ;  /* 0x000000736e7a7223 */ /* 0x000fe20000010075 */
[----:B------:R-:W-:Y:S01]  /*1af50*/  PRMT R110, R32, 0x7632, R110 ;  /* 0x00007632206e7816 */ /* 0x000fe2000000006e */
[----:B------:R-:W-:Y:S01]  /*1af60*/  FFMA.FTZ R107, R118, R111, R113 ;  /* 0x0000006f766b7223 */ /* 0x000fe20000010071 */
[----:B------:R-:W-:Y:S01]  /*1af70*/  PRMT R114, R33, 0x7632, R114 ;  /* 0x0000763221727816 */ /* 0x000fe20000000072 */
[----:B------:R-:W-:Y:S01]  /*1af80*/  IMAD.U32 R120, R38, 0x10000, RZ ;  /* 0x0001000026787824 */ /* 0x000fe200078e00ff */
[----:B------:R-:W-:Y:S01]  /*1af90*/  PRMT R116, R37, 0x7632, R116 ;  /* 0x0000763225747816 */ /* 0x000fe20000000074 */
[----:B------:R-:W-:Y:S01]  /*1afa0*/  IMAD.U32 R110, R110, 0x10000, RZ ;  /* 0x000100006e6e7824 */ /* 0x000fe200078e00ff */
[----:B------:R-:W-:-:S02]  /*1afb0*/  PRMT R112, R36, 0x7632, R112 ;  /* 0x0000763224707816 */ /* 0x000fc40000000070 */
[----:B------:R-:W-:Y:S01]  /*1afc0*/  SHF.L.U32 R118, R34, 0x10, RZ ;  /* 0x0000001022767819 */ /* 0x000fe200000006ff */
[----:B------:R-:W-:Y:S01]  /*1afd0*/  IMAD.U32 R116, R116, 0x10000, RZ ;  /* 0x0001000074747824 */ /* 0x000fe200078e00ff */
[----:B------:R-:W-:Y:S02]  /*1afe0*/  SHF.L.U32 R114, R114, 0x10, RZ ;  /* 0x0000001072727819 */ /* 0x000fe400000006ff */
[----:B------:R-:W-:Y:S01]  /*1aff0*/  SHF.L.U32 R112, R112, 0x10, RZ ;  /* 0x0000001070707819 */ /* 0x000fe200000006ff */
[----:B------:R-:W-:Y:S02]  /*1b000*/  FFMA.FTZ R113, R109, R118, R120 ;  /* 0x000000766d717223 */ /* 0x000fe40000010078 */
[----:B------:R-:W-:Y:S01]  /*1b010*/  FFMA.FTZ R111, R105, R114, R116 ;  /* 0x00000072696f7223 */ /* 0x000fe20000010074 */
[----:B0-----:R-:W-:-:S04]  /*1b020*/  IMAD.WIDE.U32 R104, R104, 0x10, R76 ;  /* 0x0000001068687825 */ /* 0x001fc800078e004c */
[----:B------:R-:W-:Y:S01]  /*1b030*/  FFMA.FTZ R109, R79, R110, R112 ;  /* 0x0000006e4f6d7223 */ /* 0x000fe20000010070 */
[----:B------:R-:W-:Y:S02]  /*1b040*/  F2FP.BF16.F32.PACK_AB R79, R122, R107 ;  /* 0x0000006b7a4f723e */ /* 0x000fe400000010ff */
[----:B------:R-:W-:Y:S02]  /*1b050*/  F2FP.BF16.F32.PACK_AB R78, R78, R113 ;  /* 0x000000714e4e723e */ /* 0x000fe400000010ff */
[----:B------:R-:W-:Y:S02]  /*1b060*/  F2FP.BF16.F32.PACK_AB R77, R111, R108 ;  /* 0x0000006c6f4d723e */ /* 0x000fe400000010ff */
[----:B------:R-:W-:-:S05]  /*1b070*/  F2FP.BF16.F32.PACK_AB R76, R109, R106 ;  /* 0x0000006a6d4c723e */ /* 0x000fca00000010ff */
[----:B------:R3:W-:Y:S02]  /*1b080*/  STG.E.128 desc[UR6][R104.64], R76 ;  /* 0x0000004c68007986 */ /* 0x0007e4000c101d06 */
.L_x_6459:
[----:B------:R-:W-:Y:S05]  /*1b090*/  BSYNC.RECONVERGENT B0 ;  /* 0x0000000000007941 */ /* 0x000fea0003800200 */
.L_x_6458:
[----:B0123--:R-:W0:Y:S02]  /*1b0a0*/  LDC.64 R76, c[0x0][0x380] ;  /* 0x0000e000ff4c7b82 */ /* 0x00fe240000000a00 */
[----:B0-----:R-:W-:-:S05]  /*1b0b0*/  IMAD R10, R76, 0x4, R10 ;  /* 0x000000044c0a7824 */ /* 0x001fca00078e020a */
[----:B------:R-:W-:-:S13]  /*1b0c0*/  ISETP.GE.AND P0, PT, R10, R77, PT ;  /* 0x0000004d0a00720c */ /* 0x000fda0003f06270 */
[----:B------:R-:W-:Y:S05]  /*1b0d0*/  @!P0 BRA `(.L_x_6460) ;  /* 0xfffffe5800a88947 */ /* 0x000fea000383ffff */
[----:B------:R-:W-:Y:S05]  /*1b0e0*/  EXIT ;  /* 0x000000000000794d */ /* 0x000fea0003800000 */
.L_x_6453:
[----:B------:R-:W-:Y:S01]  /*1b0f0*/  HFMA2 R115, -RZ, RZ, 0, 1.847743988037109375e-06 ;  /* 0x0000001fff737431 */ /* 0x000fe200000001ff */
[----:B------:R-:W-:Y:S01]  /*1b100*/  BSSY B0, `(.L_x_6461) ;  /* 0x0000007000007945 */ /* 0x000fe20003800000 */
[----:B------:R-:W-:Y:S01]  /*1b110*/  MOV R113, R77 ;  /* 0x0000004d00717202 */ /* 0x000fe20000000f00 */
[----:B------:R-:W-:Y:S02]  /*1b120*/  IMAD.MOV.U32 R114, RZ, RZ, 0x1 ;  /* 0x00000001ff727424 */ /* 0x000fe400078e00ff */
[----:B------:R-:W-:-:S07]  /*1b130*/  IMAD.MOV.U32 R112, RZ, RZ, -0x1 ;  /* 0xffffffffff707424 */ /* 0x000fce00078e00ff */
[----:B------:R-:W-:Y:S05]  /*1b140*/  WARPSYNC.COLLECTIVE R112, `(.L_x_6462) ;  /* 0x0000000070087348 */ /* 0x000fea0003c00000 */
[----:B------:R0:W1:Y:S02]  /*1b150*/  SHFL.BFLY P4, R111, R113, R114, R115 ;  /* 0x0c000072716f7389 */ /* 0x0000640000080073 */
[----:B01----:R-:W-:Y:S05]  /*1b160*/  ENDCOLLECTIVE ;  /* 0x000000000000791b */ /* 0x003fea0003800000 */
.L_x_6462:
[----:B------:R-:W-:Y:S05]  /*1b170*/  BSYNC B0 ;  /* 0x0000000000007941 */ /* 0x000fea0003800000 */
.L_x_6461:
        /* <DEDUP_REMOVED lines=9> */
.L_x_6463:
[----:B------:R-:W-:Y:S02]  /*1b210*/  IMAD.MOV.U32 R114, RZ, RZ, 0x4 ;  /* 0x00000004ff727424 */ /* 0x000fe400078e00ff */
[----:B------:R-:W-:-:S04]  /*1b220*/  IMAD.MOV.U32 R79, RZ, RZ, R111 ;  /* 0x000000ffff4f7224 */ /* 0x000fc800078e006f */
[----:B------:R-:W-:-:S05]  /*1b230*/  FADD.FTZ R79, R78, R79 ;  /* 0x0000004f4e4f7221 */ /* 0x000fca0000010000 */
[----:B------:R-:W-:-:S07]  /*1b240*/  MOV R113, R79 ;  /* 0x0000004f00717202 */ /* 0x000fce0000000f00 */
[----:B------:R-:W-:Y:S05]  /*1b250*/  WARPSYNC.COLLECTIVE R112, `(.L_x_6464) ;  /* 0x0000000070087348 */ /* 0x000fea0003c00000 */
[----:B------:R0:W1:Y:S02]  /*1b260*/  SHFL.BFLY P4, R111, R113, R114, R115 ;  /* 0x0c000072716f7389 */ /* 0x0000640000080073 */
[----:B01----:R-:W-:Y:S05]  /*1b270*/  ENDCOLLECTIVE ;  /* 0x000000000000791b */ /* 0x003fea0003800000 */
.L_x_6464:
[----:B------:R-:W-:Y:S01]  /*1b280*/  HFMA2 R114, -RZ, RZ, 0, 4.76837158203125e-07 ;  /* 0x00000008ff727431 */ /* 0x000fe200000001ff */
[----:B------:R-:W-:-:S05]  /*1b290*/  MOV R76, R111 ;  /* 0x0000006f004c7202 */ /* 0x000fca0000000f00 */
[----:B------:R-:W-:-:S04]  /*1b2a0*/  FADD.FTZ R108, R79, R76 ;  /* 0x0000004c4f6c7221 */ /* 0x000fc80000010000 */
[----:B------:R-:W-:-:S07]  /*1b2b0*/  IMAD.MOV.U32 R113, RZ, RZ, R108 ;  /* 0x000000ffff717224 */ /* 0x000fce00078e006c */
[----:B------:R-:W-:Y:S05]  /*1b2c0*/  WARPSYNC.COLLECTIVE R112, `(.L_x_6465) ;  /* 0x0000000070087348 */ /* 0x000fea0003c00000 */
[----:B------:R0:W1:Y:S02]  /*1b2d0*/  SHFL.BFLY P4, R111, R113, R114, R115 ;  /* 0x0c000072716f7389 */ /* 0x0000640000080073 */
[----:B01----:R-:W-:Y:S05]  /*1b2e0*/  ENDCOLLECTIVE ;  /* 0x000000000000791b */ /* 0x003fea0003800000 */
.L_x_6465:
        /* <DEDUP_REMOVED lines=8> */
.L_x_6466:
        /* <DEDUP_REMOVED lines=57> */
.L_x_6467:
[----:B------:R-:W-:Y:S02]  /*1b700*/  IMAD.MOV.U32 R114, RZ, RZ, 0x2 ;  /* 0x00000002ff727424 */ /* 0x000fe400078e00ff */
[----:B------:R-:W-:-:S04]  /*1b710*/  IMAD.MOV.U32 R77, RZ, RZ, R111 ;  /* 0x000000ffff4d7224 */ /* 0x000fc800078e006f */
[----:B------:R-:W-:-:S05]  /*1b720*/  FADD.FTZ R77, R76, R77 ;  /* 0x0000004d4c4d7221 */ /* 0x000fca0000010000 */
[----:B------:R-:W-:-:S07]  /*1b730*/  MOV R113, R77 ;  /* 0x0000004d00717202 */ /* 0x000fce0000000f00 */
[----:B------:R-:W-:Y:S05]  /*1b740*/  WARPSYNC.COLLECTIVE R112, `(.L_x_6468) ;  /* 0x0000000070087348 */ /* 0x000fea0003c00000 */
[----:B------:R0:W1:Y:S02]  /*1b750*/  SHFL.BFLY P4, R111, R113, R114, R115 ;  /* 0x0c000072716f7389 */ /* 0x0000640000080073 */
[----:B01----:R-:W-:Y:S05]  /*1b760*/  ENDCOLLECTIVE ;  /* 0x000000000000791b */ /* 0x003fea0003800000 */
.L_x_6468:
[----:B------:R-:W-:Y:S01]  /*1b770*/  HFMA2 R114, -RZ, RZ, 0, 2.384185791015625e-07 ;  /* 0x00000004ff727431 */ /* 0x000fe200000001ff */
[----:B------:R-:W-:-:S05]  /*1b780*/  MOV R78, R111 ;  /* 0x0000006f004e7202 */ /* 0x000fca0000000f00 */
[----:B------:R-:W-:-:S04]  /*1b790*/  FADD.FTZ R78, R77, R78 ;  /* 0x0000004e4d4e7221 */ /* 0x000fc80000010000 */
[----:B------:R-:W-:-:S07]  /*1b7a0*/  IMAD.MOV.U32 R113, RZ, RZ, R78 ;  /* 0x000000ffff717224 */ /* 0x000fce00078e004e */
[----:B------:R-:W-:Y:S05]  /*1b7b0*/  WARPSYNC.COLLECTIVE R112, `(.L_x_6469) ;  /* 0x0000000070087348 */ /* 0x000fea0003c00000 */
[----:B------:R0:W1:Y:S02]  /*1b7c0*/  SHFL.BFLY P4, R111, R113, R114, R115 ;  /* 0x0c000072716f7389 */ /* 0x0000640000080073 */
[----:B01----:R-:W-:Y:S05]  /*1b7d0*/  ENDCOLLECTIVE ;  /* 0x000000000000791b */ /* 0x003fea0003800000 */
.L_x_6469:
[----:B------:R-:W-:Y:S02]  /*1b7e0*/  IMAD.MOV.U32 R114, RZ, RZ, 0x8 ;  /* 0x00000008ff727424 */ /* 0x000fe400078e00ff */
[----:B------:R-:W-:-:S04]  /*1b7f0*/  IMAD.MOV.U32 R79, RZ, RZ, R111 ;  /* 0x000000ffff4f7224 */ /* 0x000fc800078e006f */
[----:B------:R-:W-:-:S05]  /*1b800*/  FADD.FTZ R79, R78, R79 ;  /* 0x0000004f4e4f7221 */ /* 0x000fca0000010000 */
[----:B------:R-:W-:-:S07]  /*1b810*/  MOV R113, R79 ;  /* 0x0000004f00717202 */ /* 0x000fce0000000f00 */
[----:B------:R-:W-:Y:S05]  /*1b820*/  WARPSYNC.COLLECTIVE R112, `(.L_x_6470) ;  /* 0x0000000070087348 */ /* 0x000fea0003c00000 */
[----:B------:R0:W1:Y:S02]  /*1b830*/  SHFL.BFLY P4, R111, R113, R114, R115 ;  /* 0x0c000072716f7389 */ /* 0x0000640000080073 */
[----:B01----:R-:W-:Y:S05]  /*1b840*/  ENDCOLLECTIVE ;  /* 0x000000000000791b */ /* 0x003fea0003800000 */
.L_x_6470:
[----:B------:R-:W-:Y:S01]  /*1b850*/  HFMA2 R114, -RZ, RZ, 0, 9.5367431640625e-07 ;  /* 0x00000010ff727431 */ /* 0x000fe200000001ff */
[----:B------:R-:W-:-:S05]  /*1b860*/  MOV R108, R111 ;  /* 0x0000006f006c7202 */ /* 0x000fca0000000f00 */
[----:B------:R-:W-:-:S04]  /*1b870*/  FADD.FTZ R108, R79, R108 ;  /* 0x0000006c4f6c7221 */ /* 0x000fc80000010000 */
[----:B------:R-:W-:-:S07]  /*1b880*/  IMAD.MOV.U32 R113, RZ, RZ, R108 ;  /* 0x000000ffff717224 */ /* 0x000fce00078e006c */
[----:B------:R-:W-:Y:S05]  /*1b890*/  WARPSYNC.COLLECTIVE R112, `(.L_x_6471) ;  /* 0x0000000070087348 */ /* 0x000fea0003c00000 */
[----:B------:R0:W1:Y:S02]  /*1b8a0*/  SHFL.BFLY P4, R111, R113, R114, R115 ;  /* 0x0c000072716f7389 */ /* 0x0000640000080073 */
[----:B01----:R-:W-:Y:S05]  /*1b8b0*/  ENDCOLLECTIVE ;  /* 0x000000000000791b */ /* 0x003fea0003800000 */
.L_x_6471:
[----:B------:R-:W-:Y:S05]  /*1b8c0*/  BRA `(.L_x_6472) ;  /* 0xffffffec00187947 */ /* 0x000fea000383ffff */
.L_x_6473:
        /* <DEDUP_REMOVED lines=11> */
.L_x_17375:


//--------------------- .text._ZN10layer_norm31ln_parallel_residual_fwd_kernelINS_13Kernel_traitsI13__nv_bfloat16S2_fS2_fjLj768ELj1ELj4ELj1ELj16ENS_18Kernel_traits_baseILj768ES2_S2_fS2_fjLj128EEEEELb1ELb1ELb1EEEvNS_9FwdParamsE --------------------------
	.section	.text._ZN10layer_norm31ln_parallel_residual_fwd_kernelINS_13Kernel_traitsI13__nv_bfloat16S2_fS2_fjLj768ELj1ELj4ELj1ELj16ENS_18Kernel_traits_baseILj768ES2_S2_fS2_fjLj128EEEEELb1ELb1ELb1EEEvNS_9FwdParamsE,"ax",@progbits
	.align	128
        .global         _ZN10layer_norm31ln_parallel_residual_fwd_kernelINS_13Kernel_traitsI13__nv_bfloat16S2_fS2_fjLj768ELj1ELj4ELj1ELj16ENS_18Kernel_traits_baseILj768ES2_S2_fS2_fjLj128EEEEELb1ELb1ELb1EEEvNS_9FwdParamsE
        .type           _ZN10layer_norm31ln_parallel_residual_fwd_kernelINS_13Kernel_traitsI13__nv_bfloat16S2_fS2_fjLj768ELj1ELj4ELj1ELj16ENS_18Kernel_traits_baseILj768ES2_S2_fS2_fjLj128EEEEELb1ELb1ELb1EEEvNS_9FwdParamsE,@function
        .size           _ZN10layer_norm31ln_parallel_residual_fwd_kernelINS_13Kernel_traitsI13__nv_bfloat16S2_fS2_fjLj768ELj1ELj4ELj1ELj16ENS_18Kernel_traits_baseILj768ES2_S2_fS2_fjLj128EEEEELb1ELb1ELb1EEEvNS_9FwdParamsE,(.L_x_17376 - _ZN10layer_norm31ln_parallel_residual_fwd_kernelINS_13Kernel_traitsI13__nv_bfloat16S2_fS2_fjLj768ELj1ELj4ELj1ELj16ENS_18Kernel_traits_baseILj768ES2_S2_fS2_fjLj128EEEEELb1ELb1ELb1EEEvNS_9FwdParamsE)
        .other          _ZN10layer_norm31ln_parallel_residual_fwd_kernelINS_13Kernel_traitsI13__nv_bfloat16S2_fS2_fjLj768ELj1ELj4ELj1ELj16ENS_18Kernel_traits_baseILj768ES2_S2_fS2_fjLj128EEEEELb1ELb1ELb1EEEvNS_9FwdParamsE,@"STO_CUDA_ENTRY STV_DEFAULT"
_ZN10layer_norm31ln_parallel_residual_fwd_kernelINS_13Kernel_traitsI13__nv_bfloat16S2_fS2_fjLj768ELj1ELj4ELj1ELj16ENS_18Kernel_traits_baseILj768ES2_S2_fS2_fjLj128EEEEELb1ELb1ELb1EEEvNS_9FwdParamsE:
.text._ZN10layer_norm31ln_parallel_residual_fwd_kernelINS_13Kernel_traitsI13__nv_bfloat16S2_fS2_fjLj768ELj1ELj4ELj1ELj16ENS_18Kernel_traits_baseILj768ES2_S2_fS2_fjLj128EEEEELb1ELb1ELb1EEEvNS_9FwdParamsE:
        /* <DEDUP_REMOVED lines=40> */
[----:B------:R-:W-:Y:S01]  /*0280*/  IMAD.MOV.U32 R2, RZ, RZ, R4 ;  /* 0x000000ffff027224 */ /* 0x000fe200078e0004 */
[--C-:B------:R-:W-:Y:S01]  /*0290*/  SHF.R.U64 R3, R78, 0x2, R79.reuse ;  /* 0x000000024e037819 */ /* 0x100fe2000000124f */
[----:B------:R-:W-:Y:S01]  /*02a0*/  UIADD3 UR5, UPT, UPT, UR7, -0x4498517b, URZ ;  /* 0xbb67ae8507057890 */ /* 0x000fe2000fffe0ff */
[----:B------:R-:W-:Y:S01]  /*02b0*/  SHF.R.U32.HI R4, RZ, 0x2, R79 ;  /* 0x00000002ff047819 */ /* 0x000fe2000001164f */
[----:B------:R-:W-:Y:S01]  /*02c0*/  IMAD.HI.U32 R5, R2, -0x326172a9, RZ ;  /* 0xcd9e8d5702057827 */ /* 0x000fe200078e00ff */
[----:B------:R-:W-:Y:S01]  /*02d0*/  UIADD3 UR4, UPT, UPT, UR6, -0x61c88647, URZ ;  /* 0x9e3779b906047890 */ /* 0x000fe2000fffe0ff */
[----:B-----5:R-:W-:Y:S01]  /*02e0*/  @!P0 CS2R R80, SRZ ;  /* 0x0000000000508805 */ /* 0x020fe2000001ff00 */
[----:B------:R-:W-:Y:S01]  /*02f0*/  UIADD3 UR12, UPT, UPT, UR6, 0x3c6ef372, URZ ;  /* 0x3c6ef372060c7890 */ /* 0x000fe2000fffe0ff */
[C---:B------:R-:W-:Y:S01]  /*0300*/  IMAD.HI.U32 R6, R3.reuse, -0x2daee0ad, RZ ;  /* 0xd2511f5303067827 */ /* 0x040fe200078e00ff */
[----:B------:R-:W-:Y:S01]  /*0310*/  LOP3.LUT R5, R4, UR6, R5, 0x96, !PT ;  /* 0x0000000604057c12 */ /* 0x000fe2000f8e9605 */
[----:B------:R-:W-:Y:S01]  /*0320*/  UIADD3 UR13, UPT, UPT, UR7, 0x32370b8f, URZ ;  /* 0x32370b8f070d7890 */ /* 0x000fe2000fffe0ff */
[----:B------:R-:W-:Y:S01]  /*0330*/  @!P0 CS2R R110, SRZ ;  /* 0x00000000006e8805 */ /* 0x000fe2000001ff00 */
[----:B------:R-:W-:Y:S01]  /*0340*/  IMAD R26, R3, -0x2daee0ad, RZ ;  /* 0xd2511f53031a7824 */ /* 0x000fe200078e02ff */
[----:B------:R-:W-:Y:S01]  /*0350*/  LOP3.LUT R6, R6, UR7, RZ, 0x3c, !PT ;  /* 0x0000000706067c12 */ /* 0x000fe2000f8e3cff */
[----:B------:R-:W-:Y:S01]  /*0360*/  IMAD.HI.U32 R25, R5, -0x2daee0ad, RZ ;  /* 0xd2511f5305197827 */ /* 0x000fe200078e00ff */
[----:B------:R-:W-:Y:S01]  /*0370*/  UIADD3 UR14, UPT, UPT, UR6, 0x1715609d, URZ ;  /* 0x1715609d060e7890 */ /* 0x000fe2000fffe0ff */
[----:B------:R-:W-:Y:S01]  /*0380*/  @!P0 CS2R R8, SRZ ;  /* 0x0000000000088805 */ /* 0x000fe2000001ff00 */
[----:B------:R-:W-:Y:S01]  /*0390*/  UIADD3 UR15, UPT, UPT, UR6, -0x4ab325aa, URZ ;  /* 0xb54cda56060f7890 */ /* 0x000fe2000fffe0ff */
        /* <DEDUP_REMOVED lines=8> */
[----:B------:R-:W-:Y:S01]  /*0420*/  UIADD3 UR4, UPT, UPT, UR7, 0x76cf5d0a, URZ ;  /* 0x76cf5d0a07047890 */ /* 0x000fe2000fffe0ff */
[----:B------:R-:W-:Y:S01]  /*0430*/  IMAD.HI.U32 R6, R25, -0x326172a9, RZ ;  /* 0xcd9e8d5719067827 */ /* 0x000fe200078e00ff */
[----:B------:R-:W-:Y:S01]  /*0440*/  UIADD3 UR16, UPT, UPT, UR6, 0x5384540f, URZ ;  /* 0x5384540f06107890 */ /* 0x000fe2000fffe0ff */
[----:B------:R-:W-:Y:S01]  /*0450*/  @!P0 CS2R R82, SRZ ;  /* 0x0000000000528805 */ /* 0x000fe2000001ff00 */
[----:B------:R-:W-:Y:S01]  /*0460*/  UIADD3 UR10, UPT, UPT, UR6, -0xe443238, URZ ;  /* 0xf1bbcdc8060a7890 */ /* 0x000fe2000fffe0ff */
[----:B------:R-:W-:Y:S01]  /*0470*/  IMAD R24, R5, -0x2daee0ad, RZ ;  /* 0xd2511f5305187824 */ /* 0x000fe200078e02ff */
[----:B------:R-:W-:Y:S01]  /*0480*/  LOP3.LUT R6, R27, UR12, R6, 0x96, !PT ;  /* 0x0000000c1b067c12 */ /* 0x000fe2000f8e9606 */
[----:B------:R-:W-:Y:S01]  /*0490*/  IMAD.HI.U32 R5, R7, -0x2daee0ad, RZ ;  /* 0xd2511f5307057827 */ /* 0x000fe200078e00ff */
[----:B------:R-:W-:Y:S01]  /*04a0*/  UIADD3 UR18, UPT, UPT, UR7, -0x24c28bd8, URZ ;  /* 0xdb3d742807127890 */ /* 0x000fe2000fffe0ff */
[----:B------:R-:W-:-:S02]  /*04b0*/  @!P0 CS2R R10, SRZ ;  /* 0x00000000000a8805 */ /* 0x000fc4000001ff00 */
[----:B------:R-:W-:Y:S01]  /*04c0*/  PRMT R88, R80, 0x7632, R88 ;  /* 0x0000763250587816 */ /* 0x000fe20000000058 */
[----:B------:R-:W-:Y:S01]  /*04d0*/  IMAD R26, R7, -0x2daee0ad, RZ ;  /* 0xd2511f53071a7824 */ /* 0x000fe200078e02ff */
[----:B------:R-:W-:Y:S01]  /*04e0*/  LOP3.LUT R5, R24, UR4, R5, 0x96, !PT ;  /* 0x0000000418057c12 */ /* 0x000fe2000f8e9605 */
[----:B------:R-:W-:Y:S01]  /*04f0*/  IMAD R24, R25, -0x326172a9, RZ ;  /* 0xcd9e8d5719187824 */ /* 0x000fe200078e02ff */
[----:B------:R-:W-:Y:S01]  /*0500*/  UIADD3 UR4, UPT, UPT, UR6, -0x255992d5, URZ ;  /* 0xdaa66d2b06047890 */ /* 0x000fe2000fffe0ff */
[----:B------:R-:W-:Y:S01]  /*0510*/  IMAD.HI.U32 R25, R6, -0x2daee0ad, RZ ;  /* 0xd2511f5306197827 */ /* 0x000fe200078e00ff */
[----:B------:R-:W-:Y:S01]  /*0520*/  SHF.L.U32 R92, R80, 0x10, RZ ;  /* 0x00000010505c7819 */ /* 0x000fe200000006ff */
[----:B------:R-:W-:Y:S01]  /*0530*/  UIADD3 UR20, UPT, UPT, UR7, -0x695add53, URZ ;  /* 0x96a522ad07147890 */ /* 0x000fe2000fffe0ff */
[----:B------:R-:W-:Y:S01]  /*0540*/  PRMT R94, R111, 0x7632, R94 ;  /* 0x000076326f5e7816 */ /* 0x000fe2000000005e */
[C---:B------:R-:W-:Y:S01]  /*0550*/  IMAD.HI.U32 R7, R5.reuse, -0x326172a9, RZ ;  /* 0xcd9e8d5705077827 */ /* 0x040fe200078e00ff */
[----:B------:R-:W-:Y:S01]  /*0560*/  LOP3.LUT R25, R26, UR13, R25, 0x96, !PT ;  /* 0x0000000d1a197c12 */ /* 0x000fe2000f8e9619 */
[----:B------:R-:W-:Y:S01]  /*0570*/  UIADD3 UR19, UPT, UPT, UR6, -0x700cb87f, URZ ;  /* 0x8ff3478106137890 */ /* 0x000fe2000fffe0ff */
[----:B------:R-:W-:Y:S01]  /*0580*/  PRMT R98, R110, 0x7632, R98 ;  /* 0x000076326e627816 */ /* 0x000fe20000000062 */
[----:B------:R-:W-:Y:S01]  /*0590*/  IMAD R27, R6, -0x2daee0ad, RZ ;  /* 0xd2511f53061b7824 */ /* 0x000fe200078e02ff */
[----:B------:R-:W-:Y:S01]  /*05a0*/  LOP3.LUT R7, R24, UR4, R7, 0x96, !PT ;  /* 0x0000000418077c12 */ /* 0x000fe2000f8e9607 */
[----:B------:R-:W-:Y:S01]  /*05b0*/  UIADD3 UR4, UPT, UPT, UR6, 0x78dde6e4, URZ ;  /* 0x78dde6e406047890 */ /* 0x000fe2000fffe0ff */
[----:B------:R-:W-:Y:S01]  /*05c0*/  IMAD R24, R5, -0x326172a9, RZ ;  /* 0xcd9e8d5705187824 */ /* 0x000fe200078e02ff */
[----:B------:R-:W-:Y:S01]  /*05d0*/  SHF.L.U32 R100, R110, 0x10, RZ ;  /* 0x000000106e647819 */ /* 0x000fe200000006ff */
[----:B------:R-:W-:Y:S01]  /*05e0*/  IMAD.HI.U32 R5, R25, -0x326172a9, RZ ;  /* 0xcd9e8d5719057827 */ /* 0x000fe200078e00ff */
[C---:B------:R-:W-:Y:S01]  /*05f0*/  PRMT R118, R9.reuse, 0x7632, R118 ;  /* 0x0000763209767816 */ /* 0x040fe20000000076 */
[----:B------:R-:W-:Y:S01]  /*0600*/  BSSY B0, `(.L_x_6474) ;  /* 0x000183f000007945 */ /* 0x000fe20003800000 */
[----:B------:R-:W-:Y:S01]  /*0610*/  SHF.L.U32 R120, R9, 0x10, RZ ;  /* 0x0000001009787819 */ /* 0x000fe200000006ff */
[----:B------:R-:W-:Y:S01]  /*0620*/  IMAD.HI.U32 R6, R7, -0x2daee0ad, RZ ;  /* 0xd2511f5307067827 */ /* 0x000fe200078e00ff */
[----:B------:R-:W-:Y:S01]  /*0630*/  LOP3.LUT R5, R24, UR4, R5, 0x96, !PT ;  /* 0x0000000418057c12 */ /* 0x000fe2000f8e9605 */
[----:B------:R-:W-:Y:S01]  /*0640*/  UIADD3 UR4, UPT, UPT, UR7, -0x56f99767, URZ ;  /* 0xa906689907047890 */ /* 0x000fe2000fffe0ff */
[----:B------:R-:W-:Y:S01]  /*0650*/  PRMT R106, R108, 0x7632, R106 ;  /* 0x000076326c6a7816 */ /* 0x000fe2000000006a */
[----:B------:R-:W-:Y:S01]  /*0660*/  IMAD R24, R25, -0x326172a9, RZ ;  /* 0xcd9e8d5719187824 */ /* 0x000fe200078e02ff */
[----:B------:R-:W-:Y:S01]  /*0670*/  LOP3.LUT R6, R27, UR5, R6, 0x96, !PT ;  /* 0x000000051b067c12 */ /* 0x000fe2000f8e9606 */
[----:B------:R-:W-:Y:S01]  /*0680*/  IMAD R26, R7, -0x2daee0ad, RZ ;  /* 0xd2511f53071a7824 */ /* 0x000fe200078e02ff */
[----:B------:R-:W-:Y:S01]  /*0690*/  PRMT R84, R81, 0x7632, R84 ;  /* 0x0000763251547816 */ /* 0x000fe20000000054 */
[----:B------:R-:W-:Y:S01]  /*06a0*/  IMAD.HI.U32 R25, R5, -0x2daee0ad, RZ ;  /* 0xd2511f5305197827 */ /* 0x000fe200078e00ff */
[----:B------:R-:W-:Y:S01]  /*06b0*/  PRMT R110, R11, 0x7632, R110 ;  /* 0x000076320b6e7816 */ /* 0x000fe2000000006e */
[----:B------:R-:W0:Y:S01]  /*06c0*/  LDCU UR22, c[0x0][0x404] ;  /* 0x00008080ff1677ac */ /* 0x000e220008000800 */
[----:B------:R-:W-:Y:S01]  /*06d0*/  PRMT R122, R8, 0x7632, R122 ;  /* 0x00007632087a7816 */ /* 0x000fe2000000007a */
[----:B------:R-:W-:Y:S01]  /*06e0*/  IMAD.HI.U32 R7, R6, -0x326172a9, RZ ;  /* 0xcd9e8d5706077827 */ /* 0x000fe200078e00ff */
[----:B------:R-:W-:Y:S01]  /*06f0*/  LOP3.LUT R25, R26, UR4, R25, 0x96, !PT ;  /* 0x000000041a197c12 */ /* 0x000fe2000f8e9619 */
[----:B------:R-:W-:Y:S01]  /*0700*/  UIADD3 UR4, UPT, UPT, UR7, 0x646e171e, URZ ;  /* 0x646e171e07047890 */ /* 0x000fe2000fffe0ff */
[----:B------:R-:W-:Y:S01]  /*0710*/  PRMT R9, R15, 0x7632, R9 ;  /* 0x000076320f097816 */ /* 0x000fe20000000009 */
[----:B------:R-:W-:Y:S01]  /*0720*/  IMAD R27, R5, -0x2daee0ad, RZ ;  /* 0xd2511f53051b7824 */ /* 0x000fe200078e02ff */
[----:B------:R-:W-:Y:S01]  /*0730*/  LOP3.LUT R7, R24, UR14, R7, 0x96, !PT ;  /* 0x0000000e18077c12 */ /* 0x000fe2000f8e9607 */
[----:B------:R-:W-:Y:S01]  /*0740*/  IMAD R6, R6, -0x326172a9, RZ ;  /* 0xcd9e8d5706067824 */ /* 0x000fe200078e02ff */
[----:B------:R-:W-:Y:S01]  /*0750*/  PRMT R85, R13, 0x7632, R85 ;  /* 0x000076320d557816 */ /* 0x000fe20000000055 */
[----:B------:R-:W-:Y:S01]  /*0760*/  IMAD.HI.U32 R5, R25, -0x326172a9, RZ ;  /* 0xcd9e8d5719057827 */ /* 0x000fe200078e00ff */
[----:B------:R-:W-:Y:S01]  /*0770*/  PRMT R91, R12, 0x7632, R91 ;  /* 0x000076320c5b7816 */ /* 0x000fe2000000005b */
[----:B------:R-:W1:Y:S01]  /*0780*/  LDCU UR23, c[0x0][0x408] ;  /* 0x00008100ff1777ac */ /* 0x000e620008000800 */
[----:B------:R-:W-:Y:S01]  /*0790*/  PRMT R99, R18, 0x7632, R99 ;  /* 0x0000763212637816 */ /* 0x000fe20000000063 */
[----:B------:R-:W-:Y:S01]  /*07a0*/  IMAD.HI.U32 R24, R7, -0x2daee0ad, RZ ;  /* 0xd2511f5307187827 */ /* 0x000fe200078e00ff */
[----:B------:R-:W-:Y:S01]  /*07b0*/  LOP3.LUT R6, R6, UR15, R5, 0x96, !PT ;  /* 0x0000000f06067c12 */ /* 0x000fe2000f8e9605 */
[----:B------:R-:W2:Y:S01]  /*07c0*/  LDCU.U8 UR21, c[0x0][0x410] ;  /* 0x00008200ff1577ac */ /* 0x000ea20008000000 */
[----:B------:R-:W-:Y:S01]  /*07d0*/  PRMT R103, R17, 0x7632, R103 ;  /* 0x0000763211677816 */ /* 0x000fe20000000067 */
[----:B------:R-:W-:Y:S01]  /*07e0*/  IMAD R26, R7, -0x2daee0ad, RZ ;  /* 0xd2511f53071a7824 */ /* 0x000fe200078e02ff */
[----:B------:R-:W-:Y:S01]  /*07f0*/  LOP3.LUT R27, R27, UR4, R24, 0x96, !PT ;  /* 0x000000041b1b7c12 */ /* 0x000fe2000f8e9618 */
[----:B------:R-:W3:Y:S01]  /*0800*/  LDCU.64 UR4, c[0x0][0x398] ;  /* 0x00007300ff0477ac */ /* 0x000ee20008000a00 */
[----:B------:R-:W-:Y:S01]  /*0810*/  IMAD R24, R25, -0x326172a9, RZ ;  /* 0xcd9e8d5719187824 */ /* 0x000fe200078e02ff */
[----:B------:R-:W-:Y:S01]  /*0820*/  PRMT R115, R22, 0x7632, R115 ;  /* 0x0000763216737816 */ /* 0x000fe20000000073 */
[----:B------:R-:W-:Y:S01]  /*0830*/  IMAD.HI.U32 R25, R6, -0x2daee0ad, RZ ;  /* 0xd2511f5306197827 */ /* 0x000fe200078e00ff */
[----:B------:R-:W-:-:S02]  /*0840*/  PRMT R123, R20, 0x7632, R123 ;  /* 0x00007632147b7816 */ /* 0x000fc4000000007b */
[----:B------:R-:W-:Y:S01]  /*0850*/  PRMT R102, R109, 0x7632, R102 ;  /* 0x000076326d667816 */ /* 0x000fe20000000066 */
[C---:B------:R-:W-:Y:S01]  /*0860*/  IMAD.HI.U32 R5, R27.reuse, -0x326172a9, RZ ;  /* 0xcd9e8d571b057827 */ /* 0x040fe200078e00ff */
[--C-:B------:R-:W-:Y:S02]  /*0870*/  LOP3.LUT R26, R26, UR17, R25.reuse, 0x96, !PT ;  /* 0x000000111a1a7c12 */ /* 0x100fe4000f8e9619 */
[----:B------:R-:W-:Y:S01]  /*0880*/  PRMT R25, R82, 0x7632, R25 ;  /* 0x0000763252197816 */ /* 0x000fe20000000019 */
[----:B------:R-:W-:Y:S01]  /*0890*/  IMAD R28, R27, -0x326172a9, RZ ;  /* 0xcd9e8d571b1c7824 */ /* 0x000fe200078e02ff */
[----:B------:R-:W-:Y:S01]  /*08a0*/  LOP3.LUT R7, R24, UR16, R5, 0x96, !PT ;  /* 0x0000001018077c12 */ /* 0x000fe2000f8e9605 */
[----:B------:R-:W-:Y:S01]  /*08b0*/  IMAD.HI.U32 R27, R26, -0x326172a9, RZ ;  /* 0xcd9e8d571a1b7827 */ /* 0x000fe200078e00ff */
[----:B------:R-:W-:Y:S02]  /*08c0*/  PRMT R24, R83, 0x7632, R24 ;  /* 0x0000763253187816 */ /* 0x000fe40000000018 */
[----:B------:R-:W-:Y:S01]  /*08d0*/  PRMT R114, R10, 0x7632, R114 ;  /* 0x000076320a727816 */ /* 0x000fe20000000072 */
[----:B------:R-:W-:Y:S01]  /*08e0*/  IMAD R29, R6, -0x2daee0ad, RZ ;  /* 0xd2511f53061d7824 */ /* 0x000fe200078e02ff */
[----:B------:R-:W-:Y:S01]  /*08f0*/  LOP3.LUT R27, R28, UR10, R27, 0x96, !PT ;  /* 0x0000000a1c1b7c12 */ /* 0x000fe2000f8e961b */
[----:B------:R-:W-:Y:S01]  /*0900*/  IMAD.HI.U32 R6, R7, -0x2daee0ad, RZ ;  /* 0xd2511f5307067827 */ /* 0x000fe200078e00ff */
[----:B---3--:R-:W-:Y:S01]  /*0910*/  UISETP.NE.U32.AND UP0, UPT, UR4, URZ, UPT ;  /* 0x000000ff0400728c */ /* 0x008fe2000bf05070 */
[----:B------:R-:W-:Y:S01]  /*0920*/  PRMT R95, R19, 0x7632, R95 ;  /* 0x00007632135f7816 */ /* 0x000fe2000000005f */
[----:B------:R-:W3:Y:S01]  /*0930*/  LDCU UR4, c[0x0][0x388] ;  /* 0x00007100ff0477ac */ /* 0x000ee20008000800 */
[----:B------:R-:W-:Y:S01]  /*0940*/  IMAD.U32 R96, R111, 0x10000, RZ ;  /* 0x000100006f607824 */ /* 0x000fe200078e00ff */
[----:B------:R-:W-:Y:S01]  /*0950*/  LOP3.LUT R29, R29, UR18, R6, 0x96, !PT ;  /* 0x000000121d1d7c12 */ /* 0x000fe2000f8e9606 */
[----:B------:R-:W-:Y:S01]  /*0960*/  IMAD R7, R7, -0x2daee0ad, RZ ;  /* 0xd2511f5307077824 */ /* 0x000fe200078e02ff */
[----:B------:R-:W-:Y:S01]  /*0970*/  UISETP.NE.AND.EX UP0, UPT, UR5, URZ, UPT, UP0 ;  /* 0x000000ff0500728c */ /* 0x000fe2000bf05300 */
[----:B------:R-:W-:Y:S01]  /*0980*/  IMAD.HI.U32 R80, R27, -0x2daee0ad, RZ ;  /* 0xd2511f531b507827 */ /* 0x000fe200078e00ff */
[----:B------:R-:W-:Y:S01]  /*0990*/  PRMT R111, R23, 0x7632, R111 ;  /* 0x00007632176f7816 */ /* 0x000fe2000000006f */
[----:B------:R-:W4:Y:S01]  /*09a0*/  LDCU UR5, c[0x0][0x448] ;  /* 0x00008900ff0577ac */ /* 0x000f220008000800 */
[----:B------:R-:W-:Y:S01]  /*09b0*/  PRMT R107, R16, 0x7632, R107 ;  /* 0x00007632106b7816 */ /* 0x000fe2000000006b */
[----:B------:R-:W-:Y:S01]  /*09c0*/  IMAD.U32 R112, R11, 0x10000, RZ ;  /* 0x000100000b707824 */ /* 0x000fe200078e00ff */
[----:B------:R-:W-:Y:S01]  /*09d0*/  PRMT R11, R14, 0x7632, R11 ;  /* 0x000076320e0b7816 */ /* 0x000fe2000000000b */
[----:B------:R-:W-:Y:S01]  /*09e0*/  IMAD R26, R26, -0x326172a9, RZ ;  /* 0xcd9e8d571a1a7824 */ /* 0x000fe200078e02ff */
[----:B------:R-:W-:Y:S01]  /*09f0*/  PRMT R119, R21, 0x7632, R119 ;  /* 0x0000763215777816 */ /* 0x000fe20000000077 */
[----:B------:R-:W-:Y:S01]  /*0a00*/  IMAD.HI.U32 R77, R29, -0x326172a9, RZ ;  /* 0xcd9e8d571d4d7827 */ /* 0x000fe200078e00ff */
[----:B------:R-:W-:Y:S01]  /*0a10*/  SHF.L.U32 R5, R83, 0x10, RZ ;  /* 0x0000001053057819 */ /* 0x000fe200000006ff */
[----:B------:R-:W0:Y:S01]  /*0a20*/  LDCU.64 UR10, c[0x0][0x3a0] ;  /* 0x00007400ff0a77ac */ /* 0x000e220008000a00 */
        /* <DEDUP_REMOVED lines=29> */
[----:B------:R-:W-:Y:S01]  /*0c00*/  IMAD.MOV.U32 R7, RZ, RZ, RZ ;  /* 0x000000ffff077224 */ /* 0x000fe200078e00ff */
[----:B------:R-:W-:Y:S01]  /*0c10*/  SHF.L.U32 R119, R119, 0x10, RZ ;  /* 0x0000001077777819 */ /* 0x000fe200000006ff */
        /* <DEDUP_REMOVED lines=16> */
[----:B------:R-:W-:Y:S02]  /*0d20*/  IMAD R69, R27, -0x2daee0ad, RZ ;  /* 0xd2511f531b457824 */ /* 0x000fe400078e02ff */
[----:B01234-:R-:W-:-:S07]  /*0d30*/  IMAD R76, R29, -0x326172a9, RZ ;  /* 0xcd9e8d571d4c7824 */ /* 0x01ffce00078e02ff */
.L_x_6845:
[----:B------:R-:W-:Y:S01]  /*0d40*/  ISETP.NE.U32.AND P1, PT, RZ, UR10, PT ;  /* 0x0000000aff007c0c */ /* 0x000fe2000bf25070 */
[----:B0-----:R-:W0:Y:S01]  /*0d50*/  S2R R28, SR_TID.X ;  /* 0x00000000001c7919 */ /* 0x001e220000002100 */
[----:B------:R-:W1:Y:S01]  /*0d60*/  LDC.64 R26, c[0x0][0x390] ;  /* 0x0000e400ff1a7b82 */ /* 0x000e620000000a00 */
[----:B------:R-:W-:Y:S01]  /*0d70*/  IMAD R12, R0, UR4, RZ ;  /* 0x00000004000c7c24 */ /* 0x000fe2000f8e02ff */
[----:B------:R-:W-:-:S04]  /*0d80*/  ISETP.NE.AND.EX P1, PT, RZ, UR11, PT, P1 ;  /* 0x0000000bff007c0c */ /* 0x000fc8000bf25310 */
[----:B------:R-:W-:Y:S02]  /*0d90*/  SHF.R.S32.HI R21, RZ, 0x1f, R12 ;  /* 0x0000001fff157819 */ /* 0x000fe4000001140c */
[----:B------:R-:W2:Y:S02]  /*0da0*/  @P0 LDC.64 R22, c[0x0][0x398] ;  /* 0x0000e600ff160b82 */ /* 0x000ea40000000a00 */
[----:B------:R-:W-:-:S06]  /*0db0*/  LEA.HI R12, R21, R12, RZ, 0x3 ;  /* 0x0000000c150c7211 */ /* 0x000fcc00078f18ff */
[----:B------:R-:W3:Y:S08]  /*0dc0*/  @P1 LDC.64 R24, c[0x0][0x3a0] ;  /* 0x0000e800ff181b82 */ /* 0x000ef00000000a00 */
[----:B------:R-:W4:Y:S01]  /*0dd0*/  LDC.64 R30, c[0x0][0x398] ;  /* 0x0000e600ff1e7b82 */ /* 0x000f220000000a00 */
[----:B0-----:R-:W-:-:S04]  /*0de0*/  LOP3.LUT R28, R28, 0x1f, RZ, 0xc0, !PT ;  /* 0x0000001f1c1c7812 */ /* 0x001fc800078ec0ff */
[----:B------:R-:W-:-:S05]  /*0df0*/  LEA.HI.SX32 R12, R12, R28, 0x1d ;  /* 0x0000001c0c0c7211 */ /* 0x000fca00078feaff */
[----:B---3--:R-:W-:-:S04]  /*0e00*/  @P1 IMAD.WIDE.U32 R24, R12, 0x20, R24 ;  /* 0x000000200c181825 */ /* 0x008fc800078e0018 */
[C---:B-1----:R-:W-:Y:S01]  /*0e10*/  IMAD.WIDE.U32 R26, R12.reuse, 0x10, R26 ;  /* 0x000000100c1a7825 */ /* 0x042fe200078e001a */
[----:B------:R-:W5:Y:S03]  /*0e20*/  @P1 LDG.E.128 R48, desc[UR8][R24.64] ;  /* 0x0000000818301981 */ /* 0x000f66000c1e1d00 */
[----:B--2---:R-:W-:Y:S01]  /*0e30*/  @P0 IMAD.WIDE.U32 R22, R12, 0x10, R22 ;  /* 0x000000100c160825 */ /* 0x004fe200078e0016 */
[----:B------:R-:W5:Y:S04]  /*0e40*/  @P1 LDG.E.128 R44, desc[UR8][R24.64+0x10] ;  /* 0x00001008182c1981 */ /* 0x000f68000c1e1d00 */
[----:B------:R0:W5:Y:S04]  /*0e50*/  @P0 LDG.E.128 R52, desc[UR8][R22.64] ;  /* 0x0000000816340981 */ /* 0x000168000c1e1d00 */
[----:B------:R-:W5:Y:S01]  /*0e60*/  LDG.E.128 R24, desc[UR8][R26.64] ;  /* 0x000000081a187981 */ /* 0x000f62000c1e1d00 */
[----:B----4-:R-:W-:-:S04]  /*0e70*/  ISETP.NE.U32.AND P0, PT, R30, RZ, PT ;  /* 0x000000ff1e00720c */ /* 0x010fc80003f05070 */
[----:B------:R-:W-:Y:S01]  /*0e80*/  ISETP.NE.AND.EX P0, PT, R31, RZ, PT, P0 ;  /* 0x000000ff1f00720c */ /* 0x000fe20003f05300 */
[----:B------:R-:W-:Y:S01]  /*0e90*/  IMAD.U32 R60, RZ, RZ, UR7 ;  /* 0x00000007ff3c7e24 */ /* 0x000fe2000f8e00ff */
[----:B------:R-:W-:Y:S01]  /*0ea0*/  MOV R28, UR7 ;  /* 0x00000007001c7c02 */ /* 0x000fe20008000f00 */
[----:B------:R-:W-:Y:S01]  /*0eb0*/  IMAD.U32 R63, RZ, RZ, UR6 ;  /* 0x00000006ff3f7e24 */ /* 0x000fe2000f8e00ff */
[----:B------:R-:W-:Y:S01]  /*0ec0*/  MOV R61, UR6 ;  /* 0x00000006003d7c02 */ /* 0x000fe20008000f00 */
[----:B------:R-:W-:Y:S01]  /*0ed0*/  IMAD.U32 R66, RZ, RZ, UR6 ;  /* 0x00000006ff427e24 */ /* 0x000fe2000f8e00ff */
[----:B------:R-:W-:Y:S01]  /*0ee0*/  MOV R64, UR7 ;  /* 0x0000000700407c02 */ /* 0x000fe20008000f00 */
[----:B------:R-:W-:Y:S02]  /*0ef0*/  IMAD.U32 R29, RZ, RZ, UR7 ;  /* 0x00000007ff1d7e24 */ /* 0x000fe4000f8e00ff */
[----:B------:R-:W-:Y:S02]  /*0f00*/  IMAD.U32 R62, RZ, RZ, UR7 ;  /* 0x00000007ff3e7e24 */ /* 0x000fe4000f8e00ff */
[----:B------:R-:W-:-:S02]  /*0f10*/  IMAD.U32 R65, RZ, RZ, UR6 ;  /* 0x00000006ff417e24 */ /* 0x000fc4000f8e00ff */
[----:B------:R-:W-:Y:S02]  /*0f20*/  HFMA2 R21, -RZ, RZ, 0.1171875, 0 ;  /* 0x2f800000ff157431 */ /* 0x000fe400000001ff */
[----:B0-----:R-:W-:Y:S01]  /*0f30*/  VIADD R22, R28, 0x646e171e ;  /* 0x646e171e1c167836 */ /* 0x001fe20000000000 */
[----:B------:R-:W-:Y:S01]  /*0f40*/  IADD3 R60, PT, PT, R60, -0x126145ec, RZ ;  /* 0xed9eba143c3c7810 */ /* 0x000fe20007ffe0ff */
[----:B------:R-:W-:Y:S01]  /*0f50*/  VIADD R23, R29, 0xbb67ae85 ;  /* 0xbb67ae851d177836 */ /* 0x000fe20000000000 */
[----:B------:R-:W-:Y:S01]  /*0f60*/  IADD3 R63, PT, PT, R63, -0xe443238, RZ ;  /* 0xf1bbcdc83f3f7810 */ /* 0x000fe20007ffe0ff */
[----:B------:R-:W-:Y:S01]  /*0f70*/  VIADD R61, R61, 0x9e3779b9 ;  /* 0x9e3779b93d3d7836 */ /* 0x000fe20000000000 */
[----:B------:R-:W-:Y:S01]  /*0f80*/  IADD3 R66, PT, PT, R66, 0x78dde6e4, RZ ;  /* 0x78dde6e442427810 */ /* 0x000fe20007ffe0ff */
[----:B------:R-:W-:Y:S02]  /*0f90*/  VIADD R62, R62, 0x76cf5d0a ;  /* 0x76cf5d0a3e3e7836 */ /* 0x000fe40000000000 */
[----:B------:R-:W-:-:S02]  /*0fa0*/  VIADD R64, R64, 0xa9066899 ;  /* 0xa906689940407836 */ /* 0x000fc40000000000 */
[----:B------:R-:W-:Y:S01]  /*0fb0*/  VIADD R65, R65, 0xdaa66d2b ;  /* 0xdaa66d2b41417836 */ /* 0x000fe20000000000 */
        /* <DEDUP_REMOVED lines=17> */
.L_x_6478:
        /* <DEDUP_REMOVED lines=13> */
.L_x_6480:
[----:B------:R-:W-:Y:S05]  /*11a0*/  BSYNC.RECONVERGENT B2 ;  /* 0x0000000000027941 */ /* 0x000fea0003800200 */
.L_x_6479:
        /* <DEDUP_REMOVED lines=12> */
[----:B------:R-:W-:Y:S01]  /*1270*/  IMAD.WIDE.U32 R34, R34, -0x2daee0ad, RZ ;  /* 0xd2511f5322227825 */ /* 0x000fe200078e00ff */
[----:B------:R-:W-:-:S04]  /*1280*/  LOP3.LUT R33, R65, R36, R29, 0x96, !PT ;  /* 0x0000002441217212 */ /* 0x000fc800078e961d */
[----:B------:R-:W-:Y:S01]  /*1290*/  LOP3.LUT R36, R32, UR13, R35, 0x96, !PT ;  /* 0x0000000d20247c12 */ /* 0x000fe2000f8e9623 */
        /* <DEDUP_REMOVED lines=8> */
[----:B------:R-:W-:-:S04]  /*1320*/  IMAD.WIDE.U32 R32, R33, -0x2daee0ad, RZ ;  /* 0xd2511f5321207825 */ /* 0x000fc800078e00ff */
[----:B------:R-:W-:Y:S01]  /*1330*/  IMAD.WIDE.U32 R36, R36, -0x326172a9, RZ ;  /* 0xcd9e8d5724247825 */ /* 0x000fe200078e00ff */
[----:B------:R-:W-:-:S04]  /*1340*/  LOP3.LUT R29, R22, R34, R33, 0x96, !PT ;  /* 0x00000022161d7212 */ /* 0x000fc800078e9621 */
        /* <DEDUP_REMOVED lines=9> */
[----:B------:R-:W-:Y:S01]  /*13e0*/  LOP3.LUT R28, R63, R28, R33, 0x96, !PT ;  /* 0x0000001c3f1c7212 */ /* 0x000fe200078e9621 */
[----:B------:R-:W-:-:S04]  /*13f0*/  IMAD.WIDE.U32 R76, R76, -0x326172a9, RZ ;  /* 0xcd9e8d574c4c7825 */ /* 0x000fc800078e00ff */
[----:B------:R-:W-:Y:S01]  /*1400*/  IMAD.WIDE.U32 R28, R28, -0x2daee0ad, RZ ;  /* 0xd2511f531c1c7825 */ /* 0x000fe200078e00ff */
[----:B------:R-:W-:-:S04]  /*1410*/  LOP3.LUT R77, R32, UR19, R77, 0x96, !PT ;  /* 0x00000013204d7c12 */ /* 0x000fc8000f8e964d */
[----:B------:R-:W-:Y:S01]  /*1420*/  LOP3.LUT R80, R80, UR20, R29, 0x96, !PT ;  /* 0x0000001450507c12 */ /* 0x000fe2000f8e961d */
[----:B------:R-:W-:-:S07]  /*1430*/  IMAD.MOV.U32 R29, RZ, RZ, R69 ;  /* 0x000000ffff1d7224 */ /* 0x000fce00078e0045 */
.L_x_6477:
[----:B------:R-:W-:Y:S05]  /*1440*/  BSYNC.RECONVERGENT B1 ;  /* 0x0000000000017941 */ /* 0x000fea0003800200 */
.L_x_6476:
[----:B------:R-:W-:Y:S01]  /*1450*/  ISETP.NE.AND P0, PT, R34, 0x1, PT ;  /* 0x000000012200780c */ /* 0x000fe20003f05270 */
[----:B------:R-:W-:Y:S01]  /*1460*/  IMAD.U32 R67, RZ, RZ, UR22 ;  /* 0x00000016ff437e24 */ /* 0x000fe2000f8e00ff */
[----:B------:R-:W-:Y:S01]  /*1470*/  I2FP.F32.U32 R32, R29 ;  /* 0x0000001d00207245 */ /* 0x000fe20000201000 */
[----:B------:R-:W-:Y:S01]  /*1480*/  BSSY.RECONVERGENT B1, `(.L_x_6481) ;  /* 0x0000049000017945 */ /* 0x000fe20003800200 */
[----:B-----5:R-:W-:Y:S02]  /*1490*/  PRMT R33, R24, 0x7632, R33 ;  /* 0x0000763218217816 */ /* 0x020fe40000000021 */
[----:B------:R-:W-:Y:S01]  /*14a0*/  MOV R36, 0x2 ;  /* 0x0000000200247802 */ /* 0x000fe20000000f00 */
[----:B------:R-:W-:-:S05]  /*14b0*/  FFMA.FTZ R32, R32, R21, 1.1641532182693481445e-10 ;  /* 0x2f00000020207423 */ /* 0x000fca0000010015 */
[----:B------:R-:W-:Y:S01]  /*14c0*/  FSETP.LE.FTZ.AND P2, PT, R32, R67, PT ;  /* 0x000000432000720b */ /* 0x000fe20003f53000 */
[----:B------:R-:W-:Y:S02]  /*14d0*/  IMAD.U32 R32, R24, 0x10000, RZ ;  /* 0x0001000018207824 */ /* 0x000fe400078e00ff */
[----:B------:R-:W-:Y:S01]  /*14e0*/  IMAD.MOV.U32 R24, RZ, RZ, R76 ;  /* 0x000000ffff187224 */ /* 0x000fe200078e004c */
        /* <DEDUP_REMOVED lines=10> */
.L_x_6483:
        /* <DEDUP_REMOVED lines=13> */
.L_x_6485:
[----:B------:R-:W-:Y:S05]  /*1660*/  BSYNC.RECONVERGENT B2 ;  /* 0x0000000000027941 */ /* 0x000fea0003800200 */
.L_x_6484:
        /* <DEDUP_REMOVED lines=35> */
[----:B------:R-:W-:Y:S01]  /*18a0*/  LOP3.LUT R34, R63, R34, R37, 0x96, !PT ;  /* 0x000000223f227212 */ /* 0x000fe200078e9625 */
[----:B------:R-:W-:-:S04]  /*18b0*/  IMAD.WIDE.U32 R76, R76, -0x326172a9, RZ ;  /* 0xcd9e8d574c4c7825 */ /* 0x000fc800078e00ff */
[----:B------:R-:W-:Y:S01]  /*18c0*/  IMAD.WIDE.U32 R34, R34, -0x2daee0ad, RZ ;  /* 0xd2511f5322227825 */ /* 0x000fe200078e00ff */
[----:B------:R-:W-:-:S03]  /*18d0*/  LOP3.LUT R77, R36, UR19, R77, 0x96, !PT ;  /* 0x00000013244d7c12 */ /* 0x000fc6000f8e964d */
[----:B------:R-:W-:Y:S02]  /*18e0*/  HFMA2 R36, -RZ, RZ, 0, 0 ;  /* 0x00000000ff247431 */ /* 0x000fe400000001ff */
[----:B------:R-:W-:Y:S01]  /*18f0*/  IMAD.MOV.U32 R28, RZ, RZ, R34 ;  /* 0x000000ffff1c7224 */ /* 0x000fe200078e0022 */
[----:B------:R-:W-:-:S07]  /*1900*/  LOP3.LUT R80, R80, UR20, R35, 0x96, !PT ;  /* 0x0000001450507c12 */ /* 0x000fce000f8e9623 */
.L_x_6482:
[----:B------:R-:W-:Y:S05]  /*1910*/  BSYNC.RECONVERGENT B1 ;  /* 0x0000000000017941 */ /* 0x000fea0003800200 */
.L_x_6481:
        /* <DEDUP_REMOVED lines=18> */
.L_x_6488:
        /* <DEDUP_REMOVED lines=13> */
.L_x_6490:
[----:B------:R-:W-:Y:S05]  /*1b10*/  BSYNC.RECONVERGENT B2 ;  /* 0x0000000000027941 */ /* 0x000fea0003800200 */
.L_x_6489:
        /* <DEDUP_REMOVED lines=35> */
[----:B------:R-:W-:Y:S01]  /*1d50*/  LOP3.LUT R34, R63, R34, R37, 0x96, !PT ;  /* 0x000000223f227212 */ /* 0x000fe200078e9625 */
[----:B------:R-:W-:-:S04]  /*1d60*/  IMAD.WIDE.U32 R76, R76, -0x326172a9, RZ ;  /* 0xcd9e8d574c4c7825 */ /* 0x000fc800078e00ff */
[----:B------:R-:W-:Y:S01]  /*1d70*/  IMAD.WIDE.U32 R34, R34, -0x2daee0ad, RZ ;  /* 0xd2511f5322227825 */ /* 0x000fe200078e00ff */
[----:B------:R-:W-:-:S04]  /*1d80*/  LOP3.LUT R77, R36, UR19, R77, 0x96, !PT ;  /* 0x00000013244d7c12 */ /* 0x000fc8000f8e964d */
[----:B------:R-:W-:Y:S02]  /*1d90*/  LOP3.LUT R80, R80, UR20, R35, 0x96, !PT ;  /* 0x0000001450507c12 */ /* 0x000fe4000f8e9623 */
[----:B------:R-:W-:Y:S01]  /*1da0*/  MOV R35, R28 ;  /* 0x0000001c00237202 */ /* 0x000fe20000000f00 */
[----:B------:R-:W-:-:S07]  /*1db0*/  IMAD.MOV.U32 R28, RZ, RZ, R34 ;  /* 0x000000ffff1c7224 */ /* 0x000fce00078e0022 */
.L_x_6487:
[----:B------:R-:W-:Y:S05]  /*1dc0*/  BSYNC.RECONVERGENT B1 ;  /* 0x0000000000017941 */ /* 0x000fea0003800200 */
.L_x_6486:
[----:B------:R-:W-:Y:S01]  /*1dd0*/  ISETP.NE.AND P0, PT, R38, 0x1, PT ;  /* 0x000000012600780c */ /* 0x000fe20003f05270 */
[----:B------:R-:W-:Y:S01]  /*1de0*/  BSSY.RECONVERGENT B1, `(.L_x_6491) ;  /* 0x000004a000017945 */ /* 0x000fe20003800200 */
[----:B------:R-:W-:Y:S01]  /*1df0*/  I2FP.F32.U32 R34, R35 ;  /* 0x0000002300227245 */ /* 0x000fe20000201000 */
[----:B------:R-:W-:Y:S01]  /*1e00*/  IMAD.MOV.U32 R39, RZ, RZ, 0x2 ;  /* 0x00000002ff277424 */ /* 0x000fe200078e00ff */
[----:B------:R-:W-:Y:S01]  /*1e10*/  PRMT R35, R25, 0x7632, R35 ;  /* 0x0000763219237816 */ /* 0x000fe20000000023 */
[----:B------:R-:W-:Y:S02]  /*1e20*/  IMAD.MOV.U32 R37, RZ, RZ, R76 ;  /* 0x000000ffff257224 */ /* 0x000fe400078e004c */
[----:B------:R-:W-:-:S05]  /*1e30*/  FFMA.FTZ R34, R34, R21, 1.1641532182693481445e-10 ;  /* 0x2f00000022227423 */ /* 0x000fca0000010015 */
[----:B------:R-:W-:Y:S02]  /*1e40*/  FSETP.LE.FTZ.AND P2, PT, R34, R67, PT ;  /* 0x000000432200720b */ /* 0x000fe40003f53000 */
[----:B------:R-:W-:Y:S02]  /*1e50*/  SHF.L.U32 R34, R25, 0x10, RZ ;  /* 0x0000001019227819 */ /* 0x000fe400000006ff */
        /* <DEDUP_REMOVED lines=10> */
.L_x_6493:
        /* <DEDUP_REMOVED lines=13> */
.L_x_6495:
[----:B------:R-:W-:Y:S05]  /*1fd0*/  BSYNC.RECONVERGENT B2 ;  /* 0x0000000000027941 */ /* 0x000fea0003800200 */
.L_x_6494:
        /* <DEDUP_REMOVED lines=38> */
[----:B------:R-:W-:Y:S01]  /*2240*/  IMAD.MOV.U32 R39, RZ, RZ, RZ ;  /* 0x000000ffff277224 */ /* 0x000fe200078e00ff */
[----:B------:R-:W-:Y:S01]  /*2250*/  LOP3.LUT R80, R80, UR20, R37, 0x96, !PT ;  /* 0x0000001450507c12 */ /* 0x000fe2000f8e9625 */
[----:B------:R-:W-:Y:S01]  /*2260*/  IMAD.MOV.U32 R37, RZ, RZ, R28 ;  /* 0x000000ffff257224 */ /* 0x000fe200078e001c */
[----:B------:R-:W-:-:S07]  /*2270*/  MOV R28, R36 ;  /* 0x00000024001c7202 */ /* 0x000fce0000000f00 */
.L_x_6492:
[----:B------:R-:W-:Y:S05]  /*2280*/  BSYNC.RECONVERGENT B1 ;  /* 0x0000000000017941 */ /* 0x000fea0003800200 */
.L_x_6491:
[----:B------:R-:W-:Y:S01]  /*2290*/  ISETP.NE.AND P0, PT, R39, 0x1, PT ;  /* 0x000000012700780c */ /* 0x000fe20003f05270 */
[----:B------:R-:W-:Y:S01]  /*22a0*/  BSSY.RECONVERGENT B1, `(.L_x_6496) ;  /* 0x0000048000017945 */ /* 0x000fe20003800200 */
[----:B------:R-:W-:Y:S01]  /*22b0*/  I2FP.F32.U32 R36, R37 ;  /* 0x0000002500247245 */ /* 0x000fe20000201000 */
[----:B------:R-:W-:Y:S02]  /*22c0*/  HFMA2 R38, -RZ, RZ, 0, 1.1920928955078125e-07 ;  /* 0x00000002ff267431 */ /* 0x000fe400000001ff */
[----:B------:R-:W-:Y:S02]  /*22d0*/  IMAD.U32 R35, R35, 0x10000, RZ ;  /* 0x0001000023237824 */ /* 0x000fe400078e00ff */
        /* <DEDUP_REMOVED lines=12> */
.L_x_6498:
        /* <DEDUP_REMOVED lines=13> */
.L_x_6500:
[----:B------:R-:W-:Y:S05]  /*2470*/  BSYNC.RECONVERGENT B2 ;  /* 0x0000000000027941 */ /* 0x000fea0003800200 */
.L_x_6499:
        /* <DEDUP_REMOVED lines=38> */
[----:B------:R-:W-:Y:S01]  /*26e0*/  HFMA2 R38, -RZ, RZ, 0, 0 ;  /* 0x00000000ff267431 */ /* 0x000fe200000001ff */
[----:B------:R-:W-:Y:S01]  /*26f0*/  LOP3.LUT R80, R80, UR20, R37, 0x96, !PT ;  /* 0x0000001450507c12 */ /* 0x000fe2000f8e9625 */
[----:B------:R-:W-:Y:S02]  /*2700*/  IMAD.MOV.U32 R37, RZ, RZ, R28 ;  /* 0x000000ffff257224 */ /* 0x000fe400078e001c */
[----:B------:R-:W-:-:S07]  /*2710*/  IMAD.MOV.U32 R28, RZ, RZ, R36 ;  /* 0x000000ffff1c7224 */ /* 0x000fce00078e0024 */
.L_x_6497:
[----:B------:R-:W-:Y:S05]  /*2720*/  BSYNC.RECONVERGENT B1 ;  /* 0x0000000000017941 */ /* 0x000fea0003800200 */
.L_x_6496:
[----:B------:R-:W-:Y:S01]  /*2730*/  ISETP.NE.AND P0, PT, R38, 0x1, PT ;  /* 0x000000012600780c */ /* 0x000fe20003f05270 */
[----:B------:R-:W-:Y:S01]  /*2740*/  BSSY.RECONVERGENT B1, `(.L_x_6501) ;  /* 0x0000049000017945 */ /* 0x000fe20003800200 */
[----:B------:R-:W-:Y:S01]  /*2750*/  I2FP.F32.U32 R36, R37 ;  /* 0x0000002500247245 */ /* 0x000fe20000201000 */
[----:B------:R-:W-:Y:S01]  /*2760*/  IMAD.MOV.U32 R39, RZ, RZ, 0x2 ;  /* 0x00000002ff277424 */ /* 0x000fe200078e00ff */
[----:B------:R-:W-:-:S03]  /*2770*/  MOV R37, R76 ;  /* 0x0000004c00257202 */ /* 0x000fc60000000f00 */
[----:B------:R-:W-:-:S05]  /*2780*/  FFMA.FTZ R36, R36, R21, 1.1641532182693481445e-10 ;  /* 0x2f00000024247423 */ /* 0x000fca0000010015 */
[----:B------:R-:W-:Y:S01]  /*2790*/  FSETP.LE.FTZ.AND P3, PT, R36, R67, PT ;  /* 0x000000432400720b */ /* 0x000fe20003f73000 */
[C---:B------:R-:W-:Y:S01]  /*27a0*/  IMAD.U32 R36, R26.reuse, 0x10000, RZ ;  /* 0x000100001a247824 */ /* 0x040fe200078e00ff */
[----:B------:R-:W-:Y:S01]  /*27b0*/  PRMT R26, R26, 0x7632, R26 ;  /* 0x000076321a1a7816 */ /* 0x000fe2000000001a */
        /* <DEDUP_REMOVED lines=9> */
.L_x_6503:
        /* <DEDUP_REMOVED lines=13> */
.L_x_6505:
[----:B------:R-:W-:Y:S05]  /*2920*/  BSYNC.RECONVERGENT B2 ;  /* 0x0000000000027941 */ /* 0x000fea0003800200 */
.L_x_6504:
        /* <DEDUP_REMOVED lines=39> */
[----:B------:R-:W-:Y:S01]  /*2ba0*/  IMAD.MOV.U32 R28, RZ, RZ, R38 ;  /* 0x000000ffff1c7224 */ /* 0x000fe200078e0026 */
[----:B------:R-:W-:Y:S01]  /*2bb0*/  LOP3.LUT R80, R80, UR20, R39, 0x96, !PT ;  /* 0x0000001450507c12 */ /* 0x000fe2000f8e9627 */
[----:B------:R-:W-:-:S07]  /*2bc0*/  IMAD.MOV.U32 R39, RZ, RZ, RZ ;  /* 0x000000ffff277224 */ /* 0x000fce00078e00ff */
.L_x_6502:
[----:B------:R-:W-:Y:S05]  /*2bd0*/  BSYNC.RECONVERGENT B1 ;  /* 0x0000000000017941 */ /* 0x000fea0003800200 */
.L_x_6501:
        /* <DEDUP_REMOVED lines=17> */
.L_x_6508:
        /* <DEDUP_REMOVED lines=13> */
.L_x_6510:
[----:B------:R-:W-:Y:S05]  /*2dc0*/  BSYNC.RECONVERGENT B2 ;  /* 0x0000000000027941 */ /* 0x000fea0003800200 */
.L_x_6509:
        /* <DEDUP_REMOVED lines=40> */
[----:B------:R-:W-:Y:S02]  /*3050*/  LOP3.LUT R80, R80, UR20, R39, 0x96, !PT ;  /* 0x0000001450507c12 */ /* 0x000fe4000f8e9627 */
[----:B------:R-:W-:-:S07]  /*3060*/  MOV R28, R38 ;  /* 0x00000026001c7202 */ /* 0x000fce0000000f00 */
.L_x_6507:
[----:B------:R-:W-:Y:S05]  /*3070*/  BSYNC.RECONVERGENT B1 ;  /* 0x0000000000017941 */ /* 0x000fea0003800200 */
.L_x_6506:
        /* <DEDUP_REMOVED lines=18> */
.L_x_6513:
        /* <DEDUP_REMOVED lines=13> */
.L_x_6515:
[----:B------:R-:W-:Y:S05]  /*3270*/  BSYNC.RECONVERGENT B2 ;  /* 0x0000000000027941 */ /* 0x000fea0003800200 */
.L_x_6514:
        /* <DEDUP_REMOVED lines=35> */
[----:B------:R-:W-:Y:S01]  /*34b0*/  LOP3.LUT R38, R63, R38, R41, 0x96, !PT ;  /* 0x000000263f267212 */ /* 0x000fe200078e9629 */
[----:B------:R-:W-:-:S04]  /*34c0*/  IMAD.WIDE.U32 R76, R76, -0x326172a9, RZ ;  /* 0xcd9e8d574c4c7825 */ /* 0x000fc800078e00ff */
[----:B------:R-:W-:Y:S01]  /*34d0*/  IMAD.WIDE.U32 R38, R38, -0x2daee0ad, RZ ;  /* 0xd2511f5326267825 */ /* 0x000fe200078e00ff */
[----:B------:R-:W-:-:S04]  /*34e0*/  LOP3.LUT R77, R40, UR19, R77, 0x96, !PT ;  /* 0x00000013284d7c12 */ /* 0x000fc8000f8e964d */
[----:B------:R-:W-:Y:S01]  /*34f0*/  LOP3.LUT R80, R80, UR20, R39, 0x96, !PT ;  /* 0x0000001450507c12 */ /* 0x000fe2000f8e9627 */
[----:B------:R-:W-:Y:S02]  /*3500*/  IMAD.MOV.U32 R39, RZ, RZ, R28 ;  /* 0x000000ffff277224 */ /* 0x000fe400078e001c */
[----:B------:R-:W-:-:S07]  /*3510*/  IMAD.MOV.U32 R28, RZ, RZ, R38 ;  /* 0x000000ffff1c7224 */ /* 0x000fce00078e0026 */
.L_x_6512:
[----:B------:R-:W-:Y:S05]  /*3520*/  BSYNC.RECONVERGENT B1 ;  /* 0x0000000000017941 */ /* 0x000fea0003800200 */
.L_x_6511:
[----:B------:R-:W-:Y:S01]  /*3530*/  IMAD.U32 R68, RZ, RZ, UR23 ;  /* 0x00000017ff447e24 */ /* 0x000fe2000f8e00ff */
[----:B------:R-:W-:Y:S01]  /*3540*/  I2FP.F32.U32 R38, R39 ;  /* 0x0000002700267245 */ /* 0x000fe20000201000 */
[----:B------:R-:W-:Y:S01]  /*3550*/  IMAD.U32 R27, R27, 0x10000, RZ ;  /* 0x000100001b1b7824 */ /* 0x000fe200078e00ff */
[----:B------:R-:W-:Y:S01]  /*3560*/  P2R R43, PR, RZ, 0x2 ;  /* 0x00000002ff2b7803 */ /* 0x000fe20000000000 */
[-C--:B------:R-:W-:Y:S01]  /*3570*/  FMUL.FTZ R34, R34, R68.reuse ;  /* 0x0000004422227220 */ /* 0x080fe20000410000 */
[----:B------:R-:W-:Y:S01]  /*3580*/  ISETP.NE.AND P1, PT, R25, RZ, PT ;  /* 0x000000ff1900720c */ /* 0x000fe20003f25270 */
[-C--:B------:R-:W-:Y:S01]  /*3590*/  FMUL.FTZ R36, R36, R68.reuse ;  /* 0x0000004424247220 */ /* 0x080fe20000410000 */
[----:B------:R-:W-:Y:S01]  /*35a0*/  FFMA.FTZ R58, R38, R21, 1.1641532182693481445e-10 ;  /* 0x2f000000263a7423 */ /* 0x000fe20000010015 */
        /* <DEDUP_REMOVED lines=8> */
[-C--:B------:R-:W-:Y:S01]  /*3630*/  FMUL.FTZ R33, R33, R68.reuse ;  /* 0x0000004421217220 */ /* 0x080fe20000410000 */
        /* <DEDUP_REMOVED lines=18> */
[----:B------:R-:W-:Y:S08]  /*3760*/  BRA `(.L_x_6516) ;  /* 0x0000004c00ac7947 */ /* 0x000ff00003800000 */
.L_x_6475:
[----:B------:R-:W-:Y:S01]  /*3770*/  ISETP.NE.AND P0, PT, R78, 0x1, PT ;  /* 0x000000014e00780c */ /* 0x000fe20003f05270 */
[----:B------:R-:W-:Y:S01]  /*3780*/  BSSY.RECONVERGENT B1, `(.L_x_6517) ;  /* 0x0000046000017945 */ /* 0x000fe20003800200 */
[----:B------:R-:W-:Y:S01]  /*3790*/  MOV R16, 0x2 ;  /* 0x0000000200107802 */ /* 0x000fe20000000f00 */
[----:B------:R-:W-:Y:S02]  /*37a0*/  IMAD.MOV.U32 R13, RZ, RZ, R76 ;  /* 0x000000ffff0d7224 */ /* 0x000fe400078e004c */
[----:B------:R-:W-:-:S08]  /*37b0*/  IMAD.MOV.U32 R28, RZ, RZ, R69 ;  /* 0x000000ffff1c7224 */ /* 0x000fd000078e0045 */
        /* <DEDUP_REMOVED lines=11> */
.L_x_6519:
        /* <DEDUP_REMOVED lines=13> */
.L_x_6521:
[----:B------:R-:W-:Y:S05]  /*3940*/  BSYNC.RECONVERGENT B2 ;  /* 0x0000000000027941 */ /* 0x000fea0003800200 */
.L_x_6520:
        /* <DEDUP_REMOVED lines=40> */
[----:B------:R-:W-:-:S07]  /*3bd0*/  LOP3.LUT R80, R80, UR20, R29, 0x96, !PT ;  /* 0x0000001450507c12 */ /* 0x000fce000f8e961d */
.L_x_6518:
[----:B------:R-:W-:Y:S05]  /*3be0*/  BSYNC.RECONVERGENT B1 ;  /* 0x0000000000017941 */ /* 0x000fea0003800200 */
.L_x_6517:
[----:B------:R-:W-:Y:S01]  /*3bf0*/  ISETP.NE.AND P0, PT, R16, 0x1, PT ;  /* 0x000000011000780c */ /* 0x000fe20003f05270 */
[----:B------:R-:W-:Y:S01]  /*3c00*/  IMAD.U32 R68, RZ, RZ, UR23 ;  /* 0x00000017ff447e24 */ /* 0x000fe2000f8e00ff */
[----:B------:R-:W-:Y:S01]  /*3c10*/  I2FP.F32.U32 R14, R13 ;  /* 0x0000000d000e7245 */ /* 0x000fe20000201000 */
[----:B-----5:R-:W-:Y:S01]  /*3c20*/  IMAD.U32 R13, R24, 0x10000, RZ ;  /* 0x00010000180d7824 */ /* 0x020fe200078e00ff */
[----:B------:R-:W-:Y:S01]  /*3c30*/  MOV R67, UR22 ;  /* 0x0000001600437c02 */ /* 0x000fe20008000f00 */
[----:B------:R-:W-:Y:S01]  /*3c40*/  BSSY.RECONVERGENT B1, `(.L_x_6522) ;  /* 0x0000049000017945 */ /* 0x000fe20003800200 */
[----:B------:R-:W-:Y:S02]  /*3c50*/  HFMA2 R17, -RZ, RZ, 0, 1.1920928955078125e-07 ;  /* 0x00000002ff117431 */ /* 0x000fe400000001ff */
[----:B------:R-:W-:Y:S01]  /*3c60*/  FFMA.FTZ R14, R14, R21, 1.1641532182693481445e-10 ;  /* 0x2f0000000e0e7423 */ /* 0x000fe20000010015 */
[----:B------:R-:W-:Y:S01]  /*3c70*/  PRMT R24, R24, 0x7632, R24 ;  /* 0x0000763218187816 */ /* 0x000fe20000000018 */
[----:B------:R-:W-:-:S02]  /*3c80*/  IMAD.MOV.U32 R15, RZ, RZ, R76 ;  /* 0x000000ffff0f7224 */ /* 0x000fc400078e004c */
[----:B------:R-:W-:Y:S01]  /*3c90*/  FMUL.FTZ R13, R68, R13 ;  /* 0x0000000d440d7220 */ /* 0x000fe20000410000 */
        /* <DEDUP_REMOVED lines=11> */
.L_x_6524:
        /* <DEDUP_REMOVED lines=13> */
.L_x_6526:
[----:B------:R-:W-:Y:S05]  /*3e20*/  BSYNC.RECONVERGENT B2 ;  /* 0x0000000000027941 */ /* 0x000fea0003800200 */
.L_x_6525:
        /* <DEDUP_REMOVED lines=36> */
[----:B------:R-:W-:Y:S02]  /*4070*/  HFMA2 R17, -RZ, RZ, 0, 0 ;  /* 0x00000000ff117431 */ /* 0x000fe400000001ff */
[----:B------:R-:W-:Y:S01]  /*4080*/  IMAD.WIDE.U32 R14, R14, -0x2daee0ad, RZ ;  /* 0xd2511f530e0e7825 */ /* 0x000fe200078e00ff */
[----:B------:R-:W-:-:S04]  /*4090*/  LOP3.LUT R77, R16, UR19, R77, 0x96, !PT ;  /* 0x00000013104d7c12 */ /* 0x000fc8000f8e964d */
[----:B------:R-:W-:Y:S01]  /*40a0*/  LOP3.LUT R80, R80, UR20, R15, 0x96, !PT ;  /* 0x0000001450507c12 */ /* 0x000fe2000f8e960f */
[----:B------:R-:W-:Y:S02]  /*40b0*/  IMAD.MOV.U32 R15, RZ, RZ, R28 ;  /* 0x000000ffff0f7224 */ /* 0x000fe400078e001c */
[----:B------:R-:W-:-:S07]  /*40c0*/  IMAD.MOV.U32 R28, RZ, RZ, R14 ;  /* 0x000000ffff1c7224 */ /* 0x000fce00078e000e */
.L_x_6523:
[----:B------:R-:W-:Y:S05]  /*40d0*/  BSYNC.RECONVERGENT B1 ;  /* 0x0000000000017941 */ /* 0x000fea0003800200 */
.L_x_6522:
        /* <DEDUP_REMOVED lines=23> */
.L_x_6529:
        /* <DEDUP_REMOVED lines=13> */
.L_x_6531:
[----:B------:R-:W-:Y:S05]  /*4320*/  BSYNC.RECONVERGENT B2 ;  /* 0x0000000000027941 */ /* 0x000fea0003800200 */
.L_x_6530:
        /* <DEDUP_REMOVED lines=42> */
.L_x_6528:
[----:B------:R-:W-:Y:S05]  /*45d0*/  BSYNC.RECONVERGENT B1 ;  /* 0x0000000000017941 */ /* 0x000fea0003800200 */
.L_x_6527:
        /* <DEDUP_REMOVED lines=19> */
.L_x_6534:
        /* <DEDUP_REMOVED lines=13> */
.L_x_6536:
[----:B------:R-:W-:Y:S05]  /*47e0*/  BSYNC.RECONVERGENT B2 ;  /* 0x0000000000027941 */ /* 0x000fea0003800200 */
.L_x_6535:
        /* <DEDUP_REMOVED lines=40> */
[----:B------:R-:W-:Y:S01]  /*4a70*/  IMAD.MOV.U32 R17, RZ, RZ, RZ ;  /* 0x000000ffff117224 */ /* 0x000fe200078e00ff */
[----:B------:R-:W-:-:S07]  /*4a80*/  MOV R28, R14 ;  /* 0x0000000e001c7202 */ /* 0x000fce0000000f00 */
.L_x_6533:
[----:B------:R-:W-:Y:S05]  /*4a90*/  BSYNC.RECONVERGENT B1 ;  /* 0x0000000000017941 */ /* 0x000fea0003800200 */
.L_x_6532:
        /* <DEDUP_REMOVED lines=9> */
[----:B------:R-:W-:-:S03]  /*4b30*/  FMUL.FTZ R15, R15, R68 ;  /* 0x000000440f0f7220 */ /* 0x000fc60000410000 */
        /* <DEDUP_REMOVED lines=14> */
.L_x_6539:
        /* <DEDUP_REMOVED lines=13> */
.L_x_6541:
[----:B------:R-:W-:Y:S05]  /*4cf0*/  BSYNC.RECONVERGENT B2 ;  /* 0x0000000000027941 */ /* 0x000fea0003800200 */
.L_x_6540:
        /* <DEDUP_REMOVED lines=42> */
.L_x_6538:
[----:B------:R-:W-:Y:S05]  /*4fa0*/  BSYNC.RECONVERGENT B1 ;  /* 0x0000000000017941 */ /* 0x000fea0003800200 */
.L_x_6537:
        /* <DEDUP_REMOVED lines=20> */
.L_x_6544:
        /* <DEDUP_REMOVED lines=13> */
.L_x_6546:
[----:B------:R-:W-:Y:S05]  /*51c0*/  BSYNC.RECONVERGENT B2 ;  /* 0x0000000000027941 */ /* 0x000fea0003800200 */
.L_x_6545:
        /* <DEDUP_REMOVED lines=40> */
[----:B------:R-:W-:Y:S01]  /*5450*/  MOV R17, R28 ;  /* 0x0000001c00117202 */ /* 0x000fe20000000f00 */
[----:B------:R-:W-:-:S07]  /*5460*/  IMAD.MOV.U32 R28, RZ, RZ, R16 ;  /* 0x000000ffff1c7224 */ /* 0x000fce00078e0010 */
.L_x_6543:
[----:B------:R-:W-:Y:S05]  /*5470*/  BSYNC.RECONVERGENT B1 ;  /* 0x0000000000017941 */ /* 0x000fea0003800200 */
.L_x_6542:
        /* <DEDUP_REMOVED lines=23> */
.L_x_6549:
        /* <DEDUP_REMOVED lines=13> */
.L_x_6551:
[----:B------:R-:W-:Y:S05]  /*56c0*/  BSYNC.RECONVERGENT B2 ;  /* 0x0000000000027941 */ /* 0x000fea0003800200 */
.L_x_6550:
        /* <DEDUP_REMOVED lines=39> */
[----:B------:R-:W-:Y:S01]  /*5940*/  LOP3.LUT R80, R80, UR20, R17, 0x96, !PT ;  /* 0x0000001450507c12 */ /* 0x000fe2000f8e9611 */
[----:B------:R-:W-:Y:S01]  /*5950*/  IMAD.MOV.U32 R17, RZ, RZ, R28 ;  /* 0x000000ffff117224 */ /* 0x000fe200078e001c */
[----:B------:R-:W-:-:S07]  /*5960*/  MOV R28, R16 ;  /* 0x00000010001c7202 */ /* 0x000fce0000000f00 */
.L_x_6548:
[----:B------:R-:W-:Y:S05]  /*5970*/  BSYNC.RECONVERGENT B1 ;  /* 0x0000000000017941 */ /* 0x000fea0003800200 */
.L_x_6547:
[----:B------:R-:W-:Y:S01]  /*5980*/  ISETP.NE.AND P0, PT, R32, 0x1, PT ;  /* 0x000000012000780c */ /* 0x000fe20003f05270 */
[----:B------:R-:W-:Y:S01]  /*5990*/  BSSY.RECONVERGENT B1, `(.L_x_6552) ;  /* 0x0000049000017945 */ /* 0x000fe20003800200 */
[----:B------:R-:W-:Y:S01]  /*59a0*/  I2FP.F32.U32 R16, R17 ;  /* 0x0000001100107245 */ /* 0x000fe20000201000 */
[----:B------:R-:W-:Y:S02]  /*59b0*/  IMAD.U32 R17, R20, 0x10000, RZ ;  /* 0x0001000014117824 */ /* 0x000fe400078e00ff */
[----:B------:R-:W-:Y:S02]  /*59c0*/  HFMA2 R19, -RZ, RZ, 0, 1.1920928955078125e-07 ;  /* 0x00000002ff137431 */ /* 0x000fe400000001ff */
        /* <DEDUP_REMOVED lines=13> */
.L_x_6554:
        /* <DEDUP_REMOVED lines=13> */
.L_x_6556:
[----:B------:R-:W-:Y:S05]  /*5b70*/  BSYNC.RECONVERGENT B2 ;  /* 0x0000000000027941 */ /* 0x000fea0003800200 */
.L_x_6555:
        /* <DEDUP_REMOVED lines=38> */
[----:B------:R-:W-:-:S03]  /*5de0*/  LOP3.LUT R77, R18, UR19, R77, 0x96, !PT ;  /* 0x00000013124d7c12 */ /* 0x000fc6000f8e964d */
[----:B------:R-:W-:Y:S01]  /*5df0*/  IMAD.MOV.U32 R18, RZ, RZ, R28 ;  /* 0x000000ffff127224 */ /* 0x000fe200078e001c */
[----:B------:R-:W-:Y:S01]  /*5e00*/  LOP3.LUT R80, R80, UR20, R17, 0x96, !PT ;  /* 0x0000001450507c12 */ /* 0x000fe2000f8e9611 */
[----:B------:R-:W-:-:S07]  /*5e10*/  IMAD.MOV.U32 R28, RZ, RZ, R16 ;  /* 0x000000ffff1c7224 */ /* 0x000fce00078e0010 */
.L_x_6553:
[----:B------:R-:W-:Y:S05]  /*5e20*/  BSYNC.RECONVERGENT B1 ;  /* 0x0000000000017941 */ /* 0x000fea0003800200 */
.L_x_6552:
[----:B------:R-:W-:Y:S01]  /*5e30*/  I2FP.F32.U32 R16, R18 ;  /* 0x0000001200107245 */ /* 0x000fe20000201000 */
[----:B------:R-:W-:Y:S01]  /*5e40*/  BSSY.RECONVERGENT B1, `(.L_x_6557) ;  /* 0x000004f000017945 */ /* 0x000fe20003800200 */
[----:B------:R-:W-:Y:S02]  /*5e50*/  PRMT R17, R53, 0x7632, R17 ;  /* 0x0000763235117816 */ /* 0x000fe40000000011 */
        /* <DEDUP_REMOVED lines=9> */
[----:B------:R-:W-:Y:S01]  /*5ef0*/  IMAD.MOV.U32 R20, RZ, RZ, 0x2 ;  /* 0x00000002ff147424 */ /* 0x000fe200078e00ff */
[----:B------:R-:W-:Y:S02]  /*5f00*/  MOV R17, R76 ;  /* 0x0000004c00117202 */ /* 0x000fe40000000f00 */
        /* <DEDUP_REMOVED lines=10> */
.L_x_6559:
        /* <DEDUP_REMOVED lines=13> */
.L_x_6561:
[----:B------:R-:W-:Y:S05]  /*6080*/  BSYNC.RECONVERGENT B2 ;  /* 0x0000000000027941 */ /* 0x000fea0003800200 */
.L_x_6560:
        /* <DEDUP_REMOVED lines=41> */
[----:B------:R-:W-:-:S07]  /*6320*/  LOP3.LUT R80, R80, UR20, R19, 0x96, !PT ;  /* 0x0000001450507c12 */ /* 0x000fce000f8e9613 */
.L_x_6558:
[----:B------:R-:W-:Y:S05]  /*6330*/  BSYNC.RECONVERGENT B1 ;  /* 0x0000000000017941 */ /* 0x000fea0003800200 */
.L_x_6557:
[----:B------:R-:W-:Y:S01]  /*6340*/  ISETP.NE.AND P0, PT, R20, 0x1, PT ;  /* 0x000000011400780c */ /* 0x000fe20003f05270 */
[----:B------:R-:W-:Y:S01]  /*6350*/  BSSY.RECONVERGENT B1, `(.L_x_6562) ;  /* 0x000004a000017945 */ /* 0x000fe20003800200 */
[----:B------:R-:W-:Y:S01]  /*6360*/  I2FP.F32.U32 R18, R17 ;  /* 0x0000001100127245 */ /* 0x000fe20000201000 */
[----:B------:R-:W-:Y:S01]  /*6370*/  IMAD.MOV.U32 R32, RZ, RZ, 0x2 ;  /* 0x00000002ff207424 */ /* 0x000fe200078e00ff */
[C---:B------:R-:W-:Y:S01]  /*6380*/  SHF.L.U32 R17, R26.reuse, 0x10, RZ ;  /* 0x000000101a117819 */ /* 0x040fe200000006ff */
[----:B------:R-:W-:Y:S01]  /*6390*/  IMAD.MOV.U32 R19, RZ, RZ, R76 ;  /* 0x000000ffff137224 */ /* 0x000fe200078e004c */
[----:B------:R-:W-:Y:S01]  /*63a0*/  PRMT R26, R26, 0x7632, R26 ;  /* 0x000076321a1a7816 */ /* 0x000fe2000000001a */
        /* <DEDUP_REMOVED lines=12> */
.L_x_6564:
        /* <DEDUP_REMOVED lines=13> */
.L_x_6566:
[----:B------:R-:W-:Y:S05]  /*6540*/  BSYNC.RECONVERGENT B2 ;  /* 0x0000000000027941 */ /* 0x000fea0003800200 */
.L_x_6565:
        /* <DEDUP_REMOVED lines=42> */
.L_x_6563:
[----:B------:R-:W-:Y:S05]  /*67f0*/  BSYNC.RECONVERGENT B1 ;  /* 0x0000000000017941 */ /* 0x000fea0003800200 */
.L_x_6562:
[----:B------:R-:W-:Y:S01]  /*6800*/  I2FP.F32.U32 R18, R19 ;  /* 0x0000001300127245 */ /* 0x000fe20000201000 */
[----:B------:R-:W-:Y:S01]  /*6810*/  IMAD.U32 R19, R54, 0x10000, RZ ;  /* 0x0001000036137824 */ /* 0x000fe200078e00ff */
[----:B------:R-:W-:Y:S01]  /*6820*/  FSEL R40, R17, RZ, P3 ;  /* 0x000000ff11287208 */ /* 0x000fe20001800000 */
        /* <DEDUP_REMOVED lines=20> */
.L_x_6569:
        /* <DEDUP_REMOVED lines=13> */
.L_x_6571:
[----:B------:R-:W-:Y:S05]  /*6a40*/  BSYNC.RECONVERGENT B2 ;  /* 0x0000000000027941 */ /* 0x000fea0003800200 */
.L_x_6570:
        /* <DEDUP_REMOVED lines=42> */
.L_x_6568:
[----:B------:R-:W-:Y:S05]  /*6cf0*/  BSYNC.RECONVERGENT B1 ;  /* 0x0000000000017941 */ /* 0x000fea0003800200 */
.L_x_6567:
        /* <DEDUP_REMOVED lines=18> */
.L_x_6574:
        /* <DEDUP_REMOVED lines=13> */
.L_x_6576:
[----:B------:R-:W-:Y:S05]  /*6ef0*/  BSYNC.RECONVERGENT B2 ;  /* 0x0000000000027941 */ /* 0x000fea0003800200 */
.L_x_6575:
        /* <DEDUP_REMOVED lines=42> */
.L_x_6573:
[----:B------:R-:W-:Y:S05]  /*71a0*/  BSYNC.RECONVERGENT B1 ;  /* 0x0000000000017941 */ /* 0x000fea0003800200 */
.L_x_6572:
        /* <DEDUP_REMOVED lines=24> */
.L_x_6579:
        /* <DEDUP_REMOVED lines=13> */
.L_x_6581:
[----:B------:R-:W-:Y:S05]  /*7400*/  BSYNC.RECONVERGENT B2 ;  /* 0x0000000000027941 */ /* 0x000fea0003800200 */
.L_x_6580:
        /* <DEDUP_REMOVED lines=40> */
[----:B------:R-:W-:Y:S01]  /*7690*/  IMAD.MOV.U32 R33, RZ, RZ, RZ ;  /* 0x000000ffff217224 */ /* 0x000fe200078e00ff */
[----:B------:R-:W-:-:S07]  /*76a0*/  MOV R28, R32 ;  /* 0x00000020001c7202 */ /* 0x000fce0000000f00 */
.L_x_6578:
[----:B------:R-:W-:Y:S05]  /*76b0*/  BSYNC.RECONVERGENT B1 ;  /* 0x0000000000017941 */ /* 0x000fea0003800200 */
.L_x_6577:
[----:B------:R-:W-:Y:S01]  /*76c0*/  ISETP.NE.AND P5, PT, R33, 0x1, PT ;  /* 0x000000012100780c */ /* 0x000fe20003fa5270 */
[----:B------:R-:W-:Y:S01]  /*76d0*/  BSSY.RECONVERGENT B1, `(.L_x_6582) ;  /* 0x000004a000017945 */ /* 0x000fe20003800200 */
[----:B------:R-:W-:Y:S01]  /*76e0*/  I2FP.F32.U32 R20, R19 ;  /* 0x0000001300147245 */ /* 0x000fe20000201000 */
[C---:B------:R-:W-:Y:S02]  /*76f0*/  IMAD.U32 R19, R27.reuse, 0x10000, RZ ;  /* 0x000100001b137824 */ /* 0x040fe400078e00ff */
[----:B------:R-:W-:Y:S02]  /*7700*/  HFMA2 R32, -RZ, RZ, 0, 1.1920928955078125e-07 ;  /* 0x00000002ff207431 */ /* 0x000fe400000001ff */
[----:B------:R-:W-:Y:S01]  /*7710*/  FFMA.FTZ R26, R20, R21, 1.1641532182693481445e-10 ;  /* 0x2f000000141a7423 */ /* 0x000fe20000010015 */
[----:B------:R-:W-:Y:S01]  /*7720*/  PRMT R20, R27, 0x7632, R20 ;  /* 0x000076321b147816 */ /* 0x000fe20000000014 */
[----:B------:R-:W-:Y:S02]  /*7730*/  IMAD.MOV.U32 R27, RZ, RZ, R76 ;  /* 0x000000ffff1b7224 */ /* 0x000fe400078e004c */
[----:B------:R-:W-:Y:S01]  /*7740*/  FMUL.FTZ R19, R68, R19 ;  /* 0x0000001344137220 */ /* 0x000fe20000410000 */
        /* <DEDUP_REMOVED lines=10> */
.L_x_6584:
        /* <DEDUP_REMOVED lines=13> */
.L_x_6586:
[----:B------:R-:W-:Y:S05]  /*78c0*/  BSYNC.RECONVERGENT B2 ;  /* 0x0000000000027941 */ /* 0x000fea0003800200 */
.L_x_6585:
        /* <DEDUP_REMOVED lines=42> */
.L_x_6583:
[----:B------:R-:W-:Y:S05]  /*7b70*/  BSYNC.RECONVERGENT B1 ;  /* 0x0000000000017941 */ /* 0x000fea0003800200 */
.L_x_6582:
        /* <DEDUP_REMOVED lines=12> */
[----:B------:R-:W-:Y:S02]  /*7c40*/  MOV R27, R76 ;  /* 0x0000004c001b7202 */ /* 0x000fe40000000f00 */
[----:B------:R-:W-:Y:S01]  /*7c50*/  PRMT R19, R26, 0x7610, R19 ;  /* 0x000076101a137816 */ /* 0x000fe20000000013 */
        /* <DEDUP_REMOVED lines=10> */
.L_x_6589:
        /* <DEDUP_REMOVED lines=13> */
.L_x_6591:
[----:B------:R-:W-:Y:S05]  /*7dd0*/  BSYNC.RECONVERGENT B2 ;  /* 0x0000000000027941 */ /* 0x000fea0003800200 */
.L_x_6590:
        /* <DEDUP_REMOVED lines=42> */
.L_x_6588:
[----:B------:R-:W-:Y:S05]  /*8080*/  BSYNC.RECONVERGENT B1 ;  /* 0x0000000000017941 */ /* 0x000fea0003800200 */
.L_x_6587:
        /* <DEDUP_REMOVED lines=18> */
.L_x_6594:
        /* <DEDUP_REMOVED lines=15> */
.L_x_6596:
[----:B------:R-:W-:Y:S05]  /*82a0*/  BSYNC.RECONVERGENT B2 ;  /* 0x0000000000027941 */ /* 0x000fea0003800200 */
.L_x_6595:
        /* <DEDUP_REMOVED lines=40> */
[----:B------:R-:W-:Y:S02]  /*8530*/  LOP3.LUT R80, R80, UR20, R27, 0x96, !PT ;  /* 0x0000001450507c12 */ /* 0x000fe4000f8e961b */
[----:B------:R-:W-:-:S07]  /*8540*/  MOV R28, R26 ;  /* 0x0000001a001c7202 */ /* 0x000fce0000000f00 */
.L_x_6593:
[----:B------:R-:W-:Y:S05]  /*8550*/  BSYNC.RECONVERGENT B1 ;  /* 0x0000000000017941 */ /* 0x000fea0003800200 */
.L_x_6592:
        /* <DEDUP_REMOVED lines=9> */
[--C-:B------:R-:W-:Y:S01]  /*85f0*/  FADD.FTZ R43, R27, R20.reuse ;  /* 0x000000141b2b7221 */ /* 0x100fe20000010000 */
[----:B------:R-:W-:-:S03]  /*8600*/  PRMT R20, R26, 0x7610, R20 ;  /* 0x000076101a147816 */ /* 0x000fc60000000014 */
[----:B------:R-:W-:-:S07]  /*8610*/  @P1 FADD.FTZ R43, R47, R43 ;  /* 0x0000002b2f2b1221 */ /* 0x000fce0000010000 */
.L_x_6516:
        /* <DEDUP_REMOVED lines=12> */
[----:B------:R-:W-:Y:S02]  /*86e0*/  LOP3.LUT R34, R34, R26, R27, 0xfe, !PT ;  /* 0x0000001a22227212 */ /* 0x000fe400078efe1b */
[C---:B------:R-:W-:Y:S01]  /*86f0*/  IADD3 R70, PT, PT, R12.reuse, 0x20, RZ ;  /* 0x000000200c467810 */ /* 0x040fe20007ffe0ff */
[----:B0-----:R-:W-:Y:S01]  /*8700*/  IMAD.WIDE.U32 R30, R12, 0x20, R32 ;  /* 0x000000200c1e7825 */ /* 0x001fe200078e0020 */
[----:B------:R-:W-:-:S03]  /*8710*/  SEL R33, RZ, 0x1000000, !P2 ;  /* 0x01000000ff217807 */ /* 0x000fc60005000000 */
[----:B------:R-:W0:Y:S01]  /*8720*/  @P0 LDC.64 R26, c[0x0][0x398] ;  /* 0x0000e600ff1a0b82 */ /* 0x000e220000000a00 */
[----:B------:R-:W-:Y:S01]  /*8730*/  SEL R32, RZ, 0x10000, !P4 ;  /* 0x00010000ff207807 */ /* 0x000fe20006000000 */
[----:B------:R-:W-:Y:S03]  /*8740*/  STG.E.128 desc[UR8][R30.64], R36 ;  /* 0x000000241e007986 */ /* 0x000fe6000c101d08 */
[----:B------:R-:W-:Y:S02]  /*8750*/  LOP3.LUT R29, R29, R33, R32, 0xfe, !PT ;  /* 0x000000211d1d7212 */ /* 0x000fe400078efe20 */
[----:B------:R-:W-:Y:S01]  /*8760*/  SEL R33, RZ, 0x1, !P3 ;  /* 0x00000001ff217807 */ /* 0x000fe20005800000 */
[----:B------:R3:W-:Y:S01]  /*8770*/  STG.E.128 desc[UR8][R30.64+0x10], R40 ;  /* 0x000010281e007986 */ /* 0x0007e2000c101d08 */
[----:B------:R-:W-:Y:S01]  /*8780*/  SEL R32, RZ, 0x1, !P6 ;  /* 0x00000001ff207807 */ /* 0x000fe20007000000 */
[----:B--2---:R-:W-:-:S04]  /*8790*/  @P1 IMAD.WIDE.U32 R24, R70, 0x20, R24 ;  /* 0x0000002046181825 */ /* 0x004fc800078e0018 */
[----:B0-----:R-:W-:Y:S01]  /*87a0*/  @P0 IMAD.WIDE.U32 R26, R70, 0x10, R26 ;  /* 0x00000010461a0825 */ /* 0x001fe200078e001a */
[----:B---3--:R-:W-:Y:S02]  /*87b0*/  LOP3.LUT R31, R34, R33, RZ, 0xfc, !PT ;  /* 0x00000021221f7212 */ /* 0x008fe400078efcff */
        /* <DEDUP_REMOVED lines=9> */
[----:B------:R-:W-:Y:S01]  /*8850*/  LOP3.LUT R34, R14, 0xff, RZ, 0xc0, !PT ;  /* 0x000000ff0e227812 */ /* 0x000fe200078ec0ff */
[----:B------:R-:W-:Y:S01]  /*8860*/  IMAD.WIDE.U32 R32, R32, 0x10000, RZ ;  /* 0x0001000020207825 */ /* 0x000fe200078e00ff */
[----:B------:R-:W-:-:S02]  /*8870*/  PRMT R72, R30, 0x4210, R29 ;  /* 0x000042101e487816 */ /* 0x000fc4000000001d */
[----:B------:R-:W-:Y:S01]  /*8880*/  PRMT R29, R18, 0x7104, RZ ;  /* 0x00007104121d7816 */ /* 0x000fe200000000ff */
[----:B------:R-:W-:Y:S01]  /*8890*/  IMAD.WIDE.U32 R34, R34, 0x100, RZ ;  /* 0x0000010022227825 */ /* 0x000fe200078e00ff */
[----:B------:R-:W-:Y:S02]  /*88a0*/  LOP3.LUT R30, R16, 0xff, RZ, 0xc0, !PT ;  /* 0x000000ff101e7812 */ /* 0x000fe400078ec0ff */
[----:B------:R-:W-:-:S03]  /*88b0*/  LOP3.LUT R72, R72, 0xff00, R29, 0xf8, !PT ;  /* 0x0000ff0048487812 */ /* 0x000fc600078ef81d */
[----:B------:R-:W-:Y:S01]  /*88c0*/  IMAD.WIDE.U32 R30, R30, 0x1000000, RZ ;  /* 0x010000001e1e7825 */ /* 0x000fe200078e00ff */
[----:B------:R-:W-:Y:S02]  /*88d0*/  LOP3.LUT R29, R72, 0xff, R17, 0xf8, !PT ;  /* 0x000000ff481d7812 */ /* 0x000fe400078ef811 */
[----:B------:R-:W-:Y:S02]  /*88e0*/  LOP3.LUT R30, R34, R30, R32, 0xfe, !PT ;  /* 0x0000001e221e7212 */ /* 0x000fe400078efe20 */
[----:B------:R-:W-:Y:S02]  /*88f0*/  LOP3.LUT R29, R33, R29, R31, 0xfe, !PT ;  /* 0x0000001d211d7212 */ /* 0x000fe400078efe1f */
[----:B------:R-:W-:Y:S01]  /*8900*/  LOP3.LUT R34, R30, 0xff, R13, 0xf8, !PT ;  /* 0x000000ff1e227812 */ /* 0x000fe200078ef80d */
[----:B0-----:R-:W-:Y:S01]  /*8910*/  IMAD.WIDE.U32 R30, R12, 0x8, R58 ;  /* 0x000000080c1e7825 */ /* 0x001fe200078e003a */
[----:B------:R-:W-:-:S05]  /*8920*/  LOP3.LUT R35, R29, R35, RZ, 0xfc, !PT ;  /* 0x000000231d237212 */ /* 0x000fca00078efcff */
[----:B------:R1:W-:Y:S02]  /*8930*/  STG.E.64 desc[UR8][R30.64], R34 ;  /* 0x000000221e007986 */ /* 0x0003e4000c101b08 */
.L_x_6597:
[----:B------:R-:W0:Y:S01]  /*8940*/  LDC.64 R78, c[0x0][0x390] ;  /* 0x0000e400ff4e7b82 */ /* 0x000e220000000a00 */
[----:B------:R2:W5:Y:S04]  /*8950*/  @P0 LDG.E.128 R52, desc[UR8][R26.64] ;  /* 0x000000081a340981 */ /* 0x000568000c1e1d00 */
[----:B------:R2:W5:Y:S04]  /*8960*/  @P1 LDG.E.128 R48, desc[UR8][R24.64] ;  /* 0x0000000818301981 */ /* 0x000568000c1e1d00 */
[----:B------:R2:W5:Y:S01]  /*8970*/  @P1 LDG.E.128 R44, desc[UR8][R24.64+0x10] ;  /* 0x00001008182c1981 */ /* 0x000562000c1e1d00 */
[----:B01----:R-:W-:-:S05]  /*8980*/  IMAD.WIDE.U32 R30, R70, 0x10, R78 ;  /* 0x00000010461e7825 */ /* 0x003fca00078e004e */
[----:B------:R2:W5:Y:S01]  /*8990*/  LDG.E.128 R24, desc[UR8][R30.64] ;  /* 0x000000081e187981 */ /* 0x000562000c1e1d00 */
        /* <DEDUP_REMOVED lines=17> */
.L_x_6601:
        /* <DEDUP_REMOVED lines=13> */
.L_x_6603:
[----:B------:R-:W-:Y:S05]  /*8b80*/  BSYNC.RECONVERGENT B2 ;  /* 0x0000000000027941 */ /* 0x000fea0003800200 */
.L_x_6602:
[----:B--2---:R-:W-:Y:S01]  /*8b90*/  IMAD.WIDE.U32 R30, R2, -0x326172a9, RZ ;  /* 0xcd9e8d57021e7825 */ /* 0x004fe200078e00ff */
        /* <DEDUP_REMOVED lines=40> */
.L_x_6600:
[----:B------:R-:W-:Y:S05]  /*8e20*/  BSYNC.RECONVERGENT B1 ;  /* 0x0000000000017941 */ /* 0x000fea0003800200 */
.L_x_6599:
[----:B------:R-:W-:Y:S01]  /*8e30*/  ISETP.NE.AND P2, PT, R16, 0x1, PT ;  /* 0x000000011000780c */ /* 0x000fe20003f45270 */
[----:B------:R-:W-:Y:S01]  /*8e40*/  BSSY.RECONVERGENT B1, `(.L_x_6604) ;  /* 0x000004b000017945 */ /* 0x000fe20003800200 */
[----:B------:R-:W-:Y:S01]  /*8e50*/  I2FP.F32.U32 R14, R13 ;  /* 0x0000000d000e7245 */ /* 0x000fe20000201000 */
[C---:B-----5:R-:W-:Y:S02]  /*8e60*/  IMAD.U32 R13, R24.reuse, 0x10000, RZ ;  /* 0x00010000180d7824 */ /* 0x060fe400078e00ff */
[----:B------:R-:W-:Y:S01]  /*8e70*/  HFMA2 R17, -RZ, RZ, 0, 1.1920928955078125e-07 ;  /* 0x00000002ff117431 */ /* 0x000fe200000001ff */
[----:B------:R-:W-:Y:S01]  /*8e80*/  PRMT R20, R24, 0x7632, R20 ;  /* 0x0000763218147816 */ /* 0x000fe20000000014 */
[----:B------:R-:W-:Y:S02]  /*8e90*/  IMAD.MOV.U32 R15, RZ, RZ, R76 ;  /* 0x000000ffff0f7224 */ /* 0x000fe400078e004c */
[----:B------:R-:W-:Y:S01]  /*8ea0*/  FFMA.FTZ R14, R14, R21, 1.1641532182693481445e-10 ;  /* 0x2f0000000e0e7423 */ /* 0x000fe20000010015 */
[----:B------:R-:W-:-:S04]  /*8eb0*/  FMUL.FTZ R13, R13, R68 ;  /* 0x000000440d0d7220 */ /* 0x000fc80000410000 */
[----:B------:R-:W-:-:S04]  /*8ec0*/  FSETP.LE.FTZ.AND P4, PT, R14, R67, PT ;  /* 0x000000430e00720b */ /* 0x000fc80003f93000 */
[----:B--2---:R-:W-:Y:S01]  /*8ed0*/  P2R R24, PR, RZ, 0x10 ;  /* 0x00000010ff187803 */ /* 0x004fe20000000000 */
        /* <DEDUP_REMOVED lines=9> */
.L_x_6606:
        /* <DEDUP_REMOVED lines=13> */
.L_x_6608:
[----:B------:R-:W-:Y:S05]  /*9040*/  BSYNC.RECONVERGENT B2 ;  /* 0x0000000000027941 */ /* 0x000fea0003800200 */
.L_x_6607:
        /* <DEDUP_REMOVED lines=42> */
.L_x_6605:
[----:B------:R-:W-:Y:S05]  /*92f0*/  BSYNC.RECONVERGENT B1 ;  /* 0x0000000000017941 */ /* 0x000fea0003800200 */
.L_x_6604:
        /* <DEDUP_REMOVED lines=23> */
.L_x_6611:
        /* <DEDUP_REMOVED lines=13> */
.L_x_6613:
[----:B------:R-:W-:Y:S05]  /*9540*/  BSYNC.RECONVERGENT B2 ;  /* 0x0000000000027941 */ /* 0x000fea0003800200 */
.L_x_6612:
        /* <DEDUP_REMOVED lines=42> */
.L_x_6610:
[----:B------:R-:W-:Y:S05]  /*97f0*/  BSYNC.RECONVERGENT B1 ;  /* 0x0000000000017941 */ /* 0x000fea0003800200 */
.L_x_6609:
        /* <DEDUP_REMOVED lines=19> */
.L_x_6616:
        /* <DEDUP_REMOVED lines=13> */
.L_x_6618:
[----:B------:R-:W-:Y:S05]  /*9a00*/  BSYNC.RECONVERGENT B2 ;  /* 0x0000000000027941 */ /* 0x000fea0003800200 */
.L_x_6617:
        /* <DEDUP_REMOVED lines=42> */
.L_x_6615:
[----:B------:R-:W-:Y:S05]  /*9cb0*/  BSYNC.RECONVERGENT B1 ;  /* 0x0000000000017941 */ /* 0x000fea0003800200 */
.L_x_6614:
        /* <DEDUP_REMOVED lines=24> */
.L_x_6621:
        /* <DEDUP_REMOVED lines=13> */
.L_x_6623:
[----:B------:R-:W-:Y:S05]  /*9f10*/  BSYNC.RECONVERGENT B2 ;  /* 0x0000000000027941 */ /* 0x000fea0003800200 */
.L_x_6622:
        /* <DEDUP_REMOVED lines=42> */
.L_x_6620:
[----:B------:R-:W-:Y:S05]  /*a1c0*/  BSYNC.RECONVERGENT B1 ;  /* 0x0000000000017941 */ /* 0x000fea0003800200 */
.L_x_6619:
        /* <DEDUP_REMOVED lines=20> */
.L_x_6626:
        /* <DEDUP_REMOVED lines=13> */
.L_x_6628:
[----:B------:R-:W-:Y:S05]  /*a3e0*/  BSYNC.RECONVERGENT B2 ;  /* 0x0000000000027941 */ /* 0x000fea0003800200 */
.L_x_6627:
        /* <DEDUP_REMOVED lines=42> */
.L_x_6625:
[----:B------:R-:W-:Y:S05]  /*a690*/  BSYNC.RECONVERGENT B1 ;  /* 0x0000000000017941 */ /* 0x000fea0003800200 */
.L_x_6624:
[----:B------:R-:W-:Y:S01]  /*a6a0*/  I2FP.F32.U32 R16, R17 ;  /* 0x0000001100107245 */ /* 0x000fe20000201000 */
[----:B------:R-:W-:Y:S01]  /*a6b0*/  BSSY.RECONVERGENT B1, `(.L_x_6629) ;  /* 0x000004e000017945 */ /* 0x000fe20003800200 */
[----:B------:R-:W-:Y:S01]  /*a6c0*/  SHF.L.U32 R17, R53, 0x10, RZ ;  /* 0x0000001035117819 */ /* 0x000fe200000006ff */
[----:B------:R-:W-:Y:S01]  /*a6d0*/  IMAD.MOV.U32 R28, RZ, RZ, 0x2 ;  /* 0x00000002ff1c7424 */ /* 0x000fe200078e00ff */
[----:B------:R-:W-:Y:S01]  /*a6e0*/  ISETP.NE.AND P3, PT, R19, 0x1, PT ;  /* 0x000000011300780c */ /* 0x000fe20003f65270 */
[----:B------:R-:W-:Y:S02]  /*a6f0*/  FFMA.FTZ R16, R16, R21, 1.1641532182693481445e-10 ;  /* 0x2f00000010107423 */ /* 0x000fe40000010015 */
[----:B------:R-:W-:Y:S01]  /*a700*/  FMUL.FTZ R34, R17, R68 ;  /* 0x0000004411227220 */ /* 0x000fe20000410000 */
[----:B------:R-:W-:Y:S02]  /*a710*/  FSEL R17, R15, RZ, P4 ;  /* 0x000000ff0f117208 */ /* 0x000fe40002000000 */
        /* <DEDUP_REMOVED lines=15> */
.L_x_6631:
        /* <DEDUP_REMOVED lines=13> */
.L_x_6633:
[----:B------:R-:W-:Y:S05]  /*a8e0*/  BSYNC.RECONVERGENT B2 ;  /* 0x0000000000027941 */ /* 0x000fea0003800200 */
.L_x_6632:
        /* <DEDUP_REMOVED lines=42> */
.L_x_6630:
[----:B------:R-:W-:Y:S05]  /*ab90*/  BSYNC.RECONVERGENT B1 ;  /* 0x0000000000017941 */ /* 0x000fea0003800200 */
.L_x_6629:
        /* <DEDUP_REMOVED lines=19> */
.L_x_6636:
        /* <DEDUP_REMOVED lines=13> */
.L_x_6638:
[----:B------:R-:W-:Y:S05]  /*ada0*/  BSYNC.RECONVERGENT B2 ;  /* 0x0000000000027941 */ /* 0x000fea0003800200 */
.L_x_6637:
        /* <DEDUP_REMOVED lines=42> */
.L_x_6635:
[----:B------:R-:W-:Y:S05]  /*b050*/  BSYNC.RECONVERGENT B1 ;  /* 0x0000000000017941 */ /* 0x000fea0003800200 */
.L_x_6634:
        /* <DEDUP_REMOVED lines=24> */
.L_x_6641:
        /* <DEDUP_REMOVED lines=13> */
.L_x_6643:
[----:B------:R-:W-:Y:S05]  /*b2b0*/  BSYNC.RECONVERGENT B2 ;  /* 0x0000000000027941 */ /* 0x000fea0003800200 */
.L_x_6642:
        /* <DEDUP_REMOVED lines=42> */
.L_x_6640:
[----:B------:R-:W-:Y:S05]  /*b560*/  BSYNC.RECONVERGENT B1 ;  /* 0x0000000000017941 */ /* 0x000fea0003800200 */
.L_x_6639:
        /* <DEDUP_REMOVED lines=19> */
.L_x_6646:
        /* <DEDUP_REMOVED lines=13> */
.L_x_6648:
[----:B------:R-:W-:Y:S05]  /*b770*/  BSYNC.RECONVERGENT B2 ;  /* 0x0000000000027941 */ /* 0x000fea0003800200 */
.L_x_6647:
        /* <DEDUP_REMOVED lines=40> */
[----:B------:R-:W-:Y:S01]  /*ba00*/  IMAD.MOV.U32 R19, RZ, RZ, R72 ;  /* 0x000000ffff137224 */ /* 0x000fe200078e0048 */
[----:B------:R-:W-:-:S07]  /*ba10*/  MOV R72, R18 ;  /* 0x0000001200487202 */ /* 0x000fce0000000f00 */
.L_x_6645:
[----:B------:R-:W-:Y:S05]  /*ba20*/  BSYNC.RECONVERGENT B1 ;  /* 0x0000000000017941 */ /* 0x000fea0003800200 */
.L_x_6644:
        /* <DEDUP_REMOVED lines=24> */
.L_x_6651:
        /* <DEDUP_REMOVED lines=13> */
.L_x_6653:
[----:B------:R-:W-:Y:S05]  /*bc80*/  BSYNC.RECONVERGENT B2 ;  /* 0x0000000000027941 */ /* 0x000fea0003800200 */
.L_x_6652:
[----:B------:R-:W-:Y:S01]  /*bc90*/  IMAD.WIDE.U32 R74, R2, -0x326172a9, RZ ;  /* 0xcd9e8d57024a7825 */ /* 0x000fe200078e00ff */
[----:B------:R-:W-:-:S03]  /*bca0*/  LOP3.LUT R18, R7, UR7, R31, 0x96, !PT ;  /* 0x0000000707127c12 */ /* 0x000fc6000f8e961f */
[----:B------:R-:W-:Y:S01]  /*bcb0*/  HFMA2 R29, -RZ, RZ, 0, 0 ;  /* 0x00000000ff1d7431 */ /* 0x000fe200000001ff */
        /* <DEDUP_REMOVED lines=39> */
.L_x_6650:
[----:B------:R-:W-:Y:S05]  /*bf30*/  BSYNC.RECONVERGENT B1 ;  /* 0x0000000000017941 */ /* 0x000fea0003800200 */
.L_x_6649:
[----:B------:R-:W-:Y:S01]  /*bf40*/  ISETP.NE.AND P4, PT, R29, 0x1, PT ;  /* 0x000000011d00780c */ /* 0x000fe20003f85270 */
[----:B------:R-:W-:Y:S01]  /*bf50*/  BSSY.RECONVERGENT B1, `(.L_x_6654) ;  /* 0x0000049000017945 */ /* 0x000fe20003800200 */
[----:B------:R-:W-:Y:S01]  /*bf60*/  I2FP.F32.U32 R18, R19 ;  /* 0x0000001300127245 */ /* 0x000fe20000201000 */
[----:B------:R-:W-:Y:S02]  /*bf70*/  IMAD.U32 R19, R26, 0x10000, RZ ;  /* 0x000100001a137824 */ /* 0x000fe400078e00ff */
[----:B------:R-:W-:Y:S02]  /*bf80*/  IMAD.MOV.U32 R26, RZ, RZ, 0x2 ;  /* 0x00000002ff1a7424 */ /* 0x000fe400078e00ff */
[----:B------:R-:W-:Y:S01]  /*bf90*/  FFMA.FTZ R18, R18, R21, 1.1641532182693481445e-10 ;  /* 0x2f00000012127423 */ /* 0x000fe20000010015 */
[----:B------:R-:W-:Y:S01]  /*bfa0*/  FMUL.FTZ R20, R19, R68 ;  /* 0x0000004413147220 */ /* 0x000fe20000410000 */
[----:B------:R-:W-:-:S03]  /*bfb0*/  MOV R19, R76 ;  /* 0x0000004c00137202 */ /* 0x000fc60000000f00 */
        /* <DEDUP_REMOVED lines=10> */
.L_x_6656:
        /* <DEDUP_REMOVED lines=13> */
.L_x_6658:
[----:B------:R-:W-:Y:S05]  /*c130*/  BSYNC.RECONVERGENT B2 ;  /* 0x0000000000027941 */ /* 0x000fea0003800200 */
.L_x_6657:
        /* <DEDUP_REMOVED lines=39> */
[----:B------:R-:W-:Y:S02]  /*c3b0*/  LOP3.LUT R80, R80, UR20, R19, 0x96, !PT ;  /* 0x0000001450507c12 */ /* 0x000fe4000f8e9613 */
[----:B------:R-:W-:Y:S01]  /*c3c0*/  MOV R19, R72 ;  /* 0x0000004800137202 */ /* 0x000fe20000000f00 */
[----:B------:R-:W-:-:S07]  /*c3d0*/  IMAD.MOV.U32 R72, RZ, RZ, R18 ;  /* 0x000000ffff487224 */ /* 0x000fce00078e0012 */
.L_x_6655:
[----:B------:R-:W-:Y:S05]  /*c3e0*/  BSYNC.RECONVERGENT B1 ;  /* 0x0000000000017941 */ /* 0x000fea0003800200 */
.L_x_6654:
        /* <DEDUP_REMOVED lines=24> */
.L_x_6661:
        /* <DEDUP_REMOVED lines=13> */
.L_x_6663:
[----:B------:R-:W-:Y:S05]  /*c640*/  BSYNC.RECONVERGENT B2 ;  /* 0x0000000000027941 */ /* 0x000fea0003800200 */
.L_x_6662:
[----:B------:R-:W-:Y:S01]  /*c650*/  LOP3.LUT R58, R7, UR7, R75, 0x96, !PT ;  /* 0x00000007073a7c12 */ /* 0x000fe2000f8e964b */
[----:B------:R-:W-:-:S04]  /*c660*/  IMAD.WIDE.U32 R30, R2, -0x326172a9, RZ ;  /* 0xcd9e8d57021e7825 */ /* 0x000fc800078e00ff */
[----:B------:R-:W-:Y:S01]  /*c670*/  IMAD.WIDE.U32 R58, R58, -0x326172a9, RZ ;  /* 0xcd9e8d573a3a7825 */ /* 0x000fe200078e00ff */
[----:B------:R-:W-:-:S03]  /*c680*/  LOP3.LUT R31, R4, UR6, R31, 0x96, !PT ;  /* 0x00000006041f7c12 */ /* 0x000fc6000f8e961f */
[----:B------:R-:W-:Y:S01]  /*c690*/  IMAD.MOV.U32 R19, RZ, RZ, R72 ;  /* 0x000000ffff137224 */ /* 0x000fe200078e0048 */
[----:B------:R-:W-:Y:S01]  /*c6a0*/  LOP3.LUT R75, R61, R30, R59, 0x96, !PT ;  /* 0x0000001e3d4b7212 */ /* 0x000fe200078e963b */
[----:B------:R-:W-:-:S05]  /*c6b0*/  IMAD.WIDE.U32 R30, R31, -0x2daee0ad, RZ ;  /* 0xd2511f531f1e7825 */ /* 0x000fca00078e00ff */
[----:B------:R-:W-:Y:S01]  /*c6c0*/  LOP3.LUT R31, R23, R74, R31, 0x96, !PT ;  /* 0x0000004a171f7212 */ /* 0x000fe200078e961f */
[----:B------:R-:W-:-:S05]  /*c6d0*/  IMAD.WIDE.U32 R74, R75, -0x2daee0ad, RZ ;  /* 0xd2511f534b4a7825 */ /* 0x000fca00078e00ff */
[----:B------:R-:W-:Y:S01]  /*c6e0*/  LOP3.LUT R59, R62, R30, R75, 0x96, !PT ;  /* 0x0000001e3e3b7212 */ /* 0x000fe200078e964b */
[----:B------:R-:W-:-:S05]  /*c6f0*/  IMAD.WIDE.U32 R30, R31, -0x326172a9, RZ ;  /* 0xcd9e8d571f1e7825 */ /* 0x000fca00078e00ff */
[----:B------:R-:W-:Y:S01]  /*c700*/  LOP3.LUT R31, R58, UR12, R31, 0x96, !PT ;  /* 0x0000000c3a1f7c12 */ /* 0x000fe2000f8e961f */
[----:B------:R-:W-:-:S05]  /*c710*/  IMAD.WIDE.U32 R58, R59, -0x326172a9, RZ ;  /* 0xcd9e8d573b3a7825 */ /* 0x000fca00078e00ff */
[----:B------:R-:W-:Y:S01]  /*c720*/  LOP3.LUT R75, R65, R30, R59, 0x96, !PT ;  /* 0x0000001e414b7212 */ /* 0x000fe200078e963b */
[----:B------:R-:W-:-:S05]  /*c730*/  IMAD.WIDE.U32 R30, R31, -0x2daee0ad, RZ ;  /* 0xd2511f531f1e7825 */ /* 0x000fca00078e00ff */
[----:B------:R-:W-:Y:S01]  /*c740*/  LOP3.LUT R31, R74, UR13, R31, 0x96, !PT ;  /* 0x0000000d4a1f7c12 */ /* 0x000fe2000f8e961f */
        /* <DEDUP_REMOVED lines=18> */
[----:B------:R-:W-:-:S04]  /*c870*/  IMAD.WIDE.U32 R30, R31, -0x326172a9, RZ ;  /* 0xcd9e8d571f1e7825 */ /* 0x000fc800078e00ff */
[----:B------:R-:W-:Y:S01]  /*c880*/  IMAD.WIDE.U32 R76, R76, -0x326172a9, RZ ;  /* 0xcd9e8d574c4c7825 */ /* 0x000fe200078e00ff */
[----:B------:R-:W-:-:S04]  /*c890*/  LOP3.LUT R31, R63, R58, R31, 0x96, !PT ;  /* 0x0000003a3f1f7212 */ /* 0x000fc800078e961f */
[----:B------:R-:W-:Y:S01]  /*c8a0*/  LOP3.LUT R77, R30, UR19, R77, 0x96, !PT ;  /* 0x000000131e4d7c12 */ /* 0x000fe2000f8e964d */
[----:B------:R-:W-:-:S03]  /*c8b0*/  IMAD.WIDE.U32 R30, R31, -0x2daee0ad, RZ ;  /* 0xd2511f531f1e7825 */ /* 0x000fc600078e00ff */
[----:B------:R-:W-:Y:S01]  /*c8c0*/  MOV R72, R30 ;  /* 0x0000001e00487202 */ /* 0x000fe20000000f00 */
[----:B------:R-:W-:Y:S01]  /*c8d0*/  IMAD.MOV.U32 R30, RZ, RZ, RZ ;  /* 0x000000ffff1e7224 */ /* 0x000fe200078e00ff */
[----:B------:R-:W-:-:S07]  /*c8e0*/  LOP3.LUT R80, R80, UR20, R31, 0x96, !PT ;  /* 0x0000001450507c12 */ /* 0x000fce000f8e961f */
.L_x_6660:
[----:B------:R-:W-:Y:S05]  /*c8f0*/  BSYNC.RECONVERGENT B1 ;  /* 0x0000000000017941 */ /* 0x000fea0003800200 */
.L_x_6659:
[----:B------:R-:W-:Y:S01]  /*c900*/  ISETP.NE.AND P5, PT, R30, 0x1, PT ;  /* 0x000000011e00780c */ /* 0x000fe20003fa5270 */
[----:B------:R-:W-:Y:S01]  /*c910*/  BSSY.RECONVERGENT B1, `(.L_x_6664) ;  /* 0x000004a000017945 */ /* 0x000fe20003800200 */
[----:B------:R-:W-:Y:S01]  /*c920*/  I2FP.F32.U32 R20, R19 ;  /* 0x0000001300147245 */ /* 0x000fe20000201000 */
[C---:B------:R-:W-:Y:S02]  /*c930*/  IMAD.U32 R19, R27.reuse, 0x10000, RZ ;  /* 0x000100001b137824 */ /* 0x040fe400078e00ff */
[----:B------:R-:W-:Y:S02]  /*c940*/  HFMA2 R31, -RZ, RZ, 0, 1.1920928955078125e-07 ;  /* 0x00000002ff1f7431 */ /* 0x000fe400000001ff */
[----:B------:R-:W-:Y:S01]  /*c950*/  FFMA.FTZ R26, R20, R21, 1.1641532182693481445e-10 ;  /* 0x2f000000141a7423 */ /* 0x000fe20000010015 */
[----:B------:R-:W-:Y:S01]  /*c960*/  PRMT R20, R27, 0x7632, R20 ;  /* 0x000076321b147816 */ /* 0x000fe20000000014 */
[----:B------:R-:W-:Y:S01]  /*c970*/  FMUL.FTZ R19, R19, R68 ;  /* 0x0000004413137220 */ /* 0x000fe20000410000 */
[----:B------:R-:W-:-:S02]  /*c980*/  IMAD.MOV.U32 R27, RZ, RZ, R76 ;  /* 0x000000ffff1b7224 */ /* 0x000fc400078e004c */
        /* <DEDUP_REMOVED lines=10> */
.L_x_6666:
        /* <DEDUP_REMOVED lines=13> */
.L_x_6668:
[----:B------:R-:W-:Y:S05]  /*cb00*/  BSYNC.RECONVERGENT B2 ;  /* 0x0000000000027941 */ /* 0x000fea0003800200 */
.L_x_6667:
        /* <DEDUP_REMOVED lines=36> */
[----:B------:R-:W-:-:S04]  /*cd50*/  LOP3.LUT R27, R63, R30, R27, 0x96, !PT ;  /* 0x0000001e3f1b7212 */ /* 0x000fc800078e961b */
[----:B------:R-:W-:Y:S01]  /*cd60*/  LOP3.LUT R77, R26, UR19, R77, 0x96, !PT ;  /* 0x000000131a4d7c12 */ /* 0x000fe2000f8e964d */
[----:B------:R-:W-:-:S05]  /*cd70*/  IMAD.WIDE.U32 R26, R27, -0x2daee0ad, RZ ;  /* 0xd2511f531b1a7825 */ /* 0x000fca00078e00ff */
[----:B------:R-:W-:Y:S01]  /*cd80*/  LOP3.LUT R80, R80, UR20, R27, 0x96, !PT ;  /* 0x0000001450507c12 */ /* 0x000fe2000f8e961b */
[----:B------:R-:W-:Y:S02]  /*cd90*/  IMAD.MOV.U32 R27, RZ, RZ, R72 ;  /* 0x000000ffff1b7224 */ /* 0x000fe400078e0048 */
[----:B------:R-:W-:-:S07]  /*cda0*/  IMAD.MOV.U32 R72, RZ, RZ, R26 ;  /* 0x000000ffff487224 */ /* 0x000fce00078e001a */
.L_x_6665:
[----:B------:R-:W-:Y:S05]  /*cdb0*/  BSYNC.RECONVERGENT B1 ;  /* 0x0000000000017941 */ /* 0x000fea0003800200 */
.L_x_6664:
        /* <DEDUP_REMOVED lines=11> */
[--C-:B------:R-:W-:Y:S01]  /*ce70*/  FADD.FTZ R30, R30, R19.reuse ;  /* 0x000000131e1e7221 */ /* 0x100fe20000010000 */
[----:B------:R-:W-:Y:S02]  /*ce80*/  PRMT R19, R26, 0x7610, R19 ;  /* 0x000076101a137816 */ /* 0x000fe40000000013 */
[----:B------:R-:W-:Y:S01]  /*ce90*/  MOV R27, R76 ;  /* 0x0000004c001b7202 */ /* 0x000fe20000000f00 */
        /* <DEDUP_REMOVED lines=10> */
.L_x_6671:
        /* <DEDUP_REMOVED lines=13> */
.L_x_6673:
[----:B------:R-:W-:Y:S05]  /*d010*/  BSYNC.RECONVERGENT B2 ;  /* 0x0000000000027941 */ /* 0x000fea0003800200 */
.L_x_6672:
        /* <DEDUP_REMOVED lines=35> */
[----:B------:R-:W-:-:S03]  /*d250*/  LOP3.LUT R27, R63, R58, R27, 0x96, !PT ;  /* 0x0000003a3f1b7212 */ /* 0x000fc600078e961b */
[----:B------:R-:W-:Y:S01]  /*d260*/  IMAD.MOV.U32 R58, RZ, RZ, RZ ;  /* 0x000000ffff3a7224 */ /* 0x000fe200078e00ff */
[----:B------:R-:W-:Y:S01]  /*d270*/  LOP3.LUT R77, R26, UR19, R77, 0x96, !PT ;  /* 0x000000131a4d7c12 */ /* 0x000fe2000f8e964d */
[----:B------:R-:W-:-:S05]  /*d280*/  IMAD.WIDE.U32 R26, R27, -0x2daee0ad, RZ ;  /* 0xd2511f531b1a7825 */ /* 0x000fca00078e00ff */
[----:B------:R-:W-:Y:S02]  /*d290*/  LOP3.LUT R80, R80, UR20, R27, 0x96, !PT ;  /* 0x0000001450507c12 */ /* 0x000fe4000f8e961b */
[----:B------:R-:W-:Y:S01]  /*d2a0*/  MOV R27, R72 ;  /* 0x00000048001b7202 */ /* 0x000fe20000000f00 */
[----:B------:R-:W-:-:S07]  /*d2b0*/  IMAD.MOV.U32 R72, RZ, RZ, R26 ;  /* 0x000000ffff487224 */ /* 0x000fce00078e001a */
.L_x_6670:
[----:B------:R-:W-:Y:S05]  /*d2c0*/  BSYNC.RECONVERGENT B1 ;  /* 0x0000000000017941 */ /* 0x000fea0003800200 */
.L_x_6669:
[----:B------:R-:W-:Y:S01]  /*d2d0*/  ISETP.NE.AND P6, PT, R58, 0x1, PT ;  /* 0x000000013a00780c */ /* 0x000fe20003fc5270 */
[----:B------:R-:W-:Y:S01]  /*d2e0*/  BSSY.RECONVERGENT B1, `(.L_x_6674) ;  /* 0x000004b000017945 */ /* 0x000fe20003800200 */
[----:B------:R-:W-:Y:S01]  /*d2f0*/  I2FP.F32.U32 R26, R27 ;  /* 0x0000001b001a7245 */ /* 0x000fe20000201000 */
[----:B------:R-:W-:Y:S01]  /*d300*/  IMAD.MOV.U32 R73, RZ, RZ, 0x2 ;  /* 0x00000002ff497424 */ /* 0x000fe200078e00ff */
[----:B------:R-:W-:-:S03]  /*d310*/  SHF.L.U32 R27, R20, 0x10, RZ ;  /* 0x00000010141b7819 */ /* 0x000fc600000006ff */
[----:B------:R-:W-:Y:S02]  /*d320*/  FFMA.FTZ R26, R26, R21, 1.1641532182693481445e-10 ;  /* 0x2f0000001a1a7423 */ /* 0x000fe40000010015 */
[----:B------:R-:W-:Y:S01]  /*d330*/  FMUL.FTZ R20, R27, R68 ;  /* 0x000000441b147220 */ /* 0x000fe20000410000 */
[----:B------:R-:W-:Y:S02]  /*d340*/  IMAD.MOV.U32 R27, RZ, RZ, R76 ;  /* 0x000000ffff1b7224 */ /* 0x000fe400078e004c */
        /* <DEDUP_REMOVED lines=10> */
.L_x_6676:
        /* <DEDUP_REMOVED lines=15> */
.L_x_6678:
[----:B------:R-:W-:Y:S05]  /*d4e0*/  BSYNC.RECONVERGENT B2 ;  /* 0x0000000000027941 */ /* 0x000fea0003800200 */
.L_x_6677:
[----:B------:R-:W-:Y:S01]  /*d4f0*/  LOP3.LUT R58, R7, UR7, R75, 0x96, !PT ;  /* 0x00000007073a7c12 */ /* 0x000fe2000f8e964b */
[----:B------:R-:W-:-:S04]  /*d500*/  IMAD.WIDE.U32 R26, R2, -0x326172a9, RZ ;  /* 0xcd9e8d57021a7825 */ /* 0x000fc800078e00ff */
[----:B------:R-:W-:Y:S01]  /*d510*/  IMAD.WIDE.U32 R58, R58, -0x326172a9, RZ ;  /* 0xcd9e8d573a3a7825 */ /* 0x000fe200078e00ff */
[----:B------:R-:W-:-:S03]  /*d520*/  LOP3.LUT R27, R4, UR6, R27, 0x96, !PT ;  /* 0x00000006041b7c12 */ /* 0x000fc6000f8e961b */
[----:B------:R-:W-:Y:S01]  /*d530*/  IMAD.MOV.U32 R73, RZ, RZ, RZ ;  /* 0x000000ffff497224 */ /* 0x000fe200078e00ff */
        /* <DEDUP_REMOVED lines=35> */
[----:B------:R-:W-:Y:S01]  /*d770*/  IMAD.MOV.U32 R27, RZ, RZ, R72 ;  /* 0x000000ffff1b7224 */ /* 0x000fe200078e0048 */
[----:B------:R-:W-:-:S07]  /*d780*/  MOV R72, R26 ;  /* 0x0000001a00487202 */ /* 0x000fce0000000f00 */
.L_x_6675:
[----:B------:R-:W-:Y:S05]  /*d790*/  BSYNC.RECONVERGENT B1 ;  /* 0x0000000000017941 */ /* 0x000fea0003800200 */
.L_x_6674:
        /* <DEDUP_REMOVED lines=11> */
[----:B------:R-:W-:Y:S01]  /*d850*/  @P1 FADD.FTZ R31, R47, R31 ;  /* 0x0000001f2f1f1221 */ /* 0x000fe20000010000 */
[----:B------:R-:W-:Y:S06]  /*d860*/  BRA `(.L_x_6679) ;  /* 0x0000002400ec7947 */ /* 0x000fec0003800000 */
.L_x_6598:
        /* <DEDUP_REMOVED lines=16> */
.L_x_6682:
        /* <DEDUP_REMOVED lines=13> */
.L_x_6684:
[----:B------:R-:W-:Y:S05]  /*da40*/  BSYNC.RECONVERGENT B2 ;  /* 0x0000000000027941 */ /* 0x000fea0003800200 */
.L_x_6683:
        /* <DEDUP_REMOVED lines=41> */
.L_x_6681:
[----:B------:R-:W-:Y:S05]  /*dce0*/  BSYNC.RECONVERGENT B1 ;  /* 0x0000000000017941 */ /* 0x000fea0003800200 */
.L_x_6680:
[----:B------:R-:W-:Y:S01]  /*dcf0*/  ISETP.NE.AND P2, PT, R30, 0x1, PT ;  /* 0x000000011e00780c */ /* 0x000fe20003f45270 */
[----:B------:R-:W-:Y:S01]  /*dd00*/  BSSY.RECONVERGENT B1, `(.L_x_6685) ;  /* 0x000004a000017945 */ /* 0x000fe20003800200 */
[----:B------:R-:W-:Y:S01]  /*dd10*/  I2FP.F32.U32 R28, R29 ;  /* 0x0000001d001c7245 */ /* 0x000fe20000201000 */
[----:B------:R-:W-:Y:S01]  /*dd20*/  IMAD.MOV.U32 R32, RZ, RZ, 0x2 ;  /* 0x00000002ff207424 */ /* 0x000fe200078e00ff */
[----:B-----5:R-:W-:Y:S01]  /*dd30*/  PRMT R29, R24, 0x7632, R29 ;  /* 0x00007632181d7816 */ /* 0x020fe2000000001d */
        /* <DEDUP_REMOVED lines=14> */
.L_x_6687:
        /* <DEDUP_REMOVED lines=13> */
.L_x_6689:
[----:B------:R-:W-:Y:S05]  /*def0*/  BSYNC.RECONVERGENT B2 ;  /* 0x0000000000027941 */ /* 0x000fea0003800200 */
.L_x_6688:
        /* <DEDUP_REMOVED lines=39> */
[----:B------:R-:W-:Y:S01]  /*e170*/  LOP3.LUT R80, R80, UR20, R31, 0x96, !PT ;  /* 0x0000001450507c12 */ /* 0x000fe2000f8e961f */
[----:B------:R-:W-:Y:S01]  /*e180*/  IMAD.MOV.U32 R31, RZ, RZ, R72 ;  /* 0x000000ffff1f7224 */ /* 0x000fe200078e0048 */
[----:B------:R-:W-:-:S07]  /*e190*/  MOV R72, R30 ;  /* 0x0000001e00487202 */ /* 0x000fce0000000f00 */
.L_x_6686:
[----:B------:R-:W-:Y:S05]  /*e1a0*/  BSYNC.RECONVERGENT B1 ;  /* 0x0000000000017941 */ /* 0x000fea0003800200 */
.L_x_6685:
[----:B------:R-:W-:Y:S01]  /*e1b0*/  ISETP.NE.AND P2, PT, R32, 0x1, PT ;  /* 0x000000012000780c */ /* 0x000fe20003f45270 */
[----:B------:R-:W-:Y:S01]  /*e1c0*/  BSSY.RECONVERGENT B1, `(.L_x_6690) ;  /* 0x0000049000017945 */ /* 0x000fe20003800200 */
[----:B------:R-:W-:Y:S01]  /*e1d0*/  I2FP.F32.U32 R30, R31 ;  /* 0x0000001f001e7245 */ /* 0x000fe20000201000 */
[----:B------:R-:W-:Y:S02]  /*e1e0*/  HFMA2 R33, -RZ, RZ, 0, 1.1920928955078125e-07 ;  /* 0x00000002ff217431 */ /* 0x000fe400000001ff */
[----:B------:R-:W-:Y:S02]  /*e1f0*/  IMAD.U32 R29, R29, 0x10000, RZ ;  /* 0x000100001d1d7824 */ /* 0x000fe400078e00ff */
[----:B------:R-:W-:Y:S02]  /*e200*/  IMAD.MOV.U32 R31, RZ, RZ, R76 ;  /* 0x000000ffff1f7224 */ /* 0x000fe400078e004c */
        /* <DEDUP_REMOVED lines=12> */
.L_x_6692:
        /* <DEDUP_REMOVED lines=13> */
.L_x_6694:
[----:B------:R-:W-:Y:S05]  /*e3a0*/  BSYNC.RECONVERGENT B2 ;  /* 0x0000000000027941 */ /* 0x000fea0003800200 */
.L_x_6693:
        /* <DEDUP_REMOVED lines=42> */
.L_x_6691:
[----:B------:R-:W-:Y:S05]  /*e650*/  BSYNC.RECONVERGENT B1 ;  /* 0x0000000000017941 */ /* 0x000fea0003800200 */
.L_x_6690:
[----:B------:R-:W-:Y:S01]  /*e660*/  ISETP.NE.AND P2, PT, R33, 0x1, PT ;  /* 0x000000012100780c */ /* 0x000fe20003f45270 */
[----:B------:R-:W-:Y:S01]  /*e670*/  BSSY.RECONVERGENT B1, `(.L_x_6695) ;  /* 0x000004a000017945 */ /* 0x000fe20003800200 */
[----:B------:R-:W-:Y:S01]  /*e680*/  I2FP.F32.U32 R30, R31 ;  /* 0x0000001f001e7245 */ /* 0x000fe20000201000 */
[----:B------:R-:W-:Y:S01]  /*e690*/  IMAD.MOV.U32 R34, RZ, RZ, 0x2 ;  /* 0x00000002ff227424 */ /* 0x000fe200078e00ff */
[----:B------:R-:W-:-:S03]  /*e6a0*/  PRMT R31, R25, 0x7632, R31 ;  /* 0x00007632191f7816 */ /* 0x000fc6000000001f */
        /* <DEDUP_REMOVED lines=14> */
.L_x_6697:
        /* <DEDUP_REMOVED lines=13> */
.L_x_6699:
[----:B------:R-:W-:Y:S05]  /*e860*/  BSYNC.RECONVERGENT B2 ;  /* 0x0000000000027941 */ /* 0x000fea0003800200 */
.L_x_6698:
[----:B------:R-:W-:Y:S01]  /*e870*/  LOP3.LUT R34, R7, UR7, R59, 0x96, !PT ;  /* 0x0000000707227c12 */ /* 0x000fe2000f8e963b */
[----:B------:R-:W-:Y:S01]  /*e880*/  IMAD.WIDE.U32 R32, R2, -0x326172a9, RZ ;  /* 0xcd9e8d5702207825 */ /* 0x000fe200078e00ff */
[----:B------:R-:W-:-:S03]  /*e890*/  MOV R25, R72 ;  /* 0x0000004800197202 */ /* 0x000fc60000000f00 */
        /* <DEDUP_REMOVED lines=36> */
[----:B------:R-:W-:-:S04]  /*eae0*/  IMAD.WIDE.U32 R32, R33, -0x2daee0ad, RZ ;  /* 0xd2511f5321207825 */ /* 0x000fc800078e00ff */
[----:B------:R-:W-:Y:S01]  /*eaf0*/  IMAD.MOV.U32 R72, RZ, RZ, R32 ;  /* 0x000000ffff487224 */ /* 0x000fe200078e0020 */
[----:B------:R-:W-:-:S07]  /*eb00*/  LOP3.LUT R80, R80, UR20, R33, 0x96, !PT ;  /* 0x0000001450507c12 */ /* 0x000fce000f8e9621 */
.L_x_6696:
[----:B------:R-:W-:Y:S05]  /*eb10*/  BSYNC.RECONVERGENT B1 ;  /* 0x0000000000017941 */ /* 0x000fea0003800200 */
.L_x_6695:
[----:B------:R-:W-:Y:S01]  /*eb20*/  ISETP.NE.AND P2, PT, R34, 0x1, PT ;  /* 0x000000012200780c */ /* 0x000fe20003f45270 */
[----:B------:R-:W-:Y:S01]  /*eb30*/  BSSY.RECONVERGENT B1, `(.L_x_6700) ;  /* 0x0000049000017945 */ /* 0x000fe20003800200 */
[----:B------:R-:W-:Y:S01]  /*eb40*/  I2FP.F32.U32 R32, R25 ;  /* 0x0000001900207245 */ /* 0x000fe20000201000 */
[----:B------:R-:W-:Y:S01]  /*eb50*/  IMAD.MOV.U32 R58, RZ, RZ, 0x2 ;  /* 0x00000002ff3a7424 */ /* 0x000fe200078e00ff */
[----:B------:R-:W-:Y:S01]  /*eb60*/  SHF.L.U32 R31, R31, 0x10, RZ ;  /* 0x000000101f1f7819 */ /* 0x000fe200000006ff */
        /* <DEDUP_REMOVED lines=13> */
.L_x_6702:
        /* <DEDUP_REMOVED lines=13> */
.L_x_6704:
[----:B------:R-:W-:Y:S05]  /*ed10*/  BSYNC.RECONVERGENT B2 ;  /* 0x0000000000027941 */ /* 0x000fea0003800200 */
.L_x_6703:
        /* <DEDUP_REMOVED lines=42> */
.L_x_6701:
[----:B------:R-:W-:Y:S05]  /*efc0*/  BSYNC.RECONVERGENT B1 ;  /* 0x0000000000017941 */ /* 0x000fea0003800200 */
.L_x_6700:
[----:B------:R-:W-:Y:S01]  /*efd0*/  ISETP.NE.AND P3, PT, R58, 0x1, PT ;  /* 0x000000013a00780c */ /* 0x000fe20003f65270 */
[----:B------:R-:W-:Y:S01]  /*efe0*/  BSSY.RECONVERGENT B1, `(.L_x_6705) ;  /* 0x0000049000017945 */ /* 0x000fe20003800200 */
[----:B------:R-:W-:Y:S01]  /*eff0*/  I2FP.F32.U32 R32, R33 ;  /* 0x0000002100207245 */ /* 0x000fe20000201000 */
[C---:B------:R-:W-:Y:S01]  /*f000*/  IMAD.U32 R34, R26.reuse, 0x10000, RZ ;  /* 0x000100001a227824 */ /* 0x040fe200078e00ff */
[----:B------:R-:W-:Y:S01]  /*f010*/  PRMT R35, R26, 0x7632, R35 ;  /* 0x000076321a237816 */ /* 0x000fe20000000023 */
[----:B------:R-:W-:Y:S02]  /*f020*/  IMAD.MOV.U32 R26, RZ, RZ, R76 ;  /* 0x000000ffff1a7224 */ /* 0x000fe400078e004c */
[----:B------:R-:W-:-:S05]  /*f030*/  FFMA.FTZ R32, R32, R21, 1.1641532182693481445e-10 ;  /* 0x2f00000020207423 */ /* 0x000fca0000010015 */
[----:B------:R-:W-:Y:S01]  /*f040*/  FSETP.LE.FTZ.AND P2, PT, R32, R67, PT ;  /* 0x000000432000720b */ /* 0x000fe20003f53000 */
[----:B------:R-:W-:Y:S01]  /*f050*/  HFMA2 R32, -RZ, RZ, 0, 1.1920928955078125e-07 ;  /* 0x00000002ff207431 */ /* 0x000fe200000001ff */
        /* <DEDUP_REMOVED lines=9> */
.L_x_6707:
        /* <DEDUP_REMOVED lines=13> */
.L_x_6709:
[----:B------:R-:W-:Y:S05]  /*f1c0*/  BSYNC.RECONVERGENT B2 ;  /* 0x0000000000027941 */ /* 0x000fea0003800200 */
.L_x_6708:
        /* <DEDUP_REMOVED lines=38> */
[----:B------:R-:W-:-:S04]  /*f430*/  IMAD.WIDE.U32 R32, R33, -0x2daee0ad, RZ ;  /* 0xd2511f5321207825 */ /* 0x000fc800078e00ff */
[----:B------:R-:W-:Y:S02]  /*f440*/  IMAD.MOV.U32 R72, RZ, RZ, R32 ;  /* 0x000000ffff487224 */ /* 0x000fe400078e0020 */
[----:B------:R-:W-:Y:S01]  /*f450*/  HFMA2 R32, -RZ, RZ, 0, 0 ;  /* 0x00000000ff207431 */ /* 0x000fe200000001ff */
[----:B------:R-:W-:-:S07]  /*f460*/  LOP3.LUT R80, R80, UR20, R33, 0x96, !PT ;  /* 0x0000001450507c12 */ /* 0x000fce000f8e9621 */
.L_x_6706:
[----:B------:R-:W-:Y:S05]  /*f470*/  BSYNC.RECONVERGENT B1 ;  /* 0x0000000000017941 */ /* 0x000fea0003800200 */
.L_x_6705:
        /* <DEDUP_REMOVED lines=17> */
.L_x_6712:
        /* <DEDUP_REMOVED lines=13> */
.L_x_6714:
[----:B------:R-:W-:Y:S05]  /*f660*/  BSYNC.RECONVERGENT B2 ;  /* 0x0000000000027941 */ /* 0x000fea0003800200 */
.L_x_6713:
        /* <DEDUP_REMOVED lines=42> */
.L_x_6711:
[----:B------:R-:W-:Y:S05]  /*f910*/  BSYNC.RECONVERGENT B1 ;  /* 0x0000000000017941 */ /* 0x000fea0003800200 */
.L_x_6710:
        /* <DEDUP_REMOVED lines=18> */
.L_x_6717:
        /* <DEDUP_REMOVED lines=13> */
.L_x_6719:
[----:B------:R-:W-:Y:S05]  /*fb10*/  BSYNC.RECONVERGENT B2 ;  /* 0x0000000000027941 */ /* 0x000fea0003800200 */
.L_x_6718:
        /* <DEDUP_REMOVED lines=37> */
[----:B------:R-:W-:Y:S01]  /*fd70*/  IMAD.MOV.U32 R32, RZ, RZ, R72 ;  /* 0x000000ffff207224 */ /* 0x000fe200078e0048 */
[----:B------:R-:W-:Y:S01]  /*fd80*/  LOP3.LUT R77, R26, UR19, R77, 0x96, !PT ;  /* 0x000000131a4d7c12 */ /* 0x000fe2000f8e964d */
[----:B------:R-:W-:-:S05]  /*fd90*/  IMAD.WIDE.U32 R26, R27, -0x2daee0ad, RZ ;  /* 0xd2511f531b1a7825 */ /* 0x000fca00078e00ff */
[----:B------:R-:W-:Y:S02]  /*fda0*/  LOP3.LUT R80, R80, UR20, R27, 0x96, !PT ;  /* 0x0000001450507c12 */ /* 0x000fe4000f8e961b */
[----:B------:R-:W-:-:S07]  /*fdb0*/  MOV R72, R26 ;  /* 0x0000001a00487202 */ /* 0x000fce0000000f00 */
.L_x_6716:
[----:B------:R-:W-:Y:S05]  /*fdc0*/  BSYNC.RECONVERGENT B1 ;  /* 0x0000000000017941 */ /* 0x000fea0003800200 */
.L_x_6715:
[----:B------:R-:W-:Y:S01]  /*fdd0*/  P2R R27, PR, RZ, 0x2 ;  /* 0x00000002ff1b7803 */ /* 0x000fe20000000000 */
[----:B------:R-:W-:Y:S01]  /*fde0*/  FMUL.FTZ R28, R28, R68 ;  /* 0x000000441c1c7220 */ /* 0x000fe20000410000 */
[----:B------:R-:W-:Y:S01]  /*fdf0*/  I2FP.F32.U32 R59, R32 ;  /* 0x00000020003b7245 */ /* 0x000fe20000201000 */
[-C--:B------:R-:W-:Y:S01]  /*fe00*/  FMUL.FTZ R34, R34, R68.reuse ;  /* 0x0000004422227220 */ /* 0x080fe20000410000 */
[----:B------:R-:W-:Y:S01]  /*fe10*/  ISETP.NE.AND P1, PT, R24, RZ, PT ;  /* 0x000000ff1800720c */ /* 0x000fe20003f25270 */
[-C--:B------:R-:W-:Y:S01]  /*fe20*/  FMUL.FTZ R58, R30, R68.reuse ;  /* 0x000000441e3a7220 */ /* 0x080fe20000410000 */
[----:B------:R-:W-:Y:S01]  /*fe30*/  ISETP.NE.AND P5, PT, R57, RZ, PT ;  /* 0x000000ff3900720c */ /* 0x000fe20003fa5270 */
[----:B------:R-:W-:Y:S02]  /*fe40*/  IMAD.U32 R71, R71, 0x10000, RZ ;  /* 0x0001000047477824 */ /* 0x000fe400078e00ff */
[----:B------:R-:W-:Y:S01]  /*fe50*/  FFMA.FTZ R59, R59, R21, 1.1641532182693481445e-10 ;  /* 0x2f0000003b3b7423 */ /* 0x000fe20000010015 */
[----:B------:R-:W-:Y:S01]  /*fe60*/  FSEL R32, R28, RZ, P1 ;  /* 0x000000ff1c207208 */ /* 0x000fe20000800000 */
[-C--:B------:R-:W-:Y:S01]  /*fe70*/  FMUL.FTZ R35, R35, R68.reuse ;  /* 0x0000004423237220 */ /* 0x080fe20000410000 */
[----:B------:R-:W-:Y:S01]  /*fe80*/  ISETP.NE.AND P1, PT, R27, RZ, PT ;  /* 0x000000ff1b00720c */ /* 0x000fe20003f25270 */
[-C--:B------:R-:W-:Y:S01]  /*fe90*/  FMUL.FTZ R31, R31, R68.reuse ;  /* 0x000000441f1f7220 */ /* 0x080fe20000410000 */
[----:B------:R-:W-:Y:S01]  /*fea0*/  FSEL R28, R34, RZ, P2 ;  /* 0x000000ff221c7208 */ /* 0x000fe20001000000 */
[-C--:B------:R-:W-:Y:S01]  /*feb0*/  FMUL.FTZ R69, R69, R68.reuse ;  /* 0x0000004445457220 */ /* 0x080fe20000410000 */
[----:B------:R-:W-:Y:S01]  /*fec0*/  P2R R26, PR, RZ, 0x1 ;  /* 0x00000001ff1a7803 */ /* 0x000fe20000000000 */
[-C--:B------:R-:W-:Y:S01]  /*fed0*/  FMUL.FTZ R33, R29, R68.reuse ;  /* 0x000000441d217220 */ /* 0x080fe20000410000 */
[----:B------:R-:W-:Y:S01]  /*fee0*/  ISETP.NE.AND P6, PT, R25, RZ, PT ;  /* 0x000000ff1900720c */ /* 0x000fe20003fc5270 */
[----:B------:R-:W-:Y:S01]  /*fef0*/  FMUL.FTZ R71, R71, R68 ;  /* 0x0000004447477220 */ /* 0x000fe20000410000 */
[----:B------:R-:W-:-:S02]  /*ff00*/  FSEL R34, R58, RZ, P5 ;  /* 0x000000ff3a227208 */ /* 0x000fc40002800000 */
[----:B------:R-:W-:Y:S02]  /*ff10*/  ISETP.NE.AND P0, PT, R56, RZ, PT ;  /* 0x000000ff3800720c */ /* 0x000fe40003f05270 */
[----:B------:R-:W-:Y:S01]  /*ff20*/  FSETP.GTU.FTZ.AND P5, PT, R59, R67, PT ;  /* 0x000000433b00720b */ /* 0x000fe20003fbc000 */
        /* <DEDUP_REMOVED lines=15> */
.L_x_6679:
[----:B------:R-:W0:Y:S01]  /*10020*/  LDC.64 R74, c[0x0][0x3a8] ;  /* 0x0000ea00ff4a7b82 */ /* 0x000e220000000a00 */
[----:B------:R-:W-:Y:S02]  /*10030*/  SEL R58, RZ, 0x100, !P3 ;  /* 0x00000100ff3a7807 */ /* 0x000fe40005800000 */
[----:B------:R-:W-:Y:S02]  /*10040*/  ISETP.NE.AND P6, PT, R24, RZ, PT ;  /* 0x000000ff1800720c */ /* 0x000fe40003fc5270 */
[----:B------:R-:W-:Y:S02]  /*10050*/  ISETP.NE.AND P3, PT, R25, RZ, PT ;  /* 0x000000ff1900720c */ /* 0x000fe40003f65270 */
[----:B------:R-:W-:Y:S02]  /*10060*/  SEL R26, RZ, 0x1000000, !P5 ;  /* 0x01000000ff1a7807 */ /* 0x000fe40006800000 */
[----:B------:R-:W-:Y:S02]  /*10070*/  SEL R27, RZ, 0x10000, !P4 ;  /* 0x00010000ff1b7807 */ /* 0x000fe40006000000 */
[----:B------:R-:W-:-:S02]  /*10080*/  ISETP.NE.AND P5, PT, R56, RZ, PT ;  /* 0x000000ff3800720c */ /* 0x000fc40003fa5270 */
[----:B------:R-:W-:Y:S02]  /*10090*/  ISETP.NE.AND P4, PT, R57, RZ, PT ;  /* 0x000000ff3900720c */ /* 0x000fe40003f85270 */
[----:B------:R-:W-:Y:S02]  /*100a0*/  LOP3.LUT R58, R58, R26, R27, 0xfe, !PT ;  /* 0x0000001a3a3a7212 */ /* 0x000fe400078efe1b */
[----:B------:R-:W-:Y:S02]  /*100b0*/  SEL R56, RZ, 0x1000000, !P3 ;  /* 0x01000000ff387807 */ /* 0x000fe40005800000 */
[----:B------:R-:W-:Y:S02]  /*100c0*/  SEL R27, RZ, 0x10000, !P4 ;  /* 0x00010000ff1b7807 */ /* 0x000fe40006000000 */
[----:B------:R-:W-:Y:S01]  /*100d0*/  SEL R26, RZ, 0x100, !P5 ;  /* 0x00000100ff1a7807 */ /* 0x000fe20006800000 */
[----:B0-----:R-:W-:-:S03]  /*100e0*/  IMAD.WIDE.U32 R24, R70, 0x20, R74 ;  /* 0x0000002046187825 */ /* 0x001fc600078e004a */
[----:B------:R-:W-:Y:S01]  /*100f0*/  LOP3.LUT R26, R26, R56, R27, 0xfe, !PT ;  /* 0x000000381a1a7212 */ /* 0x000fe200078efe1b */
[----:B------:R-:W0:Y:S01]  /*10100*/  LDC.64 R74, c[0x0][0x3b0] ;  /* 0x0000ec00ff4a7b82 */ /* 0x000e220000000a00 */
[----:B------:R-:W-:Y:S01]  /*10110*/  SEL R27, RZ, 0x1, !P2 ;  /* 0x00000001ff1b7807 */ /* 0x000fe20005000000 */
[----:B------:R-:W-:Y:S04]  /*10120*/  STG.E.128 desc[UR8][R24.64], R32 ;  /* 0x0000002018007986 */ /* 0x000fe8000c101d08 */
[----:B------:R1:W-:Y:S02]  /*10130*/  STG.E.128 desc[UR8][R24.64+0x10], R28 ;  /* 0x0000101c18007986 */ /* 0x0003e4000c101d08 */
[----:B-1----:R-:W-:Y:S02]  /*10140*/  LOP3.LUT R25, R58, R27, RZ, 0xfc, !PT ;  /* 0x0000001b3a197212 */ /* 0x002fe400078efcff */
[----:B------:R-:W-:-:S04]  /*10150*/  SEL R27, RZ, 0x1, !P6 ;  /* 0x00000001ff1b7807 */ /* 0x000fc80007000000 */
[----:B------:R-:W-:Y:S01]  /*10160*/  LOP3.LUT R24, R26, R27, RZ, 0xfc, !PT ;  /* 0x0000001b1a187212 */ /* 0x000fe200078efcff */
[----:B0-----:R-:W-:-:S05]  /*10170*/  IMAD.WIDE.U32 R26, R70, 0x8, R74 ;  /* 0x00000008461a7825 */ /* 0x001fca00078e004a */
[----:B------:R0:W-:Y:S01]  /*10180*/  STG.E.64 desc[UR8][R26.64], R24 ;  /* 0x000000181a007986 */ /* 0x0001e2000c101b08 */
[----:B------:R-:W-:Y:S05]  /*10190*/  @!P0 BRA `(.L_x_6720) ;  /* 0x0000000000508947 */ /* 0x000fea0003800000 */
[----:B0-----:R-:W-:Y:S02]  /*101a0*/  SHF.L.U32 R24, R19, 0x10, RZ ;  /* 0x0000001013187819 */ /* 0x001fe400000006ff */
        /* <DEDUP_REMOVED lines=11> */
[----:B------:R-:W-:-:S05]  /*10260*/  IMAD.WIDE.U32 R24, R25, 0x1000000, RZ ;  /* 0x0100000019187825 */ /* 0x000fca00078e00ff */
[----:B------:R-:W-:Y:S02]  /*10270*/  LOP3.LUT R59, R27, R59, R25, 0xfe, !PT ;  /* 0x0000003b1b3b7212 */ /* 0x000fe400078efe19 */
[----:B------:R-:W-:Y:S02]  /*10280*/  LOP3.LUT R26, R56, R24, R26, 0xfe, !PT ;  /* 0x00000018381a7212 */ /* 0x000fe400078efe1a */
[----:B------:R-:W0:Y:S01]  /*10290*/  LDC.64 R24, c[0x0][0x3b8] ;  /* 0x0000ee00ff187b82 */ /* 0x000e220000000a00 */
[----:B------:R-:W-:Y:S02]  /*102a0*/  LOP3.LUT R57, R59, R57, RZ, 0xfc, !PT ;  /* 0x000000393b397212 */ /* 0x000fe400078efcff */
[----:B------:R-:W-:Y:S01]  /*102b0*/  LOP3.LUT R56, R26, 0xff, R13, 0xf8, !PT ;  /* 0x000000ff1a387812 */ /* 0x000fe200078ef80d */
[----:B0-----:R-:W-:-:S05]  /*102c0*/  IMAD.WIDE.U32 R24, R70, 0x8, R24 ;  /* 0x0000000846187825 */ /* 0x001fca00078e0018 */
[----:B------:R1:W-:Y:S02]  /*102d0*/  STG.E.64 desc[UR8][R24.64], R56 ;  /* 0x0000003818007986 */ /* 0x0003e4000c101b08 */
.L_x_6720:
[----:B0-----:R-:W0:Y:S01]  /*102e0*/  @P0 LDC.64 R26, c[0x0][0x398] ;  /* 0x0000e600ff1a0b82 */ /* 0x001e220000000a00 */
[----:B------:R-:W-:-:S07]  /*102f0*/  VIADD R71, R12, 0x40 ;  /* 0x000000400c477836 */ /* 0x000fce0000000000 */
[----:B-1----:R-:W1:Y:S01]  /*10300*/  @P1 LDC.64 R24, c[0x0][0x3a0] ;  /* 0x0000e800ff181b82 */ /* 0x002e620000000a00 */
[----:B------:R-:W-:-:S06]  /*10310*/  IMAD.WIDE.U32 R56, R71, 0x10, R78 ;  /* 0x0000001047387825 */ /* 0x000fcc00078e004e */
[----:B------:R-:W5:Y:S01]  /*10320*/  LDG.E.128 R56, desc[UR8][R56.64] ;  /* 0x0000000838387981 */ /* 0x000f62000c1e1d00 */
[----:B0-----:R-:W-:-:S05]  /*10330*/  @P0 IMAD.WIDE.U32 R26, R71, 0x10, R26 ;  /* 0x00000010471a0825 */ /* 0x001fca00078e001a */
[----:B------:R0:W5:Y:S01]  /*10340*/  @P0 LDG.E.128 R52, desc[UR8][R26.64] ;  /* 0x000000081a340981 */ /* 0x000162000c1e1d00 */
[----:B-1----:R-:W-:-:S05]  /*10350*/  @P1 IMAD.WIDE.U32 R24, R71, 0x20, R24 ;  /* 0x0000002047181825 */ /* 0x002fca00078e0018 */
[----:B------:R0:W5:Y:S04]  /*10360*/  @P1 LDG.E.128 R48, desc[UR8][R24.64] ;  /* 0x0000000818301981 */ /* 0x000168000c1e1d00 */
[----:B------:R0:W5:Y:S01]  /*10370*/  @P1 LDG.E.128 R44, desc[UR8][R24.64+0x10] ;  /* 0x00001008182c1981 */ /* 0x000162000c1e1d00 */
        /* <DEDUP_REMOVED lines=17> */
.L_x_6724:
        /* <DEDUP_REMOVED lines=13> */
.L_x_6726:
[----:B------:R-:W-:Y:S05]  /*10560*/  BSYNC.RECONVERGENT B2 ;  /* 0x0000000000027941 */ /* 0x000fea0003800200 */
.L_x_6725:
[----:B0-----:R-:W-:Y:S01]  /*10570*/  IMAD.WIDE.U32 R24, R2, -0x326172a9, RZ ;  /* 0xcd9e8d5702187825 */ /* 0x001fe200078e00ff */
        /* <DEDUP_REMOVED lines=41> */
.L_x_6723:
[----:B------:R-:W-:Y:S05]  /*10810*/  BSYNC.RECONVERGENT B1 ;  /* 0x0000000000017941 */ /* 0x000fea0003800200 */
.L_x_6722:
[----:B------:R-:W-:Y:S01]  /*10820*/  ISETP.NE.AND P2, PT, R17, 0x1, PT ;  /* 0x000000011100780c */ /* 0x000fe20003f45270 */
[----:B------:R-:W-:Y:S01]  /*10830*/  BSSY.RECONVERGENT B1, `(.L_x_6727) ;  /* 0x000004b000017945 */ /* 0x000fe20003800200 */
[----:B------:R-:W-:Y:S01]  /*10840*/  I2FP.F32.U32 R14, R13 ;  /* 0x0000000d000e7245 */ /* 0x000fe20000201000 */
[----:B------:R-:W-:Y:S01]  /*10850*/  IMAD.MOV.U32 R16, RZ, RZ, 0x2 ;  /* 0x00000002ff107424 */ /* 0x000fe200078e00ff */
[C---:B-----5:R-:W-:Y:S01]  /*10860*/  SHF.L.U32 R13, R56.reuse, 0x10, RZ ;  /* 0x00000010380d7819 */ /* 0x060fe200000006ff */
[----:B------:R-:W-:Y:S01]  /*10870*/  IMAD.MOV.U32 R15, RZ, RZ, R76 ;  /* 0x000000ffff0f7224 */ /* 0x000fe200078e004c */
[----:B------:R-:W-:Y:S01]  /*10880*/  PRMT R56, R56, 0x7632, R56 ;  /* 0x0000763238387816 */ /* 0x000fe20000000038 */
        /* <DEDUP_REMOVED lines=13> */
.L_x_6729:
        /* <DEDUP_REMOVED lines=13> */
.L_x_6731:
[----:B------:R-:W-:Y:S05]  /*10a30*/  BSYNC.RECONVERGENT B2 ;  /* 0x0000000000027941 */ /* 0x000fea0003800200 */
.L_x_6730:
[----:B0-----:R-:W-:Y:S01]  /*10a40*/  IMAD.WIDE.U32 R24, R2, -0x326172a9, RZ ;  /* 0xcd9e8d5702187825 */ /* 0x001fe200078e00ff */
        /* <DEDUP_REMOVED lines=41> */
.L_x_6728:
[----:B------:R-:W-:Y:S05]  /*10ce0*/  BSYNC.RECONVERGENT B1 ;  /* 0x0000000000017941 */ /* 0x000fea0003800200 */
.L_x_6727:
[----:B------:R-:W-:Y:S01]  /*10cf0*/  I2FP.F32.U32 R14, R15 ;  /* 0x0000000f000e7245 */ /* 0x000fe20000201000 */
[----:B------:R-:W-:Y:S01]  /*10d00*/  IMAD.U32 R15, R52, 0x10000, RZ ;  /* 0x00010000340f7824 */ /* 0x000fe200078e00ff */
[----:B------:R-:W-:Y:S01]  /*10d10*/  ISETP.NE.AND P3, PT, R16, 0x1, PT ;  /* 0x000000011000780c */ /* 0x000fe20003f65270 */
[----:B------:R-:W-:Y:S01]  /*10d20*/  BSSY.RECONVERGENT B1, `(.L_x_6732) ;  /* 0x000004c000017945 */ /* 0x000fe20003800200 */
[----:B------:R-:W-:Y:S02]  /*10d30*/  HFMA2 R17, -RZ, RZ, 0, 1.1920928955078125e-07 ;  /* 0x00000002ff117431 */ /* 0x000fe400000001ff */
[----:B------:R-:W-:Y:S01]  /*10d40*/  FFMA.FTZ R14, R14, R21, 1.1641532182693481445e-10 ;  /* 0x2f0000000e0e7423 */ /* 0x000fe20000010015 */
[----:B0-----:R-:W-:Y:S01]  /*10d50*/  FMUL.FTZ R24, R15, R68 ;  /* 0x000000440f187220 */ /* 0x001fe20000410000 */
[----:B------:R-:W-:-:S03]  /*10d60*/  FSEL R15, R13, RZ, P4 ;  /* 0x000000ff0d0f7208 */ /* 0x000fc60002000000 */
        /* <DEDUP_REMOVED lines=15> */
.L_x_6734:
        /* <DEDUP_REMOVED lines=13> */
.L_x_6736:
[----:B------:R-:W-:Y:S05]  /*10f30*/  BSYNC.RECONVERGENT B2 ;  /* 0x0000000000027941 */ /* 0x000fea0003800200 */
.L_x_6735:
        /* <DEDUP_REMOVED lines=42> */
.L_x_6733:
[----:B------:R-:W-:Y:S05]  /*111e0*/  BSYNC.RECONVERGENT B1 ;  /* 0x0000000000017941 */ /* 0x000fea0003800200 */
.L_x_6732:
        /* <DEDUP_REMOVED lines=19> */
.L_x_6739:
        /* <DEDUP_REMOVED lines=13> */
.L_x_6741:
[----:B------:R-:W-:Y:S05]  /*113f0*/  BSYNC.RECONVERGENT B2 ;  /* 0x0000000000027941 */ /* 0x000fea0003800200 */
.L_x_6740:
        /* <DEDUP_REMOVED lines=42> */
.L_x_6738:
[----:B------:R-:W-:Y:S05]  /*116a0*/  BSYNC.RECONVERGENT B1 ;  /* 0x0000000000017941 */ /* 0x000fea0003800200 */
.L_x_6737:
        /* <DEDUP_REMOVED lines=24> */
.L_x_6744:
        /* <DEDUP_REMOVED lines=13> */
.L_x_6746:
[----:B------:R-:W-:Y:S05]  /*11900*/  BSYNC.RECONVERGENT B2 ;  /* 0x0000000000027941 */ /* 0x000fea0003800200 */
.L_x_6745:
        /* <DEDUP_REMOVED lines=40> */
[----:B------:R-:W-:Y:S02]  /*11b90*/  LOP3.LUT R80, R80, UR20, R17, 0x96, !PT ;  /* 0x0000001450507c12 */ /* 0x000fe4000f8e9611 */
[----:B------:R-:W-:-:S07]  /*11ba0*/  MOV R69, R16 ;  /* 0x0000001000457202 */ /* 0x000fce0000000f00 */
.L_x_6743:
[----:B------:R-:W-:Y:S05]  /*11bb0*/  BSYNC.RECONVERGENT B1 ;  /* 0x0000000000017941 */ /* 0x000fea0003800200 */
.L_x_6742:
[----:B------:R-:W-:Y:S01]  /*11bc0*/  ISETP.NE.AND P2, PT, R19, 0x1, PT ;  /* 0x000000011300780c */ /* 0x000fe20003f45270 */
[----:B------:R-:W-:Y:S01]  /*11bd0*/  BSSY.RECONVERGENT B1, `(.L_x_6747) ;  /* 0x000004b000017945 */ /* 0x000fe20003800200 */
[----:B------:R-:W-:Y:S01]  /*11be0*/  I2FP.F32.U32 R16, R15 ;  /* 0x0000000f00107245 */ /* 0x000fe20000201000 */
[C---:B------:R-:W-:Y:S02]  /*11bf0*/  IMAD.U32 R15, R57.reuse, 0x10000, RZ ;  /* 0x00010000390f7824 */ /* 0x040fe400078e00ff */
        /* <DEDUP_REMOVED lines=16> */
.L_x_6749:
        /* <DEDUP_REMOVED lines=13> */
.L_x_6751:
[----:B------:R-:W-:Y:S05]  /*11dd0*/  BSYNC.RECONVERGENT B2 ;  /* 0x0000000000027941 */ /* 0x000fea0003800200 */
.L_x_6750:
        /* <DEDUP_REMOVED lines=36> */
[----:B------:R-:W-:Y:S01]  /*12020*/  HFMA2 R18, -RZ, RZ, 0, 0 ;  /* 0x00000000ff127431 */ /* 0x000fe200000001ff */
[----:B------:R-:W-:Y:S01]  /*12030*/  LOP3.LUT R77, R16, UR19, R77, 0x96, !PT ;  /* 0x00000013104d7c12 */ /* 0x000fe2000f8e964d */
[----:B------:R-:W-:-:S05]  /*12040*/  IMAD.WIDE.U32 R16, R17, -0x2daee0ad, RZ ;  /* 0xd2511f5311107825 */ /* 0x000fca00078e00ff */
[----:B------:R-:W-:Y:S01]  /*12050*/  LOP3.LUT R80, R80, UR20, R17, 0x96, !PT ;  /* 0x0000001450507c12 */ /* 0x000fe2000f8e9611 */
[----:B------:R-:W-:Y:S02]  /*12060*/  IMAD.MOV.U32 R17, RZ, RZ, R69 ;  /* 0x000000ffff117224 */ /* 0x000fe400078e0045 */
[----:B------:R-:W-:-:S07]  /*12070*/  IMAD.MOV.U32 R69, RZ, RZ, R16 ;  /* 0x000000ffff457224 */ /* 0x000fce00078e0010 */
.L_x_6748:
[----:B------:R-:W-:Y:S05]  /*12080*/  BSYNC.RECONVERGENT B1 ;  /* 0x0000000000017941 */ /* 0x000fea0003800200 */
.L_x_6747:
        /* <DEDUP_REMOVED lines=10> */
[----:B------:R-:W-:-:S03]  /*12130*/  MOV R17, R76 ;  /* 0x0000004c00117202 */ /* 0x000fc60000000f00 */
[----:B------:R-:W-:Y:S01]  /*12140*/  FADD.FTZ R26, R26, R15 ;  /* 0x0000000f1a1a7221 */ /* 0x000fe20000010000 */
[----:B------:R-:W-:-:S03]  /*12150*/  SEL R15, RZ, 0x1, P2 ;  /* 0x00000001ff0f7807 */ /* 0x000fc60001000000 */
        /* <DEDUP_REMOVED lines=10> */
.L_x_6754:
        /* <DEDUP_REMOVED lines=13> */
.L_x_6756:
[----:B------:R-:W-:Y:S05]  /*122d0*/  BSYNC.RECONVERGENT B2 ;  /* 0x0000000000027941 */ /* 0x000fea0003800200 */
.L_x_6755:
        /* <DEDUP_REMOVED lines=40> */
[----:B------:R-:W-:Y:S01]  /*12560*/  MOV R17, R69 ;  /* 0x0000004500117202 */ /* 0x000fe20000000f00 */
[----:B------:R-:W-:-:S07]  /*12570*/  IMAD.MOV.U32 R69, RZ, RZ, R16 ;  /* 0x000000ffff457224 */ /* 0x000fce00078e0010 */
.L_x_6753:
[----:B------:R-:W-:Y:S05]  /*12580*/  BSYNC.RECONVERGENT B1 ;  /* 0x0000000000017941 */ /* 0x000fea0003800200 */
.L_x_6752:
        /* <DEDUP_REMOVED lines=19> */
.L_x_6759:
        /* <DEDUP_REMOVED lines=13> */
.L_x_6761:
[----:B------:R-:W-:Y:S05]  /*12790*/  BSYNC.RECONVERGENT B2 ;  /* 0x0000000000027941 */ /* 0x000fea0003800200 */
.L_x_6760:
        /* <DEDUP_REMOVED lines=42> */
.L_x_6758:
[----:B------:R-:W-:Y:S05]  /*12a40*/  BSYNC.RECONVERGENT B1 ;  /* 0x0000000000017941 */ /* 0x000fea0003800200 */
.L_x_6757:
        /* <DEDUP_REMOVED lines=24> */
.L_x_6764:
        /* <DEDUP_REMOVED lines=13> */
.L_x_6766:
[----:B------:R-:W-:Y:S05]  /*12ca0*/  BSYNC.RECONVERGENT B2 ;  /* 0x0000000000027941 */ /* 0x000fea0003800200 */
.L_x_6765:
        /* <DEDUP_REMOVED lines=39> */
[----:B------:R-:W-:Y:S01]  /*12f20*/  IMAD.MOV.U32 R69, RZ, RZ, R18 ;  /* 0x000000ffff457224 */ /* 0x000fe200078e0012 */
[----:B------:R-:W-:Y:S01]  /*12f30*/  LOP3.LUT R80, R80, UR20, R19, 0x96, !PT ;  /* 0x0000001450507c12 */ /* 0x000fe2000f8e9613 */
[----:B------:R-:W-:-:S07]  /*12f40*/  HFMA2 R19, -RZ, RZ, 0, 0 ;  /* 0x00000000ff137431 */ /* 0x000fce00000001ff */
.L_x_6763:
[----:B------:R-:W-:Y:S05]  /*12f50*/  BSYNC.RECONVERGENT B1 ;  /* 0x0000000000017941 */ /* 0x000fea0003800200 */
.L_x_6762:
        /* <DEDUP_REMOVED lines=19> */
.L_x_6769:
        /* <DEDUP_REMOVED lines=13> */
.L_x_6771:
[----:B------:R-:W-:Y:S05]  /*13160*/  BSYNC.RECONVERGENT B2 ;  /* 0x0000000000027941 */ /* 0x000fea0003800200 */
.L_x_6770:
        /* <DEDUP_REMOVED lines=36> */
[----:B------:R-:W-:Y:S02]  /*133b0*/  LOP3.LUT R19, R63, R56, R19, 0x96, !PT ;  /* 0x000000383f137212 */ /* 0x000fe400078e9613 */
[----:B------:R-:W-:Y:S02]  /*133c0*/  MOV R56, R69 ;  /* 0x0000004500387202 */ /* 0x000fe40000000f00 */
[----:B------:R-:W-:Y:S01]  /*133d0*/  LOP3.LUT R77, R18, UR19, R77, 0x96, !PT ;  /* 0x00000013124d7c12 */ /* 0x000fe2000f8e964d */
[----:B------:R-:W-:-:S04]  /*133e0*/  IMAD.WIDE.U32 R18, R19, -0x2daee0ad, RZ ;  /* 0xd2511f5313127825 */ /* 0x000fc800078e00ff */
[----:B------:R-:W-:Y:S01]  /*133f0*/  IMAD.MOV.U32 R69, RZ, RZ, R18 ;  /* 0x000000ffff457224 */ /* 0x000fe200078e0012 */
[----:B------:R-:W-:-:S07]  /*13400*/  LOP3.LUT R80, R80, UR20, R19, 0x96, !PT ;  /* 0x0000001450507c12 */ /* 0x000fce000f8e9613 */
.L_x_6768:
[----:B------:R-:W-:Y:S05]  /*13410*/  BSYNC.RECONVERGENT B1 ;  /* 0x0000000000017941 */ /* 0x000fea0003800200 */
.L_x_6767:
[----:B------:R-:W-:Y:S01]  /*13420*/  I2FP.F32.U32 R18, R56 ;  /* 0x0000003800127245 */ /* 0x000fe20000201000 */
[----:B------:R-:W-:Y:S01]  /*13430*/  BSSY.RECONVERGENT B1, `(.L_x_6772) ;  /* 0x000004f000017945 */ /* 0x000fe20003800200 */
[----:B------:R-:W-:Y:S02]  /*13440*/  SHF.L.U32 R19, R54, 0x10, RZ ;  /* 0x0000001036137819 */ /* 0x000fe400000006ff */
[----:B------:R-:W-:Y:S01]  /*13450*/  FSEL R17, R17, RZ, P2 ;  /* 0x000000ff11117208 */ /* 0x000fe20001000000 */
[----:B------:R-:W-:Y:S02]  /*13460*/  FFMA.FTZ R18, R18, R21, 1.1641532182693481445e-10 ;  /* 0x2f00000012127423 */ /* 0x000fe40000010015 */
[----:B------:R-:W-:-:S03]  /*13470*/  FMUL.FTZ R19, R19, R68 ;  /* 0x0000004413137220 */ /* 0x000fc60000410000 */
[----:B------:R-:W-:-:S04]  /*13480*/  FSETP.GTU.FTZ.AND P3, PT, R18, R67, PT ;  /* 0x000000431200720b */ /* 0x000fc80003f7c000 */
[----:B------:R-:W-:Y:S01]  /*13490*/  FSEL R56, R19, RZ, !P3 ;  /* 0x000000ff13387208 */ /* 0x000fe20005800000 */
[----:B------:R-:W-:Y:S01]  /*134a0*/  IMAD.MOV.U32 R19, RZ, RZ, R76 ;  /* 0x000000ffff137224 */ /* 0x000fe200078e004c */
[----:B------:R-:W-:Y:S02]  /*134b0*/  SEL R18, RZ, 0x1, P3 ;  /* 0x00000001ff127807 */ /* 0x000fe40001800000 */
[----:B------:R-:W-:Y:S01]  /*134c0*/  ISETP.NE.AND P3, PT, R20, 0x1, PT ;  /* 0x000000011400780c */ /* 0x000fe20003f65270 */
[--C-:B------:R-:W-:Y:S01]  /*134d0*/  FADD.FTZ R56, R56, R17.reuse ;  /* 0x0000001138387221 */ /* 0x100fe20000010000 */
[----:B------:R-:W-:Y:S01]  /*134e0*/  PRMT R17, R18, 0x7610, R17 ;  /* 0x0000761012117816 */ /* 0x000fe20000000011 */
[----:B------:R-:W-:Y:S02]  /*134f0*/  IMAD.MOV.U32 R18, RZ, RZ, 0x2 ;  /* 0x00000002ff127424 */ /* 0x000fe400078e00ff */
        /* <DEDUP_REMOVED lines=10> */
.L_x_6774:
        /* <DEDUP_REMOVED lines=13> */
.L_x_6776:
[----:B------:R-:W-:Y:S05]  /*13670*/  BSYNC.RECONVERGENT B2 ;  /* 0x0000000000027941 */ /* 0x000fea0003800200 */
.L_x_6775:
        /* <DEDUP_REMOVED lines=10> */
[----:B------:R-:W-:-:S05]  /*13720*/  LOP3.LUT R18, R18, UR12, R77, 0x96, !PT ;  /* 0x0000000c12127c12 */ /* 0x000fca000f8e964d */
[----:B------:R-:W-:-:S05]  /*13730*/  IMAD.WIDE.U32 R18, R18, -0x2daee0ad, RZ ;  /* 0xd2511f5312127825 */ /* 0x000fca00078e00ff */
[----:B------:R-:W-:Y:S01]  /*13740*/  LOP3.LUT R19, R78, UR13, R19, 0x96, !PT ;  /* 0x0000000d4e137c12 */ /* 0x000fe2000f8e9613 */
[----:B------:R-:W-:-:S05]  /*13750*/  IMAD.WIDE.U32 R78, R79, -0x326172a9, RZ ;  /* 0xcd9e8d574f4e7825 */ /* 0x000fca00078e00ff */
[----:B------:R-:W-:-:S05]  /*13760*/  LOP3.LUT R76, R65, R76, R79, 0x96, !PT ;  /* 0x0000004c414c7212 */ /* 0x000fca00078e964f */
[----:B------:R-:W-:-:S05]  /*13770*/  IMAD.WIDE.U32 R76, R76, -0x2daee0ad, RZ ;  /* 0xd2511f534c4c7825 */ /* 0x000fca00078e00ff */
[----:B------:R-:W-:Y:S01]  /*13780*/  LOP3.LUT R77, R60, R18, R77, 0x96, !PT ;  /* 0x000000123c4d7212 */ /* 0x000fe200078e964d */
[----:B------:R-:W-:-:S05]  /*13790*/  IMAD.WIDE.U32 R18, R19, -0x326172a9, RZ ;  /* 0xcd9e8d5713127825 */ /* 0x000fca00078e00ff */
[----:B------:R-:W-:-:S05]  /*137a0*/  LOP3.LUT R78, R66, R78, R19, 0x96, !PT ;  /* 0x0000004e424e7212 */ /* 0x000fca00078e9613 */
[----:B------:R-:W-:-:S05]  /*137b0*/  IMAD.WIDE.U32 R78, R78, -0x2daee0ad, RZ ;  /* 0xd2511f534e4e7825 */ /* 0x000fca00078e00ff */
[----:B------:R-:W-:Y:S01]  /*137c0*/  LOP3.LUT R79, R64, R76, R79, 0x96, !PT ;  /* 0x0000004c404f7212 */ /* 0x000fe200078e964f */
[----:B------:R-:W-:-:S05]  /*137d0*/  IMAD.WIDE.U32 R76, R77, -0x326172a9, RZ ;  /* 0xcd9e8d574d4c7825 */ /* 0x000fca00078e00ff */
[----:B------:R-:W-:-:S05]  /*137e0*/  LOP3.LUT R18, R18, UR14, R77, 0x96, !PT ;  /* 0x0000000e12127c12 */ /* 0x000fca000f8e964d */
[----:B------:R-:W-:-:S05]  /*137f0*/  IMAD.WIDE.U32 R18, R18, -0x2daee0ad, RZ ;  /* 0xd2511f5312127825 */ /* 0x000fca00078e00ff */
[----:B------:R-:W-:Y:S01]  /*13800*/  LOP3.LUT R19, R22, R78, R19, 0x96, !PT ;  /* 0x0000004e16137212 */ /* 0x000fe200078e9613 */
[----:B------:R-:W-:-:S05]  /*13810*/  IMAD.WIDE.U32 R78, R79, -0x326172a9, RZ ;  /* 0xcd9e8d574f4e7825 */ /* 0x000fca00078e00ff */
[----:B------:R-:W-:-:S05]  /*13820*/  LOP3.LUT R76, R76, UR15, R79, 0x96, !PT ;  /* 0x0000000f4c4c7c12 */ /* 0x000fca000f8e964f */
[----:B------:R-:W-:-:S05]  /*13830*/  IMAD.WIDE.U32 R76, R76, -0x2daee0ad, RZ ;  /* 0xd2511f534c4c7825 */ /* 0x000fca00078e00ff */
[----:B------:R-:W-:Y:S01]  /*13840*/  LOP3.LUT R79, R18, UR17, R77, 0x96, !PT ;  /* 0x00000011124f7c12 */ /* 0x000fe2000f8e964d */
[----:B------:R-:W-:-:S05]  /*13850*/  IMAD.WIDE.U32 R18, R19, -0x326172a9, RZ ;  /* 0xcd9e8d5713127825 */ /* 0x000fca00078e00ff */
[----:B------:R-:W-:Y:S01]  /*13860*/  LOP3.LUT R80, R78, UR16, R19, 0x96, !PT ;  /* 0x000000104e507c12 */ /* 0x000fe2000f8e9613 */
[----:B------:R-:W-:-:S04]  /*13870*/  IMAD.WIDE.U32 R78, R79, -0x326172a9, RZ ;  /* 0xcd9e8d574f4e7825 */ /* 0x000fc800078e00ff */
[----:B------:R-:W-:Y:S01]  /*13880*/  IMAD.WIDE.U32 R80, R80, -0x2daee0ad, RZ ;  /* 0xd2511f5350507825 */ /* 0x000fe200078e00ff */
[----:B------:R-:W-:-:S04]  /*13890*/  LOP3.LUT R18, R63, R18, R79, 0x96, !PT ;  /* 0x000000123f127212 */ /* 0x000fc800078e964f */
        /* <DEDUP_REMOVED lines=8> */
.L_x_6773:
[----:B------:R-:W-:Y:S05]  /*13920*/  BSYNC.RECONVERGENT B1 ;  /* 0x0000000000017941 */ /* 0x000fea0003800200 */
.L_x_6772:
[----:B------:R-:W-:Y:S01]  /*13930*/  ISETP.NE.AND P4, PT, R18, 0x1, PT ;  /* 0x000000011200780c */ /* 0x000fe20003f85270 */
[----:B------:R-:W-:Y:S01]  /*13940*/  BSSY.RECONVERGENT B1, `(.L_x_6777) ;  /* 0x0000049000017945 */ /* 0x000fe20003800200 */
[----:B------:R-:W-:Y:S01]  /*13950*/  I2FP.F32.U32 R20, R19 ;  /* 0x0000001300147245 */ /* 0x000fe20000201000 */
[----:B------:R-:W-:Y:S02]  /*13960*/  IMAD.U32 R19, R58, 0x10000, RZ ;  /* 0x000100003a137824 */ /* 0x000fe400078e00ff */
[----:B------:R-:W-:Y:S02]  /*13970*/  IMAD.MOV.U32 R57, RZ, RZ, R76 ;  /* 0x000000ffff397224 */ /* 0x000fe400078e004c */
[----:B------:R-:W-:Y:S01]  /*13980*/  FFMA.FTZ R58, R20, R21, 1.1641532182693481445e-10 ;  /* 0x2f000000143a7423 */ /* 0x000fe20000010015 */
[----:B------:R-:W-:Y:S01]  /*13990*/  FMUL.FTZ R20, R19, R68 ;  /* 0x0000004413147220 */ /* 0x000fe20000410000 */
[----:B------:R-:W-:-:S03]  /*139a0*/  HFMA2 R19, -RZ, RZ, 0, 1.1920928955078125e-07 ;  /* 0x00000002ff137431 */ /* 0x000fc600000001ff */
        /* <DEDUP_REMOVED lines=10> */
.L_x_6779:
        /* <DEDUP_REMOVED lines=13> */
.L_x_6781:
[----:B------:R-:W-:Y:S05]  /*13b20*/  BSYNC.RECONVERGENT B2 ;  /* 0x0000000000027941 */ /* 0x000fea0003800200 */
.L_x_6780:
        /* <DEDUP_REMOVED lines=39> */
[----:B------:R-:W-:Y:S02]  /*13da0*/  HFMA2 R19, -RZ, RZ, 0, 0 ;  /* 0x00000000ff137431 */ /* 0x000fe400000001ff */
[----:B------:R-:W-:Y:S01]  /*13db0*/  IMAD.MOV.U32 R69, RZ, RZ, R18 ;  /* 0x000000ffff457224 */ /* 0x000fe200078e0012 */
[----:B------:R-:W-:-:S07]  /*13dc0*/  LOP3.LUT R77, R78, UR19, R77, 0x96, !PT ;  /* 0x000000134e4d7c12 */ /* 0x000fce000f8e964d */
.L_x_6778:
[----:B------:R-:W-:Y:S05]  /*13dd0*/  BSYNC.RECONVERGENT B1 ;  /* 0x0000000000017941 */ /* 0x000fea0003800200 */
.L_x_6777:
        /* <DEDUP_REMOVED lines=24> */
.L_x_6784:
        /* <DEDUP_REMOVED lines=13> */
.L_x_6786:
[----:B------:R-:W-:Y:S05]  /*14030*/  BSYNC.RECONVERGENT B2 ;  /* 0x0000000000027941 */ /* 0x000fea0003800200 */
.L_x_6785:
[----:B------:R-:W-:Y:S01]  /*14040*/  LOP3.LUT R76, R7, UR7, R81, 0x96, !PT ;  /* 0x00000007074c7c12 */ /* 0x000fe2000f8e9651 */
[----:B------:R-:W-:Y:S01]  /*14050*/  IMAD.WIDE.U32 R78, R2, -0x326172a9, RZ ;  /* 0xcd9e8d57024e7825 */ /* 0x000fe200078e00ff */
[----:B------:R-:W-:-:S03]  /*14060*/  MOV R20, R69 ;  /* 0x0000004500147202 */ /* 0x000fc60000000f00 */
        /* <DEDUP_REMOVED lines=29> */
[----:B------:R-:W-:-:S05]  /*14240*/  LOP3.LUT R80, R80, UR16, R77, 0x96, !PT ;  /* 0x0000001050507c12 */ /* 0x000fca000f8e964d */
[----:B------:R-:W-:-:S05]  /*14250*/  IMAD.WIDE.U32 R80, R80, -0x2daee0ad, RZ ;  /* 0xd2511f5350507825 */ /* 0x000fca00078e00ff */
[----:B------:R-:W-:Y:S01]  /*14260*/  LOP3.LUT R19, R78, UR18, R81, 0x96, !PT ;  /* 0x000000124e137c12 */ /* 0x000fe2000f8e9651 */
[----:B------:R-:W-:-:S05]  /*14270*/  IMAD.WIDE.U32 R78, R79, -0x326172a9, RZ ;  /* 0xcd9e8d574f4e7825 */ /* 0x000fca00078e00ff */
[----:B------:R-:W-:-:S05]  /*14280*/  LOP3.LUT R76, R63, R76, R79, 0x96, !PT ;  /* 0x0000004c3f4c7212 */ /* 0x000fca00078e964f */
[----:B------:R-:W-:-:S04]  /*14290*/  IMAD.WIDE.U32 R76, R76, -0x2daee0ad, RZ ;  /* 0xd2511f534c4c7825 */ /* 0x000fc800078e00ff */
[----:B------:R-:W-:Y:S01]  /*142a0*/  IMAD.MOV.U32 R69, RZ, RZ, R76 ;  /* 0x000000ffff457224 */ /* 0x000fe200078e004c */
[----:B------:R-:W-:Y:S01]  /*142b0*/  LOP3.LUT R80, R80, UR20, R77, 0x96, !PT ;  /* 0x0000001450507c12 */ /* 0x000fe2000f8e964d */
[----:B------:R-:W-:-:S05]  /*142c0*/  IMAD.WIDE.U32 R76, R19, -0x326172a9, RZ ;  /* 0xcd9e8d57134c7825 */ /* 0x000fca00078e00ff */
[----:B------:R-:W-:-:S07]  /*142d0*/  LOP3.LUT R77, R78, UR19, R77, 0x96, !PT ;  /* 0x000000134e4d7c12 */ /* 0x000fce000f8e964d */
.L_x_6783:
[----:B------:R-:W-:Y:S05]  /*142e0*/  BSYNC.RECONVERGENT B1 ;  /* 0x0000000000017941 */ /* 0x000fea0003800200 */
.L_x_6782:
        /* <DEDUP_REMOVED lines=9> */
[----:B------:R-:W-:Y:S01]  /*14380*/  IMAD.MOV.U32 R20, RZ, RZ, R76 ;  /* 0x000000ffff147224 */ /* 0x000fe200078e004c */
        /* <DEDUP_REMOVED lines=9> */
.L_x_6789:
        /* <DEDUP_REMOVED lines=13> */
.L_x_6791:
[----:B------:R-:W-:Y:S05]  /*144f0*/  BSYNC.RECONVERGENT B2 ;  /* 0x0000000000027941 */ /* 0x000fea0003800200 */
.L_x_6790:
        /* <DEDUP_REMOVED lines=36> */
[----:B------:R-:W-:-:S05]  /*14740*/  IMAD.WIDE.U32 R76, R76, -0x2daee0ad, RZ ;  /* 0xd2511f534c4c7825 */ /* 0x000fca00078e00ff */
[----:B------:R-:W-:Y:S02]  /*14750*/  LOP3.LUT R80, R80, UR20, R77, 0x96, !PT ;  /* 0x0000001450507c12 */ /* 0x000fe4000f8e964d */
[----:B------:R-:W-:Y:S01]  /*14760*/  MOV R69, R76 ;  /* 0x0000004c00457202 */ /* 0x000fe20000000f00 */
[----:B------:R-:W-:-:S05]  /*14770*/  IMAD.WIDE.U32 R76, R58, -0x326172a9, RZ ;  /* 0xcd9e8d573a4c7825 */ /* 0x000fca00078e00ff */
[----:B------:R-:W-:Y:S01]  /*14780*/  LOP3.LUT R77, R78, UR19, R77, 0x96, !PT ;  /* 0x000000134e4d7c12 */ /* 0x000fe2000f8e964d */
[----:B------:R-:W-:-:S07]  /*14790*/  IMAD.MOV.U32 R78, RZ, RZ, RZ ;  /* 0x000000ffff4e7224 */ /* 0x000fce00078e00ff */
.L_x_6788:
[----:B------:R-:W-:Y:S05]  /*147a0*/  BSYNC.RECONVERGENT B1 ;  /* 0x0000000000017941 */ /* 0x000fea0003800200 */
.L_x_6787:
[----:B------:R-:W-:Y:S01]  /*147b0*/  I2FP.F32.U32 R20, R20 ;  /* 0x0000001400147245 */ /* 0x000fe20000201000 */
[----:B------:R-:W-:Y:S01]  /*147c0*/  IMAD.U32 R79, R55, 0x10000, RZ ;  /* 0x00010000374f7824 */ /* 0x000fe200078e00ff */
[----:B------:R-:W-:Y:S01]  /*147d0*/  FSEL R19, R19, RZ, P4 ;  /* 0x000000ff13137208 */ /* 0x000fe20002000000 */
[----:B------:R-:W-:Y:S02]  /*147e0*/  BSSY.RECONVERGENT B1, `(.L_x_6792) ;  /* 0x000004d000017945 */ /* 0x000fe40003800200 */
[----:B------:R-:W-:-:S05]  /*147f0*/  FFMA.FTZ R20, R20, R21, 1.1641532182693481445e-10 ;  /* 0x2f00000014147423 */ /* 0x000fca0000010015 */
[----:B------:R-:W-:Y:S01]  /*14800*/  FSETP.GTU.FTZ.AND P5, PT, R20, R67, PT ;  /* 0x000000431400720b */ /* 0x000fe20003fbc000 */
[----:B------:R-:W-:Y:S01]  /*14810*/  FMUL.FTZ R20, R79, R68 ;  /* 0x000000444f147220 */ /* 0x000fe20000410000 */
[----:B------:R-:W-:-:S04]  /*14820*/  HFMA2 R79, -RZ, RZ, 0, 1.1920928955078125e-07 ;  /* 0x00000002ff4f7431 */ /* 0x000fc800000001ff */
[----:B------:R-:W-:-:S05]  /*14830*/  FSEL R20, R20, RZ, !P5 ;  /* 0x000000ff14147208 */ /* 0x000fca0006800000 */
[----:B------:R-:W-:Y:S01]  /*14840*/  FADD.FTZ R58, R20, R19 ;  /* 0x00000013143a7221 */ /* 0x000fe20000010000 */
[----:B------:R-:W-:Y:S01]  /*14850*/  SEL R19, RZ, 0x1, P5 ;  /* 0x00000001ff137807 */ /* 0x000fe20002800000 */
[----:B------:R-:W-:Y:S01]  /*14860*/  IMAD.MOV.U32 R20, RZ, RZ, R76 ;  /* 0x000000ffff147224 */ /* 0x000fe200078e004c */
        /* <DEDUP_REMOVED lines=11> */
.L_x_6794:
        /* <DEDUP_REMOVED lines=13> */
.L_x_6796:
[----:B------:R-:W-:Y:S05]  /*149f0*/  BSYNC.RECONVERGENT B2 ;  /* 0x0000000000027941 */ /* 0x000fea0003800200 */
.L_x_6795:
        /* <DEDUP_REMOVED lines=40> */
[----:B------:R-:W-:Y:S01]  /*14c80*/  LOP3.LUT R77, R76, UR19, R79, 0x96, !PT ;  /* 0x000000134c4d7c12 */ /* 0x000fe2000f8e964f */
[----:B------:R-:W-:Y:S01]  /*14c90*/  IMAD.MOV.U32 R79, RZ, RZ, RZ ;  /* 0x000000ffff4f7224 */ /* 0x000fe200078e00ff */
[----:B------:R-:W-:-:S07]  /*14ca0*/  MOV R76, R78 ;  /* 0x0000004e004c7202 */ /* 0x000fce0000000f00 */
.L_x_6793:
[----:B------:R-:W-:Y:S05]  /*14cb0*/  BSYNC.RECONVERGENT B1 ;  /* 0x0000000000017941 */ /* 0x000fea0003800200 */
.L_x_6792:
[----:B------:R-:W-:Y:S01]  /*14cc0*/  ISETP.NE.AND P6, PT, R79, 0x1, PT ;  /* 0x000000014f00780c */ /* 0x000fe20003fc5270 */
[----:B------:R-:W-:Y:S01]  /*14cd0*/  IMAD.U32 R59, R59, 0x10000, RZ ;  /* 0x000100003b3b7824 */ /* 0x000fe200078e00ff */
[----:B------:R-:W-:Y:S01]  /*14ce0*/  I2FP.F32.U32 R20, R20 ;  /* 0x0000001400147245 */ /* 0x000fe20000201000 */
[----:B------:R-:W-:Y:S01]  /*14cf0*/  BSSY.RECONVERGENT B1, `(.L_x_6797) ;  /* 0x0000049000017945 */ /* 0x000fe20003800200 */
[----:B------:R-:W-:-:S03]  /*14d00*/  HFMA2 R78, -RZ, RZ, 0, 1.1920928955078125e-07 ;  /* 0x00000002ff4e7431 */ /* 0x000fc600000001ff */
[----:B------:R-:W-:-:S05]  /*14d10*/  FFMA.FTZ R20, R20, R21, 1.1641532182693481445e-10 ;  /* 0x2f00000014147423 */ /* 0x000fca0000010015 */
[----:B------:R-:W-:Y:S01]  /*14d20*/  FSETP.LE.FTZ.AND P5, PT, R20, R67, PT ;  /* 0x000000431400720b */ /* 0x000fe20003fb3000 */
[----:B------:R-:W-:Y:S01]  /*14d30*/  FMUL.FTZ R20, R59, R68 ;  /* 0x000000443b147220 */ /* 0x000fe20000410000 */
[----:B------:R-:W-:Y:S01]  /*14d40*/  IMAD.MOV.U32 R59, RZ, RZ, R76 ;  /* 0x000000ffff3b7224 */ /* 0x000fe200078e004c */
        /* <DEDUP_REMOVED lines=9> */
.L_x_6799:
        /* <DEDUP_REMOVED lines=15> */
.L_x_6801:
[----:B------:R-:W-:Y:S05]  /*14ed0*/  BSYNC.RECONVERGENT B2 ;  /* 0x0000000000027941 */ /* 0x000fea0003800200 */
.L_x_6800:
        /* <DEDUP_REMOVED lines=24> */
[----:B------:R-:W-:-:S05]  /*15060*/  IMAD.WIDE.U32 R64, R65, -0x2daee0ad, RZ ;  /* 0xd2511f5341407825 */ /* 0x000fca00078e00ff */
[----:B------:R-:W-:Y:S01]  /*15070*/  LOP3.LUT R22, R22, R60, R65, 0x96, !PT ;  /* 0x0000003c16167212 */ /* 0x000fe200078e9641 */
        /* <DEDUP_REMOVED lines=15> */
[----:B------:R-:W-:-:S07]  /*15170*/  LOP3.LUT R80, R80, UR20, R23, 0x96, !PT ;  /* 0x0000001450507c12 */ /* 0x000fce000f8e9617 */
.L_x_6798:
[----:B------:R-:W-:Y:S05]  /*15180*/  BSYNC.RECONVERGENT B1 ;  /* 0x0000000000017941 */ /* 0x000fea0003800200 */
.L_x_6797:
        /* <DEDUP_REMOVED lines=13> */
.L_x_6721:
        /* <DEDUP_REMOVED lines=16> */
.L_x_6805:
        /* <DEDUP_REMOVED lines=13> */
.L_x_6807:
[----:B------:R-:W-:Y:S05]  /*15430*/  BSYNC.RECONVERGENT B2 ;  /* 0x0000000000027941 */ /* 0x000fea0003800200 */
.L_x_6806:
        /* <DEDUP_REMOVED lines=31> */
[----:B------:R-:W-:-:S04]  /*15630*/  IMAD.MOV.U32 R74, RZ, RZ, RZ ;  /* 0x000000ffff4a7224 */ /* 0x000fc800078e00ff */
[----:B------:R-:W-:-:S05]  /*15640*/  IMAD.WIDE.U32 R80, R80, -0x2daee0ad, RZ ;  /* 0xd2511f5350507825 */ /* 0x000fca00078e00ff */
[----:B------:R-:W-:Y:S01]  /*15650*/  LOP3.LUT R76, R26, UR18, R81, 0x96, !PT ;  /* 0x000000121a4c7c12 */ /* 0x000fe2000f8e9651 */
[----:B------:R-:W-:-:S04]  /*15660*/  IMAD.WIDE.U32 R26, R27, -0x326172a9, RZ ;  /* 0xcd9e8d571b1a7825 */ /* 0x000fc800078e00ff */
[----:B------:R-:W-:Y:S01]  /*15670*/  IMAD.WIDE.U32 R76, R76, -0x326172a9, RZ ;  /* 0xcd9e8d574c4c7825 */ /* 0x000fe200078e00ff */
[----:B------:R-:W-:-:S04]  /*15680*/  LOP3.LUT R24, R63, R24, R27, 0x96, !PT ;  /* 0x000000183f187212 */ /* 0x000fc800078e961b */
[----:B------:R-:W-:Y:S01]  /*15690*/  LOP3.LUT R77, R26, UR19, R77, 0x96, !PT ;  /* 0x000000131a4d7c12 */ /* 0x000fe2000f8e964d */
[----:B------:R-:W-:-:S03]  /*156a0*/  IMAD.WIDE.U32 R24, R24, -0x2daee0ad, RZ ;  /* 0xd2511f5318187825 */ /* 0x000fc600078e00ff */
[----:B------:R-:W-:Y:S01]  /*156b0*/  MOV R69, R24 ;  /* 0x0000001800457202 */ /* 0x000fe20000000f00 */
[----:B------:R-:W-:Y:S01]  /*156c0*/  IMAD.MOV.U32 R24, RZ, RZ, R72 ;  /* 0x000000ffff187224 */ /* 0x000fe200078e0048 */
[----:B------:R-:W-:-:S07]  /*156d0*/  LOP3.LUT R80, R80, UR20, R25, 0x96, !PT ;  /* 0x0000001450507c12 */ /* 0x000fce000f8e9619 */
.L_x_6804:
[----:B------:R-:W-:Y:S05]  /*156e0*/  BSYNC.RECONVERGENT B1 ;  /* 0x0000000000017941 */ /* 0x000fea0003800200 */
.L_x_6803:
        /* <DEDUP_REMOVED lines=19> */
.L_x_6810:
        /* <DEDUP_REMOVED lines=13> */
.L_x_6812:
[----:B------:R-:W-:Y:S05]  /*158f0*/  BSYNC.RECONVERGENT B2 ;  /* 0x0000000000027941 */ /* 0x000fea0003800200 */
.L_x_6811:
        /* <DEDUP_REMOVED lines=33> */
[----:B------:R-:W-:-:S04]  /*15b10*/  IMAD.WIDE.U32 R26, R27, -0x326172a9, RZ ;  /* 0xcd9e8d571b1a7825 */ /* 0x000fc800078e00ff */
[----:B------:R-:W-:Y:S01]  /*15b20*/  IMAD.WIDE.U32 R76, R76, -0x326172a9, RZ ;  /* 0xcd9e8d574c4c7825 */ /* 0x000fe200078e00ff */
[----:B------:R-:W-:-:S03]  /*15b30*/  LOP3.LUT R74, R63, R74, R27, 0x96, !PT ;  /* 0x0000004a3f4a7212 */ /* 0x000fc600078e961b */
[----:B------:R-:W-:Y:S01]  /*15b40*/  IMAD.MOV.U32 R27, RZ, RZ, R69 ;  /* 0x000000ffff1b7224 */ /* 0x000fe200078e0045 */
[----:B------:R-:W-:Y:S01]  /*15b50*/  LOP3.LUT R77, R26, UR19, R77, 0x96, !PT ;  /* 0x000000131a4d7c12 */ /* 0x000fe2000f8e964d */
[----:B------:R-:W-:-:S04]  /*15b60*/  IMAD.WIDE.U32 R74, R74, -0x2daee0ad, RZ ;  /* 0xd2511f534a4a7825 */ /* 0x000fc800078e00ff */
[----:B------:R-:W-:Y:S01]  /*15b70*/  IMAD.MOV.U32 R26, RZ, RZ, RZ ;  /* 0x000000ffff1a7224 */ /* 0x000fe200078e00ff */
[----:B------:R-:W-:Y:S02]  /*15b80*/  LOP3.LUT R80, R80, UR20, R75, 0x96, !PT ;  /* 0x0000001450507c12 */ /* 0x000fe4000f8e964b */
[----:B------:R-:W-:-:S07]  /*15b90*/  MOV R69, R74 ;  /* 0x0000004a00457202 */ /* 0x000fce0000000f00 */
.L_x_6809:
[----:B------:R-:W-:Y:S05]  /*15ba0*/  BSYNC.RECONVERGENT B1 ;  /* 0x0000000000017941 */ /* 0x000fea0003800200 */
.L_x_6808:
        /* <DEDUP_REMOVED lines=18> */
.L_x_6815:
        /* <DEDUP_REMOVED lines=13> */
.L_x_6817:
[----:B------:R-:W-:Y:S05]  /*15da0*/  BSYNC.RECONVERGENT B2 ;  /* 0x0000000000027941 */ /* 0x000fea0003800200 */
.L_x_6816:
[----:B------:R-:W-:Y:S01]  /*15db0*/  LOP3.LUT R26, R7, UR7, R79, 0x96, !PT ;  /* 0x00000007071a7c12 */ /* 0x000fe2000f8e964f */
[----:B------:R-:W-:-:S04]  /*15dc0*/  IMAD.WIDE.U32 R76, R2, -0x326172a9, RZ ;  /* 0xcd9e8d57024c7825 */ /* 0x000fc800078e00ff */
[----:B------:R-:W-:Y:S01]  /*15dd0*/  IMAD.WIDE.U32 R26, R26, -0x326172a9, RZ ;  /* 0xcd9e8d571a1a7825 */ /* 0x000fe200078e00ff */
[----:B------:R-:W-:-:S03]  /*15de0*/  LOP3.LUT R77, R4, UR6, R77, 0x96, !PT ;  /* 0x00000006044d7c12 */ /* 0x000fc6000f8e964d */
[----:B------:R-:W-:Y:S01]  /*15df0*/  IMAD.MOV.U32 R56, RZ, RZ, R69 ;  /* 0x000000ffff387224 */ /* 0x000fe200078e0045 */
[----:B------:R-:W-:Y:S01]  /*15e00*/  LOP3.LUT R79, R61, R76, R27, 0x96, !PT ;  /* 0x0000004c3d4f7212 */ /* 0x000fe200078e961b */
[----:B------:R-:W-:-:S04]  /*15e10*/  IMAD.WIDE.U32 R76, R77, -0x2daee0ad, RZ ;  /* 0xd2511f534d4c7825 */ /* 0x000fc800078e00ff */
[----:B------:R-:W-:Y:S01]  /*15e20*/  IMAD.MOV.U32 R75, RZ, RZ, RZ ;  /* 0x000000ffff4b7224 */ /* 0x000fe200078e00ff */
        /* <DEDUP_REMOVED lines=33> */
[----:B------:R-:W-:Y:S02]  /*16040*/  LOP3.LUT R77, R76, UR19, R27, 0x96, !PT ;  /* 0x000000134c4d7c12 */ /* 0x000fe4000f8e961b */
[----:B------:R-:W-:-:S07]  /*16050*/  MOV R76, R26 ;  /* 0x0000001a004c7202 */ /* 0x000fce0000000f00 */
.L_x_6814:
[----:B------:R-:W-:Y:S05]  /*16060*/  BSYNC.RECONVERGENT B1 ;  /* 0x0000000000017941 */ /* 0x000fea0003800200 */
.L_x_6813:
[----:B------:R-:W-:Y:S01]  /*16070*/  ISETP.NE.AND P2, PT, R75, 0x1, PT ;  /* 0x000000014b00780c */ /* 0x000fe20003f45270 */
[----:B------:R-:W-:Y:S01]  /*16080*/  BSSY.RECONVERGENT B1, `(.L_x_6818) ;  /* 0x000004a000017945 */ /* 0x000fe20003800200 */
[----:B------:R-:W-:Y:S01]  /*16090*/  I2FP.F32.U32 R26, R56 ;  /* 0x00000038001a7245 */ /* 0x000fe20000201000 */
[----:B------:R-:W-:Y:S01]  /*160a0*/  HFMA2 R56, -RZ, RZ, 0, 1.1920928955078125e-07 ;  /* 0x00000002ff387431 */ /* 0x000fe200000001ff */
[----:B------:R-:W-:-:S03]  /*160b0*/  PRMT R27, R57, 0x7632, R27 ;  /* 0x00007632391b7816 */ /* 0x000fc6000000001b */
        /* <DEDUP_REMOVED lines=14> */
.L_x_6820:
        /* <DEDUP_REMOVED lines=13> */
.L_x_6822:
[----:B------:R-:W-:Y:S05]  /*16270*/  BSYNC.RECONVERGENT B2 ;  /* 0x0000000000027941 */ /* 0x000fea0003800200 */
.L_x_6821:
        /* <DEDUP_REMOVED lines=34> */
[----:B------:R-:W-:Y:S01]  /*164a0*/  LOP3.LUT R76, R63, R76, R57, 0x96, !PT ;  /* 0x0000004c3f4c7212 */ /* 0x000fe200078e9639 */
[----:B------:R-:W-:-:S04]  /*164b0*/  IMAD.MOV.U32 R57, RZ, RZ, R69 ;  /* 0x000000ffff397224 */ /* 0x000fc800078e0045 */
[----:B------:R-:W-:-:S04]  /*164c0*/  IMAD.WIDE.U32 R76, R76, -0x2daee0ad, RZ ;  /* 0xd2511f534c4c7825 */ /* 0x000fc800078e00ff */
[----:B------:R-:W-:Y:S01]  /*164d0*/  IMAD.MOV.U32 R69, RZ, RZ, R76 ;  /* 0x000000ffff457224 */ /* 0x000fe200078e004c */
[----:B------:R-:W-:Y:S01]  /*164e0*/  LOP3.LUT R80, R80, UR20, R77, 0x96, !PT ;  /* 0x0000001450507c12 */ /* 0x000fe2000f8e964d */
[----:B------:R-:W-:-:S05]  /*164f0*/  IMAD.WIDE.U32 R76, R75, -0x326172a9, RZ ;  /* 0xcd9e8d574b4c7825 */ /* 0x000fca00078e00ff */
[----:B------:R-:W-:Y:S01]  /*16500*/  LOP3.LUT R77, R56, UR19, R77, 0x96, !PT ;  /* 0x00000013384d7c12 */ /* 0x000fe2000f8e964d */
[----:B------:R-:W-:-:S07]  /*16510*/  HFMA2 R56, -RZ, RZ, 0, 0 ;  /* 0x00000000ff387431 */ /* 0x000fce00000001ff */
.L_x_6819:
[----:B------:R-:W-:Y:S05]  /*16520*/  BSYNC.RECONVERGENT B1 ;  /* 0x0000000000017941 */ /* 0x000fea0003800200 */
.L_x_6818:
        /* <DEDUP_REMOVED lines=18> */
.L_x_6825:
        /* <DEDUP_REMOVED lines=13> */
.L_x_6827:
[----:B------:R-:W-:Y:S05]  /*16720*/  BSYNC.RECONVERGENT B2 ;  /* 0x0000000000027941 */ /* 0x000fea0003800200 */
.L_x_6826:
        /* <DEDUP_REMOVED lines=34> */
[----:B------:R-:W-:Y:S02]  /*16950*/  LOP3.LUT R76, R63, R76, R57, 0x96, !PT ;  /* 0x0000004c3f4c7212 */ /* 0x000fe400078e9639 */
[----:B------:R-:W-:-:S03]  /*16960*/  MOV R57, R69 ;  /* 0x0000004500397202 */ /* 0x000fc60000000f00 */
[----:B------:R-:W-:-:S04]  /*16970*/  IMAD.WIDE.U32 R76, R76, -0x2daee0ad, RZ ;  /* 0xd2511f534c4c7825 */ /* 0x000fc800078e00ff */
[----:B------:R-:W-:Y:S01]  /*16980*/  IMAD.MOV.U32 R69, RZ, RZ, R76 ;  /* 0x000000ffff457224 */ /* 0x000fe200078e004c */
[----:B------:R-:W-:Y:S01]  /*16990*/  LOP3.LUT R80, R78, UR20, R77, 0x96, !PT ;  /* 0x000000144e507c12 */ /* 0x000fe2000f8e964d */
[----:B------:R-:W-:-:S04]  /*169a0*/  IMAD.WIDE.U32 R76, R79, -0x326172a9, RZ ;  /* 0xcd9e8d574f4c7825 */ /* 0x000fc800078e00ff */
[----:B------:R-:W-:Y:S01]  /*169b0*/  IMAD.MOV.U32 R79, RZ, RZ, RZ ;  /* 0x000000ffff4f7224 */ /* 0x000fe200078e00ff */
[----:B------:R-:W-:-:S07]  /*169c0*/  LOP3.LUT R77, R56, UR19, R77, 0x96, !PT ;  /* 0x00000013384d7c12 */ /* 0x000fce000f8e964d */
.L_x_6824:
[----:B------:R-:W-:Y:S05]  /*169d0*/  BSYNC.RECONVERGENT B1 ;  /* 0x0000000000017941 */ /* 0x000fea0003800200 */
.L_x_6823:
[----:B------:R-:W-:Y:S01]  /*169e0*/  ISETP.NE.AND P3, PT, R79, 0x1, PT ;  /* 0x000000014f00780c */ /* 0x000fe20003f65270 */
[----:B------:R-:W-:Y:S01]  /*169f0*/  BSSY.RECONVERGENT B1, `(.L_x_6828) ;  /* 0x000004a000017945 */ /* 0x000fe20003800200 */
[----:B------:R-:W-:Y:S01]  /*16a00*/  I2FP.F32.U32 R56, R57 ;  /* 0x0000003900387245 */ /* 0x000fe20000201000 */
[----:B------:R-:W-:Y:S01]  /*16a10*/  IMAD.MOV.U32 R78, RZ, RZ, 0x2 ;  /* 0x00000002ff4e7424 */ /* 0x000fe200078e00ff */
[----:B------:R-:W-:-:S03]  /*16a20*/  PRMT R57, R58, 0x7632, R57 ;  /* 0x000076323a397816 */ /* 0x000fc60000000039 */
[----:B------:R-:W-:-:S05]  /*16a30*/  FFMA.FTZ R56, R56, R21, 1.1641532182693481445e-10 ;  /* 0x2f00000038387423 */ /* 0x000fca0000010015 */
[----:B------:R-:W-:Y:S02]  /*16a40*/  FSETP.LE.FTZ.AND P2, PT, R56, R67, PT ;  /* 0x000000433800720b */ /* 0x000fe40003f53000 */
[----:B------:R-:W-:Y:S01]  /*16a50*/  SHF.L.U32 R56, R58, 0x10, RZ ;  /* 0x000000103a387819 */ /* 0x000fe200000006ff */
[----:B------:R-:W-:Y:S01]  /*16a60*/  IMAD.MOV.U32 R58, RZ, RZ, R76 ;  /* 0x000000ffff3a7224 */ /* 0x000fe200078e004c */
[----:B------:R-:W-:Y:S09]  /*16a70*/  @!P3 BRA `(.L_x_6829) ;  /* 0x000000040004b947 */ /* 0x000ff20003800000 */
        /* <DEDUP_REMOVED lines=8> */
.L_x_6830:
        /* <DEDUP_REMOVED lines=13> */
.L_x_6832:
[----:B------:R-:W-:Y:S05]  /*16bd0*/  BSYNC.RECONVERGENT B2 ;  /* 0x0000000000027941 */ /* 0x000fea0003800200 */
.L_x_6831:
        /* <DEDUP_REMOVED lines=41> */
[----:B------:R-:W-:Y:S02]  /*16e70*/  IMAD.MOV.U32 R76, RZ, RZ, R78 ;  /* 0x000000ffff4c7224 */ /* 0x000fe400078e004e */
[----:B------:R-:W-:-:S07]  /*16e80*/  IMAD.MOV.U32 R78, RZ, RZ, RZ ;  /* 0x000000ffff4e7224 */ /* 0x000fce00078e00ff */
.L_x_6829:
[----:B------:R-:W-:Y:S05]  /*16e90*/  BSYNC.RECONVERGENT B1 ;  /* 0x0000000000017941 */ /* 0x000fea0003800200 */
.L_x_6828:
[----:B------:R-:W-:Y:S01]  /*16ea0*/  ISETP.NE.AND P4, PT, R78, 0x1, PT ;  /* 0x000000014e00780c */ /* 0x000fe20003f85270 */
[----:B------:R-:W-:Y:S01]  /*16eb0*/  BSSY.RECONVERGENT B1, `(.L_x_6833) ;  /* 0x0000049000017945 */ /* 0x000fe20003800200 */
[----:B------:R-:W-:Y:S01]  /*16ec0*/  I2FP.F32.U32 R58, R58 ;  /* 0x0000003a003a7245 */ /* 0x000fe20000201000 */
[----:B------:R-:W-:Y:S01]  /*16ed0*/  IMAD.MOV.U32 R79, RZ, RZ, 0x2 ;  /* 0x00000002ff4f7424 */ /* 0x000fe200078e00ff */
[----:B------:R-:W-:-:S03]  /*16ee0*/  SHF.L.U32 R57, R57, 0x10, RZ ;  /* 0x0000001039397819 */ /* 0x000fc600000006ff */
[----:B------:R-:W-:-:S05]  /*16ef0*/  FFMA.FTZ R58, R58, R21, 1.1641532182693481445e-10 ;  /* 0x2f0000003a3a7423 */ /* 0x000fca0000010015 */
        /* <DEDUP_REMOVED lines=11> */
.L_x_6835:
        /* <DEDUP_REMOVED lines=13> */
.L_x_6837:
[----:B------:R-:W-:Y:S05]  /*17080*/  BSYNC.RECONVERGENT B2 ;  /* 0x0000000000027941 */ /* 0x000fea0003800200 */
.L_x_6836:
        /* <DEDUP_REMOVED lines=43> */
.L_x_6834:
[----:B------:R-:W-:Y:S05]  /*17340*/  BSYNC.RECONVERGENT B1 ;  /* 0x0000000000017941 */ /* 0x000fea0003800200 */
.L_x_6833:
[----:B------:R-:W-:Y:S01]  /*17350*/  ISETP.NE.AND P5, PT, R79, 0x1, PT ;  /* 0x000000014f00780c */ /* 0x000fe20003fa5270 */
[----:B------:R-:W-:Y:S01]  /*17360*/  BSSY.RECONVERGENT B1, `(.L_x_6838) ;  /* 0x0000049000017945 */ /* 0x000fe20003800200 */
[----:B------:R-:W-:Y:S01]  /*17370*/  I2FP.F32.U32 R58, R58 ;  /* 0x0000003a003a7245 */ /* 0x000fe20000201000 */
[----:B------:R-:W-:Y:S01]  /*17380*/  IMAD.MOV.U32 R78, RZ, RZ, 0x2 ;  /* 0x00000002ff4e7424 */ /* 0x000fe200078e00ff */
[C---:B------:R-:W-:Y:S02]  /*17390*/  SHF.L.U32 R89, R59.reuse, 0x10, RZ ;  /* 0x000000103b597819 */ /* 0x040fe400000006ff */
[----:B------:R-:W-:Y:S01]  /*173a0*/  PRMT R90, R59, 0x7632, R90 ;  /* 0x000076323b5a7816 */ /* 0x000fe2000000005a */
[----:B------:R-:W-:-:S05]  /*173b0*/  FFMA.FTZ R58, R58, R21, 1.1641532182693481445e-10 ;  /* 0x2f0000003a3a7423 */ /* 0x000fca0000010015 */
[----:B------:R-:W-:Y:S02]  /*173c0*/  FSETP.LE.FTZ.AND P4, PT, R58, R67, PT ;  /* 0x000000433a00720b */ /* 0x000fe40003f93000 */
[----:B------:R-:W-:Y:S01]  /*173d0*/  MOV R58, R76 ;  /* 0x0000004c003a7202 */ /* 0x000fe20000000f00 */
[----:B------:R-:W-:Y:S10]  /*173e0*/  @!P5 BRA `(.L_x_6839) ;  /* 0x000000040000d947 */ /* 0x000ff40003800000 */
        /* <DEDUP_REMOVED lines=8> */
.L_x_6840:
        /* <DEDUP_REMOVED lines=13> */
.L_x_6842:
[----:B------:R-:W-:Y:S05]  /*17540*/  BSYNC.RECONVERGENT B2 ;  /* 0x0000000000027941 */ /* 0x000fea0003800200 */
.L_x_6841:
        /* <DEDUP_REMOVED lines=14> */
[----:B------:R-:W-:-:S05]  /*17630*/  LOP3.LUT R58, R58, UR13, R77, 0x96, !PT ;  /* 0x0000000d3a3a7c12 */ /* 0x000fca000f8e964d */
[----:B------:R-:W-:-:S05]  /*17640*/  IMAD.WIDE.U32 R58, R58, -0x326172a9, RZ ;  /* 0xcd9e8d573a3a7825 */ /* 0x000fca00078e00ff */
[----:B------:R-:W-:Y:S01]  /*17650*/  LOP3.LUT R59, R66, R78, R59, 0x96, !PT ;  /* 0x0000004e423b7212 */ /* 0x000fe200078e963b */
[----:B------:R-:W-:-:S05]  /*17660*/  IMAD.WIDE.U32 R78, R79, -0x2daee0ad, RZ ;  /* 0xd2511f534f4e7825 */ /* 0x000fca00078e00ff */
[----:B------:R-:W-:-:S05]  /*17670*/  LOP3.LUT R60, R60, R76, R79, 0x96, !PT ;  /* 0x0000004c3c3c7212 */ /* 0x000fca00078e964f */
[----:B------:R-:W-:-:S05]  /*17680*/  IMAD.WIDE.U32 R60, R60, -0x326172a9, RZ ;  /* 0xcd9e8d573c3c7825 */ /* 0x000fca00078e00ff */
[----:B------:R-:W-:Y:S01]  /*17690*/  LOP3.LUT R65, R58, UR14, R61, 0x96, !PT ;  /* 0x0000000e3a417c12 */ /* 0x000fe2000f8e963d */
[----:B------:R-:W-:-:S05]  /*176a0*/  IMAD.WIDE.U32 R58, R59, -0x2daee0ad, RZ ;  /* 0xd2511f533b3a7825 */ /* 0x000fca00078e00ff */
[----:B------:R-:W-:Y:S01]  /*176b0*/  LOP3.LUT R59, R64, R78, R59, 0x96, !PT ;  /* 0x0000004e403b7212 */ /* 0x000fe200078e963b */
[----:B------:R-:W-:-:S04]  /*176c0*/  IMAD.WIDE.U32 R64, R65, -0x2daee0ad, RZ ;  /* 0xd2511f5341407825 */ /* 0x000fc800078e00ff */
[----:B------:R-:W-:Y:S01]  /*176d0*/  HFMA2 R78, -RZ, RZ, 0, 0 ;  /* 0x00000000ff4e7431 */ /* 0x000fe200000001ff */
[----:B------:R-:W-:Y:S01]  /*176e0*/  LOP3.LUT R22, R22, R58, R65, 0x96, !PT ;  /* 0x0000003a16167212 */ /* 0x000fe200078e9641 */
        /* <DEDUP_REMOVED lines=12> */
[----:B------:R-:W-:Y:S01]  /*177b0*/  IMAD.WIDE.U32 R22, R22, -0x2daee0ad, RZ ;  /* 0xd2511f5316167825 */ /* 0x000fe200078e00ff */
[----:B------:R-:W-:-:S03]  /*177c0*/  MOV R58, R69 ;  /* 0x00000045003a7202 */ /* 0x000fc60000000f00 */
[----:B------:R-:W-:Y:S01]  /*177d0*/  IMAD.MOV.U32 R69, RZ, RZ, R22 ;  /* 0x000000ffff457224 */ /* 0x000fe200078e0016 */
[----:B------:R-:W-:-:S07]  /*177e0*/  LOP3.LUT R80, R80, UR20, R23, 0x96, !PT ;  /* 0x0000001450507c12 */ /* 0x000fce000f8e9617 */
.L_x_6839:
[----:B------:R-:W-:Y:S05]  /*177f0*/  BSYNC.RECONVERGENT B1 ;  /* 0x0000000000017941 */ /* 0x000fea0003800200 */
.L_x_6838:
[----:B------:R-:W-:Y:S01]  /*17800*/  I2FP.F32.U32 R22, R58 ;  /* 0x0000003a00167245 */ /* 0x000fe20000201000 */
[-C--:B------:R-:W-:Y:S01]  /*17810*/  FMUL.FTZ R24, R24, R68.reuse ;  /* 0x0000004418187220 */ /* 0x080fe20000410000 */
[----:B------:R-:W-:Y:S01]  /*17820*/  P2R R59, PR, RZ, 0x2 ;  /* 0x00000002ff3b7803 */ /* 0x000fe20000000000 */
[-C--:B------:R-:W-:Y:S01]  /*17830*/  FMUL.FTZ R27, R27, R68.reuse ;  /* 0x000000441b1b7220 */ /* 0x080fe20000410000 */
[----:B------:R-:W-:Y:S01]  /*17840*/  ISETP.NE.AND P1, PT, R72, RZ, PT ;  /* 0x000000ff4800720c */ /* 0x000fe20003f25270 */
[----:B------:R-:W-:Y:S01]  /*17850*/  FFMA.FTZ R22, R22, R21, 1.1641532182693481445e-10 ;  /* 0x2f00000016167423 */ /* 0x000fe20000010015 */
[----:B------:R-:W-:Y:S01]  /*17860*/  ISETP.NE.AND P5, PT, R75, RZ, PT ;  /* 0x000000ff4b00720c */ /* 0x000fe20003fa5270 */
[----:B------:R-:W-:Y:S01]  /*17870*/  IMAD.U32 R21, R90, 0x10000, RZ ;  /* 0x000100005a157824 */ /* 0x000fe200078e00ff */
[----:B------:R-:W-:Y:S01]  /*17880*/  FSEL R24, R24, RZ, P1 ;  /* 0x000000ff18187208 */ /* 0x000fe20000800000 */
[-C--:B------:R-:W-:Y:S01]  /*17890*/  FMUL.FTZ R89, R89, R68.reuse ;  /* 0x0000004459597220 */ /* 0x080fe20000410000 */
[----:B------:R-:W-:Y:S01]  /*178a0*/  ISETP.NE.AND P1, PT, R59, RZ, PT ;  /* 0x000000ff3b00720c */ /* 0x000fe20003f25270 */
[-C--:B------:R-:W-:Y:S01]  /*178b0*/  FMUL.FTZ R57, R57, R68.reuse ;  /* 0x0000004439397220 */ /* 0x080fe20000410000 */
[----:B------:R-:W-:Y:S01]  /*178c0*/  P2R R23, PR, RZ, 0x1 ;  /* 0x00000001ff177803 */ /* 0x000fe20000000000 */
[-C--:B------:R-:W-:Y:S01]  /*178d0*/  FMUL.FTZ R56, R56, R68.reuse ;  /* 0x0000004438387220 */ /* 0x080fe20000410000 */
[-C--:B------:R-:W-:Y:S01]  /*178e0*/  FMUL.FTZ R26, R26, R68.reuse ;  /* 0x000000441a1a7220 */ /* 0x080fe20000410000 */
[-C--:B------:R-:W-:Y:S01]  /*178f0*/  FMUL.FTZ R25, R25, R68.reuse ;  /* 0x0000004419197220 */ /* 0x080fe20000410000 */
[----:B------:R-:W-:Y:S01]  /*17900*/  FMUL.FTZ R21, R21, R68 ;  /* 0x0000004415157220 */ /* 0x000fe20000410000 */
[----:B------:R-:W-:-:S02]  /*17910*/  FSEL R27, R27, RZ, P5 ;  /* 0x000000ff1b1b7208 */ /* 0x000fc40002800000 */
[----:B------:R-:W-:Y:S02]  /*17920*/  ISETP.NE.AND P0, PT, R74, RZ, PT ;  /* 0x000000ff4a00720c */ /* 0x000fe40003f05270 */
[----:B------:R-:W-:Y:S02]  /*17930*/  ISETP.NE.AND P6, PT, R73, RZ, PT ;  /* 0x000000ff4900720c */ /* 0x000fe40003fc5270 */
[----:B------:R-:W-:Y:S01]  /*17940*/  FSETP.GTU.FTZ.AND P5, PT, R22, R67, PT ;  /* 0x000000431600720b */ /* 0x000fe20003fbc000 */
[----:B------:R-:W-:Y:S01]  /*17950*/  @P1 FADD.FTZ R24, R48, R24 ;  /* 0x0000001830181221 */ /* 0x000fe20000010000 */
[----:B------:R-:W-:Y:S01]  /*17960*/  FSEL R58, R89, RZ, P4 ;  /* 0x000000ff593a7208 */ /* 0x000fe20002000000 */
[----:B------:R-:W-:Y:S01]  /*17970*/  @P1 FADD.FTZ R27, R51, R27 ;  /* 0x0000001b331b1221 */ /* 0x000fe20000010000 */
        /* <DEDUP_REMOVED lines=13> */
.L_x_6802:
[----:B------:R-:W-:Y:S01]  /*17a50*/  FADD.FTZ R22, RZ, R36 ;  /* 0x00000024ff167221 */ /* 0x000fe20000010000 */
[----:B------:R-:W0:Y:S01]  /*17a60*/  LDC.64 R64, c[0x0][0x3a8] ;  /* 0x0000ea00ff407b82 */ /* 0x000e220000000a00 */
[----:B------:R-:W-:Y:S02]  /*17a70*/  SEL R21, RZ, 0x1000000, !P5 ;  /* 0x01000000ff157807 */ /* 0x000fe40006800000 */
[----:B------:R-:W-:Y:S01]  /*17a80*/  FADD.FTZ R23, R22, R37 ;  /* 0x0000002516177221 */ /* 0x000fe20000010000 */
[----:B------:R-:W-:Y:S02]  /*17a90*/  ISETP.NE.AND P1, PT, R72, RZ, PT ;  /* 0x000000ff4800720c */ /* 0x000fe40003f25270 */
[----:B------:R-:W-:Y:S01]  /*17aa0*/  ISETP.NE.AND P5, PT, R73, RZ, PT ;  /* 0x000000ff4900720c */ /* 0x000fe20003fa5270 */
[----:B------:R-:W-:Y:S01]  /*17ab0*/  FADD.FTZ R22, R23, R38 ;  /* 0x0000002617167221 */ /* 0x000fe20000010000 */
[----:B------:R-:W1:Y:S01]  /*17ac0*/  LDC.64 R72, c[0x0][0x3b0] ;  /* 0x0000ec00ff487b82 */ /* 0x000e620000000a00 */
[----:B------:R-:W-:-:S02]  /*17ad0*/  SEL R60, RZ, 0x10000, !P4 ;  /* 0x00010000ff3c7807 */ /* 0x000fc40006000000 */
[----:B------:R-:W-:Y:S01]  /*17ae0*/  FADD.FTZ R23, R22, R39 ;  /* 0x0000002716177221 */ /* 0x000fe20000010000 */
[----:B------:R-:W-:Y:S02]  /*17af0*/  SEL R66, RZ, 0x100, !P3 ;  /* 0x00000100ff427807 */ /* 0x000fe40005800000 */
[----:B------:R-:W-:Y:S01]  /*17b00*/  ISETP.NE.AND P6, PT, R74, RZ, PT ;  /* 0x000000ff4a00720c */ /* 0x000fe20003fc5270 */
[----:B------:R-:W-:Y:S01]  /*17b10*/  FADD.FTZ R22, R23, R40 ;  /* 0x0000002817167221 */ /* 0x000fe20000010000 */
[----:B------:R-:W-:Y:S02]  /*17b20*/  ISETP.NE.AND P4, PT, R75, RZ, PT ;  /* 0x000000ff4b00720c */ /* 0x000fe40003f85270 */
[----:B------:R-:W-:Y:S01]  /*17b30*/  LOP3.LUT R66, R66, R21, R60, 0xfe, !PT ;  /* 0x0000001542427212 */ /* 0x000fe200078efe3c */
[----:B------:R-:W-:Y:S01]  /*17b40*/  FADD.FTZ R23, R22, R41 ;  /* 0x0000002916177221 */ /* 0x000fe20000010000 */
[----:B------:R-:W-:-:S03]  /*17b50*/  SEL R63, RZ, 0x1000000, !P4 ;  /* 0x01000000ff3f7807 */ /* 0x000fc60006000000 */
[----:B------:R-:W-:-:S04]  /*17b60*/  FADD.FTZ R22, R23, R42 ;  /* 0x0000002a17167221 */ /* 0x000fc80000010000 */
[----:B------:R-:W-:-:S04]  /*17b70*/  FADD.FTZ R23, R22, R43 ;  /* 0x0000002b16177221 */ /* 0x000fc80000010000 */
[----:B------:R-:W-:-:S04]  /*17b80*/  FADD.FTZ R22, R23, R32 ;  /* 0x0000002017167221 */ /* 0x000fc80000010000 */
[----:B------:R-:W-:-:S04]  /*17b90*/  FADD.FTZ R23, R22, R33 ;  /* 0x0000002116177221 */ /* 0x000fc80000010000 */
[----:B------:R-:W-:Y:S01]  /*17ba0*/  FADD.FTZ R62, R23, R34 ;  /* 0x00000022173e7221 */ /* 0x000fe20000010000 */
[----:B0-----:R-:W-:-:S04]  /*17bb0*/  IMAD.WIDE.U32 R22, R71, 0x20, R64 ;  /* 0x0000002047167825 */ /* 0x001fc800078e0040 */
[----:B------:R-:W-:Y:S01]  /*17bc0*/  FADD.FTZ R61, R62, R35 ;  /* 0x000000233e3d7221 */ /* 0x000fe20000010000 */
[----:B------:R-:W-:Y:S03]  /*17bd0*/  STG.E.128 desc[UR8][R22.64], R24 ;  /* 0x0000001816007986 */ /* 0x000fe6000c101d08 */
[----:B------:R-:W-:Y:S01]  /*17be0*/  FADD.FTZ R64, R61, R28 ;  /* 0x0000001c3d407221 */ /* 0x000fe20000010000 */
[----:B------:R0:W-:Y:S03]  /*17bf0*/  STG.E.128 desc[UR8][R22.64+0x10], R56 ;  /* 0x0000103816007986 */ /* 0x0001e6000c101d08 */
[----:B------:R-:W-:Y:S01]  /*17c00*/  FADD.FTZ R61, R64, R29 ;  /* 0x0000001d403d7221 */ /* 0x000fe20000010000 */
[----:B------:R-:W2:Y:S03]  /*17c10*/  S2R R62, SR_TID.X ;  /* 0x00000000003e7919 */ /* 0x000ea60000002100 */
[----:B------:R-:W-:Y:S01]  /*17c20*/  FADD.FTZ R64, R61, R30 ;  /* 0x0000001e3d407221 */ /* 0x000fe20000010000 */
[----:B------:R-:W-:-:S03]  /*17c30*/  SEL R61, RZ, 0x100, !P6 ;  /* 0x00000100ff3d7807 */ /* 0x000fc60007000000 */
[----:B------:R-:W-:Y:S01]  /*17c40*/  FADD.FTZ R21, R64, R31 ;  /* 0x0000001f40157221 */ /* 0x000fe20000010000 */
[----:B------:R-:W-:-:S03]  /*17c50*/  SEL R64, RZ, 0x10000, !P5 ;  /* 0x00010000ff407807 */ /* 0x000fc60006800000 */
[----:B------:R-:W-:Y:S01]  /*17c60*/  FADD.FTZ R60, R21, R24 ;  /* 0x00000018153c7221 */ /* 0x000fe20000010000 */
[----:B0-----:R-:W-:-:S03]  /*17c70*/  LOP3.LUT R22, R61, R63, R64, 0xfe, !PT ;  /* 0x0000003f3d167212 */ /* 0x001fc600078efe40 */
[----:B------:R-:W-:Y:S01]  /*17c80*/  FADD.FTZ R21, R60, R25 ;  /* 0x000000193c157221 */ /* 0x000fe20000010000 */
[----:B------:R-:W-:Y:S02]  /*17c90*/  SEL R61, RZ, 0x1, !P1 ;  /* 0x00000001ff3d7807 */ /* 0x000fe40004800000 */
[----:B------:R-:W-:Y:S01]  /*17ca0*/  SEL R23, RZ, 0x1, !P2 ;  /* 0x00000001ff177807 */ /* 0x000fe20005000000 */
[----:B------:R-:W-:Y:S01]  /*17cb0*/  FADD.FTZ R64, R21, R26 ;  /* 0x0000001a15407221 */ /* 0x000fe20000010000 */
[----:B------:R-:W-:Y:S01]  /*17cc0*/  LOP3.LUT R22, R22, R61, RZ, 0xfc, !PT ;  /* 0x0000003d16167212 */ /* 0x000fe200078efcff */
[----:B-1----:R-:W-:Y:S01]  /*17cd0*/  IMAD.WIDE.U32 R60, R71, 0x8, R72 ;  /* 0x00000008473c7825 */ /* 0x002fe200078e0048 */
[----:B------:R-:W-:-:S03]  /*17ce0*/  LOP3.LUT R23, R66, R23, RZ, 0xfc, !PT ;  /* 0x0000001742177212 */ /* 0x000fc600078efcff */
[----:B------:R-:W-:Y:S02]  /*17cf0*/  FADD.FTZ R21, R64, R27 ;  /* 0x0000001b40157221 */ /* 0x000fe40000010000 */
[----:B------:R0:W-:Y:S02]  /*17d00*/  STG.E.64 desc[UR8][R60.64], R22 ;  /* 0x000000163c007986 */ /* 0x0001e4000c101b08 */
[----:B------:R-:W-:-:S04]  /*17d10*/  FADD.FTZ R64, R21, R56 ;  /* 0x0000003815407221 */ /* 0x000fc80000010000 */
[----:B------:R-:W-:Y:S01]  /*17d20*/  FADD.FTZ R21, R64, R57 ;  /* 0x0000003940157221 */ /* 0x000fe20000010000 */
[----:B--2---:R-:W-:-:S03]  /*17d30*/  LOP3.LUT P1, RZ, R62, 0x1f, RZ, 0xc0, !PT ;  /* 0x0000001f3eff7812 */ /* 0x004fc6000782c0ff */
[----:B------:R-:W-:Y:S01]  /*17d40*/  FADD.FTZ R66, R21, R58 ;  /* 0x0000003a15427221 */ /* 0x000fe20000010000 */
[----:B------:R-:W-:Y:S09]  /*17d50*/  @!P0 BRA `(.L_x_6843) ;  /* 0x0000000000508947 */ /* 0x000ff20003800000 */
        /* <DEDUP_REMOVED lines=20> */
.L_x_6843:
[----:B------:R-:W-:Y:S01]  /*17ea0*/  UMOV UR24, 0xffffffff ;  /* 0xffffffff00187882 */ /* 0x000fe20000000000 */
[----:B------:R-:W-:Y:S02]  /*17eb0*/  FADD.FTZ R66, R66, R59 ;  /* 0x0000003b42427221 */ /* 0x000fe40000010000 */
[----:B------:R-:W-:Y:S05]  /*17ec0*/  BRA.DIV UR24, `(.L_x_6844) ;  /* 0x0000000a18d07947 */ /* 0x000fea000b800000 */
[----:B------:R-:W2:Y:S01]  /*17ed0*/  SHFL.BFLY PT, R21, R66, 0x1, 0x1f ;  /* 0x0c201f0042157f89 */ /* 0x000ea200000e0000 */
[----:B01----:R-:W0:Y:S01]  /*17ee0*/  LDC R23, c[0x0][0x400] ;  /* 0x00010000ff177b82 */ /* 0x003e220000000800 */
[----:B--2---:R-:W-:-:S05]  /*17ef0*/  FADD.FTZ R60, R66, R21 ;  /* 0x00000015423c7221 */ /* 0x004fca0000010000 */
        /* <DEDUP_REMOVED lines=66> */
.L_x_6857:
[----:B------:R-:W-:Y:S01]  /*18320*/  FMUL.FTZ R22, R21, R21 ;  /* 0x0000001515167220 */ /* 0x000fe20000410000 */
[----:B------:R-:W-:Y:S01]  /*18330*/  ISETP.NE.AND P2, PT, RZ, UR21, PT ;  /* 0x00000015ff007c0c */ /* 0x000fe2000bf45270 */
[----:B-1----:R-:W-:-:S03]  /*18340*/  FADD.FTZ R60, R62, R65 ;  /* 0x000000413e3c7221 */ /* 0x002fc60000010000 */
[----:B------:R-:W-:Y:S01]  /*18350*/  FSEL R61, R22, RZ, P2 ;  /* 0x000000ff163d7208 */ /* 0x000fe20001000000 */
[----:B------:R-:W-:Y:S01]  /*18360*/  FFMA.FTZ R60, R60, R23, UR5 ;  /* 0x000000053c3c7e23 */ /* 0x000fe20008010017 */
[----:B------:R-:W-:Y:S01]  /*18370*/  FSEL R68, R21, RZ, !P2 ;  /* 0x000000ff15447208 */ /* 0x000fe20005000000 */
[----:B------:R-:W1:Y:S02]  /*18380*/  LDC.64 R22, c[0x0][0x428] ;  /* 0x00010a00ff167b82 */ /* 0x000e640000000a00 */
[----:B------:R-:W-:Y:S02]  /*18390*/  FADD.FTZ R60, R60, R61 ;  /* 0x0000003d3c3c7221 */ /* 0x000fe40000010000 */
        /* <DEDUP_REMOVED lines=15> */
[----:B------:R-:W3:Y:S01]  /*18490*/  @!P1 LDC.64 R56, c[0x0][0x3c8] ;  /* 0x0000f200ff389b82 */ /* 0x000ee20000000a00 */
[C---:B------:R-:W-:Y:S01]  /*184a0*/  FADD.FTZ R28, -R68.reuse, R28 ;  /* 0x0000001c441c7221 */ /* 0x040fe20000010100 */
[C---:B------:R-:W-:Y:S01]  /*184b0*/  FADD.FTZ R29, -R68.reuse, R29 ;  /* 0x0000001d441d7221 */ /* 0x040fe20000010100 */
[C---:B------:R-:W-:Y:S01]  /*184c0*/  FADD.FTZ R33, -R68.reuse, R24 ;  /* 0x0000001844217221 */ /* 0x040fe20000010100 */
[----:B0-----:R-:W-:Y:S01]  /*184d0*/  FADD.FTZ R62, -R68, R25 ;  /* 0x00000019443e7221 */ /* 0x001fe20000010100 */
[----:B-1----:R-:W-:-:S04]  /*184e0*/  IMAD.WIDE.U32 R36, R12, 0x10, R22 ;  /* 0x000000100c247825 */ /* 0x002fc800078e0016 */
[C---:B--2---:R-:W-:Y:S01]  /*184f0*/  FMUL.FTZ R27, R60.reuse, R42 ;  /* 0x0000002a3c1b7220 */ /* 0x044fe20000410000 */
[C---:B------:R-:W-:Y:S01]  /*18500*/  FMUL.FTZ R43, R60.reuse, R43 ;  /* 0x0000002b3c2b7220 */ /* 0x040fe20000410000 */
[C---:B------:R-:W-:Y:S01]  /*18510*/  FMUL.FTZ R73, R60.reuse, R73 ;  /* 0x000000493c497220 */ /* 0x040fe20000410000 */
[C---:B------:R-:W-:Y:S01]  /*18520*/  FMUL.FTZ R41, R60.reuse, R41 ;  /* 0x000000293c297220 */ /* 0x040fe20000410000 */
[----:B------:R-:W-:Y:S01]  /*18530*/  FFMA.FTZ R27, R27, R113, R112 ;  /* 0x000000711b1b7223 */ /* 0x000fe20000010070 */
[----:B------:R-:W-:Y:S01]  /*18540*/  FFMA.FTZ R42, R43, R111, R110 ;  /* 0x0000006f2b2a7223 */ /* 0x000fe2000001006e */
[----:B------:R-:W-:Y:S01]  /*18550*/  FFMA.FTZ R26, R73, R117, R116 ;  /* 0x00000075491a7223 */ /* 0x000fe20000010074 */
[----:B------:R-:W-:Y:S01]  /*18560*/  FFMA.FTZ R41, R41, R115, R114 ;  /* 0x0000007329297223 */ /* 0x000fe20000010072 */
[C---:B------:R-:W-:Y:S01]  /*18570*/  FMUL.FTZ R61, R60.reuse, R61 ;  /* 0x0000003d3c3d7220 */ /* 0x040fe20000410000 */
[----:B------:R-:W-:Y:S01]  /*18580*/  FMUL.FTZ R63, R60, R63 ;  /* 0x0000003f3c3f7220 */ /* 0x000fe20000410000 */
[----:B------:R-:W-:Y:S01]  /*18590*/  F2FP.BF16.F32.PACK_AB R27, R42, R27 ;  /* 0x0000001b2a1b723e */ /* 0x000fe200000010ff */
[C---:B------:R-:W-:Y:S01]  /*185a0*/  FMUL.FTZ R65, R60.reuse, R65 ;  /* 0x000000413c417220 */ /* 0x040fe20000410000 */
[----:B------:R-:W0:Y:S01]  /*185b0*/  @!P1 LDC.64 R42, c[0x0][0x3c0] ;  /* 0x0000f000ff2a9b82 */ /* 0x000e220000000a00 */
[----:B------:R-:W-:Y:S01]  /*185c0*/  F2FP.BF16.F32.PACK_AB R26, R41, R26 ;  /* 0x0000001a291a723e */ /* 0x000fe200000010ff */
[C---:B------:R-:W-:Y:S01]  /*185d0*/  FMUL.FTZ R41, R60.reuse, R32 ;  /* 0x000000203c297220 */ /* 0x040fe20000410000 */
[C---:B------:R-:W-:Y:S01]  /*185e0*/  FMUL.FTZ R67, R60.reuse, R67 ;  /* 0x000000433c437220 */ /* 0x040fe20000410000 */
[----:B------:R-:W-:Y:S01]  /*185f0*/  FFMA.FTZ R24, R61, R125, R124 ;  /* 0x0000007d3d187223 */ /* 0x000fe2000001007c */
[----:B------:R-:W-:Y:S01]  /*18600*/  FFMA.FTZ R25, R65, R121, R120 ;  /* 0x0000007941197223 */ /* 0x000fe20000010078 */
[----:B------:R-:W-:Y:S01]  /*18610*/  FFMA.FTZ R63, R63, R123, R122 ;  /* 0x0000007b3f3f7223 */ /* 0x000fe2000001007a */
[----:B------:R-:W-:Y:S01]  /*18620*/  FMUL.FTZ R65, R60, R28 ;  /* 0x0000001c3c417220 */ /* 0x000fe20000410000 */
[C---:B------:R-:W-:Y:S01]  /*18630*/  FADD.FTZ R34, -R68.reuse, R34 ;  /* 0x0000002244227221 */ /* 0x040fe20000010100 */
[C---:B------:R-:W-:Y:S01]  /*18640*/  FADD.FTZ R35, -R68.reuse, R35 ;  /* 0x0000002344237221 */ /* 0x040fe20000010100 */
[C---:B------:R-:W-:Y:S01]  /*18650*/  FADD.FTZ R30, -R68.reuse, R30 ;  /* 0x0000001e441e7221 */ /* 0x040fe20000010100 */
[----:B------:R-:W-:Y:S01]  /*18660*/  FADD.FTZ R31, -R68, R31 ;  /* 0x0000001f441f7221 */ /* 0x000fe20000010100 */
[----:B------:R-:W-:Y:S01]  /*18670*/  FFMA.FTZ R12, R67, R119, R118 ;  /* 0x00000077430c7223 */ /* 0x000fe20000010076 */
[----:B------:R-:W-:Y:S01]  /*18680*/  FMUL.FTZ R61, R60, R40 ;  /* 0x000000283c3d7220 */ /* 0x000fe20000410000 */
[----:B------:R-:W-:Y:S01]  /*18690*/  FFMA.FTZ R28, R41, R109, R108 ;  /* 0x0000006d291c7223 */ /* 0x000fe2000001006c */
[C---:B------:R-:W-:Y:S01]  /*186a0*/  FADD.FTZ R75, -R68.reuse, R58 ;  /* 0x0000003a444b7221 */ /* 0x040fe20000010100 */
[----:B------:R-:W-:Y:S01]  /*186b0*/  FADD.FTZ R59, -R68, R59 ;  /* 0x0000003b443b7221 */ /* 0x000fe20000010100 */
[----:B------:R-:W-:Y:S01]  /*186c0*/  FMUL.FTZ R67, R60, R29 ;  /* 0x0000001d3c437220 */ /* 0x000fe20000410000 */
[----:B------:R-:W1:Y:S01]  /*186d0*/  LDC.64 R40, c[0x0][0x380] ;  /* 0x0000e000ff287b82 */ /* 0x000e620000000a00 */
[----:B------:R-:W-:Y:S01]  /*186e0*/  IMAD.WIDE.U32 R38, R70, 0x10, R22 ;  /* 0x0000001046267825 */ /* 0x000fe200078e0016 */
[----:B------:R-:W-:-:S03]  /*186f0*/  F2FP.BF16.F32.PACK_AB R24, R63, R24 ;  /* 0x000000183f18723e */ /* 0x000fc600000010ff */
[C---:B------:R-:W-:Y:S01]  /*18700*/  FMUL.FTZ R63, R60.reuse, R34 ;  /* 0x000000223c3f7220 */ /* 0x040fe20000410000 */
[----:B------:R-:W-:Y:S01]  /*18710*/  FMUL.FTZ R35, R60, R35 ;  /* 0x000000233c237220 */ /* 0x000fe20000410000 */
[----:B------:R-:W-:-:S04]  /*18720*/  IMAD.WIDE.U32 R22, R71, 0x10, R22 ;  /* 0x0000001047167825 */ /* 0x000fc800078e0016 */
[C---:B------:R-:W-:Y:S01]  /*18730*/  FMUL.FTZ R71, R60.reuse, R30 ;  /* 0x0000001e3c477220 */ /* 0x040fe20000410000 */
[C---:B------:R-:W-:Y:S01]  /*18740*/  FMUL.FTZ R73, R60.reuse, R31 ;  /* 0x0000001f3c497220 */ /* 0x040fe20000410000 */
[C---:B------:R-:W-:Y:S01]  /*18750*/  FMUL.FTZ R34, R60.reuse, R75 ;  /* 0x0000004b3c227220 */ /* 0x040fe20000410000 */
[----:B------:R-:W-:Y:S01]  /*18760*/  FMUL.FTZ R59, R60, R59 ;  /* 0x0000003b3c3b7220 */ /* 0x000fe20000410000 */
[----:B------:R-:W-:Y:S01]  /*18770*/  FFMA.FTZ R61, R61, R107, R106 ;  /* 0x0000006b3d3d7223 */ /* 0x000fe2000001006a */
[----:B------:R-:W-:Y:S01]  /*18780*/  FFMA.FTZ R30, R65, R101, R100 ;  /* 0x00000065411e7223 */ /* 0x000fe20000010064 */
[----:B------:R-:W-:Y:S01]  /*18790*/  FFMA.FTZ R67, R67, R99, R98 ;  /* 0x0000006343437223 */ /* 0x000fe20000010062 */
[----:B------:R-:W-:Y:S01]  /*187a0*/  F2FP.BF16.F32.PACK_AB R25, R12, R25 ;  /* 0x000000190c19723e */ /* 0x000fe200000010ff */
[----:B------:R-:W-:Y:S01]  /*187b0*/  FFMA.FTZ R31, R71, R97, R96 ;  /* 0x00000061471f7223 */ /* 0x000fe20000010060 */
[----:B------:R-:W-:Y:S01]  /*187c0*/  FFMA.FTZ R32, R73, R95, R94 ;  /* 0x0000005f49207223 */ /* 0x000fe2000001005e */
[----:B------:R-:W-:Y:S01]  /*187d0*/  FFMA.FTZ R12, R35, R103, R102 ;  /* 0x00000067230c7223 */ /* 0x000fe20000010066 */
[----:B------:R-:W-:Y:S01]  /*187e0*/  FFMA.FTZ R29, R63, R105, R104 ;  /* 0x000000693f1d7223 */ /* 0x000fe20000010068 */
[----:B------:R-:W-:Y:S01]  /*187f0*/  FFMA.FTZ R34, R34, R6, R5 ;  /* 0x0000000622227223 */ /* 0x000fe20000010005 */
[----:B------:R-:W-:Y:S01]  /*18800*/  FFMA.FTZ R35, R59, R9, R8 ;  /* 0x000000093b237223 */ /* 0x000fe20000010008 */
[----:B------:R-:W-:Y:S01]  /*18810*/  F2FP.BF16.F32.PACK_AB R30, R67, R30 ;  /* 0x0000001e431e723e */ /* 0x000fe200000010ff */
[C---:B------:R-:W-:Y:S01]  /*18820*/  FMUL.FTZ R33, R60.reuse, R33 ;  /* 0x000000213c217220 */ /* 0x040fe20000410000 */
[----:B------:R-:W-:Y:S01]  /*18830*/  F2FP.BF16.F32.PACK_AB R28, R61, R28 ;  /* 0x0000001c3d1c723e */ /* 0x000fe200000010ff */
[C---:B------:R-:W-:Y:S01]  /*18840*/  FMUL.FTZ R59, R60.reuse, R62 ;  /* 0x0000003e3c3b7220 */ /* 0x040fe20000410000 */
[C---:B------:R-:W-:Y:S01]  /*18850*/  FMUL.FTZ R61, R60.reuse, R64 ;  /* 0x000000403c3d7220 */ /* 0x040fe20000410000 */
[C---:B------:R-:W-:Y:S01]  /*18860*/  FMUL.FTZ R63, R60.reuse, R66 ;  /* 0x000000423c3f7220 */ /* 0x040fe20000410000 */
[C---:B------:R-:W-:Y:S01]  /*18870*/  FMUL.FTZ R65, R60.reuse, R72 ;  /* 0x000000483c417220 */ /* 0x040fe20000410000 */
[----:B------:R-:W-:Y:S01]  /*18880*/  FMUL.FTZ R67, R60, R74 ;  /* 0x0000004a3c437220 */ /* 0x000fe20000410000 */
        /* <DEDUP_REMOVED lines=9> */
[----:B0-----:R-:W-:-:S02]  /*18920*/  @!P1 IMAD.WIDE R42, R0, 0x4, R42 ;  /* 0x00000004002a9825 */ /* 0x001fc400078e022a */
[----:B------:R-:W-:Y:S02]  /*18930*/  F2FP.BF16.F32.PACK_AB R34, R67, R34 ;  /* 0x000000224322723e */ /* 0x000fe400000010ff */
[----:B---3--:R-:W-:Y:S01]  /*18940*/  @!P1 IMAD.WIDE R56, R0, 0x4, R56 ;  /* 0x0000000400389825 */ /* 0x008fe200078e0238 */
[----:B------:R-:W-:Y:S01]  /*18950*/  F2FP.BF16.F32.PACK_AB R33, R12, R33 ;  /* 0x000000210c21723e */ /* 0x000fe200000010ff */
[----:B------:R0:W-:Y:S01]  /*18960*/  @!P1 STG.E desc[UR8][R42.64], R21 ;  /* 0x000000152a009986 */ /* 0x0001e2000c101908 */
[----:B------:R-:W-:Y:S01]  /*18970*/  F2FP.BF16.F32.PACK_AB R32, R59, R32 ;  /* 0x000000203b20723e */ /* 0x000fe200000010ff */
[----:B-1----:R-:W-:Y:S02]  /*18980*/  IMAD R0, R40, 0x4, R0 ;  /* 0x0000000428007824 */ /* 0x002fe400078e0200 */
[----:B------:R0:W-:Y:S03]  /*18990*/  @!P1 STG.E desc[UR8][R56.64], R60 ;  /* 0x0000003c38009986 */ /* 0x0001e6000c101908 */
[----:B------:R-:W-:Y:S01]  /*189a0*/  ISETP.GE.AND P1, PT, R0, R41, PT ;  /* 0x000000290000720c */ /* 0x000fe20003f26270 */
[----:B------:R0:W-:Y:S04]  /*189b0*/  STG.E.128 desc[UR8][R36.64], R24 ;  /* 0x0000001824007986 */ /* 0x0001e8000c101d08 */
[----:B------:R0:W-:Y:S04]  /*189c0*/  STG.E.128 desc[UR8][R38.64], R28 ;  /* 0x0000001c26007986 */ /* 0x0001e8000c101d08 */
[----:B------:R0:W-:Y:S04]  /*189d0*/  STG.E.128 desc[UR8][R22.64], R32 ;  /* 0x0000002016007986 */ /* 0x0001e8000c101d08 */
[----:B------:R-:W-:Y:S05]  /*189e0*/  @!P1 BRA `(.L_x_6845) ;  /* 0xfffffe8000d49947 */ /* 0x000fea000383ffff */
[----:B------:R-:W-:Y:S05]  /*189f0*/  BSYNC B0 ;  /* 0x0000000000007941 */ /* 0x000fea0003800000 */
.L_x_6474:
[----:B------:R-:W-:Y:S05]  /*18a00*/  EXIT ;  /* 0x000000000000794d */ /* 0x000fea0003800000 */
.L_x_6844:
[----:B------:R-:W-:Y:S01]  /*18a10*/  HFMA2 R73, -RZ, RZ, 0, 1.847743988037109375e-06 ;  /* 0x0000001fff497431 */ /* 0x000fe200000001ff */
[----:B------:R-:W-:Y:S01]  /*18a20*/  BSSY B1, `(.L_x_6846) ;  /* 0x0000007000017945 */ /* 0x000fe20003800000 */
[----:B------:R-:W-:Y:S01]  /*18a30*/  MOV R67, R66 ;  /* 0x0000004200437202 */ /* 0x000fe20000000f00 */
[----:B------:R-:W-:Y:S02]  /*18a40*/  IMAD.MOV.U32 R68, RZ, RZ, 0x1 ;  /* 0x00000001ff447424 */ /* 0x000fe400078e00ff */
[----:B------:R-:W-:-:S07]  /*18a50*/  IMAD.MOV.U32 R64, RZ, RZ, -0x1 ;  /* 0xffffffffff407424 */ /* 0x000fce00078e00ff */
[----:B01----:R-:W-:Y:S05]  /*18a60*/  WARPSYNC.COLLECTIVE R64, `(.L_x_6847) ;  /* 0x0000000040087348 */ /* 0x003fea0003c00000 */
[----:B------:R2:W3:Y:S02]  /*18a70*/  SHFL.BFLY P2, R65, R67, R68, R73 ;  /* 0x0c00004443417389 */ /* 0x0004e40000040049 */
[----:B0123--:R-:W-:Y:S05]  /*18a80*/  ENDCOLLECTIVE ;  /* 0x000000000000791b */ /* 0x00ffea0003800000 */
.L_x_6847:
[----:B------:R-:W-:Y:S05]  /*18a90*/  BSYNC B1 ;  /* 0x0000000000017941 */ /* 0x000fea0003800000 */
.L_x_6846:
[----:B------:R-:W-:Y:S01]  /*18aa0*/  MOV R21, R65 ;  /* 0x0000004100157202 */ /* 0x000fe20000000f00 */
[----:B------:R-:W-:Y:S02]  /*18ab0*/  HFMA2 R68, -RZ, RZ, 0, 1.1920928955078125e-07 ;  /* 0x00000002ff447431 */ /* 0x000fe400000001ff */
[----:B------:R-:W-:Y:S01]  /*18ac0*/  IMAD.MOV.U32 R73, RZ, RZ, 0x1f ;  /* 0x0000001fff497424 */ /* 0x000fe200078e00ff */
[----:B------:R-:W-:Y:S01]  /*18ad0*/  MOV R64, 0xffffffff ;  /* 0xffffffff00407802 */ /* 0x000fe20000000f00 */
[----:B------:R-:W0:Y:S01]  /*18ae0*/  LDC R23, c[0x0][0x400] ;  /* 0x00010000ff177b82 */ /* 0x000e220000000800 */
[----:B------:R-:W-:-:S04]  /*18af0*/  FADD.FTZ R60, R66, R21 ;  /* 0x00000015423c7221 */ /* 0x000fc80000010000 */
[----:B------:R-:W-:-:S07]  /*18b00*/  IMAD.MOV.U32 R67, RZ, RZ, R60 ;  /* 0x000000ffff437224 */ /* 0x000fce00078e003c */
[----:B0-----:R-:W-:Y:S05]  /*18b10*/  WARPSYNC.COLLECTIVE R64, `(.L_x_6848) ;  /* 0x0000000040087348 */ /* 0x001fea0003c00000 */
[----:B------:R1:W2:Y:S02]  /*18b20*/  SHFL.BFLY P2, R65, R67, R68, R73 ;  /* 0x0c00004443417389 */ /* 0x0002a40000040049 */
[----:B012---:R-:W-:Y:S05]  /*18b30*/  ENDCOLLECTIVE ;  /* 0x000000000000791b */ /* 0x007fea0003800000 */
.L_x_6848:
[----:B------:R-:W-:Y:S02]  /*18b40*/  IMAD.MOV.U32 R68, RZ, RZ, 0x4 ;  /* 0x00000004ff447424 */ /* 0x000fe400078e00ff */
[----:B------:R-:W-:-:S04]  /*18b50*/  IMAD.MOV.U32 R21, RZ, RZ, R65 ;  /* 0x000000ffff157224 */ /* 0x000fc800078e0041 */
[----:B------:R-:W-:-:S05]  /*18b60*/  FADD.FTZ R61, R60, R21 ;  /* 0x000000153c3d7221 */ /* 0x000fca0000010000 */
[----:B------:R-:W-:-:S07]  /*18b70*/  MOV R67, R61 ;  /* 0x0000003d00437202 */ /* 0x000fce0000000f00 */
[----:B------:R-:W-:Y:S05]  /*18b80*/  WARPSYNC.COLLECTIVE R64, `(.L_x_6849) ;  /* 0x0000000040087348 */ /* 0x000fea0003c00000 */
[----:B------:R0:W1:Y:S02]  /*18b90*/  SHFL.BFLY P2, R65, R67, R68, R73 ;  /* 0x0c00004443417389 */ /* 0x0000640000040049 */
[----:B01----:R-:W-:Y:S05]  /*18ba0*/  ENDCOLLECTIVE ;  /* 0x000000000000791b */ /* 0x003fea0003800000 */
.L_x_6849:
[----:B------:R-:W-:Y:S01]  /*18bb0*/  HFMA2 R68, -RZ, RZ, 0, 4.76837158203125e-07 ;  /* 0x00000008ff447431 */ /* 0x000fe200000001ff */
[----:B------:R-:W-:-:S05]  /*18bc0*/  MOV R22, R65 ;  /* 0x0000004100167202 */ /* 0x000fca0000000f00 */
[----:B------:R-:W-:-:S04]  /*18bd0*/  FADD.FTZ R62, R61, R22 ;  /* 0x000000163d3e7221 */ /* 0x000fc80000010000 */
[----:B------:R-:W-:-:S07]  /*18be0*/  IMAD.MOV.U32 R67, RZ, RZ, R62 ;  /* 0x000000ffff437224 */ /* 0x000fce00078e003e */
[----:B------:R-:W-:Y:S05]  /*18bf0*/  WARPSYNC.COLLECTIVE R64, `(.L_x_6850) ;  /* 0x0000000040087348 */ /* 0x000fea0003c00000 */
[----:B------:R0:W1:Y:S02]  /*18c00*/  SHFL.BFLY P2, R65, R67, R68, R73 ;  /* 0x0c00004443417389 */ /* 0x0000640000040049 */
[----:B01----:R-:W-:Y:S05]  /*18c10*/  ENDCOLLECTIVE ;  /* 0x000000000000791b */ /* 0x003fea0003800000 */
.L_x_6850:
[----:B------:R-:W-:Y:S02]  /*18c20*/  IMAD.MOV.U32 R68, RZ, RZ, 0x10 ;  /* 0x00000010ff447424 */ /* 0x000fe400078e00ff */
[----:B------:R-:W-:-:S04]  /*18c30*/  IMAD.MOV.U32 R21, RZ, RZ, R65 ;  /* 0x000000ffff157224 */ /* 0x000fc800078e0041 */
[----:B------:R-:W-:-:S05]  /*18c40*/  FADD.FTZ R63, R62, R21 ;  /* 0x000000153e3f7221 */ /* 0x000fca0000010000 */
[----:B------:R-:W-:-:S07]  /*18c50*/  MOV R67, R63 ;  /* 0x0000003f00437202 */ /* 0x000fce0000000f00 */
[----:B------:R-:W-:Y:S05]  /*18c60*/  WARPSYNC.COLLECTIVE R64, `(.L_x_6851) ;  /* 0x0000000040087348 */ /* 0x000fea0003c00000 */
[----:B------:R0:W1:Y:S02]  /*18c70*/  SHFL.BFLY P2, R65, R67, R68, R73 ;  /* 0x0c00004443417389 */ /* 0x0000640000040049 */
[----:B01----:R-:W-:Y:S05]  /*18c80*/  ENDCOLLECTIVE ;  /* 0x000000000000791b */ /* 0x003fea0003800000 */
.L_x_6851:
        /* <DEDUP_REMOVED lines=56> */
.L_x_6852:
[----:B------:R-:W-:Y:S02]  /*19010*/  IMAD.MOV.U32 R68, RZ, RZ, 0x2 ;  /* 0x00000002ff447424 */ /* 0x000fe400078e00ff */
[----:B------:R-:W-:-:S04]  /*19020*/  IMAD.MOV.U32 R61, RZ, RZ, R65 ;  /* 0x000000ffff3d7224 */ /* 0x000fc800078e0041 */
[----:B------:R-:W-:-:S05]  /*19030*/  FADD.FTZ R61, R22, R61 ;  /* 0x0000003d163d7221 */ /* 0x000fca0000010000 */
[----:B------:R-:W-:-:S07]  /*19040*/  MOV R67, R61 ;  /* 0x0000003d00437202 */ /* 0x000fce0000000f00 */
[----:B------:R-:W-:Y:S05]  /*19050*/  WARPSYNC.COLLECTIVE R64, `(.L_x_6853) ;  /* 0x0000000040087348 */ /* 0x000fea0003c00000 */
[----:B------:R0:W1:Y:S02]  /*19060*/  SHFL.BFLY P2, R65, R67, R68, R73 ;  /* 0x0c00004443417389 */ /* 0x0000640000040049 */
[----:B01----:R-:W-:Y:S05]  /*19070*/  ENDCOLLECTIVE ;  /* 0x000000000000791b */ /* 0x003fea0003800000 */
.L_x_6853:
[----:B------:R-:W-:Y:S01]  /*19080*/  HFMA2 R68, -RZ, RZ, 0, 2.384185791015625e-07 ;  /* 0x00000004ff447431 */ /* 0x000fe200000001ff */
[----:B------:R-:W-:-:S05]  /*19090*/  MOV R60, R65 ;  /* 0x00000041003c7202 */ /* 0x000fca0000000f00 */
[----:B------:R-:W-:-:S04]  /*190a0*/  FADD.FTZ R60, R61, R60 ;  /* 0x0000003c3d3c7221 */ /* 0x000fc80000010000 */
[----:B------:R-:W-:-:S07]  /*190b0*/  IMAD.MOV.U32 R67, RZ, RZ, R60 ;  /* 0x000000ffff437224 */ /* 0x000fce00078e003c */
[----:B------:R-:W-:Y:S05]  /*190c0*/  WARPSYNC.COLLECTIVE R64, `(.L_x_6854) ;  /* 0x0000000040087348 */ /* 0x000fea0003c00000 */
[----:B------:R0:W1:Y:S02]  /*190d0*/  SHFL.BFLY P2, R65, R67, R68, R73 ;  /* 0x0c00004443417389 */ /* 0x0000640000040049 */
[----:B01----:R-:W-:Y:S05]  /*190e0*/  ENDCOLLECTIVE ;  /* 0x000000000000791b */ /* 0x003fea0003800000 */
.L_x_6854:
[----:B------:R-:W-:Y:S02]  /*190f0*/  IMAD.MOV.U32 R68, RZ, RZ, 0x8 ;  /* 0x00000008ff447424 */ /* 0x000fe400078e00ff */
[----:B------:R-:W-:-:S04]  /*19100*/  IMAD.MOV.U32 R63, RZ, RZ, R65 ;  /* 0x000000ffff3f7224 */ /* 0x000fc800078e0041 */
[----:B------:R-:W-:-:S05]  /*19110*/  FADD.FTZ R63, R60, R63 ;  /* 0x0000003f3c3f7221 */ /* 0x000fca0000010000 */
[----:B------:R-:W-:-:S07]  /*19120*/  MOV R67, R63 ;  /* 0x0000003f00437202 */ /* 0x000fce0000000f00 */
[----:B------:R-:W-:Y:S05]  /*19130*/  WARPSYNC.COLLECTIVE R64, `(.L_x_6855) ;  /* 0x0000000040087348 */ /* 0x000fea0003c00000 */
[----:B------:R0:W1:Y:S02]  /*19140*/  SHFL.BFLY P2, R65, R67, R68, R73 ;  /* 0x0c00004443417389 */ /* 0x0000640000040049 */
[----:B01----:R-:W-:Y:S05]  /*19150*/  ENDCOLLECTIVE ;  /* 0x000000000000791b */ /* 0x003fea0003800000 */
.L_x_6855:
[----:B------:R-:W-:Y:S01]  /*19160*/  HFMA2 R68, -RZ, RZ, 0, 9.5367431640625e-07 ;  /* 0x00000010ff447431 */ /* 0x000fe200000001ff */
[----:B------:R-:W-:-:S05]  /*19170*/  MOV R62, R65 ;  /* 0x00000041003e7202 */ /* 0x000fca0000000f00 */
[----:B------:R-:W-:-:S04]  /*19180*/  FADD.FTZ R62, R63, R62 ;  /* 0x0000003e3f3e7221 */ /* 0x000fc80000010000 */
[----:B------:R-:W-:-:S07]  /*19190*/  IMAD.MOV.U32 R67, RZ, RZ, R62 ;  /* 0x000000ffff437224 */ /* 0x000fce00078e003e */
[----:B------:R-:W-:Y:S05]  /*191a0*/  WARPSYNC.COLLECTIVE R64, `(.L_x_6856) ;  /* 0x0000000040087348 */ /* 0x000fea0003c00000 */
[----:B------:R0:W1:Y:S02]  /*191b0*/  SHFL.BFLY P2, R65, R67, R68, R73 ;  /* 0x0c00004443417389 */ /* 0x0000640000040049 */
[----:B01----:R-:W-:Y:S05]  /*191c0*/  ENDCOLLECTIVE ;  /* 0x000000000000791b */ /* 0x003fea0003800000 */
.L_x_6856:
[----:B------:R-:W-:Y:S05]  /*191d0*/  BRA `(.L_x_6857) ;  /* 0xfffffff000507947 */ /* 0x000fea000383ffff */
.L_x_6858:
        /* <DEDUP_REMOVED lines=10> */
.L_x_17376:


//--------------------- .text._ZN10layer_norm31ln_parallel_residual_fwd_kernelINS_13Kernel_traitsIf13__nv_bfloat16fS2_fjLj768ELj1ELj4ELj1ELj16ENS_18Kernel_traits_baseILj768EfS2_fS2_fjLj128EEEEELb0ELb0ELb0EEEvNS_9FwdParamsE --------------------------
	.section	.text._ZN10layer_norm31ln_parallel_residual_fwd_kernelINS_13Kernel_traitsIf13__nv_bfloat16fS2_fjLj768ELj1ELj4ELj1ELj16ENS_18Kernel_traits_baseILj768EfS2_fS2_fjLj128EEEEELb0ELb0ELb0EEEvNS_9FwdParamsE,"ax",@progbits
	.align	128
        .global         _ZN10layer_norm31ln_parallel_residual_fwd_kernelINS_13Kernel_traitsIf13__nv_bfloat16fS2_fjLj768ELj1ELj4ELj1ELj16ENS_18Kernel_traits_baseILj768EfS2_fS2_fjLj128EEEEELb0ELb0ELb0EEEvNS_9FwdParamsE
        .type           _ZN10layer_norm31ln_parallel_residual_fwd_kernelINS_13Kernel_traitsIf13__nv_bfloat16fS2_fjLj768ELj1ELj4ELj1ELj16ENS_18Kernel_traits_baseILj768EfS2_fS2_fjLj128EEEEELb0ELb0ELb0EEEvNS_9FwdParamsE,@function
        .size           _ZN10layer_norm31ln_parallel_residual_fwd_kernelINS_13Kernel_traitsIf13__nv_bfloat16fS2_fjLj768ELj1ELj4ELj1ELj16ENS_18Kernel_traits_baseILj768EfS2_fS2_fjLj128EEEEELb0ELb0ELb0EEEvNS_9FwdParamsE,(.L_x_17377 - _ZN10layer_norm31ln_parallel_residual_fwd_kernelINS_13Kernel_traitsIf13__nv_bfloat16fS2_fjLj768ELj1ELj4ELj1ELj16ENS_18Kernel_traits_baseILj768EfS2_fS2_fjLj128EEEEELb0ELb0ELb0EEEvNS_9FwdParamsE)
        .other          _ZN10layer_norm31ln_parallel_residual_fwd_kernelINS_13Kernel_traitsIf13__nv_bfloat16fS2_fjLj768ELj1ELj4ELj1ELj16ENS_18Kernel_traits_baseILj768EfS2_fS2_fjLj128EEEEELb0ELb0ELb0EEEvNS_9FwdParamsE,@"STO_CUDA_ENTRY STV_DEFAULT"
_ZN10layer_norm31ln_parallel_residual_fwd_kernelINS_13Kernel_traitsIf13__nv_bfloat16fS2_fjLj768ELj1ELj4ELj1ELj16ENS_18Kernel_traits_baseILj768EfS2_fS2_fjLj128EEEEELb0ELb0ELb0EEEvNS_9FwdParamsE:
.text._ZN10layer_norm31ln_parallel_residual_fwd_kernelINS_13Kernel_traitsIf13__nv_bfloat16fS2_fjLj768ELj1ELj4ELj1ELj16ENS_18Kernel_traits_baseILj768EfS2_fS2_fjLj128EEEEELb0ELb0ELb0EEEvNS_9FwdParamsE:
        /* <DEDUP_REMOVED lines=28> */
[----:B------:R-:W-:Y:S01]  /*01c0*/  ISETP.GE.U32.AND P2, PT, R144, 0x60, PT ;  /* 0x000000609000780c */ /* 0x000fe20003f46070 */
[----:B0-----:R-:W-:Y:S01]  /*01d0*/  @P0 IMAD.WIDE.U32 R36, R3, 0x20, R36 ;  /* 0x0000002003240825 */ /* 0x001fe200078e0024 */
[----:B------:R-:W-:-:S02]  /*01e0*/  MOV R69, R3 ;  /* 0x0000000300457202 */ /* 0x000fc40000000f00 */
[C---:B------:R-:W-:Y:S02]  /*01f0*/  @P0 LOP3.LUT R69, R3.reuse, 0x20, RZ, 0xfc, !PT ;  /* 0x0000002003450812 */ /* 0x040fe400078efcff */
[----:B------:R-:W-:Y:S01]  /*0200*/  CS2R R38, SRZ ;  /* 0x0000000000267805 */ /* 0x000fe2000001ff00 */
[----:B------:R-:W5:Y:S01]  /*0210*/  @P0 LDG.E.128 R4, desc[UR6][R36.64] ;  /* 0x0000000624040981 */ /* 0x000f62000c1e1d00 */
[----:B-1----:R-:W-:Y:S01]  /*0220*/  @P0 IMAD.WIDE.U32 R40, R3, 0x20, R40 ;  /* 0x0000002003280825 */ /* 0x002fe200078e0028 */
[----:B------:R-:W-:Y:S02]  /*0230*/  CS2R R42, SRZ ;  /* 0x00000000002a7805 */ /* 0x000fe4000001ff00 */
[----:B------:R-:W-:Y:S01]  /*0240*/  CS2R R46, SRZ ;  /* 0x00000000002e7805 */ /* 0x000fe2000001ff00 */
[----:B------:R0:W5:Y:S01]  /*0250*/  @P0 LDG.E.128 R8, desc[UR6][R36.64+0x10] ;  /* 0x0000100624080981 */ /* 0x000162000c1e1d00 */
[----:B------:R-:W-:Y:S02]  /*0260*/  CS2R R50, SRZ ;  /* 0x0000000000327805 */ /* 0x000fe4000001ff00 */
[----:B------:R-:W-:-:S02]  /*0270*/  CS2R R54, SRZ ;  /* 0x0000000000367805 */ /* 0x000fc4000001ff00 */
[----:B------:R-:W-:Y:S01]  /*0280*/  CS2R R52, SRZ ;  /* 0x0000000000347805 */ /* 0x000fe2000001ff00 */
[----:B------:R-:W5:Y:S01]  /*0290*/  @P0 LDG.E.128 R12, desc[UR6][R40.64] ;  /* 0x00000006280c0981 */ /* 0x000f62000c1e1d00 */
[C---:B--2---:R-:W-:Y:S01]  /*02a0*/  @P1 IMAD.WIDE.U32 R44, R69.reuse, 0x20, R44 ;  /* 0x00000020452c1825 */ /* 0x044fe200078e002c */
[----:B------:R-:W-:Y:S02]  /*02b0*/  CS2R R58, SRZ ;  /* 0x00000000003a7805 */ /* 0x000fe4000001ff00 */
[----:B------:R-:W-:Y:S01]  /*02c0*/  CS2R R56, SRZ ;  /* 0x0000000000387805 */ /* 0x000fe2000001ff00 */
[----:B------:R1:W5:Y:S01]  /*02d0*/  @P0 LDG.E.128 R16, desc[UR6][R40.64+0x10] ;  /* 0x0000100628100981 */ /* 0x000362000c1e1d00 */
[----:B---3--:R-:W-:-:S03]  /*02e0*/  @P1 IMAD.WIDE.U32 R48, R69, 0x20, R48 ;  /* 0x0000002045301825 */ /* 0x008fc600078e0030 */
[----:B------:R-:W5:Y:S01]  /*02f0*/  @P1 LDG.E.128 R20, desc[UR6][R44.64] ;  /* 0x000000062c141981 */ /* 0x000f62000c1e1d00 */
[----:B0-----:R-:W-:Y:S02]  /*0300*/  CS2R R36, SRZ ;  /* 0x0000000000247805 */ /* 0x001fe4000001ff00 */
[----:B------:R-:W-:Y:S02]  /*0310*/  CS2R R62, SRZ ;  /* 0x00000000003e7805 */ /* 0x000fe4000001ff00 */
[----:B------:R-:W-:Y:S01]  /*0320*/  CS2R R60, SRZ ;  /* 0x00000000003c7805 */ /* 0x000fe2000001ff00 */
[----:B------:R0:W5:Y:S01]  /*0330*/  @P1 LDG.E.128 R24, desc[UR6][R44.64+0x10] ;  /* 0x000010062c181981 */ /* 0x000162000c1e1d00 */
[----:B-1----:R-:W-:Y:S02]  /*0340*/  CS2R R40, SRZ ;  /* 0x0000000000287805 */ /* 0x002fe4000001ff00 */
[----:B------:R-:W-:Y:S02]  /*0350*/  CS2R R66, SRZ ;  /* 0x0000000000427805 */ /* 0x000fe4000001ff00 */
[----:B------:R-:W-:Y:S01]  /*0360*/  CS2R R64, SRZ ;  /* 0x0000000000407805 */ /* 0x000fe2000001ff00 */
[----:B------:R-:W5:Y:S01]  /*0370*/  @P1 LDG.E.128 R28, desc[UR6][R48.64] ;  /* 0x00000006301c1981 */ /* 0x000f62000c1e1d00 */
[----:B------:R-:W-:-:S03]  /*0380*/  @P1 IADD3 R69, PT, PT, R69, 0x20, RZ ;  /* 0x0000002045451810 */ /* 0x000fc60007ffe0ff */
[----:B------:R1:W5:Y:S01]  /*0390*/  @P1 LDG.E.128 R32, desc[UR6][R48.64+0x10] ;  /* 0x0000100630201981 */ /* 0x000362000c1e1d00 */
[----:B0-----:R-:W-:Y:S02]  /*03a0*/  CS2R R44, SRZ ;  /* 0x00000000002c7805 */ /* 0x001fe4000001ff00 */
[----:B-1----:R-:W-:Y:S01]  /*03b0*/  CS2R R48, SRZ ;  /* 0x0000000000307805 */ /* 0x002fe2000001ff00 */
[----:B------:R-:W-:Y:S06]  /*03c0*/  @!P2 BRA `(.L_x_6862) ;  /* 0x0000000c0070a947 */ /* 0x000fec0003800000 */
        /* <DEDUP_REMOVED lines=18> */
[----:B-1----:R-:W-:Y:S01]  /*04f0*/  IMAD.WIDE.U32 R40, R69, 0x20, R40 ;  /* 0x0000002045287825 */ /* 0x002fe200078e0028 */
[----:B------:R-:W-:-:S02]  /*0500*/  CS2R R54, SRZ ;  /* 0x0000000000367805 */ /* 0x000fc4000001ff00 */
        /* <DEDUP_REMOVED lines=11> */
[----:B-1----:R-:W-:Y:S01]  /*05c0*/  CS2R R40, SRZ ;  /* 0x0000000000287805 */ /* 0x002fe2000001ff00 */
[----:B------:R-:W-:Y:S06]  /*05d0*/  BRA `(.L_x_6862) ;  /* 0x0000000800ec7947 */ /* 0x000fec0003800000 */
.L_x_6861:
[C---:B------:R-:W-:Y:S01]  /*05e0*/  ISETP.GE.U32.AND P0, PT, R144.reuse, 0x20, PT ;  /* 0x000000209000780c */ /* 0x040fe20003f06070 */
[----:B------:R-:W0:Y:S01]  /*05f0*/  LDC.64 R40, c[0x0][0x3d8] ;  /* 0x0000f600ff287b82 */ /* 0x000e220000000a00 */
[----:B------:R-:W-:Y:S02]  /*0600*/  ISETP.GE.U32.AND P1, PT, R144, 0x40, PT ;  /* 0x000000409000780c */ /* 0x000fe40003f26070 */
[----:B------:R-:W-:-:S05]  /*0610*/  MOV R69, R3 ;  /* 0x0000000300457202 */ /* 0x000fca0000000f00 */
[----:B------:R-:W1:Y:S08]  /*0620*/  LDC.64 R44, c[0x0][0x3d0] ;  /* 0x0000f400ff2c7b82 */ /* 0x000e700000000a00 */
[----:B------:R-:W2:Y:S08]  /*0630*/  LDC.64 R38, c[0x0][0x3d0] ;  /* 0x0000f400ff267b82 */ /* 0x000eb00000000a00 */
[----:B------:R-:W3:Y:S01]  /*0640*/  LDC.64 R46, c[0x0][0x3d8] ;  /* 0x0000f600ff2e7b82 */ /* 0x000ee20000000a00 */
[----:B------:R-:W-:Y:S01]  /*0650*/  ISETP.GE.U32.AND P2, PT, R144, 0x60, PT ;  /* 0x000000609000780c */ /* 0x000fe20003f46070 */
[C---:B0-----:R-:W-:Y:S01]  /*0660*/  @P0 IMAD.WIDE.U32 R42, R3.reuse, 0x20, R40 ;  /* 0x00000020032a0825 */ /* 0x041fe200078e0028 */
[----:B------:R-:W-:-:S02]  /*0670*/  @P0 LOP3.LUT R69, R3, 0x20, RZ, 0xfc, !PT ;  /* 0x0000002003450812 */ /* 0x000fc400078efcff */
[----:B------:R-:W-:Y:S02]  /*0680*/  CS2R R50, SRZ ;  /* 0x0000000000327805 */ /* 0x000fe4000001ff00 */
[----:B------:R-:W5:Y:S01]  /*0690*/  @P0 LDG.E.128 R12, desc[UR6][R42.64] ;  /* 0x000000062a0c0981 */ /* 0x000f62000c1e1d00 */
[----:B------:R-:W0:Y:S08]  /*06a0*/  @P0 LDC.64 R36, c[0x0][0x440] ;  /* 0x00011000ff240b82 */ /* 0x000e300000000a00 */
[----:B------:R-:W4:Y:S01]  /*06b0*/  @P1 LDC.64 R48, c[0x0][0x440] ;  /* 0x00011000ff301b82 */ /* 0x000f220000000a00 */
[----:B-1----:R-:W-:Y:S01]  /*06c0*/  @P1 IMAD.WIDE.U32 R40, R69, 0x20, R44 ;  /* 0x0000002045281825 */ /* 0x002fe200078e002c */
[----:B------:R1:W5:Y:S03]  /*06d0*/  @P0 LDG.E.128 R16, desc[UR6][R42.64+0x10] ;  /* 0x000010062a100981 */ /* 0x000366000c1e1d00 */
[----:B--2---:R-:W-:Y:S01]  /*06e0*/  @P0 IMAD.WIDE.U32 R38, R3, 0x20, R38 ;  /* 0x0000002003260825 */ /* 0x004fe200078e0026 */
[----:B------:R-:W5:Y:S03]  /*06f0*/  @P1 LDG.E.128 R20, desc[UR6][R40.64] ;  /* 0x0000000628141981 */ /* 0x000f66000c1e1d00 */
[----:B---3--:R-:W-:Y:S01]  /*0700*/  @P1 IMAD.WIDE.U32 R44, R69, 0x20, R46 ;  /* 0x00000020452c1825 */ /* 0x008fe200078e002e */
[----:B------:R-:W5:Y:S03]  /*0710*/  @P0 LDG.E.128 R4, desc[UR6][R38.64] ;  /* 0x0000000626040981 */ /* 0x000f66000c1e1d00 */
[----:B0-----:R-:W-:Y:S01]  /*0720*/  @P0 IMAD.WIDE.U32 R36, R3, 0x20, R36 ;  /* 0x0000002003240825 */ /* 0x001fe200078e0024 */
[----:B------:R0:W5:Y:S01]  /*0730*/  @P0 LDG.E.128 R8, desc[UR6][R38.64+0x10] ;  /* 0x0000100626080981 */ /* 0x000162000c1e1d00 */
[----:B-1----:R-:W-:-:S02]  /*0740*/  CS2R R42, SRZ ;  /* 0x00000000002a7805 */ /* 0x002fc4000001ff00 */
[C---:B----4-:R-:W-:Y:S01]  /*0750*/  @P1 IMAD.WIDE.U32 R48, R69.reuse, 0x20, R48 ;  /* 0x0000002045301825 */ /* 0x050fe200078e0030 */
[----:B------:R-:W5:Y:S01]  /*0760*/  @P0 LD.E.128 R64, desc[UR6][R36.64] ;  /* 0x0000000624400980 */ /* 0x000f62000c101d00 */
[----:B------:R-:W-:Y:S02]  /*0770*/  CS2R R46, SRZ ;  /* 0x00000000002e7805 */ /* 0x000fe4000001ff00 */
[----:B0-----:R-:W-:Y:S02]  /*0780*/  CS2R R38, SRZ ;  /* 0x0000000000267805 */ /* 0x001fe4000001ff00 */
[----:B------:R-:W-:Y:S01]  /*0790*/  @P1 IADD3 R69, PT, PT, R69, 0x20, RZ ;  /* 0x0000002045451810 */ /* 0x000fe20007ffe0ff */
[----:B------:R0:W5:Y:S04]  /*07a0*/  @P0 LD.E.128 R60, desc[UR6][R36.64+0x10] ;  /* 0x00001006243c0980 */ /* 0x000168000c101d00 */
[----:B------:R1:W5:Y:S04]  /*07b0*/  @P1 LDG.E.128 R24, desc[UR6][R40.64+0x10] ;  /* 0x0000100628181981 */ /* 0x000368000c1e1d00 */
[----:B------:R-:W5:Y:S01]  /*07c0*/  @P1 LDG.E.128 R28, desc[UR6][R44.64] ;  /* 0x000000062c1c1981 */ /* 0x000f62000c1e1d00 */
[----:B0-----:R-:W-:-:S03]  /*07d0*/  CS2R R36, SRZ ;  /* 0x0000000000247805 */ /* 0x001fc6000001ff00 */
[----:B------:R0:W5:Y:S01]  /*07e0*/  @P1 LDG.E.128 R32, desc[UR6][R44.64+0x10] ;  /* 0x000010062c201981 */ /* 0x000162000c1e1d00 */
[----:B-1----:R-:W-:-:S03]  /*07f0*/  CS2R R40, SRZ ;  /* 0x0000000000287805 */ /* 0x002fc6000001ff00 */
[----:B------:R-:W5:Y:S04]  /*0800*/  @P1 LD.E.128 R56, desc[UR6][R48.64] ;  /* 0x0000000630381980 */ /* 0x000f68000c101d00 */
[----:B------:R1:W5:Y:S01]  /*0810*/  @P1 LD.E.128 R52, desc[UR6][R48.64+0x10] ;  /* 0x0000100630341980 */ /* 0x000362000c101d00 */
[----:B0-----:R-:W-:Y:S02]  /*0820*/  CS2R R44, SRZ ;  /* 0x00000000002c7805 */ /* 0x001fe4000001ff00 */
[----:B-1----:R-:W-:Y:S01]  /*0830*/  CS2R R48, SRZ ;  /* 0x0000000000307805 */ /* 0x002fe2000001ff00 */
[----:B------:R-:W-:Y:S06]  /*0840*/  @!P2 BRA `(.L_x_6862) ;  /* 0x000000080050a947 */ /* 0x000fec0003800000 */
        /* <DEDUP_REMOVED lines=13> */
[----:B------:R-:W-:Y:S02]  /*0920*/  CS2R R50, SRZ ;  /* 0x0000000000327805 */ /* 0x000fe4000001ff00 */
[----:B------:R-:W-:Y:S01]  /*0930*/  CS2R R48, SRZ ;  /* 0x0000000000307805 */ /* 0x000fe2000001ff00 */
[----:B------:R-:W5:Y:S01]  /*0940*/  LDG.E.128 R76, desc[UR6][R38.64] ;  /* 0x00000006264c7981 */ /* 0x000f62000c1e1d00 */
[----:B--2---:R-:W-:-:S03]  /*0950*/  IMAD.WIDE.U32 R40, R69, 0x20, R40 ;  /* 0x0000002045287825 */ /* 0x004fc600078e0028 */
[----:B------:R0:W5:Y:S04]  /*0960*/  LDG.E.128 R80, desc[UR6][R38.64+0x10] ;  /* 0x0000100626507981 */ /* 0x000168000c1e1d00 */
[----:B------:R1:W5:Y:S04]  /*0970*/  LDG.E.128 R68, desc[UR6][R36.64] ;  /* 0x0000000624447981 */ /* 0x000368000c1e1d00 */
[----:B------:R-:W5:Y:S01]  /*0980*/  LD.E.128 R96, desc[UR6][R40.64] ;  /* 0x0000000628607980 */ /* 0x000f62000c101d00 */
[----:B0-----:R-:W-:-:S03]  /*0990*/  CS2R R38, SRZ ;  /* 0x0000000000267805 */ /* 0x001fc6000001ff00 */
[----:B------:R0:W5:Y:S01]  /*09a0*/  LD.E.128 R92, desc[UR6][R40.64+0x10] ;  /* 0x00001006285c7980 */ /* 0x000162000c101d00 */
[----:B-1----:R-:W-:Y:S02]  /*09b0*/  CS2R R36, SRZ ;  /* 0x0000000000247805 */ /* 0x002fe4000001ff00 */
[----:B0-----:R-:W-:Y:S01]  /*09c0*/  CS2R R40, SRZ ;  /* 0x0000000000287805 */ /* 0x001fe2000001ff00 */
[----:B------:R-:W-:Y:S06]  /*09d0*/  BRA `(.L_x_6862) ;  /* 0x0000000400ec7947 */ /* 0x000fec0003800000 */
.L_x_6860:
        /* <DEDUP_REMOVED lines=8> */
[----:B------:R-:W1:Y:S08]  /*0a60*/  LDC.64 R74, c[0x0][0x3d8] ;  /* 0x0000f600ff4a7b82 */ /* 0x000e700000000a00 */
[----:B------:R-:W2:Y:S08]  /*0a70*/  @P0 LDC.64 R76, c[0x0][0x440] ;  /* 0x00011000ff4c0b82 */ /* 0x000eb00000000a00 */
[----:B------:R-:W3:Y:S01]  /*0a80*/  @P0 LDC.64 R68, c[0x0][0x438] ;  /* 0x00010e00ff440b82 */ /* 0x000ee20000000a00 */
[----:B0-----:R-:W-:-:S07]  /*0a90*/  @P0 IMAD.WIDE.U32 R72, R3, 0x20, R70 ;  /* 0x0000002003480825 */ /* 0x001fce00078e0046 */
[----:B------:R-:W0:Y:S08]  /*0aa0*/  LDC.64 R82, c[0x0][0x3d0] ;  /* 0x0000f400ff527b82 */ /* 0x000e300000000a00 */
[----:B------:R-:W4:Y:S08]  /*0ab0*/  @P1 LDC.64 R84, c[0x0][0x438] ;  /* 0x00010e00ff541b82 */ /* 0x000f300000000a00 */
[----:B------:R-:W4:Y:S08]  /*0ac0*/  LDC.64 R86, c[0x0][0x3d8] ;  /* 0x0000f600ff567b82 */ /* 0x000f300000000a00 */
[----:B------:R-:W4:Y:S01]  /*0ad0*/  @P1 LDC.64 R88, c[0x0][0x440] ;  /* 0x00011000ff581b82 */ /* 0x000f220000000a00 */
[C---:B------:R-:W-:Y:S01]  /*0ae0*/  @P0 LOP3.LUT R91, R3.reuse, 0x20, RZ, 0xfc, !PT ;  /* 0x00000020035b0812 */ /* 0x040fe200078efcff */
[----:B------:R-:W5:Y:S01]  /*0af0*/  @P0 LDG.E.128 R4, desc[UR6][R72.64] ;  /* 0x0000000648040981 */ /* 0x000f62000c1e1d00 */
[----:B-1----:R-:W-:-:S03]  /*0b00*/  @P0 IMAD.WIDE.U32 R78, R3, 0x20, R74 ;  /* 0x00000020034e0825 */ /* 0x002fc600078e004a */
[----:B------:R4:W5:Y:S01]  /*0b10*/  @P0 LDG.E.128 R8, desc[UR6][R72.64+0x10] ;  /* 0x0000100648080981 */ /* 0x000962000c1e1d00 */
[----:B--2---:R-:W-:-:S03]  /*0b20*/  @P0 IMAD.WIDE.U32 R80, R3, 0x20, R76 ;  /* 0x0000002003500825 */ /* 0x004fc600078e004c */
[----:B------:R1:W5:Y:S01]  /*0b30*/  @P0 LDG.E.128 R12, desc[UR6][R78.64] ;  /* 0x000000064e0c0981 */ /* 0x000362000c1e1d00 */
[----:B---3--:R-:W-:-:S03]  /*0b40*/  @P0 IMAD.WIDE.U32 R68, R3, 0x20, R68 ;  /* 0x0000002003440825 */ /* 0x008fc600078e0044 */
[----:B------:R1:W5:Y:S01]  /*0b50*/  @P0 LDG.E.128 R16, desc[UR6][R78.64+0x10] ;  /* 0x000010064e100981 */ /* 0x000362000c1e1d00 */
[----:B0-----:R-:W-:-:S03]  /*0b60*/  @P1 IMAD.WIDE.U32 R70, R91, 0x20, R82 ;  /* 0x000000205b461825 */ /* 0x001fc600078e0052 */
[----:B------:R1:W5:Y:S01]  /*0b70*/  @P0 LD.E.128 R48, desc[UR6][R68.64] ;  /* 0x0000000644300980 */ /* 0x000362000c101d00 */
[----:B----4-:R-:W-:-:S03]  /*0b80*/  @P1 IMAD.WIDE.U32 R72, R91, 0x20, R84 ;  /* 0x000000205b481825 */ /* 0x010fc600078e0054 */
        /* <DEDUP_REMOVED lines=13> */
[----:B------:R-:W-:-:S02]  /*0c60*/  ISETP.GE.U32.AND P2, PT, R144, 0x60, PT ;  /* 0x000000609000780c */ /* 0x000fc40003f46070 */
[----:B------:R-:W-:-:S11]  /*0c70*/  @P1 IADD3 R91, PT, PT, R91, 0x20, RZ ;  /* 0x000000205b5b1810 */ /* 0x000fd60007ffe0ff */
        /* <DEDUP_REMOVED lines=10> */
[----:B--2---:R-:W-:-:S05]  /*0d20*/  IMAD.WIDE.U32 R104, R91, 0x20, R104 ;  /* 0x000000205b687825 */ /* 0x004fca00078e0068 */
[----:B------:R0:W5:Y:S01]  /*0d30*/  LDG.E.128 R76, desc[UR6][R104.64] ;  /* 0x00000006684c7981 */ /* 0x000162000c1e1d00 */
[----:B---3--:R-:W-:-:S03]  /*0d40*/  IMAD.WIDE.U32 R106, R91, 0x20, R106 ;  /* 0x000000205b6a7825 */ /* 0x008fc600078e006a */
[----:B------:R0:W5:Y:S04]  /*0d50*/  LDG.E.128 R80, desc[UR6][R104.64+0x10] ;  /* 0x0000100668507981 */ /* 0x000168000c1e1d00 */
[----:B------:R0:W5:Y:S04]  /*0d60*/  LD.E.128 R88, desc[UR6][R102.64] ;  /* 0x0000000666587980 */ /* 0x000168000c101d00 */
[----:B------:R0:W5:Y:S04]  /*0d70*/  LD.E.128 R96, desc[UR6][R106.64] ;  /* 0x000000066a607980 */ /* 0x000168000c101d00 */
[----:B------:R0:W5:Y:S01]  /*0d80*/  LD.E.128 R92, desc[UR6][R106.64+0x10] ;  /* 0x000010066a5c7980 */ /* 0x000162000c101d00 */
[----:B------:R-:W-:Y:S05]  /*0d90*/  BRA `(.L_x_6862) ;  /* 0x0000000000fc7947 */ /* 0x000fea0003800000 */
.L_x_6863:
[C---:B------:R-:W-:Y:S01]  /*0da0*/  ISETP.GE.U32.AND P0, PT, R144.reuse, 0x20, PT ;  /* 0x000000209000780c */ /* 0x040fe20003f06070 */
[----:B------:R-:W0:Y:S01]  /*0db0*/  LDC.64 R56, c[0x0][0x3d8] ;  /* 0x0000f600ff387b82 */ /* 0x000e220000000a00 */
[----:B------:R-:W-:Y:S02]  /*0dc0*/  ISETP.GE.U32.AND P1, PT, R144, 0x40, PT ;  /* 0x000000409000780c */ /* 0x000fe40003f26070 */
[----:B------:R-:W-:-:S05]  /*0dd0*/  MOV R69, R3 ;  /* 0x0000000300457202 */ /* 0x000fca0000000f00 */
[----:B------:R-:W1:Y:S08]  /*0de0*/  LDC.64 R60, c[0x0][0x3d0] ;  /* 0x0000f400ff3c7b82 */ /* 0x000e700000000a00 */
[----:B------:R-:W2:Y:S08]  /*0df0*/  LDC.64 R52, c[0x0][0x3d0] ;  /* 0x0000f400ff347b82 */ /* 0x000eb00000000a00 */
[----:B------:R-:W3:Y:S01]  /*0e00*/  LDC.64 R64, c[0x0][0x3d8] ;  /* 0x0000f600ff407b82 */ /* 0x000ee20000000a00 */
[----:B------:R-:W-:-:S02]  /*0e10*/  ISETP.GE.U32.AND P2, PT, R144, 0x60, PT ;  /* 0x000000609000780c */ /* 0x000fc40003f46070 */
[----:B------:R-:W-:-:S05]  /*0e20*/  @P0 LOP3.LUT R69, R3, 0x20, RZ, 0xfc, !PT ;  /* 0x0000002003450812 */ /* 0x000fca00078efcff */
[----:B------:R-:W4:Y:S08]  /*0e30*/  @P0 LDC.64 R54, c[0x0][0x438] ;  /* 0x00010e00ff360b82 */ /* 0x000f300000000a00 */
[----:B------:R-:W4:Y:S01]  /*0e40*/  @P1 LDC.64 R62, c[0x0][0x438] ;  /* 0x00010e00ff3e1b82 */ /* 0x000f220000000a00 */
[----:B0-----:R-:W-:-:S04]  /*0e50*/  @P0 IMAD.WIDE.U32 R58, R3, 0x20, R56 ;  /* 0x00000020033a0825 */ /* 0x001fc800078e0038 */
[----:B-1----:R-:W-:Y:S01]  /*0e60*/  @P1 IMAD.WIDE.U32 R56, R69, 0x20, R60 ;  /* 0x0000002045381825 */ /* 0x002fe200078e003c */
[----:B------:R-:W5:Y:S03]  /*0e70*/  @P0 LDG.E.128 R12, desc[UR6][R58.64] ;  /* 0x000000063a0c0981 */ /* 0x000f66000c1e1d00 */
[----:B--2---:R-:W-:Y:S01]  /*0e80*/  @P0 IMAD.WIDE.U32 R52, R3, 0x20, R52 ;  /* 0x0000002003340825 */ /* 0x004fe200078e0034 */
[----:B------:R0:W5:Y:S03]  /*0e90*/  @P0 LDG.E.128 R16, desc[UR6][R58.64+0x10] ;  /* 0x000010063a100981 */ /* 0x000166000c1e1d00 */
[----:B---3--:R-:W-:Y:S01]  /*0ea0*/  @P1 IMAD.WIDE.U32 R64, R69, 0x20, R64 ;  /* 0x0000002045401825 */ /* 0x008fe200078e0040 */
[----:B------:R-:W5:Y:S03]  /*0eb0*/  @P0 LDG.E.128 R4, desc[UR6][R52.64] ;  /* 0x0000000634040981 */ /* 0x000f66000c1e1d00 */
[----:B----4-:R-:W-:Y:S01]  /*0ec0*/  @P0 IMAD.WIDE.U32 R54, R3, 0x20, R54 ;  /* 0x0000002003360825 */ /* 0x010fe200078e0036 */
[----:B------:R1:W5:Y:S03]  /*0ed0*/  @P0 LDG.E.128 R8, desc[UR6][R52.64+0x10] ;  /* 0x0000100634080981 */ /* 0x000366000c1e1d00 */
[----:B------:R-:W-:Y:S01]  /*0ee0*/  @P1 IMAD.WIDE.U32 R60, R69, 0x20, R62 ;  /* 0x00000020453c1825 */ /* 0x000fe200078e003e */
[----:B------:R-:W5:Y:S01]  /*0ef0*/  @P0 LD.E.128 R48, desc[UR6][R54.64] ;  /* 0x0000000636300980 */ /* 0x000f62000c101d00 */
[----:B0-----:R-:W-:-:S02]  /*0f00*/  CS2R R58, SRZ ;  /* 0x00000000003a7805 */ /* 0x001fc4000001ff00 */
[----:B------:R-:W-:Y:S02]  /*0f10*/  CS2R R62, SRZ ;  /* 0x00000000003e7805 */ /* 0x000fe4000001ff00 */
[----:B-1----:R-:W-:Y:S01]  /*0f20*/  CS2R R52, SRZ ;  /* 0x0000000000347805 */ /* 0x002fe2000001ff00 */
[----:B------:R0:W5:Y:S01]  /*0f30*/  @P0 LD.E.128 R44, desc[UR6][R54.64+0x10] ;  /* 0x00001006362c0980 */ /* 0x000162000c101d00 */
[----:B------:R-:W-:Y:S02]  /*0f40*/  CS2R R66, SRZ ;  /* 0x0000000000427805 */ /* 0x000fe4000001ff00 */
[----:B------:R-:W-:Y:S01]  /*0f50*/  @P1 IADD3 R69, PT, PT, R69, 0x20, RZ ;  /* 0x0000002045451810 */ /* 0x000fe20007ffe0ff */
[----:B------:R-:W5:Y:S04]  /*0f60*/  @P1 LDG.E.128 R20, desc[UR6][R56.64] ;  /* 0x0000000638141981 */ /* 0x000f68000c1e1d00 */
[----:B------:R1:W5:Y:S01]  /*0f70*/  @P1 LDG.E.128 R24, desc[UR6][R56.64+0x10] ;  /* 0x0000100638181981 */ /* 0x000362000c1e1d00 */
[----:B0-----:R-:W-:-:S03]  /*0f80*/  CS2R R54, SRZ ;  /* 0x0000000000367805 */ /* 0x001fc6000001ff00 */
[----:B------:R-:W5:Y:S04]  /*0f90*/  @P1 LD.E.128 R40, desc[UR6][R60.64] ;  /* 0x000000063c281980 */ /* 0x000f68000c101d00 */
[----:B------:R0:W5:Y:S01]  /*0fa0*/  @P1 LD.E.128 R36, desc[UR6][R60.64+0x10] ;  /* 0x000010063c241980 */ /* 0x000162000c101d00 */
[----:B-1----:R-:W-:-:S03]  /*0fb0*/  CS2R R56, SRZ ;  /* 0x0000000000387805 */ /* 0x002fc6000001ff00 */
[----:B------:R-:W5:Y:S04]  /*0fc0*/  @P1 LDG.E.128 R28, desc[UR6][R64.64] ;  /* 0x00000006401c1981 */ /* 0x000f68000c1e1d00 */
[----:B------:R1:W5:Y:S01]  /*0fd0*/  @P1 LDG.E.128 R32, desc[UR6][R64.64+0x10] ;  /* 0x0000100640201981 */ /* 0x000362000c1e1d00 */
        /* <DEDUP_REMOVED lines=18> */
[----:B------:R-:W5:Y:S01]  /*1100*/  LD.E.128 R88, desc[UR6][R54.64] ;  /* 0x0000000636587980 */ /* 0x000f62000c101d00 */
[----:B--2---:R-:W-:-:S03]  /*1110*/  IMAD.WIDE.U32 R56, R69, 0x20, R56 ;  /* 0x0000002045387825 */ /* 0x004fc600078e0038 */
[----:B------:R0:W5:Y:S04]  /*1120*/  LD.E.128 R84, desc[UR6][R54.64+0x10] ;  /* 0x0000100636547980 */ /* 0x000168000c101d00 */
[----:B------:R1:W5:Y:S04]  /*1130*/  LDG.E.128 R68, desc[UR6][R52.64] ;  /* 0x0000000634447981 */ /* 0x000368000c1e1d00 */
[----:B------:R-:W5:Y:S01]  /*1140*/  LDG.E.128 R76, desc[UR6][R56.64] ;  /* 0x00000006384c7981 */ /* 0x000f62000c1e1d00 */
[----:B0-----:R-:W-:-:S03]  /*1150*/  CS2R R54, SRZ ;  /* 0x0000000000367805 */ /* 0x001fc6000001ff00 */
[----:B------:R0:W5:Y:S01]  /*1160*/  LDG.E.128 R80, desc[UR6][R56.64+0x10] ;  /* 0x0000100638507981 */ /* 0x000162000c1e1d00 */
[----:B-1----:R-:W-:Y:S02]  /*1170*/  CS2R R52, SRZ ;  /* 0x0000000000347805 */ /* 0x002fe4000001ff00 */
[----:B0-----:R-:W-:-:S07]  /*1180*/  CS2R R56, SRZ ;  /* 0x0000000000387805 */ /* 0x001fce000001ff00 */
.L_x_6862:
[----:B------:R-:W-:Y:S05]  /*1190*/  BSYNC.RECONVERGENT B0 ;  /* 0x0000000000007941 */ /* 0x000fea0003800200 */
.L_x_6859:
        /* <DEDUP_REMOVED lines=10> */
.L_x_6889:
        /* <DEDUP_REMOVED lines=40> */
.L_x_6867:
[C---:B-----5:R-:W-:Y:S02]  /*14c0*/  PRMT R0, R112.reuse, 0x7632, R0 ;  /* 0x0000763270007816 */ /* 0x060fe40000000000 */
[----:B------:R-:W-:Y:S02]  /*14d0*/  SHF.L.U32 R109, R112, 0x10, RZ ;  /* 0x00000010706d7819 */ /* 0x000fe400000006ff */
[----:B------:R-:W-:Y:S02]  /*14e0*/  PRMT R108, R113, 0x7632, R108 ;  /* 0x00007632716c7816 */ /* 0x000fe4000000006c */
[----:B------:R-:W-:Y:S02]  /*14f0*/  PRMT R110, R114, 0x7632, R110 ;  /* 0x00007632726e7816 */ /* 0x000fe4000000006e */
[----:B------:R-:W-:Y:S02]  /*1500*/  PRMT R112, R115, 0x7632, R112 ;  /* 0x0000763273707816 */ /* 0x000fe40000000070 */
[----:B------:R-:W-:-:S02]  /*1510*/  SHF.L.U32 R113, R113, 0x10, RZ ;  /* 0x0000001071717819 */ /* 0x000fc400000006ff */
        /* <DEDUP_REMOVED lines=15> */
.L_x_6866:
[----:B------:R-:W-:-:S04]  /*1610*/  UISETP.NE.U32.AND UP0, UPT, UR10, URZ, UPT ;  /* 0x000000ff0a00728c */ /* 0x000fc8000bf05070 */
[----:B------:R-:W-:-:S09]  /*1620*/  UISETP.NE.AND.EX UP0, UPT, UR11, URZ, UPT, UP0 ;  /* 0x000000ff0b00728c */ /* 0x000fd2000bf05300 */
[----:B------:R-:W-:Y:S05]  /*1630*/  BRA.U UP0, `(.L_x_6869) ;  /* 0x0000000100847547 */ /* 0x000fea000b800000 */
[----:B-----5:R-:W-:Y:S02]  /*1640*/  SHF.L.U32 R109, R112, 0x10, RZ ;  /* 0x00000010706d7819 */ /* 0x020fe400000006ff */
[C---:B------:R-:W-:Y:S01]  /*1650*/  PRMT R132, R113.reuse, 0x7632, R132 ;  /* 0x0000763271847816 */ /* 0x040fe20000000084 */
[----:B------:R-:W-:Y:S01]  /*1660*/  IMAD.U32 R113, R113, 0x10000, RZ ;  /* 0x0001000071717824 */ /* 0x000fe200078e00ff */
        /* <DEDUP_REMOVED lines=11> */
[----:B------:R-:W-:Y:S01]  /*1720*/  PRMT R109, R141, 0x7632, R109 ;  /* 0x000076328d6d7816 */ /* 0x000fe2000000006d */
[----:B------:R-:W-:Y:S01]  /*1730*/  IMAD.U32 R137, R137, 0x10000, RZ ;  /* 0x0001000089897824 */ /* 0x000fe200078e00ff */
        /* <DEDUP_REMOVED lines=8> */
[----:B------:R-:W-:Y:S01]  /*17c0*/  SHF.L.U32 R136, R135, 0x10, RZ ;  /* 0x0000001087887819 */ /* 0x000fe200000006ff */
[----:B------:R-:W-:Y:S01]  /*17d0*/  FADD.FTZ R109, R133, R0 ;  /* 0x00000000856d7221 */ /* 0x000fe20000010000 */
[----:B------:R-:W-:Y:S01]  /*17e0*/  SHF.L.U32 R113, R113, 0x10, RZ ;  /* 0x0000001071717819 */ /* 0x000fe200000006ff */
[----:B------:R-:W-:Y:S01]  /*17f0*/  FADD.FTZ R111, R134, R111 ;  /* 0x0000006f866f7221 */ /* 0x000fe20000010000 */
[----:B------:R-:W-:Y:S01]  /*1800*/  SHF.L.U32 R132, R114, 0x10, RZ ;  /* 0x0000001072847819 */ /* 0x000fe200000006ff */
[----:B------:R-:W-:Y:S02]  /*1810*/  FADD.FTZ R114, R138, R115 ;  /* 0x000000738a727221 */ /* 0x000fe40000010000 */
[----:B------:R-:W-:Y:S02]  /*1820*/  FADD.FTZ R113, R136, R113 ;  /* 0x0000007188717221 */ /* 0x000fe40000010000 */
[----:B------:R-:W-:Y:S01]  /*1830*/  FADD.FTZ R115, R137, R132 ;  /* 0x0000008489737221 */ /* 0x000fe20000010000 */
[----:B------:R-:W-:Y:S06]  /*1840*/  BRA `(.L_x_6868) ;  /* 0x0000000000a07947 */ /* 0x000fec0003800000 */
.L_x_6869:
        /* <DEDUP_REMOVED lines=13> */
[----:B------:R-:W-:Y:S01]  /*1920*/  PRMT R110, R143, 0x7632, R110 ;  /* 0x000076328f6e7816 */ /* 0x000fe2000000006e */
[----:B------:R-:W-:Y:S01]  /*1930*/  IMAD.U32 R108, R108, 0x10000, RZ ;  /* 0x000100006c6c7824 */ /* 0x000fe200078e00ff */
        /* <DEDUP_REMOVED lines=25> */
.L_x_6868:
[----:B------:R-:W0:Y:S01]  /*1ad0*/  LDC.64 R132, c[0x0][0x3a8] ;  /* 0x0000ea00ff847b82 */ /* 0x000e220000000a00 */
[C---:B------:R-:W-:Y:S01]  /*1ae0*/  IADD3 R0, PT, PT, R145.reuse, 0x20, RZ ;  /* 0x0000002091007810 */ /* 0x040fe20007ffe0ff */
[----:B0-----:R-:W-:-:S05]  /*1af0*/  IMAD.WIDE.U32 R132, R145, 0x20, R132 ;  /* 0x0000002091847825 */ /* 0x001fca00078e0084 */
[----:B------:R0:W-:Y:S04]  /*1b00*/  STG.E.128 desc[UR6][R132.64], R108 ;  /* 0x0000006c84007986 */ /* 0x0001e8000c101d06 */
[----:B------:R0:W-:Y:S02]  /*1b10*/  STG.E.128 desc[UR6][R132.64+0x10], R112 ;  /* 0x0000107084007986 */ /* 0x0001e4000c101d06 */
.L_x_6865:
[----:B------:R-:W-:Y:S05]  /*1b20*/  BSYNC.RECONVERGENT B0 ;  /* 0x0000000000007941 */ /* 0x000fea0003800200 */
.L_x_6864:
        /* <DEDUP_REMOVED lines=19> */
[----:B-1---5:R-:W-:Y:S01]  /*1c60*/  PRMT R116, R120, 0x7632, R116 ;  /* 0x0000763278747816 */ /* 0x022fe20000000074 */
[----:B------:R-:W-:Y:S01]  /*1c70*/  IMAD.U32 R149, R143, 0x10000, RZ ;  /* 0x000100008f957824 */ /* 0x000fe200078e00ff */
[----:B0-----:R-:W-:Y:S02]  /*1c80*/  PRMT R132, R122, 0x7632, R132 ;  /* 0x000076327a847816 */ /* 0x001fe40000000084 */
        /* <DEDUP_REMOVED lines=38> */
.L_x_6873:
[C---:B0----5:R-:W-:Y:S01]  /*1ef0*/  PRMT R132, R120.reuse, 0x7632, R132 ;  /* 0x0000763278847816 */ /* 0x061fe20000000084 */
[----:B-1----:R-:W-:Y:S01]  /*1f00*/  IMAD.U32 R119, R141, 0x10000, RZ ;  /* 0x000100008d777824 */ /* 0x002fe200078e00ff */
[----:B------:R-:W-:Y:S02]  /*1f10*/  SHF.L.U32 R116, R120, 0x10, RZ ;  /* 0x0000001078747819 */ /* 0x000fe400000006ff */
[C---:B------:R-:W-:Y:S02]  /*1f20*/  PRMT R133, R121.reuse, 0x7632, R133 ;  /* 0x0000763279857816 */ /* 0x040fe40000000085 */
[----:B------:R-:W-:Y:S02]  /*1f30*/  SHF.L.U32 R118, R121, 0x10, RZ ;  /* 0x0000001079767819 */ /* 0x000fe400000006ff */
[----:B------:R-:W-:Y:S02]  /*1f40*/  SHF.L.U32 R120, R122, 0x10, RZ ;  /* 0x000000107a787819 */ /* 0x000fe400000006ff */
[----:B------:R-:W-:Y:S01]  /*1f50*/  SHF.L.U32 R117, R140, 0x10, RZ ;  /* 0x000000108c757819 */ /* 0x000fe200000006ff */
[----:B------:R-:W-:Y:S01]  /*1f60*/  FADD.FTZ R118, R119, R118 ;  /* 0x0000007677767221 */ /* 0x000fe20000010000 */
[----:B------:R-:W-:-:S02]  /*1f70*/  SHF.L.U32 R121, R142, 0x10, RZ ;  /* 0x000000108e797819 */ /* 0x000fc400000006ff */
[----:B------:R-:W-:Y:S01]  /*1f80*/  PRMT R135, R122, 0x7632, R135 ;  /* 0x000076327a877816 */ /* 0x000fe20000000087 */
[----:B------:R-:W-:Y:S01]  /*1f90*/  FADD.FTZ R116, R117, R116 ;  /* 0x0000007475747221 */ /* 0x000fe20000010000 */
[----:B------:R-:W-:Y:S01]  /*1fa0*/  PRMT R137, R123, 0x7632, R137 ;  /* 0x000076327b897816 */ /* 0x000fe20000000089 */
[----:B------:R-:W-:Y:S01]  /*1fb0*/  FADD.FTZ R120, R121, R120 ;  /* 0x0000007879787221 */ /* 0x000fe20000010000 */
        /* <DEDUP_REMOVED lines=20> */
.L_x_6872:
[----:B------:R-:W-:Y:S05]  /*2100*/  @!P2 BRA `(.L_x_6875) ;  /* 0x000000000054a947 */ /* 0x000fea0003800000 */
[----:B-1---5:R-:W-:Y:S01]  /*2110*/  PRMT R116, R120, 0x7632, R116 ;  /* 0x0000763278747816 */ /* 0x022fe20000000074 */
[----:B0-----:R-:W-:Y:S01]  /*2120*/  IMAD.U32 R133, R122, 0x10000, RZ ;  /* 0x000100007a857824 */ /* 0x001fe200078e00ff */
[----:B------:R-:W-:Y:S02]  /*2130*/  SHF.L.U32 R117, R120, 0x10, RZ ;  /* 0x0000001078757819 */ /* 0x000fe400000006ff */
[----:B------:R-:W-:Y:S02]  /*2140*/  PRMT R118, R121, 0x7632, R118 ;  /* 0x0000763279767816 */ /* 0x000fe40000000076 */
[----:B------:R-:W-:Y:S02]  /*2150*/  PRMT R119, R122, 0x7632, R119 ;  /* 0x000076327a777816 */ /* 0x000fe40000000077 */
        /* <DEDUP_REMOVED lines=16> */
.L_x_6875:
[----:B-1---5:R-:W-:Y:S02]  /*2260*/  PRMT R117, R120, 0x7632, R117 ;  /* 0x0000763278757816 */ /* 0x022fe40000000075 */
[----:B------:R-:W-:Y:S02]  /*2270*/  PRMT R119, R121, 0x7632, R119 ;  /* 0x0000763279777816 */ /* 0x000fe40000000077 */
[----:B0-----:R-:W-:Y:S02]  /*2280*/  PRMT R132, R122, 0x7632, R132 ;  /* 0x000076327a847816 */ /* 0x001fe40000000084 */
[----:B------:R-:W-:Y:S02]  /*2290*/  PRMT R133, R123, 0x7632, R133 ;  /* 0x000076327b857816 */ /* 0x000fe40000000085 */
[----:B------:R-:W-:Y:S02]  /*22a0*/  SHF.L.U32 R116, R120, 0x10, RZ ;  /* 0x0000001078747819 */ /* 0x000fe400000006ff */
[----:B------:R-:W-:-:S02]  /*22b0*/  SHF.L.U32 R120, R122, 0x10, RZ ;  /* 0x000000107a787819 */ /* 0x000fc400000006ff */
[----:B------:R-:W-:Y:S02]  /*22c0*/  SHF.L.U32 R118, R121, 0x10, RZ ;  /* 0x0000001079767819 */ /* 0x000fe400000006ff */
[----:B------:R-:W-:Y:S02]  /*22d0*/  SHF.L.U32 R122, R123, 0x10, RZ ;  /* 0x000000107b7a7819 */ /* 0x000fe400000006ff */
[----:B------:R-:W-:Y:S02]  /*22e0*/  SHF.L.U32 R117, R117, 0x10, RZ ;  /* 0x0000001075757819 */ /* 0x000fe400000006ff */
[----:B------:R-:W-:Y:S02]  /*22f0*/  SHF.L.U32 R119, R119, 0x10, RZ ;  /* 0x0000001077777819 */ /* 0x000fe400000006ff */
[----:B------:R-:W-:Y:S02]  /*2300*/  SHF.L.U32 R121, R132, 0x10, RZ ;  /* 0x0000001084797819 */ /* 0x000fe400000006ff */
[----:B------:R-:W-:-:S07]  /*2310*/  SHF.L.U32 R123, R133, 0x10, RZ ;  /* 0x00000010857b7819 */ /* 0x000fce00000006ff */
.L_x_6874:
[----:B------:R-:W0:Y:S02]  /*2320*/  LDC.64 R132, c[0x0][0x3a8] ;  /* 0x0000ea00ff847b82 */ /* 0x000e240000000a00 */
[----:B0-----:R-:W-:-:S04]  /*2330*/  IMAD.WIDE.U32 R132, R0, 0x20, R132 ;  /* 0x0000002000847825 */ /* 0x001fc800078e0084 */
[----:B------:R-:W-:Y:S01]  /*2340*/  VIADD R0, R0, 0x20 ;  /* 0x0000002000007836 */ /* 0x000fe20000000000 */
[----:B------:R1:W-:Y:S04]  /*2350*/  STG.E.128 desc[UR6][R132.64], R116 ;  /* 0x0000007484007986 */ /* 0x0003e8000c101d06 */
[----:B------:R1:W-:Y:S02]  /*2360*/  STG.E.128 desc[UR6][R132.64+0x10], R120 ;  /* 0x0000107884007986 */ /* 0x0003e4000c101d06 */
.L_x_6871:
[----:B------:R-:W-:Y:S05]  /*2370*/  BSYNC.RECONVERGENT B0 ;  /* 0x0000000000007941 */ /* 0x000fea0003800200 */
.L_x_6870:
        /* <DEDUP_REMOVED lines=19> */
[----:B01---5:R-:W-:Y:S02]  /*24b0*/  PRMT R132, R130, 0x7632, R132 ;  /* 0x0000763282847816 */ /* 0x023fe40000000084 */
[----:B--2---:R-:W-:Y:S02]  /*24c0*/  PRMT R124, R128, 0x7632, R124 ;  /* 0x00007632807c7816 */ /* 0x004fe4000000007c */
[----:B------:R-:W-:Y:S02]  /*24d0*/  SHF.L.U32 R130, R130, 0x10, RZ ;  /* 0x0000001082827819 */ /* 0x000fe400000006ff */
[----:B------:R-:W-:Y:S02]  /*24e0*/  SHF.L.U32 R133, R142, 0x10, RZ ;  /* 0x000000108e857819 */ /* 0x000fe400000006ff */
[----:B------:R-:W-:Y:S02]  /*24f0*/  SHF.L.U32 R128, R128, 0x10, RZ ;  /* 0x0000001080807819 */ /* 0x000fe400000006ff */
[----:B------:R-:W-:Y:S01]  /*2500*/  SHF.L.U32 R127, R140, 0x10, RZ ;  /* 0x000000108c7f7819 */ /* 0x000fe200000006ff */
[--C-:B------:R-:W-:Y:S01]  /*2510*/  FADD.FTZ R133, R133, R130.reuse ;  /* 0x0000008285857221 */ /* 0x100fe20000010000 */
[----:B------:R-:W-:-:S02]  /*2520*/  PRMT R130, R142, 0x7632, R130 ;  /* 0x000076328e827816 */ /* 0x000fc40000000082 */
[----:B------:R-:W-:Y:S01]  /*2530*/  PRMT R126, R129, 0x7632, R126 ;  /* 0x00007632817e7816 */ /* 0x000fe2000000007e */
[--C-:B------:R-:W-:Y:S01]  /*2540*/  FADD.FTZ R127, R127, R128.reuse ;  /* 0x000000807f7f7221 */ /* 0x100fe20000010000 */
[----:B------:R-:W-:Y:S01]  /*2550*/  PRMT R128, R141, 0x7632, R128 ;  /* 0x000076328d807816 */ /* 0x000fe20000000080 */
[----:B------:R-:W-:Y:S01]  /*2560*/  IMAD.U32 R135, R130, 0x10000, RZ ;  /* 0x0001000082877824 */ /* 0x000fe200078e00ff */
        /* <DEDUP_REMOVED lines=29> */
.L_x_6879:
[C---:B01---5:R-:W-:Y:S02]  /*2740*/  PRMT R132, R128.reuse, 0x7632, R132 ;  /* 0x0000763280847816 */ /* 0x063fe40000000084 */
[----:B--2---:R-:W-:Y:S02]  /*2750*/  SHF.L.U32 R124, R128, 0x10, RZ ;  /* 0x00000010807c7819 */ /* 0x004fe400000006ff */
        /* <DEDUP_REMOVED lines=14> */
[----:B------:R-:W-:Y:S01]  /*2840*/  PRMT R130, R143, 0x7632, R130 ;  /* 0x000076328f827816 */ /* 0x000fe20000000082 */
[----:B------:R-:W-:Y:S01]  /*2850*/  IMAD.U32 R127, R127, 0x10000, RZ ;  /* 0x000100007f7f7824 */ /* 0x000fe200078e00ff */
[----:B------:R-:W-:Y:S02]  /*2860*/  SHF.L.U32 R138, R131, 0x10, RZ ;  /* 0x00000010838a7819 */ /* 0x000fe400000006ff */
        /* <DEDUP_REMOVED lines=14> */
.L_x_6878:
[----:B------:R-:W-:Y:S05]  /*2950*/  @!P3 BRA `(.L_x_6881) ;  /* 0x000000000054b947 */ /* 0x000fea0003800000 */
[C---:B--2--5:R-:W-:Y:S02]  /*2960*/  PRMT R124, R128.reuse, 0x7632, R124 ;  /* 0x00007632807c7816 */ /* 0x064fe4000000007c */
[----:B------:R-:W-:Y:S02]  /*2970*/  SHF.L.U32 R125, R128, 0x10, RZ ;  /* 0x00000010807d7819 */ /* 0x000fe400000006ff */
[----:B------:R-:W-:Y:S02]  /*2980*/  PRMT R126, R129, 0x7632, R126 ;  /* 0x00007632817e7816 */ /* 0x000fe4000000007e */
[----:B------:R-:W-:Y:S02]  /*2990*/  PRMT R127, R130, 0x7632, R127 ;  /* 0x00007632827f7816 */ /* 0x000fe4000000007f */
[----:B------:R-:W-:Y:S02]  /*29a0*/  PRMT R128, R131, 0x7632, R128 ;  /* 0x0000763283807816 */ /* 0x000fe40000000080 */
[----:B------:R-:W-:-:S02]  /*29b0*/  SHF.L.U32 R129, R129, 0x10, RZ ;  /* 0x0000001081817819 */ /* 0x000fc400000006ff */
[----:B------:R-:W-:Y:S02]  /*29c0*/  SHF.L.U32 R131, R131, 0x10, RZ ;  /* 0x0000001083837819 */ /* 0x000fe400000006ff */
        /* <DEDUP_REMOVED lines=14> */
.L_x_6881:
[----:B--2--5:R-:W-:Y:S01]  /*2ab0*/  PRMT R125, R128, 0x7632, R125 ;  /* 0x00007632807d7816 */ /* 0x024fe2000000007d */
[C---:B------:R-:W-:Y:S01]  /*2ac0*/  IMAD.U32 R126, R129.reuse, 0x10000, RZ ;  /* 0x00010000817e7824 */ /* 0x040fe200078e00ff */
[----:B------:R-:W-:Y:S02]  /*2ad0*/  PRMT R127, R129, 0x7632, R127 ;  /* 0x00007632817f7816 */ /* 0x000fe4000000007f */
[----:B01----:R-:W-:Y:S02]  /*2ae0*/  PRMT R132, R130, 0x7632, R132 ;  /* 0x0000763282847816 */ /* 0x003fe40000000084 */
        /* <DEDUP_REMOVED lines=8> */
.L_x_6880:
[----:B------:R-:W0:Y:S02]  /*2b70*/  LDC.64 R132, c[0x0][0x3a8] ;  /* 0x0000ea00ff847b82 */ /* 0x000e240000000a00 */
[----:B0-----:R-:W-:-:S05]  /*2b80*/  IMAD.WIDE.U32 R132, R0, 0x20, R132 ;  /* 0x0000002000847825 */ /* 0x001fca00078e0084 */
[----:B------:R2:W-:Y:S04]  /*2b90*/  STG.E.128 desc[UR6][R132.64], R124 ;  /* 0x0000007c84007986 */ /* 0x0005e8000c101d06 */
[----:B------:R2:W-:Y:S02]  /*2ba0*/  STG.E.128 desc[UR6][R132.64+0x10], R128 ;  /* 0x0000108084007986 */ /* 0x0005e4000c101d06 */
.L_x_6877:
[----:B------:R-:W-:Y:S05]  /*2bb0*/  BSYNC.RECONVERGENT B0 ;  /* 0x0000000000007941 */ /* 0x000fea0003800200 */
.L_x_6876:
[----:B------:R-:W-:Y:S01]  /*2bc0*/  FADD.FTZ R0, RZ, R108 ;  /* 0x0000006cff007221 */ /* 0x000fe20000010000 */
[C---:B------:R-:W-:Y:S01]  /*2bd0*/  ISETP.GE.U32.AND P0, PT, R144.reuse, 0x20, PT ;  /* 0x000000209000780c */ /* 0x040fe20003f06070 */
[----:B------:R-:W-:Y:S01]  /*2be0*/  UMOV UR4, 0xffffffff ;  /* 0xffffffff00047882 */ /* 0x000fe20000000000 */
[C---:B------:R-:W-:Y:S01]  /*2bf0*/  ISETP.GT.U32.AND P3, PT, R144.reuse, 0x3f, PT ;  /* 0x0000003f9000780c */ /* 0x040fe20003f64070 */
[----:B012---:R-:W-:Y:S01]  /*2c00*/  FADD.FTZ R133, R109, R0 ;  /* 0x000000006d857221 */ /* 0x007fe20000010000 */
        /* <DEDUP_REMOVED lines=96> */
.L_x_6901:
        /* <DEDUP_REMOVED lines=16> */
[--C-:B-1----:R-:W-:Y:S01]  /*3310*/  FADD.FTZ R135, R114, -R146.reuse ;  /* 0x8000009272877221 */ /* 0x102fe20000010000 */
[--C-:B------:R-:W-:Y:S01]  /*3320*/  FADD.FTZ R139, R115, -R146.reuse ;  /* 0x80000092738b7221 */ /* 0x100fe20000010000 */
[--C-:B------:R-:W-:Y:S01]  /*3330*/  FADD.FTZ R137, R108, -R146.reuse ;  /* 0x800000926c897221 */ /* 0x100fe20000010000 */
[----:B------:R-:W-:Y:S01]  /*3340*/  FADD.FTZ R133, R109, -R146 ;  /* 0x800000926d857221 */ /* 0x000fe20000010000 */
[C---:B------:R-:W-:Y:S01]  /*3350*/  FMUL.FTZ R135, R0.reuse, R135 ;  /* 0x0000008700877220 */ /* 0x040fe20000410000 */
[C---:B------:R-:W-:Y:S01]  /*3360*/  FMUL.FTZ R138, R0.reuse, R139 ;  /* 0x0000008b008a7220 */ /* 0x040fe20000410000 */
[C---:B------:R-:W-:Y:S01]  /*3370*/  FMUL.FTZ R137, R0.reuse, R137 ;  /* 0x0000008900897220 */ /* 0x040fe20000410000 */
[----:B------:R-:W-:Y:S01]  /*3380*/  FMUL.FTZ R136, R0, R133 ;  /* 0x0000008500887220 */ /* 0x000fe20000410000 */
[C---:B-----5:R-:W-:Y:S01]  /*3390*/  FFMA.FTZ R134, R135.reuse, R10, R46 ;  /* 0x0000000a87867223 */ /* 0x060fe2000001002e */
[----:B------:R-:W-:Y:S01]  /*33a0*/  FFMA.FTZ R139, R135, R18, R62 ;  /* 0x00000012878b7223 */ /* 0x000fe2000001003e */
[C---:B------:R-:W-:Y:S01]  /*33b0*/  FFMA.FTZ R135, R138.reuse, R11, R47 ;  /* 0x0000000b8a877223 */ /* 0x040fe2000001002f */
[----:B------:R-:W-:Y:S01]  /*33c0*/  FFMA.FTZ R138, R138, R19, R63 ;  /* 0x000000138a8a7223 */ /* 0x000fe2000001003f */
[----:B------:R-:W-:Y:S01]  /*33d0*/  FADD.FTZ R149, R111, -R146 ;  /* 0x800000926f957221 */ /* 0x000fe20000010000 */
[----:B------:R-:W-:Y:S01]  /*33e0*/  FFMA.FTZ R132, R137, R4, R48 ;  /* 0x0000000489847223 */ /* 0x000fe20000010030 */
[----:B------:R-:W-:Y:S01]  /*33f0*/  FFMA.FTZ R133, R136, R5, R49 ;  /* 0x0000000588857223 */ /* 0x000fe20000010031 */
[----:B------:R-:W0:Y:S01]  /*3400*/  LDC.64 R150, c[0x0][0x428] ;  /* 0x00010a00ff967b82 */ /* 0x000e220000000a00 */
[----:B------:R-:W-:Y:S01]  /*3410*/  F2FP.BF16.F32.PACK_AB R139, R138, R139 ;  /* 0x0000008b8a8b723e */ /* 0x000fe200000010ff */
[----:B------:R-:W-:Y:S01]  /*3420*/  FMUL.FTZ R138, R0, R149 ;  /* 0x00000095008a7220 */ /* 0x000fe20000410000 */
[--C-:B------:R-:W-:Y:S01]  /*3430*/  FADD.FTZ R155, R112, -R146.reuse ;  /* 0x80000092709b7221 */ /* 0x100fe20000010000 */
[----:B------:R-:W-:Y:S01]  /*3440*/  F2FP.BF16.F32.PACK_AB R132, R133, R132 ;  /* 0x000000848584723e */ /* 0x000fe200000010ff */
[--C-:B------:R-:W-:Y:S01]  /*3450*/  FADD.FTZ R133, R110, -R146.reuse ;  /* 0x800000926e857221 */ /* 0x100fe20000010000 */
[----:B------:R-:W-:Y:S01]  /*3460*/  FADD.FTZ R157, R113, -R146 ;  /* 0x80000092719d7221 */ /* 0x000fe20000010000 */
[C---:B------:R-:W-:Y:S01]  /*3470*/  FMUL.FTZ R155, R0.reuse, R155 ;  /* 0x0000009b009b7220 */ /* 0x040fe20000410000 */
[----:B------:R-:W1:Y:S01]  /*3480*/  LDC.64 R148, c[0x0][0x430] ;  /* 0x00010c00ff947b82 */ /* 0x000e620000000a00 */
[C---:B------:R-:W-:Y:S01]  /*3490*/  FMUL.FTZ R153, R0.reuse, R133 ;  /* 0x0000008500997220 */ /* 0x040fe20000410000 */
[----:B------:R-:W-:Y:S01]  /*34a0*/  FMUL.FTZ R154, R0, R157 ;  /* 0x0000009d009a7220 */ /* 0x000fe20000410000 */
[----:B------:R-:W-:Y:S01]  /*34b0*/  F2FP.BF16.F32.PACK_AB R135, R135, R134 ;  /* 0x000000868787723e */ /* 0x000fe200000010ff */
[----:B------:R-:W-:Y:S01]  /*34c0*/  FFMA.FTZ R134, R138, R7, R51 ;  /* 0x000000078a867223 */ /* 0x000fe20000010033 */
[----:B------:R-:W-:Y:S01]  /*34d0*/  FFMA.FTZ R133, R153, R6, R50 ;  /* 0x0000000699857223 */ /* 0x000fe20000010032 */
[C---:B------:R-:W-:Y:S01]  /*34e0*/  FFMA.FTZ R152, R155.reuse, R8, R44 ;  /* 0x000000089b987223 */ /* 0x040fe2000001002c */
[C---:B------:R-:W-:Y:S01]  /*34f0*/  FFMA.FTZ R157, R154.reuse, R9, R45 ;  /* 0x000000099a9d7223 */ /* 0x040fe2000001002d */
        /* <DEDUP_REMOVED lines=8> */
[----:B0-----:R-:W-:Y:S01]  /*3580*/  IMAD.WIDE.U32 R150, R145, 0x10, R150 ;  /* 0x0000001091967825 */ /* 0x001fe200078e0096 */
[----:B------:R-:W-:-:S02]  /*3590*/  F2FP.BF16.F32.PACK_AB R138, R156, R155 ;  /* 0x0000009b9c8a723e */ /* 0x000fc400000010ff */
[----:B------:R-:W-:Y:S02]  /*35a0*/  F2FP.BF16.F32.PACK_AB R137, R154, R137 ;  /* 0x000000899a89723e */ /* 0x000fe400000010ff */
[----:B------:R-:W-:Y:S01]  /*35b0*/  F2FP.BF16.F32.PACK_AB R136, R153, R152 ;  /* 0x000000989988723e */ /* 0x000fe200000010ff */
[----:B------:R0:W-:Y:S01]  /*35c0*/  STG.E.128 desc[UR6][R150.64], R132 ;  /* 0x0000008496007986 */ /* 0x0001e2000c101d06 */
[C---:B-1----:R-:W-:Y:S01]  /*35d0*/  IMAD.WIDE.U32 R148, R145.reuse, 0x10, R148 ;  /* 0x0000001091947825 */ /* 0x042fe200078e0094 */
[----:B------:R-:W-:-:S04]  /*35e0*/  IADD3 R145, PT, PT, R145, 0x20, RZ ;  /* 0x0000002091917810 */ /* 0x000fc80007ffe0ff */
[----:B------:R0:W-:Y:S03]  /*35f0*/  STG.E.128 desc[UR6][R148.64], R136 ;  /* 0x0000008894007986 */ /* 0x0001e6000c101d06 */
.L_x_6884:
[----:B------:R-:W-:Y:S05]  /*3600*/  BSYNC.RECONVERGENT B0 ;  /* 0x0000000000007941 */ /* 0x000fea0003800200 */
.L_x_6883:
[----:B------:R-:W-:Y:S04]  /*3610*/  BSSY.RECONVERGENT B0, `(.L_x_6885) ;  /* 0x0000031000007945 */ /* 0x000fe80003800200 */
[----:B------:R-:W-:Y:S05]  /*3620*/  @!P1 BRA `(.L_x_6886) ;  /* 0x0000000000bc9947 */ /* 0x000fea0003800000 */
[--C-:B01----:R-:W-:Y:S01]  /*3630*/  FADD.FTZ R135, R122, -R146.reuse ;  /* 0x800000927a877221 */ /* 0x103fe20000010000 */
        /* <DEDUP_REMOVED lines=46> */
.L_x_6886:
[----:B------:R-:W-:Y:S05]  /*3920*/  BSYNC.RECONVERGENT B0 ;  /* 0x0000000000007941 */ /* 0x000fea0003800200 */
.L_x_6885:
[----:B------:R-:W-:Y:S04]  /*3930*/  BSSY.RECONVERGENT B0, `(.L_x_6887) ;  /* 0x0000030000007945 */ /* 0x000fe80003800200 */
[----:B------:R-:W-:Y:S05]  /*3940*/  @!P2 BRA `(.L_x_6888) ;  /* 0x0000000000b8a947 */ /* 0x000fea0003800000 */
[--C-:B012---:R-:W-:Y:S01]  /*3950*/  FADD.FTZ R137, R128, -R146.reuse ;  /* 0x8000009280897221 */ /* 0x107fe20000010000 */
[--C-:B------:R-:W-:Y:S01]  /*3960*/  FADD.FTZ R139, R129, -R146.reuse ;  /* 0x80000092818b7221 */ /* 0x100fe20000010000 */
[--C-:B------:R-:W-:Y:S01]  /*3970*/  FADD.FTZ R133, R125, -R146.reuse ;  /* 0x800000927d857221 */ /* 0x100fe20000010000 */
[--C-:B------:R-:W-:Y:S01]  /*3980*/  FADD.FTZ R151, R124, -R146.reuse ;  /* 0x800000927c977221 */ /* 0x100fe20000010000 */
[C---:B------:R-:W-:Y:S01]  /*3990*/  FMUL.FTZ R137, R0.reuse, R137 ;  /* 0x0000008900897220 */ /* 0x040fe20000410000 */
[----:B------:R-:W-:Y:S01]  /*39a0*/  FMUL.FTZ R136, R0, R139 ;  /* 0x0000008b00887220 */ /* 0x000fe20000410000 */
[--C-:B------:R-:W-:Y:S01]  /*39b0*/  FADD.FTZ R153, R126, -R146.reuse ;  /* 0x800000927e997221 */ /* 0x100fe20000010000 */
[--C-:B------:R-:W-:Y:S01]  /*39c0*/  FADD.FTZ R135, R127, -R146.reuse ;  /* 0x800000927f877221 */ /* 0x100fe20000010000 */
[--C-:B------:R-:W-:Y:S01]  /*39d0*/  FADD.FTZ R149, R130, -R146.reuse ;  /* 0x8000009282957221 */ /* 0x100fe20000010000 */
[----:B------:R-:W-:Y:S01]  /*39e0*/  FADD.FTZ R155, R131, -R146 ;  /* 0x80000092839b7221 */ /* 0x000fe20000010000 */
[----:B------:R-:W-:Y:S01]  /*39f0*/  FMUL.FTZ R146, R0, R133 ;  /* 0x0000008500927220 */ /* 0x000fe20000410000 */
[----:B-----5:R-:W-:Y:S01]  /*3a00*/  FFMA.FTZ R138, R137, R72, R84 ;  /* 0x00000048898a7223 */ /* 0x020fe20000010054 */
[----:B------:R-:W-:Y:S01]  /*3a10*/  FFMA.FTZ R133, R136, R73, R85 ;  /* 0x0000004988857223 */ /* 0x000fe20000010055 */
[C---:B------:R-:W-:Y:S01]  /*3a20*/  FMUL.FTZ R150, R0.reuse, R135 ;  /* 0x0000008700967220 */ /* 0x040fe20000410000 */
[C---:B------:R-:W-:Y:S01]  /*3a30*/  FMUL.FTZ R135, R0.reuse, R149 ;  /* 0x0000009500877220 */ /* 0x040fe20000410000 */
[C---:B------:R-:W-:Y:S01]  /*3a40*/  FMUL.FTZ R151, R0.reuse, R151 ;  /* 0x0000009700977220 */ /* 0x040fe20000410000 */
[----:B------:R-:W0:Y:S01]  /*3a50*/  LDC.64 R148, c[0x0][0x428] ;  /* 0x00010a00ff947b82 */ /* 0x000e220000000a00 */
[----:B------:R-:W-:Y:S01]  /*3a60*/  F2FP.BF16.F32.PACK_AB R138, R133, R138 ;  /* 0x0000008a858a723e */ /* 0x000fe200000010ff */
[C---:B------:R-:W-:Y:S01]  /*3a70*/  FMUL.FTZ R153, R0.reuse, R153 ;  /* 0x0000009900997220 */ /* 0x040fe20000410000 */
[----:B------:R-:W-:Y:S01]  /*3a80*/  FMUL.FTZ R0, R0, R155 ;  /* 0x0000009b00007220 */ /* 0x000fe20000410000 */
[----:B------:R-:W-:Y:S01]  /*3a90*/  FFMA.FTZ R134, R137, R80, R92 ;  /* 0x0000005089867223 */ /* 0x000fe2000001005c */
[C---:B------:R-:W-:Y:S01]  /*3aa0*/  FFMA.FTZ R139, R135.reuse, R74, R86 ;  /* 0x0000004a878b7223 */ /* 0x040fe20000010056 */
[----:B------:R-:W-:Y:S01]  /*3ab0*/  FFMA.FTZ R137, R136, R81, R93 ;  /* 0x0000005188897223 */ /* 0x000fe2000001005d */
[C---:B------:R-:W-:Y:S01]  /*3ac0*/  FFMA.FTZ R152, R0.reuse, R75, R87 ;  /* 0x0000004b00987223 */ /* 0x040fe20000010057 */
[----:B------:R-:W1:Y:S01]  /*3ad0*/  LDC.64 R132, c[0x0][0x430] ;  /* 0x00010c00ff847b82 */ /* 0x000e620000000a00 */
[----:B------:R-:W-:Y:S01]  /*3ae0*/  FFMA.FTZ R135, R135, R82, R94 ;  /* 0x0000005287877223 */ /* 0x000fe2000001005e */
[----:B------:R-:W-:Y:S01]  /*3af0*/  FFMA.FTZ R0, R0, R83, R95 ;  /* 0x0000005300007223 */ /* 0x000fe2000001005f */
[----:B------:R-:W-:Y:S01]  /*3b00*/  F2FP.BF16.F32.PACK_AB R134, R137, R134 ;  /* 0x000000868986723e */ /* 0x000fe200000010ff */
[----:B------:R-:W-:Y:S01]  /*3b10*/  FFMA.FTZ R136, R151, R68, R88 ;  /* 0x0000004497887223 */ /* 0x000fe20000010058 */
[----:B------:R-:W-:Y:S01]  /*3b20*/  FFMA.FTZ R137, R146, R69, R89 ;  /* 0x0000004592897223 */ /* 0x000fe20000010059 */
[----:B------:R-:W-:Y:S01]  /*3b30*/  FFMA.FTZ R155, R150, R71, R91 ;  /* 0x00000047969b7223 */ /* 0x000fe2000001005b */
[----:B------:R-:W-:Y:S01]  /*3b40*/  F2FP.BF16.F32.PACK_AB R135, R0, R135 ;  /* 0x000000870087723e */ /* 0x000fe200000010ff */
[C---:B------:R-:W-:Y:S01]  /*3b50*/  FFMA.FTZ R0, R153.reuse, R70, R90 ;  /* 0x0000004699007223 */ /* 0x040fe2000001005a */
[----:B------:R-:W-:Y:S01]  /*3b60*/  F2FP.BF16.F32.PACK_AB R139, R152, R139 ;  /* 0x0000008b988b723e */ /* 0x000fe200000010ff */
[----:B------:R-:W-:Y:S01]  /*3b70*/  FFMA.FTZ R152, R153, R78, R98 ;  /* 0x0000004e99987223 */ /* 0x000fe20000010062 */
[----:B------:R-:W-:Y:S01]  /*3b80*/  F2FP.BF16.F32.PACK_AB R136, R137, R136 ;  /* 0x000000888988723e */ /* 0x000fe200000010ff */
[----:B------:R-:W-:Y:S01]  /*3b90*/  FFMA.FTZ R153, R146, R77, R97 ;  /* 0x0000004d92997223 */ /* 0x000fe20000010061 */
[----:B------:R-:W-:Y:S01]  /*3ba0*/  F2FP.BF16.F32.PACK_AB R137, R155, R0 ;  /* 0x000000009b89723e */ /* 0x000fe200000010ff */
[----:B------:R-:W-:Y:S01]  /*3bb0*/  FFMA.FTZ R0, R151, R76, R96 ;  /* 0x0000004c97007223 */ /* 0x000fe20000010060 */
[----:B------:R-:W-:Y:S01]  /*3bc0*/  FFMA.FTZ R155, R150, R79, R99 ;  /* 0x0000004f969b7223 */ /* 0x000fe20000010063 */
[----:B0-----:R-:W-:-:S05]  /*3bd0*/  IMAD.WIDE.U32 R148, R145, 0x10, R148 ;  /* 0x0000001091947825 */ /* 0x001fca00078e0094 */
[----:B------:R3:W-:Y:S01]  /*3be0*/  STG.E.128 desc[UR6][R148.64], R136 ;  /* 0x0000008894007986 */ /* 0x0007e2000c101d06 */
[----:B-1----:R-:W-:Y:S01]  /*3bf0*/  IMAD.WIDE.U32 R150, R145, 0x10, R132 ;  /* 0x0000001091967825 */ /* 0x002fe200078e0084 */
[----:B------:R-:W-:Y:S02]  /*3c00*/  F2FP.BF16.F32.PACK_AB R133, R155, R152 ;  /* 0x000000989b85723e */ /* 0x000fe400000010ff */
[----:B------:R-:W-:-:S05]  /*3c10*/  F2FP.BF16.F32.PACK_AB R132, R153, R0 ;  /* 0x000000009984723e */ /* 0x000fca00000010ff */
[----:B------:R3:W-:Y:S02]  /*3c20*/  STG.E.128 desc[UR6][R150.64], R132 ;  /* 0x0000008496007986 */ /* 0x0007e4000c101d06 */
.L_x_6888:
[----:B------:R-:W-:Y:S05]  /*3c30*/  BSYNC.RECONVERGENT B0 ;  /* 0x0000000000007941 */ /* 0x000fea0003800200 */
.L_x_6887:
[----:B0123--:R-:W0:Y:S02]  /*3c40*/  LDC.64 R132, c[0x0][0x380] ;  /* 0x0000e000ff847b82 */ /* 0x00fe240000000a00 */
[----:B0-----:R-:W-:-:S04]  /*3c50*/  LEA R2, R132, R2, 0x2 ;  /* 0x0000000284027211 */ /* 0x001fc800078e10ff */
[----:B------:R-:W-:-:S13]  /*3c60*/  ISETP.GE.AND P1, PT, R2, R133, PT ;  /* 0x000000850200720c */ /* 0x000fda0003f26270 */
[----:B------:R-:W-:Y:S05]  /*3c70*/  @!P1 BRA `(.L_x_6889) ;  /* 0xffffffd400709947 */ /* 0x000fea000383ffff */
[----:B------:R-:W-:Y:S05]  /*3c80*/  EXIT ;  /* 0x000000000000794d */ /* 0x000fea0003800000 */
.L_x_6882:
        /* <DEDUP_REMOVED lines=8> */
.L_x_6891:
[----:B------:R-:W-:Y:S05]  /*3d10*/  BSYNC B0 ;  /* 0x0000000000007941 */ /* 0x000fea0003800000 */
.L_x_6890:
[----:B------:R-:W-:Y:S02]  /*3d20*/  IMAD.MOV.U32 R0, RZ, RZ, R139 ;  /* 0x000000ffff007224 */ /* 0x000fe400078e008b */
[----:B------:R-:W-:Y:S01]  /*3d30*/  HFMA2 R148, -RZ, RZ, 0, 1.1920928955078125e-07 ;  /* 0x00000002ff947431 */ /* 0x000fe200000001ff */
[----:B------:R-:W-:Y:S01]  /*3d40*/  MOV R151, 0x1f ;  /* 0x0000001f00977802 */ /* 0x000fe20000000f00 */
[----:B------:R-:W-:Y:S01]  /*3d50*/  FADD.FTZ R134, R135, R0 ;  /* 0x0000000087867221 */ /* 0x000fe20000010000 */
[----:B------:R-:W-:-:S04]  /*3d60*/  MOV R146, 0xffffffff ;  /* 0xffffffff00927802 */ /* 0x000fc80000000f00 */
[----:B------:R-:W-:-:S07]  /*3d70*/  MOV R149, R134 ;  /* 0x0000008600957202 */ /* 0x000fce0000000f00 */
[----:B------:R-:W-:Y:S05]  /*3d80*/  WARPSYNC.COLLECTIVE R146, `(.L_x_6892) ;  /* 0x0000000092087348 */ /* 0x000fea0003c00000 */
[----:B------:R0:W1:Y:S02]  /*3d90*/  SHFL.BFLY P6, R139, R149, R148, R151 ;  /* 0x0c000094958b7389 */ /* 0x00006400000c0097 */
[----:B01----:R-:W-:Y:S05]  /*3da0*/  ENDCOLLECTIVE ;  /* 0x000000000000791b */ /* 0x003fea0003800000 */
.L_x_6892:
[----:B------:R-:W-:Y:S01]  /*3db0*/  HFMA2 R148, -RZ, RZ, 0, 2.384185791015625e-07 ;  /* 0x00000004ff947431 */ /* 0x000fe200000001ff */
[----:B------:R-:W-:-:S05]  /*3dc0*/  MOV R133, R139 ;  /* 0x0000008b00857202 */ /* 0x000fca0000000f00 */
[----:B------:R-:W-:-:S05]  /*3dd0*/  FADD.FTZ R136, R134, R133 ;  /* 0x0000008586887221 */ /* 0x000fca0000010000 */
[----:B------:R-:W-:-:S07]  /*3de0*/  MOV R149, R136 ;  /* 0x0000008800957202 */ /* 0x000fce0000000f00 */
[----:B------:R-:W-:Y:S05]  /*3df0*/  WARPSYNC.COLLECTIVE R146, `(.L_x_6893) ;  /* 0x0000000092087348 */ /* 0x000fea0003c00000 */
[----:B------:R0:W1:Y:S02]  /*3e00*/  SHFL.BFLY P6, R139, R149, R148, R151 ;  /* 0x0c000094958b7389 */ /* 0x00006400000c0097 */
[----:B01----:R-:W-:Y:S05]  /*3e10*/  ENDCOLLECTIVE ;  /* 0x000000000000791b */ /* 0x003fea0003800000 */
.L_x_6893:
        /* <DEDUP_REMOVED lines=8> */
.L_x_6894:
[----:B------:R-:W-:Y:S01]  /*3ea0*/  HFMA2 R148, -RZ, RZ, 0, 9.5367431640625e-07 ;  /* 0x00000010ff947431 */ /* 0x000fe200000001ff */
[----:B------:R-:W-:-:S05]  /*3eb0*/  MOV R0, R139 ;  /* 0x0000008b00007202 */ /* 0x000fca0000000f00 */
[----:B------:R-:W-:-:S05]  /*3ec0*/  FADD.FTZ R138, R137, R0 ;  /* 0x00000000898a7221 */ /* 0x000fca0000010000 */
[----:B------:R-:W-:-:S07]  /*3ed0*/  MOV R149, R138 ;  /* 0x0000008a00957202 */ /* 0x000fce0000000f00 */
[----:B------:R-:W-:Y:S05]  /*3ee0*/  WARPSYNC.COLLECTIVE R146, `(.L_x_6895) ;  /* 0x0000000092087348 */ /* 0x000fea0003c00000 */
[----:B------:R0:W1:Y:S02]  /*3ef0*/  SHFL.BFLY P6, R139, R149, R148, R151 ;  /* 0x0c000094958b7389 */ /* 0x00006400000c0097 */
[----:B01----:R-:W-:Y:S05]  /*3f00*/  ENDCOLLECTIVE ;  /* 0x000000000000791b */ /* 0x003fea0003800000 */
.L_x_6895:
[----:B------:R-:W-:Y:S01]  /*3f10*/  MOV R148, 0x1 ;  /* 0x0000000100947802 */ /* 0x000fe20000000f00 */
        /* <DEDUP_REMOVED lines=55> */
.L_x_6896:
[----:B------:R-:W-:Y:S01]  /*4290*/  HFMA2 R148, -RZ, RZ, 0, 1.1920928955078125e-07 ;  /* 0x00000002ff947431 */ /* 0x000fe200000001ff */
[----:B------:R-:W-:-:S05]  /*42a0*/  MOV R135, R139 ;  /* 0x0000008b00877202 */ /* 0x000fca0000000f00 */
[----:B------:R-:W-:-:S05]  /*42b0*/  FADD.FTZ R135, R0, R135 ;  /* 0x0000008700877221 */ /* 0x000fca0000010000 */
[----:B------:R-:W-:-:S07]  /*42c0*/  MOV R149, R135 ;  /* 0x0000008700957202 */ /* 0x000fce0000000f00 */
[----:B------:R-:W-:Y:S05]  /*42d0*/  WARPSYNC.COLLECTIVE R146, `(.L_x_6897) ;  /* 0x0000000092087348 */ /* 0x000fea0003c00000 */
[----:B------:R0:W1:Y:S02]  /*42e0*/  SHFL.BFLY P6, R139, R149, R148, R151 ;  /* 0x0c000094958b7389 */ /* 0x00006400000c0097 */
[----:B01----:R-:W-:Y:S05]  /*42f0*/  ENDCOLLECTIVE ;  /* 0x000000000000791b */ /* 0x003fea0003800000 */
.L_x_6897:
[----:B------:R-:W-:Y:S01]  /*4300*/  HFMA2 R148, -RZ, RZ, 0, 2.384185791015625e-07 ;  /* 0x00000004ff947431 */ /* 0x000fe200000001ff */
[----:B------:R-:W-:-:S05]  /*4310*/  MOV R134, R139 ;  /* 0x0000008b00867202 */ /* 0x000fca0000000f00 */
[----:B------:R-:W-:-:S05]  /*4320*/  FADD.FTZ R134, R135, R134 ;  /* 0x0000008687867221 */ /* 0x000fca0000010000 */
[----:B------:R-:W-:-:S07]  /*4330*/  MOV R149, R134 ;  /* 0x0000008600957202 */ /* 0x000fce0000000f00 */
[----:B------:R-:W-:Y:S05]  /*4340*/  WARPSYNC.COLLECTIVE R146, `(.L_x_6898) ;  /* 0x0000000092087348 */ /* 0x000fea0003c00000 */
[----:B------:R0:W1:Y:S02]  /*4350*/  SHFL.BFLY P6, R139, R149, R148, R151 ;  /* 0x0c000094958b7389 */ /* 0x00006400000c0097 */
[----:B01----:R-:W-:Y:S05]  /*4360*/  ENDCOLLECTIVE ;  /* 0x000000000000791b */ /* 0x003fea0003800000 */
.L_x_6898:
[----:B------:R-:W-:Y:S01]  /*4370*/  HFMA2 R148, -RZ, RZ, 0, 4.76837158203125e-07 ;  /* 0x00000008ff947431 */ /* 0x000fe200000001ff */
[----:B------:R-:W-:-:S05]  /*4380*/  MOV R137, R139 ;  /* 0x0000008b00897202 */ /* 0x000fca0000000f00 */
[----:B------:R-:W-:-:S05]  /*4390*/  FADD.FTZ R137, R134, R137 ;  /* 0x0000008986897221 */ /* 0x000fca0000010000 */
[----:B------:R-:W-:-:S07]  /*43a0*/  MOV R149, R137 ;  /* 0x0000008900957202 */ /* 0x000fce0000000f00 */
[----:B------:R-:W-:Y:S05]  /*43b0*/  WARPSYNC.COLLECTIVE R146, `(.L_x_6899) ;  /* 0x0000000092087348 */ /* 0x000fea0003c00000 */
[----:B------:R0:W1:Y:S02]  /*43c0*/  SHFL.BFLY P6, R139, R149, R148, R151 ;  /* 0x0c000094958b7389 */ /* 0x00006400000c0097 */
[----:B01----:R-:W-:Y:S05]  /*43d0*/  ENDCOLLECTIVE ;  /* 0x000000000000791b */ /* 0x003fea0003800000 */
.L_x_6899:
[----:B------:R-:W-:Y:S01]  /*43e0*/  HFMA2 R148, -RZ, RZ, 0, 9.5367431640625e-07 ;  /* 0x00000010ff947431 */ /* 0x000fe200000001ff */
[----:B------:R-:W-:-:S05]  /*43f0*/  MOV R136, R139 ;  /* 0x0000008b00887202 */ /* 0x000fca0000000f00 */
[----:B------:R-:W-:-:S05]  /*4400*/  FADD.FTZ R136, R137, R136 ;  /* 0x0000008889887221 */ /* 0x000fca0000010000 */
[----:B------:R-:W-:-:S07]  /*4410*/  MOV R149, R136 ;  /* 0x0000008800957202 */ /* 0x000fce0000000f00 */
[----:B------:R-:W-:Y:S05]  /*4420*/  WARPSYNC.COLLECTIVE R146, `(.L_x_6900) ;  /* 0x0000000092087348 */ /* 0x000fea0003c00000 */
[----:B------:R0:W1:Y:S02]  /*4430*/  SHFL.BFLY P6, R139, R149, R148, R151 ;  /* 0x0c000094958b7389 */ /* 0x00006400000c0097 */
[----:B01----:R-:W-:Y:S05]  /*4440*/  ENDCOLLECTIVE ;  /* 0x000000000000791b */ /* 0x003fea0003800000 */
.L_x_6900:
[----:B------:R-:W-:Y:S05]  /*4450*/  BRA `(.L_x_6901) ;  /* 0xffffffec006c7947 */ /* 0x000fea000383ffff */
.L_x_6902:
        /* <DEDUP_REMOVED lines=10> */
.L_x_17377:


//--------------------- .text._ZN10layer_norm31ln_parallel_residual_fwd_kernelINS_13Kernel_traitsIf13__nv_bfloat16fS2_fjLj768ELj1ELj4ELj1ELj16ENS_18Kernel_traits_baseILj768EfS2_fS2_fjLj128EEEEELb0ELb0ELb1EEEvNS_9FwdParamsE --------------------------
	.section	.text._ZN10layer_norm31ln_parallel_residual_fwd_kernelINS_13Kernel_traitsIf13__nv_bfloat16fS2_fjLj768ELj1ELj4ELj1ELj16ENS_18Kernel_traits_baseILj768EfS2_fS2_fjLj128EEEEELb0ELb0ELb1EEEvNS_9FwdParamsE,"ax",@progbits
	.align	128
        .global         _ZN10layer_norm31ln_parallel_residual_fwd_kernelINS_13Kernel_traitsIf13__nv_bfloat16fS2_fjLj768ELj1ELj4ELj1ELj16ENS_18Kernel_traits_baseILj768EfS2_fS2_fjLj128EEEEELb0ELb0ELb1EEEvNS_9FwdParamsE
        .type           _ZN10layer_norm31ln_parallel_residual_fwd_kernelINS_13Kernel_traitsIf13__nv_bfloat16fS2_fjLj768ELj1ELj4ELj1ELj16ENS_18Kernel_traits_baseILj768EfS2_fS2_fjLj128EEEEELb0ELb0ELb1EEEvNS_9FwdParamsE,@function
        .size           _ZN10layer_norm31ln_parallel_residual_fwd_kernelINS_13Kernel_traitsIf13__nv_bfloat16fS2_fjLj768ELj1ELj4ELj1ELj16ENS_18Kernel_traits_baseILj768EfS2_fS2_fjLj128EEEEELb0ELb0ELb1EEEvNS_9FwdParamsE,(.L_x_17378 - _ZN10layer_norm31ln_parallel_residual_fwd_kernelINS_13Kernel_traitsIf13__nv_bfloat16fS2_fjLj768ELj1ELj4ELj1ELj16ENS_18Kernel_traits_baseILj768EfS2_fS2_fjLj128EEEEELb0ELb0ELb1EEEvNS_9FwdParamsE)
        .other          _ZN10layer_norm31ln_parallel_residual_fwd_kernelINS_13Kernel_traitsIf13__nv_bfloat16fS2_fjLj768ELj1ELj4ELj1ELj16ENS_18Kernel_traits_baseILj768EfS2_fS2_fjLj128EEEEELb0ELb0ELb1EEEvNS_9FwdParamsE,@"STO_CUDA_ENTRY STV_DEFAULT"
_ZN10layer_norm31ln_parallel_residual_fwd_kernelINS_13Kernel_traitsIf13__nv_bfloat16fS2_fjLj768ELj1ELj4ELj1ELj16ENS_18Kernel_traits_baseILj768EfS2_fS2_fjLj128EEEEELb0ELb0ELb1EEEvNS_9FwdParamsE:
.text._ZN10layer_norm31ln_parallel_residual_fwd_kernelINS_13Kernel_traitsIf13__nv_bfloat16fS2_fjLj768ELj1ELj4ELj1ELj16ENS_18Kernel_traits_baseILj768EfS2_fS2_fjLj128EEEEELb0ELb0ELb1EEEvNS_9FwdParamsE:
        /* <DEDUP_REMOVED lines=57> */
.L_x_6904:
        /* <DEDUP_REMOVED lines=25> */
.L_x_6903:
        /* <DEDUP_REMOVED lines=37> */
.L_x_6906:
        /* <DEDUP_REMOVED lines=36> */
.L_x_6905:
[----:B------:R-:W1:Y:S02]  /*09b0*/  LDCU UR4, c[0x0][0x384] ;  /* 0x00007080ff0477ac */ /* 0x000e640008000800 */
[----:B-1----:R-:W-:-:S13]  /*09c0*/  ISETP.GE.AND P0, PT, R2, UR4, PT ;  /* 0x0000000402007c0c */ /* 0x002fda000bf06270 */
[----:B------:R-:W-:Y:S05]  /*09d0*/  @P0 EXIT ;  /* 0x000000000000094d */ /* 0x000fea0003800000 */
[----:B------:R-:W1:Y:S01]  /*09e0*/  LDCU.64 UR8, c[0x0][0x398] ;  /* 0x00007300ff0877ac */ /* 0x000e620008000a00 */
[----:B------:R-:W2:Y:S01]  /*09f0*/  LDCU.U8 UR4, c[0x0][0x410] ;  /* 0x00008200ff0477ac */ /* 0x000ea20008000000 */
[----:B------:R-:W3:Y:S01]  /*0a00*/  LDCU UR5, c[0x0][0x388] ;  /* 0x00007100ff0577ac */ /* 0x000ee20008000800 */
[----:B------:R-:W0:Y:S01]  /*0a10*/  LDCU UR12, c[0x0][0x448] ;  /* 0x00008900ff0c77ac */ /* 0x000e220008000800 */
[----:B------:R-:W0:Y:S01]  /*0a20*/  LDCU.64 UR14, c[0x0][0x398] ;  /* 0x00007300ff0e77ac */ /* 0x000e220008000a00 */
[----:B-1----:R-:W-:Y:S01]  /*0a30*/  ISETP.NE.U32.AND P0, PT, RZ, UR8, PT ;  /* 0x00000008ff007c0c */ /* 0x002fe2000bf05070 */
[----:B------:R-:W1:Y:S03]  /*0a40*/  LDCU.64 UR10, c[0x0][0x3a0] ;  /* 0x00007400ff0a77ac */ /* 0x000e660008000a00 */
[----:B------:R-:W-:Y:S02]  /*0a50*/  ISETP.NE.AND.EX P0, PT, RZ, UR9, PT, P0 ;  /* 0x00000009ff007c0c */ /* 0x000fe4000bf05300 */
[----:B0-23--:R-:W-:-:S13]  /*0a60*/  ISETP.NE.AND P2, PT, RZ, UR4, PT ;  /* 0x00000004ff007c0c */ /* 0x00dfda000bf45270 */
.L_x_6920:
[----:B-1----:R-:W-:Y:S01]  /*0a70*/  ISETP.NE.U32.AND P1, PT, RZ, UR10, PT ;  /* 0x0000000aff007c0c */ /* 0x002fe2000bf25070 */
[----:B--2-4-:R-:W0:Y:S01]  /*0a80*/  @P0 LDC.64 R6, c[0x0][0x398] ;  /* 0x0000e600ff060b82 */ /* 0x014e220000000a00 */
        /* <DEDUP_REMOVED lines=8> */
[----:B------:R-:W3:Y:S01]  /*0b10*/  @P0 LDG.E.128 R104, desc[UR6][R6.64] ;  /* 0x0000000606680981 */ /* 0x000ee2000c1e1d00 */
[----:B-1----:R-:W-:-:S06]  /*0b20*/  IMAD.WIDE.U32 R116, R4, 0x10, R120 ;  /* 0x0000001004747825 */ /* 0x002fcc00078e0078 */
[----:B-----5:R-:W5:Y:S01]  /*0b30*/  LDG.E.128 R116, desc[UR6][R116.64] ;  /* 0x0000000674747981 */ /* 0x020f62000c1e1d00 */
[----:B--2---:R-:W-:-:S05]  /*0b40*/  @P1 IMAD.WIDE.U32 R122, R4, 0x20, R122 ;  /* 0x00000020047a1825 */ /* 0x004fca00078e007a */
[----:B------:R0:W5:Y:S04]  /*0b50*/  @P1 LDG.E.128 R108, desc[UR6][R122.64] ;  /* 0x000000067a6c1981 */ /* 0x000168000c1e1d00 */
        /* <DEDUP_REMOVED lines=22> */
[----:B------:R-:W-:Y:S01]  /*0cc0*/  SHF.L.U32 R131, R131, 0x10, RZ ;  /* 0x0000001083837819 */ /* 0x000fe200000006ff */
[----:B------:R-:W-:Y:S06]  /*0cd0*/  BRA `(.L_x_6909) ;  /* 0x0000000400647947 */ /* 0x000fec0003800000 */
.L_x_6908:
[C---:B-----5:R-:W-:Y:S02]  /*0ce0*/  PRMT R122, R118.reuse, 0x7632, R122 ;  /* 0x00007632767a7816 */ /* 0x060fe4000000007a */
        /* <DEDUP_REMOVED lines=20> */
.L_x_6907:
[----:B------:R-:W-:-:S04]  /*0e30*/  UISETP.NE.U32.AND UP0, UPT, UR10, URZ, UPT ;  /* 0x000000ff0a00728c */ /* 0x000fc8000bf05070 */
[----:B------:R-:W-:-:S09]  /*0e40*/  UISETP.NE.AND.EX UP0, UPT, UR11, URZ, UPT, UP0 ;  /* 0x000000ff0b00728c */ /* 0x000fd2000bf05300 */
[----:B------:R-:W-:Y:S05]  /*0e50*/  BRA.U UP0, `(.L_x_6910) ;  /* 0x0000000100747547 */ /* 0x000fea000b800000 */
[C---:B-----5:R-:W-:Y:S02]  /*0e60*/  PRMT R7, R116.reuse, 0x7632, R7 ;  /* 0x0000763274077816 */ /* 0x060fe40000000007 */
[----:B------:R-:W-:Y:S02]  /*0e70*/  SHF.L.U32 R123, R116, 0x10, RZ ;  /* 0x00000010747b7819 */ /* 0x000fe400000006ff */
[C---:B------:R-:W-:Y:S02]  /*0e80*/  PRMT R122, R118.reuse, 0x7632, R122 ;  /* 0x00007632767a7816 */ /* 0x040fe4000000007a */
[----:B------:R-:W-:Y:S02]  /*0e90*/  SHF.L.U32 R125, R118, 0x10, RZ ;  /* 0x00000010767d7819 */ /* 0x000fe400000006ff */
[----:B------:R-:W-:Y:S02]  /*0ea0*/  PRMT R116, R117, 0x7632, R116 ;  /* 0x0000763275747816 */ /* 0x000fe40000000074 */
        /* <DEDUP_REMOVED lines=24> */
.L_x_6910:
[C---:B-----5:R-:W-:Y:S02]  /*1030*/  PRMT R125, R118.reuse, 0x7632, R125 ;  /* 0x00007632767d7816 */ /* 0x060fe4000000007d */
[----:B------:R-:W-:Y:S02]  /*1040*/  SHF.L.U32 R126, R118, 0x10, RZ ;  /* 0x00000010767e7819 */ /* 0x000fe400000006ff */
[----:B------:R-:W-:Y:S02]  /*1050*/  PRMT R7, R116, 0x7632, R7 ;  /* 0x0000763274077816 */ /* 0x000fe40000000007 */
[C---:B------:R-:W-:Y:S02]  /*1060*/  PRMT R122, R117.reuse, 0x7632, R122 ;  /* 0x00007632757a7816 */ /* 0x040fe4000000007a */
[----:B------:R-:W-:Y:S02]  /*1070*/  SHF.L.U32 R123, R117, 0x10, RZ ;  /* 0x00000010757b7819 */ /* 0x000fe400000006ff */
[----:B------:R-:W-:-:S02]  /*1080*/  SHF.L.U32 R118, R105, 0x10, RZ ;  /* 0x0000001069767819 */ /* 0x000fc400000006ff */
[----:B------:R-:W-:Y:S02]  /*1090*/  SHF.L.U32 R116, R116, 0x10, RZ ;  /* 0x0000001074747819 */ /* 0x000fe400000006ff */
[----:B------:R-:W-:Y:S01]  /*10a0*/  SHF.L.U32 R117, R104, 0x10, RZ ;  /* 0x0000001068757819 */ /* 0x000fe200000006ff */
[----:B------:R-:W-:Y:S01]  /*10b0*/  FADD.FTZ R123, R123, R118 ;  /* 0x000000767b7b7221 */ /* 0x000fe20000010000 */
[C---:B------:R-:W-:Y:S02]  /*10c0*/  PRMT R128, R119.reuse, 0x7632, R128 ;  /* 0x0000763277807816 */ /* 0x040fe40000000080 */
        /* <DEDUP_REMOVED lines=19> */
[----:B------:R-:W-:Y:S01]  /*1200*/  FADD.FTZ R116, R125, R116 ;  /* 0x000000747d747221 */ /* 0x000fe20000010000 */
[----:B------:R-:W-:Y:S01]  /*1210*/  FADD.FTZ R137, R109, R6 ;  /* 0x000000066d897221 */ /* 0x000fe20000010000 */
[----:B------:R-:W-:Y:S01]  /*1220*/  FADD.FTZ R118, R128, R3 ;  /* 0x0000000380767221 */ /* 0x000fe20000010000 */
[----:B------:R-:W-:Y:S01]  /*1230*/  FADD.FTZ R128, R112, R127 ;  /* 0x0000007f70807221 */ /* 0x000fe20000010000 */
[----:B------:R-:W-:Y:S01]  /*1240*/  FADD.FTZ R139, R111, R122 ;  /* 0x0000007a6f8b7221 */ /* 0x000fe20000010000 */
[----:B------:R-:W-:Y:S01]  /*1250*/  FADD.FTZ R129, R113, R116 ;  /* 0x0000007471817221 */ /* 0x000fe20000010000 */
[----:B------:R-:W-:-:S07]  /*1260*/  FADD.FTZ R131, R115, R118 ;  /* 0x0000007673837221 */ /* 0x000fce0000010000 */
.L_x_6909:
        /* <DEDUP_REMOVED lines=10> */
[----:B--2---:R-:W-:-:S03]  /*1310*/  @P1 IMAD.WIDE.U32 R122, R3, 0x20, R122 ;  /* 0x00000020037a1825 */ /* 0x004fc600078e007a */
[----:B------:R-:W5:Y:S04]  /*1320*/  LDG.E.128 R124, desc[UR6][R124.64] ;  /* 0x000000067c7c7981 */ /* 0x000f68000c1e1d00 */
[----:B------:R0:W5:Y:S04]  /*1330*/  @P1 LDG.E.128 R108, desc[UR6][R122.64] ;  /* 0x000000067a6c1981 */ /* 0x000168000c1e1d00 */
[----:B------:R0:W5:Y:S01]  /*1340*/  @P1 LDG.E.128 R112, desc[UR6][R122.64+0x10] ;  /* 0x000010067a701981 */ /* 0x000162000c1e1d00 */
[----:B------:R-:W-:Y:S05]  /*1350*/  @!P0 BRA `(.L_x_6911) ;  /* 0x00000004001c8947 */ /* 0x000fea0003800000 */
[----:B-----5:R-:W-:Y:S02]  /*1360*/  PRMT R5, R107, 0x7632, R5 ;  /* 0x000076326b057816 */ /* 0x020fe40000000005 */
[----:B0-----:R-:W-:Y:S02]  /*1370*/  PRMT R117, R106, 0x7632, R117 ;  /* 0x000076326a757816 */ /* 0x001fe40000000075 */
[----:B------:R-:W-:Y:S02]  /*1380*/  PRMT R119, R105, 0x7632, R119 ;  /* 0x0000763269777816 */ /* 0x000fe40000000077 */
[----:B------:R-:W-:Y:S01]  /*1390*/  PRMT R122, R104, 0x7632, R122 ;  /* 0x00007632687a7816 */ /* 0x000fe2000000007a */
[----:B------:R-:W-:Y:S06]  /*13a0*/  @!P1 BRA `(.L_x_6912) ;  /* 0x0000000000949947 */ /* 0x000fec0003800000 */
[C---:B------:R-:W-:Y:S02]  /*13b0*/  PRMT R118, R125.reuse, 0x7632, R118 ;  /* 0x000076327d767816 */ /* 0x040fe40000000076 */
[----:B------:R-:W-:Y:S02]  /*13c0*/  PRMT R116, R124, 0x7632, R116 ;  /* 0x000076327c747816 */ /* 0x000fe40000000074 */
[----:B------:R-:W-:Y:S02]  /*13d0*/  SHF.L.U32 R125, R125, 0x10, RZ ;  /* 0x000000107d7d7819 */ /* 0x000fe400000006ff */
[----:B------:R-:W-:Y:S02]  /*13e0*/  PRMT R132, R126, 0x7632, R132 ;  /* 0x000076327e847816 */ /* 0x000fe40000000084 */
[----:B------:R-:W-:Y:S02]  /*13f0*/  SHF.L.U32 R140, R105, 0x10, RZ ;  /* 0x00000010698c7819 */ /* 0x000fe400000006ff */
[----:B------:R-:W-:-:S02]  /*1400*/  SHF.L.U32 R124, R124, 0x10, RZ ;  /* 0x000000107c7c7819 */ /* 0x000fc400000006ff */
[----:B------:R-:W-:Y:S02]  /*1410*/  SHF.L.U32 R126, R126, 0x10, RZ ;  /* 0x000000107e7e7819 */ /* 0x000fe400000006ff */
[----:B------:R-:W-:Y:S02]  /*1420*/  SHF.L.U32 R123, R104, 0x10, RZ ;  /* 0x00000010687b7819 */ /* 0x000fe400000006ff */
[----:B------:R-:W-:Y:S02]  /*1430*/  SHF.L.U32 R133, R106, 0x10, RZ ;  /* 0x000000106a857819 */ /* 0x000fe400000006ff */
[----:B------:R-:W-:Y:S01]  /*1440*/  PRMT R134, R127, 0x7632, R134 ;  /* 0x000076327f867816 */ /* 0x000fe20000000086 */
[----:B------:R-:W-:Y:S01]  /*1450*/  FADD.FTZ R123, R123, R124 ;  /* 0x0000007c7b7b7221 */ /* 0x000fe20000010000 */
[----:B------:R-:W-:Y:S01]  /*1460*/  SHF.L.U32 R135, R127, 0x10, RZ ;  /* 0x000000107f877819 */ /* 0x000fe200000006ff */
[----:B------:R-:W-:Y:S01]  /*1470*/  FADD.FTZ R127, R140, R125 ;  /* 0x0000007d8c7f7221 */ /* 0x000fe20000010000 */
        /* <DEDUP_REMOVED lines=24> */
.L_x_6912:
[C---:B------:R-:W-:Y:S02]  /*1600*/  PRMT R132, R125.reuse, 0x7632, R132 ;  /* 0x000076327d847816 */ /* 0x040fe40000000084 */
[----:B------:R-:W-:Y:S02]  /*1610*/  SHF.L.U32 R118, R125, 0x10, RZ ;  /* 0x000000107d767819 */ /* 0x000fe400000006ff */
[C---:B------:R-:W-:Y:S02]  /*1620*/  PRMT R123, R124.reuse, 0x7632, R123 ;  /* 0x000076327c7b7816 */ /* 0x040fe4000000007b */
[----:B------:R-:W-:Y:S02]  /*1630*/  SHF.L.U32 R116, R124, 0x10, RZ ;  /* 0x000000107c747819 */ /* 0x000fe400000006ff */
[----:B------:R-:W-:Y:S02]  /*1640*/  SHF.L.U32 R125, R104, 0x10, RZ ;  /* 0x00000010687d7819 */ /* 0x000fe400000006ff */
[----:B------:R-:W-:-:S02]  /*1650*/  PRMT R134, R126, 0x7632, R134 ;  /* 0x000076327e867816 */ /* 0x000fc40000000086 */
[----:B------:R-:W-:Y:S01]  /*1660*/  SHF.L.U32 R124, R126, 0x10, RZ ;  /* 0x000000107e7c7819 */ /* 0x000fe200000006ff */
[----:B------:R-:W-:Y:S01]  /*1670*/  FADD.FTZ R116, R125, R116 ;  /* 0x000000747d747221 */ /* 0x000fe20000010000 */
[C---:B------:R-:W-:Y:S02]  /*1680*/  PRMT R126, R127.reuse, 0x7632, R126 ;  /* 0x000076327f7e7816 */ /* 0x040fe4000000007e */
        /* <DEDUP_REMOVED lines=20> */
.L_x_6911:
[----:B------:R-:W-:Y:S05]  /*17d0*/  @!P1 BRA `(.L_x_6914) ;  /* 0x0000000000549947 */ /* 0x000fea0003800000 */
[----:B-----5:R-:W-:Y:S02]  /*17e0*/  PRMT R5, R124, 0x7632, R5 ;  /* 0x000076327c057816 */ /* 0x020fe40000000005 */
[----:B0-----:R-:W-:Y:S02]  /*17f0*/  PRMT R116, R125, 0x7632, R116 ;  /* 0x000076327d747816 */ /* 0x001fe40000000074 */
        /* <DEDUP_REMOVED lines=19> */
.L_x_6914:
[----:B0----5:R-:W-:Y:S02]  /*1930*/  PRMT R117, R124, 0x7632, R117 ;  /* 0x000076327c757816 */ /* 0x021fe40000000075 */
        /* <DEDUP_REMOVED lines=11> */
.L_x_6913:
[----:B------:R-:W0:Y:S01]  /*19f0*/  @P0 LDC.64 R140, c[0x0][0x398] ;  /* 0x0000e600ff8c0b82 */ /* 0x000e220000000a00 */
[----:B------:R-:W-:Y:S01]  /*1a00*/  IADD3 R5, PT, PT, R4, 0x40, RZ ;  /* 0x0000004004057810 */ /* 0x000fe20007ffe0ff */
[----:B------:R-:W-:-:S04]  /*1a10*/  IMAD.WIDE.U32 R122, R3, 0x20, R6 ;  /* 0x00000020037a7825 */ /* 0x000fc800078e0006 */
[C---:B------:R-:W-:Y:S01]  /*1a20*/  IMAD.WIDE.U32 R132, R5.reuse, 0x10, R120 ;  /* 0x0000001005847825 */ /* 0x040fe200078e0078 */
[----:B------:R1:W-:Y:S01]  /*1a30*/  STG.E.128 desc[UR6][R122.64], R116 ;  /* 0x000000747a007986 */ /* 0x0003e2000c101d06 */
[----:B------:R-:W2:Y:S03]  /*1a40*/  @P1 LDC.64 R142, c[0x0][0x3a0] ;  /* 0x0000e800ff8e1b82 */ /* 0x000ea60000000a00 */
[----:B------:R1:W-:Y:S04]  /*1a50*/  STG.E.128 desc[UR6][R122.64+0x10], R124 ;  /* 0x0000107c7a007986 */ /* 0x0003e8000c101d06 */
[----:B------:R-:W5:Y:S01]  /*1a60*/  LDG.E.128 R132, desc[UR6][R132.64] ;  /* 0x0000000684847981 */ /* 0x000f62000c1e1d00 */
[----:B0-----:R-:W-:-:S05]  /*1a70*/  @P0 IMAD.WIDE.U32 R140, R5, 0x10, R140 ;  /* 0x00000010058c0825 */ /* 0x001fca00078e008c */
[----:B------:R1:W5:Y:S01]  /*1a80*/  @P0 LDG.E.128 R104, desc[UR6][R140.64] ;  /* 0x000000068c680981 */ /* 0x000362000c1e1d00 */
[----:B--2---:R-:W-:-:S05]  /*1a90*/  @P1 IMAD.WIDE.U32 R142, R5, 0x20, R142 ;  /* 0x00000020058e1825 */ /* 0x004fca00078e008e */
[----:B------:R1:W5:Y:S04]  /*1aa0*/  @P1 LDG.E.128 R108, desc[UR6][R142.64] ;  /* 0x000000068e6c1981 */ /* 0x000368000c1e1d00 */
[----:B------:R1:W5:Y:S01]  /*1ab0*/  @P1 LDG.E.128 R112, desc[UR6][R142.64+0x10] ;  /* 0x000010068e701981 */ /* 0x000362000c1e1d00 */
[----:B------:R-:W-:Y:S05]  /*1ac0*/  @!P0 BRA `(.L_x_6915) ;  /* 0x00000004002c8947 */ /* 0x000fea0003800000 */
[----:B------:R-:W-:Y:S05]  /*1ad0*/  @!P1 BRA `(.L_x_6916) ;  /* 0x0000000000a49947 */ /* 0x000fea0003800000 */
[----:B-----5:R-:W-:Y:S02]  /*1ae0*/  PRMT R120, R132, 0x7632, R120 ;  /* 0x0000763284787816 */ /* 0x020fe40000000078 */
[----:B-1----:R-:W-:Y:S02]  /*1af0*/  PRMT R140, R134, 0x7632, R140 ;  /* 0x00007632868c7816 */ /* 0x002fe4000000008c */
        /* <DEDUP_REMOVED lines=39> */
.L_x_6916:
[C---:B-1---5:R-:W-:Y:S02]  /*1d70*/  PRMT R140, R132.reuse, 0x7632, R140 ;  /* 0x00007632848c7816 */ /* 0x062fe4000000008c */
[----:B------:R-:W-:Y:S02]  /*1d80*/  SHF.L.U32 R120, R132, 0x10, RZ ;  /* 0x0000001084787819 */ /* 0x000fe400000006ff */
        /* <DEDUP_REMOVED lines=31> */
.L_x_6915:
[----:B------:R-:W-:Y:S05]  /*1f80*/  @!P1 BRA `(.L_x_6918) ;  /* 0x0000000000549947 */ /* 0x000fea0003800000 */
[C---:B-----5:R-:W-:Y:S02]  /*1f90*/  PRMT R120, R132.reuse, 0x7632, R120 ;  /* 0x0000763284787816 */ /* 0x060fe40000000078 */
[----:B------:R-:W-:Y:S02]  /*1fa0*/  SHF.L.U32 R121, R132, 0x10, RZ ;  /* 0x0000001084797819 */ /* 0x000fe400000006ff */
[----:B-1----:R-:W-:Y:S02]  /*1fb0*/  PRMT R122, R133, 0x7632, R122 ;  /* 0x00007632857a7816 */ /* 0x002fe4000000007a */
[----:B------:R-:W-:Y:S02]  /*1fc0*/  PRMT R123, R134, 0x7632, R123 ;  /* 0x00007632867b7816 */ /* 0x000fe4000000007b */
[----:B------:R-:W-:Y:S02]  /*1fd0*/  PRMT R132, R135, 0x7632, R132 ;  /* 0x0000763287847816 */ /* 0x000fe40000000084 */
        /* <DEDUP_REMOVED lines=16> */
.L_x_6918:
[----:B-----5:R-:W-:Y:S02]  /*20e0*/  PRMT R121, R132, 0x7632, R121 ;  /* 0x0000763284797816 */ /* 0x020fe40000000079 */
[----:B-1----:R-:W-:Y:S02]  /*20f0*/  PRMT R123, R133, 0x7632, R123 ;  /* 0x00007632857b7816 */ /* 0x002fe4000000007b */
        /* <DEDUP_REMOVED lines=10> */
.L_x_6917:
        /* <DEDUP_REMOVED lines=99> */
.L_x_6932:
[C---:B------:R-:W-:Y:S01]  /*27d0*/  FMUL.FTZ R145, R6.reuse, R6 ;  /* 0x0000000606917220 */ /* 0x040fe20000410000 */
[----:B01----:R-:W-:Y:S01]  /*27e0*/  FADD.FTZ R143, R143, R146 ;  /* 0x000000928f8f7221 */ /* 0x003fe20000010000 */
[----:B------:R-:W-:-:S03]  /*27f0*/  FSEL R7, R6, RZ, !P2 ;  /* 0x000000ff06077208 */ /* 0x000fc60005000000 */
[----:B------:R-:W-:Y:S01]  /*2800*/  FFMA.FTZ R144, R143, R140, UR12 ;  /* 0x0000000c8f907e23 */ /* 0x000fe2000801008c */
[----:B------:R-:W-:Y:S01]  /*2810*/  FSEL R145, R145, RZ, P2 ;  /* 0x000000ff91917208 */ /* 0x000fe20001000000 */
[----:B------:R-:W0:Y:S01]  /*2820*/  @!P1 LDC.64 R140, c[0x0][0x3c0] ;  /* 0x0000f000ff8c9b82 */ /* 0x000e220000000a00 */
[C---:B------:R-:W-:Y:S01]  /*2830*/  FADD.FTZ R136, -R7.reuse, R136 ;  /* 0x0000008807887221 */ /* 0x040fe20000010100 */
[C---:B------:R-:W-:Y:S01]  /*2840*/  FADD.FTZ R137, -R7.reuse, R137 ;  /* 0x0000008907897221 */ /* 0x040fe20000010100 */
[C---:B------:R-:W-:Y:S01]  /*2850*/  FADD.FTZ R149, -R7.reuse, R120 ;  /* 0x0000007807957221 */ /* 0x040fe20000010100 */
[----:B------:R-:W-:Y:S01]  /*2860*/  FADD.FTZ R144, R144, R145 ;  /* 0x0000009190907221 */ /* 0x000fe20000010000 */
[C---:B------:R-:W-:Y:S01]  /*2870*/  FADD.FTZ R151, -R7.reuse, R121 ;  /* 0x0000007907977221 */ /* 0x040fe20000010100 */
[C---:B------:R-:W-:Y:S01]  /*2880*/  FADD.FTZ R138, -R7.reuse, R138 ;  /* 0x0000008a078a7221 */ /* 0x040fe20000010100 */
[C---:B------:R-:W-:Y:S01]  /*2890*/  FADD.FTZ R139, -R7.reuse, R139 ;  /* 0x0000008b078b7221 */ /* 0x040fe20000010100 */
[----:B------:R-:W1:Y:S01]  /*28a0*/  @!P1 LDC.64 R142, c[0x0][0x3c8] ;  /* 0x0000f200ff8e9b82 */ /* 0x000e620000000a00 */
        /* <DEDUP_REMOVED lines=17> */
[C---:B------:R-:W-:Y:S01]  /*29c0*/  FADD.FTZ R159, -R7.reuse, R133 ;  /* 0x00000085079f7221 */ /* 0x040fe20000010100 */
[C---:B------:R-:W-:Y:S01]  /*29d0*/  FADD.FTZ R141, -R7.reuse, R134 ;  /* 0x00000086078d7221 */ /* 0x040fe20000010100 */
[----:B------:R-:W-:Y:S01]  /*29e0*/  FADD.FTZ R7, -R7, R135 ;  /* 0x0000008707077221 */ /* 0x000fe20000010100 */
[C---:B--2---:R-:W-:Y:S01]  /*29f0*/  FMUL.FTZ R135, R144.reuse, R136 ;  /* 0x0000008890877220 */ /* 0x044fe20000410000 */
[C---:B------:R-:W-:Y:S01]  /*2a00*/  FMUL.FTZ R124, R144.reuse, R137 ;  /* 0x00000089907c7220 */ /* 0x040fe20000410000 */
[C---:B------:R-:W-:Y:S01]  /*2a10*/  FMUL.FTZ R126, R144.reuse, R139 ;  /* 0x0000008b907e7220 */ /* 0x040fe20000410000 */
[----:B------:R0:W-:Y:S01]  /*2a20*/  @!P1 STG.E desc[UR6][R120.64], R6 ;  /* 0x0000000678009986 */ /* 0x0001e2000c101906 */
[C---:B------:R-:W-:Y:S01]  /*2a30*/  FMUL.FTZ R139, R144.reuse, R128 ;  /* 0x00000080908b7220 */ /* 0x040fe20000410000 */
[----:B------:R-:W-:Y:S01]  /*2a40*/  FFMA.FTZ R128, R135, R32, R28 ;  /* 0x0000002087807223 */ /* 0x000fe2000001001c */
[----:B------:R-:W2:Y:S01]  /*2a50*/  LDC.64 R132, c[0x0][0x428] ;  /* 0x00010a00ff847b82 */ /* 0x000ea20000000a00 */
[----:B------:R-:W-:Y:S01]  /*2a60*/  FMUL.FTZ R134, R144, R129 ;  /* 0x0000008190867220 */ /* 0x000fe20000410000 */
[----:B-1----:R-:W-:-:S04]  /*2a70*/  @!P1 IMAD.WIDE R122, R2, 0x4, R142 ;  /* 0x00000004027a9825 */ /* 0x002fc800078e028e */
[C---:B------:R-:W-:Y:S01]  /*2a80*/  FMUL.FTZ R137, R144.reuse, R138 ;  /* 0x0000008a90897220 */ /* 0x040fe20000410000 */
[C---:B------:R-:W-:Y:S01]  /*2a90*/  FMUL.FTZ R143, R144.reuse, R130 ;  /* 0x00000082908f7220 */ /* 0x040fe20000410000 */
[----:B------:R-:W-:Y:S01]  /*2aa0*/  FMUL.FTZ R142, R144, R131 ;  /* 0x00000083908e7220 */ /* 0x000fe20000410000 */
[----:B------:R-:W-:Y:S01]  /*2ab0*/  FFMA.FTZ R131, R134, R37, R25 ;  /* 0x0000002586837223 */ /* 0x000fe20000010019 */
[----:B------:R1:W-:Y:S01]  /*2ac0*/  @!P1 STG.E desc[UR6][R122.64], R144 ;  /* 0x000000907a009986 */ /* 0x0003e2000c101906 */
[----:B------:R-:W-:Y:S01]  /*2ad0*/  FFMA.FTZ R130, R143, R38, R26 ;  /* 0x000000268f827223 */ /* 0x000fe2000001001a */
[----:B0-----:R-:W-:Y:S01]  /*2ae0*/  FFMA.FTZ R121, R124, R33, R29 ;  /* 0x000000217c797223 */ /* 0x001fe2000001001d */
[----:B------:R-:W-:Y:S01]  /*2af0*/  FFMA.FTZ R6, R137, R34, R30 ;  /* 0x0000002289067223 */ /* 0x000fe2000001001e */
[----:B------:R-:W-:Y:S01]  /*2b00*/  FFMA.FTZ R161, R142, R39, R27 ;  /* 0x000000278ea17223 */ /* 0x000fe2000001001b */
[----:B------:R-:W-:Y:S01]  /*2b10*/  FMUL.FTZ R136, R144, R155 ;  /* 0x0000009b90887220 */ /* 0x000fe20000410000 */
[----:B------:R-:W-:Y:S01]  /*2b20*/  FFMA.FTZ R135, R135, R56, R100 ;  /* 0x0000003887877223 */ /* 0x000fe20000010064 */
[----:B------:R-:W-:Y:S01]  /*2b30*/  F2FP.BF16.F32.PACK_AB R120, R121, R128 ;  /* 0x000000807978723e */ /* 0x000fe200000010ff */
[----:B------:R-:W-:Y:S01]  /*2b40*/  FFMA.FTZ R124, R124, R57, R101 ;  /* 0x000000397c7c7223 */ /* 0x000fe20000010065 */
[----:B------:R-:W0:Y:S01]  /*2b50*/  LDC.64 R128, c[0x0][0x430] ;  /* 0x00010c00ff807b82 */ /* 0x000e220000000a00 */
[----:B------:R-:W-:Y:S01]  /*2b60*/  FFMA.FTZ R137, R137, R58, R102 ;  /* 0x0000003a89897223 */ /* 0x000fe20000010066 */
[----:B------:R-:W-:Y:S01]  /*2b70*/  FMUL.FTZ R145, R144, R145 ;  /* 0x0000009190917220 */ /* 0x000fe20000410000 */
[C---:B-1----:R-:W-:Y:S01]  /*2b80*/  FFMA.FTZ R123, R126.reuse, R35, R31 ;  /* 0x000000237e7b7223 */ /* 0x042fe2000001001f */
[----:B------:R-:W-:Y:S01]  /*2b90*/  FFMA.FTZ R122, R139, R36, R24 ;  /* 0x000000248b7a7223 */ /* 0x000fe20000010018 */
[----:B------:R-:W-:Y:S01]  /*2ba0*/  FFMA.FTZ R126, R126, R59, R103 ;  /* 0x0000003b7e7e7223 */ /* 0x000fe20000010067 */
[C---:B------:R-:W-:Y:S01]  /*2bb0*/  FMUL.FTZ R146, R144.reuse, R125 ;  /* 0x0000007d90927220 */ /* 0x040fe20000410000 */
[C---:B------:R-:W-:Y:S01]  /*2bc0*/  FMUL.FTZ R138, R144.reuse, R159 ;  /* 0x0000009f908a7220 */ /* 0x040fe20000410000 */
[----:B------:R-:W-:Y:S01]  /*2bd0*/  F2FP.BF16.F32.PACK_AB R121, R123, R6 ;  /* 0x000000067b79723e */ /* 0x000fe200000010ff */
[C---:B------:R-:W-:Y:S01]  /*2be0*/  FMUL.FTZ R6, R144.reuse, R117 ;  /* 0x0000007590067220 */ /* 0x040fe20000410000 */
[----:B------:R-:W-:Y:S01]  /*2bf0*/  F2FP.BF16.F32.PACK_AB R123, R161, R130 ;  /* 0x00000082a17b723e */ /* 0x000fe200000010ff */
[C---:B------:R-:W-:Y:S01]  /*2c00*/  FMUL.FTZ R161, R144.reuse, R116 ;  /* 0x0000007490a17220 */ /* 0x040fe20000410000 */
[----:B------:R-:W-:Y:S01]  /*2c10*/  F2FP.BF16.F32.PACK_AB R122, R131, R122 ;  /* 0x0000007a837a723e */ /* 0x000fe200000010ff */
[C---:B------:R-:W-:Y:S01]  /*2c20*/  FMUL.FTZ R117, R144.reuse, R118 ;  /* 0x0000007690757220 */ /* 0x040fe20000410000 */
[----:B------:R-:W-:Y:S01]  /*2c30*/  FMUL.FTZ R116, R144, R119 ;  /* 0x0000007790747220 */ /* 0x000fe20000410000 */
[----:B--2---:R-:W-:-:S04]  /*2c40*/  IMAD.WIDE.U32 R130, R4, 0x10, R132 ;  /* 0x0000001004827825 */ /* 0x004fc800078e0084 */
[C---:B------:R-:W-:Y:S01]  /*2c50*/  FMUL.FTZ R118, R144.reuse, R151 ;  /* 0x0000009790767220 */ /* 0x040fe20000410000 */
[C---:B------:R-:W-:Y:S01]  /*2c60*/  FMUL.FTZ R119, R144.reuse, R141 ;  /* 0x0000008d90777220 */ /* 0x040fe20000410000 */
[----:B------:R-:W-:Y:S01]  /*2c70*/  FFMA.FTZ R125, R117, R42, R22 ;  /* 0x0000002a757d7223 */ /* 0x000fe20000010016 */
[--C-:B------:R-:W-:Y:S01]  /*2c80*/  IMAD.WIDE.U32 R140, R3, 0x10, R132.reuse ;  /* 0x00000010038c7825 */ /* 0x100fe200078e0084 */
[----:B------:R1:W-:Y:S03]  /*2c90*/  STG.E.128 desc[UR6][R130.64], R120 ;  /* 0x0000007882007986 */ /* 0x0003e6000c101d06 */
[C---:B------:R-:W-:Y:S01]  /*2ca0*/  FMUL.FTZ R149, R144.reuse, R149 ;  /* 0x0000009590957220 */ /* 0x040fe20000410000 */
[----:B------:R-:W-:Y:S01]  /*2cb0*/  FMUL.FTZ R153, R144, R153 ;  /* 0x0000009990997220 */ /* 0x000fe20000410000 */
[----:B------:R-:W-:-:S04]  /*2cc0*/  IMAD.WIDE.U32 R132, R5, 0x10, R132 ;  /* 0x0000001005847825 */ /* 0x000fc800078e0084 */
[C---:B------:R-:W-:Y:S01]  /*2cd0*/  FMUL.FTZ R157, R144.reuse, R157 ;  /* 0x0000009d909d7220 */ /* 0x040fe20000410000 */
[C---:B------:R-:W-:Y:S01]  /*2ce0*/  FMUL.FTZ R147, R144.reuse, R147 ;  /* 0x0000009390937220 */ /* 0x040fe20000410000 */
[----:B------:R-:W-:Y:S01]  /*2cf0*/  FMUL.FTZ R148, R144, R127 ;  /* 0x0000007f90947220 */ /* 0x000fe20000410000 */
[----:B0-----:R-:W-:-:S04]  /*2d00*/  IMAD.WIDE.U32 R150, R4, 0x10, R128 ;  /* 0x0000001004967825 */ /* 0x001fc800078e0080 */
[----:B------:R-:W-:Y:S01]  /*2d10*/  FFMA.FTZ R4, R6, R41, R21 ;  /* 0x0000002906047223 */ /* 0x000fe20000010015 */
[----:B------:R-:W-:Y:S01]  /*2d20*/  FMUL.FTZ R144, R144, R7 ;  /* 0x0000000790907220 */ /* 0x000fe20000410000 */
[----:B------:R-:W-:Y:S01]  /*2d30*/  FFMA.FTZ R7, R136, R51, R15 ;  /* 0x0000003388077223 */ /* 0x000fe2000001000f */
[----:B------:R-:W-:-:S04]  /*2d40*/  IMAD.WIDE.U32 R154, R3, 0x10, R128 ;  /* 0x00000010039a7825 */ /* 0x000fc800078e0080 */
[----:B------:R-:W-:Y:S01]  /*2d50*/  FFMA.FTZ R3, R161, R40, R20 ;  /* 0x00000028a1037223 */ /* 0x000fe20000010014 */
[----:B------:R-:W-:Y:S01]  /*2d60*/  FFMA.FTZ R127, R147, R46, R18 ;  /* 0x0000002e937f7223 */ /* 0x000fe20000010012 */
[----:B------:R-:W-:Y:S01]  /*2d70*/  FFMA.FTZ R143, R143, R62, R98 ;  /* 0x0000003e8f8f7223 */ /* 0x000fe20000010062 */
[----:B------:R-:W-:-:S04]  /*2d80*/  IMAD.WIDE.U32 R158, R5, 0x10, R128 ;  /* 0x00000010059e7825 */ /* 0x000fc800078e0080 */
[----:B------:R-:W-:Y:S01]  /*2d90*/  FFMA.FTZ R5, R146, R69, R89 ;  /* 0x0000004592057223 */ /* 0x000fe20000010059 */
[----:B------:R-:W-:Y:S01]  /*2da0*/  FFMA.FTZ R129, R117, R66, R94 ;  /* 0x0000004275817223 */ /* 0x000fe2000001005e */
[----:B-1----:R-:W-:Y:S01]  /*2db0*/  F2FP.BF16.F32.PACK_AB R120, R124, R135 ;  /* 0x000000877c78723e */ /* 0x002fe200000010ff */
[C---:B------:R-:W-:Y:S01]  /*2dc0*/  FFMA.FTZ R130, R145.reuse, R68, R88 ;  /* 0x0000004491827223 */ /* 0x040fe20000010058 */
[----:B------:R-:W-:Y:S01]  /*2dd0*/  F2FP.BF16.F32.PACK_AB R121, R126, R137 ;  /* 0x000000897e79723e */ /* 0x000fe200000010ff */
[----:B------:R-:W-:Y:S01]  /*2de0*/  FFMA.FTZ R126, R145, R44, R16 ;  /* 0x0000002c917e7223 */ /* 0x000fe20000010010 */
[----:B------:R-:W-:Y:S01]  /*2df0*/  F2FP.BF16.F32.PACK_AB R124, R4, R3 ;  /* 0x00000003047c723e */ /* 0x000fe200000010ff */
[----:B------:R-:W-:Y:S01]  /*2e00*/  FFMA.FTZ R4, R116, R43, R23 ;  /* 0x0000002b74047223 */ /* 0x000fe20000010017 */
        /* <DEDUP_REMOVED lines=17> */
[----:B------:R-:W0:Y:S01]  /*2f20*/  LDC.64 R134, c[0x0][0x380] ;  /* 0x0000e000ff867b82 */ /* 0x000e220000000a00 */
        /* <DEDUP_REMOVED lines=9> */
[C---:B------:R-:W-:Y:S01]  /*2fc0*/  FFMA.FTZ R142, R144.reuse, R55, R11 ;  /* 0x00000037908e7223 */ /* 0x040fe2000001000b */
        /* <DEDUP_REMOVED lines=20> */
[----:B------:R-:W-:-:S03]  /*3110*/  ISETP.GE.AND P1, PT, R2, R135, PT ;  /* 0x000000870200720c */ /* 0x000fc60003f26270 */
[----:B------:R2:W-:Y:S10]  /*3120*/  STG.E.128 desc[UR6][R158.64], R116 ;  /* 0x000000749e007986 */ /* 0x0005f4000c101d06 */
[----:B------:R-:W-:Y:S05]  /*3130*/  @!P1 BRA `(.L_x_6920) ;  /* 0xffffffd8004c9947 */ /* 0x000fea000383ffff */
[----:B------:R-:W-:Y:S05]  /*3140*/  EXIT ;  /* 0x000000000000794d */ /* 0x000fea0003800000 */
.L_x_6919:
        /* <DEDUP_REMOVED lines=8> */
.L_x_6922:
[----:B------:R-:W-:Y:S05]  /*31d0*/  BSYNC B0 ;  /* 0x0000000000007941 */ /* 0x000fea0003800000 */
.L_x_6921:
        /* <DEDUP_REMOVED lines=10> */
.L_x_6923:
[----:B------:R-:W-:Y:S01]  /*3280*/  HFMA2 R149, -RZ, RZ, 0, 2.384185791015625e-07 ;  /* 0x00000004ff957431 */ /* 0x000fe200000001ff */
[----:B------:R-:W-:-:S05]  /*3290*/  MOV R7, R146 ;  /* 0x0000009200077202 */ /* 0x000fca0000000f00 */
[----:B------:R-:W-:-:S05]  /*32a0*/  FADD.FTZ R143, R142, R7 ;  /* 0x000000078e8f7221 */ /* 0x000fca0000010000 */
[----:B------:R-:W-:-:S07]  /*32b0*/  MOV R148, R143 ;  /* 0x0000008f00947202 */ /* 0x000fce0000000f00 */
[----:B------:R-:W-:Y:S05]  /*32c0*/  WARPSYNC.COLLECTIVE R147, `(.L_x_6924) ;  /* 0x0000000093087348 */ /* 0x000fea0003c00000 */
[----:B------:R0:W1:Y:S02]  /*32d0*/  SHFL.BFLY P3, R146, R148, R149, R150 ;  /* 0x0c00009594927389 */ /* 0x0000640000060096 */
[----:B01----:R-:W-:Y:S05]  /*32e0*/  ENDCOLLECTIVE ;  /* 0x000000000000791b */ /* 0x003fea0003800000 */
.L_x_6924:
[----:B------:R-:W-:Y:S01]  /*32f0*/  HFMA2 R149, -RZ, RZ, 0, 4.76837158203125e-07 ;  /* 0x00000008ff957431 */ /* 0x000fe200000001ff */
[----:B------:R-:W-:-:S05]  /*3300*/  MOV R6, R146 ;  /* 0x0000009200067202 */ /* 0x000fca0000000f00 */
[----:B------:R-:W-:-:S05]  /*3310*/  FADD.FTZ R144, R143, R6 ;  /* 0x000000068f907221 */ /* 0x000fca0000010000 */
[----:B------:R-:W-:-:S07]  /*3320*/  MOV R148, R144 ;  /* 0x0000009000947202 */ /* 0x000fce0000000f00 */
[----:B------:R-:W-:Y:S05]  /*3330*/  WARPSYNC.COLLECTIVE R147, `(.L_x_6925) ;  /* 0x0000000093087348 */ /* 0x000fea0003c00000 */
[----:B------:R0:W1:Y:S02]  /*3340*/  SHFL.BFLY P3, R146, R148, R149, R150 ;  /* 0x0c00009594927389 */ /* 0x0000640000060096 */
[----:B01----:R-:W-:Y:S05]  /*3350*/  ENDCOLLECTIVE ;  /* 0x000000000000791b */ /* 0x003fea0003800000 */
.L_x_6925:
[----:B------:R-:W-:Y:S01]  /*3360*/  HFMA2 R149, -RZ, RZ, 0, 9.5367431640625e-07 ;  /* 0x00000010ff957431 */ /* 0x000fe200000001ff */
[----:B------:R-:W-:-:S05]  /*3370*/  MOV R7, R146 ;  /* 0x0000009200077202 */ /* 0x000fca0000000f00 */
[----:B------:R-:W-:-:S05]  /*3380*/  FADD.FTZ R145, R144, R7 ;  /* 0x0000000790917221 */ /* 0x000fca0000010000 */
[----:B------:R-:W-:-:S07]  /*3390*/  MOV R148, R145 ;  /* 0x0000009100947202 */ /* 0x000fce0000000f00 */
[----:B------:R-:W-:Y:S05]  /*33a0*/  WARPSYNC.COLLECTIVE R147, `(.L_x_6926) ;  /* 0x0000000093087348 */ /* 0x000fea0003c00000 */
[----:B------:R0:W1:Y:S02]  /*33b0*/  SHFL.BFLY P3, R146, R148, R149, R150 ;  /* 0x0c00009594927389 */ /* 0x0000640000060096 */
[----:B01----:R-:W-:Y:S05]  /*33c0*/  ENDCOLLECTIVE ;  /* 0x000000000000791b */ /* 0x003fea0003800000 */
.L_x_6926:
        /* <DEDUP_REMOVED lines=56> */
.L_x_6927:
[----:B------:R-:W-:Y:S01]  /*3750*/  HFMA2 R149, -RZ, RZ, 0, 1.1920928955078125e-07 ;  /* 0x00000002ff957431 */ /* 0x000fe200000001ff */
[----:B------:R-:W-:-:S05]  /*3760*/  MOV R142, R146 ;  /* 0x00000092008e7202 */ /* 0x000fca0000000f00 */
[----:B------:R-:W-:-:S05]  /*3770*/  FADD.FTZ R142, R7, R142 ;  /* 0x0000008e078e7221 */ /* 0x000fca0000010000 */
[----:B------:R-:W-:-:S07]  /*3780*/  MOV R148, R142 ;  /* 0x0000008e00947202 */ /* 0x000fce0000000f00 */
[----:B------:R-:W-:Y:S05]  /*3790*/  WARPSYNC.COLLECTIVE R147, `(.L_x_6928) ;  /* 0x0000000093087348 */ /* 0x000fea0003c00000 */
[----:B------:R0:W1:Y:S02]  /*37a0*/  SHFL.BFLY P3, R146, R148, R149, R150 ;  /* 0x0c00009594927389 */ /* 0x0000640000060096 */
[----:B01----:R-:W-:Y:S05]  /*37b0*/  ENDCOLLECTIVE ;  /* 0x000000000000791b */ /* 0x003fea0003800000 */
.L_x_6928:
[----:B------:R-:W-:Y:S01]  /*37c0*/  HFMA2 R149, -RZ, RZ, 0, 2.384185791015625e-07 ;  /* 0x00000004ff957431 */ /* 0x000fe200000001ff */
[----:B------:R-:W-:-:S05]  /*37d0*/  MOV R141, R146 ;  /* 0x00000092008d7202 */ /* 0x000fca0000000f00 */
[----:B------:R-:W-:-:S05]  /*37e0*/  FADD.FTZ R141, R142, R141 ;  /* 0x0000008d8e8d7221 */ /* 0x000fca0000010000 */
[----:B------:R-:W-:-:S07]  /*37f0*/  MOV R148, R141 ;  /* 0x0000008d00947202 */ /* 0x000fce0000000f00 */
[----:B------:R-:W-:Y:S05]  /*3800*/  WARPSYNC.COLLECTIVE R147, `(.L_x_6929) ;  /* 0x0000000093087348 */ /* 0x000fea0003c00000 */
[----:B------:R0:W1:Y:S02]  /*3810*/  SHFL.BFLY P3, R146, R148, R149, R150 ;  /* 0x0c00009594927389 */ /* 0x0000640000060096 */
[----:B01----:R-:W-:Y:S05]  /*3820*/  ENDCOLLECTIVE ;  /* 0x000000000000791b */ /* 0x003fea0003800000 */
.L_x_6929:
[----:B------:R-:W-:Y:S01]  /*3830*/  HFMA2 R149, -RZ, RZ, 0, 4.76837158203125e-07 ;  /* 0x00000008ff957431 */ /* 0x000fe200000001ff */
[----:B------:R-:W-:-:S05]  /*3840*/  MOV R144, R146 ;  /* 0x0000009200907202 */ /* 0x000fca0000000f00 */
[----:B------:R-:W-:-:S05]  /*3850*/  FADD.FTZ R144, R141, R144 ;  /* 0x000000908d907221 */ /* 0x000fca0000010000 */
[----:B------:R-:W-:-:S07]  /*3860*/  MOV R148, R144 ;  /* 0x0000009000947202 */ /* 0x000fce0000000f00 */
[----:B------:R-:W-:Y:S05]  /*3870*/  WARPSYNC.COLLECTIVE R147, `(.L_x_6930) ;  /* 0x0000000093087348 */ /* 0x000fea0003c00000 */
[----:B------:R0:W1:Y:S02]  /*3880*/  SHFL.BFLY P3, R146, R148, R149, R150 ;  /* 0x0c00009594927389 */ /* 0x0000640000060096 */
[----:B01----:R-:W-:Y:S05]  /*3890*/  ENDCOLLECTIVE ;  /* 0x000000000000791b */ /* 0x003fea0003800000 */
.L_x_6930:
[----:B------:R-:W-:Y:S01]  /*38a0*/  HFMA2 R149, -RZ, RZ, 0, 9.5367431640625e-07 ;  /* 0x00000010ff957431 */ /* 0x000fe200000001ff */
[----:B------:R-:W-:-:S05]  /*38b0*/  MOV R143, R146 ;  /* 0x00000092008f7202 */ /* 0x000fca0000000f00 */
[----:B------:R-:W-:-:S05]  /*38c0*/  FADD.FTZ R143, R144, R143 ;  /* 0x0000008f908f7221 */ /* 0x000fca0000010000 */
[----:B------:R-:W-:-:S07]  /*38d0*/  MOV R148, R143 ;  /* 0x0000008f00947202 */ /* 0x000fce0000000f00 */
[----:B------:R-:W-:Y:S05]  /*38e0*/  WARPSYNC.COLLECTIVE R147, `(.L_x_6931) ;  /* 0x0000000093087348 */ /* 0x000fea0003c00000 */
[----:B------:R0:W1:Y:S02]  /*38f0*/  SHFL.BFLY P3, R146, R148, R149, R150 ;  /* 0x0c00009594927389 */ /* 0x0000640000060096 */
[----:B01----:R-:W-:Y:S05]  /*3900*/  ENDCOLLECTIVE ;  /* 0x000000000000791b */ /* 0x003fea0003800000 */
.L_x_6931:
[----:B------:R-:W-:Y:S05]  /*3910*/  BRA `(.L_x_6932) ;  /* 0xffffffec00ac7947 */ /* 0x000fea000383ffff */
.L_x_6933:
        /* <DEDUP_REMOVED lines=14> */
.L_x_17378:


//--------------------- .text._ZN10layer_norm31ln_parallel_residual_fwd_kernelINS_13Kernel_traitsIf13__nv_bfloat16fS2_fjLj768ELj1ELj4ELj1ELj16ENS_18Kernel_traits_baseILj768EfS2_fS2_fjLj128EEEEELb0ELb1ELb0EEEvNS_9FwdParamsE --------------------------
	.section	.text._ZN10layer_norm31ln_parallel_residual_fwd_kernelINS_13Kernel_traitsIf13__nv_bfloat16fS2_fjLj768ELj1ELj4ELj1ELj16ENS_18Kernel_traits_baseILj768EfS2_fS2_fjLj128EEEEELb0ELb1ELb0EEEvNS_9FwdParamsE,"ax",@progbits
	.align	128
        .global         _ZN10layer_norm31ln_parallel_residual_fwd_kernelINS_13Kernel_traitsIf13__nv_bfloat16fS2_fjLj768ELj1ELj4ELj1ELj16ENS_18Kernel_traits_baseILj768EfS2_fS2_fjLj128EEEEELb0ELb1ELb0EEEvNS_9FwdParamsE
        .type           _ZN10layer_norm31ln_parallel_residual_fwd_kernelINS_13Kernel_traitsIf13__nv_bfloat16fS2_fjLj768ELj1ELj4ELj1ELj16ENS_18Kernel_traits_baseILj768EfS2_fS2_fjLj128EEEEELb0ELb1ELb0EEEvNS_9FwdParamsE,@function
        .size           _ZN10layer_norm31ln_parallel_residual_fwd_kernelINS_13Kernel_traitsIf13__nv_bfloat16fS2_fjLj768ELj1ELj4ELj1ELj16ENS_18Kernel_traits_baseILj768EfS2_fS2_fjLj128EEEEELb0ELb1ELb0EEEvNS_9FwdParamsE,(.L_x_17379 - _ZN10layer_norm31ln_parallel_residual_fwd_kernelINS_13Kernel_traitsIf13__nv_bfloat16fS2_fjLj768ELj1ELj4ELj1ELj16ENS_18Kernel_traits_baseILj768EfS2_fS2_fjLj128EEEEELb0ELb1ELb0EEEvNS_9FwdParamsE)
        .other          _ZN10layer_norm31ln_parallel_residual_fwd_kernelINS_13Kernel_traitsIf13__nv_bfloat16fS2_fjLj768ELj1ELj4ELj1ELj16ENS_18Kernel_traits_baseILj768EfS2_fS2_fjLj128EEEEELb0ELb1ELb0EEEvNS_9FwdParamsE,@"STO_CUDA_ENTRY STV_DEFAULT"
_ZN10layer_norm31ln_parallel_residual_fwd_kernelINS_13Kernel_traitsIf13__nv_bfloat16fS2_fjLj768ELj1ELj4ELj1ELj16ENS_18Kernel_traits_baseILj768EfS2_fS2_fjLj128EEEEELb0ELb1ELb0EEEvNS_9FwdParamsE:
.text._ZN10layer_norm31ln_parallel_residual_fwd_kernelINS_13Kernel_traitsIf13__nv_bfloat16fS2_fjLj768ELj1ELj4ELj1ELj16ENS_18Kernel_traits_baseILj768EfS2_fS2_fjLj128EEEEELb0ELb1ELb0EEEvNS_9FwdParamsE:
        /* <DEDUP_REMOVED lines=28> */
[----:B------:R-:W-:Y:S02]  /*01c0*/  @P0 LOP3.LUT R13, R13, 0x20, RZ, 0xfc, !PT ;  /* 0x000000200d0d0812 */ /* 0x000fe400078efcff */
        /* <DEDUP_REMOVED lines=21> */
.L_x_6935:
        /* <DEDUP_REMOVED lines=10> */
[----:B------:R-:W-:Y:S02]  /*03c0*/  @P1 IADD3 R13, PT, PT, R13, 0x20, RZ ;  /* 0x000000200d0d1810 */ /* 0x000fe40007ffe0ff */
        /* <DEDUP_REMOVED lines=18> */
.L_x_6936:
[----:B------:R-:W-:Y:S05]  /*04f0*/  BSYNC.RECONVERGENT B0 ;  /* 0x0000000000007941 */ /* 0x000fea0003800200 */
.L_x_6934:
[----:B------:R-:W1:Y:S01]  /*0500*/  LDCU UR4, c[0x0][0x384] ;  /* 0x00007080ff0477ac */ /* 0x000e620008000800 */
[----:B------:R-:W2:Y:S01]  /*0510*/  LDCU UR13, c[0x0][0x388] ;  /* 0x00007100ff0d77ac */ /* 0x000ea20008000800 */
[----:B------:R-:W3:Y:S01]  /*0520*/  LDCU.U8 UR5, c[0x0][0x410] ;  /* 0x00008200ff0577ac */ /* 0x000ee20008000000 */
[----:B------:R-:W4:Y:S01]  /*0530*/  LDCU UR12, c[0x0][0x448] ;  /* 0x00008900ff0c77ac */ /* 0x000f220008000800 */
[----:B------:R-:W0:Y:S01]  /*0540*/  LDCU.64 UR8, c[0x0][0x398] ;  /* 0x00007300ff0877ac */ /* 0x000e220008000a00 */
[----:B-1----:R-:W-:Y:S01]  /*0550*/  ISETP.GE.AND P1, PT, R2, UR4, PT ;  /* 0x0000000402007c0c */ /* 0x002fe2000bf26270 */
[----:B------:R-:W1:-:S12]  /*0560*/  LDCU.64 UR10, c[0x0][0x3a0] ;  /* 0x00007400ff0a77ac */ /* 0x000e580008000a00 */
[----:B01234-:R-:W-:Y:S05]  /*0570*/  @P1 EXIT ;  /* 0x000000000000194d */ /* 0x01ffea0003800000 */
.L_x_6962:
        /* <DEDUP_REMOVED lines=40> */
.L_x_6940:
        /* <DEDUP_REMOVED lines=21> */
.L_x_6939:
        /* <DEDUP_REMOVED lines=36> */
.L_x_6942:
        /* <DEDUP_REMOVED lines=38> */
[----:B------:R-:W-:Y:S02]  /*0df0*/  FADD.FTZ R81, R17, R92 ;  /* 0x0000005c11517221 */ /* 0x000fe40000010000 */
[----:B------:R-:W-:-:S07]  /*0e00*/  FADD.FTZ R83, R19, R94 ;  /* 0x0000005e13537221 */ /* 0x000fce0000010000 */
.L_x_6941:
[----:B------:R-:W0:Y:S01]  /*0e10*/  LDC.64 R86, c[0x0][0x3a8] ;  /* 0x0000ea00ff567b82 */ /* 0x000e220000000a00 */
[C---:B------:R-:W-:Y:S01]  /*0e20*/  IADD3 R0, PT, PT, R85.reuse, 0x20, RZ ;  /* 0x0000002055007810 */ /* 0x040fe20007ffe0ff */
[----:B0-----:R-:W-:-:S05]  /*0e30*/  IMAD.WIDE.U32 R86, R85, 0x20, R86 ;  /* 0x0000002055567825 */ /* 0x001fca00078e0056 */
[----:B------:R0:W-:Y:S04]  /*0e40*/  STG.E.128 desc[UR6][R86.64], R12 ;  /* 0x0000000c56007986 */ /* 0x0001e8000c101d06 */
[----:B------:R0:W-:Y:S02]  /*0e50*/  STG.E.128 desc[UR6][R86.64+0x10], R80 ;  /* 0x0000105056007986 */ /* 0x0001e4000c101d06 */
.L_x_6938:
[----:B------:R-:W-:Y:S05]  /*0e60*/  BSYNC.RECONVERGENT B0 ;  /* 0x0000000000007941 */ /* 0x000fea0003800200 */
.L_x_6937:
        /* <DEDUP_REMOVED lines=19> */
[----:B-1---5:R-:W-:Y:S02]  /*0fa0*/  PRMT R8, R76, 0x7632, R8 ;  /* 0x000076324c087816 */ /* 0x022fe40000000008 */
        /* <DEDUP_REMOVED lines=40> */
.L_x_6946:
[C---:B0----5:R-:W-:Y:S02]  /*1230*/  PRMT R86, R76.reuse, 0x7632, R86 ;  /* 0x000076324c567816 */ /* 0x061fe40000000056 */
        /* <DEDUP_REMOVED lines=32> */
.L_x_6945:
[----:B------:R-:W-:Y:S05]  /*1440*/  @!P1 BRA `(.L_x_6948) ;  /* 0x0000000000549947 */ /* 0x000fea0003800000 */
[C---:B-1---5:R-:W-:Y:S02]  /*1450*/  PRMT R8, R76.reuse, 0x7632, R8 ;  /* 0x000076324c087816 */ /* 0x062fe40000000008 */
[----:B------:R-:W-:Y:S02]  /*1460*/  SHF.L.U32 R9, R76, 0x10, RZ ;  /* 0x000000104c097819 */ /* 0x000fe400000006ff */
[----:B------:R-:W-:Y:S02]  /*1470*/  PRMT R10, R77, 0x7632, R10 ;  /* 0x000076324d0a7816 */ /* 0x000fe4000000000a */
[----:B------:R-:W-:Y:S02]  /*1480*/  PRMT R11, R78, 0x7632, R11 ;  /* 0x000076324e0b7816 */ /* 0x000fe4000000000b */
[----:B------:R-:W-:Y:S02]  /*1490*/  PRMT R76, R79, 0x7632, R76 ;  /* 0x000076324f4c7816 */ /* 0x000fe4000000004c */
[----:B------:R-:W-:-:S02]  /*14a0*/  SHF.L.U32 R77, R77, 0x10, RZ ;  /* 0x000000104d4d7819 */ /* 0x000fc400000006ff */
[----:B------:R-:W-:Y:S02]  /*14b0*/  SHF.L.U32 R79, R79, 0x10, RZ ;  /* 0x000000104f4f7819 */ /* 0x000fe400000006ff */
[----:B0-----:R-:W-:Y:S02]  /*14c0*/  SHF.L.U32 R87, R78, 0x10, RZ ;  /* 0x000000104e577819 */ /* 0x001fe400000006ff */
        /* <DEDUP_REMOVED lines=13> */
.L_x_6948:
        /* <DEDUP_REMOVED lines=12> */
.L_x_6947:
[----:B------:R-:W0:Y:S02]  /*1660*/  LDC.64 R86, c[0x0][0x3a8] ;  /* 0x0000ea00ff567b82 */ /* 0x000e240000000a00 */
[C---:B0-----:R-:W-:Y:S01]  /*1670*/  IMAD.WIDE.U32 R86, R0.reuse, 0x20, R86 ;  /* 0x0000002000567825 */ /* 0x041fe200078e0056 */
[----:B------:R-:W-:-:S04]  /*1680*/  IADD3 R0, PT, PT, R0, 0x20, RZ ;  /* 0x0000002000007810 */ /* 0x000fc80007ffe0ff */
[----:B------:R1:W-:Y:S04]  /*1690*/  STG.E.128 desc[UR6][R86.64], R8 ;  /* 0x0000000856007986 */ /* 0x0003e8000c101d06 */
[----:B------:R1:W-:Y:S02]  /*16a0*/  STG.E.128 desc[UR6][R86.64+0x10], R76 ;  /* 0x0000104c56007986 */ /* 0x0003e4000c101d06 */
.L_x_6944:
[----:B------:R-:W-:Y:S05]  /*16b0*/  BSYNC.RECONVERGENT B0 ;  /* 0x0000000000007941 */ /* 0x000fea0003800200 */
.L_x_6943:
        /* <DEDUP_REMOVED lines=19> */
[----:B--2--5:R-:W-:Y:S02]  /*17f0*/  PRMT R4, R72, 0x7632, R4 ;  /* 0x0000763248047816 */ /* 0x024fe40000000004 */
        /* <DEDUP_REMOVED lines=40> */
.L_x_6952:
        /* <DEDUP_REMOVED lines=33> */
.L_x_6951:
        /* <DEDUP_REMOVED lines=22> */
.L_x_6954:
[----:B--2--5:R-:W-:Y:S02]  /*1df0*/  PRMT R5, R72, 0x7632, R5 ;  /* 0x0000763248057816 */ /* 0x024fe40000000005 */
        /* <DEDUP_REMOVED lines=11> */
.L_x_6953:
[----:B------:R-:W0:Y:S02]  /*1eb0*/  LDC.64 R86, c[0x0][0x3a8] ;  /* 0x0000ea00ff567b82 */ /* 0x000e240000000a00 */
[----:B0-----:R-:W-:-:S05]  /*1ec0*/  IMAD.WIDE.U32 R86, R0, 0x20, R86 ;  /* 0x0000002000567825 */ /* 0x001fca00078e0056 */
[----:B------:R2:W-:Y:S04]  /*1ed0*/  STG.E.128 desc[UR6][R86.64], R4 ;  /* 0x0000000456007986 */ /* 0x0005e8000c101d06 */
[----:B------:R2:W-:Y:S02]  /*1ee0*/  STG.E.128 desc[UR6][R86.64+0x10], R72 ;  /* 0x0000104856007986 */ /* 0x0005e4000c101d06 */
.L_x_6950:
[----:B------:R-:W-:Y:S05]  /*1ef0*/  BSYNC.RECONVERGENT B0 ;  /* 0x0000000000007941 */ /* 0x000fea0003800200 */
.L_x_6949:
        /* <DEDUP_REMOVED lines=102> */
.L_x_6974:
        /* <DEDUP_REMOVED lines=16> */
[----:B-1----:R-:W0:Y:S01]  /*2660*/  LDC.64 R86, c[0x0][0x428] ;  /* 0x00010a00ff567b82 */ /* 0x002e220000000a00 */
        /* <DEDUP_REMOVED lines=31> */
.L_x_6957:
[----:B------:R-:W-:Y:S05]  /*2860*/  BSYNC.RECONVERGENT B0 ;  /* 0x0000000000007941 */ /* 0x000fea0003800200 */
.L_x_6956:
[----:B------:R-:W-:Y:S04]  /*2870*/  BSSY.RECONVERGENT B0, `(.L_x_6958) ;  /* 0x0000022000007945 */ /* 0x000fe80003800200 */
        /* <DEDUP_REMOVED lines=33> */
.L_x_6959:
[----:B------:R-:W-:Y:S05]  /*2a90*/  BSYNC.RECONVERGENT B0 ;  /* 0x0000000000007941 */ /* 0x000fea0003800200 */
.L_x_6958:
        /* <DEDUP_REMOVED lines=33> */
.L_x_6961:
[----:B------:R-:W-:Y:S05]  /*2cb0*/  BSYNC.RECONVERGENT B0 ;  /* 0x0000000000007941 */ /* 0x000fea0003800200 */
.L_x_6960:
[----:B0123--:R-:W0:Y:S02]  /*2cc0*/  LDC.64 R86, c[0x0][0x380] ;  /* 0x0000e000ff567b82 */ /* 0x00fe240000000a00 */
[----:B0-----:R-:W-:-:S04]  /*2cd0*/  LEA R2, R86, R2, 0x2 ;  /* 0x0000000256027211 */ /* 0x001fc800078e10ff */
[----:B------:R-:W-:-:S13]  /*2ce0*/  ISETP.GE.AND P1, PT, R2, R87, PT ;  /* 0x000000570200720c */ /* 0x000fda0003f26270 */
[----:B------:R-:W-:Y:S05]  /*2cf0*/  @!P1 BRA `(.L_x_6962) ;  /* 0xffffffd800209947 */ /* 0x000fea000383ffff */
[----:B------:R-:W-:Y:S05]  /*2d00*/  EXIT ;  /* 0x000000000000794d */ /* 0x000fea0003800000 */
.L_x_6955:
        /* <DEDUP_REMOVED lines=8> */
.L_x_6964:
[----:B------:R-:W-:Y:S05]  /*2d90*/  BSYNC B0 ;  /* 0x0000000000007941 */ /* 0x000fea0003800000 */
.L_x_6963:
        /* <DEDUP_REMOVED lines=9> */
.L_x_6965:
[----:B------:R-:W-:Y:S01]  /*2e30*/  HFMA2 R100, -RZ, RZ, 0, 2.384185791015625e-07 ;  /* 0x00000004ff647431 */ /* 0x000fe200000001ff */
[----:B------:R-:W-:-:S05]  /*2e40*/  MOV R87, R97 ;  /* 0x0000006100577202 */ /* 0x000fca0000000f00 */
[----:B------:R-:W-:-:S05]  /*2e50*/  FADD.FTZ R94, R92, R87 ;  /* 0x000000575c5e7221 */ /* 0x000fca0000010000 */
[----:B------:R-:W-:-:S07]  /*2e60*/  MOV R99, R94 ;  /* 0x0000005e00637202 */ /* 0x000fce0000000f00 */
[----:B------:R-:W-:Y:S05]  /*2e70*/  WARPSYNC.COLLECTIVE R98, `(.L_x_6966) ;  /* 0x0000000062087348 */ /* 0x000fea0003c00000 */
[----:B------:R0:W1:Y:S02]  /*2e80*/  SHFL.BFLY P6, R97, R99, R100, R101 ;  /* 0x0c00006463617389 */ /* 0x00006400000c0065 */
[----:B01----:R-:W-:Y:S05]  /*2e90*/  ENDCOLLECTIVE ;  /* 0x000000000000791b */ /* 0x003fea0003800000 */
.L_x_6966:
        /* <DEDUP_REMOVED lines=8> */
.L_x_6967:
[----:B------:R-:W-:Y:S01]  /*2f20*/  HFMA2 R100, -RZ, RZ, 0, 9.5367431640625e-07 ;  /* 0x00000010ff647431 */ /* 0x000fe200000001ff */
[----:B------:R-:W-:-:S05]  /*2f30*/  MOV R0, R97 ;  /* 0x0000006100007202 */ /* 0x000fca0000000f00 */
[----:B------:R-:W-:-:S05]  /*2f40*/  FADD.FTZ R96, R95, R0 ;  /* 0x000000005f607221 */ /* 0x000fca0000010000 */
[----:B------:R-:W-:-:S07]  /*2f50*/  MOV R99, R96 ;  /* 0x0000006000637202 */ /* 0x000fce0000000f00 */
[----:B------:R-:W-:Y:S05]  /*2f60*/  WARPSYNC.COLLECTIVE R98, `(.L_x_6968) ;  /* 0x0000000062087348 */ /* 0x000fea0003c00000 */
[----:B------:R0:W1:Y:S02]  /*2f70*/  SHFL.BFLY P6, R97, R99, R100, R101 ;  /* 0x0c00006463617389 */ /* 0x00006400000c0065 */
[----:B01----:R-:W-:Y:S05]  /*2f80*/  ENDCOLLECTIVE ;  /* 0x000000000000791b */ /* 0x003fea0003800000 */
.L_x_6968:
[----:B------:R-:W-:Y:S02]  /*2f90*/  HFMA2 R100, -RZ, RZ, 0, 5.9604644775390625e-08 ;  /* 0x00000001ff647431 */ /* 0x000fe400000001ff */
        /* <DEDUP_REMOVED lines=55> */
.L_x_6969:
[----:B------:R-:W-:Y:S01]  /*3310*/  HFMA2 R100, -RZ, RZ, 0, 1.1920928955078125e-07 ;  /* 0x00000002ff647431 */ /* 0x000fe200000001ff */
[----:B------:R-:W-:-:S05]  /*3320*/  MOV R93, R97 ;  /* 0x00000061005d7202 */ /* 0x000fca0000000f00 */
[----:B------:R-:W-:-:S05]  /*3330*/  FADD.FTZ R93, R0, R93 ;  /* 0x0000005d005d7221 */ /* 0x000fca0000010000 */
[----:B------:R-:W-:-:S07]  /*3340*/  MOV R99, R93 ;  /* 0x0000005d00637202 */ /* 0x000fce0000000f00 */
[----:B------:R-:W-:Y:S05]  /*3350*/  WARPSYNC.COLLECTIVE R98, `(.L_x_6970) ;  /* 0x0000000062087348 */ /* 0x000fea0003c00000 */
[----:B------:R0:W1:Y:S02]  /*3360*/  SHFL.BFLY P6, R97, R99, R100, R101 ;  /* 0x0c00006463617389 */ /* 0x00006400000c0065 */
[----:B01----:R-:W-:Y:S05]  /*3370*/  ENDCOLLECTIVE ;  /* 0x000000000000791b */ /* 0x003fea0003800000 */
.L_x_6970:
[----:B------:R-:W-:Y:S01]  /*3380*/  HFMA2 R100, -RZ, RZ, 0, 2.384185791015625e-07 ;  /* 0x00000004ff647431 */ /* 0x000fe200000001ff */
[----:B------:R-:W-:-:S05]  /*3390*/  MOV R92, R97 ;  /* 0x00000061005c7202 */ /* 0x000fca0000000f00 */
[----:B------:R-:W-:-:S05]  /*33a0*/  FADD.FTZ R92, R93, R92 ;  /* 0x0000005c5d5c7221 */ /* 0x000fca0000010000 */
[----:B------:R-:W-:-:S07]  /*33b0*/  MOV R99, R92 ;  /* 0x0000005c00637202 */ /* 0x000fce0000000f00 */
[----:B------:R-:W-:Y:S05]  /*33c0*/  WARPSYNC.COLLECTIVE R98, `(.L_x_6971) ;  /* 0x0000000062087348 */ /* 0x000fea0003c00000 */
[----:B------:R0:W1:Y:S02]  /*33d0*/  SHFL.BFLY P6, R97, R99, R100, R101 ;  /* 0x0c00006463617389 */ /* 0x00006400000c0065 */
[----:B01----:R-:W-:Y:S05]  /*33e0*/  ENDCOLLECTIVE ;  /* 0x000000000000791b */ /* 0x003fea0003800000 */
.L_x_6971:
[----:B------:R-:W-:Y:S01]  /*33f0*/  HFMA2 R100, -RZ, RZ, 0, 4.76837158203125e-07 ;  /* 0x00000008ff647431 */ /* 0x000fe200000001ff */
[----:B------:R-:W-:-:S05]  /*3400*/  MOV R95, R97 ;  /* 0x00000061005f7202 */ /* 0x000fca0000000f00 */
[----:B------:R-:W-:-:S05]  /*3410*/  FADD.FTZ R95, R92, R95 ;  /* 0x0000005f5c5f7221 */ /* 0x000fca0000010000 */
[----:B------:R-:W-:-:S07]  /*3420*/  MOV R99, R95 ;  /* 0x0000005f00637202 */ /* 0x000fce0000000f00 */
[----:B------:R-:W-:Y:S05]  /*3430*/  WARPSYNC.COLLECTIVE R98, `(.L_x_6972) ;  /* 0x0000000062087348 */ /* 0x000fea0003c00000 */
[----:B------:R0:W1:Y:S02]  /*3440*/  SHFL.BFLY P6, R97, R99, R100, R101 ;  /* 0x0c00006463617389 */ /* 0x00006400000c0065 */
[----:B01----:R-:W-:Y:S05]  /*3450*/  ENDCOLLECTIVE ;  /* 0x000000000000791b */ /* 0x003fea0003800000 */
.L_x_6972:
[----:B------:R-:W-:Y:S01]  /*3460*/  HFMA2 R100, -RZ, RZ, 0, 9.5367431640625e-07 ;  /* 0x00000010ff647431 */ /* 0x000fe200000001ff */
[----:B------:R-:W-:-:S05]  /*3470*/  MOV R94, R97 ;  /* 0x00000061005e7202 */ /* 0x000fca0000000f00 */
[----:B------:R-:W-:-:S05]  /*3480*/  FADD.FTZ R94, R95, R94 ;  /* 0x0000005e5f5e7221 */ /* 0x000fca0000010000 */
[----:B------:R-:W-:-:S07]  /*3490*/  MOV R99, R94 ;  /* 0x0000005e00637202 */ /* 0x000fce0000000f00 */
[----:B------:R-:W-:Y:S05]  /*34a0*/  WARPSYNC.COLLECTIVE R98, `(.L_x_6973) ;  /* 0x0000000062087348 */ /* 0x000fea0003c00000 */
[----:B------:R0:W1:Y:S02]  /*34b0*/  SHFL.BFLY P6, R97, R99, R100, R101 ;  /* 0x0c00006463617389 */ /* 0x00006400000c0065 */
[----:B01----:R-:W-:Y:S05]  /*34c0*/  ENDCOLLECTIVE ;  /* 0x000000000000791b */ /* 0x003fea0003800000 */
.L_x_6973:
[----:B------:R-:W-:Y:S05]  /*34d0*/  BRA `(.L_x_6974) ;  /* 0xfffffff000207947 */ /* 0x000fea000383ffff */
.L_x_6975:
        /* <DEDUP_REMOVED lines=10> */
.L_x_17379:


//--------------------- .text._ZN10layer_norm31ln_parallel_residual_fwd_kernelINS_13Kernel_traitsIf13__nv_bfloat16fS2_fjLj768ELj1ELj4ELj1ELj16ENS_18Kernel_traits_baseILj768EfS2_fS2_fjLj128EEEEELb0ELb1ELb1EEEvNS_9FwdParamsE --------------------------
	.section	.text._ZN10layer_norm31ln_parallel_residual_fwd_kernelINS_13Kernel_traitsIf13__nv_bfloat16fS2_fjLj768ELj1ELj4ELj1ELj16ENS_18Kernel_traits_baseILj768EfS2_fS2_fjLj128EEEEELb0ELb1ELb1EEEvNS_9FwdParamsE,"ax",@progbits
	.align	128
        .global         _ZN10layer_norm31ln_parallel_residual_fwd_kernelINS_13Kernel_traitsIf13__nv_bfloat16fS2_fjLj768ELj1ELj4ELj1ELj16ENS_18Kernel_traits_baseILj768EfS2_fS2_fjLj128EEEEELb0ELb1ELb1EEEvNS_9FwdParamsE
        .type           _ZN10layer_norm31ln_parallel_residual_fwd_kernelINS_13Kernel_traitsIf13__nv_bfloat16fS2_fjLj768ELj1ELj4ELj1ELj16ENS_18Kernel_traits_baseILj768EfS2_fS2_fjLj128EEEEELb0ELb1ELb1EEEvNS_9FwdParamsE,@function
        .size           _ZN10layer_norm31ln_parallel_residual_fwd_kernelINS_13Kernel_traitsIf13__nv_bfloat16fS2_fjLj768ELj1ELj4ELj1ELj16ENS_18Kernel_traits_baseILj768EfS2_fS2_fjLj128EEEEELb0ELb1ELb1EEEvNS_9FwdParamsE,(.L_x_17380 - _ZN10layer_norm31ln_parallel_residual_fwd_kernelINS_13Kernel_traitsIf13__nv_bfloat16fS2_fjLj768ELj1ELj4ELj1ELj16ENS_18Kernel_traits_baseILj768EfS2_fS2_fjLj128EEEEELb0ELb1ELb1EEEvNS_9FwdParamsE)
        .other          _ZN10layer_norm31ln_parallel_residual_fwd_kernelINS_13Kernel_traitsIf13__nv_bfloat16fS2_fjLj768ELj1ELj4ELj1ELj16ENS_18Kernel_traits_baseILj768EfS2_fS2_fjLj128EEEEELb0ELb1ELb1EEEvNS_9FwdParamsE,@"STO_CUDA_ENTRY STV_DEFAULT"
_ZN10layer_norm31ln_parallel_residual_fwd_kernelINS_13Kernel_traitsIf13__nv_bfloat16fS2_fjLj768ELj1ELj4ELj1ELj16ENS_18Kernel_traits_baseILj768EfS2_fS2_fjLj128EEEEELb0ELb1ELb1EEEvNS_9FwdParamsE:
.text._ZN10layer_norm31ln_parallel_residual_fwd_kernelINS_13Kernel_traitsIf13__nv_bfloat16fS2_fjLj768ELj1ELj4ELj1ELj16ENS_18Kernel_traits_baseILj768EfS2_fS2_fjLj128EEEEELb0ELb1ELb1EEEvNS_9FwdParamsE:
        /* <DEDUP_REMOVED lines=11> */
[----:B---3--:R-:W-:Y:S06]  /*00b0*/  BRA.U !UP0, `(.L_x_6976) ;  /* 0x0000000108447547 */ /* 0x008fec000b800000 */
        /* <DEDUP_REMOVED lines=17> */
.L_x_6976:
[----:B------:R-:W0:Y:S02]  /*01d0*/  LDC.64 R4, c[0x0][0x3d0] ;  /* 0x0000f400ff047b82 */ /* 0x000e240000000a00 */
[----:B0-----:R-:W-:-:S05]  /*01e0*/  IMAD.WIDE.U32 R4, R2, 0x20, R4 ;  /* 0x0000002002047825 */ /* 0x001fca00078e0004 */
        /* <DEDUP_REMOVED lines=18> */
.L_x_6977:
[----:B------:R-:W1:Y:S02]  /*0310*/  LDCU UR4, c[0x0][0x384] ;  /* 0x00007080ff0477ac */ /* 0x000e640008000800 */
[----:B-1----:R-:W-:-:S13]  /*0320*/  ISETP.GE.AND P0, PT, R3, UR4, PT ;  /* 0x0000000403007c0c */ /* 0x002fda000bf06270 */
[----:B------:R-:W-:Y:S05]  /*0330*/  @P0 EXIT ;  /* 0x000000000000094d */ /* 0x000fea0003800000 */
[----:B------:R-:W1:Y:S01]  /*0340*/  LDCU.64 UR4, c[0x0][0x398] ;  /* 0x00007300ff0477ac */ /* 0x000e620008000a00 */
[----:B------:R-:W2:Y:S01]  /*0350*/  LDCU UR8, c[0x0][0x388] ;  /* 0x00007100ff0877ac */ /* 0x000ea20008000800 */
[----:B------:R-:W3:Y:S01]  /*0360*/  LDCU.U8 UR12, c[0x0][0x410] ;  /* 0x00008200ff0c77ac */ /* 0x000ee20008000000 */
[----:B------:R-:W4:Y:S01]  /*0370*/  LDCU UR9, c[0x0][0x448] ;  /* 0x00008900ff0977ac */ /* 0x000f220008000800 */
[----:B------:R-:W0:Y:S01]  /*0380*/  LDCU.64 UR10, c[0x0][0x398] ;  /* 0x00007300ff0a77ac */ /* 0x000e220008000a00 */
[----:B-1----:R-:W-:-:S04]  /*0390*/  UISETP.NE.U32.AND UP0, UPT, UR4, URZ, UPT ;  /* 0x000000ff0400728c */ /* 0x002fc8000bf05070 */
[----:B------:R-:W-:Y:S01]  /*03a0*/  UISETP.NE.AND.EX UP0, UPT, UR5, URZ, UPT, UP0 ;  /* 0x000000ff0500728c */ /* 0x000fe2000bf05300 */
[----:B------:R-:W1:Y:S05]  /*03b0*/  LDCU.64 UR4, c[0x0][0x3a0] ;  /* 0x00007400ff0477ac */ /* 0x000e6a0008000a00 */
[----:B0-234-:R-:W-:-:S13]  /*03c0*/  PLOP3.LUT P1, PT, PT, PT, UP0, 0x80, 0x8 ;  /* 0x000000000008781c */ /* 0x01dfda0003f2f008 */
.L_x_6991:
[----:B-1----:R-:W-:Y:S01]  /*03d0*/  ISETP.NE.U32.AND P0, PT, RZ, UR4, PT ;  /* 0x00000004ff007c0c */ /* 0x002fe2000bf05070 */
[----:B0-----:R-:W0:Y:S01]  /*03e0*/  LDC.64 R80, c[0x0][0x390] ;  /* 0x0000e400ff507b82 */ /* 0x001e220000000a00 */
[----:B------:R-:W-:Y:S02]  /*03f0*/  IMAD R0, R3, UR8, RZ ;  /* 0x0000000803007c24 */ /* 0x000fe4000f8e02ff */
[----:B------:R-:W-:-:S03]  /*0400*/  ISETP.NE.AND.EX P0, PT, RZ, UR5, PT, P0 ;  /* 0x00000005ff007c0c */ /* 0x000fc6000bf05300 */
[----:B--2---:R-:W-:Y:S02]  /*0410*/  SHF.R.S32.HI R69, RZ, 0x1f, R0 ;  /* 0x0000001fff457819 */ /* 0x004fe40000011400 */
        /* <DEDUP_REMOVED lines=30> */
.L_x_6979:
        /* <DEDUP_REMOVED lines=21> */
.L_x_6978:
        /* <DEDUP_REMOVED lines=10> */
[C---:B------:R-:W-:Y:S01]  /*07f0*/  PRMT R73, R70.reuse, 0x7632, R73 ;  /* 0x0000763246497816 */ /* 0x040fe20000000049 */
[----:B------:R-:W-:Y:S01]  /*0800*/  FADD.FTZ R6, R69, R6 ;  /* 0x0000000645067221 */ /* 0x000fe20000010000 */
[----:B------:R-:W-:-:S02]  /*0810*/  SHF.L.U32 R75, R70, 0x10, RZ ;  /* 0x00000010464b7819 */ /* 0x000fc400000006ff */
        /* <DEDUP_REMOVED lines=20> */
[----:B------:R-:W-:-:S04]  /*0960*/  FADD.FTZ R77, R73, R68 ;  /* 0x00000044494d7221 */ /* 0x000fc80000010000 */
[----:B------:R-:W-:Y:S01]  /*0970*/  FADD.FTZ R79, R70, R69 ;  /* 0x00000045464f7221 */ /* 0x000fe20000010000 */
[----:B------:R-:W-:Y:S06]  /*0980*/  BRA `(.L_x_6980) ;  /* 0x0000000000a07947 */ /* 0x000fec0003800000 */
.L_x_6981:
[C---:B-----5:R-:W-:Y:S02]  /*0990*/  PRMT R7, R68.reuse, 0x7632, R7 ;  /* 0x0000763244077816 */ /* 0x060fe40000000007 */
[----:B------:R-:W-:Y:S02]  /*09a0*/  SHF.L.U32 R68, R68, 0x10, RZ ;  /* 0x0000001044447819 */ /* 0x000fe400000006ff */
[----:B------:R-:W-:Y:S02]  /*09b0*/  SHF.L.U32 R0, R69, 0x10, RZ ;  /* 0x0000001045007819 */ /* 0x000fe400000006ff */
[----:B------:R-:W-:Y:S02]  /*09c0*/  SHF.L.U32 R5, R16, 0x10, RZ ;  /* 0x0000001010057819 */ /* 0x000fe400000006ff */
[----:B------:R-:W-:Y:S02]  /*09d0*/  SHF.L.U32 R73, R17, 0x10, RZ ;  /* 0x0000001011497819 */ /* 0x000fe400000006ff */
[----:B------:R-:W-:-:S02]  /*09e0*/  PRMT R74, R70, 0x7632, R74 ;  /* 0x00007632464a7816 */ /* 0x000fc4000000004a */
[----:B------:R-:W-:Y:S01]  /*09f0*/  PRMT R72, R69, 0x7632, R72 ;  /* 0x0000763245487816 */ /* 0x000fe20000000048 */
[----:B------:R-:W-:Y:S01]  /*0a00*/  FADD.FTZ R69, R68, R5 ;  /* 0x0000000544457221 */ /* 0x000fe20000010000 */
[----:B------:R-:W-:Y:S01]  /*0a10*/  SHF.L.U32 R70, R70, 0x10, RZ ;  /* 0x0000001046467819 */ /* 0x000fe200000006ff */
[----:B------:R-:W-:Y:S01]  /*0a20*/  FADD.FTZ R73, R0, R73 ;  /* 0x0000004900497221 */ /* 0x000fe20000010000 */
[----:B------:R-:W-:Y:S02]  /*0a30*/  SHF.L.U32 R75, R18, 0x10, RZ ;  /* 0x00000010124b7819 */ /* 0x000fe400000006ff */
[----:B------:R-:W-:Y:S02]  /*0a40*/  PRMT R76, R71, 0x7632, R76 ;  /* 0x00007632474c7816 */ /* 0x000fe4000000004c */
        /* <DEDUP_REMOVED lines=28> */
.L_x_6980:
        /* <DEDUP_REMOVED lines=30> */
[----:B------:R-:W-:Y:S01]  /*0df0*/  PRMT R70, R18, 0x7632, R70 ;  /* 0x0000763212467816 */ /* 0x000fe20000000046 */
[----:B------:R-:W-:Y:S01]  /*0e00*/  FADD.FTZ R82, R68, R69 ;  /* 0x0000004544527221 */ /* 0x000fe20000010000 */
[----:B------:R-:W-:Y:S02]  /*0e10*/  SHF.L.U32 R85, R85, 0x10, RZ ;  /* 0x0000001055557819 */ /* 0x000fe400000006ff */
[----:B------:R-:W-:-:S02]  /*0e20*/  SHF.L.U32 R70, R70, 0x10, RZ ;  /* 0x0000001046467819 */ /* 0x000fc400000006ff */
[----:B------:R-:W-:Y:S02]  /*0e30*/  SHF.L.U32 R68, R17, 0x10, RZ ;  /* 0x0000001011447819 */ /* 0x000fe400000006ff */
[----:B------:R-:W-:Y:S01]  /*0e40*/  PRMT R72, R87, 0x7632, R72 ;  /* 0x0000763257487816 */ /* 0x000fe20000000048 */
[----:B------:R-:W-:Y:S01]  /*0e50*/  FADD.FTZ R90, R71, R70 ;  /* 0x00000046475a7221 */ /* 0x000fe20000010000 */
[----:B------:R-:W-:Y:S01]  /*0e60*/  PRMT R73, R19, 0x7632, R73 ;  /* 0x0000763213497816 */ /* 0x000fe20000000049 */
[----:B------:R-:W-:Y:S01]  /*0e70*/  FADD.FTZ R85, R68, R85 ;  /* 0x0000005544557221 */ /* 0x000fe20000010000 */
        /* <DEDUP_REMOVED lines=21> */
.L_x_6983:
[----:B-----5:R-:W-:Y:S02]  /*0fd0*/  PRMT R68, R84, 0x7632, R68 ;  /* 0x0000763254447816 */ /* 0x020fe40000000044 */
[----:B------:R-:W-:Y:S02]  /*0fe0*/  PRMT R70, R86, 0x7632, R70 ;  /* 0x0000763256467816 */ /* 0x000fe40000000046 */
[----:B------:R-:W-:Y:S02]  /*0ff0*/  SHF.L.U32 R69, R68, 0x10, RZ ;  /* 0x0000001044457819 */ /* 0x000fe400000006ff */
[----:B------:R-:W-:Y:S02]  /*1000*/  PRMT R68, R85, 0x7632, R68 ;  /* 0x0000763255447816 */ /* 0x000fe40000000044 */
[----:B------:R-:W-:Y:S02]  /*1010*/  SHF.L.U32 R73, R70, 0x10, RZ ;  /* 0x0000001046497819 */ /* 0x000fe400000006ff */
[----:B------:R-:W-:-:S02]  /*1020*/  SHF.L.U32 R71, R68, 0x10, RZ ;  /* 0x0000001044477819 */ /* 0x000fc400000006ff */
[----:B------:R-:W-:Y:S02]  /*1030*/  PRMT R72, R87, 0x7632, R72 ;  /* 0x0000763257487816 */ /* 0x000fe40000000048 */
        /* <DEDUP_REMOVED lines=14> */
[----:B------:R-:W-:Y:S01]  /*1120*/  PRMT R0, R17, 0x7632, R0 ;  /* 0x0000763211007816 */ /* 0x000fe20000000000 */
[----:B------:R-:W-:Y:S01]  /*1130*/  FADD.FTZ R68, R83, R68 ;  /* 0x0000004453447221 */ /* 0x000fe20000010000 */
[----:B------:R-:W-:Y:S01]  /*1140*/  SHF.L.U32 R72, R86, 0x10, RZ ;  /* 0x0000001056487819 */ /* 0x000fe200000006ff */
[----:B------:R-:W-:Y:S01]  /*1150*/  FADD.FTZ R70, R85, R70 ;  /* 0x0000004655467221 */ /* 0x000fe20000010000 */
[----:B------:R-:W-:Y:S02]  /*1160*/  SHF.L.U32 R0, R0, 0x10, RZ ;  /* 0x0000001000007819 */ /* 0x000fe400000006ff */
[----:B------:R-:W-:Y:S02]  /*1170*/  SHF.L.U32 R74, R87, 0x10, RZ ;  /* 0x00000010574a7819 */ /* 0x000fe400000006ff */
[----:B------:R-:W-:Y:S01]  /*1180*/  SHF.L.U32 R83, R18, 0x10, RZ ;  /* 0x0000001012537819 */ /* 0x000fe200000006ff */
[----:B------:R-:W-:Y:S01]  /*1190*/  FADD.FTZ R71, R71, R0 ;  /* 0x0000000047477221 */ /* 0x000fe20000010000 */
[----:B------:R-:W-:-:S03]  /*11a0*/  SHF.L.U32 R85, R19, 0x10, RZ ;  /* 0x0000001013557819 */ /* 0x000fc600000006ff */
[----:B------:R-:W-:Y:S02]  /*11b0*/  FADD.FTZ R72, R83, R72 ;  /* 0x0000004853487221 */ /* 0x000fe40000010000 */
[----:B------:R-:W-:Y:S01]  /*11c0*/  FADD.FTZ R74, R85, R74 ;  /* 0x0000004a554a7221 */ /* 0x000fe20000010000 */
[----:B------:R-:W-:Y:S06]  /*11d0*/  BRA `(.L_x_6984) ;  /* 0x0000000000887947 */ /* 0x000fec0003800000 */
.L_x_6982:
        /* <DEDUP_REMOVED lines=22> */
.L_x_6985:
        /* <DEDUP_REMOVED lines=12> */
.L_x_6984:
[----:B------:R-:W0:Y:S01]  /*1400*/  @P1 LDC.64 R94, c[0x0][0x398] ;  /* 0x0000e600ff5e1b82 */ /* 0x000e220000000a00 */
[----:B------:R-:W-:Y:S01]  /*1410*/  IADD3 R90, PT, PT, R88, 0x40, RZ ;  /* 0x00000040585a7810 */ /* 0x000fe20007ffe0ff */
[----:B------:R-:W-:-:S06]  /*1420*/  IMAD.WIDE.U32 R82, R89, 0x20, R92 ;  /* 0x0000002059527825 */ /* 0x000fcc00078e005c */
[----:B------:R-:W1:Y:S01]  /*1430*/  @P0 LDC.64 R96, c[0x0][0x3a0] ;  /* 0x0000e800ff600b82 */ /* 0x000e620000000a00 */
[C---:B------:R-:W-:Y:S01]  /*1440*/  IMAD.WIDE.U32 R84, R90.reuse, 0x10, R80 ;  /* 0x000000105a547825 */ /* 0x040fe200078e0050 */
[----:B------:R2:W-:Y:S04]  /*1450*/  STG.E.128 desc[UR6][R82.64], R68 ;  /* 0x0000004452007986 */ /* 0x0005e8000c101d06 */
[----:B------:R2:W-:Y:S04]  /*1460*/  STG.E.128 desc[UR6][R82.64+0x10], R72 ;  /* 0x0000104852007986 */ /* 0x0005e8000c101d06 */
[----:B------:R-:W5:Y:S01]  /*1470*/  LDG.E.128 R84, desc[UR6][R84.64] ;  /* 0x0000000654547981 */ /* 0x000f62000c1e1d00 */
[----:B0-----:R-:W-:-:S05]  /*1480*/  @P1 IMAD.WIDE.U32 R94, R90, 0x10, R94 ;  /* 0x000000105a5e1825 */ /* 0x001fca00078e005e */
[----:B------:R2:W5:Y:S01]  /*1490*/  @P1 LDG.E.128 R16, desc[UR6][R94.64] ;  /* 0x000000065e101981 */ /* 0x000562000c1e1d00 */
[----:B-1----:R-:W-:-:S05]  /*14a0*/  @P0 IMAD.WIDE.U32 R96, R90, 0x20, R96 ;  /* 0x000000205a600825 */ /* 0x002fca00078e0060 */
[----:B------:R2:W5:Y:S04]  /*14b0*/  @P0 LDG.E.128 R12, desc[UR6][R96.64] ;  /* 0x00000006600c0981 */ /* 0x000568000c1e1d00 */
[----:B------:R2:W5:Y:S01]  /*14c0*/  @P0 LDG.E.128 R8, desc[UR6][R96.64+0x10] ;  /* 0x0000100660080981 */ /* 0x000562000c1e1d00 */
[----:B------:R-:W-:Y:S05]  /*14d0*/  @!P1 BRA `(.L_x_6986) ;  /* 0x00000004002c9947 */ /* 0x000fea0003800000 */
[----:B------:R-:W-:Y:S05]  /*14e0*/  @!P0 BRA `(.L_x_6987) ;  /* 0x0000000000a48947 */ /* 0x000fea0003800000 */
[----:B-----5:R-:W-:Y:S02]  /*14f0*/  SHF.L.U32 R0, R84, 0x10, RZ ;  /* 0x0000001054007819 */ /* 0x020fe400000006ff */
[----:B------:R-:W-:Y:S02]  /*1500*/  SHF.L.U32 R81, R16, 0x10, RZ ;  /* 0x0000001010517819 */ /* 0x000fe400000006ff */
[----:B------:R-:W-:Y:S02]  /*1510*/  PRMT R84, R84, 0x7632, R84 ;  /* 0x0000763254547816 */ /* 0x000fe40000000054 */
[----:B------:R-:W-:Y:S01]  /*1520*/  SHF.L.U32 R80, R85, 0x10, RZ ;  /* 0x0000001055507819 */ /* 0x000fe200000006ff */
[--C-:B------:R-:W-:Y:S01]  /*1530*/  FADD.FTZ R81, R81, R0.reuse ;  /* 0x0000000051517221 */ /* 0x100fe20000010000 */
[----:B------:R-:W-:Y:S02]  /*1540*/  PRMT R0, R16, 0x7632, R0 ;  /* 0x0000763210007816 */ /* 0x000fe40000000000 */
[----:B------:R-:W-:-:S02]  /*1550*/  SHF.L.U32 R84, R84, 0x10, RZ ;  /* 0x0000001054547819 */ /* 0x000fc400000006ff */
[----:B--2---:R-:W-:Y:S02]  /*1560*/  SHF.L.U32 R83, R0, 0x10, RZ ;  /* 0x0000001000537819 */ /* 0x004fe400000006ff */
[----:B------:R-:W-:-:S03]  /*1570*/  PRMT R85, R85, 0x7632, R85 ;  /* 0x0000763255557816 */ /* 0x000fc60000000055 */
[----:B------:R-:W-:Y:S01]  /*1580*/  FADD.FTZ R0, R84, R83 ;  /* 0x0000005354007221 */ /* 0x000fe20000010000 */
[----:B------:R-:W-:Y:S02]  /*1590*/  SHF.L.U32 R83, R17, 0x10, RZ ;  /* 0x0000001011537819 */ /* 0x000fe400000006ff */
[----:B------:R-:W-:-:S03]  /*15a0*/  SHF.L.U32 R85, R85, 0x10, RZ ;  /* 0x0000001055557819 */ /* 0x000fc600000006ff */
[--C-:B------:R-:W-:Y:S01]  /*15b0*/  FADD.FTZ R83, R83, R80.reuse ;  /* 0x0000005053537221 */ /* 0x100fe20000010000 */
[----:B------:R-:W-:-:S03]  /*15c0*/  PRMT R80, R17, 0x7632, R80 ;  /* 0x0000763211507816 */ /* 0x000fc60000000050 */
[----:B------:R-:W-:Y:S01]  /*15d0*/  FADD.FTZ R82, R14, R83 ;  /* 0x000000530e527221 */ /* 0x000fe20000010000 */
[----:B------:R-:W-:-:S05]  /*15e0*/  SHF.L.U32 R80, R80, 0x10, RZ ;  /* 0x0000001050507819 */ /* 0x000fca00000006ff */
[----:B------:R-:W-:Y:S01]  /*15f0*/  FADD.FTZ R94, R85, R80 ;  /* 0x00000050555e7221 */ /* 0x000fe20000010000 */
[----:B------:R-:W-:Y:S02]  /*1600*/  SHF.L.U32 R80, R86, 0x10, RZ ;  /* 0x0000001056507819 */ /* 0x000fe400000006ff */
[----:B------:R-:W-:Y:S01]  /*1610*/  SHF.L.U32 R85, R18, 0x10, RZ ;  /* 0x0000001012557819 */ /* 0x000fe200000006ff */
[----:B------:R-:W-:Y:S01]  /*1620*/  FADD.FTZ R83, R15, R94 ;  /* 0x0000005e0f537221 */ /* 0x000fe20000010000 */
[----:B------:R-:W-:-:S03]  /*1630*/  PRMT R86, R86, 0x7632, R86 ;  /* 0x0000763256567816 */ /* 0x000fc60000000056 */
[--C-:B------:R-:W-:Y:S01]  /*1640*/  FADD.FTZ R85, R85, R80.reuse ;  /* 0x0000005055557221 */ /* 0x100fe20000010000 */
[----:B------:R-:W-:Y:S02]  /*1650*/  PRMT R80, R18, 0x7632, R80 ;  /* 0x0000763212507816 */ /* 0x000fe40000000050 */
[----:B------:R-:W-:Y:S01]  /*1660*/  SHF.L.U32 R86, R86, 0x10, RZ ;  /* 0x0000001056567819 */ /* 0x000fe200000006ff */
[----:B------:R-:W-:Y:S01]  /*1670*/  FADD.FTZ R84, R8, R85 ;  /* 0x0000005508547221 */ /* 0x000fe20000010000 */
[----:B------:R-:W-:Y:S02]  /*1680*/  SHF.L.U32 R91, R80, 0x10, RZ ;  /* 0x00000010505b7819 */ /* 0x000fe400000006ff */
[C---:B------:R-:W-:Y:S02]  /*1690*/  SHF.L.U32 R80, R87.reuse, 0x10, RZ ;  /* 0x0000001057507819 */ /* 0x040fe400000006ff */
[----:B------:R-:W-:Y:S01]  /*16a0*/  PRMT R87, R87, 0x7632, R87 ;  /* 0x0000763257577816 */ /* 0x000fe20000000057 */
[----:B------:R-:W-:Y:S01]  /*16b0*/  FADD.FTZ R96, R86, R91 ;  /* 0x0000005b56607221 */ /* 0x000fe20000010000 */
[----:B------:R-:W-:-:S02]  /*16c0*/  SHF.L.U32 R91, R19, 0x10, RZ ;  /* 0x00000010135b7819 */ /* 0x000fc400000006ff */
[----:B------:R-:W-:Y:S01]  /*16d0*/  SHF.L.U32 R87, R87, 0x10, RZ ;  /* 0x0000001057577819 */ /* 0x000fe200000006ff */
[----:B------:R-:W-:Y:S02]  /*16e0*/  FADD.FTZ R85, R9, R96 ;  /* 0x0000006009557221 */ /* 0x000fe40000010000 */
[--C-:B------:R-:W-:Y:S01]  /*16f0*/  FADD.FTZ R91, R91, R80.reuse ;  /* 0x000000505b5b7221 */ /* 0x100fe20000010000 */
[----:B------:R-:W-:-:S03]  /*1700*/  PRMT R80, R19, 0x7632, R80 ;  /* 0x0000763213507816 */ /* 0x000fc60000000050 */
[----:B------:R-:W-:Y:S01]  /*1710*/  FADD.FTZ R86, R10, R91 ;  /* 0x0000005b0a567221 */ /* 0x000fe20000010000 */
[----:B------:R-:W-:-:S05]  /*1720*/  SHF.L.U32 R80, R80, 0x10, RZ ;  /* 0x0000001050507819 */ /* 0x000fca00000006ff */
[----:B------:R-:W-:Y:S01]  /*1730*/  FADD.FTZ R98, R87, R80 ;  /* 0x0000005057627221 */ /* 0x000fe20000010000 */
[----:B------:R-:W-:Y:S01]  /*1740*/  FADD.FTZ R80, R12, R81 ;  /* 0x000000510c507221 */ /* 0x000fe20000010000 */
[----:B------:R-:W-:Y:S02]  /*1750*/  FADD.FTZ R81, R13, R0 ;  /* 0x000000000d517221 */ /* 0x000fe40000010000 */
[----:B------:R-:W-:Y:S01]  /*1760*/  FADD.FTZ R87, R11, R98 ;  /* 0x000000620b577221 */ /* 0x000fe20000010000 */
[----:B------:R-:W-:Y:S06]  /*1770*/  BRA `(.L_x_6988) ;  /* 0x00000004000c7947 */ /* 0x000fec0003800000 */
.L_x_6987:
[----:B-----5:R-:W-:Y:S02]  /*1780*/  SHF.L.U32 R80, R84, 0x10, RZ ;  /* 0x0000001054507819 */ /* 0x020fe400000006ff */
[----:B------:R-:W-:Y:S02]  /*1790*/  SHF.L.U32 R81, R16, 0x10, RZ ;  /* 0x0000001010517819 */ /* 0x000fe400000006ff */
[----:B------:R-:W-:Y:S02]  /*17a0*/  PRMT R84, R84, 0x7632, R84 ;  /* 0x0000763254547816 */ /* 0x000fe40000000054 */
[----:B------:R-:W-:Y:S01]  /*17b0*/  PRMT R0, R16, 0x7632, R0 ;  /* 0x0000763210007816 */ /* 0x000fe20000000000 */
[----:B------:R-:W-:Y:S01]  /*17c0*/  FADD.FTZ R80, R81, R80 ;  /* 0x0000005051507221 */ /* 0x000fe20000010000 */
[----:B------:R-:W-:Y:S02]  /*17d0*/  SHF.L.U32 R81, R84, 0x10, RZ ;  /* 0x0000001054517819 */ /* 0x000fe400000006ff */
[----:B------:R-:W-:-:S02]  /*17e0*/  SHF.L.U32 R0, R0, 0x10, RZ ;  /* 0x0000001000007819 */ /* 0x000fc400000006ff */
[C---:B--2---:R-:W-:Y:S02]  /*17f0*/  SHF.L.U32 R82, R85.reuse, 0x10, RZ ;  /* 0x0000001055527819 */ /* 0x044fe400000006ff */
[----:B------:R-:W-:Y:S01]  /*1800*/  PRMT R85, R85, 0x7632, R85 ;  /* 0x0000763255557816 */ /* 0x000fe20000000055 */
[--C-:B------:R-:W-:Y:S01]  /*1810*/  FADD.FTZ R81, R81, R0.reuse ;  /* 0x0000000051517221 */ /* 0x100fe20000010000 */
[C---:B------:R-:W-:Y:S02]  /*1820*/  PRMT R0, R17.reuse, 0x7632, R0 ;  /* 0x0000763211007816 */ /* 0x040fe40000000000 */
[----:B------:R-:W-:Y:S02]  /*1830*/  SHF.L.U32 R83, R17, 0x10, RZ ;  /* 0x0000001011537819 */ /* 0x000fe400000006ff */
[----:B------:R-:W-:Y:S02]  /*1840*/  SHF.L.U32 R85, R85, 0x10, RZ ;  /* 0x0000001055557819 */ /* 0x000fe400000006ff */
[----:B------:R-:W-:Y:S01]  /*1850*/  SHF.L.U32 R0, R0, 0x10, RZ ;  /* 0x0000001000007819 */ /* 0x000fe200000006ff */
[----:B------:R-:W-:Y:S01]  /*1860*/  FADD.FTZ R82, R83, R82 ;  /* 0x0000005253527221 */ /* 0x000fe20000010000 */
[----:B------:R-:W-:-:S02]  /*1870*/  SHF.L.U32 R84, R86, 0x10, RZ ;  /* 0x0000001056547819 */ /* 0x000fc400000006ff */
[----:B------:R-:W-:Y:S01]  /*1880*/  PRMT R86, R86, 0x7632, R86 ;  /* 0x0000763256567816 */ /* 0x000fe20000000056 */
[--C-:B------:R-:W-:Y:S01]  /*1890*/  FADD.FTZ R83, R85, R0.reuse ;  /* 0x0000000055537221 */ /* 0x100fe20000010000 */
[C---:B------:R-:W-:Y:S02]  /*18a0*/  SHF.L.U32 R85, R18.reuse, 0x10, RZ ;  /* 0x0000001012557819 */ /* 0x040fe400000006ff */
[----:B------:R-:W-:Y:S02]  /*18b0*/  PRMT R0, R18, 0x7632, R0 ;  /* 0x0000763212007816 */ /* 0x000fe40000000000 */
[----:B------:R-:W-:Y:S01]  /*18c0*/  SHF.L.U32 R91, R19, 0x10, RZ ;  /* 0x00000010135b7819 */ /* 0x000fe200000006ff */
[----:B------:R-:W-:Y:S01]  /*18d0*/  FADD.FTZ R84, R85, R84 ;  /* 0x0000005455547221 */ /* 0x000fe20000010000 */
[----:B------:R-:W-:Y:S02]  /*18e0*/  SHF.L.U32 R85, R86, 0x10, RZ ;  /* 0x0000001056557819 */ /* 0x000fe400000006ff */
[----:B------:R-:W-:-:S02]  /*18f0*/  SHF.L.U32 R0, R0, 0x10, RZ ;  /* 0x0000001000007819 */ /* 0x000fc400000006ff */
[C---:B------:R-:W-:Y:S02]  /*1900*/  SHF.L.U32 R86, R87.reuse, 0x10, RZ ;  /* 0x0000001057567819 */ /* 0x040fe400000006ff */
[----:B------:R-:W-:Y:S01]  /*1910*/  PRMT R87, R87, 0x7632, R87 ;  /* 0x0000763257577816 */ /* 0x000fe20000000057 */
[--C-:B------:R-:W-:Y:S01]  /*1920*/  FADD.FTZ R85, R85, R0.reuse ;  /* 0x0000000055557221 */ /* 0x100fe20000010000 */
[----:B------:R-:W-:Y:S01]  /*1930*/  PRMT R0, R19, 0x7632, R0 ;  /* 0x0000763213007816 */ /* 0x000fe20000000000 */
[----:B------:R-:W-:Y:S01]  /*1940*/  FADD.FTZ R86, R91, R86 ;  /* 0x000000565b567221 */ /* 0x000fe20000010000 */
[----:B------:R-:W-:Y:S02]  /*1950*/  SHF.L.U32 R87, R87, 0x10, RZ ;  /* 0x0000001057577819 */ /* 0x000fe400000006ff */
[----:B------:R-:W-:-:S05]  /*1960*/  SHF.L.U32 R0, R0, 0x10, RZ ;  /* 0x0000001000007819 */ /* 0x000fca00000006ff */
[----:B------:R-:W-:Y:S01]  /*1970*/  FADD.FTZ R87, R87, R0 ;  /* 0x0000000057577221 */ /* 0x000fe20000010000 */
[----:B------:R-:W-:Y:S06]  /*1980*/  BRA `(.L_x_6988) ;  /* 0x0000000000887947 */ /* 0x000fec0003800000 */
.L_x_6986:
[----:B------:R-:W-:Y:S05]  /*1990*/  @!P0 BRA `(.L_x_6989) ;  /* 0x0000000000548947 */ /* 0x000fea0003800000 */
[C---:B-----5:R-:W-:Y:S02]  /*19a0*/  PRMT R0, R84.reuse, 0x7632, R0 ;  /* 0x0000763254007816 */ /* 0x060fe40000000000 */
[----:B------:R-:W-:Y:S02]  /*19b0*/  SHF.L.U32 R81, R84, 0x10, RZ ;  /* 0x0000001054517819 */ /* 0x000fe400000006ff */
[----:B------:R-:W-:Y:S02]  /*19c0*/  PRMT R80, R85, 0x7632, R80 ;  /* 0x0000763255507816 */ /* 0x000fe40000000050 */
[----:B--2---:R-:W-:Y:S02]  /*19d0*/  PRMT R82, R86, 0x7632, R82 ;  /* 0x0000763256527816 */ /* 0x004fe40000000052 */
        /* <DEDUP_REMOVED lines=17> */
.L_x_6989:
[C---:B--2--5:R-:W-:Y:S02]  /*1af0*/  PRMT R83, R85.reuse, 0x7632, R83 ;  /* 0x0000763255537816 */ /* 0x064fe40000000053 */
        /* <DEDUP_REMOVED lines=10> */
[----:B------:R-:W-:-:S07]  /*1ba0*/  SHF.L.U32 R87, R0, 0x10, RZ ;  /* 0x0000001000577819 */ /* 0x000fce00000006ff */
.L_x_6988:
[----:B------:R-:W0:Y:S01]  /*1bb0*/  S2R R0, SR_TID.X ;  /* 0x0000000000007919 */ /* 0x000e220000002100 */
[----:B------:R-:W-:Y:S01]  /*1bc0*/  IMAD.WIDE.U32 R92, R90, 0x20, R92 ;  /* 0x000000205a5c7825 */ /* 0x000fe200078e005c */
[----:B------:R-:W-:-:S04]  /*1bd0*/  UMOV UR13, 0xffffffff ;  /* 0xffffffff000d7882 */ /* 0x000fc80000000000 */
[----:B------:R1:W-:Y:S04]  /*1be0*/  STG.E.128 desc[UR6][R92.64], R80 ;  /* 0x000000505c007986 */ /* 0x0003e8000c101d06 */
        /* <DEDUP_REMOVED lines=26> */
[----:B-1----:R-:W-:Y:S06]  /*1d90*/  BRA.DIV UR13, `(.L_x_6990) ;  /* 0x0000000a0dcc7947 */ /* 0x002fec000b800000 */
        /* <DEDUP_REMOVED lines=69> */
.L_x_7003:
[----:B------:R-:W-:Y:S01]  /*21f0*/  FMUL.FTZ R0, R91, R91 ;  /* 0x0000005b5b007220 */ /* 0x000fe20000410000 */
[----:B------:R-:W-:Y:S01]  /*2200*/  ISETP.NE.AND P2, PT, RZ, UR12, PT ;  /* 0x0000000cff007c0c */ /* 0x000fe2000bf45270 */
[----:B-1----:R-:W-:Y:S01]  /*2210*/  FADD.FTZ R97, R96, R97 ;  /* 0x0000006160617221 */ /* 0x002fe20000010000 */
[----:B------:R-:W1:Y:S02]  /*2220*/  @!P0 LDC.64 R94, c[0x0][0x3c0] ;  /* 0x0000f000ff5e8b82 */ /* 0x000e640000000a00 */
[----:B------:R-:W-:Y:S01]  /*2230*/  FSEL R93, R0, RZ, P2 ;  /* 0x000000ff005d7208 */ /* 0x000fe20001000000 */
[----:B------:R-:W-:-:S04]  /*2240*/  FFMA.FTZ R92, R97, R92, UR9 ;  /* 0x00000009615c7e23 */ /* 0x000fc8000801005c */
[----:B------:R-:W-:Y:S01]  /*2250*/  FADD.FTZ R0, R92, R93 ;  /* 0x0000005d5c007221 */ /* 0x000fe20000010000 */
[----:B------:R-:W-:-:S05]  /*2260*/  FSEL R92, R91, RZ, !P2 ;  /* 0x000000ff5b5c7208 */ /* 0x000fca0005000000 */
        /* <DEDUP_REMOVED lines=13> */
[C---:B------:R-:W-:Y:S01]  /*2340*/  FADD.FTZ R99, -R92.reuse, R74 ;  /* 0x0000004a5c637221 */ /* 0x040fe20000010100 */
[C---:B------:R-:W-:Y:S01]  /*2350*/  FADD.FTZ R81, -R92.reuse, R81 ;  /* 0x000000515c517221 */ /* 0x040fe20000010100 */
[----:B------:R-:W-:Y:S01]  /*2360*/  FADD.FTZ R83, -R92, R83 ;  /* 0x000000535c537221 */ /* 0x000fe20000010100 */
[----:B------:R1:W-:Y:S01]  /*2370*/  @!P0 STG.E desc[UR6][R94.64], R91 ;  /* 0x0000005b5e008986 */ /* 0x0003e2000c101906 */
[C---:B--2---:R-:W-:Y:S01]  /*2380*/  FMUL.FTZ R93, R0.reuse, R93 ;  /* 0x0000005d005d7220 */ /* 0x044fe20000410000 */
[C---:B------:R-:W-:Y:S01]  /*2390*/  FMUL.FTZ R76, R0.reuse, R77 ;  /* 0x0000004d004c7220 */ /* 0x040fe20000410000 */
[C---:B------:R-:W-:Y:S01]  /*23a0*/  FMUL.FTZ R97, R0.reuse, R97 ;  /* 0x0000006100617220 */ /* 0x040fe20000410000 */
[----:B------:R-:W-:Y:S01]  /*23b0*/  FMUL.FTZ R80, R0, R85 ;  /* 0x0000005500507220 */ /* 0x000fe20000410000 */
[----:B------:R-:W-:Y:S01]  /*23c0*/  FFMA.FTZ R78, R93, R60, R36 ;  /* 0x0000003c5d4e7223 */ /* 0x000fe20000010024 */
[----:B------:R-:W-:Y:S01]  /*23d0*/  FFMA.FTZ R77, R76, R61, R37 ;  /* 0x0000003d4c4d7223 */ /* 0x000fe20000010025 */
[----:B------:R-:W-:Y:S01]  /*23e0*/  FADD.FTZ R93, -R92, R6 ;  /* 0x000000065c5d7221 */ /* 0x000fe20000010100 */
[----:B------:R-:W-:Y:S01]  /*23f0*/  FMUL.FTZ R6, R0, R7 ;  /* 0x0000000700067220 */ /* 0x000fe20000410000 */
[----:B------:R-:W-:Y:S01]  /*2400*/  FADD.FTZ R87, -R92, R87 ;  /* 0x000000575c577221 */ /* 0x000fe20000010100 */
[----:B------:R-:W-:Y:S01]  /*2410*/  FMUL.FTZ R99, R0, R99 ;  /* 0x0000006300637220 */ /* 0x000fe20000410000 */
[----:B------:R-:W-:Y:S01]  /*2420*/  F2FP.BF16.F32.PACK_AB R78, R77, R78 ;  /* 0x0000004e4d4e723e */ /* 0x000fe200000010ff */
[----:B-1----:R-:W-:Y:S01]  /*2430*/  FADD.FTZ R91, -R92, R4 ;  /* 0x000000045c5b7221 */ /* 0x002fe20000010100 */
[----:B------:R-:W1:Y:S01]  /*2440*/  @!P0 LDC.64 R76, c[0x0][0x3c8] ;  /* 0x0000f200ff4c8b82 */ /* 0x000e620000000a00 */
        /* <DEDUP_REMOVED lines=10> */
[C---:B------:R-:W-:Y:S01]  /*24f0*/  FADD.FTZ R97, -R92.reuse, R72 ;  /* 0x000000485c617221 */ /* 0x040fe20000010100 */
[----:B------:R-:W-:Y:S01]  /*2500*/  FADD.FTZ R95, -R92, R71 ;  /* 0x000000475c5f7221 */ /* 0x000fe20000010100 */
[C---:B------:R-:W-:Y:S01]  /*2510*/  FMUL.FTZ R72, R0.reuse, R75 ;  /* 0x0000004b00487220 */ /* 0x040fe20000410000 */
[----:B------:R-:W-:Y:S01]  /*2520*/  FMUL.FTZ R101, R0, R101 ;  /* 0x0000006500657220 */ /* 0x000fe20000410000 */
[----:B------:R-:W-:Y:S01]  /*2530*/  F2FP.BF16.F32.PACK_AB R79, R94, R79 ;  /* 0x0000004f5e4f723e */ /* 0x000fe200000010ff */
[----:B------:R-:W-:Y:S01]  /*2540*/  FMUL.FTZ R97, R0, R97 ;  /* 0x0000006100617220 */ /* 0x000fe20000410000 */
[----:B------:R-:W-:Y:S01]  /*2550*/  FFMA.FTZ R74, R72, R55, R31 ;  /* 0x00000037484a7223 */ /* 0x000fe2000001001f */
[----:B------:R-:W-:Y:S01]  /*2560*/  FFMA.FTZ R101, R101, R48, R24 ;  /* 0x0000003065657223 */ /* 0x000fe20000010018 */
[----:B------:R-:W-:Y:S01]  /*2570*/  FFMA.FTZ R80, R80, R45, R21 ;  /* 0x0000002d50507223 */ /* 0x000fe20000010015 */
[----:B------:R-:W-:Y:S01]  /*2580*/  FFMA.FTZ R97, R97, R52, R28 ;  /* 0x0000003461617223 */ /* 0x000fe2000001001c */
[----:B-1----:R-:W-:-:S05]  /*2590*/  @!P0 IMAD.WIDE R76, R3, 0x4, R76 ;  /* 0x00000004034c8825 */ /* 0x002fca00078e024c */
[----:B------:R1:W-:Y:S02]  /*25a0*/  @!P0 STG.E desc[UR6][R76.64], R0 ;  /* 0x000000004c008986 */ /* 0x0003e4000c101906 */
[----:B-1----:R-:W-:Y:S01]  /*25b0*/  F2FP.BF16.F32.PACK_AB R76, R4, R91 ;  /* 0x0000005b044c723e */ /* 0x002fe200000010ff */
[----:B------:R-:W-:Y:S01]  /*25c0*/  FADD.FTZ R91, -R92, R68 ;  /* 0x000000445c5b7221 */ /* 0x000fe20000010100 */
[----:B------:R-:W1:Y:S01]  /*25d0*/  LDC.64 R4, c[0x0][0x428] ;  /* 0x00010a00ff047b82 */ /* 0x000e620000000a00 */
[----:B------:R-:W-:Y:S01]  /*25e0*/  F2FP.BF16.F32.PACK_AB R77, R6, R93 ;  /* 0x0000005d064d723e */ /* 0x000fe200000010ff */
[----:B------:R-:W-:Y:S01]  /*25f0*/  FADD.FTZ R93, -R92, R70 ;  /* 0x000000465c5d7221 */ /* 0x000fe20000010100 */
[C---:B------:R-:W-:Y:S01]  /*2600*/  FMUL.FTZ R68, R0.reuse, R73 ;  /* 0x0000004900447220 */ /* 0x040fe20000410000 */
[C---:B------:R-:W-:Y:S01]  /*2610*/  FMUL.FTZ R71, R0.reuse, R91 ;  /* 0x0000005b00477220 */ /* 0x040fe20000410000 */
[C---:B------:R-:W-:Y:S01]  /*2620*/  FMUL.FTZ R70, R0.reuse, R69 ;  /* 0x0000004500467220 */ /* 0x040fe20000410000 */
[----:B------:R-:W-:Y:S01]  /*2630*/  FMUL.FTZ R93, R0, R93 ;  /* 0x0000005d005d7220 */ /* 0x000fe20000410000 */
[----:B------:R-:W-:-:S03]  /*2640*/  FFMA.FTZ R72, R68, R53, R29 ;  /* 0x0000003544487223 */ /* 0x000fc6000001001d */
[----:B------:R-:W-:Y:S01]  /*2650*/  FFMA.FTZ R93, R93, R58, R34 ;  /* 0x0000003a5d5d7223 */ /* 0x000fe20000010022 */
[----:B-1----:R-:W-:-:S04]  /*2660*/  IMAD.WIDE.U32 R6, R88, 0x10, R4 ;  /* 0x0000001058067825 */ /* 0x002fc800078e0004 */
[--C-:B------:R-:W-:Y:S01]  /*2670*/  IMAD.WIDE.U32 R68, R89, 0x10, R4.reuse ;  /* 0x0000001059447825 */ /* 0x100fe200078e0004 */
[----:B------:R1:W-:Y:S03]  /*2680*/  STG.E.128 desc[UR6][R6.64], R76 ;  /* 0x0000004c06007986 */ /* 0x0003e6000c101d06 */
[----:B------:R-:W-:-:S04]  /*2690*/  IMAD.WIDE.U32 R90, R90, 0x10, R4 ;  /* 0x000000105a5a7825 */ /* 0x000fc800078e0004 */
[----:B------:R-:W-:Y:S01]  /*26a0*/  FFMA.FTZ R4, R71, R56, R32 ;  /* 0x0000003847047223 */ /* 0x000fe20000010020 */
[----:B------:R-:W-:-:S05]  /*26b0*/  FFMA.FTZ R71, R70, R57, R33 ;  /* 0x0000003946477223 */ /* 0x000fca0000010021 */
[----:B------:R-:W-:Y:S01]  /*26c0*/  F2FP.BF16.F32.PACK_AB R4, R71, R4 ;  /* 0x000000044704723e */ /* 0x000fe200000010ff */
[C---:B-1----:R-:W-:Y:S01]  /*26d0*/  FADD.FTZ R77, -R92.reuse, R84 ;  /* 0x000000545c4d7221 */ /* 0x042fe20000010100 */
[C---:B------:R-:W-:Y:S01]  /*26e0*/  FADD.FTZ R7, -R92.reuse, R82 ;  /* 0x000000525c077221 */ /* 0x040fe20000010100 */
[----:B------:R-:W1:Y:S01]  /*26f0*/  LDC.64 R84, c[0x0][0x380] ;  /* 0x0000e000ff547b82 */ /* 0x000e620000000a00 */
[----:B------:R-:W-:Y:S01]  /*2700*/  FADD.FTZ R79, -R92, R86 ;  /* 0x000000565c4f7221 */ /* 0x000fe20000010100 */
        /* <DEDUP_REMOVED lines=17> */
[----:B------:R-:W-:Y:S02]  /*2820*/  F2FP.BF16.F32.PACK_AB R5, R0, R93 ;  /* 0x0000005d0005723e */ /* 0x000fe400000010ff */
[----:B------:R-:W-:Y:S02]  /*2830*/  F2FP.BF16.F32.PACK_AB R75, R82, R79 ;  /* 0x0000004f524b723e */ /* 0x000fe400000010ff */
[----:B------:R-:W-:Y:S01]  /*2840*/  F2FP.BF16.F32.PACK_AB R74, R80, R77 ;  /* 0x0000004d504a723e */ /* 0x000fe200000010ff */
[----:B------:R2:W-:Y:S01]  /*2850*/  STG.E.128 desc[UR6][R68.64], R4 ;  /* 0x0000000444007986 */ /* 0x0005e2000c101d06 */
[----:B------:R-:W-:Y:S02]  /*2860*/  F2FP.BF16.F32.PACK_AB R73, R78, R73 ;  /* 0x000000494e49723e */ /* 0x000fe400000010ff */
[----:B------:R-:W-:-:S02]  /*2870*/  F2FP.BF16.F32.PACK_AB R72, R76, R101 ;  /* 0x000000654c48723e */ /* 0x000fc400000010ff */
[----:B-1----:R-:W-:-:S03]  /*2880*/  LEA R3, R84, R3, 0x2 ;  /* 0x0000000354037211 */ /* 0x002fc600078e10ff */
[----:B------:R2:W-:Y:S01]  /*2890*/  STG.E.128 desc[UR6][R90.64], R72 ;  /* 0x000000485a007986 */ /* 0x0005e2000c101d06 */
[----:B------:R-:W-:-:S13]  /*28a0*/  ISETP.GE.AND P0, PT, R3, R85, PT ;  /* 0x000000550300720c */ /* 0x000fda0003f06270 */
[----:B------:R-:W-:Y:S05]  /*28b0*/  @!P0 BRA `(.L_x_6991) ;  /* 0xffffffd800c48947 */ /* 0x000fea000383ffff */
[----:B------:R-:W-:Y:S05]  /*28c0*/  EXIT ;  /* 0x000000000000794d */ /* 0x000fea0003800000 */
.L_x_6990:
        /* <DEDUP_REMOVED lines=8> */
.L_x_6993:
[----:B------:R-:W-:Y:S05]  /*2950*/  BSYNC B0 ;  /* 0x0000000000007941 */ /* 0x000fea0003800000 */
.L_x_6992:
        /* <DEDUP_REMOVED lines=9> */
.L_x_6994:
[----:B------:R-:W-:Y:S01]  /*29f0*/  HFMA2 R100, -RZ, RZ, 0, 2.384185791015625e-07 ;  /* 0x00000004ff647431 */ /* 0x000fe200000001ff */
[----:B------:R-:W-:-:S05]  /*2a00*/  MOV R92, R97 ;  /* 0x00000061005c7202 */ /* 0x000fca0000000f00 */
[----:B------:R-:W-:-:S05]  /*2a10*/  FADD.FTZ R94, R93, R92 ;  /* 0x0000005c5d5e7221 */ /* 0x000fca0000010000 */
[----:B------:R-:W-:-:S07]  /*2a20*/  MOV R99, R94 ;  /* 0x0000005e00637202 */ /* 0x000fce0000000f00 */
[----:B------:R-:W-:Y:S05]  /*2a30*/  WARPSYNC.COLLECTIVE R98, `(.L_x_6995) ;  /* 0x0000000062087348 */ /* 0x000fea0003c00000 */
[----:B------:R0:W1:Y:S02]  /*2a40*/  SHFL.BFLY P2, R97, R99, R100, R101 ;  /* 0x0c00006463617389 */ /* 0x0000640000040065 */
[----:B01----:R-:W-:Y:S05]  /*2a50*/  ENDCOLLECTIVE ;  /* 0x000000000000791b */ /* 0x003fea0003800000 */
.L_x_6995:
[----:B------:R-:W-:Y:S01]  /*2a60*/  HFMA2 R100, -RZ, RZ, 0, 4.76837158203125e-07 ;  /* 0x00000008ff647431 */ /* 0x000fe200000001ff */
[----:B------:R-:W-:-:S05]  /*2a70*/  MOV R91, R97 ;  /* 0x00000061005b7202 */ /* 0x000fca0000000f00 */
[----:B------:R-:W-:-:S05]  /*2a80*/  FADD.FTZ R95, R94, R91 ;  /* 0x0000005b5e5f7221 */ /* 0x000fca0000010000 */
[----:B------:R-:W-:-:S07]  /*2a90*/  MOV R99, R95 ;  /* 0x0000005f00637202 */ /* 0x000fce0000000f00 */
[----:B------:R-:W-:Y:S05]  /*2aa0*/  WARPSYNC.COLLECTIVE R98, `(.L_x_6996) ;  /* 0x0000000062087348 */ /* 0x000fea0003c00000 */
[----:B------:R0:W1:Y:S02]  /*2ab0*/  SHFL.BFLY P2, R97, R99, R100, R101 ;  /* 0x0c00006463617389 */ /* 0x0000640000040065 */
[----:B01----:R-:W-:Y:S05]  /*2ac0*/  ENDCOLLECTIVE ;  /* 0x000000000000791b */ /* 0x003fea0003800000 */
.L_x_6996:
        /* <DEDUP_REMOVED lines=8> */
.L_x_6997:
        /* <DEDUP_REMOVED lines=56> */
.L_x_6998:
[----:B------:R-:W-:Y:S01]  /*2ed0*/  HFMA2 R100, -RZ, RZ, 0, 1.1920928955078125e-07 ;  /* 0x00000002ff647431 */ /* 0x000fe200000001ff */
[----:B------:R-:W-:-:S05]  /*2ee0*/  MOV R93, R97 ;  /* 0x00000061005d7202 */ /* 0x000fca0000000f00 */
[----:B------:R-:W-:-:S05]  /*2ef0*/  FADD.FTZ R93, R0, R93 ;  /* 0x0000005d005d7221 */ /* 0x000fca0000010000 */
[----:B------:R-:W-:-:S07]  /*2f00*/  MOV R99, R93 ;  /* 0x0000005d00637202 */ /* 0x000fce0000000f00 */
[----:B------:R-:W-:Y:S05]  /*2f10*/  WARPSYNC.COLLECTIVE R98, `(.L_x_6999) ;  /* 0x0000000062087348 */ /* 0x000fea0003c00000 */
[----:B------:R0:W1:Y:S02]  /*2f20*/  SHFL.BFLY P2, R97, R99, R100, R101 ;  /* 0x0c00006463617389 */ /* 0x0000640000040065 */
[----:B01----:R-:W-:Y:S05]  /*2f30*/  ENDCOLLECTIVE ;  /* 0x000000000000791b */ /* 0x003fea0003800000 */
.L_x_6999:
[----:B------:R-:W-:Y:S01]  /*2f40*/  HFMA2 R100, -RZ, RZ, 0, 2.384185791015625e-07 ;  /* 0x00000004ff647431 */ /* 0x000fe200000001ff */
[----:B------:R-:W-:-:S05]  /*2f50*/  MOV R94, R97 ;  /* 0x00000061005e7202 */ /* 0x000fca0000000f00 */
[----:B------:R-:W-:-:S05]  /*2f60*/  FADD.FTZ R94, R93, R94 ;  /* 0x0000005e5d5e7221 */ /* 0x000fca0000010000 */
[----:B------:R-:W-:-:S07]  /*2f70*/  MOV R99, R94 ;  /* 0x0000005e00637202 */ /* 0x000fce0000000f00 */
[----:B------:R-:W-:Y:S05]  /*2f80*/  WARPSYNC.COLLECTIVE R98, `(.L_x_7000) ;  /* 0x0000000062087348 */ /* 0x000fea0003c00000 */
[----:B------:R0:W1:Y:S02]  /*2f90*/  SHFL.BFLY P2, R97, R99, R100, R101 ;  /* 0x0c00006463617389 */ /* 0x0000640000040065 */
[----:B01----:R-:W-:Y:S05]  /*2fa0*/  ENDCOLLECTIVE ;  /* 0x000000000000791b */ /* 0x003fea0003800000 */
.L_x_7000:
[----:B------:R-:W-:Y:S01]  /*2fb0*/  HFMA2 R100, -RZ, RZ, 0, 4.76837158203125e-07 ;  /* 0x00000008ff647431 */ /* 0x000fe200000001ff */
[----:B------:R-:W-:-:S05]  /*2fc0*/  MOV R95, R97 ;  /* 0x00000061005f7202 */ /* 0x000fca0000000f00 */
[----:B------:R-:W-:-:S05]  /*2fd0*/  FADD.FTZ R95, R94, R95 ;  /* 0x0000005f5e5f7221 */ /* 0x000fca0000010000 */
[----:B------:R-:W-:-:S07]  /*2fe0*/  MOV R99, R95 ;  /* 0x0000005f00637202 */ /* 0x000fce0000000f00 */
[----:B------:R-:W-:Y:S05]  /*2ff0*/  WARPSYNC.COLLECTIVE R98, `(.L_x_7001) ;  /* 0x0000000062087348 */ /* 0x000fea0003c00000 */
[----:B------:R0:W1:Y:S02]  /*3000*/  SHFL.BFLY P2, R97, R99, R100, R101 ;  /* 0x0c00006463617389 */ /* 0x0000640000040065 */
[----:B01----:R-:W-:Y:S05]  /*3010*/  ENDCOLLECTIVE ;  /* 0x000000000000791b */ /* 0x003fea0003800000 */
.L_x_7001:
[----:B------:R-:W-:Y:S01]  /*3020*/  HFMA2 R100, -RZ, RZ, 0, 9.5367431640625e-07 ;  /* 0x00000010ff647431 */ /* 0x000fe200000001ff */
[----:B------:R-:W-:-:S05]  /*3030*/  MOV R96, R97 ;  /* 0x0000006100607202 */ /* 0x000fca0000000f00 */
[----:B------:R-:W-:-:S05]  /*3040*/  FADD.FTZ R96, R95, R96 ;  /* 0x000000605f607221 */ /* 0x000fca0000010000 */
[----:B------:R-:W-:-:S07]  /*3050*/  MOV R99, R96 ;  /* 0x0000006000637202 */ /* 0x000fce0000000f00 */
[----:B------:R-:W-:Y:S05]  /*3060*/  WARPSYNC.COLLECTIVE R98, `(.L_x_7002) ;  /* 0x0000000062087348 */ /* 0x000fea0003c00000 */
[----:B------:R0:W1:Y:S02]  /*3070*/  SHFL.BFLY P2, R97, R99, R100, R101 ;  /* 0x0c00006463617389 */ /* 0x0000640000040065 */
[----:B01----:R-:W-:Y:S05]  /*3080*/  ENDCOLLECTIVE ;  /* 0x000000000000791b */ /* 0x003fea0003800000 */
.L_x_7002:
[----:B------:R-:W-:Y:S05]  /*3090*/  BRA `(.L_x_7003) ;  /* 0xfffffff000547947 */ /* 0x000fea000383ffff */
.L_x_7004:
        /* <DEDUP_REMOVED lines=14> */
.L_x_17380:


//--------------------- .text._ZN10layer_norm31ln_parallel_residual_fwd_kernelINS_13Kernel_traitsIf13__nv_bfloat16fS2_fjLj768ELj1ELj4ELj1ELj16ENS_18Kernel_traits_baseILj768EfS2_fS2_fjLj128EEEEELb1ELb0ELb0EEEvNS_9FwdParamsE --------------------------
	.section	.text._ZN10layer_norm31ln_parallel_residual_fwd_kernelINS_13Kernel_traitsIf13__nv_bfloat16fS2_fjLj768ELj1ELj4ELj1ELj16ENS_18Kernel_traits_baseILj768EfS2_fS2_fjLj128EEEEELb1ELb0ELb0EEEvNS_9FwdParamsE,"ax",@progbits
	.align	128
        .global         _ZN10layer_norm31ln_parallel_residual_fwd_kernelINS_13Kernel_traitsIf13__nv_bfloat16fS2_fjLj768ELj1ELj4ELj1ELj16ENS_18Kernel_traits_baseILj768EfS2_fS2_fjLj128EEEEELb1ELb0ELb0EEEvNS_9FwdParamsE
        .type           _ZN10layer_norm31ln_parallel_residual_fwd_kernelINS_13Kernel_traitsIf13__nv_bfloat16fS2_fjLj768ELj1ELj4ELj1ELj16ENS_18Kernel_traits_baseILj768EfS2_fS2_fjLj128EEEEELb1ELb0ELb0EEEvNS_9FwdParamsE,@function
        .size           _ZN10layer_norm31ln_parallel_residual_fwd_kernelINS_13Kernel_traitsIf13__nv_bfloat16fS2_fjLj768ELj1ELj4ELj1ELj16ENS_18Kernel_traits_baseILj768EfS2_fS2_fjLj128EEEEELb1ELb0ELb0EEEvNS_9FwdParamsE,(.L_x_17381 - _ZN10layer_norm31ln_parallel_residual_fwd_kernelINS_13Kernel_traitsIf13__nv_bfloat16fS2_fjLj768ELj1ELj4ELj1ELj16ENS_18Kernel_traits_baseILj768EfS2_fS2_fjLj128EEEEELb1ELb0ELb0EEEvNS_9FwdParamsE)
        .other          _ZN10layer_norm31ln_parallel_residual_fwd_kernelINS_13Kernel_traitsIf13__nv_bfloat16fS2_fjLj768ELj1ELj4ELj1ELj16ENS_18Kernel_traits_baseILj768EfS2_fS2_fjLj128EEEEELb1ELb0ELb0EEEvNS_9FwdParamsE,@"STO_CUDA_ENTRY STV_DEFAULT"
_ZN10layer_norm31ln_parallel_residual_fwd_kernelINS_13Kernel_traitsIf13__nv_bfloat16fS2_fjLj768ELj1ELj4ELj1ELj16ENS_18Kernel_traits_baseILj768EfS2_fS2_fjLj128EEEEELb1ELb0ELb0EEEvNS_9FwdParamsE:
.text._ZN10layer_norm31ln_parallel_residual_fwd_kernelINS_13Kernel_traitsIf13__nv_bfloat16fS2_fjLj768ELj1ELj4ELj1ELj16ENS_18Kernel_traits_baseILj768EfS2_fS2_fjLj128EEEEELb1ELb0ELb0EEEvNS_9FwdParamsE:
[----:B------:R-:W-:Y:S01]  /*0000*/  LDC R1, c[0x0][0x37c] ;  /* 0x0000df00ff017b82 */ /* 0x000fe20000000800 */
[----:B------:R-:W0:Y:S07]  /*0010*/  LDCU.U8 UR4, c[0x0][0x464] ;  /* 0x00008c80ff0477ac */ /* 0x000e2e0008000000 */
[----:B------:R-:W1:Y:S01]  /*0020*/  LDC R0, c[0x0][0x458] ;  /* 0x00011600ff007b82 */ /* 0x000e620000000800 */
[----:B------:R-:W2:Y:S07]  /*0030*/  LDCU.64 UR6, c[0x0][0x358] ;  /* 0x00006b00ff0677ac */ /* 0x000eae0008000a00 */
[----:B------:R-:W3:Y:S01]  /*0040*/  LDC R137, c[0x0][0x45c] ;  /* 0x00011700ff897b82 */ /* 0x000ee20000000800 */
[----:B------:R-:W4:Y:S01]  /*0050*/  S2R R135, SR_TID.X ;  /* 0x0000000000877919 */ /* 0x000f220000002100 */
[----:B------:R-:W5:Y:S06]  /*0060*/  LDCU.64 UR8, c[0x0][0x438] ;  /* 0x00008700ff0877ac */ /* 0x000f6c0008000a00 */
[----:B------:R-:W4:Y:S01]  /*0070*/  LDC R9, c[0x0][0x388] ;  /* 0x0000e200ff097b82 */ /* 0x000f220000000800 */
        /* <DEDUP_REMOVED lines=11> */
[----:B----4-:R-:W-:Y:S01]  /*0130*/  LOP3.LUT R132, R135, 0x1f, RZ, 0xc0, !PT ;  /* 0x0000001f87847812 */ /* 0x010fe200078ec0ff */
[----:B------:R-:W-:Y:S01]  /*0140*/  BSSY.RECONVERGENT B0, `(.L_x_7005) ;  /* 0x000012b000007945 */ /* 0x000fe20003800200 */
[----:B------:R-:W-:Y:S01]  /*0150*/  SHF.R.S32.HI R6, RZ, 0x1f, R9 ;  /* 0x0000001fff067819 */ /* 0x000fe20000011409 */
[----:B------:R-:W-:Y:S02]  /*0160*/  UISETP.NE.AND.EX UP0, UPT, UR9, URZ, UPT, UP0 ;  /* 0x000000ff0900728c */ /* 0x000fe4000bf05300 */
[----:B------:R-:W-:Y:S01]  /*0170*/  IMAD.MOV.U32 R85, RZ, RZ, R132 ;  /* 0x000000ffff557224 */ /* 0x000fe200078e0084 */
[----:B------:R-:W3:Y:S01]  /*0180*/  LDC R8, c[0x0][0x360] ;  /* 0x0000d800ff087b82 */ /* 0x000ee20000000800 */
[----:B------:R-:W-:Y:S01]  /*0190*/  LEA.HI R6, R6, R9, RZ, 0x3 ;  /* 0x0000000906067211 */ /* 0x000fe200078f18ff */
[----:B0-----:R-:W-:-:S02]  /*01a0*/  USHF.L.U32 UR4, UR5, 0x2, URZ ;  /* 0x0000000205047899 */ /* 0x001fc400080006ff */
[--C-:B---3--:R-:W-:Y:S01]  /*01b0*/  IMAD R133, R8, UR5, R135.reuse ;  /* 0x0000000508857c24 */ /* 0x108fe2000f8e0287 */
[----:B------:R-:W-:-:S04]  /*01c0*/  SHF.R.U32.HI R135, RZ, 0x5, R135 ;  /* 0x00000005ff877819 */ /* 0x000fc80000011687 */
[----:B------:R-:W-:Y:S02]  /*01d0*/  LOP3.LUT R135, R135, UR4, RZ, 0xfc, !PT ;  /* 0x0000000487877c12 */ /* 0x000fe4000f8efcff */
[----:B-1----:R-:W-:Y:S02]  /*01e0*/  @P0 IADD3 R0, P1, PT, R4, R7, RZ ;  /* 0x0000000704000210 */ /* 0x002fe40007f3e0ff */
[----:B------:R-:W-:Y:S02]  /*01f0*/  LOP3.LUT R7, R85, 0x1f, RZ, 0x3c, !PT ;  /* 0x0000001f55077812 */ /* 0x000fe400078e3cff */
[----:B------:R-:W-:Y:S02]  /*0200*/  @P0 IADD3.X R137, PT, PT, RZ, R5, RZ, P1, !PT ;  /* 0x00000005ff890210 */ /* 0x000fe40000ffe4ff */
[----:B------:R-:W-:Y:S02]  /*0210*/  LEA.HI.SX32 R134, R6, R7, 0x1d ;  /* 0x0000000706867211 */ /* 0x000fe400078feaff */
[--C-:B------:R-:W-:Y:S01]  /*0220*/  SHF.R.U64 R169, R0, 0x2, R137.reuse ;  /* 0x0000000200a97819 */ /* 0x100fe20000001289 */
[C---:B--2---:R-:W-:Y:S01]  /*0230*/  VIADD R100, R2.reuse, 0x9e3779b9 ;  /* 0x9e3779b902647836 */ /* 0x044fe20000000000 */
[C---:B------:R-:W-:Y:S01]  /*0240*/  IADD3 R102, PT, PT, R2.reuse, -0x255992d5, RZ ;  /* 0xdaa66d2b02667810 */ /* 0x040fe20007ffe0ff */
[C---:B------:R-:W-:Y:S01]  /*0250*/  VIADD R101, R2.reuse, 0x3c6ef372 ;  /* 0x3c6ef37202657836 */ /* 0x040fe20000000000 */
[C---:B------:R-:W-:Y:S01]  /*0260*/  IADD3 R105, PT, PT, R3.reuse, -0x126145ec, RZ ;  /* 0xed9eba1403697810 */ /* 0x040fe20007ffe0ff */
[C---:B------:R-:W-:Y:S01]  /*0270*/  VIADD R103, R3.reuse, 0x32370b8f ;  /* 0x32370b8f03677836 */ /* 0x040fe20000000000 */
[C---:B------:R-:W-:Y:S01]  /*0280*/  IADD3 R108, PT, PT, R2.reuse, -0x4ab325aa, RZ ;  /* 0xb54cda56026c7810 */ /* 0x040fe20007ffe0ff */
[C---:B------:R-:W-:Y:S01]  /*0290*/  VIADD R104, R2.reuse, 0x78dde6e4 ;  /* 0x78dde6e402687836 */ /* 0x040fe20000000000 */
[C---:B------:R-:W-:Y:S01]  /*02a0*/  IADD3 R111, PT, PT, R2.reuse, -0xe443238, RZ ;  /* 0xf1bbcdc8026f7810 */ /* 0x040fe20007ffe0ff */
[C---:B------:R-:W-:Y:S01]  /*02b0*/  VIADD R106, R2.reuse, 0x1715609d ;  /* 0x1715609d026a7836 */ /* 0x040fe20000000000 */
[C---:B------:R-:W-:Y:S01]  /*02c0*/  IADD3 R136, PT, PT, R3.reuse, -0x695add53, RZ ;  /* 0x96a522ad03887810 */ /* 0x040fe20007ffe0ff */
[----:B------:R-:W-:Y:S01]  /*02d0*/  VIADD R107, R3, 0xa9066899 ;  /* 0xa9066899036b7836 */ /* 0x000fe20000000000 */
        /* <DEDUP_REMOVED lines=11> */
[----:B------:R-:W-:Y:S02]  /*0390*/  ISETP.GE.U32.AND P1, PT, R134, 0x20, PT ;  /* 0x000000208600780c */ /* 0x000fe40003f26070 */
[----:B------:R-:W-:Y:S02]  /*03a0*/  LOP3.LUT R170, R170, 0xffffff7f, RZ, 0xc0, !PT ;  /* 0xffffff7faaaa7812 */ /* 0x000fe400078ec0ff */
[----:B------:R-:W-:-:S03]  /*03b0*/  ISETP.GE.U32.AND P0, PT, R134, 0x40, PT ;  /* 0x000000408600780c */ /* 0x000fc60003f06070 */
[----:B------:R-:W1:Y:S06]  /*03c0*/  LDC.64 R40, c[0x0][0x3d8] ;  /* 0x0000f600ff287b82 */ /* 0x000e6c0000000a00 */
[----:B------:R-:W-:Y:S02]  /*03d0*/  @P1 LOP3.LUT R170, R170, 0x80, RZ, 0xfc, !PT ;  /* 0x00000080aaaa1812 */ /* 0x000fe400078efcff */
[----:B------:R-:W2:Y:S08]  /*03e0*/  LDC.64 R38, c[0x0][0x3d0] ;  /* 0x0000f400ff267b82 */ /* 0x000eb00000000a00 */
[----:B------:R-:W3:Y:S01]  /*03f0*/  LDC.64 R42, c[0x0][0x3d8] ;  /* 0x0000f600ff2a7b82 */ /* 0x000ee20000000a00 */
[----:B0-----:R-:W-:-:S05]  /*0400*/  @P1 IMAD.WIDE.U32 R36, R85, 0x20, R36 ;  /* 0x0000002055241825 */ /* 0x001fca00078e0024 */
[----:B------:R-:W5:Y:S01]  /*0410*/  @P1 LDG.E.128 R4, desc[UR6][R36.64] ;  /* 0x0000000624041981 */ /* 0x000f62000c1e1d00 */
[C---:B-1----:R-:W-:Y:S01]  /*0420*/  @P1 IMAD.WIDE.U32 R40, R85.reuse, 0x20, R40 ;  /* 0x0000002055281825 */ /* 0x042fe200078e0028 */
[----:B------:R-:W-:Y:S02]  /*0430*/  @P1 LOP3.LUT R85, R85, 0x20, RZ, 0xfc, !PT ;  /* 0x0000002055551812 */ /* 0x000fe400078efcff */
[----:B------:R0:W5:Y:S04]  /*0440*/  @P1 LDG.E.128 R8, desc[UR6][R36.64+0x10] ;  /* 0x0000100624081981 */ /* 0x000168000c1e1d00 */
[----:B------:R-:W5:Y:S04]  /*0450*/  @P1 LDG.E.128 R12, desc[UR6][R40.64] ;  /* 0x00000006280c1981 */ /* 0x000f68000c1e1d00 */
[----:B------:R1:W5:Y:S01]  /*0460*/  @P1 LDG.E.128 R16, desc[UR6][R40.64+0x10] ;  /* 0x0000100628101981 */ /* 0x000362000c1e1d00 */
[----:B------:R-:W-:Y:S01]  /*0470*/  ISETP.GE.U32.AND P1, PT, R134, 0x60, PT ;  /* 0x000000608600780c */ /* 0x000fe20003f26070 */
[----:B--2---:R-:W-:-:S04]  /*0480*/  @P0 IMAD.WIDE.U32 R44, R85, 0x20, R38 ;  /* 0x00000020552c0825 */ /* 0x004fc800078e0026 */
[----:B---3--:R-:W-:Y:S01]  /*0490*/  @P0 IMAD.WIDE.U32 R48, R85, 0x20, R42 ;  /* 0x0000002055300825 */ /* 0x008fe200078e002a */
[----:B------:R-:W5:Y:S01]  /*04a0*/  @P0 LDG.E.128 R20, desc[UR6][R44.64] ;  /* 0x000000062c140981 */ /* 0x000f62000c1e1d00 */
[----:B------:R-:W-:Y:S02]  /*04b0*/  CS2R R38, SRZ ;  /* 0x0000000000267805 */ /* 0x000fe4000001ff00 */
[----:B0-----:R-:W-:Y:S02]  /*04c0*/  CS2R R36, SRZ ;  /* 0x0000000000247805 */ /* 0x001fe4000001ff00 */
[----:B------:R-:W-:Y:S01]  /*04d0*/  CS2R R42, SRZ ;  /* 0x00000000002a7805 */ /* 0x000fe2000001ff00 */
[----:B------:R0:W5:Y:S01]  /*04e0*/  @P0 LDG.E.128 R24, desc[UR6][R44.64+0x10] ;  /* 0x000010062c180981 */ /* 0x000162000c1e1d00 */
[----:B-1----:R-:W-:Y:S02]  /*04f0*/  CS2R R40, SRZ ;  /* 0x0000000000287805 */ /* 0x002fe4000001ff00 */
[----:B------:R-:W-:-:S02]  /*0500*/  CS2R R46, SRZ ;  /* 0x00000000002e7805 */ /* 0x000fc4000001ff00 */
[----:B------:R-:W-:Y:S01]  /*0510*/  CS2R R50, SRZ ;  /* 0x0000000000327805 */ /* 0x000fe2000001ff00 */
[----:B------:R-:W5:Y:S01]  /*0520*/  @P0 LDG.E.128 R28, desc[UR6][R48.64] ;  /* 0x00000006301c0981 */ /* 0x000f62000c1e1d00 */
[----:B------:R-:W-:Y:S02]  /*0530*/  CS2R R54, SRZ ;  /* 0x0000000000367805 */ /* 0x000fe4000001ff00 */
[----:B------:R-:W-:Y:S02]  /*0540*/  CS2R R52, SRZ ;  /* 0x0000000000347805 */ /* 0x000fe4000001ff00 */
[----:B------:R-:W-:Y:S01]  /*0550*/  CS2R R58, SRZ ;  /* 0x00000000003a7805 */ /* 0x000fe2000001ff00 */
[----:B------:R1:W5:Y:S01]  /*0560*/  @P0 LDG.E.128 R32, desc[UR6][R48.64+0x10] ;  /* 0x0000100630200981 */ /* 0x000362000c1e1d00 */
[----:B------:R-:W-:Y:S02]  /*0570*/  CS2R R56, SRZ ;  /* 0x0000000000387805 */ /* 0x000fe4000001ff00 */
[----:B0-----:R-:W-:-:S02]  /*0580*/  CS2R R44, SRZ ;  /* 0x00000000002c7805 */ /* 0x001fc4000001ff00 */
[----:B------:R-:W-:Y:S02]  /*0590*/  CS2R R62, SRZ ;  /* 0x00000000003e7805 */ /* 0x000fe4000001ff00 */
[----:B------:R-:W-:Y:S02]  /*05a0*/  CS2R R60, SRZ ;  /* 0x00000000003c7805 */ /* 0x000fe4000001ff00 */
[----:B------:R-:W-:Y:S02]  /*05b0*/  CS2R R66, SRZ ;  /* 0x0000000000427805 */ /* 0x000fe4000001ff00 */
[----:B------:R-:W-:Y:S01]  /*05c0*/  CS2R R64, SRZ ;  /* 0x0000000000407805 */ /* 0x000fe2000001ff00 */
[----:B------:R-:W-:Y:S01]  /*05d0*/  @P0 VIADD R85, R85, 0x20 ;  /* 0x0000002055550836 */ /* 0x000fe20000000000 */
        /* <DEDUP_REMOVED lines=35> */
.L_x_7007:
        /* <DEDUP_REMOVED lines=9> */
[----:B------:R-:W5:Y:S02]  /*08a0*/  @P1 LDG.E.128 R4, desc[UR6][R38.64] ;  /* 0x0000000626041981 */ /* 0x000f64000c1e1d00 */
[----:B------:R-:W0:Y:S01]  /*08b0*/  LDC.64 R46, c[0x0][0x3d8] ;  /* 0x0000f600ff2e7b82 */ /* 0x000e220000000a00 */
[C---:B-1----:R-:W-:Y:S01]  /*08c0*/  @P1 IMAD.WIDE.U32 R40, R85.reuse, 0x20, R40 ;  /* 0x0000002055281825 */ /* 0x042fe200078e0028 */
[----:B------:R1:W5:Y:S04]  /*08d0*/  @P1 LDG.E.128 R8, desc[UR6][R38.64+0x10] ;  /* 0x0000100626081981 */ /* 0x000368000c1e1d00 */
[----:B------:R-:W5:Y:S02]  /*08e0*/  @P1 LDG.E.128 R12, desc[UR6][R40.64] ;  /* 0x00000006280c1981 */ /* 0x000f64000c1e1d00 */
[----:B------:R-:W4:Y:S01]  /*08f0*/  @P0 LDC.64 R48, c[0x0][0x440] ;  /* 0x00011000ff300b82 */ /* 0x000f220000000a00 */
[C---:B--2---:R-:W-:Y:S01]  /*0900*/  @P1 IMAD.WIDE.U32 R36, R85.reuse, 0x20, R36 ;  /* 0x0000002055241825 */ /* 0x044fe200078e0024 */
[----:B------:R-:W-:Y:S01]  /*0910*/  @P1 LOP3.LUT R85, R85, 0x20, RZ, 0xfc, !PT ;  /* 0x0000002055551812 */ /* 0x000fe200078efcff */
[----:B------:R-:W5:Y:S04]  /*0920*/  @P1 LDG.E.128 R16, desc[UR6][R40.64+0x10] ;  /* 0x0000100628101981 */ /* 0x000f68000c1e1d00 */
[----:B------:R-:W5:Y:S04]  /*0930*/  @P1 LD.E.128 R64, desc[UR6][R36.64] ;  /* 0x0000000624401980 */ /* 0x000f68000c101d00 */
[----:B------:R2:W5:Y:S01]  /*0940*/  @P1 LD.E.128 R60, desc[UR6][R36.64+0x10] ;  /* 0x00001006243c1980 */ /* 0x000562000c101d00 */
[----:B------:R-:W-:Y:S01]  /*0950*/  ISETP.GE.U32.AND P1, PT, R134, 0x60, PT ;  /* 0x000000608600780c */ /* 0x000fe20003f26070 */
[----:B---3--:R-:W-:-:S04]  /*0960*/  @P0 IMAD.WIDE.U32 R44, R85, 0x20, R42 ;  /* 0x00000020552c0825 */ /* 0x008fc800078e002a */
[C---:B0-----:R-:W-:Y:S01]  /*0970*/  @P0 IMAD.WIDE.U32 R46, R85.reuse, 0x20, R46 ;  /* 0x00000020552e0825 */ /* 0x041fe200078e002e */
[----:B------:R-:W5:Y:S03]  /*0980*/  @P0 LDG.E.128 R20, desc[UR6][R44.64] ;  /* 0x000000062c140981 */ /* 0x000f66000c1e1d00 */
[----:B----4-:R-:W-:Y:S01]  /*0990*/  @P0 IMAD.WIDE.U32 R48, R85, 0x20, R48 ;  /* 0x0000002055300825 */ /* 0x010fe200078e0030 */
[----:B------:R0:W5:Y:S01]  /*09a0*/  @P0 LDG.E.128 R24, desc[UR6][R44.64+0x10] ;  /* 0x000010062c180981 */ /* 0x000162000c1e1d00 */
[----:B-1----:R-:W-:Y:S02]  /*09b0*/  CS2R R38, SRZ ;  /* 0x0000000000267805 */ /* 0x002fe4000001ff00 */
[----:B--2---:R-:W-:Y:S02]  /*09c0*/  CS2R R36, SRZ ;  /* 0x0000000000247805 */ /* 0x004fe4000001ff00 */
[----:B------:R-:W-:Y:S01]  /*09d0*/  CS2R R42, SRZ ;  /* 0x00000000002a7805 */ /* 0x000fe2000001ff00 */
[----:B------:R-:W5:Y:S01]  /*09e0*/  @P0 LDG.E.128 R28, desc[UR6][R46.64] ;  /* 0x000000062e1c0981 */ /* 0x000f62000c1e1d00 */
[----:B------:R-:W-:-:S02]  /*09f0*/  CS2R R40, SRZ ;  /* 0x0000000000287805 */ /* 0x000fc4000001ff00 */
[----:B------:R-:W-:Y:S01]  /*0a00*/  CS2R R50, SRZ ;  /* 0x0000000000327805 */ /* 0x000fe2000001ff00 */
[----:B------:R-:W-:Y:S01]  /*0a10*/  @P0 VIADD R85, R85, 0x20 ;  /* 0x0000002055550836 */ /* 0x000fe20000000000 */
[----:B------:R1:W5:Y:S01]  /*0a20*/  @P0 LDG.E.128 R32, desc[UR6][R46.64+0x10] ;  /* 0x000010062e200981 */ /* 0x000362000c1e1d00 */
[----:B0-----:R-:W-:-:S03]  /*0a30*/  CS2R R44, SRZ ;  /* 0x00000000002c7805 */ /* 0x001fc6000001ff00 */
[----:B------:R-:W5:Y:S04]  /*0a40*/  @P0 LD.E.128 R56, desc[UR6][R48.64] ;  /* 0x0000000630380980 */ /* 0x000f68000c101d00 */
[----:B------:R0:W5:Y:S01]  /*0a50*/  @P0 LD.E.128 R52, desc[UR6][R48.64+0x10] ;  /* 0x0000100630340980 */ /* 0x000162000c101d00 */
[----:B-1----:R-:W-:Y:S02]  /*0a60*/  CS2R R46, SRZ ;  /* 0x00000000002e7805 */ /* 0x002fe4000001ff00 */
[----:B0-----:R-:W-:Y:S01]  /*0a70*/  CS2R R48, SRZ ;  /* 0x0000000000307805 */ /* 0x001fe2000001ff00 */
        /* <DEDUP_REMOVED lines=15> */
[----:B------:R-:W-:Y:S01]  /*0b70*/  CS2R R48, SRZ ;  /* 0x0000000000307805 */ /* 0x000fe2000001ff00 */
[----:B------:R-:W5:Y:S01]  /*0b80*/  LDG.E.128 R76, desc[UR6][R38.64] ;  /* 0x00000006264c7981 */ /* 0x000f62000c1e1d00 */
[----:B--2---:R-:W-:-:S03]  /*0b90*/  IMAD.WIDE.U32 R40, R85, 0x20, R40 ;  /* 0x0000002055287825 */ /* 0x004fc600078e0028 */
[----:B------:R1:W5:Y:S01]  /*0ba0*/  LDG.E.128 R80, desc[UR6][R38.64+0x10] ;  /* 0x0000100626507981 */ /* 0x000362000c1e1d00 */
[----:B------:R-:W-:Y:S02]  /*0bb0*/  CS2R R84, SRZ ;  /* 0x0000000000547805 */ /* 0x000fe4000001ff00 */
[----:B0-----:R-:W-:Y:S01]  /*0bc0*/  CS2R R36, SRZ ;  /* 0x0000000000247805 */ /* 0x001fe2000001ff00 */
[----:B------:R-:W5:Y:S04]  /*0bd0*/  LD.E.128 R96, desc[UR6][R40.64] ;  /* 0x0000000628607980 */ /* 0x000f68000c101d00 */
[----:B------:R0:W5:Y:S01]  /*0be0*/  LD.E.128 R92, desc[UR6][R40.64+0x10] ;  /* 0x00001006285c7980 */ /* 0x000162000c101d00 */
[----:B-1----:R-:W-:Y:S02]  /*0bf0*/  CS2R R38, SRZ ;  /* 0x0000000000267805 */ /* 0x002fe4000001ff00 */
[----:B0-----:R-:W-:Y:S01]  /*0c00*/  CS2R R40, SRZ ;  /* 0x0000000000287805 */ /* 0x001fe2000001ff00 */
[----:B------:R-:W-:Y:S06]  /*0c10*/  BRA `(.L_x_7008) ;  /* 0x0000000400f47947 */ /* 0x000fec0003800000 */
.L_x_7006:
        /* <DEDUP_REMOVED lines=31> */
[----:B------:R-:W-:Y:S01]  /*0e10*/  @P0 IMAD.WIDE.U32 R82, R85, 0x20, R82 ;  /* 0x0000002055520825 */ /* 0x000fe200078e0052 */
        /* <DEDUP_REMOVED lines=29> */
.L_x_7009:
        /* <DEDUP_REMOVED lines=10> */
[----:B------:R-:W0:Y:S01]  /*1090*/  @P0 LDC.64 R62, c[0x0][0x438] ;  /* 0x00010e00ff3e0b82 */ /* 0x000e220000000a00 */
[C---:B-1----:R-:W-:Y:S01]  /*10a0*/  @P1 IMAD.WIDE.U32 R56, R85.reuse, 0x20, R56 ;  /* 0x0000002055381825 */ /* 0x042fe200078e0038 */
[----:B------:R-:W5:Y:S04]  /*10b0*/  @P1 LDG.E.128 R8, desc[UR6][R52.64+0x10] ;  /* 0x0000100634081981 */ /* 0x000f68000c1e1d00 */
[----:B------:R-:W5:Y:S02]  /*10c0*/  @P1 LDG.E.128 R12, desc[UR6][R56.64] ;  /* 0x00000006380c1981 */ /* 0x000f64000c1e1d00 */
[----:B------:R-:W1:Y:S01]  /*10d0*/  LDC.64 R64, c[0x0][0x3d8] ;  /* 0x0000f600ff407b82 */ /* 0x000e620000000a00 */
        /* <DEDUP_REMOVED lines=9> */
[----:B-1----:R-:W-:Y:S01]  /*1170*/  @P0 IMAD.WIDE.U32 R64, R85, 0x20, R64 ;  /* 0x0000002055400825 */ /* 0x002fe200078e0040 */
[----:B------:R0:W5:Y:S01]  /*1180*/  @P0 LDG.E.128 R24, desc[UR6][R60.64+0x10] ;  /* 0x000010063c180981 */ /* 0x000162000c1e1d00 */
[----:B--2---:R-:W-:Y:S02]  /*1190*/  CS2R R54, SRZ ;  /* 0x0000000000367805 */ /* 0x004fe4000001ff00 */
[----:B------:R-:W-:Y:S02]  /*11a0*/  CS2R R52, SRZ ;  /* 0x0000000000347805 */ /* 0x000fe4000001ff00 */
[----:B------:R-:W-:Y:S01]  /*11b0*/  CS2R R58, SRZ ;  /* 0x00000000003a7805 */ /* 0x000fe2000001ff00 */
[----:B------:R-:W5:Y:S01]  /*11c0*/  @P0 LD.E.128 R40, desc[UR6][R62.64] ;  /* 0x000000063e280980 */ /* 0x000f62000c101d00 */
[----:B------:R-:W-:-:S02]  /*11d0*/  CS2R R56, SRZ ;  /* 0x0000000000387805 */ /* 0x000fc4000001ff00 */
[----:B------:R-:W-:Y:S01]  /*11e0*/  CS2R R66, SRZ ;  /* 0x0000000000427805 */ /* 0x000fe2000001ff00 */
[----:B------:R-:W-:Y:S01]  /*11f0*/  @P0 VIADD R85, R85, 0x20 ;  /* 0x0000002055550836 */ /* 0x000fe20000000000 */
[----:B------:R1:W5:Y:S01]  /*1200*/  @P0 LD.E.128 R36, desc[UR6][R62.64+0x10] ;  /* 0x000010063e240980 */ /* 0x000362000c101d00 */
[----:B0-----:R-:W-:-:S03]  /*1210*/  CS2R R60, SRZ ;  /* 0x00000000003c7805 */ /* 0x001fc6000001ff00 */
[----:B------:R-:W5:Y:S04]  /*1220*/  @P0 LDG.E.128 R28, desc[UR6][R64.64] ;  /* 0x00000006401c0981 */ /* 0x000f68000c1e1d00 */
[----:B------:R0:W5:Y:S01]  /*1230*/  @P0 LDG.E.128 R32, desc[UR6][R64.64+0x10] ;  /* 0x0000100640200981 */ /* 0x000162000c1e1d00 */
        /* <DEDUP_REMOVED lines=27> */
.L_x_7008:
[----:B------:R-:W-:Y:S05]  /*13f0*/  BSYNC.RECONVERGENT B0 ;  /* 0x0000000000007941 */ /* 0x000fea0003800200 */
.L_x_7005:
[----:B------:R-:W1:Y:S02]  /*1400*/  LDCU UR4, c[0x0][0x384] ;  /* 0x00007080ff0477ac */ /* 0x000e640008000800 */
[----:B-1----:R-:W-:-:S13]  /*1410*/  ISETP.GE.AND P0, PT, R135, UR4, PT ;  /* 0x0000000487007c0c */ /* 0x002fda000bf06270 */
[----:B------:R-:W-:Y:S05]  /*1420*/  @P0 EXIT ;  /* 0x000000000000094d */ /* 0x000fea0003800000 */
[----:B------:R-:W-:Y:S01]  /*1430*/  IMAD.HI.U32 R113, R133, -0x326172a9, RZ ;  /* 0xcd9e8d5785717827 */ /* 0x000fe200078e00ff */
[----:B------:R-:W-:Y:S01]  /*1440*/  LOP3.LUT R149, R0, 0x3, RZ, 0xc0, !PT ;  /* 0x0000000300957812 */ /* 0x000fe200078ec0ff */
[----:B------:R-:W1:Y:S02]  /*1450*/  LDCU UR10, c[0x0][0x408] ;  /* 0x00008100ff0a77ac */ /* 0x000e640008000800 */
[----:B0-----:R-:W-:Y:S01]  /*1460*/  IMAD.HI.U32 R115, R169, -0x2daee0ad, RZ ;  /* 0xd2511f53a9737827 */ /* 0x001fe200078e00ff */
[----:B------:R-:W-:Y:S01]  /*1470*/  LOP3.LUT R113, R137, R113, R2, 0x96, !PT ;  /* 0x0000007189717212 */ /* 0x000fe200078e9602 */
[----:B------:R-:W0:Y:S02]  /*1480*/  LDCU UR13, c[0x0][0x388] ;  /* 0x00007100ff0d77ac */ /* 0x000e240008000800 */
[----:B------:R-:W-:Y:S01]  /*1490*/  IMAD R114, R133, -0x326172a9, RZ ;  /* 0xcd9e8d5785727824 */ /* 0x000fe200078e02ff */
[----:B------:R-:W-:Y:S01]  /*14a0*/  LOP3.LUT R115, R115, R3, RZ, 0x3c, !PT ;  /* 0x0000000373737212 */ /* 0x000fe200078e3cff */
[----:B------:R-:W-:Y:S01]  /*14b0*/  IMAD R119, R169, -0x2daee0ad, RZ ;  /* 0xd2511f53a9777824 */ /* 0x000fe200078e02ff */
[----:B------:R-:W2:Y:S01]  /*14c0*/  LDCU.U8 UR11, c[0x0][0x410] ;  /* 0x00008200ff0b77ac */ /* 0x000ea20008000000 */
[----:B------:R-:W-:-:S02]  /*14d0*/  VIADD R118, R3, 0xbb67ae85 ;  /* 0xbb67ae8503767836 */ /* 0x000fc40000000000 */
[----:B------:R-:W-:Y:S01]  /*14e0*/  IMAD.HI.U32 R116, R113, -0x2daee0ad, RZ ;  /* 0xd2511f5371747827 */ /* 0x000fe200078e00ff */
[----:B------:R-:W3:Y:S03]  /*14f0*/  LDCU UR12, c[0x0][0x448] ;  /* 0x00008900ff0c77ac */ /* 0x000ee60008000800 */
[----:B------:R-:W-:Y:S01]  /*1500*/  IMAD.HI.U32 R117, R115, -0x326172a9, RZ ;  /* 0xcd9e8d5773757827 */ /* 0x000fe200078e00ff */
[----:B------:R-:W-:Y:S01]  /*1510*/  LOP3.LUT R116, R118, R119, R116, 0x96, !PT ;  /* 0x0000007776747212 */ /* 0x000fe200078e9674 */
[----:B------:R-:W4:Y:S02]  /*1520*/  LDCU.64 UR4, c[0x0][0x398] ;  /* 0x00007300ff0477ac */ /* 0x000f240008000a00 */
[----:B------:R-:W-:Y:S01]  /*1530*/  IMAD R118, R113, -0x2daee0ad, RZ ;  /* 0xd2511f5371767824 */ /* 0x000fe200078e02ff */
[----:B------:R-:W-:Y:S01]  /*1540*/  LOP3.LUT R100, R100, R114, R117, 0x96, !PT ;  /* 0x0000007264647212 */ /* 0x000fe200078e9675 */
[----:B------:R-:W-:Y:S01]  /*1550*/  IMAD R115, R115, -0x326172a9, RZ ;  /* 0xcd9e8d5773737824 */ /* 0x000fe200078e02ff */
[----:B------:R-:W-:Y:S01]  /*1560*/  IADD3 R117, PT, PT, R3, 0x76cf5d0a, RZ ;  /* 0x76cf5d0a03757810 */ /* 0x000fe20007ffe0ff */
[----:B------:R-:W-:Y:S01]  /*1570*/  IMAD.HI.U32 R114, R116, -0x326172a9, RZ ;  /* 0xcd9e8d5774727827 */ /* 0x000fe200078e00ff */
[----:B------:R-:W0:Y:S03]  /*1580*/  LDCU.64 UR8, c[0x0][0x3a0] ;  /* 0x00007400ff0877ac */ /* 0x000e260008000a00 */
        /* <DEDUP_REMOVED lines=45> */
[----:B------:R-:W-:Y:S01]  /*1860*/  IMAD.MOV.U32 R141, RZ, RZ, RZ ;  /* 0x000000ffff8d7224 */ /* 0x000fe200078e00ff */
[----:B------:R-:W-:Y:S01]  /*1870*/  LOP3.LUT R138, R138, R104, R105, 0x96, !PT ;  /* 0x000000688a8a7212 */ /* 0x000fe200078e9669 */
[----:B------:R-:W-:Y:S02]  /*1880*/  IMAD R140, R101, -0x326172a9, RZ ;  /* 0xcd9e8d57658c7824 */ /* 0x000fe400078e02ff */
[----:B01234-:R-:W-:-:S07]  /*1890*/  IMAD R151, R102, -0x2daee0ad, RZ ;  /* 0xd2511f5366977824 */ /* 0x01ffce00078e02ff */
.L_x_7391:
[----:B------:R-:W-:Y:S01]  /*18a0*/  IMAD R0, R135, UR13, RZ ;  /* 0x0000000d87007c24 */ /* 0x000fe2000f8e02ff */
[----:B------:R-:W-:Y:S01]  /*18b0*/  LOP3.LUT P0, RZ, R170, 0x80, RZ, 0xc0, !PT ;  /* 0x00000080aaff7812 */ /* 0x000fe2000780c0ff */
        /* <DEDUP_REMOVED lines=39> */
.L_x_7015:
        /* <DEDUP_REMOVED lines=13> */
.L_x_7017:
[----:B------:R-:W-:Y:S05]  /*1c00*/  BSYNC.RECONVERGENT B2 ;  /* 0x0000000000027941 */ /* 0x000fea0003800200 */
.L_x_7016:
        /* <DEDUP_REMOVED lines=52> */
[----:B------:R-:W-:Y:S02]  /*1f50*/  VIADD R111, R3, 0x96a522ad ;  /* 0x96a522ad036f7836 */ /* 0x000fe40000000000 */
        /* <DEDUP_REMOVED lines=8> */
.L_x_7014:
[----:B------:R-:W-:Y:S05]  /*1fe0*/  BSYNC.RECONVERGENT B1 ;  /* 0x0000000000017941 */ /* 0x000fea0003800200 */
.L_x_7013:
[----:B------:R-:W0:Y:S01]  /*1ff0*/  LDC R151, c[0x0][0x404] ;  /* 0x00010100ff977b82 */ /* 0x000e220000000800 */
[----:B------:R-:W-:Y:S01]  /*2000*/  I2FP.F32.U32 R109, R108 ;  /* 0x0000006c006d7245 */ /* 0x000fe20000201000 */
[----:B------:R-:W-:Y:S01]  /*2010*/  HFMA2 R108, -RZ, RZ, 0.1171875, 0 ;  /* 0x2f800000ff6c7431 */ /* 0x000fe200000001ff */
[----:B------:R-:W-:Y:S01]  /*2020*/  ISETP.NE.AND P2, PT, R111, 0x1, PT ;  /* 0x000000016f00780c */ /* 0x000fe20003f45270 */
[----:B------:R-:W-:Y:S01]  /*2030*/  BSSY.RECONVERGENT B1, `(.L_x_7018) ;  /* 0x000005d000017945 */ /* 0x000fe20003800200 */
[----:B------:R-:W-:Y:S01]  /*2040*/  LOP3.LUT R170, R170, 0xffffffef, RZ, 0xc0, !PT ;  /* 0xffffffefaaaa7812 */ /* 0x000fe200078ec0ff */
[----:B------:R-:W-:Y:S02]  /*2050*/  IMAD.MOV.U32 R149, RZ, RZ, 0x2 ;  /* 0x00000002ff957424 */ /* 0x000fe400078e00ff */
[----:B------:R-:W-:Y:S01]  /*2060*/  FFMA.FTZ R110, R109, R108, 1.1641532182693481445e-10 ;  /* 0x2f0000006d6e7423 */ /* 0x000fe2000001006c */
[C---:B-----5:R-:W-:Y:S01]  /*2070*/  IMAD.U32 R109, R128.reuse, 0x10000, RZ ;  /* 0x00010000806d7824 */ /* 0x060fe200078e00ff */
[----:B------:R-:W-:-:S03]  /*2080*/  PRMT R128, R128, 0x7632, R128 ;  /* 0x0000763280807816 */ /* 0x000fc60000000080 */
[----:B0-----:R-:W-:Y:S02]  /*2090*/  FSETP.LE.FTZ.AND P3, PT, R110, R151, PT ;  /* 0x000000976e00720b */ /* 0x001fe40003f73000 */
        /* <DEDUP_REMOVED lines=11> */
.L_x_7020:
        /* <DEDUP_REMOVED lines=13> */
.L_x_7022:
[----:B------:R-:W-:Y:S05]  /*2220*/  BSYNC.RECONVERGENT B2 ;  /* 0x0000000000027941 */ /* 0x000fea0003800200 */
.L_x_7021:
        /* <DEDUP_REMOVED lines=56> */
[----:B------:R-:W-:-:S05]  /*25b0*/  VIADD R149, R3, 0x96a522ad ;  /* 0x96a522ad03957836 */ /* 0x000fca0000000000 */
[----:B------:R-:W-:Y:S01]  /*25c0*/  LOP3.LUT R136, R149, R110, R155, 0x96, !PT ;  /* 0x0000006e95887212 */ /* 0x000fe200078e969b */
[----:B------:R-:W-:Y:S02]  /*25d0*/  HFMA2 R149, -RZ, RZ, 0, 0 ;  /* 0x00000000ff957431 */ /* 0x000fe400000001ff */
[----:B------:R-:W-:Y:S02]  /*25e0*/  IMAD.MOV.U32 R110, RZ, RZ, R0 ;  /* 0x000000ffff6e7224 */ /* 0x000fe400078e0000 */
[----:B------:R-:W-:-:S07]  /*25f0*/  IMAD.MOV.U32 R0, RZ, RZ, R154 ;  /* 0x000000ffff007224 */ /* 0x000fce00078e009a */
.L_x_7019:
[----:B------:R-:W-:Y:S05]  /*2600*/  BSYNC.RECONVERGENT B1 ;  /* 0x0000000000017941 */ /* 0x000fea0003800200 */
.L_x_7018:
[----:B------:R-:W-:Y:S01]  /*2610*/  I2FP.F32.U32 R111, R110 ;  /* 0x0000006e006f7245 */ /* 0x000fe20000201000 */
[----:B------:R-:W-:Y:S01]  /*2620*/  BSSY.RECONVERGENT B1, `(.L_x_7023) ;  /* 0x000005d000017945 */ /* 0x000fe20003800200 */
[----:B------:R-:W-:Y:S01]  /*2630*/  ISETP.NE.AND P2, PT, R149, 0x1, PT ;  /* 0x000000019500780c */ /* 0x000fe20003f45270 */
[----:B------:R-:W-:Y:S01]  /*2640*/  IMAD.MOV.U32 R152, RZ, RZ, 0x2 ;  /* 0x00000002ff987424 */ /* 0x000fe200078e00ff */
[----:B------:R-:W-:Y:S01]  /*2650*/  LOP3.LUT R170, R170, 0xfffffff7, RZ, 0xc0, !PT ;  /* 0xfffffff7aaaa7812 */ /* 0x000fe200078ec0ff */
[----:B------:R-:W-:Y:S01]  /*2660*/  FFMA.FTZ R110, R111, R108, 1.1641532182693481445e-10 ;  /* 0x2f0000006f6e7423 */ /* 0x000fe2000001006c */
[----:B------:R-:W-:-:S04]  /*2670*/  MOV R111, R140 ;  /* 0x0000008c006f7202 */ /* 0x000fc80000000f00 */
[----:B------:R-:W-:Y:S01]  /*2680*/  FSETP.LE.FTZ.AND P3, PT, R110, R151, PT ;  /* 0x000000976e00720b */ /* 0x000fe20003f73000 */
[----:B------:R-:W-:-:S12]  /*2690*/  IMAD.U32 R110, R128, 0x10000, RZ ;  /* 0x00010000806e7824 */ /* 0x000fd800078e00ff */
        /* <DEDUP_REMOVED lines=10> */
.L_x_7025:
        /* <DEDUP_REMOVED lines=13> */
.L_x_7027:
[----:B------:R-:W-:Y:S05]  /*2810*/  BSYNC.RECONVERGENT B2 ;  /* 0x0000000000027941 */ /* 0x000fea0003800200 */
.L_x_7026:
        /* <DEDUP_REMOVED lines=34> */
[----:B------:R-:W-:Y:S02]  /*2a40*/  VIADD R111, R2, 0xb54cda56 ;  /* 0xb54cda56026f7836 */ /* 0x000fe40000000000 */
[----:B------:R-:W-:-:S03]  /*2a50*/  IMAD.WIDE.U32 R152, R149, -0x2daee0ad, RZ ;  /* 0xd2511f5395987825 */ /* 0x000fc600078e00ff */
[----:B------:R-:W-:Y:S01]  /*2a60*/  LOP3.LUT R111, R111, R158, R155, 0x96, !PT ;  /* 0x0000009e6f6f7212 */ /* 0x000fe200078e969b */
        /* <DEDUP_REMOVED lines=18> */
[----:B------:R-:W-:Y:S02]  /*2b90*/  VIADD R149, R2, 0x8ff34781 ;  /* 0x8ff3478102957836 */ /* 0x000fe40000000000 */
[----:B------:R-:W-:Y:S02]  /*2ba0*/  HFMA2 R152, -RZ, RZ, 0, 0 ;  /* 0x00000000ff987431 */ /* 0x000fe400000001ff */
[----:B------:R-:W-:Y:S01]  /*2bb0*/  IMAD.MOV.U32 R111, RZ, RZ, R0 ;  /* 0x000000ffff6f7224 */ /* 0x000fe200078e0000 */
[----:B------:R-:W-:Y:S01]  /*2bc0*/  MOV R140, R158 ;  /* 0x0000009e008c7202 */ /* 0x000fe20000000f00 */
[----:B------:R-:W-:Y:S01]  /*2bd0*/  IMAD.MOV.U32 R0, RZ, RZ, R156 ;  /* 0x000000ffff007224 */ /* 0x000fe200078e009c */
[----:B------:R-:W-:-:S07]  /*2be0*/  LOP3.LUT R138, R149, R154, R159, 0x96, !PT ;  /* 0x0000009a958a7212 */ /* 0x000fce00078e969f */
.L_x_7024:
[----:B------:R-:W-:Y:S05]  /*2bf0*/  BSYNC.RECONVERGENT B1 ;  /* 0x0000000000017941 */ /* 0x000fea0003800200 */
.L_x_7023:
[----:B------:R-:W-:Y:S01]  /*2c00*/  I2FP.F32.U32 R111, R111 ;  /* 0x0000006f006f7245 */ /* 0x000fe20000201000 */
[----:B------:R-:W-:Y:S01]  /*2c10*/  BSSY.RECONVERGENT B1, `(.L_x_7028) ;  /* 0x000005e000017945 */ /* 0x000fe20003800200 */
[----:B------:R-:W-:Y:S01]  /*2c20*/  ISETP.NE.AND P2, PT, R152, 0x1, PT ;  /* 0x000000019800780c */ /* 0x000fe20003f45270 */
[----:B------:R-:W-:Y:S01]  /*2c30*/  IMAD.MOV.U32 R153, RZ, RZ, 0x2 ;  /* 0x00000002ff997424 */ /* 0x000fe200078e00ff */
[----:B------:R-:W-:Y:S01]  /*2c40*/  LOP3.LUT R170, R170, 0xfffffffb, RZ, 0xc0, !PT ;  /* 0xfffffffbaaaa7812 */ /* 0x000fe200078ec0ff */
[----:B------:R-:W-:Y:S01]  /*2c50*/  FFMA.FTZ R128, R111, R108, 1.1641532182693481445e-10 ;  /* 0x2f0000006f807423 */ /* 0x000fe2000001006c */
[C---:B------:R-:W-:Y:S01]  /*2c60*/  IMAD.U32 R111, R129.reuse, 0x10000, RZ ;  /* 0x00010000816f7824 */ /* 0x040fe200078e00ff */
[----:B------:R-:W-:-:S03]  /*2c70*/  PRMT R149, R129, 0x7632, R149 ;  /* 0x0000763281957816 */ /* 0x000fc60000000095 */
[----:B------:R-:W-:Y:S02]  /*2c80*/  FSETP.LE.FTZ.AND P3, PT, R128, R151, PT ;  /* 0x000000978000720b */ /* 0x000fe40003f73000 */
        /* <DEDUP_REMOVED lines=11> */
.L_x_7030:
        /* <DEDUP_REMOVED lines=13> */
.L_x_7032:
[----:B------:R-:W-:Y:S05]  /*2e10*/  BSYNC.RECONVERGENT B2 ;  /* 0x0000000000027941 */ /* 0x000fea0003800200 */
.L_x_7031:
[----:B------:R-:W-:Y:S01]  /*2e20*/  IMAD.WIDE.U32 R152, R133, -0x326172a9, RZ ;  /* 0xcd9e8d5785987825 */ /* 0x000fe200078e00ff */
[----:B------:R-:W-:Y:S02]  /*2e30*/  LOP3.LUT R156, R141, R129, R3, 0x96, !PT ;  /* 0x000000818d9c7212 */ /* 0x000fe400078e9603 */
[----:B------:R-:W-:Y:S02]  /*2e40*/  IADD3 R129, PT, PT, R2, -0x61c88647, RZ ;  /* 0x9e3779b902817810 */ /* 0x000fe40007ffe0ff */
        /* <DEDUP_REMOVED lines=35> */
[----:B------:R-:W-:Y:S02]  /*3080*/  IADD3 R129, PT, PT, R2, 0x5384540f, RZ ;  /* 0x5384540f02817810 */ /* 0x000fe40007ffe0ff */
        /* <DEDUP_REMOVED lines=22> */
.L_x_7029:
[----:B------:R-:W-:Y:S05]  /*31f0*/  BSYNC.RECONVERGENT B1 ;  /* 0x0000000000017941 */ /* 0x000fea0003800200 */
.L_x_7028:
[----:B------:R-:W-:Y:S01]  /*3200*/  I2FP.F32.U32 R129, R128 ;  /* 0x0000008000817245 */ /* 0x000fe20000201000 */
[----:B------:R-:W-:Y:S01]  /*3210*/  BSSY.RECONVERGENT B1, `(.L_x_7033) ;  /* 0x000005d000017945 */ /* 0x000fe20003800200 */
[----:B------:R-:W-:Y:S01]  /*3220*/  ISETP.NE.AND P2, PT, R153, 0x1, PT ;  /* 0x000000019900780c */ /* 0x000fe20003f45270 */
[----:B------:R-:W-:Y:S01]  /*3230*/  IMAD.U32 R128, R149, 0x10000, RZ ;  /* 0x0001000095807824 */ /* 0x000fe200078e00ff */
[----:B------:R-:W-:Y:S01]  /*3240*/  LOP3.LUT R170, R170, 0xfffffffd, RZ, 0xc0, !PT ;  /* 0xfffffffdaaaa7812 */ /* 0x000fe200078ec0ff */
[----:B------:R-:W-:Y:S01]  /*3250*/  FFMA.FTZ R152, R129, R108, 1.1641532182693481445e-10 ;  /* 0x2f00000081987423 */ /* 0x000fe2000001006c */
[----:B------:R-:W-:Y:S01]  /*3260*/  IMAD.MOV.U32 R154, RZ, RZ, 0x2 ;  /* 0x00000002ff9a7424 */ /* 0x000fe200078e00ff */
[----:B------:R-:W-:-:S03]  /*3270*/  MOV R129, R140 ;  /* 0x0000008c00817202 */ /* 0x000fc60000000f00 */
[----:B------:R-:W-:-:S13]  /*3280*/  FSETP.LE.FTZ.AND P3, PT, R152, R151, PT ;  /* 0x000000979800720b */ /* 0x000fda0003f73000 */
        /* <DEDUP_REMOVED lines=10> */
.L_x_7035:
        /* <DEDUP_REMOVED lines=13> */
.L_x_7037:
[----:B------:R-:W-:Y:S05]  /*3400*/  BSYNC.RECONVERGENT B2 ;  /* 0x0000000000027941 */ /* 0x000fea0003800200 */
.L_x_7036:
        /* <DEDUP_REMOVED lines=52> */
[----:B------:R-:W-:Y:S01]  /*3750*/  VIADD R149, R2, 0x8ff34781 ;  /* 0x8ff3478102957836 */ /* 0x000fe20000000000 */
[----:B------:R-:W-:Y:S01]  /*3760*/  MOV R140, R158 ;  /* 0x0000009e008c7202 */ /* 0x000fe20000000f00 */
[----:B------:R-:W-:-:S03]  /*3770*/  IMAD.WIDE.U32 R156, R129, -0x2daee0ad, RZ ;  /* 0xd2511f53819c7825 */ /* 0x000fc600078e00ff */
[----:B------:R-:W-:Y:S01]  /*3780*/  LOP3.LUT R138, R149, R154, R159, 0x96, !PT ;  /* 0x0000009a958a7212 */ /* 0x000fe200078e969f */
[----:B------:R-:W-:Y:S02]  /*3790*/  VIADD R129, R3, 0x96a522ad ;  /* 0x96a522ad03817836 */ /* 0x000fe40000000000 */
[----:B------:R-:W-:-:S03]  /*37a0*/  HFMA2 R154, -RZ, RZ, 0, 0 ;  /* 0x00000000ff9a7431 */ /* 0x000fc600000001ff */
[----:B------:R-:W-:Y:S01]  /*37b0*/  LOP3.LUT R136, R129, R152, R157, 0x96, !PT ;  /* 0x0000009881887212 */ /* 0x000fe200078e969d */
[----:B------:R-:W-:Y:S02]  /*37c0*/  IMAD.MOV.U32 R129, RZ, RZ, R0 ;  /* 0x000000ffff817224 */ /* 0x000fe400078e0000 */
[----:B------:R-:W-:-:S07]  /*37d0*/  IMAD.MOV.U32 R0, RZ, RZ, R156 ;  /* 0x000000ffff007224 */ /* 0x000fce00078e009c */
.L_x_7034:
[----:B------:R-:W-:Y:S05]  /*37e0*/  BSYNC.RECONVERGENT B1 ;  /* 0x0000000000017941 */ /* 0x000fea0003800200 */
.L_x_7033:
        /* <DEDUP_REMOVED lines=18> */
.L_x_7040:
        /* <DEDUP_REMOVED lines=13> */
.L_x_7042:
[----:B------:R-:W-:Y:S05]  /*39e0*/  BSYNC.RECONVERGENT B2 ;  /* 0x0000000000027941 */ /* 0x000fea0003800200 */
.L_x_7041:
        /* <DEDUP_REMOVED lines=61> */
.L_x_7039:
[----:B------:R-:W-:Y:S05]  /*3dc0*/  BSYNC.RECONVERGENT B1 ;  /* 0x0000000000017941 */ /* 0x000fea0003800200 */
.L_x_7038:
        /* <DEDUP_REMOVED lines=17> */
.L_x_7045:
        /* <DEDUP_REMOVED lines=13> */
.L_x_7047:
[----:B------:R-:W-:Y:S05]  /*3fb0*/  BSYNC.RECONVERGENT B2 ;  /* 0x0000000000027941 */ /* 0x000fea0003800200 */
.L_x_7046:
        /* <DEDUP_REMOVED lines=61> */
.L_x_7044:
[----:B------:R-:W-:Y:S05]  /*4390*/  BSYNC.RECONVERGENT B1 ;  /* 0x0000000000017941 */ /* 0x000fea0003800200 */
.L_x_7043:
        /* <DEDUP_REMOVED lines=18> */
.L_x_7050:
        /* <DEDUP_REMOVED lines=13> */
.L_x_7052:
[----:B------:R-:W-:Y:S05]  /*4590*/  BSYNC.RECONVERGENT B2 ;  /* 0x0000000000027941 */ /* 0x000fea0003800200 */
.L_x_7051:
        /* <DEDUP_REMOVED lines=60> */
[----:B------:R-:W-:-:S07]  /*4960*/  HFMA2 R149, -RZ, RZ, 0, 0 ;  /* 0x00000000ff957431 */ /* 0x000fce00000001ff */
.L_x_7049:
[----:B------:R-:W-:Y:S05]  /*4970*/  BSYNC.RECONVERGENT B1 ;  /* 0x0000000000017941 */ /* 0x000fea0003800200 */
.L_x_7048:
[----:B------:R-:W-:Y:S01]  /*4980*/  I2FP.F32.U32 R155, R153 ;  /* 0x00000099009b7245 */ /* 0x000fe20000201000 */
[----:B------:R-:W-:Y:S01]  /*4990*/  FMUL.FTZ R109, R109, UR10 ;  /* 0x0000000a6d6d7c20 */ /* 0x000fe20008410000 */
[----:B------:R-:W-:Y:S01]  /*49a0*/  P2R R157, PR, RZ, 0x2 ;  /* 0x00000002ff9d7803 */ /* 0x000fe20000000000 */
[----:B------:R-:W-:Y:S01]  /*49b0*/  FMUL.FTZ R110, R110, UR10 ;  /* 0x0000000a6e6e7c20 */ /* 0x000fe20008410000 */
[C---:B------:R-:W-:Y:S01]  /*49c0*/  LOP3.LUT P1, RZ, R170.reuse, 0x10, RZ, 0xc0, !PT ;  /* 0x00000010aaff7812 */ /* 0x040fe2000782c0ff */
[----:B------:R-:W-:Y:S01]  /*49d0*/  FFMA.FTZ R156, R155, R108, 1.1641532182693481445e-10 ;  /* 0x2f0000009b9c7423 */ /* 0x000fe2000001006c */
[----:B------:R-:W-:Y:S01]  /*49e0*/  IMAD.U32 R108, R131, 0x10000, RZ ;  /* 0x00010000836c7824 */ /* 0x000fe200078e00ff */
[----:B------:R-:W-:Y:S01]  /*49f0*/  P2R R158, PR, RZ, 0x1 ;  /* 0x00000001ff9e7803 */ /* 0x000fe20000000000 */
[----:B------:R-:W-:Y:S01]  /*4a00*/  FMUL.FTZ R111, R111, UR10 ;  /* 0x0000000a6f6f7c20 */ /* 0x000fe20008410000 */
[----:B------:R-:W-:Y:S01]  /*4a10*/  LOP3.LUT P0, RZ, R170, 0x8, RZ, 0xc0, !PT ;  /* 0x00000008aaff7812 */ /* 0x000fe2000780c0ff */
[----:B------:R-:W-:Y:S01]  /*4a20*/  FMUL.FTZ R131, R128, UR10 ;  /* 0x0000000a80837c20 */ /* 0x000fe20008410000 */
[----:B------:R-:W-:Y:S01]  /*4a30*/  LOP3.LUT P6, RZ, R170, 0x4, RZ, 0xc0, !PT ;  /* 0x00000004aaff7812 */ /* 0x000fe200078cc0ff */
[----:B------:R-:W-:Y:S01]  /*4a40*/  FMUL.FTZ R155, R108, UR10 ;  /* 0x0000000a6c9b7c20 */ /* 0x000fe20008410000 */
[----:B------:R-:W-:Y:S01]  /*4a50*/  LOP3.LUT P5, RZ, R170, 0x2, RZ, 0xc0, !PT ;  /* 0x00000002aaff7812 */ /* 0x000fe200078ac0ff */
[----:B------:R-:W-:Y:S01]  /*4a60*/  FMUL.FTZ R152, R164, UR10 ;  /* 0x0000000aa4987c20 */ /* 0x000fe20008410000 */
[----:B------:R-:W-:Y:S01]  /*4a70*/  FSEL R108, R109, RZ, P1 ;  /* 0x000000ff6d6c7208 */ /* 0x000fe20000800000 */
[----:B------:R-:W-:Y:S01]  /*4a80*/  FMUL.FTZ R153, R130, UR10 ;  /* 0x0000000a82997c20 */ /* 0x000fe20008410000 */
[----:B------:R-:W-:Y:S01]  /*4a90*/  ISETP.NE.AND P1, PT, R157, RZ, PT ;  /* 0x000000ff9d00720c */ /* 0x000fe20003f25270 */
[----:B------:R-:W-:Y:S01]  /*4aa0*/  FMUL.FTZ R154, R129, UR10 ;  /* 0x0000000a819a7c20 */ /* 0x000fe20008410000 */
[----:B------:R-:W-:-:S02]  /*4ab0*/  FSEL R109, R110, RZ, P0 ;  /* 0x000000ff6e6d7208 */ /* 0x000fc40000000000 */
[----:B------:R-:W-:Y:S02]  /*4ac0*/  FSEL R110, R111, RZ, P6 ;  /* 0x000000ff6f6e7208 */ /* 0x000fe40003000000 */
[----:B------:R-:W-:Y:S02]  /*4ad0*/  FSEL R111, R131, RZ, P5 ;  /* 0x000000ff836f7208 */ /* 0x000fe40002800000 */
        /* <DEDUP_REMOVED lines=13> */
[----:B------:R-:W-:Y:S01]  /*4bb0*/  @P1 FADD.FTZ R131, R103, R131 ;  /* 0x0000008367831221 */ /* 0x000fe20000010000 */
[----:B------:R-:W-:Y:S01]  /*4bc0*/  PLOP3.LUT P5, PT, P5, PT, PT, 0x8, 0x80 ;  /* 0x000000000080781c */ /* 0x000fe20002fae170 */
[----:B------:R-:W-:-:S12]  /*4bd0*/  BRA `(.L_x_7053) ;  /* 0x0000006000447947 */ /* 0x000fd80003800000 */
.L_x_7012:
[----:B------:R-:W-:Y:S01]  /*4be0*/  ISETP.NE.AND P2, PT, R149, 0x1, PT ;  /* 0x000000019500780c */ /* 0x000fe20003f45270 */
[----:B------:R-:W-:Y:S01]  /*4bf0*/  BSSY.RECONVERGENT B1, `(.L_x_7054) ;  /* 0x000005a000017945 */ /* 0x000fe20003800200 */
[----:B------:R-:W-:Y:S02]  /*4c00*/  HFMA2 R109, -RZ, RZ, 0, 1.1920928955078125e-07 ;  /* 0x00000002ff6d7431 */ /* 0x000fe400000001ff */
[----:B------:R-:W-:Y:S02]  /*4c10*/  VIADD R150, R2, 0xf1bbcdc8 ;  /* 0xf1bbcdc802967836 */ /* 0x000fe40000000000 */
[----:B------:R-:W-:Y:S02]  /*4c20*/  IMAD.MOV.U32 R108, RZ, RZ, R140 ;  /* 0x000000ffff6c7224 */ /* 0x000fe400078e008c */
[----:B------:R-:W-:-:S05]  /*4c30*/  IMAD.MOV.U32 R0, RZ, RZ, R151 ;  /* 0x000000ffff007224 */ /* 0x000fca00078e0097 */
        /* <DEDUP_REMOVED lines=11> */
.L_x_7056:
        /* <DEDUP_REMOVED lines=13> */
.L_x_7058:
[----:B------:R-:W-:Y:S05]  /*4dc0*/  BSYNC.RECONVERGENT B2 ;  /* 0x0000000000027941 */ /* 0x000fea0003800200 */
.L_x_7057:
        /* <DEDUP_REMOVED lines=53> */
[----:B------:R-:W-:-:S03]  /*5120*/  MOV R140, R142 ;  /* 0x0000008e008c7202 */ /* 0x000fc60000000f00 */
[----:B------:R-:W-:Y:S01]  /*5130*/  VIADD R111, R2, 0x8ff34781 ;  /* 0x8ff34781026f7836 */ /* 0x000fe20000000000 */
[----:B------:R-:W-:Y:S01]  /*5140*/  LOP3.LUT R136, R139, R110, R109, 0x96, !PT ;  /* 0x0000006e8b887212 */ /* 0x000fe200078e966d */
[----:B------:R-:W-:Y:S02]  /*5150*/  HFMA2 R109, -RZ, RZ, 0, 0 ;  /* 0x00000000ff6d7431 */ /* 0x000fe400000001ff */
[----:B------:R-:W-:Y:S01]  /*5160*/  IMAD.MOV.U32 R0, RZ, RZ, R108 ;  /* 0x000000ffff007224 */ /* 0x000fe200078e006c */
[----:B------:R-:W-:Y:S01]  /*5170*/  LOP3.LUT R138, R111, R144, R143, 0x96, !PT ;  /* 0x000000906f8a7212 */ /* 0x000fe200078e968f */
[----:B------:R-:W-:-:S07]  /*5180*/  IMAD.MOV.U32 R108, RZ, RZ, R151 ;  /* 0x000000ffff6c7224 */ /* 0x000fce00078e0097 */
.L_x_7055:
[----:B------:R-:W-:Y:S05]  /*5190*/  BSYNC.RECONVERGENT B1 ;  /* 0x0000000000017941 */ /* 0x000fea0003800200 */
.L_x_7054:
        /* <DEDUP_REMOVED lines=9> */
[----:B------:R-:W-:Y:S02]  /*5230*/  PRMT R128, R128, 0x7632, R128 ;  /* 0x0000763280807816 */ /* 0x000fe40000000080 */
[----:B------:R-:W-:-:S02]  /*5240*/  MOV R110, 0x2 ;  /* 0x00000002006e7802 */ /* 0x000fc40000000f00 */
[----:B0-----:R-:W-:Y:S01]  /*5250*/  FSETP.LE.FTZ.AND P4, PT, R108, R151, PT ;  /* 0x000000976c00720b */ /* 0x001fe20003f93000 */
[----:B------:R-:W-:Y:S02]  /*5260*/  IMAD.MOV.U32 R108, RZ, RZ, R140 ;  /* 0x000000ffff6c7224 */ /* 0x000fe400078e008c */
[----:B-1----:R-:W-:-:S10]  /*5270*/  FMUL.FTZ R147, R152, R147 ;  /* 0x0000009398937220 */ /* 0x002fd40000410000 */
        /* <DEDUP_REMOVED lines=10> */
.L_x_7061:
        /* <DEDUP_REMOVED lines=13> */
.L_x_7063:
[----:B------:R-:W-:Y:S05]  /*53f0*/  BSYNC.RECONVERGENT B2 ;  /* 0x0000000000027941 */ /* 0x000fea0003800200 */
.L_x_7062:
        /* <DEDUP_REMOVED lines=60> */
.L_x_7060:
[----:B------:R-:W-:Y:S05]  /*57c0*/  BSYNC.RECONVERGENT B1 ;  /* 0x0000000000017941 */ /* 0x000fea0003800200 */
.L_x_7059:
        /* <DEDUP_REMOVED lines=8> */
[----:B------:R-:W-:Y:S02]  /*5850*/  FSEL R108, R147, RZ, P4 ;  /* 0x000000ff936c7208 */ /* 0x000fe40002000000 */
        /* <DEDUP_REMOVED lines=14> */
.L_x_7066:
        /* <DEDUP_REMOVED lines=13> */
.L_x_7068:
[----:B------:R-:W-:Y:S05]  /*5a10*/  BSYNC.RECONVERGENT B2 ;  /* 0x0000000000027941 */ /* 0x000fea0003800200 */
.L_x_7067:
        /* <DEDUP_REMOVED lines=60> */
.L_x_7065:
[----:B------:R-:W-:Y:S05]  /*5de0*/  BSYNC.RECONVERGENT B1 ;  /* 0x0000000000017941 */ /* 0x000fea0003800200 */
.L_x_7064:
        /* <DEDUP_REMOVED lines=8> */
[----:B------:R-:W-:Y:S01]  /*5e70*/  FSETP.LE.FTZ.AND P4, PT, R110, R151, PT ;  /* 0x000000976e00720b */ /* 0x000fe20003f93000 */
[----:B------:R-:W-:-:S12]  /*5e80*/  IMAD.MOV.U32 R110, RZ, RZ, R140 ;  /* 0x000000ffff6e7224 */ /* 0x000fd800078e008c */
        /* <DEDUP_REMOVED lines=10> */
.L_x_7071:
        /* <DEDUP_REMOVED lines=13> */
.L_x_7073:
[----:B------:R-:W-:Y:S05]  /*6000*/  BSYNC.RECONVERGENT B2 ;  /* 0x0000000000027941 */ /* 0x000fea0003800200 */
.L_x_7072:
        /* <DEDUP_REMOVED lines=60> */
.L_x_7070:
[----:B------:R-:W-:Y:S05]  /*63d0*/  BSYNC.RECONVERGENT B1 ;  /* 0x0000000000017941 */ /* 0x000fea0003800200 */
.L_x_7069:
        /* <DEDUP_REMOVED lines=24> */
.L_x_7076:
        /* <DEDUP_REMOVED lines=13> */
.L_x_7078:
[----:B------:R-:W-:Y:S05]  /*6630*/  BSYNC.RECONVERGENT B2 ;  /* 0x0000000000027941 */ /* 0x000fea0003800200 */
.L_x_7077:
        /* <DEDUP_REMOVED lines=60> */
.L_x_7075:
[----:B------:R-:W-:Y:S05]  /*6a00*/  BSYNC.RECONVERGENT B1 ;  /* 0x0000000000017941 */ /* 0x000fea0003800200 */
.L_x_7074:
[----:B------:R-:W-:Y:S01]  /*6a10*/  I2FP.F32.U32 R110, R110 ;  /* 0x0000006e006e7245 */ /* 0x000fe20000201000 */
[C---:B------:R-:W-:Y:S01]  /*6a20*/  IMAD.U32 R111, R129.reuse, 0x10000, RZ ;  /* 0x00010000816f7824 */ /* 0x040fe200078e00ff */
[----:B------:R-:W-:Y:S01]  /*6a30*/  ISETP.NE.AND P2, PT, R144, 0x1, PT ;  /* 0x000000019000780c */ /* 0x000fe20003f45270 */
[----:B------:R-:W-:Y:S01]  /*6a40*/  BSSY.RECONVERGENT B1, `(.L_x_7079) ;  /* 0x000005c000017945 */ /* 0x000fe20003800200 */
[----:B------:R-:W-:Y:S01]  /*6a50*/  LOP3.LUT R170, R170, 0xfffffffb, RZ, 0xc0, !PT ;  /* 0xfffffffbaaaa7812 */ /* 0x000fe200078ec0ff */
[----:B------:R-:W-:Y:S01]  /*6a60*/  FFMA.FTZ R110, R110, R153, 1.1641532182693481445e-10 ;  /* 0x2f0000006e6e7423 */ /* 0x000fe20000010099 */
[----:B------:R-:W-:Y:S01]  /*6a70*/  PRMT R129, R129, 0x7632, R129 ;  /* 0x0000763281817816 */ /* 0x000fe20000000081 */
[----:B------:R-:W-:Y:S02]  /*6a80*/  IMAD.MOV.U32 R145, RZ, RZ, 0x2 ;  /* 0x00000002ff917424 */ /* 0x000fe400078e00ff */
[----:B------:R-:W-:Y:S01]  /*6a90*/  FMUL.FTZ R128, R152, R111 ;  /* 0x0000006f98807220 */ /* 0x000fe20000410000 */
[----:B------:R-:W-:-:S02]  /*6aa0*/  FSETP.LE.FTZ.AND P4, PT, R110, R151, PT ;  /* 0x000000976e00720b */ /* 0x000fc40003f93000 */
        /* <DEDUP_REMOVED lines=11> */
.L_x_7081:
        /* <DEDUP_REMOVED lines=13> */
.L_x_7083:
[----:B------:R-:W-:Y:S05]  /*6c30*/  BSYNC.RECONVERGENT B2 ;  /* 0x0000000000027941 */ /* 0x000fea0003800200 */
.L_x_7082:
        /* <DEDUP_REMOVED lines=60> */
.L_x_7080:
[----:B------:R-:W-:Y:S05]  /*7000*/  BSYNC.RECONVERGENT B1 ;  /* 0x0000000000017941 */ /* 0x000fea0003800200 */
.L_x_7079:
        /* <DEDUP_REMOVED lines=23> */
.L_x_7086:
        /* <DEDUP_REMOVED lines=13> */
.L_x_7088:
[----:B------:R-:W-:Y:S05]  /*7250*/  BSYNC.RECONVERGENT B2 ;  /* 0x0000000000027941 */ /* 0x000fea0003800200 */
.L_x_7087:
        /* <DEDUP_REMOVED lines=60> */
.L_x_7085:
[----:B------:R-:W-:Y:S05]  /*7620*/  BSYNC.RECONVERGENT B1 ;  /* 0x0000000000017941 */ /* 0x000fea0003800200 */
.L_x_7084:
[----:B------:R-:W-:Y:S01]  /*7630*/  I2FP.F32.U32 R128, R111 ;  /* 0x0000006f00807245 */ /* 0x000fe20000201000 */
[----:B------:R-:W-:Y:S01]  /*7640*/  IMAD.U32 R129, R129, 0x10000, RZ ;  /* 0x0001000081817824 */ /* 0x000fe200078e00ff */
[----:B------:R-:W-:Y:S01]  /*7650*/  ISETP.NE.AND P2, PT, R144, 0x1, PT ;  /* 0x000000019000780c */ /* 0x000fe20003f45270 */
[----:B------:R-:W-:Y:S01]  /*7660*/  BSSY.RECONVERGENT B1, `(.L_x_7089) ;  /* 0x000005b000017945 */ /* 0x000fe20003800200 */
[----:B------:R-:W-:Y:S01]  /*7670*/  LOP3.LUT R170, R170, 0xfffffffd, RZ, 0xc0, !PT ;  /* 0xfffffffdaaaa7812 */ /* 0x000fe200078ec0ff */
[----:B------:R-:W-:Y:S01]  /*7680*/  FFMA.FTZ R128, R128, R153, 1.1641532182693481445e-10 ;  /* 0x2f00000080807423 */ /* 0x000fe20000010099 */
[----:B------:R-:W-:Y:S02]  /*7690*/  HFMA2 R145, -RZ, RZ, 0, 1.1920928955078125e-07 ;  /* 0x00000002ff917431 */ /* 0x000fe400000001ff */
[----:B------:R-:W-:Y:S02]  /*76a0*/  IMAD.MOV.U32 R111, RZ, RZ, R140 ;  /* 0x000000ffff6f7224 */ /* 0x000fe400078e008c */
[----:B------:R-:W-:Y:S01]  /*76b0*/  FMUL.FTZ R147, R129, R152 ;  /* 0x0000009881937220 */ /* 0x000fe20000410000 */
[----:B------:R-:W-:-:S13]  /*76c0*/  FSETP.LE.FTZ.AND P4, PT, R128, R151, PT ;  /* 0x000000978000720b */ /* 0x000fda0003f93000 */
        /* <DEDUP_REMOVED lines=10> */
.L_x_7091:
        /* <DEDUP_REMOVED lines=13> */
.L_x_7093:
[----:B------:R-:W-:Y:S05]  /*7840*/  BSYNC.RECONVERGENT B2 ;  /* 0x0000000000027941 */ /* 0x000fea0003800200 */
.L_x_7092:
        /* <DEDUP_REMOVED lines=60> */
.L_x_7090:
[----:B------:R-:W-:Y:S05]  /*7c10*/  BSYNC.RECONVERGENT B1 ;  /* 0x0000000000017941 */ /* 0x000fea0003800200 */
.L_x_7089:
        /* <DEDUP_REMOVED lines=24> */
.L_x_7096:
        /* <DEDUP_REMOVED lines=13> */
.L_x_7098:
[----:B------:R-:W-:Y:S05]  /*7e70*/  BSYNC.RECONVERGENT B2 ;  /* 0x0000000000027941 */ /* 0x000fea0003800200 */
.L_x_7097:
        /* <DEDUP_REMOVED lines=60> */
.L_x_7095:
[----:B------:R-:W-:Y:S05]  /*8240*/  BSYNC.RECONVERGENT B1 ;  /* 0x0000000000017941 */ /* 0x000fea0003800200 */
.L_x_7094:
        /* <DEDUP_REMOVED lines=19> */
.L_x_7101:
        /* <DEDUP_REMOVED lines=13> */
.L_x_7103:
[----:B------:R-:W-:Y:S05]  /*8450*/  BSYNC.RECONVERGENT B2 ;  /* 0x0000000000027941 */ /* 0x000fea0003800200 */
.L_x_7102:
        /* <DEDUP_REMOVED lines=60> */
.L_x_7100:
[----:B------:R-:W-:Y:S05]  /*8820*/  BSYNC.RECONVERGENT B1 ;  /* 0x0000000000017941 */ /* 0x000fea0003800200 */
.L_x_7099:
[----:B------:R-:W-:Y:S01]  /*8830*/  I2FP.F32.U32 R128, R129 ;  /* 0x0000008100807245 */ /* 0x000fe20000201000 */
[----:B------:R-:W-:Y:S01]  /*8840*/  IMAD.U32 R129, R162, 0x10000, RZ ;  /* 0x00010000a2817824 */ /* 0x000fe200078e00ff */
[----:B------:R-:W-:Y:S03]  /*8850*/  BSSY.RECONVERGENT B1, `(.L_x_7104) ;  /* 0x000005f000017945 */ /* 0x000fe60003800200 */
[----:B------:R-:W-:Y:S01]  /*8860*/  FFMA.FTZ R128, R128, R153, 1.1641532182693481445e-10 ;  /* 0x2f00000080807423 */ /* 0x000fe20000010099 */
[----:B------:R-:W-:-:S04]  /*8870*/  FMUL.FTZ R129, R129, R152 ;  /* 0x0000009881817220 */ /* 0x000fc80000410000 */
[----:B------:R-:W-:Y:S02]  /*8880*/  FSETP.GTU.FTZ.AND P3, PT, R128, R151, PT ;  /* 0x000000978000720b */ /* 0x000fe40003f7c000 */
[----:B------:R-:W-:Y:S01]  /*8890*/  FSEL R128, R147, RZ, P2 ;  /* 0x000000ff93807208 */ /* 0x000fe20001000000 */
[----:B------:R-:W-:Y:S01]  /*88a0*/  HFMA2 R147, -RZ, RZ, 0, 1.1920928955078125e-07 ;  /* 0x00000002ff937431 */ /* 0x000fe200000001ff */
        /* <DEDUP_REMOVED lines=15> */
.L_x_7106:
        /* <DEDUP_REMOVED lines=13> */
.L_x_7108:
[----:B------:R-:W-:Y:S05]  /*8a70*/  BSYNC.RECONVERGENT B2 ;  /* 0x0000000000027941 */ /* 0x000fea0003800200 */
.L_x_7107:
        /* <DEDUP_REMOVED lines=60> */
.L_x_7105:
[----:B------:R-:W-:Y:S05]  /*8e40*/  BSYNC.RECONVERGENT B1 ;  /* 0x0000000000017941 */ /* 0x000fea0003800200 */
.L_x_7104:
        /* <DEDUP_REMOVED lines=18> */
.L_x_7111:
        /* <DEDUP_REMOVED lines=13> */
.L_x_7113:
[----:B------:R-:W-:Y:S05]  /*9040*/  BSYNC.RECONVERGENT B2 ;  /* 0x0000000000027941 */ /* 0x000fea0003800200 */
.L_x_7112:
        /* <DEDUP_REMOVED lines=51> */
[----:B------:R-:W-:Y:S01]  /*9380*/  IMAD.MOV.U32 R149, RZ, RZ, RZ ;  /* 0x000000ffff957224 */ /* 0x000fe200078e00ff */
[----:B------:R-:W-:-:S03]  /*9390*/  LOP3.LUT R156, R150, R158, R155, 0x96, !PT ;  /* 0x0000009e969c7212 */ /* 0x000fc600078e969b */
[----:B------:R-:W-:-:S04]  /*93a0*/  IMAD.WIDE.U32 R158, R147, -0x326172a9, RZ ;  /* 0xcd9e8d57939e7825 */ /* 0x000fc800078e00ff */
[----:B------:R-:W-:Y:S01]  /*93b0*/  IMAD.WIDE.U32 R156, R156, -0x2daee0ad, RZ ;  /* 0xd2511f539c9c7825 */ /* 0x000fe200078e00ff */
[----:B------:R-:W-:-:S03]  /*93c0*/  LOP3.LUT R138, R129, R154, R159, 0x96, !PT ;  /* 0x0000009a818a7212 */ /* 0x000fc600078e969f */
[----:B------:R-:W-:Y:S02]  /*93d0*/  VIADD R147, R3, 0x96a522ad ;  /* 0x96a522ad03937836 */ /* 0x000fe40000000000 */
[----:B------:R-:W-:Y:S02]  /*93e0*/  IMAD.MOV.U32 R140, RZ, RZ, R158 ;  /* 0x000000ffff8c7224 */ /* 0x000fe400078e009e */
[----:B------:R-:W-:Y:S01]  /*93f0*/  IMAD.MOV.U32 R0, RZ, RZ, R156 ;  /* 0x000000ffff007224 */ /* 0x000fe200078e009c */
[----:B------:R-:W-:-:S07]  /*9400*/  LOP3.LUT R136, R147, R148, R157, 0x96, !PT ;  /* 0x0000009493887212 */ /* 0x000fce00078e969d */
.L_x_7110:
[----:B------:R-:W-:Y:S05]  /*9410*/  BSYNC.RECONVERGENT B1 ;  /* 0x0000000000017941 */ /* 0x000fea0003800200 */
.L_x_7109:
        /* <DEDUP_REMOVED lines=24> */
.L_x_7116:
        /* <DEDUP_REMOVED lines=13> */
.L_x_7118:
[----:B------:R-:W-:Y:S05]  /*9670*/  BSYNC.RECONVERGENT B2 ;  /* 0x0000000000027941 */ /* 0x000fea0003800200 */
.L_x_7117:
        /* <DEDUP_REMOVED lines=60> */
.L_x_7115:
[----:B------:R-:W-:Y:S05]  /*9a40*/  BSYNC.RECONVERGENT B1 ;  /* 0x0000000000017941 */ /* 0x000fea0003800200 */
.L_x_7114:
        /* <DEDUP_REMOVED lines=19> */
.L_x_7121:
        /* <DEDUP_REMOVED lines=13> */
.L_x_7123:
[----:B------:R-:W-:Y:S05]  /*9c50*/  BSYNC.RECONVERGENT B2 ;  /* 0x0000000000027941 */ /* 0x000fea0003800200 */
.L_x_7122:
        /* <DEDUP_REMOVED lines=60> */
.L_x_7120:
[----:B------:R-:W-:Y:S05]  /*a020*/  BSYNC.RECONVERGENT B1 ;  /* 0x0000000000017941 */ /* 0x000fea0003800200 */
.L_x_7119:
[----:B------:R-:W-:Y:S01]  /*a030*/  I2FP.F32.U32 R130, R148 ;  /* 0x0000009400827245 */ /* 0x000fe20000201000 */
[----:B------:R-:W-:Y:S01]  /*a040*/  IMAD.U32 R149, R163, 0x10000, RZ ;  /* 0x00010000a3957824 */ /* 0x000fe200078e00ff */
[----:B------:R-:W-:Y:S01]  /*a050*/  BSSY.RECONVERGENT B1, `(.L_x_7124) ;  /* 0x000005f000017945 */ /* 0x000fe20003800200 */
[----:B------:R-:W-:Y:S02]  /*a060*/  IMAD.MOV.U32 R156, RZ, RZ, 0x2 ;  /* 0x00000002ff9c7424 */ /* 0x000fe400078e00ff */
        /* <DEDUP_REMOVED lines=19> */
.L_x_7126:
        /* <DEDUP_REMOVED lines=13> */
.L_x_7128:
[----:B------:R-:W-:Y:S05]  /*a270*/  BSYNC.RECONVERGENT B2 ;  /* 0x0000000000027941 */ /* 0x000fea0003800200 */
.L_x_7127:
        /* <DEDUP_REMOVED lines=60> */
.L_x_7125:
[----:B------:R-:W-:Y:S05]  /*a640*/  BSYNC.RECONVERGENT B1 ;  /* 0x0000000000017941 */ /* 0x000fea0003800200 */
.L_x_7124:
        /* <DEDUP_REMOVED lines=18> */
.L_x_7131:
        /* <DEDUP_REMOVED lines=15> */
.L_x_7133:
[----:B------:R-:W-:Y:S05]  /*a860*/  BSYNC.RECONVERGENT B2 ;  /* 0x0000000000027941 */ /* 0x000fea0003800200 */
.L_x_7132:
        /* <DEDUP_REMOVED lines=49> */
[----:B------:R-:W-:Y:S01]  /*ab80*/  VIADD R131, R2, 0x8ff34781 ;  /* 0x8ff3478102837836 */ /* 0x000fe20000000000 */
[----:B------:R-:W-:Y:S01]  /*ab90*/  LOP3.LUT R158, R150, R164, R157, 0x96, !PT ;  /* 0x000000a4969e7212 */ /* 0x000fe200078e969d */
[----:B------:R-:W-:Y:S02]  /*aba0*/  IMAD.MOV.U32 R155, RZ, RZ, R0 ;  /* 0x000000ffff9b7224 */ /* 0x000fe400078e0000 */
        /* <DEDUP_REMOVED lines=8> */
.L_x_7130:
[----:B------:R-:W-:Y:S05]  /*ac30*/  BSYNC.RECONVERGENT B1 ;  /* 0x0000000000017941 */ /* 0x000fea0003800200 */
.L_x_7129:
        /* <DEDUP_REMOVED lines=11> */
.L_x_7053:
        /* <DEDUP_REMOVED lines=10> */
[----:B------:R-:W-:Y:S02]  /*ad90*/  LOP3.LUT P1, RZ, R170, 0x10, RZ, 0xc0, !PT ;  /* 0x00000010aaff7812 */ /* 0x000fe4000782c0ff */
[----:B------:R-:W-:Y:S02]  /*ada0*/  SEL R158, RZ, 0x100, !P3 ;  /* 0x00000100ff9e7807 */ /* 0x000fe40005800000 */
        /* <DEDUP_REMOVED lines=32> */
.L_x_7134:
[----:B------:R-:W-:Y:S02]  /*afb0*/  IMAD.MOV.U32 R151, RZ, RZ, R0 ;  /* 0x000000ffff977224 */ /* 0x000fe400078e0000 */
[----:B------:R-:W-:-:S07]  /*afc0*/  VIADD R0, R146, 0x20 ;  /* 0x0000002092007836 */ /* 0x000fce0000000000 */
.L_x_7011:
[----:B------:R-:W-:Y:S05]  /*afd0*/  BSYNC.RECONVERGENT B0 ;  /* 0x0000000000007941 */ /* 0x000fea0003800200 */
.L_x_7010:
[----:B------:R-:W-:Y:S01]  /*afe0*/  ISETP.GE.U32.AND P0, PT, R134, 0x40, PT ;  /* 0x000000408600780c */ /* 0x000fe20003f06070 */
[----:B------:R-:W-:Y:S01]  /*aff0*/  BSSY.RECONVERGENT B0, `(.L_x_7135) ;  /* 0x000097a000007945 */ /* 0x000fe20003800200 */
[----:B------:R-:W-:-:S11]  /*b000*/  LOP3.LUT R170, R170, 0xffffffbf, RZ, 0xc0, !PT ;  /* 0xffffffbfaaaa7812 */ /* 0x000fd600078ec0ff */
[----:B------:R-:W-:Y:S01]  /*b010*/  @P0 LOP3.LUT R170, R170, 0x40, RZ, 0xfc, !PT ;  /* 0x00000040aaaa0812 */ /* 0x000fe200078efcff */
[----:B------:R-:W-:Y:S06]  /*b020*/  @!P0 BRA `(.L_x_7136) ;  /* 0x0000009400d88947 */ /* 0x000fec0003800000 */
        /* <DEDUP_REMOVED lines=18> */
[----:B------:R-:W-:Y:S02]  /*b150*/  IMAD.MOV.U32 R112, RZ, RZ, R140 ;  /* 0x000000ffff707224 */ /* 0x000fe400078e008c */
[----:B01----:R-:W-:-:S07]  /*b160*/  IMAD.MOV.U32 R152, RZ, RZ, R151 ;  /* 0x000000ffff987224 */ /* 0x003fce00078e0097 */
        /* <DEDUP_REMOVED lines=11> */
.L_x_7140:
        /* <DEDUP_REMOVED lines=13> */
.L_x_7142:
[----:B------:R-:W-:Y:S05]  /*b2f0*/  BSYNC.RECONVERGENT B2 ;  /* 0x0000000000027941 */ /* 0x000fea0003800200 */
.L_x_7141:
        /* <DEDUP_REMOVED lines=60> */
.L_x_7139:
[----:B------:R-:W-:Y:S05]  /*b6c0*/  BSYNC.RECONVERGENT B1 ;  /* 0x0000000000017941 */ /* 0x000fea0003800200 */
.L_x_7138:
[----:B------:R-:W0:Y:S01]  /*b6d0*/  LDC R150, c[0x0][0x404] ;  /* 0x00010100ff967b82 */ /* 0x000e220000000800 */
[----:B------:R-:W-:Y:S01]  /*b6e0*/  I2FP.F32.U32 R112, R112 ;  /* 0x0000007000707245 */ /* 0x000fe20000201000 */
[----:B------:R-:W-:Y:S01]  /*b6f0*/  IMAD.MOV.U32 R153, RZ, RZ, 0x2f800000 ;  /* 0x2f800000ff997424 */ /* 0x000fe200078e00ff */
[----:B------:R-:W-:Y:S01]  /*b700*/  ISETP.NE.AND P2, PT, R114, 0x1, PT ;  /* 0x000000017200780c */ /* 0x000fe20003f45270 */
[----:B------:R-:W-:Y:S01]  /*b710*/  BSSY.RECONVERGENT B1, `(.L_x_7143) ;  /* 0x000005f000017945 */ /* 0x000fe20003800200 */
[----:B------:R-:W-:Y:S01]  /*b720*/  LOP3.LUT R170, R170, 0xffffffef, RZ, 0xc0, !PT ;  /* 0xffffffefaaaa7812 */ /* 0x000fe200078ec0ff */
[----:B------:R-:W-:Y:S01]  /*b730*/  FFMA.FTZ R113, R112, R153, 1.1641532182693481445e-10 ;  /* 0x2f00000070717423 */ /* 0x000fe20000010099 */
[C---:B-----5:R-:W-:Y:S01]  /*b740*/  IMAD.U32 R112, R120.reuse, 0x10000, RZ ;  /* 0x0001000078707824 */ /* 0x060fe200078e00ff */
        /* <DEDUP_REMOVED lines=16> */
.L_x_7145:
        /* <DEDUP_REMOVED lines=13> */
.L_x_7147:
[----:B------:R-:W-:Y:S05]  /*b920*/  BSYNC.RECONVERGENT B2 ;  /* 0x0000000000027941 */ /* 0x000fea0003800200 */
.L_x_7146:
        /* <DEDUP_REMOVED lines=53> */
[----:B------:R-:W-:Y:S01]  /*bc80*/  IADD3 R115, PT, PT, R3, -0x695add53, RZ ;  /* 0x96a522ad03737810 */ /* 0x000fe20007ffe0ff */
[----:B------:R-:W-:Y:S02]  /*bc90*/  IMAD.MOV.U32 R140, RZ, RZ, R144 ;  /* 0x000000ffff8c7224 */ /* 0x000fe400078e0090 */
[----:B------:R-:W-:Y:S01]  /*bca0*/  IMAD.WIDE.U32 R142, R142, -0x2daee0ad, RZ ;  /* 0xd2511f538e8e7825 */ /* 0x000fe200078e00ff */
[----:B------:R-:W-:-:S03]  /*bcb0*/  LOP3.LUT R138, R113, R114, R145, 0x96, !PT ;  /* 0x00000072718a7212 */ /* 0x000fc600078e9691 */
[----:B------:R-:W-:Y:S01]  /*bcc0*/  IMAD.MOV.U32 R113, RZ, RZ, R152 ;  /* 0x000000ffff717224 */ /* 0x000fe200078e0098 */
[----:B------:R-:W-:Y:S01]  /*bcd0*/  LOP3.LUT R136, R115, R112, R143, 0x96, !PT ;  /* 0x0000007073887212 */ /* 0x000fe200078e968f */
[----:B------:R-:W-:Y:S01]  /*bce0*/  IMAD.MOV.U32 R115, RZ, RZ, RZ ;  /* 0x000000ffff737224 */ /* 0x000fe200078e00ff */
[----:B------:R-:W-:-:S07]  /*bcf0*/  MOV R152, R142 ;  /* 0x0000008e00987202 */ /* 0x000fce0000000f00 */
.L_x_7144:
[----:B------:R-:W-:Y:S05]  /*bd00*/  BSYNC.RECONVERGENT B1 ;  /* 0x0000000000017941 */ /* 0x000fea0003800200 */
.L_x_7143:
[----:B------:R-:W-:Y:S01]  /*bd10*/  I2FP.F32.U32 R112, R113 ;  /* 0x0000007100707245 */ /* 0x000fe20000201000 */
[----:B------:R-:W-:Y:S01]  /*bd20*/  IMAD.U32 R114, R160, 0x10000, RZ ;  /* 0x00010000a0727824 */ /* 0x000fe200078e00ff */
[----:B------:R-:W-:Y:S01]  /*bd30*/  ISETP.NE.AND P3, PT, R115, 0x1, PT ;  /* 0x000000017300780c */ /* 0x000fe20003f65270 */
[----:B------:R-:W-:Y:S01]  /*bd40*/  BSSY.RECONVERGENT B1, `(.L_x_7148) ;  /* 0x000005f000017945 */ /* 0x000fe20003800200 */
[----:B------:R-:W-:Y:S02]  /*bd50*/  HFMA2 R142, -RZ, RZ, 0, 1.1920928955078125e-07 ;  /* 0x00000002ff8e7431 */ /* 0x000fe400000001ff */
[----:B------:R-:W-:Y:S01]  /*bd60*/  FFMA.FTZ R113, R112, R153, 1.1641532182693481445e-10 ;  /* 0x2f00000070717423 */ /* 0x000fe20000010099 */
[----:B------:R-:W-:-:S04]  /*bd70*/  FMUL.FTZ R112, R114, R151 ;  /* 0x0000009772707220 */ /* 0x000fc80000410000 */
        /* <DEDUP_REMOVED lines=16> */
.L_x_7150:
        /* <DEDUP_REMOVED lines=13> */
.L_x_7152:
[----:B------:R-:W-:Y:S05]  /*bf50*/  BSYNC.RECONVERGENT B2 ;  /* 0x0000000000027941 */ /* 0x000fea0003800200 */
.L_x_7151:
        /* <DEDUP_REMOVED lines=61> */
.L_x_7149:
[----:B------:R-:W-:Y:S05]  /*c330*/  BSYNC.RECONVERGENT B1 ;  /* 0x0000000000017941 */ /* 0x000fea0003800200 */
.L_x_7148:
[----:B------:R-:W-:Y:S01]  /*c340*/  I2FP.F32.U32 R114, R113 ;  /* 0x0000007100727245 */ /* 0x000fe20000201000 */
[----:B------:R-:W-:Y:S01]  /*c350*/  IMAD.U32 R120, R120, 0x10000, RZ ;  /* 0x0001000078787824 */ /* 0x000fe200078e00ff */
[----:B------:R-:W-:Y:S01]  /*c360*/  ISETP.NE.AND P2, PT, R142, 0x1, PT ;  /* 0x000000018e00780c */ /* 0x000fe20003f45270 */
[----:B------:R-:W-:Y:S01]  /*c370*/  BSSY.RECONVERGENT B1, `(.L_x_7153) ;  /* 0x000005c000017945 */ /* 0x000fe20003800200 */
[----:B------:R-:W-:Y:S01]  /*c380*/  LOP3.LUT R170, R170, 0xfffffff7, RZ, 0xc0, !PT ;  /* 0xfffffff7aaaa7812 */ /* 0x000fe200078ec0ff */
[----:B------:R-:W-:Y:S01]  /*c390*/  FFMA.FTZ R113, R114, R153, 1.1641532182693481445e-10 ;  /* 0x2f00000072717423 */ /* 0x000fe20000010099 */
[----:B------:R-:W-:Y:S02]  /*c3a0*/  HFMA2 R115, -RZ, RZ, 0, 1.1920928955078125e-07 ;  /* 0x00000002ff737431 */ /* 0x000fe400000001ff */
[----:B------:R-:W-:Y:S02]  /*c3b0*/  FMUL.FTZ R147, R120, R151 ;  /* 0x0000009778937220 */ /* 0x000fe40000410000 */
[----:B------:R-:W-:Y:S01]  /*c3c0*/  FSETP.LE.FTZ.AND P4, PT, R113, R150, PT ;  /* 0x000000967100720b */ /* 0x000fe20003f93000 */
[----:B------:R-:W-:-:S12]  /*c3d0*/  IMAD.MOV.U32 R113, RZ, RZ, R140 ;  /* 0x000000ffff717224 */ /* 0x000fd800078e008c */
        /* <DEDUP_REMOVED lines=10> */
.L_x_7155:
        /* <DEDUP_REMOVED lines=13> */
.L_x_7157:
[----:B------:R-:W-:Y:S05]  /*c550*/  BSYNC.RECONVERGENT B2 ;  /* 0x0000000000027941 */ /* 0x000fea0003800200 */
.L_x_7156:
        /* <DEDUP_REMOVED lines=61> */
.L_x_7154:
[----:B------:R-:W-:Y:S05]  /*c930*/  BSYNC.RECONVERGENT B1 ;  /* 0x0000000000017941 */ /* 0x000fea0003800200 */
.L_x_7153:
[----:B------:R-:W-:Y:S01]  /*c940*/  I2FP.F32.U32 R114, R113 ;  /* 0x0000007100727245 */ /* 0x000fe20000201000 */
[----:B------:R-:W-:Y:S01]  /*c950*/  BSSY.RECONVERGENT B1, `(.L_x_7158) ;  /* 0x0000062000017945 */ /* 0x000fe20003800200 */
[----:B------:R-:W-:Y:S01]  /*c960*/  PRMT R113, R160, 0x7632, R113 ;  /* 0x00007632a0717816 */ /* 0x000fe20000000071 */
[----:B------:R-:W-:-:S04]  /*c970*/  HFMA2 R142, -RZ, RZ, 0, 1.1920928955078125e-07 ;  /* 0x00000002ff8e7431 */ /* 0x000fc800000001ff */
[----:B------:R-:W-:Y:S02]  /*c980*/  IMAD.U32 R120, R113, 0x10000, RZ ;  /* 0x0001000071787824 */ /* 0x000fe400078e00ff */
[----:B------:R-:W-:Y:S01]  /*c990*/  FFMA.FTZ R113, R114, R153, 1.1641532182693481445e-10 ;  /* 0x2f00000072717423 */ /* 0x000fe20000010099 */
[----:B------:R-:W-:Y:S02]  /*c9a0*/  IMAD.MOV.U32 R114, RZ, RZ, R140 ;  /* 0x000000ffff727224 */ /* 0x000fe400078e008c */
[----:B------:R-:W-:Y:S02]  /*c9b0*/  FMUL.FTZ R120, R120, R151 ;  /* 0x0000009778787220 */ /* 0x000fe40000410000 */
[----:B------:R-:W-:Y:S02]  /*c9c0*/  FSETP.GTU.FTZ.AND P2, PT, R113, R150, PT ;  /* 0x000000967100720b */ /* 0x000fe40003f5c000 */
[----:B------:R-:W-:Y:S02]  /*c9d0*/  FSEL R113, R147, RZ, P4 ;  /* 0x000000ff93717208 */ /* 0x000fe40002000000 */
[----:B------:R-:W-:-:S02]  /*c9e0*/  FSEL R120, R120, RZ, !P2 ;  /* 0x000000ff78787208 */ /* 0x000fc40005000000 */
        /* <DEDUP_REMOVED lines=13> */
.L_x_7160:
        /* <DEDUP_REMOVED lines=13> */
.L_x_7162:
[----:B------:R-:W-:Y:S05]  /*cb90*/  BSYNC.RECONVERGENT B2 ;  /* 0x0000000000027941 */ /* 0x000fea0003800200 */
.L_x_7161:
        /* <DEDUP_REMOVED lines=8> */
[----:B------:R-:W-:Y:S02]  /*cc20*/  VIADD R147, R2, 0x3c6ef372 ;  /* 0x3c6ef37202937836 */ /* 0x000fe40000000000 */
[----:B------:R-:W-:Y:S01]  /*cc30*/  IMAD.MOV.U32 R142, RZ, RZ, RZ ;  /* 0x000000ffff8e7224 */ /* 0x000fe200078e00ff */
        /* <DEDUP_REMOVED lines=50> */
[----:B------:R-:W-:-:S07]  /*cf60*/  MOV R152, R148 ;  /* 0x0000009400987202 */ /* 0x000fce0000000f00 */
.L_x_7159:
[----:B------:R-:W-:Y:S05]  /*cf70*/  BSYNC.RECONVERGENT B1 ;  /* 0x0000000000017941 */ /* 0x000fea0003800200 */
.L_x_7158:
[----:B------:R-:W-:Y:S01]  /*cf80*/  I2FP.F32.U32 R114, R114 ;  /* 0x0000007200727245 */ /* 0x000fe20000201000 */
[----:B------:R-:W-:Y:S01]  /*cf90*/  BSSY.RECONVERGENT B1, `(.L_x_7163) ;  /* 0x000005f000017945 */ /* 0x000fe20003800200 */
[----:B------:R-:W-:Y:S01]  /*cfa0*/  ISETP.NE.AND P2, PT, R142, 0x1, PT ;  /* 0x000000018e00780c */ /* 0x000fe20003f45270 */
[----:B------:R-:W-:Y:S01]  /*cfb0*/  HFMA2 R144, -RZ, RZ, 0, 1.1920928955078125e-07 ;  /* 0x00000002ff907431 */ /* 0x000fe200000001ff */
[----:B------:R-:W-:Y:S01]  /*cfc0*/  LOP3.LUT R170, R170, 0xfffffffb, RZ, 0xc0, !PT ;  /* 0xfffffffbaaaa7812 */ /* 0x000fe200078ec0ff */
[----:B------:R-:W-:Y:S01]  /*cfd0*/  FFMA.FTZ R115, R114, R153, 1.1641532182693481445e-10 ;  /* 0x2f00000072737423 */ /* 0x000fe20000010099 */
[C---:B------:R-:W-:Y:S01]  /*cfe0*/  IMAD.U32 R114, R121.reuse, 0x10000, RZ ;  /* 0x0001000079727824 */ /* 0x040fe200078e00ff */
[----:B------:R-:W-:-:S03]  /*cff0*/  PRMT R121, R121, 0x7632, R121 ;  /* 0x0000763279797816 */ /* 0x000fc60000000079 */
[----:B------:R-:W-:Y:S01]  /*d000*/  FSETP.LE.FTZ.AND P4, PT, R115, R150, PT ;  /* 0x000000967300720b */ /* 0x000fe20003f93000 */
[----:B------:R-:W-:Y:S02]  /*d010*/  IMAD.MOV.U32 R115, RZ, RZ, R140 ;  /* 0x000000ffff737224 */ /* 0x000fe400078e008c */
[----:B------:R-:W-:-:S10]  /*d020*/  FMUL.FTZ R120, R114, R151 ;  /* 0x0000009772787220 */ /* 0x000fd40000410000 */
        /* <DEDUP_REMOVED lines=10> */
.L_x_7165:
        /* <DEDUP_REMOVED lines=13> */
.L_x_7167:
[----:B------:R-:W-:Y:S05]  /*d1a0*/  BSYNC.RECONVERGENT B2 ;  /* 0x0000000000027941 */ /* 0x000fea0003800200 */
.L_x_7166:
        /* <DEDUP_REMOVED lines=61> */
.L_x_7164:
[----:B------:R-:W-:Y:S05]  /*d580*/  BSYNC.RECONVERGENT B1 ;  /* 0x0000000000017941 */ /* 0x000fea0003800200 */
.L_x_7163:
        /* <DEDUP_REMOVED lines=23> */
.L_x_7170:
        /* <DEDUP_REMOVED lines=13> */
.L_x_7172:
[----:B------:R-:W-:Y:S05]  /*d7d0*/  BSYNC.RECONVERGENT B2 ;  /* 0x0000000000027941 */ /* 0x000fea0003800200 */
.L_x_7171:
        /* <DEDUP_REMOVED lines=61> */
.L_x_7169:
[----:B------:R-:W-:Y:S05]  /*dbb0*/  BSYNC.RECONVERGENT B1 ;  /* 0x0000000000017941 */ /* 0x000fea0003800200 */
.L_x_7168:
        /* <DEDUP_REMOVED lines=20> */
.L_x_7175:
        /* <DEDUP_REMOVED lines=13> */
.L_x_7177:
[----:B------:R-:W-:Y:S05]  /*ddd0*/  BSYNC.RECONVERGENT B2 ;  /* 0x0000000000027941 */ /* 0x000fea0003800200 */
.L_x_7176:
        /* <DEDUP_REMOVED lines=61> */
.L_x_7174:
[----:B------:R-:W-:Y:S05]  /*e1b0*/  BSYNC.RECONVERGENT B1 ;  /* 0x0000000000017941 */ /* 0x000fea0003800200 */
.L_x_7173:
[----:B------:R-:W-:Y:S01]  /*e1c0*/  PRMT R115, R161, 0x7632, R115 ;  /* 0x00007632a1737816 */ /* 0x000fe20000000073 */
[----:B------:R-:W-:Y:S01]  /*e1d0*/  BSSY.RECONVERGENT B1, `(.L_x_7178) ;  /* 0x0000062000017945 */ /* 0x000fe20003800200 */
[----:B------:R-:W-:Y:S01]  /*e1e0*/  I2FP.F32.U32 R120, R120 ;  /* 0x0000007800787245 */ /* 0x000fe20000201000 */
[----:B------:R-:W-:Y:S02]  /*e1f0*/  HFMA2 R145, -RZ, RZ, 0, 1.1920928955078125e-07 ;  /* 0x00000002ff917431 */ /* 0x000fe400000001ff */
[----:B------:R-:W-:Y:S02]  /*e200*/  IMAD.U32 R144, R115, 0x10000, RZ ;  /* 0x0001000073907824 */ /* 0x000fe400078e00ff */
        /* <DEDUP_REMOVED lines=19> */
.L_x_7180:
        /* <DEDUP_REMOVED lines=13> */
.L_x_7182:
[----:B------:R-:W-:Y:S05]  /*e410*/  BSYNC.RECONVERGENT B2 ;  /* 0x0000000000027941 */ /* 0x000fea0003800200 */
.L_x_7181:
        /* <DEDUP_REMOVED lines=40> */
[----:B------:R-:W-:Y:S02]  /*e6a0*/  VIADD R145, R3, 0x1fd5c5a3 ;  /* 0x1fd5c5a303917836 */ /* 0x000fe40000000000 */
[----:B------:R-:W-:Y:S01]  /*e6b0*/  IMAD.WIDE.U32 R156, R147, -0x326172a9, RZ ;  /* 0xcd9e8d57939c7825 */ /* 0x000fe200078e00ff */
[----:B------:R-:W-:Y:S02]  /*e6c0*/  IADD3 R147, PT, PT, R3, -0x24c28bd8, RZ ;  /* 0xdb3d742803937810 */ /* 0x000fe40007ffe0ff */
[----:B------:R-:W-:Y:S01]  /*e6d0*/  LOP3.LUT R145, R145, R120, R155, 0x96, !PT ;  /* 0x0000007891917212 */ /* 0x000fe200078e969b */
        /* <DEDUP_REMOVED lines=17> */
.L_x_7179:
[----:B------:R-:W-:Y:S05]  /*e7f0*/  BSYNC.RECONVERGENT B1 ;  /* 0x0000000000017941 */ /* 0x000fea0003800200 */
.L_x_7178:
        /* <DEDUP_REMOVED lines=19> */
.L_x_7185:
        /* <DEDUP_REMOVED lines=13> */
.L_x_7187:
[----:B------:R-:W-:Y:S05]  /*ea00*/  BSYNC.RECONVERGENT B2 ;  /* 0x0000000000027941 */ /* 0x000fea0003800200 */
.L_x_7186:
        /* <DEDUP_REMOVED lines=61> */
.L_x_7184:
[----:B------:R-:W-:Y:S05]  /*ede0*/  BSYNC.RECONVERGENT B1 ;  /* 0x0000000000017941 */ /* 0x000fea0003800200 */
.L_x_7183:
        /* <DEDUP_REMOVED lines=23> */
.L_x_7190:
        /* <DEDUP_REMOVED lines=13> */
.L_x_7192:
[----:B------:R-:W-:Y:S05]  /*f030*/  BSYNC.RECONVERGENT B2 ;  /* 0x0000000000027941 */ /* 0x000fea0003800200 */
.L_x_7191:
        /* <DEDUP_REMOVED lines=58> */
[----:B------:R-:W-:Y:S01]  /*f3e0*/  IMAD.MOV.U32 R140, RZ, RZ, R158 ;  /* 0x000000ffff8c7224 */ /* 0x000fe200078e009e */
[----:B------:R-:W-:Y:S01]  /*f3f0*/  LOP3.LUT R138, R147, R154, R159, 0x96, !PT ;  /* 0x0000009a938a7212 */ /* 0x000fe200078e969f */
[----:B------:R-:W-:-:S07]  /*f400*/  IMAD.MOV.U32 R154, RZ, RZ, RZ ;  /* 0x000000ffff9a7224 */ /* 0x000fce00078e00ff */
.L_x_7189:
[----:B------:R-:W-:Y:S05]  /*f410*/  BSYNC.RECONVERGENT B1 ;  /* 0x0000000000017941 */ /* 0x000fea0003800200 */
.L_x_7188:
        /* <DEDUP_REMOVED lines=18> */
.L_x_7195:
        /* <DEDUP_REMOVED lines=13> */
.L_x_7197:
[----:B------:R-:W-:Y:S05]  /*f610*/  BSYNC.RECONVERGENT B2 ;  /* 0x0000000000027941 */ /* 0x000fea0003800200 */
.L_x_7196:
        /* <DEDUP_REMOVED lines=61> */
.L_x_7194:
[----:B------:R-:W-:Y:S05]  /*f9f0*/  BSYNC.RECONVERGENT B1 ;  /* 0x0000000000017941 */ /* 0x000fea0003800200 */
.L_x_7193:
[----:B------:R-:W-:Y:S01]  /*fa00*/  PRMT R121, R162, 0x7632, R121 ;  /* 0x00007632a2797816 */ /* 0x000fe20000000079 */
[----:B------:R-:W-:Y:S01]  /*fa10*/  BSSY.RECONVERGENT B1, `(.L_x_7198) ;  /* 0x0000062000017945 */ /* 0x000fe20003800200 */
[----:B------:R-:W-:Y:S01]  /*fa20*/  I2FP.F32.U32 R122, R147 ;  /* 0x00000093007a7245 */ /* 0x000fe20000201000 */
[----:B------:R-:W-:Y:S02]  /*fa30*/  HFMA2 R154, -RZ, RZ, 0, 1.1920928955078125e-07 ;  /* 0x00000002ff9a7431 */ /* 0x000fe400000001ff */
[----:B------:R-:W-:Y:S02]  /*fa40*/  IMAD.U32 R148, R121, 0x10000, RZ ;  /* 0x0001000079947824 */ /* 0x000fe400078e00ff */
[----:B------:R-:W-:Y:S01]  /*fa50*/  FFMA.FTZ R121, R122, R153, 1.1641532182693481445e-10 ;  /* 0x2f0000007a797423 */ /* 0x000fe20000010099 */
[----:B------:R-:W-:Y:S02]  /*fa60*/  IMAD.MOV.U32 R122, RZ, RZ, R140 ;  /* 0x000000ffff7a7224 */ /* 0x000fe400078e008c */
[----:B------:R-:W-:-:S02]  /*fa70*/  FMUL.FTZ R148, R148, R151 ;  /* 0x0000009794947220 */ /* 0x000fc40000410000 */
[----:B------:R-:W-:Y:S02]  /*fa80*/  FSETP.GTU.FTZ.AND P4, PT, R121, R150, PT ;  /* 0x000000967900720b */ /* 0x000fe40003f9c000 */
[----:B------:R-:W-:Y:S02]  /*fa90*/  FSEL R121, R164, RZ, P3 ;  /* 0x000000ffa4797208 */ /* 0x000fe40001800000 */
        /* <DEDUP_REMOVED lines=14> */
.L_x_7200:
        /* <DEDUP_REMOVED lines=13> */
.L_x_7202:
[----:B------:R-:W-:Y:S05]  /*fc50*/  BSYNC.RECONVERGENT B2 ;  /* 0x0000000000027941 */ /* 0x000fea0003800200 */
.L_x_7201:
        /* <DEDUP_REMOVED lines=61> */
.L_x_7199:
[----:B------:R-:W-:Y:S05]  /*10030*/  BSYNC.RECONVERGENT B1 ;  /* 0x0000000000017941 */ /* 0x000fea0003800200 */
.L_x_7198:
        /* <DEDUP_REMOVED lines=19> */
.L_x_7205:
        /* <DEDUP_REMOVED lines=13> */
.L_x_7207:
[----:B------:R-:W-:Y:S05]  /*10240*/  BSYNC.RECONVERGENT B2 ;  /* 0x0000000000027941 */ /* 0x000fea0003800200 */
.L_x_7206:
        /* <DEDUP_REMOVED lines=8> */
[----:B------:R-:W-:Y:S01]  /*102d0*/  IADD3 R159, PT, PT, R3, 0x76cf5d0a, RZ ;  /* 0x76cf5d0a039f7810 */ /* 0x000fe20007ffe0ff */
[----:B------:R-:W-:Y:S01]  /*102e0*/  IMAD.MOV.U32 R122, RZ, RZ, R152 ;  /* 0x000000ffff7a7224 */ /* 0x000fe200078e0098 */
        /* <DEDUP_REMOVED lines=51> */
.L_x_7204:
[----:B------:R-:W-:Y:S05]  /*10620*/  BSYNC.RECONVERGENT B1 ;  /* 0x0000000000017941 */ /* 0x000fea0003800200 */
.L_x_7203:
        /* <DEDUP_REMOVED lines=23> */
.L_x_7210:
        /* <DEDUP_REMOVED lines=13> */
.L_x_7212:
[----:B------:R-:W-:Y:S05]  /*10870*/  BSYNC.RECONVERGENT B2 ;  /* 0x0000000000027941 */ /* 0x000fea0003800200 */
.L_x_7211:
        /* <DEDUP_REMOVED lines=61> */
.L_x_7209:
[----:B------:R-:W-:Y:S05]  /*10c50*/  BSYNC.RECONVERGENT B1 ;  /* 0x0000000000017941 */ /* 0x000fea0003800200 */
.L_x_7208:
        /* <DEDUP_REMOVED lines=18> */
.L_x_7215:
        /* <DEDUP_REMOVED lines=15> */
.L_x_7217:
[----:B------:R-:W-:Y:S05]  /*10e70*/  BSYNC.RECONVERGENT B2 ;  /* 0x0000000000027941 */ /* 0x000fea0003800200 */
.L_x_7216:
        /* <DEDUP_REMOVED lines=61> */
.L_x_7214:
[----:B------:R-:W-:Y:S05]  /*11250*/  BSYNC.RECONVERGENT B1 ;  /* 0x0000000000017941 */ /* 0x000fea0003800200 */
.L_x_7213:
[----:B------:R-:W-:Y:S02]  /*11260*/  I2FP.F32.U32 R154, R154 ;  /* 0x0000009a009a7245 */ /* 0x000fe40000201000 */
[----:B------:R-:W-:-:S03]  /*11270*/  PRMT R123, R163, 0x7632, R123 ;  /* 0x00007632a37b7816 */ /* 0x000fc6000000007b */
[----:B------:R-:W-:Y:S02]  /*11280*/  FFMA.FTZ R153, R154, R153, 1.1641532182693481445e-10 ;  /* 0x2f0000009a997423 */ /* 0x000fe40000010099 */
[----:B------:R-:W-:Y:S01]  /*11290*/  IMAD.U32 R156, R123, 0x10000, RZ ;  /* 0x000100007b9c7824 */ /* 0x000fe200078e00ff */
[----:B------:R-:W-:Y:S02]  /*112a0*/  FSEL R123, R166, RZ, P5 ;  /* 0x000000ffa67b7208 */ /* 0x000fe40002800000 */
[----:B------:R-:W-:Y:S01]  /*112b0*/  FSETP.GTU.FTZ.AND P6, PT, R153, R150, PT ;  /* 0x000000969900720b */ /* 0x000fe20003fdc000 */
[----:B------:R-:W-:-:S03]  /*112c0*/  FMUL.FTZ R156, R156, R151 ;  /* 0x000000979c9c7220 */ /* 0x000fc60000410000 */
[----:B------:R-:W-:Y:S02]  /*112d0*/  SEL R150, RZ, 0x1, P6 ;  /* 0x00000001ff967807 */ /* 0x000fe40003000000 */
[----:B------:R-:W-:-:S05]  /*112e0*/  FSEL R156, R156, RZ, !P6 ;  /* 0x000000ff9c9c7208 */ /* 0x000fca0007000000 */
[----:B------:R-:W-:-:S04]  /*112f0*/  FADD.FTZ R123, R156, R123 ;  /* 0x0000007b9c7b7221 */ /* 0x000fc80000010000 */
[----:B------:R-:W-:Y:S01]  /*11300*/  @P1 FADD.FTZ R123, R103, R123 ;  /* 0x0000007b677b1221 */ /* 0x000fe20000010000 */
[----:B------:R-:W-:Y:S06]  /*11310*/  BRA `(.L_x_7218) ;  /* 0x0000003000647947 */ /* 0x000fec0003800000 */
.L_x_7137:
        /* <DEDUP_REMOVED lines=16> */
.L_x_7221:
        /* <DEDUP_REMOVED lines=13> */
.L_x_7223:
[----:B------:R-:W-:Y:S05]  /*114f0*/  BSYNC.RECONVERGENT B2 ;  /* 0x0000000000027941 */ /* 0x000fea0003800200 */
.L_x_7222:
        /* <DEDUP_REMOVED lines=59> */
[----:B------:R-:W-:-:S07]  /*118b0*/  IMAD.MOV.U32 R112, RZ, RZ, R151 ;  /* 0x000000ffff707224 */ /* 0x000fce00078e0097 */
.L_x_7220:
[----:B------:R-:W-:Y:S05]  /*118c0*/  BSYNC.RECONVERGENT B1 ;  /* 0x0000000000017941 */ /* 0x000fea0003800200 */
.L_x_7219:
[----:B------:R-:W0:Y:S01]  /*118d0*/  LDC R151, c[0x0][0x404] ;  /* 0x00010100ff977b82 */ /* 0x000e220000000800 */
[----:B------:R-:W-:Y:S01]  /*118e0*/  I2FP.F32.U32 R113, R112 ;  /* 0x0000007000717245 */ /* 0x000fe20000201000 */
[----:B------:R-:W-:Y:S01]  /*118f0*/  IMAD.MOV.U32 R112, RZ, RZ, 0x2f800000 ;  /* 0x2f800000ff707424 */ /* 0x000fe200078e00ff */
[----:B------:R-:W-:Y:S01]  /*11900*/  ISETP.NE.AND P2, PT, R115, 0x1, PT ;  /* 0x000000017300780c */ /* 0x000fe20003f45270 */
[----:B------:R-:W-:Y:S01]  /*11910*/  BSSY.RECONVERGENT B1, `(.L_x_7224) ;  /* 0x000005d000017945 */ /* 0x000fe20003800200 */
[----:B------:R-:W-:Y:S01]  /*11920*/  LOP3.LUT R170, R170, 0xffffffef, RZ, 0xc0, !PT ;  /* 0xffffffefaaaa7812 */ /* 0x000fe200078ec0ff */
[----:B------:R-:W-:Y:S01]  /*11930*/  FFMA.FTZ R114, R113, R112, 1.1641532182693481445e-10 ;  /* 0x2f00000071727423 */ /* 0x000fe20000010070 */
[C---:B-----5:R-:W-:Y:S01]  /*11940*/  SHF.L.U32 R113, R120.reuse, 0x10, RZ ;  /* 0x0000001078717819 */ /* 0x060fe200000006ff */
[----:B------:R-:W-:Y:S01]  /*11950*/  IMAD.MOV.U32 R149, RZ, RZ, 0x2 ;  /* 0x00000002ff957424 */ /* 0x000fe200078e00ff */
[----:B------:R-:W-:Y:S02]  /*11960*/  PRMT R120, R120, 0x7632, R120 ;  /* 0x0000763278787816 */ /* 0x000fe40000000078 */
[----:B0-----:R-:W-:-:S02]  /*11970*/  FSETP.LE.FTZ.AND P3, PT, R114, R151, PT ;  /* 0x000000977200720b */ /* 0x001fc40003f73000 */
[----:B------:R-:W-:-:S11]  /*11980*/  MOV R114, R140 ;  /* 0x0000008c00727202 */ /* 0x000fd60000000f00 */
[----:B------:R-:W-:Y:S01]  /*11990*/  @P3 LOP3.LUT R170, R170, 0x10, RZ, 0xfc, !PT ;  /* 0x00000010aaaa3812 */ /* 0x000fe200078efcff */
        /* <DEDUP_REMOVED lines=9> */
.L_x_7226:
        /* <DEDUP_REMOVED lines=13> */
.L_x_7228:
[----:B------:R-:W-:Y:S05]  /*11b00*/  BSYNC.RECONVERGENT B2 ;  /* 0x0000000000027941 */ /* 0x000fea0003800200 */
.L_x_7227:
        /* <DEDUP_REMOVED lines=55> */
[----:B------:R-:W-:Y:S01]  /*11e80*/  MOV R140, R158 ;  /* 0x0000009e008c7202 */ /* 0x000fe20000000f00 */
[----:B------:R-:W-:-:S05]  /*11e90*/  VIADD R149, R3, 0x96a522ad ;  /* 0x96a522ad03957836 */ /* 0x000fca0000000000 */
[----:B------:R-:W-:Y:S01]  /*11ea0*/  LOP3.LUT R136, R149, R114, R157, 0x96, !PT ;  /* 0x0000007295887212 */ /* 0x000fe200078e969d */
[----:B------:R-:W-:Y:S01]  /*11eb0*/  IMAD.MOV.U32 R114, RZ, RZ, R152 ;  /* 0x000000ffff727224 */ /* 0x000fe200078e0098 */
[----:B------:R-:W-:Y:S01]  /*11ec0*/  MOV R152, R156 ;  /* 0x0000009c00987202 */ /* 0x000fe20000000f00 */
[----:B------:R-:W-:-:S07]  /*11ed0*/  IMAD.MOV.U32 R149, RZ, RZ, RZ ;  /* 0x000000ffff957224 */ /* 0x000fce00078e00ff */
.L_x_7225:
[----:B------:R-:W-:Y:S05]  /*11ee0*/  BSYNC.RECONVERGENT B1 ;  /* 0x0000000000017941 */ /* 0x000fea0003800200 */
.L_x_7224:
[----:B------:R-:W-:Y:S01]  /*11ef0*/  I2FP.F32.U32 R115, R114 ;  /* 0x0000007200737245 */ /* 0x000fe20000201000 */
[----:B------:R-:W-:Y:S01]  /*11f00*/  BSSY.RECONVERGENT B1, `(.L_x_7229) ;  /* 0x000005d000017945 */ /* 0x000fe20003800200 */
[----:B------:R-:W-:Y:S01]  /*11f10*/  ISETP.NE.AND P2, PT, R149, 0x1, PT ;  /* 0x000000019500780c */ /* 0x000fe20003f45270 */
[----:B------:R-:W-:Y:S01]  /*11f20*/  IMAD.MOV.U32 R153, RZ, RZ, 0x2 ;  /* 0x00000002ff997424 */ /* 0x000fe200078e00ff */
[----:B------:R-:W-:Y:S01]  /*11f30*/  LOP3.LUT R170, R170, 0xfffffff7, RZ, 0xc0, !PT ;  /* 0xfffffff7aaaa7812 */ /* 0x000fe200078ec0ff */
[----:B------:R-:W-:Y:S01]  /*11f40*/  FFMA.FTZ R114, R115, R112, 1.1641532182693481445e-10 ;  /* 0x2f00000073727423 */ /* 0x000fe20000010070 */
[----:B------:R-:W-:-:S04]  /*11f50*/  MOV R115, R140 ;  /* 0x0000008c00737202 */ /* 0x000fc80000000f00 */
[----:B------:R-:W-:Y:S02]  /*11f60*/  FSETP.LE.FTZ.AND P3, PT, R114, R151, PT ;  /* 0x000000977200720b */ /* 0x000fe40003f73000 */
[----:B------:R-:W-:-:S11]  /*11f70*/  SHF.L.U32 R114, R120, 0x10, RZ ;  /* 0x0000001078727819 */ /* 0x000fd600000006ff */
        /* <DEDUP_REMOVED lines=10> */
.L_x_7231:
        /* <DEDUP_REMOVED lines=13> */
.L_x_7233:
[----:B------:R-:W-:Y:S05]  /*120f0*/  BSYNC.RECONVERGENT B2 ;  /* 0x0000000000027941 */ /* 0x000fea0003800200 */
.L_x_7232:
        /* <DEDUP_REMOVED lines=57> */
[----:B------:R-:W-:-:S05]  /*12490*/  VIADD R115, R3, 0x96a522ad ;  /* 0x96a522ad03737836 */ /* 0x000fca0000000000 */
[----:B------:R-:W-:Y:S01]  /*124a0*/  LOP3.LUT R136, R115, R154, R159, 0x96, !PT ;  /* 0x0000009a73887212 */ /* 0x000fe200078e969f */
[----:B------:R-:W-:Y:S01]  /*124b0*/  IMAD.MOV.U32 R115, RZ, RZ, R152 ;  /* 0x000000ffff737224 */ /* 0x000fe200078e0098 */
[----:B------:R-:W-:-:S07]  /*124c0*/  MOV R152, R158 ;  /* 0x0000009e00987202 */ /* 0x000fce0000000f00 */
.L_x_7230:
[----:B------:R-:W-:Y:S05]  /*124d0*/  BSYNC.RECONVERGENT B1 ;  /* 0x0000000000017941 */ /* 0x000fea0003800200 */
.L_x_7229:
[----:B------:R-:W-:Y:S01]  /*124e0*/  I2FP.F32.U32 R115, R115 ;  /* 0x0000007300737245 */ /* 0x000fe20000201000 */
[----:B------:R-:W-:Y:S01]  /*124f0*/  BSSY.RECONVERGENT B1, `(.L_x_7234) ;  /* 0x000005e000017945 */ /* 0x000fe20003800200 */
[----:B------:R-:W-:Y:S01]  /*12500*/  LOP3.LUT R170, R170, 0xfffffffb, RZ, 0xc0, !PT ;  /* 0xfffffffbaaaa7812 */ /* 0x000fe200078ec0ff */
[----:B------:R-:W-:Y:S01]  /*12510*/  IMAD.MOV.U32 R155, RZ, RZ, 0x2 ;  /* 0x00000002ff9b7424 */ /* 0x000fe200078e00ff */
[----:B------:R-:W-:Y:S01]  /*12520*/  PRMT R149, R121, 0x7632, R149 ;  /* 0x0000763279957816 */ /* 0x000fe20000000095 */
[----:B------:R-:W-:Y:S01]  /*12530*/  FFMA.FTZ R120, R115, R112, 1.1641532182693481445e-10 ;  /* 0x2f00000073787423 */ /* 0x000fe20000010070 */
[----:B------:R-:W-:-:S04]  /*12540*/  SHF.L.U32 R115, R121, 0x10, RZ ;  /* 0x0000001079737819 */ /* 0x000fc800000006ff */
[----:B------:R-:W-:Y:S02]  /*12550*/  FSETP.LE.FTZ.AND P2, PT, R120, R151, PT ;  /* 0x000000977800720b */ /* 0x000fe40003f53000 */
[----:B------:R-:W-:-:S11]  /*12560*/  MOV R120, R140 ;  /* 0x0000008c00787202 */ /* 0x000fd60000000f00 */
[----:B------:R-:W-:Y:S02]  /*12570*/  @P2 LOP3.LUT R170, R170, 0x4, RZ, 0xfc, !PT ;  /* 0x00000004aaaa2812 */ /* 0x000fe400078efcff */
[----:B------:R-:W-:-:S13]  /*12580*/  ISETP.NE.AND P2, PT, R153, 0x1, PT ;  /* 0x000000019900780c */ /* 0x000fda0003f45270 */
        /* <DEDUP_REMOVED lines=9> */
.L_x_7236:
        /* <DEDUP_REMOVED lines=13> */
.L_x_7238:
[----:B------:R-:W-:Y:S05]  /*126f0*/  BSYNC.RECONVERGENT B2 ;  /* 0x0000000000027941 */ /* 0x000fea0003800200 */
.L_x_7237:
        /* <DEDUP_REMOVED lines=59> */
[----:B------:R-:W-:Y:S01]  /*12ab0*/  IMAD.MOV.U32 R120, RZ, RZ, R152 ;  /* 0x000000ffff787224 */ /* 0x000fe200078e0098 */
[----:B------:R-:W-:-:S07]  /*12ac0*/  MOV R152, R156 ;  /* 0x0000009c00987202 */ /* 0x000fce0000000f00 */
.L_x_7235:
[----:B------:R-:W-:Y:S05]  /*12ad0*/  BSYNC.RECONVERGENT B1 ;  /* 0x0000000000017941 */ /* 0x000fea0003800200 */
.L_x_7234:
[----:B------:R-:W-:Y:S01]  /*12ae0*/  I2FP.F32.U32 R121, R120 ;  /* 0x0000007800797245 */ /* 0x000fe20000201000 */
[----:B------:R-:W-:Y:S01]  /*12af0*/  BSSY.RECONVERGENT B1, `(.L_x_7239) ;  /* 0x000005d000017945 */ /* 0x000fe20003800200 */
[----:B------:R-:W-:Y:S01]  /*12b00*/  ISETP.NE.AND P2, PT, R155, 0x1, PT ;  /* 0x000000019b00780c */ /* 0x000fe20003f45270 */
[----:B------:R-:W-:Y:S01]  /*12b10*/  IMAD.MOV.U32 R153, RZ, RZ, 0x2 ;  /* 0x00000002ff997424 */ /* 0x000fe200078e00ff */
[----:B------:R-:W-:Y:S01]  /*12b20*/  LOP3.LUT R170, R170, 0xfffffffd, RZ, 0xc0, !PT ;  /* 0xfffffffdaaaa7812 */ /* 0x000fe200078ec0ff */
[----:B------:R-:W-:Y:S01]  /*12b30*/  FFMA.FTZ R154, R121, R112, 1.1641532182693481445e-10 ;  /* 0x2f000000799a7423 */ /* 0x000fe20000010070 */
[----:B------:R-:W-:Y:S02]  /*12b40*/  SHF.L.U32 R120, R149, 0x10, RZ ;  /* 0x0000001095787819 */ /* 0x000fe400000006ff */
[----:B------:R-:W-:Y:S02]  /*12b50*/  MOV R121, R140 ;  /* 0x0000008c00797202 */ /* 0x000fe40000000f00 */
        /* <DEDUP_REMOVED lines=11> */
.L_x_7241:
        /* <DEDUP_REMOVED lines=13> */
.L_x_7243:
[----:B------:R-:W-:Y:S05]  /*12ce0*/  BSYNC.RECONVERGENT B2 ;  /* 0x0000000000027941 */ /* 0x000fea0003800200 */
.L_x_7242:
        /* <DEDUP_REMOVED lines=61> */
.L_x_7240:
[----:B------:R-:W-:Y:S05]  /*130c0*/  BSYNC.RECONVERGENT B1 ;  /* 0x0000000000017941 */ /* 0x000fea0003800200 */
.L_x_7239:
[----:B------:R-:W-:Y:S01]  /*130d0*/  ISETP.NE.AND P3, PT, R153, 0x1, PT ;  /* 0x000000019900780c */ /* 0x000fe20003f65270 */
[----:B------:R-:W-:Y:S01]  /*130e0*/  BSSY.RECONVERGENT B1, `(.L_x_7244) ;  /* 0x000005c000017945 */ /* 0x000fe20003800200 */
[----:B------:R-:W-:Y:S01]  /*130f0*/  I2FP.F32.U32 R121, R121 ;  /* 0x0000007900797245 */ /* 0x000fe20000201000 */
[----:B------:R-:W-:Y:S01]  /*13100*/  IMAD.MOV.U32 R155, RZ, RZ, 0x2 ;  /* 0x00000002ff9b7424 */ /* 0x000fe200078e00ff */
[----:B------:R-:W-:-:S03]  /*13110*/  MOV R149, R140 ;  /* 0x0000008c00957202 */ /* 0x000fc60000000f00 */
[----:B------:R-:W-:Y:S01]  /*13120*/  FFMA.FTZ R154, R121, R112, 1.1641532182693481445e-10 ;  /* 0x2f000000799a7423 */ /* 0x000fe20000010070 */
[C---:B------:R-:W-:Y:S02]  /*13130*/  SHF.L.U32 R121, R122.reuse, 0x10, RZ ;  /* 0x000000107a797819 */ /* 0x040fe400000006ff */
[----:B------:R-:W-:Y:S02]  /*13140*/  PRMT R122, R122, 0x7632, R122 ;  /* 0x000076327a7a7816 */ /* 0x000fe4000000007a */
        /* <DEDUP_REMOVED lines=10> */
.L_x_7246:
        /* <DEDUP_REMOVED lines=13> */
.L_x_7248:
[----:B------:R-:W-:Y:S05]  /*132c0*/  BSYNC.RECONVERGENT B2 ;  /* 0x0000000000027941 */ /* 0x000fea0003800200 */
.L_x_7247:
        /* <DEDUP_REMOVED lines=61> */
.L_x_7245:
[----:B------:R-:W-:Y:S05]  /*136a0*/  BSYNC.RECONVERGENT B1 ;  /* 0x0000000000017941 */ /* 0x000fea0003800200 */
.L_x_7244:
[----:B------:R-:W-:Y:S01]  /*136b0*/  ISETP.NE.AND P4, PT, R155, 0x1, PT ;  /* 0x000000019b00780c */ /* 0x000fe20003f85270 */
[----:B------:R-:W-:Y:S01]  /*136c0*/  BSSY.RECONVERGENT B1, `(.L_x_7249) ;  /* 0x000005b000017945 */ /* 0x000fe20003800200 */
[----:B------:R-:W-:Y:S01]  /*136d0*/  I2FP.F32.U32 R149, R149 ;  /* 0x0000009500957245 */ /* 0x000fe20000201000 */
[----:B------:R-:W-:Y:S01]  /*136e0*/  IMAD.MOV.U32 R156, RZ, RZ, 0x2 ;  /* 0x00000002ff9c7424 */ /* 0x000fe200078e00ff */
[----:B------:R-:W-:-:S03]  /*136f0*/  SHF.L.U32 R122, R122, 0x10, RZ ;  /* 0x000000107a7a7819 */ /* 0x000fc600000006ff */
        /* <DEDUP_REMOVED lines=12> */
.L_x_7251:
        /* <DEDUP_REMOVED lines=13> */
.L_x_7253:
[----:B------:R-:W-:Y:S05]  /*13890*/  BSYNC.RECONVERGENT B2 ;  /* 0x0000000000027941 */ /* 0x000fea0003800200 */
.L_x_7252:
        /* <DEDUP_REMOVED lines=61> */
.L_x_7250:
[----:B------:R-:W-:Y:S05]  /*13c70*/  BSYNC.RECONVERGENT B1 ;  /* 0x0000000000017941 */ /* 0x000fea0003800200 */
.L_x_7249:
[----:B------:R-:W-:Y:S01]  /*13c80*/  ISETP.NE.AND P5, PT, R156, 0x1, PT ;  /* 0x000000019c00780c */ /* 0x000fe20003fa5270 */
[----:B------:R-:W-:Y:S01]  /*13c90*/  BSSY.RECONVERGENT B1, `(.L_x_7254) ;  /* 0x000005c000017945 */ /* 0x000fe20003800200 */
[----:B------:R-:W-:Y:S02]  /*13ca0*/  I2FP.F32.U32 R149, R149 ;  /* 0x0000009500957245 */ /* 0x000fe40000201000 */
[C---:B------:R-:W-:Y:S02]  /*13cb0*/  SHF.L.U32 R166, R123.reuse, 0x10, RZ ;  /* 0x000000107ba67819 */ /* 0x040fe400000006ff */
[----:B------:R-:W-:Y:S01]  /*13cc0*/  PRMT R123, R123, 0x7632, R123 ;  /* 0x000076327b7b7816 */ /* 0x000fe2000000007b */
[----:B------:R-:W-:Y:S01]  /*13cd0*/  FFMA.FTZ R154, R149, R112, 1.1641532182693481445e-10 ;  /* 0x2f000000959a7423 */ /* 0x000fe20000010070 */
[----:B------:R-:W-:Y:S01]  /*13ce0*/  IMAD.MOV.U32 R149, RZ, RZ, 0x2 ;  /* 0x00000002ff957424 */ /* 0x000fe200078e00ff */
[----:B------:R-:W-:-:S03]  /*13cf0*/  MOV R153, R140 ;  /* 0x0000008c00997202 */ /* 0x000fc60000000f00 */
        /* <DEDUP_REMOVED lines=10> */
.L_x_7256:
        /* <DEDUP_REMOVED lines=13> */
.L_x_7258:
[----:B------:R-:W-:Y:S05]  /*13e70*/  BSYNC.RECONVERGENT B2 ;  /* 0x0000000000027941 */ /* 0x000fea0003800200 */
.L_x_7257:
        /* <DEDUP_REMOVED lines=57> */
[----:B------:R-:W-:Y:S01]  /*14210*/  IMAD.MOV.U32 R153, RZ, RZ, R152 ;  /* 0x000000ffff997224 */ /* 0x000fe200078e0098 */
[----:B------:R-:W-:Y:S02]  /*14220*/  MOV R152, R158 ;  /* 0x0000009e00987202 */ /* 0x000fe40000000f00 */
[----:B------:R-:W-:Y:S01]  /*14230*/  LOP3.LUT R136, R149, R154, R159, 0x96, !PT ;  /* 0x0000009a95887212 */ /* 0x000fe200078e969f */
[----:B------:R-:W-:-:S07]  /*14240*/  IMAD.MOV.U32 R149, RZ, RZ, RZ ;  /* 0x000000ffff957224 */ /* 0x000fce00078e00ff */
.L_x_7255:
[----:B------:R-:W-:Y:S05]  /*14250*/  BSYNC.RECONVERGENT B1 ;  /* 0x0000000000017941 */ /* 0x000fea0003800200 */
.L_x_7254:
[----:B------:R-:W-:Y:S01]  /*14260*/  I2FP.F32.U32 R155, R153 ;  /* 0x00000099009b7245 */ /* 0x000fe20000201000 */
[----:B------:R-:W-:Y:S01]  /*14270*/  FMUL.FTZ R113, R113, UR10 ;  /* 0x0000000a71717c20 */ /* 0x000fe20008410000 */
[----:B------:R-:W-:Y:S01]  /*14280*/  P2R R158, PR, RZ, 0x2 ;  /* 0x00000002ff9e7803 */ /* 0x000fe20000000000 */
[----:B------:R-:W-:Y:S01]  /*14290*/  FMUL.FTZ R114, R114, UR10 ;  /* 0x0000000a72727c20 */ /* 0x000fe20008410000 */
[----:B------:R-:W-:Y:S01]  /*142a0*/  LOP3.LUT P1, RZ, R170, 0x10, RZ, 0xc0, !PT ;  /* 0x00000010aaff7812 */ /* 0x000fe2000782c0ff */
[----:B------:R-:W-:Y:S01]  /*142b0*/  FFMA.FTZ R156, R155, R112, 1.1641532182693481445e-10 ;  /* 0x2f0000009b9c7423 */ /* 0x000fe20000010070 */
[----:B------:R-:W-:Y:S01]  /*142c0*/  SHF.L.U32 R112, R123, 0x10, RZ ;  /* 0x000000107b707819 */ /* 0x000fe200000006ff */
[----:B------:R-:W-:Y:S01]  /*142d0*/  FMUL.FTZ R115, R115, UR10 ;  /* 0x0000000a73737c20 */ /* 0x000fe20008410000 */
        /* <DEDUP_REMOVED lines=10> */
[----:B------:R-:W-:-:S02]  /*14380*/  ISETP.NE.AND P1, PT, R158, RZ, PT ;  /* 0x000000ff9e00720c */ /* 0x000fc40003f25270 */
[----:B------:R-:W-:Y:S02]  /*14390*/  FSEL R113, R114, RZ, P0 ;  /* 0x000000ff72717208 */ /* 0x000fe40000000000 */
        /* <DEDUP_REMOVED lines=16> */
[----:B------:R-:W-:-:S13]  /*144a0*/  PLOP3.LUT P5, PT, P5, PT, PT, 0x8, 0x80 ;  /* 0x000000000080781c */ /* 0x000fda0002fae170 */
.L_x_7218:
        /* <DEDUP_REMOVED lines=24> */
[----:B------:R-:W-:Y:S01]  /*14630*/  IMAD.U32 R153, R148, 0x10000, RZ ;  /* 0x0001000094997824 */ /* 0x000fe200078e00ff */
[----:B------:R-:W1:Y:S01]  /*14640*/  LDC.64 R164, c[0x0][0x3b8] ;  /* 0x0000ee00ffa47b82 */ /* 0x000e620000000a00 */
[----:B------:R-:W-:Y:S02]  /*14650*/  LOP3.LUT R151, R150, 0xffff, RZ, 0xc0, !PT ;  /* 0x0000ffff96977812 */ /* 0x000fe400078ec0ff */
[----:B0-----:R-:W-:Y:S02]  /*14660*/  PRMT R156, R147, 0x7104, RZ ;  /* 0x00007104939c7816 */ /* 0x001fe400000000ff */
        /* <DEDUP_REMOVED lines=12> */
[----:B-1----:R-:W-:Y:S01]  /*14730*/  IMAD.WIDE.U32 R154, R0, 0x8, R164 ;  /* 0x00000008009a7825 */ /* 0x002fe200078e00a4 */
[----:B------:R-:W-:Y:S02]  /*14740*/  LOP3.LUT R157, R151, R159, RZ, 0xfc, !PT ;  /* 0x0000009f979d7212 */ /* 0x000fe400078efcff */
[----:B------:R-:W-:-:S05]  /*14750*/  LOP3.LUT R156, R156, 0xff, R139, 0xf8, !PT ;  /* 0x000000ff9c9c7812 */ /* 0x000fca00078ef88b */
[----:B------:R1:W-:Y:S02]  /*14760*/  STG.E.64 desc[UR6][R154.64], R156 ;  /* 0x0000009c9a007986 */ /* 0x0003e4000c101b06 */
.L_x_7259:
[----:B------:R-:W-:Y:S01]  /*14770*/  MOV R151, R152 ;  /* 0x0000009800977202 */ /* 0x000fe20000000f00 */
[----:B------:R-:W-:-:S07]  /*14780*/  VIADD R0, R0, 0x20 ;  /* 0x0000002000007836 */ /* 0x000fce0000000000 */
.L_x_7136:
[----:B------:R-:W-:Y:S05]  /*14790*/  BSYNC.RECONVERGENT B0 ;  /* 0x0000000000007941 */ /* 0x000fea0003800200 */
.L_x_7135:
        /* <DEDUP_REMOVED lines=24> */
[----:B01----:R-:W-:-:S08]  /*14920*/  MOV R152, R151 ;  /* 0x0000009700987202 */ /* 0x003fd00000000f00 */
        /* <DEDUP_REMOVED lines=11> */
.L_x_7265:
        /* <DEDUP_REMOVED lines=13> */
.L_x_7267:
[----:B------:R-:W-:Y:S05]  /*14ab0*/  BSYNC.RECONVERGENT B2 ;  /* 0x0000000000027941 */ /* 0x000fea0003800200 */
.L_x_7266:
[----:B------:R-:W-:Y:S01]  /*14ac0*/  IMAD.WIDE.U32 R118, R133, -0x326172a9, RZ ;  /* 0xcd9e8d5785767825 */ /* 0x000fe200078e00ff */
[----:B------:R-:W-:Y:S02]  /*14ad0*/  LOP3.LUT R142, R141, R117, R3, 0x96, !PT ;  /* 0x000000758d8e7212 */ /* 0x000fe400078e9603 */
[----:B------:R-:W-:Y:S02]  /*14ae0*/  IADD3 R117, PT, PT, R2, -0x61c88647, RZ ;  /* 0x9e3779b902757810 */ /* 0x000fe40007ffe0ff */
        /* <DEDUP_REMOVED lines=56> */
[----:B------:R-:W-:-:S07]  /*14e70*/  IMAD.MOV.U32 R116, RZ, RZ, R151 ;  /* 0x000000ffff747224 */ /* 0x000fce00078e0097 */
.L_x_7264:
[----:B------:R-:W-:Y:S05]  /*14e80*/  BSYNC.RECONVERGENT B1 ;  /* 0x0000000000017941 */ /* 0x000fea0003800200 */
.L_x_7263:
        /* <DEDUP_REMOVED lines=8> */
[----:B------:R-:W1:Y:S01]  /*14f10*/  LDC R151, c[0x0][0x408] ;  /* 0x00010200ff977b82 */ /* 0x000e620000000800 */
[----:B------:R-:W-:Y:S01]  /*14f20*/  PRMT R124, R124, 0x7632, R124 ;  /* 0x000076327c7c7816 */ /* 0x000fe2000000007c */
[----:B------:R-:W-:Y:S01]  /*14f30*/  IMAD.MOV.U32 R119, RZ, RZ, 0x2 ;  /* 0x00000002ff777424 */ /* 0x000fe200078e00ff */
[----:B0-----:R-:W-:-:S02]  /*14f40*/  FSETP.LE.FTZ.AND P4, PT, R117, R150, PT ;  /* 0x000000967500720b */ /* 0x001fc40003f93000 */
[----:B------:R-:W-:Y:S01]  /*14f50*/  MOV R117, R140 ;  /* 0x0000008c00757202 */ /* 0x000fe20000000f00 */
        /* <DEDUP_REMOVED lines=11> */
.L_x_7270:
        /* <DEDUP_REMOVED lines=13> */
.L_x_7272:
[----:B------:R-:W-:Y:S05]  /*150e0*/  BSYNC.RECONVERGENT B2 ;  /* 0x0000000000027941 */ /* 0x000fea0003800200 */
.L_x_7271:
        /* <DEDUP_REMOVED lines=55> */
[----:B------:R-:W-:Y:S01]  /*15460*/  IMAD.MOV.U32 R117, RZ, RZ, R152 ;  /* 0x000000ffff757224 */ /* 0x000fe200078e0098 */
[----:B------:R-:W-:Y:S01]  /*15470*/  MOV R140, R144 ;  /* 0x00000090008c7202 */ /* 0x000fe20000000f00 */
[----:B------:R-:W-:-:S05]  /*15480*/  IMAD.WIDE.U32 R142, R142, -0x2daee0ad, RZ ;  /* 0xd2511f538e8e7825 */ /* 0x000fca00078e00ff */
[----:B------:R-:W-:Y:S01]  /*15490*/  LOP3.LUT R136, R119, R116, R143, 0x96, !PT ;  /* 0x0000007477887212 */ /* 0x000fe200078e968f */
[----:B------:R-:W-:Y:S01]  /*154a0*/  IMAD.MOV.U32 R119, RZ, RZ, RZ ;  /* 0x000000ffff777224 */ /* 0x000fe200078e00ff */
[----:B------:R-:W-:-:S07]  /*154b0*/  MOV R152, R142 ;  /* 0x0000008e00987202 */ /* 0x000fce0000000f00 */
.L_x_7269:
[----:B------:R-:W-:Y:S05]  /*154c0*/  BSYNC.RECONVERGENT B1 ;  /* 0x0000000000017941 */ /* 0x000fea0003800200 */
.L_x_7268:
        /* <DEDUP_REMOVED lines=23> */
.L_x_7275:
        /* <DEDUP_REMOVED lines=13> */
.L_x_7277:
[----:B------:R-:W-:Y:S05]  /*15710*/  BSYNC.RECONVERGENT B2 ;  /* 0x0000000000027941 */ /* 0x000fea0003800200 */
.L_x_7276:
        /* <DEDUP_REMOVED lines=61> */
.L_x_7274:
[----:B------:R-:W-:Y:S05]  /*15af0*/  BSYNC.RECONVERGENT B1 ;  /* 0x0000000000017941 */ /* 0x000fea0003800200 */
.L_x_7273:
        /* <DEDUP_REMOVED lines=20> */
.L_x_7280:
        /* <DEDUP_REMOVED lines=13> */
.L_x_7282:
[----:B------:R-:W-:Y:S05]  /*15d10*/  BSYNC.RECONVERGENT B2 ;  /* 0x0000000000027941 */ /* 0x000fea0003800200 */
.L_x_7281:
        /* <DEDUP_REMOVED lines=61> */
.L_x_7279:
[----:B------:R-:W-:Y:S05]  /*160f0*/  BSYNC.RECONVERGENT B1 ;  /* 0x0000000000017941 */ /* 0x000fea0003800200 */
.L_x_7278:
[----:B------:R-:W-:Y:S01]  /*16100*/  I2FP.F32.U32 R118, R117 ;  /* 0x0000007500767245 */ /* 0x000fe20000201000 */
[----:B------:R-:W-:Y:S01]  /*16110*/  BSSY.RECONVERGENT B1, `(.L_x_7283) ;  /* 0x0000062000017945 */ /* 0x000fe20003800200 */
[----:B------:R-:W-:Y:S01]  /*16120*/  PRMT R117, R160, 0x7632, R117 ;  /* 0x00007632a0757816 */ /* 0x000fe20000000075 */
[----:B------:R-:W-:-:S03]  /*16130*/  IMAD.MOV.U32 R142, RZ, RZ, 0x2 ;  /* 0x00000002ff8e7424 */ /* 0x000fc600078e00ff */
[----:B------:R-:W-:Y:S01]  /*16140*/  SHF.L.U32 R124, R117, 0x10, RZ ;  /* 0x00000010757c7819 */ /* 0x000fe200000006ff */
[----:B------:R-:W-:Y:S01]  /*16150*/  FFMA.FTZ R117, R118, R153, 1.1641532182693481445e-10 ;  /* 0x2f00000076757423 */ /* 0x000fe20000010099 */
[----:B------:R-:W-:-:S03]  /*16160*/  MOV R118, R140 ;  /* 0x0000008c00767202 */ /* 0x000fc60000000f00 */
[----:B------:R-:W-:Y:S01]  /*16170*/  FMUL.FTZ R124, R124, R151 ;  /* 0x000000977c7c7220 */ /* 0x000fe20000410000 */
        /* <DEDUP_REMOVED lines=16> */
.L_x_7285:
        /* <DEDUP_REMOVED lines=13> */
.L_x_7287:
[----:B------:R-:W-:Y:S05]  /*16350*/  BSYNC.RECONVERGENT B2 ;  /* 0x0000000000027941 */ /* 0x000fea0003800200 */
.L_x_7286:
        /* <DEDUP_REMOVED lines=60> */
[----:B------:R-:W-:-:S07]  /*16720*/  MOV R152, R148 ;  /* 0x0000009400987202 */ /* 0x000fce0000000f00 */
.L_x_7284:
[----:B------:R-:W-:Y:S05]  /*16730*/  BSYNC.RECONVERGENT B1 ;  /* 0x0000000000017941 */ /* 0x000fea0003800200 */
.L_x_7283:
[----:B------:R-:W-:Y:S01]  /*16740*/  I2FP.F32.U32 R118, R118 ;  /* 0x0000007600767245 */ /* 0x000fe20000201000 */
[----:B------:R-:W-:Y:S01]  /*16750*/  BSSY.RECONVERGENT B1, `(.L_x_7288) ;  /* 0x000005f000017945 */ /* 0x000fe20003800200 */
[----:B------:R-:W-:Y:S01]  /*16760*/  ISETP.NE.AND P2, PT, R142, 0x1, PT ;  /* 0x000000018e00780c */ /* 0x000fe20003f45270 */
[----:B------:R-:W-:Y:S01]  /*16770*/  IMAD.MOV.U32 R144, RZ, RZ, 0x2 ;  /* 0x00000002ff907424 */ /* 0x000fe200078e00ff */
[C---:B------:R-:W-:Y:S01]  /*16780*/  SHF.L.U32 R124, R125.reuse, 0x10, RZ ;  /* 0x000000107d7c7819 */ /* 0x040fe200000006ff */
[----:B------:R-:W-:Y:S01]  /*16790*/  FFMA.FTZ R119, R118, R153, 1.1641532182693481445e-10 ;  /* 0x2f00000076777423 */ /* 0x000fe20000010099 */
[----:B------:R-:W-:Y:S02]  /*167a0*/  LOP3.LUT R170, R170, 0xfffffffb, RZ, 0xc0, !PT ;  /* 0xfffffffbaaaa7812 */ /* 0x000fe400078ec0ff */
[----:B------:R-:W-:Y:S01]  /*167b0*/  PRMT R125, R125, 0x7632, R125 ;  /* 0x000076327d7d7816 */ /* 0x000fe2000000007d */
        /* <DEDUP_REMOVED lines=13> */
.L_x_7290:
        /* <DEDUP_REMOVED lines=13> */
.L_x_7292:
[----:B------:R-:W-:Y:S05]  /*16960*/  BSYNC.RECONVERGENT B2 ;  /* 0x0000000000027941 */ /* 0x000fea0003800200 */
.L_x_7291:
        /* <DEDUP_REMOVED lines=61> */
.L_x_7289:
[----:B------:R-:W-:Y:S05]  /*16d40*/  BSYNC.RECONVERGENT B1 ;  /* 0x0000000000017941 */ /* 0x000fea0003800200 */
.L_x_7288:
        /* <DEDUP_REMOVED lines=23> */
.L_x_7295:
        /* <DEDUP_REMOVED lines=13> */
.L_x_7297:
[----:B------:R-:W-:Y:S05]  /*16f90*/  BSYNC.RECONVERGENT B2 ;  /* 0x0000000000027941 */ /* 0x000fea0003800200 */
.L_x_7296:
        /* <DEDUP_REMOVED lines=61> */
.L_x_7294:
[----:B------:R-:W-:Y:S05]  /*17370*/  BSYNC.RECONVERGENT B1 ;  /* 0x0000000000017941 */ /* 0x000fea0003800200 */
.L_x_7293:
[----:B------:R-:W-:Y:S01]  /*17380*/  I2FP.F32.U32 R124, R119 ;  /* 0x00000077007c7245 */ /* 0x000fe20000201000 */
[----:B------:R-:W-:Y:S01]  /*17390*/  BSSY.RECONVERGENT B1, `(.L_x_7298) ;  /* 0x000005e000017945 */ /* 0x000fe20003800200 */
[----:B------:R-:W-:Y:S02]  /*173a0*/  ISETP.NE.AND P2, PT, R145, 0x1, PT ;  /* 0x000000019100780c */ /* 0x000fe40003f45270 */
[----:B------:R-:W-:Y:S01]  /*173b0*/  SHF.L.U32 R144, R125, 0x10, RZ ;  /* 0x000000107d907819 */ /* 0x000fe200000006ff */
[----:B------:R-:W-:Y:S01]  /*173c0*/  FFMA.FTZ R119, R124, R153, 1.1641532182693481445e-10 ;  /* 0x2f0000007c777423 */ /* 0x000fe20000010099 */
[----:B------:R-:W-:Y:S01]  /*173d0*/  LOP3.LUT R170, R170, 0xfffffffd, RZ, 0xc0, !PT ;  /* 0xfffffffdaaaa7812 */ /* 0x000fe200078ec0ff */
[----:B------:R-:W-:Y:S01]  /*173e0*/  IMAD.MOV.U32 R125, RZ, RZ, 0x2 ;  /* 0x00000002ff7d7424 */ /* 0x000fe200078e00ff */
[----:B------:R-:W-:Y:S01]  /*173f0*/  MOV R124, R140 ;  /* 0x0000008c007c7202 */ /* 0x000fe20000000f00 */
        /* <DEDUP_REMOVED lines=12> */
.L_x_7300:
        /* <DEDUP_REMOVED lines=13> */
.L_x_7302:
[----:B------:R-:W-:Y:S05]  /*17590*/  BSYNC.RECONVERGENT B2 ;  /* 0x0000000000027941 */ /* 0x000fea0003800200 */
.L_x_7301:
        /* <DEDUP_REMOVED lines=61> */
.L_x_7299:
[----:B------:R-:W-:Y:S05]  /*17970*/  BSYNC.RECONVERGENT B1 ;  /* 0x0000000000017941 */ /* 0x000fea0003800200 */
.L_x_7298:
[----:B------:R-:W-:Y:S01]  /*17980*/  I2FP.F32.U32 R124, R124 ;  /* 0x0000007c007c7245 */ /* 0x000fe20000201000 */
[----:B------:R-:W-:Y:S01]  /*17990*/  BSSY.RECONVERGENT B1, `(.L_x_7303) ;  /* 0x0000062000017945 */ /* 0x000fe20003800200 */
[----:B------:R-:W-:Y:S01]  /*179a0*/  PRMT R119, R161, 0x7632, R119 ;  /* 0x00007632a1777816 */ /* 0x000fe20000000077 */
[----:B------:R-:W-:-:S03]  /*179b0*/  IMAD.MOV.U32 R145, RZ, RZ, 0x2 ;  /* 0x00000002ff917424 */ /* 0x000fc600078e00ff */
[----:B------:R-:W-:Y:S01]  /*179c0*/  SHF.L.U32 R144, R119, 0x10, RZ ;  /* 0x0000001077907819 */ /* 0x000fe200000006ff */
[----:B------:R-:W-:Y:S01]  /*179d0*/  FFMA.FTZ R119, R124, R153, 1.1641532182693481445e-10 ;  /* 0x2f0000007c777423 */ /* 0x000fe20000010099 */
[----:B------:R-:W-:-:S03]  /*179e0*/  FSEL R124, R147, RZ, P4 ;  /* 0x000000ff937c7208 */ /* 0x000fc60002000000 */
[----:B------:R-:W-:Y:S01]  /*179f0*/  FMUL.FTZ R144, R144, R151 ;  /* 0x0000009790907220 */ /* 0x000fe20000410000 */
        /* <DEDUP_REMOVED lines=16> */
.L_x_7305:
        /* <DEDUP_REMOVED lines=13> */
.L_x_7307:
[----:B------:R-:W-:Y:S05]  /*17bd0*/  BSYNC.RECONVERGENT B2 ;  /* 0x0000000000027941 */ /* 0x000fea0003800200 */
.L_x_7306:
        /* <DEDUP_REMOVED lines=61> */
.L_x_7304:
[----:B------:R-:W-:Y:S05]  /*17fb0*/  BSYNC.RECONVERGENT B1 ;  /* 0x0000000000017941 */ /* 0x000fea0003800200 */
.L_x_7303:
        /* <DEDUP_REMOVED lines=19> */
.L_x_7310:
        /* <DEDUP_REMOVED lines=13> */
.L_x_7312:
[----:B------:R-:W-:Y:S05]  /*181c0*/  BSYNC.RECONVERGENT B2 ;  /* 0x0000000000027941 */ /* 0x000fea0003800200 */
.L_x_7311:
        /* <DEDUP_REMOVED lines=61> */
.L_x_7309:
[----:B------:R-:W-:Y:S05]  /*185a0*/  BSYNC.RECONVERGENT B1 ;  /* 0x0000000000017941 */ /* 0x000fea0003800200 */
.L_x_7308:
        /* <DEDUP_REMOVED lines=23> */
.L_x_7315:
        /* <DEDUP_REMOVED lines=13> */
.L_x_7317:
[----:B------:R-:W-:Y:S05]  /*187f0*/  BSYNC.RECONVERGENT B2 ;  /* 0x0000000000027941 */ /* 0x000fea0003800200 */
.L_x_7316:
        /* <DEDUP_REMOVED lines=61> */
.L_x_7314:
[----:B------:R-:W-:Y:S05]  /*18bd0*/  BSYNC.RECONVERGENT B1 ;  /* 0x0000000000017941 */ /* 0x000fea0003800200 */
.L_x_7313:
        /* <DEDUP_REMOVED lines=18> */
.L_x_7320:
        /* <DEDUP_REMOVED lines=13> */
.L_x_7322:
[----:B------:R-:W-:Y:S05]  /*18dd0*/  BSYNC.RECONVERGENT B2 ;  /* 0x0000000000027941 */ /* 0x000fea0003800200 */
.L_x_7321:
        /* <DEDUP_REMOVED lines=60> */
[----:B------:R-:W-:-:S07]  /*191a0*/  LOP3.LUT R136, R125, R148, R157, 0x96, !PT ;  /* 0x000000947d887212 */ /* 0x000fce00078e969d */
.L_x_7319:
[----:B------:R-:W-:Y:S05]  /*191b0*/  BSYNC.RECONVERGENT B1 ;  /* 0x0000000000017941 */ /* 0x000fea0003800200 */
.L_x_7318:
        /* <DEDUP_REMOVED lines=24> */
.L_x_7325:
        /* <DEDUP_REMOVED lines=13> */
.L_x_7327:
[----:B------:R-:W-:Y:S05]  /*19410*/  BSYNC.RECONVERGENT B2 ;  /* 0x0000000000027941 */ /* 0x000fea0003800200 */
.L_x_7326:
        /* <DEDUP_REMOVED lines=57> */
[----:B------:R-:W-:Y:S01]  /*197b0*/  VIADD R155, R3, 0x96a522ad ;  /* 0x96a522ad039b7836 */ /* 0x000fe20000000000 */
[----:B------:R-:W-:Y:S01]  /*197c0*/  MOV R152, R156 ;  /* 0x0000009c00987202 */ /* 0x000fe20000000f00 */
[----:B------:R-:W-:-:S03]  /*197d0*/  IMAD.MOV.U32 R154, RZ, RZ, RZ ;  /* 0x000000ffff9a7224 */ /* 0x000fc600078e00ff */
[----:B------:R-:W-:-:S07]  /*197e0*/  LOP3.LUT R136, R155, R148, R157, 0x96, !PT ;  /* 0x000000949b887212 */ /* 0x000fce00078e969d */
.L_x_7324:
[----:B------:R-:W-:Y:S05]  /*197f0*/  BSYNC.RECONVERGENT B1 ;  /* 0x0000000000017941 */ /* 0x000fea0003800200 */
.L_x_7323:
        /* <DEDUP_REMOVED lines=19> */
.L_x_7330:
        /* <DEDUP_REMOVED lines=13> */
.L_x_7332:
[----:B------:R-:W-:Y:S05]  /*19a00*/  BSYNC.RECONVERGENT B2 ;  /* 0x0000000000027941 */ /* 0x000fea0003800200 */
.L_x_7331:
[----:B------:R-:W-:Y:S01]  /*19a10*/  IMAD.WIDE.U32 R154, R133, -0x326172a9, RZ ;  /* 0xcd9e8d57859a7825 */ /* 0x000fe200078e00ff */
[----:B------:R-:W-:Y:S02]  /*19a20*/  LOP3.LUT R158, R141, R149, R3, 0x96, !PT ;  /* 0x000000958d9e7212 */ /* 0x000fe400078e9603 */
[----:B------:R-:W-:Y:S01]  /*19a30*/  IADD3 R149, PT, PT, R2, -0x61c88647, RZ ;  /* 0x9e3779b902957810 */ /* 0x000fe20007ffe0ff */
[----:B------:R-:W-:Y:S01]  /*19a40*/  IMAD.MOV.U32 R126, RZ, RZ, R152 ;  /* 0x000000ffff7e7224 */ /* 0x000fe200078e0098 */
        /* <DEDUP_REMOVED lines=55> */
[----:B------:R-:W-:Y:S01]  /*19dc0*/  IMAD.MOV.U32 R155, RZ, RZ, RZ ;  /* 0x000000ffff9b7224 */ /* 0x000fe200078e00ff */
[----:B------:R-:W-:-:S07]  /*19dd0*/  MOV R152, R156 ;  /* 0x0000009c00987202 */ /* 0x000fce0000000f00 */
.L_x_7329:
[----:B------:R-:W-:Y:S05]  /*19de0*/  BSYNC.RECONVERGENT B1 ;  /* 0x0000000000017941 */ /* 0x000fea0003800200 */
.L_x_7328:
        /* <DEDUP_REMOVED lines=23> */
.L_x_7335:
        /* <DEDUP_REMOVED lines=13> */
.L_x_7337:
[----:B------:R-:W-:Y:S05]  /*1a030*/  BSYNC.RECONVERGENT B2 ;  /* 0x0000000000027941 */ /* 0x000fea0003800200 */
.L_x_7336:
        /* <DEDUP_REMOVED lines=61> */
.L_x_7334:
[----:B------:R-:W-:Y:S05]  /*1a410*/  BSYNC.RECONVERGENT B1 ;  /* 0x0000000000017941 */ /* 0x000fea0003800200 */
.L_x_7333:
[----:B------:R-:W-:Y:S01]  /*1a420*/  ISETP.NE.AND P6, PT, R157, 0x1, PT ;  /* 0x000000019d00780c */ /* 0x000fe20003fc5270 */
[----:B------:R-:W-:Y:S01]  /*1a430*/  BSSY.RECONVERGENT B1, `(.L_x_7338) ;  /* 0x000005e000017945 */ /* 0x000fe20003800200 */
[----:B------:R-:W-:Y:S01]  /*1a440*/  I2FP.F32.U32 R154, R149 ;  /* 0x00000095009a7245 */ /* 0x000fe20000201000 */
[----:B------:R-:W-:Y:S01]  /*1a450*/  IMAD.MOV.U32 R149, RZ, RZ, 0x2 ;  /* 0x00000002ff957424 */ /* 0x000fe200078e00ff */
[----:B------:R-:W-:-:S03]  /*1a460*/  SHF.L.U32 R156, R127, 0x10, RZ ;  /* 0x000000107f9c7819 */ /* 0x000fc600000006ff */
        /* <DEDUP_REMOVED lines=13> */
.L_x_7340:
        /* <DEDUP_REMOVED lines=15> */
.L_x_7342:
[----:B------:R-:W-:Y:S05]  /*1a630*/  BSYNC.RECONVERGENT B2 ;  /* 0x0000000000027941 */ /* 0x000fea0003800200 */
.L_x_7341:
        /* <DEDUP_REMOVED lines=61> */
.L_x_7339:
[----:B------:R-:W-:Y:S05]  /*1aa10*/  BSYNC.RECONVERGENT B1 ;  /* 0x0000000000017941 */ /* 0x000fea0003800200 */
.L_x_7338:
[----:B------:R-:W-:Y:S02]  /*1aa20*/  I2FP.F32.U32 R154, R154 ;  /* 0x0000009a009a7245 */ /* 0x000fe40000201000 */
[----:B------:R-:W-:-:S03]  /*1aa30*/  PRMT R127, R163, 0x7632, R127 ;  /* 0x00007632a37f7816 */ /* 0x000fc6000000007f */
[----:B------:R-:W-:Y:S01]  /*1aa40*/  FFMA.FTZ R153, R154, R153, 1.1641532182693481445e-10 ;  /* 0x2f0000009a997423 */ /* 0x000fe20000010099 */
[----:B------:R-:W-:Y:S02]  /*1aa50*/  SHF.L.U32 R156, R127, 0x10, RZ ;  /* 0x000000107f9c7819 */ /* 0x000fe400000006ff */
        /* <DEDUP_REMOVED lines=8> */
.L_x_7262:
[----:B------:R-:W-:Y:S01]  /*1aae0*/  ISETP.NE.AND P2, PT, R149, 0x1, PT ;  /* 0x000000019500780c */ /* 0x000fe20003f45270 */
[----:B------:R-:W-:Y:S01]  /*1aaf0*/  BSSY.RECONVERGENT B1, `(.L_x_7344) ;  /* 0x0000059000017945 */ /* 0x000fe20003800200 */
[----:B--2---:R-:W-:Y:S01]  /*1ab00*/  IMAD.MOV.U32 R119, RZ, RZ, 0x2 ;  /* 0x00000002ff777424 */ /* 0x004fe200078e00ff */
[----:B------:R-:W-:Y:S01]  /*1ab10*/  MOV R116, R140 ;  /* 0x0000008c00747202 */ /* 0x000fe20000000f00 */
[----:B01----:R-:W-:-:S09]  /*1ab20*/  IMAD.MOV.U32 R152, RZ, RZ, R151 ;  /* 0x000000ffff987224 */ /* 0x003fd200078e0097 */
        /* <DEDUP_REMOVED lines=11> */
.L_x_7346:
        /* <DEDUP_REMOVED lines=13> */
.L_x_7348:
[----:B------:R-:W-:Y:S05]  /*1acb0*/  BSYNC.RECONVERGENT B2 ;  /* 0x0000000000027941 */ /* 0x000fea0003800200 */
.L_x_7347:
        /* <DEDUP_REMOVED lines=60> */
.L_x_7345:
[----:B------:R-:W-:Y:S05]  /*1b080*/  BSYNC.RECONVERGENT B1 ;  /* 0x0000000000017941 */ /* 0x000fea0003800200 */
.L_x_7344:
[----:B------:R-:W0:Y:S01]  /*1b090*/  LDC R151, c[0x0][0x404] ;  /* 0x00010100ff977b82 */ /* 0x000e220000000800 */
[----:B------:R-:W-:Y:S01]  /*1b0a0*/  I2FP.F32.U32 R117, R116 ;  /* 0x0000007400757245 */ /* 0x000fe20000201000 */
[----:B------:R-:W-:Y:S01]  /*1b0b0*/  HFMA2 R116, -RZ, RZ, 0.1171875, 0 ;  /* 0x2f800000ff747431 */ /* 0x000fe200000001ff */
[----:B------:R-:W-:Y:S01]  /*1b0c0*/  ISETP.NE.AND P2, PT, R119, 0x1, PT ;  /* 0x000000017700780c */ /* 0x000fe20003f45270 */
[----:B------:R-:W-:Y:S01]  /*1b0d0*/  BSSY.RECONVERGENT B1, `(.L_x_7349) ;  /* 0x000005d000017945 */ /* 0x000fe20003800200 */
[----:B------:R-:W-:Y:S02]  /*1b0e0*/  LOP3.LUT R170, R170, 0xffffffef, RZ, 0xc0, !PT ;  /* 0xffffffefaaaa7812 */ /* 0x000fe400078ec0ff */
[----:B------:R-:W-:Y:S01]  /*1b0f0*/  MOV R149, 0x2 ;  /* 0x0000000200957802 */ /* 0x000fe20000000f00 */
[----:B------:R-:W-:Y:S01]  /*1b100*/  FFMA.FTZ R118, R117, R116, 1.1641532182693481445e-10 ;  /* 0x2f00000075767423 */ /* 0x000fe20000010074 */
[C---:B-----5:R-:W-:Y:S01]  /*1b110*/  IMAD.U32 R117, R124.reuse, 0x10000, RZ ;  /* 0x000100007c757824 */ /* 0x060fe200078e00ff */
[----:B------:R-:W-:-:S03]  /*1b120*/  PRMT R124, R124, 0x7632, R124 ;  /* 0x000076327c7c7816 */ /* 0x000fc6000000007c */
[----:B0-----:R-:W-:Y:S01]  /*1b130*/  FSETP.LE.FTZ.AND P3, PT, R118, R151, PT ;  /* 0x000000977600720b */ /* 0x001fe20003f73000 */
        /* <DEDUP_REMOVED lines=11> */
.L_x_7351:
        /* <DEDUP_REMOVED lines=13> */
.L_x_7353:
[----:B------:R-:W-:Y:S05]  /*1b2c0*/  BSYNC.RECONVERGENT B2 ;  /* 0x0000000000027941 */ /* 0x000fea0003800200 */
.L_x_7352:
        /* <DEDUP_REMOVED lines=57> */
[----:B------:R-:W-:Y:S01]  /*1b660*/  LOP3.LUT R136, R149, R118, R157, 0x96, !PT ;  /* 0x0000007695887212 */ /* 0x000fe200078e969d */
[----:B------:R-:W-:Y:S01]  /*1b670*/  HFMA2 R149, -RZ, RZ, 0, 0 ;  /* 0x00000000ff957431 */ /* 0x000fe200000001ff */
[----:B------:R-:W-:Y:S01]  /*1b680*/  MOV R118, R152 ;  /* 0x0000009800767202 */ /* 0x000fe20000000f00 */
[----:B------:R-:W-:-:S07]  /*1b690*/  IMAD.MOV.U32 R152, RZ, RZ, R156 ;  /* 0x000000ffff987224 */ /* 0x000fce00078e009c */
.L_x_7350:
[----:B------:R-:W-:Y:S05]  /*1b6a0*/  BSYNC.RECONVERGENT B1 ;  /* 0x0000000000017941 */ /* 0x000fea0003800200 */
.L_x_7349:
[----:B------:R-:W-:Y:S01]  /*1b6b0*/  I2FP.F32.U32 R119, R118 ;  /* 0x0000007600777245 */ /* 0x000fe20000201000 */
[----:B------:R-:W-:Y:S01]  /*1b6c0*/  BSSY.RECONVERGENT B1, `(.L_x_7354) ;  /* 0x000005d000017945 */ /* 0x000fe20003800200 */
[----:B------:R-:W-:Y:S01]  /*1b6d0*/  ISETP.NE.AND P2, PT, R149, 0x1, PT ;  /* 0x000000019500780c */ /* 0x000fe20003f45270 */
[----:B------:R-:W-:Y:S01]  /*1b6e0*/  IMAD.U32 R118, R124, 0x10000, RZ ;  /* 0x000100007c767824 */ /* 0x000fe200078e00ff */
[----:B------:R-:W-:Y:S01]  /*1b6f0*/  LOP3.LUT R170, R170, 0xfffffff7, RZ, 0xc0, !PT ;  /* 0xfffffff7aaaa7812 */ /* 0x000fe200078ec0ff */
[----:B------:R-:W-:Y:S01]  /*1b700*/  FFMA.FTZ R154, R119, R116, 1.1641532182693481445e-10 ;  /* 0x2f000000779a7423 */ /* 0x000fe20000010074 */
[----:B------:R-:W-:Y:S01]  /*1b710*/  MOV R153, 0x2 ;  /* 0x0000000200997802 */ /* 0x000fe20000000f00 */
[----:B------:R-:W-:-:S03]  /*1b720*/  IMAD.MOV.U32 R119, RZ, RZ, R140 ;  /* 0x000000ffff777224 */ /* 0x000fc600078e008c */
[----:B------:R-:W-:-:S13]  /*1b730*/  FSETP.LE.FTZ.AND P3, PT, R154, R151, PT ;  /* 0x000000979a00720b */ /* 0x000fda0003f73000 */
        /* <DEDUP_REMOVED lines=10> */
.L_x_7356:
        /* <DEDUP_REMOVED lines=13> */
.L_x_7358:
[----:B------:R-:W-:Y:S05]  /*1b8b0*/  BSYNC.RECONVERGENT B2 ;  /* 0x0000000000027941 */ /* 0x000fea0003800200 */
.L_x_7357:
        /* <DEDUP_REMOVED lines=17> */
[----:B------:R-:W-:Y:S02]  /*1b9d0*/  HFMA2 R153, -RZ, RZ, 0, 0 ;  /* 0x00000000ff997431 */ /* 0x000fe400000001ff */
[----:B------:R-:W-:Y:S01]  /*1b9e0*/  IMAD.WIDE.U32 R158, R119, -0x2daee0ad, RZ ;  /* 0xd2511f53779e7825 */ /* 0x000fe200078e00ff */
[----:B------:R-:W-:Y:S02]  /*1b9f0*/  IADD3 R119, PT, PT, R3, 0x32370b8f, RZ ;  /* 0x32370b8f03777810 */ /* 0x000fe40007ffe0ff */
        /* <DEDUP_REMOVED lines=41> */
.L_x_7355:
[----:B------:R-:W-:Y:S05]  /*1bc90*/  BSYNC.RECONVERGENT B1 ;  /* 0x0000000000017941 */ /* 0x000fea0003800200 */
.L_x_7354:
[----:B------:R-:W-:Y:S01]  /*1bca0*/  I2FP.F32.U32 R119, R119 ;  /* 0x0000007700777245 */ /* 0x000fe20000201000 */
[----:B------:R-:W-:Y:S01]  /*1bcb0*/  BSSY.RECONVERGENT B1, `(.L_x_7359) ;  /* 0x000005e000017945 */ /* 0x000fe20003800200 */
[----:B------:R-:W-:Y:S02]  /*1bcc0*/  ISETP.NE.AND P2, PT, R153, 0x1, PT ;  /* 0x000000019900780c */ /* 0x000fe40003f45270 */
[----:B------:R-:W-:Y:S01]  /*1bcd0*/  LOP3.LUT R170, R170, 0xfffffffb, RZ, 0xc0, !PT ;  /* 0xfffffffbaaaa7812 */ /* 0x000fe200078ec0ff */
[----:B------:R-:W-:Y:S01]  /*1bce0*/  FFMA.FTZ R124, R119, R116, 1.1641532182693481445e-10 ;  /* 0x2f000000777c7423 */ /* 0x000fe20000010074 */
[C---:B------:R-:W-:Y:S01]  /*1bcf0*/  IMAD.U32 R119, R125.reuse, 0x10000, RZ ;  /* 0x000100007d777824 */ /* 0x040fe200078e00ff */
[----:B------:R-:W-:Y:S01]  /*1bd00*/  PRMT R149, R125, 0x7632, R149 ;  /* 0x000076327d957816 */ /* 0x000fe20000000095 */
[----:B------:R-:W-:Y:S01]  /*1bd10*/  IMAD.MOV.U32 R125, RZ, RZ, R140 ;  /* 0x000000ffff7d7224 */ /* 0x000fe200078e008c */
[----:B------:R-:W-:Y:S02]  /*1bd20*/  MOV R155, 0x2 ;  /* 0x00000002009b7802 */ /* 0x000fe40000000f00 */
        /* <DEDUP_REMOVED lines=11> */
.L_x_7361:
        /* <DEDUP_REMOVED lines=13> */
.L_x_7363:
[----:B------:R-:W-:Y:S05]  /*1beb0*/  BSYNC.RECONVERGENT B2 ;  /* 0x0000000000027941 */ /* 0x000fea0003800200 */
.L_x_7362:
        /* <DEDUP_REMOVED lines=55> */
[----:B------:R-:W-:Y:S02]  /*1c230*/  IADD3 R153, PT, PT, R3, -0x695add53, RZ ;  /* 0x96a522ad03997810 */ /* 0x000fe40007ffe0ff */
[----:B------:R-:W-:Y:S01]  /*1c240*/  LOP3.LUT R138, R125, R154, R159, 0x96, !PT ;  /* 0x0000009a7d8a7212 */ /* 0x000fe200078e969f */
[----:B------:R-:W-:Y:S01]  /*1c250*/  IMAD.MOV.U32 R140, RZ, RZ, R158 ;  /* 0x000000ffff8c7224 */ /* 0x000fe200078e009e */
[----:B------:R-:W-:Y:S01]  /*1c260*/  MOV R125, R152 ;  /* 0x00000098007d7202 */ /* 0x000fe20000000f00 */
[----:B------:R-:W-:Y:S01]  /*1c270*/  IMAD.MOV.U32 R152, RZ, RZ, R156 ;  /* 0x000000ffff987224 */ /* 0x000fe200078e009c */
[----:B------:R-:W-:-:S07]  /*1c280*/  LOP3.LUT R136, R153, R124, R157, 0x96, !PT ;  /* 0x0000007c99887212 */ /* 0x000fce00078e969d */
.L_x_7360:
[----:B------:R-:W-:Y:S05]  /*1c290*/  BSYNC.RECONVERGENT B1 ;  /* 0x0000000000017941 */ /* 0x000fea0003800200 */
.L_x_7359:
        /* <DEDUP_REMOVED lines=19> */
.L_x_7366:
        /* <DEDUP_REMOVED lines=13> */
.L_x_7368:
[----:B------:R-:W-:Y:S05]  /*1c4a0*/  BSYNC.RECONVERGENT B2 ;  /* 0x0000000000027941 */ /* 0x000fea0003800200 */
.L_x_7367:
        /* <DEDUP_REMOVED lines=61> */
.L_x_7365:
[----:B------:R-:W-:Y:S05]  /*1c880*/  BSYNC.RECONVERGENT B1 ;  /* 0x0000000000017941 */ /* 0x000fea0003800200 */
.L_x_7364:
[----:B------:R-:W-:Y:S01]  /*1c890*/  ISETP.NE.AND P3, PT, R153, 0x1, PT ;  /* 0x000000019900780c */ /* 0x000fe20003f65270 */
[----:B------:R-:W-:Y:S01]  /*1c8a0*/  BSSY.RECONVERGENT B1, `(.L_x_7369) ;  /* 0x000005c000017945 */ /* 0x000fe20003800200 */
[----:B------:R-:W-:Y:S01]  /*1c8b0*/  I2FP.F32.U32 R125, R125 ;  /* 0x0000007d007d7245 */ /* 0x000fe20000201000 */
[----:B------:R-:W-:Y:S01]  /*1c8c0*/  IMAD.MOV.U32 R149, RZ, RZ, R140 ;  /* 0x000000ffff957224 */ /* 0x000fe200078e008c */
[----:B------:R-:W-:-:S03]  /*1c8d0*/  MOV R155, 0x2 ;  /* 0x00000002009b7802 */ /* 0x000fc60000000f00 */
        /* <DEDUP_REMOVED lines=13> */
.L_x_7371:
        /* <DEDUP_REMOVED lines=13> */
.L_x_7373:
[----:B------:R-:W-:Y:S05]  /*1ca80*/  BSYNC.RECONVERGENT B2 ;  /* 0x0000000000027941 */ /* 0x000fea0003800200 */
.L_x_7372:
        /* <DEDUP_REMOVED lines=61> */
.L_x_7370:
[----:B------:R-:W-:Y:S05]  /*1ce60*/  BSYNC.RECONVERGENT B1 ;  /* 0x0000000000017941 */ /* 0x000fea0003800200 */
.L_x_7369:
        /* <DEDUP_REMOVED lines=17> */
.L_x_7376:
        /* <DEDUP_REMOVED lines=13> */
.L_x_7378:
[----:B------:R-:W-:Y:S05]  /*1d050*/  BSYNC.RECONVERGENT B2 ;  /* 0x0000000000027941 */ /* 0x000fea0003800200 */
.L_x_7377:
        /* <DEDUP_REMOVED lines=61> */
.L_x_7375:
[----:B------:R-:W-:Y:S05]  /*1d430*/  BSYNC.RECONVERGENT B1 ;  /* 0x0000000000017941 */ /* 0x000fea0003800200 */
.L_x_7374:
        /* <DEDUP_REMOVED lines=18> */
.L_x_7381:
        /* <DEDUP_REMOVED lines=13> */
.L_x_7383:
[----:B------:R-:W-:Y:S05]  /*1d630*/  BSYNC.RECONVERGENT B2 ;  /* 0x0000000000027941 */ /* 0x000fea0003800200 */
.L_x_7382:
        /* <DEDUP_REMOVED lines=58> */
[----:B------:R-:W-:Y:S02]  /*1d9e0*/  LOP3.LUT R138, R153, R156, R165, 0x96, !PT ;  /* 0x0000009c998a7212 */ /* 0x000fe400078e96a5 */
[----:B------:R-:W-:Y:S01]  /*1d9f0*/  MOV R153, R152 ;  /* 0x0000009800997202 */ /* 0x000fe20000000f00 */
[----:B------:R-:W-:-:S07]  /*1da00*/  IMAD.MOV.U32 R152, RZ, RZ, R158 ;  /* 0x000000ffff987224 */ /* 0x000fce00078e009e */
.L_x_7380:
[----:B------:R-:W-:Y:S05]  /*1da10*/  BSYNC.RECONVERGENT B1 ;  /* 0x0000000000017941 */ /* 0x000fea0003800200 */
.L_x_7379:
        /* <DEDUP_REMOVED lines=37> */
.L_x_7343:
        /* <DEDUP_REMOVED lines=20> */
[----:B-1----:R-:W-:Y:S01]  /*1ddb0*/  IMAD.WIDE.U32 R156, R0, 0x8, R156 ;  /* 0x00000008009c7825 */ /* 0x002fe200078e009c */
[----:B------:R-:W-:Y:S01]  /*1ddc0*/  MOV R151, R152 ;  /* 0x0000009800977202 */ /* 0x000fe20000000f00 */
[----:B------:R2:W-:Y:S04]  /*1ddd0*/  STG.E.128 desc[UR6][R154.64+0x10], R124 ;  /* 0x0000107c9a007986 */ /* 0x0005e8000c101d06 */
[----:B------:R2:W-:Y:S01]  /*1dde0*/  STG.E.64 desc[UR6][R156.64], R158 ;  /* 0x0000009e9c007986 */ /* 0x0005e2000c101b06 */
[----:B------:R-:W-:Y:S05]  /*1ddf0*/  @!P0 BRA `(.L_x_7261) ;  /* 0x0000000000508947 */ /* 0x000fea0003800000 */
[----:B------:R-:W-:Y:S01]  /*1de00*/  IMAD.U32 R153, R148, 0x10000, RZ ;  /* 0x0001000094997824 */ /* 0x000fe200078e00ff */
[----:B--2---:R-:W0:Y:S01]  /*1de10*/  LDC.64 R158, c[0x0][0x3b8] ;  /* 0x0000ee00ff9e7b82 */ /* 0x004e220000000a00 */
        /* <DEDUP_REMOVED lines=18> */
.L_x_7261:
[----:B------:R-:W-:Y:S05]  /*1df40*/  BSYNC.RECONVERGENT B0 ;  /* 0x0000000000007941 */ /* 0x000fea0003800200 */
.L_x_7260:
[----:B------:R-:W-:Y:S01]  /*1df50*/  FADD.FTZ R0, RZ, R108 ;  /* 0x0000006cff007221 */ /* 0x000fe20000010000 */
[C---:B------:R-:W-:Y:S01]  /*1df60*/  ISETP.GE.U32.AND P0, PT, R134.reuse, 0x20, PT ;  /* 0x000000208600780c */ /* 0x040fe20003f06070 */
[----:B01-3--:R-:W0:Y:S01]  /*1df70*/  S2R R152, SR_TID.X ;  /* 0x0000000000987919 */ /* 0x00be220000002100 */
        /* <DEDUP_REMOVED lines=10> */
[----:B--2---:R-:W-:Y:S02]  /*1e020*/  FSEL R155, R0, RZ, P0 ;  /* 0x000000ff009b7208 */ /* 0x004fe40000000000 */
        /* <DEDUP_REMOVED lines=88> */
.L_x_7403:
        /* <DEDUP_REMOVED lines=16> */
[--C-:B------:R-:W-:Y:S01]  /*1e6b0*/  FADD.FTZ R153, R108, -R168.reuse ;  /* 0x800000a86c997221 */ /* 0x100fe20000010000 */
[--C-:B-1----:R-:W-:Y:S01]  /*1e6c0*/  FADD.FTZ R155, R109, -R168.reuse ;  /* 0x800000a86d9b7221 */ /* 0x102fe20000010000 */
[----:B------:R-:W0:Y:S01]  /*1e6d0*/  LDC.64 R166, c[0x0][0x428] ;  /* 0x00010a00ffa67b82 */ /* 0x000e220000000a00 */
[--C-:B------:R-:W-:Y:S01]  /*1e6e0*/  FADD.FTZ R157, R110, -R168.reuse ;  /* 0x800000a86e9d7221 */ /* 0x100fe20000010000 */
[C---:B------:R-:W-:Y:S01]  /*1e6f0*/  FMUL.FTZ R153, R0.reuse, R153 ;  /* 0x0000009900997220 */ /* 0x040fe20000410000 */
[----:B------:R-:W-:Y:S01]  /*1e700*/  FMUL.FTZ R154, R0, R155 ;  /* 0x0000009b009a7220 */ /* 0x000fe20000410000 */
[--C-:B------:R-:W-:Y:S01]  /*1e710*/  FADD.FTZ R171, R111, -R168.reuse ;  /* 0x800000a86fab7221 */ /* 0x100fe20000010000 */
[----:B------:R-:W-:Y:S01]  /*1e720*/  FADD.FTZ R173, R128, -R168 ;  /* 0x800000a880ad7221 */ /* 0x000fe20000010000 */
[----:B-----5:R-:W-:Y:S01]  /*1e730*/  FFMA.FTZ R156, R153, R4, R48 ;  /* 0x00000004999c7223 */ /* 0x020fe20000010030 */
[----:B------:R-:W-:Y:S01]  /*1e740*/  FFMA.FTZ R155, R154, R5, R49 ;  /* 0x000000059a9b7223 */ /* 0x000fe20000010031 */
[----:B------:R-:W1:Y:S01]  /*1e750*/  LDC.64 R164, c[0x0][0x430] ;  /* 0x00010c00ffa47b82 */ /* 0x000e620000000a00 */
[----:B------:R-:W-:Y:S01]  /*1e760*/  FADD.FTZ R175, R129, -R168 ;  /* 0x800000a881af7221 */ /* 0x000fe20000010000 */
[C---:B------:R-:W-:Y:S01]  /*1e770*/  FMUL.FTZ R159, R0.reuse, R157 ;  /* 0x0000009d009f7220 */ /* 0x040fe20000410000 */
[C---:B------:R-:W-:Y:S01]  /*1e780*/  FMUL.FTZ R172, R0.reuse, R171 ;  /* 0x000000ab00ac7220 */ /* 0x040fe20000410000 */
[C---:B------:R-:W-:Y:S01]  /*1e790*/  FMUL.FTZ R173, R0.reuse, R173 ;  /* 0x000000ad00ad7220 */ /* 0x040fe20000410000 */
[----:B------:R-:W-:Y:S01]  /*1e7a0*/  FMUL.FTZ R174, R0, R175 ;  /* 0x000000af00ae7220 */ /* 0x000fe20000410000 */
[----:B------:R-:W-:Y:S01]  /*1e7b0*/  F2FP.BF16.F32.PACK_AB R156, R155, R156 ;  /* 0x0000009c9b9c723e */ /* 0x000fe200000010ff */
[----:B------:R-:W-:Y:S01]  /*1e7c0*/  FFMA.FTZ R157, R159, R6, R50 ;  /* 0x000000069f9d7223 */ /* 0x000fe20000010032 */
[----:B------:R-:W-:Y:S01]  /*1e7d0*/  FFMA.FTZ R152, R172, R7, R51 ;  /* 0x00000007ac987223 */ /* 0x000fe20000010033 */
[--C-:B------:R-:W-:Y:S01]  /*1e7e0*/  FADD.FTZ R155, R130, -R168.reuse ;  /* 0x800000a8829b7221 */ /* 0x100fe20000010000 */
[----:B------:R-:W-:Y:S01]  /*1e7f0*/  FADD.FTZ R175, R131, -R168 ;  /* 0x800000a883af7221 */ /* 0x000fe20000010000 */
[----:B------:R-:W-:Y:S01]  /*1e800*/  FFMA.FTZ R158, R173, R8, R44 ;  /* 0x00000008ad9e7223 */ /* 0x000fe2000001002c */
[----:B------:R-:W-:Y:S01]  /*1e810*/  FFMA.FTZ R171, R174, R9, R45 ;  /* 0x00000009aeab7223 */ /* 0x000fe2000001002d */
[C---:B------:R-:W-:Y:S01]  /*1e820*/  FMUL.FTZ R155, R0.reuse, R155 ;  /* 0x0000009b009b7220 */ /* 0x040fe20000410000 */
[----:B------:R-:W-:Y:S01]  /*1e830*/  FMUL.FTZ R176, R0, R175 ;  /* 0x000000af00b07220 */ /* 0x000fe20000410000 */
[----:B------:R-:W-:Y:S01]  /*1e840*/  F2FP.BF16.F32.PACK_AB R157, R152, R157 ;  /* 0x0000009d989d723e */ /* 0x000fe200000010ff */
[----:B------:R-:W-:Y:S01]  /*1e850*/  FFMA.FTZ R152, R153, R12, R64 ;  /* 0x0000000c99987223 */ /* 0x000fe20000010040 */
[----:B------:R-:W-:Y:S01]  /*1e860*/  FFMA.FTZ R153, R159, R14, R66 ;  /* 0x0000000e9f997223 */ /* 0x000fe20000010042 */
[----:B------:R-:W-:Y:S01]  /*1e870*/  F2FP.BF16.F32.PACK_AB R158, R171, R158 ;  /* 0x0000009eab9e723e */ /* 0x000fe200000010ff */
        /* <DEDUP_REMOVED lines=18> */
.L_x_7386:
[----:B------:R-:W-:Y:S05]  /*1e9a0*/  BSYNC.RECONVERGENT B0 ;  /* 0x0000000000007941 */ /* 0x000fea0003800200 */
.L_x_7385:
[----:B------:R-:W-:Y:S01]  /*1e9b0*/  LOP3.LUT P0, RZ, R170, 0x40, RZ, 0xc0, !PT ;  /* 0x00000040aaff7812 */ /* 0x000fe2000780c0ff */
[----:B------:R-:W-:-:S12]  /*1e9c0*/  BSSY.RECONVERGENT B0, `(.L_x_7387) ;  /* 0x0000031000007945 */ /* 0x000fd80003800200 */
[----:B------:R-:W-:Y:S05]  /*1e9d0*/  @!P0 BRA `(.L_x_7388) ;  /* 0x0000000000bc8947 */ /* 0x000fea0003800000 */
[--C-:B0-----:R-:W-:Y:S01]  /*1e9e0*/  FADD.FTZ R153, R112, -R168.reuse ;  /* 0x800000a870997221 */ /* 0x101fe20000010000 */
        /* <DEDUP_REMOVED lines=46> */
.L_x_7388:
[----:B------:R-:W-:Y:S05]  /*1ecd0*/  BSYNC.RECONVERGENT B0 ;  /* 0x0000000000007941 */ /* 0x000fea0003800200 */
.L_x_7387:
[----:B------:R-:W-:Y:S01]  /*1ece0*/  LOP3.LUT P0, RZ, R170, 0x20, RZ, 0xc0, !PT ;  /* 0x00000020aaff7812 */ /* 0x000fe2000780c0ff */
[----:B------:R-:W-:-:S12]  /*1ecf0*/  BSSY.RECONVERGENT B0, `(.L_x_7389) ;  /* 0x0000030000007945 */ /* 0x000fd80003800200 */
[----:B------:R-:W-:Y:S05]  /*1ed00*/  @!P0 BRA `(.L_x_7390) ;  /* 0x0000000000b88947 */ /* 0x000fea0003800000 */
[----:B0-2---:R-:W0:Y:S01]  /*1ed10*/  LDC.64 R164, c[0x0][0x428] ;  /* 0x00010a00ffa47b82 */ /* 0x005e220000000a00 */
[--C-:B------:R-:W-:Y:S01]  /*1ed20*/  FADD.FTZ R153, R116, -R168.reuse ;  /* 0x800000a874997221 */ /* 0x100fe20000010000 */
[--C-:B-1----:R-:W-:Y:S01]  /*1ed30*/  FADD.FTZ R157, R117, -R168.reuse ;  /* 0x800000a8759d7221 */ /* 0x102fe20000010000 */
        /* <DEDUP_REMOVED lines=36> */
[----:B------:R-:W-:Y:S01]  /*1ef80*/  F2FP.BF16.F32.PACK_AB R159, R174, R159 ;  /* 0x0000009fae9f723e */ /* 0x000fe200000010ff */
[----:B-1----:R-:W-:Y:S01]  /*1ef90*/  IMAD.WIDE.U32 R166, R146, 0x10, R166 ;  /* 0x0000001092a67825 */ /* 0x002fe200078e00a6 */
[----:B------:R-:W-:Y:S01]  /*1efa0*/  F2FP.BF16.F32.PACK_AB R158, R172, R173 ;  /* 0x000000adac9e723e */ /* 0x000fe200000010ff */
[----:B------:R3:W-:Y:S01]  /*1efb0*/  STG.E.128 desc[UR6][R164.64], R152 ;  /* 0x00000098a4007986 */ /* 0x0007e2000c101d06 */
[----:B------:R-:W-:Y:S02]  /*1efc0*/  F2FP.BF16.F32.PACK_AB R157, R168, R157 ;  /* 0x0000009da89d723e */ /* 0x000fe400000010ff */
[----:B------:R-:W-:-:S05]  /*1efd0*/  F2FP.BF16.F32.PACK_AB R156, R171, R156 ;  /* 0x0000009cab9c723e */ /* 0x000fca00000010ff */
[----:B------:R3:W-:Y:S02]  /*1efe0*/  STG.E.128 desc[UR6][R166.64], R156 ;  /* 0x0000009ca6007986 */ /* 0x0007e4000c101d06 */
.L_x_7390:
[----:B------:R-:W-:Y:S05]  /*1eff0*/  BSYNC.RECONVERGENT B0 ;  /* 0x0000000000007941 */ /* 0x000fea0003800200 */
.L_x_7389:
[----:B0123--:R-:W0:Y:S02]  /*1f000*/  LDC.64 R152, c[0x0][0x380] ;  /* 0x0000e000ff987b82 */ /* 0x00fe240000000a00 */
[----:B0-----:R-:W-:-:S04]  /*1f010*/  LEA R135, R152, R135, 0x2 ;  /* 0x0000008798877211 */ /* 0x001fc800078e10ff */
[----:B------:R-:W-:-:S13]  /*1f020*/  ISETP.GE.AND P0, PT, R135, R153, PT ;  /* 0x000000998700720c */ /* 0x000fda0003f06270 */
[----:B------:R-:W-:Y:S05]  /*1f030*/  @!P0 BRA `(.L_x_7391) ;  /* 0xfffffe2800188947 */ /* 0x000fea000383ffff */
[----:B------:R-:W-:Y:S05]  /*1f040*/  EXIT ;  /* 0x000000000000794d */ /* 0x000fea0003800000 */
.L_x_7384:
[----:B------:R-:W-:Y:S01]  /*1f050*/  HFMA2 R166, -RZ, RZ, 0, 5.9604644775390625e-08 ;  /* 0x00000001ffa67431 */ /* 0x000fe200000001ff */
[----:B------:R-:W-:Y:S01]  /*1f060*/  BSSY B0, `(.L_x_7392) ;  /* 0x0000007000007945 */ /* 0x000fe20003800000 */
[----:B------:R-:W-:Y:S01]  /*1f070*/  IMAD.MOV.U32 R165, RZ, RZ, R155 ;  /* 0x000000ffffa57224 */ /* 0x000fe200078e009b */
[----:B------:R-:W-:Y:S01]  /*1f080*/  MOV R164, 0xffffffff ;  /* 0xffffffff00a47802 */ /* 0x000fe20000000f00 */
[----:B------:R-:W-:-:S07]  /*1f090*/  IMAD.MOV.U32 R167, RZ, RZ, 0x1f ;  /* 0x0000001fffa77424 */ /* 0x000fce00078e00ff */
[----:B-----5:R-:W-:Y:S05]  /*1f0a0*/  WARPSYNC.COLLECTIVE R164, `(.L_x_7393) ;  /* 0x00000000a4087348 */ /* 0x020fea0003c00000 */
[----:B------:R0:W1:Y:S02]  /*1f0b0*/  SHFL.BFLY P4, R159, R165, R166, R167 ;  /* 0x0c0000a6a59f7389 */ /* 0x00006400000800a7 */
[----:B01---5:R-:W-:Y:S05]  /*1f0c0*/  ENDCOLLECTIVE ;  /* 0x000000000000791b */ /* 0x023fea0003800000 */
.L_x_7393:
[----:B------:R-:W-:Y:S05]  /*1f0d0*/  BSYNC B0 ;  /* 0x0000000000007941 */ /* 0x000fea0003800000 */
.L_x_7392:
[----:B------:R-:W-:Y:S02]  /*1f0e0*/  IMAD.MOV.U32 R0, RZ, RZ, R159 ;  /* 0x000000ffff007224 */ /* 0x000fe400078e009f */
[----:B------:R-:W-:Y:S02]  /*1f0f0*/  HFMA2 R167, -RZ, RZ, 0, 1.847743988037109375e-06 ;  /* 0x0000001fffa77431 */ /* 0x000fe400000001ff */
[----:B------:R-:W-:Y:S02]  /*1f100*/  IMAD.MOV.U32 R166, RZ, RZ, 0x2 ;  /* 0x00000002ffa67424 */ /* 0x000fe400078e00ff */
[----:B------:R-:W-:Y:S01]  /*1f110*/  FADD.FTZ R154, R155, R0 ;  /* 0x000000009b9a7221 */ /* 0x000fe20000010000 */
[----:B------:R-:W-:-:S04]  /*1f120*/  IMAD.MOV.U32 R164, RZ, RZ, -0x1 ;  /* 0xffffffffffa47424 */ /* 0x000fc800078e00ff */
[----:B------:R-:W-:-:S07]  /*1f130*/  MOV R165, R154 ;  /* 0x0000009a00a57202 */ /* 0x000fce0000000f00 */
[----:B------:R-:W-:Y:S05]  /*1f140*/  WARPSYNC.COLLECTIVE R164, `(.L_x_7394) ;  /* 0x00000000a4087348 */ /* 0x000fea0003c00000 */
[----:B------:R0:W1:Y:S02]  /*1f150*/  SHFL.BFLY P4, R159, R165, R166, R167 ;  /* 0x0c0000a6a59f7389 */ /* 0x00006400000800a7 */
[----:B01----:R-:W-:Y:S05]  /*1f160*/  ENDCOLLECTIVE ;  /* 0x000000000000791b */ /* 0x003fea0003800000 */
.L_x_7394:
[----:B------:R-:W-:Y:S01]  /*1f170*/  HFMA2 R166, -RZ, RZ, 0, 2.384185791015625e-07 ;  /* 0x00000004ffa67431 */ /* 0x000fe200000001ff */
[----:B------:R-:W-:-:S05]  /*1f180*/  MOV R153, R159 ;  /* 0x0000009f00997202 */ /* 0x000fca0000000f00 */
[----:B------:R-:W-:-:S04]  /*1f190*/  FADD.FTZ R156, R154, R153 ;  /* 0x000000999a9c7221 */ /* 0x000fc80000010000 */
[----:B------:R-:W-:-:S07]  /*1f1a0*/  IMAD.MOV.U32 R165, RZ, RZ, R156 ;  /* 0x000000ffffa57224 */ /* 0x000fce00078e009c */
[----:B------:R-:W-:Y:S05]  /*1f1b0*/  WARPSYNC.COLLECTIVE R164, `(.L_x_7395) ;  /* 0x00000000a4087348 */ /* 0x000fea0003c00000 */
[----:B------:R0:W1:Y:S02]  /*1f1c0*/  SHFL.BFLY P4, R159, R165, R166, R167 ;  /* 0x0c0000a6a59f7389 */ /* 0x00006400000800a7 */
[----:B01----:R-:W-:Y:S05]  /*1f1d0*/  ENDCOLLECTIVE ;  /* 0x000000000000791b */ /* 0x003fea0003800000 */
.L_x_7395:
        /* <DEDUP_REMOVED lines=8> */
.L_x_7396:
[----:B------:R-:W-:Y:S01]  /*1f260*/  HFMA2 R166, -RZ, RZ, 0, 9.5367431640625e-07 ;  /* 0x00000010ffa67431 */ /* 0x000fe200000001ff */
[----:B------:R-:W-:-:S05]  /*1f270*/  MOV R0, R159 ;  /* 0x0000009f00007202 */ /* 0x000fca0000000f00 */
[----:B------:R-:W-:-:S04]  /*1f280*/  FADD.FTZ R158, R157, R0 ;  /* 0x000000009d9e7221 */ /* 0x000fc80000010000 */
[----:B------:R-:W-:-:S07]  /*1f290*/  IMAD.MOV.U32 R165, RZ, RZ, R158 ;  /* 0x000000ffffa57224 */ /* 0x000fce00078e009e */
[----:B------:R-:W-:Y:S05]  /*1f2a0*/  WARPSYNC.COLLECTIVE R164, `(.L_x_7397) ;  /* 0x00000000a4087348 */ /* 0x000fea0003c00000 */
[----:B------:R0:W1:Y:S02]  /*1f2b0*/  SHFL.BFLY P4, R159, R165, R166, R167 ;  /* 0x0c0000a6a59f7389 */ /* 0x00006400000800a7 */
[----:B01----:R-:W-:Y:S05]  /*1f2c0*/  ENDCOLLECTIVE ;  /* 0x000000000000791b */ /* 0x003fea0003800000 */
.L_x_7397:
[----:B------:R-:W-:Y:S01]  /*1f2d0*/  MOV R166, 0x1 ;  /* 0x0000000100a67802 */ /* 0x000fe20000000f00 */
        /* <DEDUP_REMOVED lines=55> */
.L_x_7398:
[----:B------:R-:W-:Y:S02]  /*1f650*/  IMAD.MOV.U32 R166, RZ, RZ, 0x2 ;  /* 0x00000002ffa67424 */ /* 0x000fe400078e00ff */
[----:B------:R-:W-:-:S04]  /*1f660*/  IMAD.MOV.U32 R155, RZ, RZ, R159 ;  /* 0x000000ffff9b7224 */ /* 0x000fc800078e009f */
[----:B------:R-:W-:-:S05]  /*1f670*/  FADD.FTZ R155, R0, R155 ;  /* 0x0000009b009b7221 */ /* 0x000fca0000010000 */
[----:B------:R-:W-:-:S07]  /*1f680*/  MOV R165, R155 ;  /* 0x0000009b00a57202 */ /* 0x000fce0000000f00 */
[----:B------:R-:W-:Y:S05]  /*1f690*/  WARPSYNC.COLLECTIVE R164, `(.L_x_7399) ;  /* 0x00000000a4087348 */ /* 0x000fea0003c00000 */
[----:B------:R0:W1:Y:S02]  /*1f6a0*/  SHFL.BFLY P4, R159, R165, R166, R167 ;  /* 0x0c0000a6a59f7389 */ /* 0x00006400000800a7 */
[----:B01----:R-:W-:Y:S05]  /*1f6b0*/  ENDCOLLECTIVE ;  /* 0x000000000000791b */ /* 0x003fea0003800000 */
.L_x_7399:
[----:B------:R-:W-:Y:S01]  /*1f6c0*/  HFMA2 R166, -RZ, RZ, 0, 2.384185791015625e-07 ;  /* 0x00000004ffa67431 */ /* 0x000fe200000001ff */
[----:B------:R-:W-:-:S05]  /*1f6d0*/  MOV R154, R159 ;  /* 0x0000009f009a7202 */ /* 0x000fca0000000f00 */
[----:B------:R-:W-:-:S04]  /*1f6e0*/  FADD.FTZ R154, R155, R154 ;  /* 0x0000009a9b9a7221 */ /* 0x000fc80000010000 */
[----:B------:R-:W-:-:S07]  /*1f6f0*/  IMAD.MOV.U32 R165, RZ, RZ, R154 ;  /* 0x000000ffffa57224 */ /* 0x000fce00078e009a */
[----:B------:R-:W-:Y:S05]  /*1f700*/  WARPSYNC.COLLECTIVE R164, `(.L_x_7400) ;  /* 0x00000000a4087348 */ /* 0x000fea0003c00000 */
[----:B------:R0:W1:Y:S02]  /*1f710*/  SHFL.BFLY P4, R159, R165, R166, R167 ;  /* 0x0c0000a6a59f7389 */ /* 0x00006400000800a7 */
[----:B01----:R-:W-:Y:S05]  /*1f720*/  ENDCOLLECTIVE ;  /* 0x000000000000791b */ /* 0x003fea0003800000 */
.L_x_7400:
[----:B------:R-:W-:Y:S02]  /*1f730*/  IMAD.MOV.U32 R166, RZ, RZ, 0x8 ;  /* 0x00000008ffa67424 */ /* 0x000fe400078e00ff */
[----:B------:R-:W-:-:S04]  /*1f740*/  IMAD.MOV.U32 R157, RZ, RZ, R159 ;  /* 0x000000ffff9d7224 */ /* 0x000fc800078e009f */
[----:B------:R-:W-:-:S05]  /*1f750*/  FADD.FTZ R157, R154, R157 ;  /* 0x0000009d9a9d7221 */ /* 0x000fca0000010000 */
[----:B------:R-:W-:-:S07]  /*1f760*/  MOV R165, R157 ;  /* 0x0000009d00a57202 */ /* 0x000fce0000000f00 */
[----:B------:R-:W-:Y:S05]  /*1f770*/  WARPSYNC.COLLECTIVE R164, `(.L_x_7401) ;  /* 0x00000000a4087348 */ /* 0x000fea0003c00000 */
[----:B------:R0:W1:Y:S02]  /*1f780*/  SHFL.BFLY P4, R159, R165, R166, R167 ;  /* 0x0c0000a6a59f7389 */ /* 0x00006400000800a7 */
[----:B01----:R-:W-:Y:S05]  /*1f790*/  ENDCOLLECTIVE ;  /* 0x000000000000791b */ /* 0x003fea0003800000 */
.L_x_7401:
[----:B------:R-:W-:Y:S01]  /*1f7a0*/  HFMA2 R166, -RZ, RZ, 0, 9.5367431640625e-07 ;  /* 0x00000010ffa67431 */ /* 0x000fe200000001ff */
[----:B------:R-:W-:-:S05]  /*1f7b0*/  MOV R156, R159 ;  /* 0x0000009f009c7202 */ /* 0x000fca0000000f00 */
[----:B------:R-:W-:-:S04]  /*1f7c0*/  FADD.FTZ R156, R157, R156 ;  /* 0x0000009c9d9c7221 */ /* 0x000fc80000010000 */
[----:B------:R-:W-:-:S07]  /*1f7d0*/  IMAD.MOV.U32 R165, RZ, RZ, R156 ;  /* 0x000000ffffa57224 */ /* 0x000fce00078e009c */
[----:B------:R-:W-:Y:S05]  /*1f7e0*/  WARPSYNC.COLLECTIVE R164, `(.L_x_7402) ;  /* 0x00000000a4087348 */ /* 0x000fea0003c00000 */
[----:B------:R0:W1:Y:S02]  /*1f7f0*/  SHFL.BFLY P4, R159, R165, R166, R167 ;  /* 0x0c0000a6a59f7389 */ /* 0x00006400000800a7 */
[----:B01----:R-:W-:Y:S05]  /*1f800*/  ENDCOLLECTIVE ;  /* 0x000000000000791b */ /* 0x003fea0003800000 */
.L_x_7402:
[----:B------:R-:W-:Y:S05]  /*1f810*/  BRA `(.L_x_7403) ;  /* 0xffffffec00647947 */ /* 0x000fea000383ffff */
.L_x_7404:
        /* <DEDUP_REMOVED lines=14> */
.L_x_17381:


//--------------------- .text._ZN10layer_norm31ln_parallel_residual_fwd_kernelINS_13Kernel_traitsIf13__nv_bfloat16fS2_fjLj768ELj1ELj4ELj1ELj16ENS_18Kernel_traits_baseILj768EfS2_fS2_fjLj128EEEEELb1ELb0ELb1EEEvNS_9FwdParamsE --------------------------
	.section	.text._ZN10layer_norm31ln_parallel_residual_fwd_kernelINS_13Kernel_traitsIf13__nv_bfloat16fS2_fjLj768ELj1ELj4ELj1ELj16ENS_18Kernel_traits_baseILj768EfS2_fS2_fjLj128EEEEELb1ELb0ELb1EEEvNS_9FwdParamsE,"ax",@progbits
	.align	128
        .global         _ZN10layer_norm31ln_parallel_residual_fwd_kernelINS_13Kernel_traitsIf13__nv_bfloat16fS2_fjLj768ELj1ELj4ELj1ELj16ENS_18Kernel_traits_baseILj768EfS2_fS2_fjLj128EEEEELb1ELb0ELb1EEEvNS_9FwdParamsE
        .type           _ZN10layer_norm31ln_parallel_residual_fwd_kernelINS_13Kernel_traitsIf13__nv_bfloat16fS2_fjLj768ELj1ELj4ELj1ELj16ENS_18Kernel_traits_baseILj768EfS2_fS2_fjLj128EEEEELb1ELb0ELb1EEEvNS_9FwdParamsE,@function
        .size           _ZN10layer_norm31ln_parallel_residual_fwd_kernelINS_13Kernel_traitsIf13__nv_bfloat16fS2_fjLj768ELj1ELj4ELj1ELj16ENS_18Kernel_traits_baseILj768EfS2_fS2_fjLj128EEEEELb1ELb0ELb1EEEvNS_9FwdParamsE,(.L_x_17382 - _ZN10layer_norm31ln_parallel_residual_fwd_kernelINS_13Kernel_traitsIf13__nv_bfloat16fS2_fjLj768ELj1ELj4ELj1ELj16ENS_18Kernel_traits_baseILj768EfS2_fS2_fjLj128EEEEELb1ELb0ELb1EEEvNS_9FwdParamsE)
        .other          _ZN10layer_norm31ln_parallel_residual_fwd_kernelINS_13Kernel_traitsIf13__nv_bfloat16fS2_fjLj768ELj1ELj4ELj1ELj16ENS_18Kernel_traits_baseILj768EfS2_fS2_fjLj128EEEEELb1ELb0ELb1EEEvNS_9FwdParamsE,@"STO_CUDA_ENTRY STV_DEFAULT"
_ZN10layer_norm31ln_parallel_residual_fwd_kernelINS_13Kernel_traitsIf13__nv_bfloat16fS2_fjLj768ELj1ELj4ELj1ELj16ENS_18Kernel_traits_baseILj768EfS2_fS2_fjLj128EEEEELb1ELb0ELb1EEEvNS_9FwdParamsE:
.text._ZN10layer_norm31ln_parallel_residual_fwd_kernelINS_13Kernel_traitsIf13__nv_bfloat16fS2_fjLj768ELj1ELj4ELj1ELj16ENS_18Kernel_traits_baseILj768EfS2_fS2_fjLj128EEEEELb1ELb0ELb1EEEvNS_9FwdParamsE:
        /* <DEDUP_REMOVED lines=91> */
.L_x_7406:
        /* <DEDUP_REMOVED lines=25> */
.L_x_7405:
        /* <DEDUP_REMOVED lines=37> */
.L_x_7408:
        /* <DEDUP_REMOVED lines=35> */
[----:B---3--:R-:W-:-:S07]  /*0bc0*/  CS2R R12, SRZ ;  /* 0x00000000000c7805 */ /* 0x008fce000001ff00 */
.L_x_7407:
[----:B------:R-:W1:Y:S02]  /*0bd0*/  LDCU UR4, c[0x0][0x384] ;  /* 0x00007080ff0477ac */ /* 0x000e640008000800 */
[----:B-1----:R-:W-:-:S13]  /*0be0*/  ISETP.GE.AND P0, PT, R145, UR4, PT ;  /* 0x0000000491007c0c */ /* 0x002fda000bf06270 */
[----:B------:R-:W-:Y:S05]  /*0bf0*/  @P0 EXIT ;  /* 0x000000000000094d */ /* 0x000fea0003800000 */
[----:B------:R-:W-:Y:S01]  /*0c00*/  IMAD.HI.U32 R0, R136, -0x326172a9, RZ ;  /* 0xcd9e8d5788007827 */ /* 0x000fe200078e00ff */
[----:B------:R-:W1:Y:S03]  /*0c10*/  LDCU.64 UR4, c[0x0][0x398] ;  /* 0x00007300ff0477ac */ /* 0x000e660008000a00 */
[----:B------:R-:W-:Y:S01]  /*0c20*/  HFMA2 R143, -RZ, RZ, 0, 0 ;  /* 0x00000000ff8f7431 */ /* 0x000fe200000001ff */
[----:B------:R-:W-:Y:S01]  /*0c30*/  LOP3.LUT R172, R172, 0x3, RZ, 0xc0, !PT ;  /* 0x00000003acac7812 */ /* 0x000fe200078ec0ff */
[----:B0---4-:R-:W-:Y:S01]  /*0c40*/  IMAD.HI.U32 R5, R175, -0x2daee0ad, RZ ;  /* 0xd2511f53af057827 */ /* 0x011fe200078e00ff */
[----:B------:R-:W-:Y:S01]  /*0c50*/  LOP3.LUT R0, R139, R0, R2, 0x96, !PT ;  /* 0x000000008b007212 */ /* 0x000fe200078e9602 */
[----:B------:R-:W0:Y:S02]  /*0c60*/  LDCU UR11, c[0x0][0x404] ;  /* 0x00008080ff0b77ac */ /* 0x000e240008000800 */
[----:B------:R-:W-:Y:S01]  /*0c70*/  IMAD R9, R175, -0x2daee0ad, RZ ;  /* 0xd2511f53af097824 */ /* 0x000fe200078e02ff */
[----:B------:R-:W-:Y:S01]  /*0c80*/  LOP3.LUT R5, R5, R3, RZ, 0x3c, !PT ;  /* 0x0000000305057212 */ /* 0x000fe200078e3cff */
[----:B------:R-:W-:Y:S01]  /*0c90*/  IMAD.HI.U32 R6, R0, -0x2daee0ad, RZ ;  /* 0xd2511f5300067827 */ /* 0x000fe200078e00ff */
[----:B------:R-:W2:Y:S03]  /*0ca0*/  LDCU UR12, c[0x0][0x408] ;  /* 0x00008100ff0c77ac */ /* 0x000ea60008000800 */
[----:B------:R-:W-:Y:S01]  /*0cb0*/  IMAD R7, R136, -0x326172a9, RZ ;  /* 0xcd9e8d5788077824 */ /* 0x000fe200078e02ff */
[----:B------:R-:W-:Y:S01]  /*0cc0*/  LOP3.LUT R6, R109, R9, R6, 0x96, !PT ;  /* 0x000000096d067212 */ /* 0x000fe200078e9606 */
[C---:B------:R-:W-:Y:S01]  /*0cd0*/  IMAD.HI.U32 R4, R5.reuse, -0x326172a9, RZ ;  /* 0xcd9e8d5705047827 */ /* 0x040fe200078e00ff */
[----:B------:R-:W3:Y:S03]  /*0ce0*/  LDCU.U8 UR10, c[0x0][0x410] ;  /* 0x00008200ff0a77ac */ /* 0x000ee60008000000 */
[----:B------:R-:W-:Y:S01]  /*0cf0*/  IMAD R8, R5, -0x326172a9, RZ ;  /* 0xcd9e8d5705087824 */ /* 0x000fe200078e02ff */
[----:B------:R-:W-:Y:S01]  /*0d00*/  LOP3.LUT R4, R108, R7, R4, 0x96, !PT ;  /* 0x000000076c047212 */ /* 0x000fe200078e9604 */
[----:B------:R-:W-:Y:S01]  /*0d10*/  IMAD R7, R0, -0x2daee0ad, RZ ;  /* 0xd2511f5300077824 */ /* 0x000fe200078e02ff */
[----:B-1----:R-:W-:Y:S01]  /*0d20*/  UISETP.NE.U32.AND UP0, UPT, UR4, URZ, UPT ;  /* 0x000000ff0400728c */ /* 0x002fe2000bf05070 */
[----:B------:R-:W-:Y:S01]  /*0d30*/  IMAD.HI.U32 R5, R6, -0x326172a9, RZ ;  /* 0xcd9e8d5706057827 */ /* 0x000fe200078e00ff */
[----:B------:R-:W1:Y:S03]  /*0d40*/  LDCU UR4, c[0x0][0x388] ;  /* 0x00007100ff0477ac */ /* 0x000e660008000800 */
[----:B------:R-:W-:Y:S01]  /*0d50*/  IMAD.HI.U32 R0, R4, -0x2daee0ad, RZ ;  /* 0xd2511f5304007827 */ /* 0x000fe200078e00ff */
[----:B------:R-:W-:Y:S01]  /*0d60*/  LOP3.LUT R5, R110, R8, R5, 0x96, !PT ;  /* 0x000000086e057212 */ /* 0x000fe200078e9605 */
[----:B------:R-:W-:-:S02]  /*0d70*/  UISETP.NE.AND.EX UP0, UPT, UR5, URZ, UPT, UP0 ;  /* 0x000000ff0500728c */ /* 0x000fc4000bf05300 */
[----:B------:R-:W-:Y:S01]  /*0d80*/  IMAD R9, R4, -0x2daee0ad, RZ ;  /* 0xd2511f5304097824 */ /* 0x000fe200078e02ff */
[----:B------:R-:W-:Y:S01]  /*0d90*/  LOP3.LUT R0, R111, R7, R0, 0x96, !PT ;  /* 0x000000076f007212 */ /* 0x000fe200078e9600 */
[----:B------:R-:W-:Y:S01]  /*0da0*/  IMAD.HI.U32 R8, R5, -0x2daee0ad, RZ ;  /* 0xd2511f5305087827 */ /* 0x000fe200078e00ff */
[----:B------:R-:W4:Y:S01]  /*0db0*/  LDCU UR5, c[0x0][0x448] ;  /* 0x00008900ff0577ac */ /* 0x000f220008000800 */
[----:B------:R-:W-:Y:S02]  /*0dc0*/  PLOP3.LUT P0, PT, PT, PT, UP0, 0x80, 0x8 ;  /* 0x000000000008781c */ /* 0x000fe40003f0f008 */
[----:B------:R-:W-:Y:S01]  /*0dd0*/  IMAD R7, R6, -0x326172a9, RZ ;  /* 0xcd9e8d5706077824 */ /* 0x000fe200078e02ff */
[----:B------:R-:W-:Y:S01]  /*0de0*/  LOP3.LUT R8, R113, R9, R8, 0x96, !PT ;  /* 0x0000000971087212 */ /* 0x000fe200078e9608 */
[----:B------:R-:W-:Y:S01]  /*0df0*/  IMAD.HI.U32 R4, R0, -0x326172a9, RZ ;  /* 0xcd9e8d5700047827 */ /* 0x000fe200078e00ff */
[----:B------:R-:W0:Y:S03]  /*0e00*/  LDCU.64 UR8, c[0x0][0x3a0] ;  /* 0x00007400ff0877ac */ /* 0x000e260008000a00 */
        /* <DEDUP_REMOVED lines=21> */
[----:B------:R-:W-:Y:S02]  /*0f60*/  VIADD R8, R2, 0x5384540f ;  /* 0x5384540f02087836 */ /* 0x000fe40000000000 */
        /* <DEDUP_REMOVED lines=19> */
.L_x_7779:
        /* <DEDUP_REMOVED lines=15> */
[----:B------:R1:W5:Y:S04]  /*1190*/  @P1 LDG.E.128 R8, desc[UR6][R110.64] ;  /* 0x000000066e081981 */ /* 0x000368000c1e1d00 */
        /* <DEDUP_REMOVED lines=9> */
[C---:B------:R-:W-:Y:S02]  /*1230*/  VIADD R163, R3.reuse, 0x76cf5d0a ;  /* 0x76cf5d0a03a37836 */ /* 0x040fe40000000000 */
[----:B------:R-:W-:Y:S02]  /*1240*/  VIADD R165, R3, 0x1fd5c5a3 ;  /* 0x1fd5c5a303a57836 */ /* 0x000fe40000000000 */
[----:B------:R-:W-:-:S02]  /*1250*/  VIADD R166, R2, 0x8ff34781 ;  /* 0x8ff3478102a67836 */ /* 0x000fc40000000000 */
[----:B------:R-:W-:Y:S02]  /*1260*/  VIADD R168, R2, 0xdaa66d2b ;  /* 0xdaa66d2b02a87836 */ /* 0x000fe40000000000 */
[----:B------:R-:W-:Y:S01]  /*1270*/  IMAD.MOV.U32 R169, RZ, RZ, 0x2f800000 ;  /* 0x2f800000ffa97424 */ /* 0x000fe200078e00ff */
[----:B-1----:R-:W-:Y:S06]  /*1280*/  @P0 BRA `(.L_x_7409) ;  /* 0x0000002800f40947 */ /* 0x002fec0003800000 */
        /* <DEDUP_REMOVED lines=16> */
.L_x_7412:
        /* <DEDUP_REMOVED lines=13> */
.L_x_7414:
[----:B------:R-:W-:Y:S05]  /*1460*/  BSYNC.RECONVERGENT B1 ;  /* 0x0000000000017941 */ /* 0x000fea0003800200 */
.L_x_7413:
        /* <DEDUP_REMOVED lines=49> */
.L_x_7411:
[----:B------:R-:W-:Y:S05]  /*1780*/  BSYNC.RECONVERGENT B0 ;  /* 0x0000000000007941 */ /* 0x000fea0003800200 */
.L_x_7410:
[----:B------:R-:W-:Y:S01]  /*1790*/  I2FP.F32.U32 R108, R108 ;  /* 0x0000006c006c7245 */ /* 0x000fe20000201000 */
[----:B------:R-:W-:Y:S01]  /*17a0*/  IMAD.U32 R170, RZ, RZ, UR11 ;  /* 0x0000000bffaa7e24 */ /* 0x000fe2000f8e00ff */
[----:B------:R-:W-:Y:S01]  /*17b0*/  ISETP.NE.AND P0, PT, R110, 0x1, PT ;  /* 0x000000016e00780c */ /* 0x000fe20003f05270 */
[----:B------:R-:W-:Y:S01]  /*17c0*/  BSSY.RECONVERGENT B0, `(.L_x_7415) ;  /* 0x0000052000007945 */ /* 0x000fe20003800200 */
[----:B------:R-:W-:Y:S01]  /*17d0*/  LOP3.LUT R177, R177, 0xfffffff7, RZ, 0xc0, !PT ;  /* 0xfffffff7b1b17812 */ /* 0x000fe200078ec0ff */
[----:B------:R-:W-:Y:S01]  /*17e0*/  FFMA.FTZ R109, R108, R169, 1.1641532182693481445e-10 ;  /* 0x2f0000006c6d7423 */ /* 0x000fe200000100a9 */
[C---:B-----5:R-:W-:Y:S01]  /*17f0*/  SHF.L.U32 R108, R112.reuse, 0x10, RZ ;  /* 0x00000010706c7819 */ /* 0x060fe200000006ff */
[----:B------:R-:W-:Y:S01]  /*1800*/  IMAD.MOV.U32 R111, RZ, RZ, 0x2 ;  /* 0x00000002ff6f7424 */ /* 0x000fe200078e00ff */
[----:B------:R-:W-:Y:S02]  /*1810*/  PRMT R112, R112, 0x7632, R112 ;  /* 0x0000763270707816 */ /* 0x000fe40000000070 */
        /* <DEDUP_REMOVED lines=12> */
.L_x_7417:
        /* <DEDUP_REMOVED lines=13> */
.L_x_7419:
[----:B------:R-:W-:Y:S05]  /*19b0*/  BSYNC.RECONVERGENT B1 ;  /* 0x0000000000017941 */ /* 0x000fea0003800200 */
.L_x_7418:
        /* <DEDUP_REMOVED lines=46> */
[----:B------:R-:W-:Y:S02]  /*1ca0*/  MOV R142, R122 ;  /* 0x0000007a008e7202 */ /* 0x000fe40000000f00 */
[----:B------:R-:W-:Y:S01]  /*1cb0*/  LOP3.LUT R140, R109, R140, R121, 0x96, !PT ;  /* 0x0000008c6d8c7212 */ /* 0x000fe200078e9679 */
[----:B------:R-:W-:Y:S02]  /*1cc0*/  IMAD.MOV.U32 R109, RZ, RZ, R118 ;  /* 0x000000ffff6d7224 */ /* 0x000fe400078e0076 */
[----:B------:R-:W-:-:S07]  /*1cd0*/  IMAD.MOV.U32 R118, RZ, RZ, R120 ;  /* 0x000000ffff767224 */ /* 0x000fce00078e0078 */
.L_x_7416:
[----:B------:R-:W-:Y:S05]  /*1ce0*/  BSYNC.RECONVERGENT B0 ;  /* 0x0000000000007941 */ /* 0x000fea0003800200 */
.L_x_7415:
[----:B------:R-:W-:Y:S01]  /*1cf0*/  I2FP.F32.U32 R110, R109 ;  /* 0x0000006d006e7245 */ /* 0x000fe20000201000 */
[----:B------:R-:W-:Y:S01]  /*1d00*/  BSSY.RECONVERGENT B0, `(.L_x_7420) ;  /* 0x0000052000007945 */ /* 0x000fe20003800200 */
[----:B------:R-:W-:Y:S01]  /*1d10*/  ISETP.NE.AND P0, PT, R111, 0x1, PT ;  /* 0x000000016f00780c */ /* 0x000fe20003f05270 */
[----:B------:R-:W-:Y:S01]  /*1d20*/  IMAD.MOV.U32 R119, RZ, RZ, 0x2 ;  /* 0x00000002ff777424 */ /* 0x000fe200078e00ff */
[----:B------:R-:W-:Y:S01]  /*1d30*/  LOP3.LUT R177, R177, 0xfffffffb, RZ, 0xc0, !PT ;  /* 0xfffffffbb1b17812 */ /* 0x000fe200078ec0ff */
[----:B------:R-:W-:Y:S01]  /*1d40*/  FFMA.FTZ R109, R110, R169, 1.1641532182693481445e-10 ;  /* 0x2f0000006e6d7423 */ /* 0x000fe200000100a9 */
[----:B------:R-:W-:-:S04]  /*1d50*/  IMAD.U32 R110, R112, 0x10000, RZ ;  /* 0x00010000706e7824 */ /* 0x000fc800078e00ff */
        /* <DEDUP_REMOVED lines=12> */
.L_x_7422:
        /* <DEDUP_REMOVED lines=13> */
.L_x_7424:
[----:B------:R-:W-:Y:S05]  /*1ef0*/  BSYNC.RECONVERGENT B1 ;  /* 0x0000000000017941 */ /* 0x000fea0003800200 */
.L_x_7423:
        /* <DEDUP_REMOVED lines=50> */
.L_x_7421:
[----:B------:R-:W-:Y:S05]  /*2220*/  BSYNC.RECONVERGENT B0 ;  /* 0x0000000000007941 */ /* 0x000fea0003800200 */
.L_x_7420:
        /* <DEDUP_REMOVED lines=20> */
.L_x_7427:
        /* <DEDUP_REMOVED lines=13> */
.L_x_7429:
[----:B------:R-:W-:Y:S05]  /*2440*/  BSYNC.RECONVERGENT B1 ;  /* 0x0000000000017941 */ /* 0x000fea0003800200 */
.L_x_7428:
        /* <DEDUP_REMOVED lines=50> */
.L_x_7426:
[----:B------:R-:W-:Y:S05]  /*2770*/  BSYNC.RECONVERGENT B0 ;  /* 0x0000000000007941 */ /* 0x000fea0003800200 */
.L_x_7425:
[----:B------:R-:W-:Y:S01]  /*2780*/  ISETP.NE.AND P0, PT, R111, 0x1, PT ;  /* 0x000000016f00780c */ /* 0x000fe20003f05270 */
[----:B------:R-:W-:Y:S01]  /*2790*/  BSSY.RECONVERGENT B0, `(.L_x_7430) ;  /* 0x0000050000007945 */ /* 0x000fe20003800200 */
[----:B------:R-:W-:-:S05]  /*27a0*/  I2FP.F32.U32 R120, R109 ;  /* 0x0000006d00787245 */ /* 0x000fca0000201000 */
[----:B------:R-:W-:Y:S01]  /*27b0*/  FFMA.FTZ R109, R120, R169, 1.1641532182693481445e-10 ;  /* 0x2f000000786d7423 */ /* 0x000fe200000100a9 */
[----:B------:R-:W-:Y:S01]  /*27c0*/  SHF.L.U32 R120, R113, 0x10, RZ ;  /* 0x0000001071787819 */ /* 0x000fe200000006ff */
[----:B------:R-:W-:-:S03]  /*27d0*/  IMAD.MOV.U32 R113, RZ, RZ, 0x2 ;  /* 0x00000002ff717424 */ /* 0x000fc600078e00ff */
        /* <DEDUP_REMOVED lines=11> */
.L_x_7432:
        /* <DEDUP_REMOVED lines=13> */
.L_x_7434:
[----:B------:R-:W-:Y:S05]  /*2960*/  BSYNC.RECONVERGENT B1 ;  /* 0x0000000000017941 */ /* 0x000fea0003800200 */
.L_x_7433:
[----:B------:R-:W-:Y:S01]  /*2970*/  IMAD.WIDE.U32 R126, R136, -0x326172a9, RZ ;  /* 0xcd9e8d57887e7825 */ /* 0x000fe200078e00ff */
[----:B------:R-:W-:-:S03]  /*2980*/  LOP3.LUT R130, R143, R123, R3, 0x96, !PT ;  /* 0x0000007b8f827212 */ /* 0x000fc600078e9603 */
[----:B------:R-:W-:Y:S01]  /*2990*/  HFMA2 R113, -RZ, RZ, 0, 0 ;  /* 0x00000000ff717431 */ /* 0x000fe200000001ff */
        /* <DEDUP_REMOVED lines=45> */
[----:B------:R-:W-:Y:S02]  /*2c70*/  IMAD.MOV.U32 R109, RZ, RZ, R118 ;  /* 0x000000ffff6d7224 */ /* 0x000fe400078e0076 */
[----:B------:R-:W-:-:S07]  /*2c80*/  IMAD.MOV.U32 R118, RZ, RZ, R126 ;  /* 0x000000ffff767224 */ /* 0x000fce00078e007e */
.L_x_7431:
[----:B------:R-:W-:Y:S05]  /*2c90*/  BSYNC.RECONVERGENT B0 ;  /* 0x0000000000007941 */ /* 0x000fea0003800200 */
.L_x_7430:
[----:B------:R-:W-:Y:S01]  /*2ca0*/  ISETP.NE.AND P0, PT, R113, 0x1, PT ;  /* 0x000000017100780c */ /* 0x000fe20003f05270 */
[----:B------:R-:W-:Y:S01]  /*2cb0*/  BSSY.RECONVERGENT B0, `(.L_x_7435) ;  /* 0x0000051000007945 */ /* 0x000fe20003800200 */
[----:B------:R-:W-:Y:S01]  /*2cc0*/  I2FP.F32.U32 R122, R109 ;  /* 0x0000006d007a7245 */ /* 0x000fe20000201000 */
[----:B------:R-:W-:-:S04]  /*2cd0*/  IMAD.MOV.U32 R111, RZ, RZ, 0x2 ;  /* 0x00000002ff6f7424 */ /* 0x000fc800078e00ff */
[----:B------:R-:W-:Y:S01]  /*2ce0*/  FFMA.FTZ R109, R122, R169, 1.1641532182693481445e-10 ;  /* 0x2f0000007a6d7423 */ /* 0x000fe200000100a9 */
[C---:B------:R-:W-:Y:S01]  /*2cf0*/  IMAD.U32 R122, R114.reuse, 0x10000, RZ ;  /* 0x00010000727a7824 */ /* 0x040fe200078e00ff */
[----:B------:R-:W-:-:S03]  /*2d00*/  PRMT R114, R114, 0x7632, R114 ;  /* 0x0000763272727816 */ /* 0x000fc60000000072 */
        /* <DEDUP_REMOVED lines=11> */
.L_x_7437:
        /* <DEDUP_REMOVED lines=13> */
.L_x_7439:
[----:B------:R-:W-:Y:S05]  /*2e90*/  BSYNC.RECONVERGENT B1 ;  /* 0x0000000000017941 */ /* 0x000fea0003800200 */
.L_x_7438:
        /* <DEDUP_REMOVED lines=50> */
.L_x_7436:
[----:B------:R-:W-:Y:S05]  /*31c0*/  BSYNC.RECONVERGENT B0 ;  /* 0x0000000000007941 */ /* 0x000fea0003800200 */
.L_x_7435:
[----:B------:R-:W-:Y:S01]  /*31d0*/  ISETP.NE.AND P4, PT, R111, 0x1, PT ;  /* 0x000000016f00780c */ /* 0x000fe20003f85270 */
[----:B------:R-:W-:Y:S01]  /*31e0*/  BSSY.RECONVERGENT B0, `(.L_x_7440) ;  /* 0x0000050000007945 */ /* 0x000fe20003800200 */
[----:B------:R-:W-:Y:S01]  /*31f0*/  I2FP.F32.U32 R126, R109 ;  /* 0x0000006d007e7245 */ /* 0x000fe20000201000 */
[----:B------:R-:W-:Y:S02]  /*3200*/  HFMA2 R113, -RZ, RZ, 0, 1.1920928955078125e-07 ;  /* 0x00000002ff717431 */ /* 0x000fe400000001ff */
[----:B------:R-:W-:Y:S02]  /*3210*/  IMAD.U32 R114, R114, 0x10000, RZ ;  /* 0x0001000072727824 */ /* 0x000fe400078e00ff */
[----:B------:R-:W-:-:S05]  /*3220*/  FFMA.FTZ R109, R126, R169, 1.1641532182693481445e-10 ;  /* 0x2f0000007e6d7423 */ /* 0x000fca00000100a9 */
[----:B------:R-:W-:Y:S01]  /*3230*/  FSETP.LE.FTZ.AND P0, PT, R109, R170, PT ;  /* 0x000000aa6d00720b */ /* 0x000fe20003f13000 */
[----:B------:R-:W-:Y:S01]  /*3240*/  IMAD.MOV.U32 R109, RZ, RZ, R142 ;  /* 0x000000ffff6d7224 */ /* 0x000fe200078e008e */
[----:B------:R-:W-:Y:S11]  /*3250*/  @!P4 BRA `(.L_x_7441) ;  /* 0x000000040020c947 */ /* 0x000ff60003800000 */
        /* <DEDUP_REMOVED lines=8> */
.L_x_7442:
        /* <DEDUP_REMOVED lines=13> */
.L_x_7444:
[----:B------:R-:W-:Y:S05]  /*33b0*/  BSYNC.RECONVERGENT B1 ;  /* 0x0000000000017941 */ /* 0x000fea0003800200 */
.L_x_7443:
        /* <DEDUP_REMOVED lines=50> */
.L_x_7441:
[----:B------:R-:W-:Y:S05]  /*36e0*/  BSYNC.RECONVERGENT B0 ;  /* 0x0000000000007941 */ /* 0x000fea0003800200 */
.L_x_7440:
        /* <DEDUP_REMOVED lines=18> */
.L_x_7447:
        /* <DEDUP_REMOVED lines=13> */
.L_x_7449:
[----:B------:R-:W-:Y:S05]  /*38e0*/  BSYNC.RECONVERGENT B1 ;  /* 0x0000000000017941 */ /* 0x000fea0003800200 */
.L_x_7448:
        /* <DEDUP_REMOVED lines=48> */
[----:B------:R-:W-:Y:S01]  /*3bf0*/  IMAD.MOV.U32 R118, RZ, RZ, R128 ;  /* 0x000000ffff767224 */ /* 0x000fe200078e0080 */
[----:B------:R-:W-:-:S07]  /*3c00*/  LOP3.LUT R140, R109, R140, R129, 0x96, !PT ;  /* 0x0000008c6d8c7212 */ /* 0x000fce00078e9681 */
.L_x_7446:
[----:B------:R-:W-:Y:S05]  /*3c10*/  BSYNC.RECONVERGENT B0 ;  /* 0x0000000000007941 */ /* 0x000fea0003800200 */
.L_x_7445:
[----:B------:R-:W-:Y:S01]  /*3c20*/  IMAD.U32 R171, RZ, RZ, UR12 ;  /* 0x0000000cffab7e24 */ /* 0x000fe2000f8e00ff */
[----:B------:R-:W-:Y:S01]  /*3c30*/  P2R R123, PR, RZ, 0x2 ;  /* 0x00000002ff7b7803 */ /* 0x000fe20000000000 */
[----:B------:R-:W-:Y:S01]  /*3c40*/  IMAD.U32 R128, R115, 0x10000, RZ ;  /* 0x0001000073807824 */ /* 0x000fe200078e00ff */
[----:B------:R-:W-:Y:S01]  /*3c50*/  I2FP.F32.U32 R126, R111 ;  /* 0x0000006f007e7245 */ /* 0x000fe20000201000 */
[-C--:B------:R-:W-:Y:S01]  /*3c60*/  FMUL.FTZ R115, R112, R171.reuse ;  /* 0x000000ab70737220 */ /* 0x080fe20000410000 */
[C---:B------:R-:W-:Y:S01]  /*3c70*/  LOP3.LUT P1, RZ, R177.reuse, 0x2, RZ, 0xc0, !PT ;  /* 0x00000002b1ff7812 */ /* 0x040fe2000782c0ff */
[-C--:B------:R-:W-:Y:S01]  /*3c80*/  FMUL.FTZ R119, R110, R171.reuse ;  /* 0x000000ab6e777220 */ /* 0x080fe20000410000 */
[----:B------:R-:W-:Y:S01]  /*3c90*/  FMUL.FTZ R108, R108, R171 ;  /* 0x000000ab6c6c7220 */ /* 0x000fe20000410000 */
[----:B------:R-:W-:Y:S01]  /*3ca0*/  LOP3.LUT P5, RZ, R177, 0x8, RZ, 0xc0, !PT ;  /* 0x00000008b1ff7812 */ /* 0x000fe200078ac0ff */
[----:B------:R-:W-:Y:S01]  /*3cb0*/  FFMA.FTZ R121, R126, R169, 1.1641532182693481445e-10 ;  /* 0x2f0000007e797423 */ /* 0x000fe200000100a9 */
[----:B------:R-:W-:Y:S01]  /*3cc0*/  FSEL R110, R115, RZ, P1 ;  /* 0x000000ff736e7208 */ /* 0x000fe20000800000 */
[-C--:B------:R-:W-:Y:S01]  /*3cd0*/  FMUL.FTZ R109, R154, R171.reuse ;  /* 0x000000ab9a6d7220 */ /* 0x080fe20000410000 */
[----:B------:R-:W-:Y:S01]  /*3ce0*/  ISETP.NE.AND P1, PT, R123, RZ, PT ;  /* 0x000000ff7b00720c */ /* 0x000fe20003f25270 */
[-C--:B------:R-:W-:Y:S01]  /*3cf0*/  FMUL.FTZ R113, R114, R171.reuse ;  /* 0x000000ab72717220 */ /* 0x080fe20000410000 */
[-C--:B------:R-:W-:Y:S01]  /*3d00*/  FMUL.FTZ R122, R122, R171.reuse ;  /* 0x000000ab7a7a7220 */ /* 0x080fe20000410000 */
[-C--:B------:R-:W-:Y:S01]  /*3d10*/  FMUL.FTZ R120, R120, R171.reuse ;  /* 0x000000ab78787220 */ /* 0x080fe20000410000 */
[----:B------:R-:W-:Y:S01]  /*3d20*/  FMUL.FTZ R128, R128, R171 ;  /* 0x000000ab80807220 */ /* 0x000fe20000410000 */
[----:B------:R-:W-:-:S02]  /*3d30*/  FSEL R108, R108, RZ, P5 ;  /* 0x000000ff6c6c7208 */ /* 0x000fc40002800000 */
[----:B------:R-:W-:Y:S02]  /*3d40*/  LOP3.LUT P6, RZ, R177, 0x4, RZ, 0xc0, !PT ;  /* 0x00000004b1ff7812 */ /* 0x000fe400078cc0ff */
        /* <DEDUP_REMOVED lines=16> */
[----:B------:R-:W-:Y:S09]  /*3e50*/  BRA `(.L_x_7450) ;  /* 0x0000005000107947 */ /* 0x000ff20003800000 */
.L_x_7409:
[----:B------:R-:W-:Y:S01]  /*3e60*/  ISETP.NE.AND P0, PT, R172, 0x1, PT ;  /* 0x00000001ac00780c */ /* 0x000fe20003f05270 */
[----:B------:R-:W-:Y:S01]  /*3e70*/  BSSY.RECONVERGENT B0, `(.L_x_7451) ;  /* 0x000004f000007945 */ /* 0x000fe20003800200 */
[C---:B------:R-:W-:Y:S01]  /*3e80*/  IADD3 R119, PT, PT, R2.reuse, -0x4ab325aa, RZ ;  /* 0xb54cda5602777810 */ /* 0x040fe20007ffe0ff */
[C---:B------:R-:W-:Y:S01]  /*3e90*/  VIADD R120, R3.reuse, 0xdb3d7428 ;  /* 0xdb3d742803787836 */ /* 0x040fe20000000000 */
[C---:B------:R-:W-:Y:S01]  /*3ea0*/  IADD3 R122, PT, PT, R2.reuse, 0x78dde6e4, RZ ;  /* 0x78dde6e4027a7810 */ /* 0x040fe20007ffe0ff */
[C---:B------:R-:W-:Y:S01]  /*3eb0*/  VIADD R121, R3.reuse, 0xed9eba14 ;  /* 0xed9eba1403797836 */ /* 0x040fe20000000000 */
[----:B------:R-:W-:Y:S01]  /*3ec0*/  IADD3 R127, PT, PT, R2, 0x5384540f, RZ ;  /* 0x5384540f027f7810 */ /* 0x000fe20007ffe0ff */
[C---:B------:R-:W-:Y:S01]  /*3ed0*/  VIADD R123, R3.reuse, 0xbb67ae85 ;  /* 0xbb67ae85037b7836 */ /* 0x040fe20000000000 */
        /* <DEDUP_REMOVED lines=15> */
.L_x_7453:
        /* <DEDUP_REMOVED lines=13> */
.L_x_7455:
[----:B------:R-:W-:Y:S05]  /*40a0*/  BSYNC.RECONVERGENT B1 ;  /* 0x0000000000017941 */ /* 0x000fea0003800200 */
.L_x_7454:
        /* <DEDUP_REMOVED lines=43> */
.L_x_7452:
[----:B------:R-:W-:Y:S05]  /*4360*/  BSYNC.RECONVERGENT B0 ;  /* 0x0000000000007941 */ /* 0x000fea0003800200 */
.L_x_7451:
[----:B------:R-:W-:Y:S01]  /*4370*/  I2FP.F32.U32 R108, R108 ;  /* 0x0000006c006c7245 */ /* 0x000fe20000201000 */
[----:B-----5:R-:W-:Y:S01]  /*4380*/  IMAD.U32 R132, R112, 0x10000, RZ ;  /* 0x0001000070847824 */ /* 0x020fe200078e00ff */
[----:B------:R-:W-:Y:S01]  /*4390*/  MOV R170, UR11 ;  /* 0x0000000b00aa7c02 */ /* 0x000fe20008000f00 */
[----:B------:R-:W-:Y:S01]  /*43a0*/  IMAD.U32 R171, RZ, RZ, UR12 ;  /* 0x0000000cffab7e24 */ /* 0x000fe2000f8e00ff */
[----:B------:R-:W-:Y:S01]  /*43b0*/  ISETP.NE.AND P0, PT, R110, 0x1, PT ;  /* 0x000000016e00780c */ /* 0x000fe20003f05270 */
[----:B------:R-:W-:Y:S01]  /*43c0*/  FFMA.FTZ R109, R108, R169, 1.1641532182693481445e-10 ;  /* 0x2f0000006c6d7423 */ /* 0x000fe200000100a9 */
[----:B------:R-:W-:Y:S01]  /*43d0*/  LOP3.LUT R177, R177, 0xfffffff7, RZ, 0xc0, !PT ;  /* 0xfffffff7b1b17812 */ /* 0x000fe200078ec0ff */
[----:B------:R-:W-:Y:S01]  /*43e0*/  BSSY.RECONVERGENT B0, `(.L_x_7456) ;  /* 0x0000049000007945 */ /* 0x000fe20003800200 */
[----:B------:R-:W-:Y:S01]  /*43f0*/  HFMA2 R111, -RZ, RZ, 0, 1.1920928955078125e-07 ;  /* 0x00000002ff6f7431 */ /* 0x000fe200000001ff */
[----:B------:R-:W-:Y:S01]  /*4400*/  PRMT R112, R112, 0x7632, R112 ;  /* 0x0000763270707816 */ /* 0x000fe20000000070 */
[----:B------:R-:W-:Y:S01]  /*4410*/  IMAD.MOV.U32 R108, RZ, RZ, R142 ;  /* 0x000000ffff6c7224 */ /* 0x000fe200078e008e */
[----:B------:R-:W-:Y:S01]  /*4420*/  FSETP.LE.FTZ.AND P3, PT, R109, R170, PT ;  /* 0x000000aa6d00720b */ /* 0x000fe20003f73000 */
[----:B------:R-:W-:-:S12]  /*4430*/  FMUL.FTZ R132, R171, R132 ;  /* 0x00000084ab847220 */ /* 0x000fd80000410000 */
        /* <DEDUP_REMOVED lines=10> */
.L_x_7458:
        /* <DEDUP_REMOVED lines=13> */
.L_x_7460:
[----:B------:R-:W-:Y:S05]  /*45b0*/  BSYNC.RECONVERGENT B1 ;  /* 0x0000000000017941 */ /* 0x000fea0003800200 */
.L_x_7459:
        /* <DEDUP_REMOVED lines=43> */
.L_x_7457:
[----:B------:R-:W-:Y:S05]  /*4870*/  BSYNC.RECONVERGENT B0 ;  /* 0x0000000000007941 */ /* 0x000fea0003800200 */
.L_x_7456:
        /* <DEDUP_REMOVED lines=23> */
.L_x_7463:
        /* <DEDUP_REMOVED lines=13> */
.L_x_7465:
[----:B------:R-:W-:Y:S05]  /*4ac0*/  BSYNC.RECONVERGENT B1 ;  /* 0x0000000000017941 */ /* 0x000fea0003800200 */
.L_x_7464:
        /* <DEDUP_REMOVED lines=43> */
.L_x_7462:
[----:B------:R-:W-:Y:S05]  /*4d80*/  BSYNC.RECONVERGENT B0 ;  /* 0x0000000000007941 */ /* 0x000fea0003800200 */
.L_x_7461:
        /* <DEDUP_REMOVED lines=20> */
.L_x_7468:
        /* <DEDUP_REMOVED lines=13> */
.L_x_7470:
[----:B------:R-:W-:Y:S05]  /*4fa0*/  BSYNC.RECONVERGENT B1 ;  /* 0x0000000000017941 */ /* 0x000fea0003800200 */
.L_x_7469:
        /* <DEDUP_REMOVED lines=43> */
.L_x_7467:
[----:B------:R-:W-:Y:S05]  /*5260*/  BSYNC.RECONVERGENT B0 ;  /* 0x0000000000007941 */ /* 0x000fea0003800200 */
.L_x_7466:
[----:B------:R-:W-:Y:S01]  /*5270*/  I2FP.F32.U32 R110, R109 ;  /* 0x0000006d006e7245 */ /* 0x000fe20000201000 */
[----:B------:R-:W-:Y:S01]  /*5280*/  BSSY.RECONVERGENT B0, `(.L_x_7471) ;  /* 0x0000050000007945 */ /* 0x000fe20003800200 */
[----:B------:R-:W-:Y:S02]  /*5290*/  PRMT R109, R156, 0x7632, R109 ;  /* 0x000076329c6d7816 */ /* 0x000fe4000000006d */
[----:B------:R-:W-:-:S03]  /*52a0*/  ISETP.NE.AND P2, PT, R111, 0x1, PT ;  /* 0x000000016f00780c */ /* 0x000fc60003f45270 */
[----:B------:R-:W-:Y:S02]  /*52b0*/  IMAD.U32 R112, R109, 0x10000, RZ ;  /* 0x000100006d707824 */ /* 0x000fe400078e00ff */
[----:B------:R-:W-:Y:S01]  /*52c0*/  FFMA.FTZ R109, R110, R169, 1.1641532182693481445e-10 ;  /* 0x2f0000006e6d7423 */ /* 0x000fe200000100a9 */
[----:B------:R-:W-:Y:S02]  /*52d0*/  IMAD.MOV.U32 R110, RZ, RZ, R142 ;  /* 0x000000ffff6e7224 */ /* 0x000fe400078e008e */
[----:B------:R-:W-:Y:S02]  /*52e0*/  FMUL.FTZ R112, R112, R171 ;  /* 0x000000ab70707220 */ /* 0x000fe40000410000 */
[----:B------:R-:W-:Y:S02]  /*52f0*/  FSETP.GTU.FTZ.AND P0, PT, R109, R170, PT ;  /* 0x000000aa6d00720b */ /* 0x000fe40003f1c000 */
[----:B------:R-:W-:Y:S02]  /*5300*/  FSEL R109, R134, RZ, P3 ;  /* 0x000000ff866d7208 */ /* 0x000fe40001800000 */
[----:B------:R-:W-:-:S02]  /*5310*/  FSEL R112, R112, RZ, !P0 ;  /* 0x000000ff70707208 */ /* 0x000fc40004000000 */
[----:B------:R-:W-:-:S03]  /*5320*/  SEL R146, RZ, 0x1, P0 ;  /* 0x00000001ff927807 */ /* 0x000fc60000000000 */
[----:B------:R-:W-:Y:S01]  /*5330*/  FADD.FTZ R109, R112, R109 ;  /* 0x0000006d706d7221 */ /* 0x000fe20000010000 */
[----:B------:R-:W-:-:S03]  /*5340*/  HFMA2 R112, -RZ, RZ, 0, 1.1920928955078125e-07 ;  /* 0x00000002ff707431 */ /* 0x000fc600000001ff */
        /* <DEDUP_REMOVED lines=10> */
.L_x_7473:
        /* <DEDUP_REMOVED lines=13> */
.L_x_7475:
[----:B------:R-:W-:Y:S05]  /*54c0*/  BSYNC.RECONVERGENT B1 ;  /* 0x0000000000017941 */ /* 0x000fea0003800200 */
.L_x_7474:
        /* <DEDUP_REMOVED lines=43> */
.L_x_7472:
[----:B------:R-:W-:Y:S05]  /*5780*/  BSYNC.RECONVERGENT B0 ;  /* 0x0000000000007941 */ /* 0x000fea0003800200 */
.L_x_7471:
[----:B------:R-:W-:Y:S01]  /*5790*/  I2FP.F32.U32 R110, R110 ;  /* 0x0000006e006e7245 */ /* 0x000fe20000201000 */
[----:B------:R-:W-:Y:S01]  /*57a0*/  IMAD.U32 R134, R113, 0x10000, RZ ;  /* 0x0001000071867824 */ /* 0x000fe200078e00ff */
[----:B------:R-:W-:Y:S01]  /*57b0*/  ISETP.NE.AND P0, PT, R112, 0x1, PT ;  /* 0x000000017000780c */ /* 0x000fe20003f05270 */
[----:B------:R-:W-:Y:S01]  /*57c0*/  BSSY.RECONVERGENT B0, `(.L_x_7476) ;  /* 0x000004b000007945 */ /* 0x000fe20003800200 */
[----:B------:R-:W-:Y:S01]  /*57d0*/  LOP3.LUT R177, R177, 0xfffffffd, RZ, 0xc0, !PT ;  /* 0xfffffffdb1b17812 */ /* 0x000fe200078ec0ff */
[----:B------:R-:W-:Y:S01]  /*57e0*/  FFMA.FTZ R111, R110, R169, 1.1641532182693481445e-10 ;  /* 0x2f0000006e6f7423 */ /* 0x000fe200000100a9 */
[----:B------:R-:W-:Y:S01]  /*57f0*/  HFMA2 R128, -RZ, RZ, 0, 1.1920928955078125e-07 ;  /* 0x00000002ff807431 */ /* 0x000fe200000001ff */
[----:B------:R-:W-:Y:S01]  /*5800*/  PRMT R113, R113, 0x7632, R113 ;  /* 0x0000763271717816 */ /* 0x000fe20000000071 */
        /* <DEDUP_REMOVED lines=13> */
.L_x_7478:
        /* <DEDUP_REMOVED lines=13> */
.L_x_7480:
[----:B------:R-:W-:Y:S05]  /*59b0*/  BSYNC.RECONVERGENT B1 ;  /* 0x0000000000017941 */ /* 0x000fea0003800200 */
.L_x_7479:
        /* <DEDUP_REMOVED lines=43> */
.L_x_7477:
[----:B------:R-:W-:Y:S05]  /*5c70*/  BSYNC.RECONVERGENT B0 ;  /* 0x0000000000007941 */ /* 0x000fea0003800200 */
.L_x_7476:
        /* <DEDUP_REMOVED lines=23> */
.L_x_7483:
        /* <DEDUP_REMOVED lines=13> */
.L_x_7485:
[----:B------:R-:W-:Y:S05]  /*5ec0*/  BSYNC.RECONVERGENT B1 ;  /* 0x0000000000017941 */ /* 0x000fea0003800200 */
.L_x_7484:
        /* <DEDUP_REMOVED lines=43> */
.L_x_7482:
[----:B------:R-:W-:Y:S05]  /*6180*/  BSYNC.RECONVERGENT B0 ;  /* 0x0000000000007941 */ /* 0x000fea0003800200 */
.L_x_7481:
[----:B------:R-:W-:Y:S01]  /*6190*/  ISETP.NE.AND P0, PT, R129, 0x1, PT ;  /* 0x000000018100780c */ /* 0x000fe20003f05270 */
[----:B------:R-:W-:Y:S01]  /*61a0*/  BSSY.RECONVERGENT B0, `(.L_x_7486) ;  /* 0x000004a000007945 */ /* 0x000fe20003800200 */
[----:B------:R-:W-:-:S05]  /*61b0*/  I2FP.F32.U32 R112, R111 ;  /* 0x0000006f00707245 */ /* 0x000fca0000201000 */
[----:B------:R-:W-:Y:S01]  /*61c0*/  FFMA.FTZ R111, R112, R169, 1.1641532182693481445e-10 ;  /* 0x2f000000706f7423 */ /* 0x000fe200000100a9 */
[----:B------:R-:W-:Y:S02]  /*61d0*/  IMAD.U32 R112, R113, 0x10000, RZ ;  /* 0x0001000071707824 */ /* 0x000fe400078e00ff */
[----:B------:R-:W-:Y:S02]  /*61e0*/  HFMA2 R113, -RZ, RZ, 0, 1.1920928955078125e-07 ;  /* 0x00000002ff717431 */ /* 0x000fe400000001ff */
[----:B------:R-:W-:Y:S01]  /*61f0*/  FSETP.LE.FTZ.AND P2, PT, R111, R170, PT ;  /* 0x000000aa6f00720b */ /* 0x000fe20003f53000 */
[----:B------:R-:W-:Y:S02]  /*6200*/  IMAD.MOV.U32 R111, RZ, RZ, R142 ;  /* 0x000000ffff6f7224 */ /* 0x000fe400078e008e */
[----:B------:R-:W-:Y:S01]  /*6210*/  FMUL.FTZ R134, R112, R171 ;  /* 0x000000ab70867220 */ /* 0x000fe20000410000 */
[----:B------:R-:W-:Y:S09]  /*6220*/  @!P0 BRA `(.L_x_7487) ;  /* 0x0000000400048947 */ /* 0x000ff20003800000 */
        /* <DEDUP_REMOVED lines=8> */
.L_x_7488:
        /* <DEDUP_REMOVED lines=13> */
.L_x_7490:
[----:B------:R-:W-:Y:S05]  /*6380*/  BSYNC.RECONVERGENT B1 ;  /* 0x0000000000017941 */ /* 0x000fea0003800200 */
.L_x_7489:
        /* <DEDUP_REMOVED lines=43> */
.L_x_7487:
[----:B------:R-:W-:Y:S05]  /*6640*/  BSYNC.RECONVERGENT B0 ;  /* 0x0000000000007941 */ /* 0x000fea0003800200 */
.L_x_7486:
        /* <DEDUP_REMOVED lines=24> */
.L_x_7493:
        /* <DEDUP_REMOVED lines=13> */
.L_x_7495:
[----:B------:R-:W-:Y:S05]  /*68a0*/  BSYNC.RECONVERGENT B1 ;  /* 0x0000000000017941 */ /* 0x000fea0003800200 */
.L_x_7494:
        /* <DEDUP_REMOVED lines=43> */
.L_x_7492:
[----:B------:R-:W-:Y:S05]  /*6b60*/  BSYNC.RECONVERGENT B0 ;  /* 0x0000000000007941 */ /* 0x000fea0003800200 */
.L_x_7491:
        /* <DEDUP_REMOVED lines=19> */
.L_x_7498:
        /* <DEDUP_REMOVED lines=13> */
.L_x_7500:
[----:B------:R-:W-:Y:S05]  /*6d70*/  BSYNC.RECONVERGENT B1 ;  /* 0x0000000000017941 */ /* 0x000fea0003800200 */
.L_x_7499:
        /* <DEDUP_REMOVED lines=43> */
.L_x_7497:
[----:B------:R-:W-:Y:S05]  /*7030*/  BSYNC.RECONVERGENT B0 ;  /* 0x0000000000007941 */ /* 0x000fea0003800200 */
.L_x_7496:
        /* <DEDUP_REMOVED lines=23> */
.L_x_7503:
        /* <DEDUP_REMOVED lines=13> */
.L_x_7505:
[----:B------:R-:W-:Y:S05]  /*7280*/  BSYNC.RECONVERGENT B1 ;  /* 0x0000000000017941 */ /* 0x000fea0003800200 */
.L_x_7504:
        /* <DEDUP_REMOVED lines=43> */
.L_x_7502:
[----:B------:R-:W-:Y:S05]  /*7540*/  BSYNC.RECONVERGENT B0 ;  /* 0x0000000000007941 */ /* 0x000fea0003800200 */
.L_x_7501:
        /* <DEDUP_REMOVED lines=18> */
.L_x_7508:
        /* <DEDUP_REMOVED lines=13> */
.L_x_7510:
[----:B------:R-:W-:Y:S05]  /*7740*/  BSYNC.RECONVERGENT B1 ;  /* 0x0000000000017941 */ /* 0x000fea0003800200 */
.L_x_7509:
        /* <DEDUP_REMOVED lines=43> */
.L_x_7507:
[----:B------:R-:W-:Y:S05]  /*7a00*/  BSYNC.RECONVERGENT B0 ;  /* 0x0000000000007941 */ /* 0x000fea0003800200 */
.L_x_7506:
[----:B------:R-:W-:Y:S01]  /*7a10*/  I2FP.F32.U32 R114, R113 ;  /* 0x0000007100727245 */ /* 0x000fe20000201000 */
[----:B------:R-:W-:Y:S01]  /*7a20*/  BSSY.RECONVERGENT B0, `(.L_x_7511) ;  /* 0x0000050000007945 */ /* 0x000fe20003800200 */
[----:B------:R-:W-:-:S05]  /*7a30*/  PRMT R113, R158, 0x7632, R113 ;  /* 0x000076329e717816 */ /* 0x000fca0000000071 */
        /* <DEDUP_REMOVED lines=9> */
[----:B------:R-:W-:Y:S01]  /*7ad0*/  FADD.FTZ R113, R128, R113 ;  /* 0x0000007180717221 */ /* 0x000fe20000010000 */
[----:B------:R-:W-:-:S03]  /*7ae0*/  HFMA2 R128, -RZ, RZ, 0, 1.1920928955078125e-07 ;  /* 0x00000002ff807431 */ /* 0x000fc600000001ff */
        /* <DEDUP_REMOVED lines=10> */
.L_x_7513:
        /* <DEDUP_REMOVED lines=13> */
.L_x_7515:
[----:B------:R-:W-:Y:S05]  /*7c60*/  BSYNC.RECONVERGENT B1 ;  /* 0x0000000000017941 */ /* 0x000fea0003800200 */
.L_x_7514:
        /* <DEDUP_REMOVED lines=43> */
.L_x_7512:
[----:B------:R-:W-:Y:S05]  /*7f20*/  BSYNC.RECONVERGENT B0 ;  /* 0x0000000000007941 */ /* 0x000fea0003800200 */
.L_x_7511:
        /* <DEDUP_REMOVED lines=19> */
.L_x_7518:
        /* <DEDUP_REMOVED lines=13> */
.L_x_7520:
[----:B------:R-:W-:Y:S05]  /*8130*/  BSYNC.RECONVERGENT B1 ;  /* 0x0000000000017941 */ /* 0x000fea0003800200 */
.L_x_7519:
        /* <DEDUP_REMOVED lines=43> */
.L_x_7517:
[----:B------:R-:W-:Y:S05]  /*83f0*/  BSYNC.RECONVERGENT B0 ;  /* 0x0000000000007941 */ /* 0x000fea0003800200 */
.L_x_7516:
[----:B------:R-:W-:Y:S01]  /*8400*/  I2FP.F32.U32 R114, R114 ;  /* 0x0000007200727245 */ /* 0x000fe20000201000 */
[----:B------:R-:W-:Y:S01]  /*8410*/  IMAD.U32 R128, R159, 0x10000, RZ ;  /* 0x000100009f807824 */ /* 0x000fe200078e00ff */
[----:B------:R-:W-:Y:S03]  /*8420*/  BSSY.RECONVERGENT B0, `(.L_x_7521) ;  /* 0x000004e000007945 */ /* 0x000fe60003800200 */
        /* <DEDUP_REMOVED lines=8> */
[----:B------:R-:W-:-:S02]  /*84b0*/  HFMA2 R129, -RZ, RZ, 0, 1.1920928955078125e-07 ;  /* 0x00000002ff817431 */ /* 0x000fc400000001ff */
[----:B------:R-:W-:Y:S02]  /*84c0*/  IMAD.MOV.U32 R128, RZ, RZ, R142 ;  /* 0x000000ffff807224 */ /* 0x000fe400078e008e */
[----:B------:R-:W-:-:S07]  /*84d0*/  @P1 FADD.FTZ R114, R6, R114 ;  /* 0x0000007206721221 */ /* 0x000fce0000010000 */
        /* <DEDUP_REMOVED lines=9> */
.L_x_7523:
        /* <DEDUP_REMOVED lines=13> */
.L_x_7525:
[----:B------:R-:W-:Y:S05]  /*8640*/  BSYNC.RECONVERGENT B1 ;  /* 0x0000000000017941 */ /* 0x000fea0003800200 */
.L_x_7524:
        /* <DEDUP_REMOVED lines=43> */
.L_x_7522:
[----:B------:R-:W-:Y:S05]  /*8900*/  BSYNC.RECONVERGENT B0 ;  /* 0x0000000000007941 */ /* 0x000fea0003800200 */
.L_x_7521:
        /* <DEDUP_REMOVED lines=18> */
.L_x_7528:
        /* <DEDUP_REMOVED lines=15> */
.L_x_7530:
[----:B------:R-:W-:Y:S05]  /*8b20*/  BSYNC.RECONVERGENT B1 ;  /* 0x0000000000017941 */ /* 0x000fea0003800200 */
.L_x_7529:
        /* <DEDUP_REMOVED lines=43> */
.L_x_7527:
[----:B------:R-:W-:Y:S05]  /*8de0*/  BSYNC.RECONVERGENT B0 ;  /* 0x0000000000007941 */ /* 0x000fea0003800200 */
.L_x_7526:
        /* <DEDUP_REMOVED lines=10> */
[----:B------:R-:W-:-:S07]  /*8e90*/  @P1 FADD.FTZ R115, R7, R115 ;  /* 0x0000007307731221 */ /* 0x000fce0000010000 */
.L_x_7450:
[----:B------:R-:W0:Y:S01]  /*8ea0*/  LDC.64 R134, c[0x0][0x3a8] ;  /* 0x0000ea00ff867b82 */ /* 0x000e220000000a00 */
[----:B------:R-:W-:Y:S02]  /*8eb0*/  SEL R123, RZ, 0x100, !P0 ;  /* 0x00000100ff7b7807 */ /* 0x000fe40004000000 */
[----:B------:R-:W-:Y:S02]  /*8ec0*/  ISETP.NE.U32.AND P0, PT, R116, RZ, PT ;  /* 0x000000ff7400720c */ /* 0x000fe40003f05070 */
[----:B------:R-:W-:Y:S02]  /*8ed0*/  SEL R121, RZ, 0x1000000, !P5 ;  /* 0x01000000ff797807 */ /* 0x000fe40006800000 */
[----:B------:R-:W-:Y:S01]  /*8ee0*/  SEL R120, RZ, 0x10000, !P4 ;  /* 0x00010000ff787807 */ /* 0x000fe20006000000 */
[----:B------:R-:W1:Y:S01]  /*8ef0*/  LDC.64 R132, c[0x0][0x3b0] ;  /* 0x0000ec00ff847b82 */ /* 0x000e620000000a00 */
[C---:B------:R-:W-:Y:S02]  /*8f00*/  LOP3.LUT P5, RZ, R177.reuse, 0x4, RZ, 0xc0, !PT ;  /* 0x00000004b1ff7812 */ /* 0x040fe400078ac0ff */
[----:B------:R-:W-:-:S02]  /*8f10*/  LOP3.LUT P4, RZ, R177, 0x2, RZ, 0xc0, !PT ;  /* 0x00000002b1ff7812 */ /* 0x000fc4000788c0ff */
[----:B------:R-:W-:Y:S02]  /*8f20*/  ISETP.NE.AND.EX P0, PT, R117, RZ, PT, P0 ;  /* 0x000000ff7500720c */ /* 0x000fe40003f05300 */
[----:B------:R-:W-:Y:S01]  /*8f30*/  LOP3.LUT P6, RZ, R177, 0x8, RZ, 0xc0, !PT ;  /* 0x00000008b1ff7812 */ /* 0x000fe200078cc0ff */
[----:B------:R-:W2:Y:S01]  /*8f40*/  @P1 LDC.64 R130, c[0x0][0x3a0] ;  /* 0x0000e800ff821b82 */ /* 0x000ea20000000a00 */
[----:B------:R-:W-:Y:S02]  /*8f50*/  SEL R117, RZ, 0x1000000, !P2 ;  /* 0x01000000ff757807 */ /* 0x000fe40005000000 */
[----:B------:R-:W-:Y:S02]  /*8f60*/  SEL R116, RZ, 0x10000, !P4 ;  /* 0x00010000ff747807 */ /* 0x000fe40006000000 */
[----:B------:R-:W-:Y:S02]  /*8f70*/  SEL R119, RZ, 0x100, !P5 ;  /* 0x00000100ff777807 */ /* 0x000fe40006800000 */
[----:B------:R-:W-:-:S02]  /*8f80*/  LOP3.LUT R123, R123, R121, R120, 0xfe, !PT ;  /* 0x000000797b7b7212 */ /* 0x000fc400078efe78 */
[----:B------:R-:W-:Y:S01]  /*8f90*/  SEL R122, RZ, 0x1, !P3 ;  /* 0x00000001ff7a7807 */ /* 0x000fe20005800000 */
[----:B------:R-:W3:Y:S01]  /*8fa0*/  @P0 LDC.64 R128, c[0x0][0x398] ;  /* 0x0000e600ff800b82 */ /* 0x000ee20000000a00 */
[----:B------:R-:W-:Y:S01]  /*8fb0*/  LOP3.LUT R119, R119, R117, R116, 0xfe, !PT ;  /* 0x0000007577777212 */ /* 0x000fe200078efe74 */
[----:B0-----:R-:W-:Y:S01]  /*8fc0*/  IMAD.WIDE.U32 R116, R153, 0x20, R134 ;  /* 0x0000002099747825 */ /* 0x001fe200078e0086 */
[----:B------:R-:W-:Y:S02]  /*8fd0*/  SEL R120, RZ, 0x1, !P6 ;  /* 0x00000001ff787807 */ /* 0x000fe40007000000 */
[----:B------:R-:W-:Y:S02]  /*8fe0*/  LOP3.LUT R123, R123, R122, RZ, 0xfc, !PT ;  /* 0x0000007a7b7b7212 */ /* 0x000fe400078efcff */
[----:B------:R-:W-:Y:S01]  /*8ff0*/  LOP3.LUT R122, R119, R120, RZ, 0xfc, !PT ;  /* 0x00000078777a7212 */ /* 0x000fe200078efcff */
[C---:B-1----:R-:W-:Y:S01]  /*9000*/  IMAD.WIDE.U32 R120, R153.reuse, 0x8, R132 ;  /* 0x0000000899787825 */ /* 0x042fe200078e0084 */
[----:B------:R0:W-:Y:S01]  /*9010*/  STG.E.128 desc[UR6][R116.64], R108 ;  /* 0x0000006c74007986 */ /* 0x0001e2000c101d06 */
[----:B------:R-:W-:-:S03]  /*9020*/  IADD3 R155, PT, PT, R153, 0x20, RZ ;  /* 0x00000020999b7810 */ /* 0x000fc60007ffe0ff */
[----:B------:R0:W-:Y:S02]  /*9030*/  STG.E.128 desc[UR6][R116.64+0x10], R112 ;  /* 0x0000107074007986 */ /* 0x0001e4000c101d06 */
[C---:B------:R-:W-:Y:S02]  /*9040*/  IMAD.WIDE.U32 R126, R155.reuse, 0x10, R124 ;  /* 0x000000109b7e7825 */ /* 0x040fe400078e007c */
[----:B------:R0:W-:Y:S02]  /*9050*/  STG.E.64 desc[UR6][R120.64], R122 ;  /* 0x0000007a78007986 */ /* 0x0001e4000c101b06 */
[----:B--2---:R-:W-:-:S04]  /*9060*/  @P1 IMAD.WIDE.U32 R130, R155, 0x20, R130 ;  /* 0x000000209b821825 */ /* 0x004fc800078e0082 */
[----:B---3--:R-:W-:Y:S01]  /*9070*/  @P0 IMAD.WIDE.U32 R128, R155, 0x10, R128 ;  /* 0x000000109b800825 */ /* 0x008fe200078e0080 */
[----:B------:R-:W-:Y:S06]  /*9080*/  @!P0 BRA `(.L_x_7531) ;  /* 0x0000000000508947 */ /* 0x000fec0003800000 */
        /* <DEDUP_REMOVED lines=20> */
.L_x_7531:
[----:B------:R2:W5:Y:S04]  /*91d0*/  @P0 LDG.E.128 R156, desc[UR6][R128.64] ;  /* 0x00000006809c0981 */ /* 0x000568000c1e1d00 */
        /* <DEDUP_REMOVED lines=8> */
[----:B--2---:R-:W-:-:S09]  /*9260*/  IMAD.MOV.U32 R126, RZ, RZ, R118 ;  /* 0x000000ffff7e7224 */ /* 0x004fd200078e0076 */
        /* <DEDUP_REMOVED lines=11> */
.L_x_7535:
        /* <DEDUP_REMOVED lines=13> */
.L_x_7537:
[----:B------:R-:W-:Y:S05]  /*93f0*/  BSYNC.RECONVERGENT B1 ;  /* 0x0000000000017941 */ /* 0x000fea0003800200 */
.L_x_7536:
        /* <DEDUP_REMOVED lines=49> */
.L_x_7534:
[----:B------:R-:W-:Y:S05]  /*9710*/  BSYNC.RECONVERGENT B0 ;  /* 0x0000000000007941 */ /* 0x000fea0003800200 */
.L_x_7533:
[----:B------:R-:W-:Y:S01]  /*9720*/  I2FP.F32.U32 R116, R116 ;  /* 0x0000007400747245 */ /* 0x000fe20000201000 */
[----:B------:R-:W-:Y:S01]  /*9730*/  BSSY.RECONVERGENT B0, `(.L_x_7538) ;  /* 0x0000054000007945 */ /* 0x000fe20003800200 */
[----:B------:R-:W-:Y:S01]  /*9740*/  ISETP.NE.AND P2, PT, R119, 0x1, PT ;  /* 0x000000017700780c */ /* 0x000fe20003f45270 */
[----:B------:R-:W-:Y:S01]  /*9750*/  IMAD.MOV.U32 R128, RZ, RZ, 0x2 ;  /* 0x00000002ff807424 */ /* 0x000fe200078e00ff */
[----:B------:R-:W-:Y:S01]  /*9760*/  LOP3.LUT R177, R177, 0xffffffef, RZ, 0xc0, !PT ;  /* 0xffffffefb1b17812 */ /* 0x000fe200078ec0ff */
[----:B------:R-:W-:Y:S01]  /*9770*/  FFMA.FTZ R117, R116, R169, 1.1641532182693481445e-10 ;  /* 0x2f00000074757423 */ /* 0x000fe200000100a9 */
[C---:B-----5:R-:W-:Y:S01]  /*9780*/  IMAD.U32 R116, R120.reuse, 0x10000, RZ ;  /* 0x0001000078747824 */ /* 0x060fe200078e00ff */
[----:B------:R-:W-:-:S03]  /*9790*/  PRMT R120, R120, 0x7632, R120 ;  /* 0x0000763278787816 */ /* 0x000fc60000000078 */
[----:B------:R-:W-:Y:S01]  /*97a0*/  FSETP.LE.FTZ.AND P4, PT, R117, R170, PT ;  /* 0x000000aa7500720b */ /* 0x000fe20003f93000 */
[----:B------:R-:W-:Y:S01]  /*97b0*/  FMUL.FTZ R127, R116, R171 ;  /* 0x000000ab747f7220 */ /* 0x000fe20000410000 */
        /* <DEDUP_REMOVED lines=11> */
.L_x_7540:
        /* <DEDUP_REMOVED lines=13> */
.L_x_7542:
[----:B------:R-:W-:Y:S05]  /*9940*/  BSYNC.RECONVERGENT B1 ;  /* 0x0000000000017941 */ /* 0x000fea0003800200 */
.L_x_7541:
        /* <DEDUP_REMOVED lines=50> */
.L_x_7539:
[----:B------:R-:W-:Y:S05]  /*9c70*/  BSYNC.RECONVERGENT B0 ;  /* 0x0000000000007941 */ /* 0x000fea0003800200 */
.L_x_7538:
        /* <DEDUP_REMOVED lines=23> */
.L_x_7545:
        /* <DEDUP_REMOVED lines=13> */
.L_x_7547:
[----:B------:R-:W-:Y:S05]  /*9ec0*/  BSYNC.RECONVERGENT B1 ;  /* 0x0000000000017941 */ /* 0x000fea0003800200 */
.L_x_7546:
        /* <DEDUP_REMOVED lines=50> */
.L_x_7544:
[----:B------:R-:W-:Y:S05]  /*a1f0*/  BSYNC.RECONVERGENT B0 ;  /* 0x0000000000007941 */ /* 0x000fea0003800200 */
.L_x_7543:
        /* <DEDUP_REMOVED lines=20> */
.L_x_7550:
        /* <DEDUP_REMOVED lines=13> */
.L_x_7552:
[----:B------:R-:W-:Y:S05]  /*a410*/  BSYNC.RECONVERGENT B1 ;  /* 0x0000000000017941 */ /* 0x000fea0003800200 */
.L_x_7551:
        /* <DEDUP_REMOVED lines=50> */
.L_x_7549:
[----:B------:R-:W-:Y:S05]  /*a740*/  BSYNC.RECONVERGENT B0 ;  /* 0x0000000000007941 */ /* 0x000fea0003800200 */
.L_x_7548:
[----:B------:R-:W-:Y:S01]  /*a750*/  I2FP.F32.U32 R118, R117 ;  /* 0x0000007500767245 */ /* 0x000fe20000201000 */
[----:B------:R-:W-:Y:S01]  /*a760*/  BSSY.RECONVERGENT B0, `(.L_x_7553) ;  /* 0x0000057000007945 */ /* 0x000fe20003800200 */
[----:B------:R-:W-:Y:S02]  /*a770*/  PRMT R117, R156, 0x7632, R117 ;  /* 0x000076329c757816 */ /* 0x000fe40000000075 */
[----:B------:R-:W-:-:S03]  /*a780*/  ISETP.NE.AND P3, PT, R128, 0x1, PT ;  /* 0x000000018000780c */ /* 0x000fc60003f65270 */
[----:B------:R-:W-:Y:S02]  /*a790*/  IMAD.U32 R120, R117, 0x10000, RZ ;  /* 0x0001000075787824 */ /* 0x000fe400078e00ff */
[----:B------:R-:W-:Y:S01]  /*a7a0*/  FFMA.FTZ R117, R118, R169, 1.1641532182693481445e-10 ;  /* 0x2f00000076757423 */ /* 0x000fe200000100a9 */
[----:B------:R-:W-:Y:S01]  /*a7b0*/  MOV R118, R142 ;  /* 0x0000008e00767202 */ /* 0x000fe20000000f00 */
[----:B------:R-:W-:-:S03]  /*a7c0*/  FMUL.FTZ R120, R120, R171 ;  /* 0x000000ab78787220 */ /* 0x000fc60000410000 */
[----:B------:R-:W-:Y:S02]  /*a7d0*/  FSETP.GTU.FTZ.AND P2, PT, R117, R170, PT ;  /* 0x000000aa7500720b */ /* 0x000fe40003f5c000 */
[----:B------:R-:W-:Y:S01]  /*a7e0*/  FSEL R117, R127, RZ, P4 ;  /* 0x000000ff7f757208 */ /* 0x000fe20002000000 */
[----:B------:R-:W-:Y:S01]  /*a7f0*/  IMAD.MOV.U32 R127, RZ, RZ, 0x2 ;  /* 0x00000002ff7f7424 */ /* 0x000fe200078e00ff */
        /* <DEDUP_REMOVED lines=13> */
.L_x_7555:
        /* <DEDUP_REMOVED lines=13> */
.L_x_7557:
[----:B------:R-:W-:Y:S05]  /*a9a0*/  BSYNC.RECONVERGENT B1 ;  /* 0x0000000000017941 */ /* 0x000fea0003800200 */
.L_x_7556:
        /* <DEDUP_REMOVED lines=50> */
.L_x_7554:
[----:B------:R-:W-:Y:S05]  /*acd0*/  BSYNC.RECONVERGENT B0 ;  /* 0x0000000000007941 */ /* 0x000fea0003800200 */
.L_x_7553:
        /* <DEDUP_REMOVED lines=21> */
.L_x_7560:
        /* <DEDUP_REMOVED lines=13> */
.L_x_7562:
[----:B------:R-:W-:Y:S05]  /*af00*/  BSYNC.RECONVERGENT B1 ;  /* 0x0000000000017941 */ /* 0x000fea0003800200 */
.L_x_7561:
        /* <DEDUP_REMOVED lines=50> */
.L_x_7559:
[----:B------:R-:W-:Y:S05]  /*b230*/  BSYNC.RECONVERGENT B0 ;  /* 0x0000000000007941 */ /* 0x000fea0003800200 */
.L_x_7558:
[----:B------:R-:W-:Y:S01]  /*b240*/  I2FP.F32.U32 R118, R119 ;  /* 0x0000007700767245 */ /* 0x000fe20000201000 */
[----:B------:R-:W-:Y:S01]  /*b250*/  BSSY.RECONVERGENT B0, `(.L_x_7563) ;  /* 0x0000056000007945 */ /* 0x000fe20003800200 */
[----:B------:R-:W-:Y:S02]  /*b260*/  SHF.L.U32 R128, R157, 0x10, RZ ;  /* 0x000000109d807819 */ /* 0x000fe400000006ff */
[----:B------:R-:W-:Y:S01]  /*b270*/  ISETP.NE.AND P3, PT, R129, 0x1, PT ;  /* 0x000000018100780c */ /* 0x000fe20003f65270 */
[----:B------:R-:W-:Y:S02]  /*b280*/  FFMA.FTZ R119, R118, R169, 1.1641532182693481445e-10 ;  /* 0x2f00000076777423 */ /* 0x000fe400000100a9 */
[----:B------:R-:W-:Y:S01]  /*b290*/  FMUL.FTZ R118, R128, R171 ;  /* 0x000000ab80767220 */ /* 0x000fe20000410000 */
[----:B------:R-:W-:Y:S02]  /*b2a0*/  IMAD.MOV.U32 R128, RZ, RZ, 0x2 ;  /* 0x00000002ff807424 */ /* 0x000fe400078e00ff */
[----:B------:R-:W-:-:S02]  /*b2b0*/  FSETP.GTU.FTZ.AND P2, PT, R119, R170, PT ;  /* 0x000000aa7700720b */ /* 0x000fc40003f5c000 */
        /* <DEDUP_REMOVED lines=15> */
.L_x_7565:
        /* <DEDUP_REMOVED lines=13> */
.L_x_7567:
[----:B------:R-:W-:Y:S05]  /*b480*/  BSYNC.RECONVERGENT B1 ;  /* 0x0000000000017941 */ /* 0x000fea0003800200 */
.L_x_7566:
        /* <DEDUP_REMOVED lines=44> */
[----:B------:R-:W-:Y:S02]  /*b750*/  MOV R142, R140 ;  /* 0x0000008c008e7202 */ /* 0x000fe40000000f00 */
[----:B------:R-:W-:Y:S02]  /*b760*/  LOP3.LUT R141, R166, R130, R141, 0x96, !PT ;  /* 0x00000082a68d7212 */ /* 0x000fe400078e968d */
[----:B------:R-:W-:Y:S01]  /*b770*/  LOP3.LUT R140, R119, R128, R149, 0x96, !PT ;  /* 0x00000080778c7212 */ /* 0x000fe200078e9695 */
[----:B------:R-:W-:Y:S02]  /*b780*/  HFMA2 R128, -RZ, RZ, 0, 0 ;  /* 0x00000000ff807431 */ /* 0x000fe400000001ff */
[----:B------:R-:W-:Y:S02]  /*b790*/  IMAD.MOV.U32 R119, RZ, RZ, R126 ;  /* 0x000000ffff777224 */ /* 0x000fe400078e007e */
[----:B------:R-:W-:-:S07]  /*b7a0*/  IMAD.MOV.U32 R126, RZ, RZ, R148 ;  /* 0x000000ffff7e7224 */ /* 0x000fce00078e0094 */
.L_x_7564:
[----:B------:R-:W-:Y:S05]  /*b7b0*/  BSYNC.RECONVERGENT B0 ;  /* 0x0000000000007941 */ /* 0x000fea0003800200 */
.L_x_7563:
[----:B------:R-:W-:Y:S01]  /*b7c0*/  I2FP.F32.U32 R120, R119 ;  /* 0x0000007700787245 */ /* 0x000fe20000201000 */
[----:B------:R-:W-:Y:S01]  /*b7d0*/  BSSY.RECONVERGENT B0, `(.L_x_7568) ;  /* 0x0000053000007945 */ /* 0x000fe20003800200 */
[----:B------:R-:W-:Y:S02]  /*b7e0*/  ISETP.NE.AND P2, PT, R128, 0x1, PT ;  /* 0x000000018000780c */ /* 0x000fe40003f45270 */
[----:B------:R-:W-:Y:S01]  /*b7f0*/  LOP3.LUT R177, R177, 0xfffffffd, RZ, 0xc0, !PT ;  /* 0xfffffffdb1b17812 */ /* 0x000fe200078ec0ff */
[----:B------:R-:W-:Y:S01]  /*b800*/  FFMA.FTZ R119, R120, R169, 1.1641532182693481445e-10 ;  /* 0x2f00000078777423 */ /* 0x000fe200000100a9 */
[----:B------:R-:W-:Y:S02]  /*b810*/  IMAD.U32 R120, R121, 0x10000, RZ ;  /* 0x0001000079787824 */ /* 0x000fe400078e00ff */
[----:B------:R-:W-:Y:S02]  /*b820*/  IMAD.MOV.U32 R121, RZ, RZ, 0x2 ;  /* 0x00000002ff797424 */ /* 0x000fe400078e00ff */
        /* <DEDUP_REMOVED lines=13> */
.L_x_7570:
        /* <DEDUP_REMOVED lines=13> */
.L_x_7572:
[----:B------:R-:W-:Y:S05]  /*b9d0*/  BSYNC.RECONVERGENT B1 ;  /* 0x0000000000017941 */ /* 0x000fea0003800200 */
.L_x_7571:
        /* <DEDUP_REMOVED lines=50> */
.L_x_7569:
[----:B------:R-:W-:Y:S05]  /*bd00*/  BSYNC.RECONVERGENT B0 ;  /* 0x0000000000007941 */ /* 0x000fea0003800200 */
.L_x_7568:
        /* <DEDUP_REMOVED lines=24> */
.L_x_7575:
        /* <DEDUP_REMOVED lines=13> */
.L_x_7577:
[----:B------:R-:W-:Y:S05]  /*bf60*/  BSYNC.RECONVERGENT B1 ;  /* 0x0000000000017941 */ /* 0x000fea0003800200 */
.L_x_7576:
        /* <DEDUP_REMOVED lines=50> */
.L_x_7574:
[----:B------:R-:W-:Y:S05]  /*c290*/  BSYNC.RECONVERGENT B0 ;  /* 0x0000000000007941 */ /* 0x000fea0003800200 */
.L_x_7573:
[----:B------:R-:W-:Y:S01]  /*c2a0*/  ISETP.NE.AND P3, PT, R128, 0x1, PT ;  /* 0x000000018000780c */ /* 0x000fe20003f65270 */
[----:B------:R-:W-:Y:S01]  /*c2b0*/  BSSY.RECONVERGENT B0, `(.L_x_7578) ;  /* 0x0000052000007945 */ /* 0x000fe20003800200 */
[----:B------:R-:W-:Y:S01]  /*c2c0*/  I2FP.F32.U32 R120, R120 ;  /* 0x0000007800787245 */ /* 0x000fe20000201000 */
[----:B------:R-:W-:-:S04]  /*c2d0*/  IMAD.MOV.U32 R129, RZ, RZ, 0x2 ;  /* 0x00000002ff817424 */ /* 0x000fc800078e00ff */
[----:B------:R-:W-:Y:S01]  /*c2e0*/  FFMA.FTZ R121, R120, R169, 1.1641532182693481445e-10 ;  /* 0x2f00000078797423 */ /* 0x000fe200000100a9 */
[C---:B------:R-:W-:Y:S02]  /*c2f0*/  SHF.L.U32 R120, R122.reuse, 0x10, RZ ;  /* 0x000000107a787819 */ /* 0x040fe400000006ff */
[----:B------:R-:W-:Y:S02]  /*c300*/  PRMT R122, R122, 0x7632, R122 ;  /* 0x000076327a7a7816 */ /* 0x000fe4000000007a */
[----:B------:R-:W-:Y:S01]  /*c310*/  FSETP.LE.FTZ.AND P2, PT, R121, R170, PT ;  /* 0x000000aa7900720b */ /* 0x000fe20003f53000 */
[----:B------:R-:W-:Y:S02]  /*c320*/  IMAD.MOV.U32 R121, RZ, RZ, R142 ;  /* 0x000000ffff797224 */ /* 0x000fe400078e008e */
[----:B------:R-:W-:Y:S01]  /*c330*/  FMUL.FTZ R127, R120, R171 ;  /* 0x000000ab787f7220 */ /* 0x000fe20000410000 */
        /* <DEDUP_REMOVED lines=9> */
.L_x_7580:
        /* <DEDUP_REMOVED lines=13> */
.L_x_7582:
[----:B------:R-:W-:Y:S05]  /*c4a0*/  BSYNC.RECONVERGENT B1 ;  /* 0x0000000000017941 */ /* 0x000fea0003800200 */
.L_x_7581:
        /* <DEDUP_REMOVED lines=42> */
[----:B------:R-:W-:Y:S02]  /*c750*/  HFMA2 R129, -RZ, RZ, 0, 0 ;  /* 0x00000000ff817431 */ /* 0x000fe400000001ff */
[----:B------:R-:W-:-:S04]  /*c760*/  IMAD.WIDE.U32 R140, R131, -0x326172a9, RZ ;  /* 0xcd9e8d57838c7825 */ /* 0x000fc800078e00ff */
[----:B------:R-:W-:Y:S01]  /*c770*/  IMAD.WIDE.U32 R130, R130, -0x2daee0ad, RZ ;  /* 0xd2511f5382827825 */ /* 0x000fe200078e00ff */
[----:B------:R-:W-:Y:S02]  /*c780*/  MOV R142, R140 ;  /* 0x0000008c008e7202 */ /* 0x000fe40000000f00 */
[----:B------:R-:W-:Y:S02]  /*c790*/  LOP3.LUT R141, R166, R128, R141, 0x96, !PT ;  /* 0x00000080a68d7212 */ /* 0x000fe400078e968d */
[----:B------:R-:W-:Y:S01]  /*c7a0*/  LOP3.LUT R140, R121, R120, R131, 0x96, !PT ;  /* 0x00000078798c7212 */ /* 0x000fe200078e9683 */
[----:B------:R-:W-:Y:S02]  /*c7b0*/  IMAD.MOV.U32 R121, RZ, RZ, R126 ;  /* 0x000000ffff797224 */ /* 0x000fe400078e007e */
[----:B------:R-:W-:-:S07]  /*c7c0*/  IMAD.MOV.U32 R126, RZ, RZ, R130 ;  /* 0x000000ffff7e7224 */ /* 0x000fce00078e0082 */
.L_x_7579:
[----:B------:R-:W-:Y:S05]  /*c7d0*/  BSYNC.RECONVERGENT B0 ;  /* 0x0000000000007941 */ /* 0x000fea0003800200 */
.L_x_7578:
        /* <DEDUP_REMOVED lines=23> */
.L_x_7585:
        /* <DEDUP_REMOVED lines=13> */
.L_x_7587:
[----:B------:R-:W-:Y:S05]  /*ca20*/  BSYNC.RECONVERGENT B1 ;  /* 0x0000000000017941 */ /* 0x000fea0003800200 */
.L_x_7586:
        /* <DEDUP_REMOVED lines=50> */
.L_x_7584:
[----:B------:R-:W-:Y:S05]  /*cd50*/  BSYNC.RECONVERGENT B0 ;  /* 0x0000000000007941 */ /* 0x000fea0003800200 */
.L_x_7583:
        /* <DEDUP_REMOVED lines=18> */
.L_x_7590:
        /* <DEDUP_REMOVED lines=13> */
.L_x_7592:
[----:B------:R-:W-:Y:S05]  /*cf50*/  BSYNC.RECONVERGENT B1 ;  /* 0x0000000000017941 */ /* 0x000fea0003800200 */
.L_x_7591:
        /* <DEDUP_REMOVED lines=50> */
.L_x_7589:
[----:B------:R-:W-:Y:S05]  /*d280*/  BSYNC.RECONVERGENT B0 ;  /* 0x0000000000007941 */ /* 0x000fea0003800200 */
.L_x_7588:
[----:B------:R-:W-:Y:S01]  /*d290*/  I2FP.F32.U32 R122, R127 ;  /* 0x0000007f007a7245 */ /* 0x000fe20000201000 */
[----:B------:R-:W-:Y:S01]  /*d2a0*/  BSSY.RECONVERGENT B0, `(.L_x_7593) ;  /* 0x0000057000007945 */ /* 0x000fe20003800200 */
[----:B------:R-:W-:Y:S01]  /*d2b0*/  PRMT R121, R158, 0x7632, R121 ;  /* 0x000076329e797816 */ /* 0x000fe20000000079 */
[----:B------:R-:W-:-:S03]  /*d2c0*/  IMAD.MOV.U32 R130, RZ, RZ, 0x2 ;  /* 0x00000002ff827424 */ /* 0x000fc600078e00ff */
        /* <DEDUP_REMOVED lines=20> */
.L_x_7595:
        /* <DEDUP_REMOVED lines=13> */
.L_x_7597:
[----:B------:R-:W-:Y:S05]  /*d4e0*/  BSYNC.RECONVERGENT B1 ;  /* 0x0000000000017941 */ /* 0x000fea0003800200 */
.L_x_7596:
        /* <DEDUP_REMOVED lines=50> */
.L_x_7594:
[----:B------:R-:W-:Y:S05]  /*d810*/  BSYNC.RECONVERGENT B0 ;  /* 0x0000000000007941 */ /* 0x000fea0003800200 */
.L_x_7593:
[----:B------:R-:W-:Y:S01]  /*d820*/  ISETP.NE.AND P5, PT, R130, 0x1, PT ;  /* 0x000000018200780c */ /* 0x000fe20003fa5270 */
[C---:B------:R-:W-:Y:S01]  /*d830*/  IMAD.U32 R128, R123.reuse, 0x10000, RZ ;  /* 0x000100007b807824 */ /* 0x040fe200078e00ff */
[----:B------:R-:W-:Y:S01]  /*d840*/  I2FP.F32.U32 R122, R122 ;  /* 0x0000007a007a7245 */ /* 0x000fe20000201000 */
[----:B------:R-:W-:Y:S01]  /*d850*/  BSSY.RECONVERGENT B0, `(.L_x_7598) ;  /* 0x0000050000007945 */ /* 0x000fe20003800200 */
[----:B------:R-:W-:Y:S01]  /*d860*/  PRMT R123, R123, 0x7632, R123 ;  /* 0x000076327b7b7816 */ /* 0x000fe2000000007b */
        /* <DEDUP_REMOVED lines=14> */
.L_x_7600:
        /* <DEDUP_REMOVED lines=13> */
.L_x_7602:
[----:B------:R-:W-:Y:S05]  /*da20*/  BSYNC.RECONVERGENT B1 ;  /* 0x0000000000017941 */ /* 0x000fea0003800200 */
.L_x_7601:
        /* <DEDUP_REMOVED lines=50> */
.L_x_7599:
[----:B------:R-:W-:Y:S05]  /*dd50*/  BSYNC.RECONVERGENT B0 ;  /* 0x0000000000007941 */ /* 0x000fea0003800200 */
.L_x_7598:
        /* <DEDUP_REMOVED lines=23> */
.L_x_7605:
        /* <DEDUP_REMOVED lines=13> */
.L_x_7607:
[----:B------:R-:W-:Y:S05]  /*dfa0*/  BSYNC.RECONVERGENT B1 ;  /* 0x0000000000017941 */ /* 0x000fea0003800200 */
.L_x_7606:
        /* <DEDUP_REMOVED lines=50> */
.L_x_7604:
[----:B------:R-:W-:Y:S05]  /*e2d0*/  BSYNC.RECONVERGENT B0 ;  /* 0x0000000000007941 */ /* 0x000fea0003800200 */
.L_x_7603:
        /* <DEDUP_REMOVED lines=18> */
.L_x_7610:
        /* <DEDUP_REMOVED lines=15> */
.L_x_7612:
[----:B------:R-:W-:Y:S05]  /*e4f0*/  BSYNC.RECONVERGENT B1 ;  /* 0x0000000000017941 */ /* 0x000fea0003800200 */
.L_x_7611:
        /* <DEDUP_REMOVED lines=46> */
[----:B------:R-:W-:Y:S01]  /*e7e0*/  IMAD.MOV.U32 R127, RZ, RZ, R126 ;  /* 0x000000ffff7f7224 */ /* 0x000fe200078e007e */
[----:B------:R-:W-:Y:S01]  /*e7f0*/  LOP3.LUT R140, R123, R128, R173, 0x96, !PT ;  /* 0x000000807b8c7212 */ /* 0x000fe200078e96ad */
[----:B------:R-:W-:Y:S02]  /*e800*/  IMAD.MOV.U32 R126, RZ, RZ, R172 ;  /* 0x000000ffff7e7224 */ /* 0x000fe400078e00ac */
[----:B------:R-:W-:-:S07]  /*e810*/  HFMA2 R172, -RZ, RZ, 0, 0 ;  /* 0x00000000ffac7431 */ /* 0x000fce00000001ff */
.L_x_7609:
[----:B------:R-:W-:Y:S05]  /*e820*/  BSYNC.RECONVERGENT B0 ;  /* 0x0000000000007941 */ /* 0x000fea0003800200 */
.L_x_7608:
        /* <DEDUP_REMOVED lines=12> */
.L_x_7532:
        /* <DEDUP_REMOVED lines=16> */
.L_x_7616:
        /* <DEDUP_REMOVED lines=13> */
.L_x_7618:
[----:B------:R-:W-:Y:S05]  /*eac0*/  BSYNC.RECONVERGENT B1 ;  /* 0x0000000000017941 */ /* 0x000fea0003800200 */
.L_x_7617:
        /* <DEDUP_REMOVED lines=49> */
.L_x_7615:
[----:B------:R-:W-:Y:S05]  /*ede0*/  BSYNC.RECONVERGENT B0 ;  /* 0x0000000000007941 */ /* 0x000fea0003800200 */
.L_x_7614:
        /* <DEDUP_REMOVED lines=20> */
.L_x_7621:
        /* <DEDUP_REMOVED lines=13> */
.L_x_7623:
[----:B------:R-:W-:Y:S05]  /*f000*/  BSYNC.RECONVERGENT B1 ;  /* 0x0000000000017941 */ /* 0x000fea0003800200 */
.L_x_7622:
        /* <DEDUP_REMOVED lines=50> */
.L_x_7620:
[----:B------:R-:W-:Y:S05]  /*f330*/  BSYNC.RECONVERGENT B0 ;  /* 0x0000000000007941 */ /* 0x000fea0003800200 */
.L_x_7619:
[----:B------:R-:W-:Y:S01]  /*f340*/  I2FP.F32.U32 R118, R117 ;  /* 0x0000007500767245 */ /* 0x000fe20000201000 */
[----:B------:R-:W-:Y:S01]  /*f350*/  BSSY.RECONVERGENT B0, `(.L_x_7624) ;  /* 0x0000052000007945 */ /* 0x000fe20003800200 */
[----:B------:R-:W-:Y:S01]  /*f360*/  ISETP.NE.AND P2, PT, R127, 0x1, PT ;  /* 0x000000017f00780c */ /* 0x000fe20003f45270 */
[----:B------:R-:W-:Y:S01]  /*f370*/  HFMA2 R119, -RZ, RZ, 0, 1.1920928955078125e-07 ;  /* 0x00000002ff777431 */ /* 0x000fe200000001ff */
[----:B------:R-:W-:Y:S01]  /*f380*/  LOP3.LUT R177, R177, 0xfffffff7, RZ, 0xc0, !PT ;  /* 0xfffffff7b1b17812 */ /* 0x000fe200078ec0ff */
[----:B------:R-:W-:Y:S01]  /*f390*/  FFMA.FTZ R117, R118, R169, 1.1641532182693481445e-10 ;  /* 0x2f00000076757423 */ /* 0x000fe200000100a9 */
[----:B------:R-:W-:-:S04]  /*f3a0*/  IMAD.U32 R118, R120, 0x10000, RZ ;  /* 0x0001000078767824 */ /* 0x000fc800078e00ff */
        /* <DEDUP_REMOVED lines=12> */
.L_x_7626:
        /* <DEDUP_REMOVED lines=13> */
.L_x_7628:
[----:B------:R-:W-:Y:S05]  /*f540*/  BSYNC.RECONVERGENT B1 ;  /* 0x0000000000017941 */ /* 0x000fea0003800200 */
.L_x_7627:
        /* <DEDUP_REMOVED lines=50> */
.L_x_7625:
[----:B------:R-:W-:Y:S05]  /*f870*/  BSYNC.RECONVERGENT B0 ;  /* 0x0000000000007941 */ /* 0x000fea0003800200 */
.L_x_7624:
[----:B------:R-:W-:Y:S01]  /*f880*/  I2FP.F32.U32 R120, R117 ;  /* 0x0000007500787245 */ /* 0x000fe20000201000 */
[----:B------:R-:W-:Y:S01]  /*f890*/  BSSY.RECONVERGENT B0, `(.L_x_7629) ;  /* 0x0000053000007945 */ /* 0x000fe20003800200 */
[----:B------:R-:W-:Y:S01]  /*f8a0*/  ISETP.NE.AND P2, PT, R119, 0x1, PT ;  /* 0x000000017700780c */ /* 0x000fe20003f45270 */
[----:B------:R-:W-:Y:S01]  /*f8b0*/  IMAD.MOV.U32 R127, RZ, RZ, 0x2 ;  /* 0x00000002ff7f7424 */ /* 0x000fe200078e00ff */
[----:B------:R-:W-:Y:S01]  /*f8c0*/  LOP3.LUT R177, R177, 0xfffffffb, RZ, 0xc0, !PT ;  /* 0xfffffffbb1b17812 */ /* 0x000fe200078ec0ff */
[----:B------:R-:W-:Y:S01]  /*f8d0*/  FFMA.FTZ R117, R120, R169, 1.1641532182693481445e-10 ;  /* 0x2f00000078757423 */ /* 0x000fe200000100a9 */
[C---:B------:R-:W-:Y:S02]  /*f8e0*/  SHF.L.U32 R120, R121.reuse, 0x10, RZ ;  /* 0x0000001079787819 */ /* 0x040fe400000006ff */
        /* <DEDUP_REMOVED lines=13> */
.L_x_7631:
        /* <DEDUP_REMOVED lines=13> */
.L_x_7633:
[----:B------:R-:W-:Y:S05]  /*fa90*/  BSYNC.RECONVERGENT B1 ;  /* 0x0000000000017941 */ /* 0x000fea0003800200 */
.L_x_7632:
        /* <DEDUP_REMOVED lines=48> */
[----:B------:R-:W-:Y:S02]  /*fda0*/  IMAD.MOV.U32 R117, RZ, RZ, R126 ;  /* 0x000000ffff757224 */ /* 0x000fe400078e007e */
[----:B------:R-:W-:-:S07]  /*fdb0*/  IMAD.MOV.U32 R126, RZ, RZ, R172 ;  /* 0x000000ffff7e7224 */ /* 0x000fce00078e00ac */
.L_x_7630:
[----:B------:R-:W-:Y:S05]  /*fdc0*/  BSYNC.RECONVERGENT B0 ;  /* 0x0000000000007941 */ /* 0x000fea0003800200 */
.L_x_7629:
        /* <DEDUP_REMOVED lines=19> */
.L_x_7636:
        /* <DEDUP_REMOVED lines=13> */
.L_x_7638:
[----:B------:R-:W-:Y:S05]  /*ffd0*/  BSYNC.RECONVERGENT B1 ;  /* 0x0000000000017941 */ /* 0x000fea0003800200 */
.L_x_7637:
        /* <DEDUP_REMOVED lines=50> */
.L_x_7635:
[----:B------:R-:W-:Y:S05]  /*10300*/  BSYNC.RECONVERGENT B0 ;  /* 0x0000000000007941 */ /* 0x000fea0003800200 */
.L_x_7634:
[----:B------:R-:W-:Y:S01]  /*10310*/  ISETP.NE.AND P3, PT, R119, 0x1, PT ;  /* 0x000000017700780c */ /* 0x000fe20003f65270 */
[----:B------:R-:W-:Y:S01]  /*10320*/  BSSY.RECONVERGENT B0, `(.L_x_7639) ;  /* 0x0000051000007945 */ /* 0x000fe20003800200 */
[----:B------:R-:W-:Y:S01]  /*10330*/  I2FP.F32.U32 R130, R117 ;  /* 0x0000007500827245 */ /* 0x000fe20000201000 */
[----:B------:R-:W-:-:S04]  /*10340*/  HFMA2 R121, -RZ, RZ, 0, 1.1920928955078125e-07 ;  /* 0x00000002ff797431 */ /* 0x000fc800000001ff */
[----:B------:R-:W-:Y:S01]  /*10350*/  FFMA.FTZ R117, R130, R169, 1.1641532182693481445e-10 ;  /* 0x2f00000082757423 */ /* 0x000fe200000100a9 */
[C---:B------:R-:W-:Y:S01]  /*10360*/  IMAD.U32 R130, R122.reuse, 0x10000, RZ ;  /* 0x000100007a827824 */ /* 0x040fe200078e00ff */
[----:B------:R-:W-:-:S03]  /*10370*/  PRMT R122, R122, 0x7632, R122 ;  /* 0x000076327a7a7816 */ /* 0x000fc6000000007a */
        /* <DEDUP_REMOVED lines=11> */
.L_x_7641:
        /* <DEDUP_REMOVED lines=13> */
.L_x_7643:
[----:B------:R-:W-:Y:S05]  /*10500*/  BSYNC.RECONVERGENT B1 ;  /* 0x0000000000017941 */ /* 0x000fea0003800200 */
.L_x_7642:
        /* <DEDUP_REMOVED lines=50> */
.L_x_7640:
[----:B------:R-:W-:Y:S05]  /*10830*/  BSYNC.RECONVERGENT B0 ;  /* 0x0000000000007941 */ /* 0x000fea0003800200 */
.L_x_7639:
        /* <DEDUP_REMOVED lines=17> */
.L_x_7646:
        /* <DEDUP_REMOVED lines=13> */
.L_x_7648:
[----:B------:R-:W-:Y:S05]  /*10a20*/  BSYNC.RECONVERGENT B1 ;  /* 0x0000000000017941 */ /* 0x000fea0003800200 */
.L_x_7647:
        /* <DEDUP_REMOVED lines=50> */
.L_x_7645:
[----:B------:R-:W-:Y:S05]  /*10d50*/  BSYNC.RECONVERGENT B0 ;  /* 0x0000000000007941 */ /* 0x000fea0003800200 */
.L_x_7644:
        /* <DEDUP_REMOVED lines=18> */
.L_x_7651:
        /* <DEDUP_REMOVED lines=13> */
.L_x_7653:
[----:B------:R-:W-:Y:S05]  /*10f50*/  BSYNC.RECONVERGENT B1 ;  /* 0x0000000000017941 */ /* 0x000fea0003800200 */
.L_x_7652:
        /* <DEDUP_REMOVED lines=50> */
.L_x_7650:
[----:B------:R-:W-:Y:S05]  /*11280*/  BSYNC.RECONVERGENT B0 ;  /* 0x0000000000007941 */ /* 0x000fea0003800200 */
.L_x_7649:
[-C--:B------:R-:W-:Y:S01]  /*11290*/  FMUL.FTZ R121, R122, R171.reuse ;  /* 0x000000ab7a797220 */ /* 0x080fe20000410000 */
[----:B------:R-:W-:Y:S01]  /*112a0*/  P2R R129, PR, RZ, 0x2 ;  /* 0x00000002ff817803 */ /* 0x000fe20000000000 */
[----:B------:R-:W-:Y:S01]  /*112b0*/  FMUL.FTZ R116, R116, R171 ;  /* 0x000000ab74747220 */ /* 0x000fe20000410000 */
[----:B------:R-:W-:Y:S01]  /*112c0*/  I2FP.F32.U32 R122, R119 ;  /* 0x00000077007a7245 */ /* 0x000fe20000201000 */
[-C--:B------:R-:W-:Y:S01]  /*112d0*/  FMUL.FTZ R117, R154, R171.reuse ;  /* 0x000000ab9a757220 */ /* 0x080fe20000410000 */
[----:B------:R-:W-:Y:S01]  /*112e0*/  LOP3.LUT P1, RZ, R177, 0x10, RZ, 0xc0, !PT ;  /* 0x00000010b1ff7812 */ /* 0x000fe2000782c0ff */
[----:B------:R-:W-:Y:S01]  /*112f0*/  IMAD.U32 R154, R123, 0x10000, RZ ;  /* 0x000100007b9a7824 */ /* 0x000fe200078e00ff */
[----:B------:R-:W-:Y:S01]  /*11300*/  P2R R131, PR, RZ, 0x1 ;  /* 0x00000001ff837803 */ /* 0x000fe20000000000 */
[-C--:B------:R-:W-:Y:S01]  /*11310*/  FMUL.FTZ R118, R118, R171.reuse ;  /* 0x000000ab76767220 */ /* 0x080fe20000410000 */
[C---:B------:R-:W-:Y:S01]  /*11320*/  LOP3.LUT P0, RZ, R177.reuse, 0x8, RZ, 0xc0, !PT ;  /* 0x00000008b1ff7812 */ /* 0x040fe2000780c0ff */
[----:B------:R-:W-:Y:S01]  /*11330*/  FMUL.FTZ R123, R120, R171 ;  /* 0x000000ab787b7220 */ /* 0x000fe20000410000 */
[----:B------:R-:W-:Y:S01]  /*11340*/  LOP3.LUT P5, RZ, R177, 0x4, RZ, 0xc0, !PT ;  /* 0x00000004b1ff7812 */ /* 0x000fe200078ac0ff */
[----:B------:R-:W-:Y:S01]  /*11350*/  FFMA.FTZ R127, R122, R169, 1.1641532182693481445e-10 ;  /* 0x2f0000007a7f7423 */ /* 0x000fe200000100a9 */
[----:B------:R-:W-:Y:S01]  /*11360*/  FSEL R116, R116, RZ, P1 ;  /* 0x000000ff74747208 */ /* 0x000fe20000800000 */
[-C--:B------:R-:W-:Y:S01]  /*11370*/  FMUL.FTZ R130, R130, R171.reuse ;  /* 0x000000ab82827220 */ /* 0x080fe20000410000 */
[----:B------:R-:W-:Y:S01]  /*11380*/  ISETP.NE.AND P1, PT, R129, RZ, PT ;  /* 0x000000ff8100720c */ /* 0x000fe20003f25270 */
[-C--:B------:R-:W-:Y:S01]  /*11390*/  FMUL.FTZ R128, R128, R171.reuse ;  /* 0x000000ab80807220 */ /* 0x080fe20000410000 */
[----:B------:R-:W-:Y:S01]  /*113a0*/  FSEL R122, R117, RZ, P4 ;  /* 0x000000ff757a7208 */ /* 0x000fe20002000000 */
[----:B------:R-:W-:Y:S01]  /*113b0*/  FMUL.FTZ R154, R154, R171 ;  /* 0x000000ab9a9a7220 */ /* 0x000fe20000410000 */
[----:B------:R-:W-:-:S02]  /*113c0*/  FSEL R117, R118, RZ, P0 ;  /* 0x000000ff76757208 */ /* 0x000fc40000000000 */
[----:B------:R-:W-:Y:S02]  /*113d0*/  FSEL R118, R123, RZ, P5 ;  /* 0x000000ff7b767208 */ /* 0x000fe40002800000 */
[----:B------:R-:W-:Y:S02]  /*113e0*/  LOP3.LUT P6, RZ, R177, 0x2, RZ, 0xc0, !PT ;  /* 0x00000002b1ff7812 */ /* 0x000fe400078cc0ff */
        /* <DEDUP_REMOVED lines=12> */
[----:B------:R-:W-:Y:S01]  /*114b0*/  @P1 FADD.FTZ R121, R5, R121 ;  /* 0x0000007905791221 */ /* 0x000fe20000010000 */
[----:B------:R-:W-:Y:S01]  /*114c0*/  @P1 FADD.FTZ R122, R6, R122 ;  /* 0x0000007a067a1221 */ /* 0x000fe20000010000 */
[----:B------:R-:W-:-:S10]  /*114d0*/  @P1 FADD.FTZ R123, R7, R123 ;  /* 0x0000007b077b1221 */ /* 0x000fd40000010000 */
.L_x_7613:
[----:B------:R-:W-:Y:S01]  /*114e0*/  SEL R131, RZ, 0x1000000, !P5 ;  /* 0x01000000ff837807 */ /* 0x000fe20006800000 */
[----:B------:R-:W0:Y:S01]  /*114f0*/  @P0 LDC.64 R180, c[0x0][0x398] ;  /* 0x0000e600ffb40b82 */ /* 0x000e220000000a00 */
[----:B------:R-:W-:Y:S01]  /*11500*/  SEL R130, RZ, 0x10000, !P4 ;  /* 0x00010000ff827807 */ /* 0x000fe20006000000 */
[----:B------:R-:W-:Y:S01]  /*11510*/  IMAD.WIDE.U32 R178, R155, 0x8, R132 ;  /* 0x000000089bb27825 */ /* 0x000fe200078e0084 */
[----:B------:R-:W-:Y:S02]  /*11520*/  SEL R183, RZ, 0x100, !P3 ;  /* 0x00000100ffb77807 */ /* 0x000fe40005800000 */
[C---:B------:R-:W-:Y:S02]  /*11530*/  LOP3.LUT P5, RZ, R177.reuse, 0x8, RZ, 0xc0, !PT ;  /* 0x00000008b1ff7812 */ /* 0x040fe400078ac0ff */
[C---:B------:R-:W-:Y:S01]  /*11540*/  LOP3.LUT P4, RZ, R177.reuse, 0x4, RZ, 0xc0, !PT ;  /* 0x00000004b1ff7812 */ /* 0x040fe2000788c0ff */
[----:B------:R-:W1:Y:S01]  /*11550*/  @P1 LDC.64 R184, c[0x0][0x3a0] ;  /* 0x0000e800ffb81b82 */ /* 0x000e620000000a00 */
[----:B------:R-:W-:-:S02]  /*11560*/  LOP3.LUT P3, RZ, R177, 0x2, RZ, 0xc0, !PT ;  /* 0x00000002b1ff7812 */ /* 0x000fc4000786c0ff */
[----:B------:R-:W-:Y:S02]  /*11570*/  SEL R128, RZ, 0x10000, !P4 ;  /* 0x00010000ff807807 */ /* 0x000fe40006000000 */
[----:B------:R-:W-:Y:S02]  /*11580*/  SEL R129, RZ, 0x1000000, !P3 ;  /* 0x01000000ff817807 */ /* 0x000fe40005800000 */
[----:B------:R-:W-:Y:S02]  /*11590*/  SEL R127, RZ, 0x100, !P5 ;  /* 0x00000100ff7f7807 */ /* 0x000fe40006800000 */
[----:B------:R-:W-:Y:S02]  /*115a0*/  LOP3.LUT P6, RZ, R177, 0x10, RZ, 0xc0, !PT ;  /* 0x00000010b1ff7812 */ /* 0x000fe400078cc0ff */
[----:B------:R-:W-:Y:S01]  /*115b0*/  LOP3.LUT R183, R183, R131, R130, 0xfe, !PT ;  /* 0x00000083b7b77212 */ /* 0x000fe200078efe82 */
[----:B------:R-:W-:Y:S01]  /*115c0*/  IMAD.WIDE.U32 R130, R155, 0x20, R134 ;  /* 0x000000209b827825 */ /* 0x000fe200078e0086 */
[----:B------:R-:W-:-:S02]  /*115d0*/  LOP3.LUT R127, R127, R129, R128, 0xfe, !PT ;  /* 0x000000817f7f7212 */ /* 0x000fc400078efe80 */
[----:B------:R-:W-:Y:S02]  /*115e0*/  SEL R182, RZ, 0x1, !P2 ;  /* 0x00000001ffb67807 */ /* 0x000fe40005000000 */
[----:B------:R-:W-:Y:S01]  /*115f0*/  SEL R128, RZ, 0x1, !P6 ;  /* 0x00000001ff807807 */ /* 0x000fe20007000000 */
[----:B------:R2:W-:Y:S01]  /*11600*/  STG.E.128 desc[UR6][R130.64], R116 ;  /* 0x0000007482007986 */ /* 0x0005e2000c101d06 */
[----:B------:R-:W-:Y:S02]  /*11610*/  LOP3.LUT R183, R183, R182, RZ, 0xfc, !PT ;  /* 0x000000b6b7b77212 */ /* 0x000fe400078efcff */
[----:B------:R-:W-:Y:S01]  /*11620*/  LOP3.LUT R182, R127, R128, RZ, 0xfc, !PT ;  /* 0x000000807fb67212 */ /* 0x000fe200078efcff */
[----:B------:R2:W-:Y:S01]  /*11630*/  STG.E.128 desc[UR6][R130.64+0x10], R120 ;  /* 0x0000107882007986 */ /* 0x0005e2000c101d06 */
[----:B------:R-:W-:-:S03]  /*11640*/  IADD3 R173, PT, PT, R153, 0x40, RZ ;  /* 0x0000004099ad7810 */ /* 0x000fc60007ffe0ff */
[----:B------:R2:W-:Y:S02]  /*11650*/  STG.E.64 desc[UR6][R178.64], R182 ;  /* 0x000000b6b2007986 */ /* 0x0005e4000c101b06 */
[----:B------:R-:W-:-:S04]  /*11660*/  IMAD.WIDE.U32 R128, R173, 0x10, R124 ;  /* 0x00000010ad807825 */ /* 0x000fc800078e007c */
[----:B0-----:R-:W-:-:S04]  /*11670*/  @P0 IMAD.WIDE.U32 R124, R173, 0x10, R180 ;  /* 0x00000010ad7c0825 */ /* 0x001fc800078e00b4 */
[----:B-1----:R-:W-:Y:S01]  /*11680*/  @P1 IMAD.WIDE.U32 R180, R173, 0x20, R184 ;  /* 0x00000020adb41825 */ /* 0x002fe200078e00b8 */
[----:B--2---:R-:W-:Y:S06]  /*11690*/  @!P0 BRA `(.L_x_7654) ;  /* 0x0000000000508947 */ /* 0x004fec0003800000 */
        /* <DEDUP_REMOVED lines=20> */
.L_x_7654:
[----:B------:R1:W5:Y:S04]  /*117e0*/  @P0 LDG.E.128 R156, desc[UR6][R124.64] ;  /* 0x000000067c9c0981 */ /* 0x000368000c1e1d00 */
[----:B------:R1:W5:Y:S04]  /*117f0*/  @P1 LDG.E.128 R8, desc[UR6][R180.64] ;  /* 0x00000006b4081981 */ /* 0x000368000c1e1d00 */
[----:B------:R1:W5:Y:S04]  /*11800*/  @P1 LDG.E.128 R4, desc[UR6][R180.64+0x10] ;  /* 0x00001006b4041981 */ /* 0x000368000c1e1d00 */
[----:B0-----:R-:W5:Y:S01]  /*11810*/  LDG.E.128 R128, desc[UR6][R128.64] ;  /* 0x0000000680807981 */ /* 0x001f62000c1e1d00 */
[----:B------:R-:W-:Y:S05]  /*11820*/  @!P0 BRA `(.L_x_7655) ;  /* 0x0000005400b88947 */ /* 0x000fea0003800000 */
[----:B------:R-:W-:Y:S01]  /*11830*/  ISETP.NE.AND P2, PT, R172, 0x1, PT ;  /* 0x00000001ac00780c */ /* 0x000fe20003f45270 */
[----:B------:R-:W-:Y:S01]  /*11840*/  BSSY.RECONVERGENT B0, `(.L_x_7656) ;  /* 0x000004f000007945 */ /* 0x000fe20003800200 */
[----:B------:R-:W-:Y:S01]  /*11850*/  IMAD.MOV.U32 R127, RZ, RZ, 0x2 ;  /* 0x00000002ff7f7424 */ /* 0x000fe200078e00ff */
[----:B-1----:R-:W-:Y:S01]  /*11860*/  MOV R124, R142 ;  /* 0x0000008e007c7202 */ /* 0x002fe20000000f00 */
        /* <DEDUP_REMOVED lines=12> */
.L_x_7658:
        /* <DEDUP_REMOVED lines=13> */
.L_x_7660:
[----:B------:R-:W-:Y:S05]  /*11a00*/  BSYNC.RECONVERGENT B1 ;  /* 0x0000000000017941 */ /* 0x000fea0003800200 */
.L_x_7659:
[----:B------:R-:W-:Y:S01]  /*11a10*/  IMAD.WIDE.U32 R140, R136, -0x326172a9, RZ ;  /* 0xcd9e8d57888c7825 */ /* 0x000fe200078e00ff */
[----:B------:R-:W-:Y:S02]  /*11a20*/  LOP3.LUT R148, R143, R125, R3, 0x96, !PT ;  /* 0x0000007d8f947212 */ /* 0x000fe400078e9603 */
        /* <DEDUP_REMOVED lines=48> */
.L_x_7657:
[----:B------:R-:W-:Y:S05]  /*11d30*/  BSYNC.RECONVERGENT B0 ;  /* 0x0000000000007941 */ /* 0x000fea0003800200 */
.L_x_7656:
[----:B------:R-:W-:Y:S01]  /*11d40*/  I2FP.F32.U32 R124, R124 ;  /* 0x0000007c007c7245 */ /* 0x000fe20000201000 */
[----:B------:R-:W-:Y:S01]  /*11d50*/  BSSY.RECONVERGENT B0, `(.L_x_7661) ;  /* 0x0000054000007945 */ /* 0x000fe20003800200 */
[----:B------:R-:W-:Y:S01]  /*11d60*/  ISETP.NE.AND P2, PT, R127, 0x1, PT ;  /* 0x000000017f00780c */ /* 0x000fe20003f45270 */
[----:B------:R-:W-:Y:S01]  /*11d70*/  HFMA2 R146, -RZ, RZ, 0, 1.1920928955078125e-07 ;  /* 0x00000002ff927431 */ /* 0x000fe200000001ff */
[----:B------:R-:W-:Y:S01]  /*11d80*/  LOP3.LUT R177, R177, 0xffffffef, RZ, 0xc0, !PT ;  /* 0xffffffefb1b17812 */ /* 0x000fe200078ec0ff */
[----:B------:R-:W-:Y:S01]  /*11d90*/  FFMA.FTZ R125, R124, R169, 1.1641532182693481445e-10 ;  /* 0x2f0000007c7d7423 */ /* 0x000fe200000100a9 */
[C---:B-----5:R-:W-:Y:S01]  /*11da0*/  IMAD.U32 R124, R128.reuse, 0x10000, RZ ;  /* 0x00010000807c7824 */ /* 0x060fe200078e00ff */
        /* <DEDUP_REMOVED lines=14> */
.L_x_7663:
        /* <DEDUP_REMOVED lines=13> */
.L_x_7665:
[----:B------:R-:W-:Y:S05]  /*11f60*/  BSYNC.RECONVERGENT B1 ;  /* 0x0000000000017941 */ /* 0x000fea0003800200 */
.L_x_7664:
        /* <DEDUP_REMOVED lines=50> */
.L_x_7662:
[----:B------:R-:W-:Y:S05]  /*12290*/  BSYNC.RECONVERGENT B0 ;  /* 0x0000000000007941 */ /* 0x000fea0003800200 */
.L_x_7661:
        /* <DEDUP_REMOVED lines=23> */
.L_x_7668:
        /* <DEDUP_REMOVED lines=13> */
.L_x_7670:
[----:B------:R-:W-:Y:S05]  /*124e0*/  BSYNC.RECONVERGENT B1 ;  /* 0x0000000000017941 */ /* 0x000fea0003800200 */
.L_x_7669:
        /* <DEDUP_REMOVED lines=44> */
[----:B------:R-:W-:Y:S02]  /*127b0*/  LOP3.LUT R141, R166, R126, R149, 0x96, !PT ;  /* 0x0000007ea68d7212 */ /* 0x000fe400078e9695 */
[----:B------:R-:W-:Y:S01]  /*127c0*/  MOV R142, R148 ;  /* 0x00000094008e7202 */ /* 0x000fe20000000f00 */
[----:B------:R-:W-:-:S05]  /*127d0*/  VIADD R125, R3, 0x96a522ad ;  /* 0x96a522ad037d7836 */ /* 0x000fca0000000000 */
[----:B------:R-:W-:Y:S01]  /*127e0*/  LOP3.LUT R140, R125, R140, R147, 0x96, !PT ;  /* 0x0000008c7d8c7212 */ /* 0x000fe200078e9693 */
[----:B------:R-:W-:Y:S02]  /*127f0*/  IMAD.MOV.U32 R125, RZ, RZ, R154 ;  /* 0x000000ffff7d7224 */ /* 0x000fe400078e009a */
[----:B------:R-:W-:-:S07]  /*12800*/  IMAD.MOV.U32 R154, RZ, RZ, R146 ;  /* 0x000000ffff9a7224 */ /* 0x000fce00078e0092 */
.L_x_7667:
[----:B------:R-:W-:Y:S05]  /*12810*/  BSYNC.RECONVERGENT B0 ;  /* 0x0000000000007941 */ /* 0x000fea0003800200 */
.L_x_7666:
[----:B------:R-:W-:Y:S01]  /*12820*/  I2FP.F32.U32 R126, R125 ;  /* 0x0000007d007e7245 */ /* 0x000fe20000201000 */
[----:B------:R-:W-:Y:S01]  /*12830*/  IMAD.U32 R128, R128, 0x10000, RZ ;  /* 0x0001000080807824 */ /* 0x000fe200078e00ff */
[----:B------:R-:W-:Y:S01]  /*12840*/  ISETP.NE.AND P2, PT, R127, 0x1, PT ;  /* 0x000000017f00780c */ /* 0x000fe20003f45270 */
[----:B------:R-:W-:Y:S01]  /*12850*/  BSSY.RECONVERGENT B0, `(.L_x_7671) ;  /* 0x0000051000007945 */ /* 0x000fe20003800200 */
[----:B------:R-:W-:Y:S01]  /*12860*/  LOP3.LUT R177, R177, 0xfffffff7, RZ, 0xc0, !PT ;  /* 0xfffffff7b1b17812 */ /* 0x000fe200078ec0ff */
[----:B------:R-:W-:Y:S01]  /*12870*/  FFMA.FTZ R125, R126, R169, 1.1641532182693481445e-10 ;  /* 0x2f0000007e7d7423 */ /* 0x000fe200000100a9 */
[----:B------:R-:W-:Y:S02]  /*12880*/  IMAD.MOV.U32 R147, RZ, RZ, 0x2 ;  /* 0x00000002ff937424 */ /* 0x000fe400078e00ff */
[----:B------:R-:W-:Y:S02]  /*12890*/  FMUL.FTZ R150, R128, R171 ;  /* 0x000000ab80967220 */ /* 0x000fe40000410000 */
        /* <DEDUP_REMOVED lines=12> */
.L_x_7673:
        /* <DEDUP_REMOVED lines=13> */
.L_x_7675:
[----:B------:R-:W-:Y:S05]  /*12a30*/  BSYNC.RECONVERGENT B1 ;  /* 0x0000000000017941 */ /* 0x000fea0003800200 */
.L_x_7674:
        /* <DEDUP_REMOVED lines=50> */
.L_x_7672:
[----:B------:R-:W-:Y:S05]  /*12d60*/  BSYNC.RECONVERGENT B0 ;  /* 0x0000000000007941 */ /* 0x000fea0003800200 */
.L_x_7671:
[----:B------:R-:W-:Y:S01]  /*12d70*/  I2FP.F32.U32 R126, R125 ;  /* 0x0000007d007e7245 */ /* 0x000fe20000201000 */
[----:B------:R-:W-:Y:S01]  /*12d80*/  BSSY.RECONVERGENT B0, `(.L_x_7676) ;  /* 0x0000057000007945 */ /* 0x000fe20003800200 */
[----:B------:R-:W-:Y:S01]  /*12d90*/  PRMT R125, R156, 0x7632, R125 ;  /* 0x000076329c7d7816 */ /* 0x000fe2000000007d */
[----:B------:R-:W-:Y:S01]  /*12da0*/  HFMA2 R148, -RZ, RZ, 0, 1.1920928955078125e-07 ;  /* 0x00000002ff947431 */ /* 0x000fe200000001ff */
        /* <DEDUP_REMOVED lines=20> */
.L_x_7678:
        /* <DEDUP_REMOVED lines=13> */
.L_x_7680:
[----:B------:R-:W-:Y:S05]  /*12fc0*/  BSYNC.RECONVERGENT B1 ;  /* 0x0000000000017941 */ /* 0x000fea0003800200 */
.L_x_7679:
        /* <DEDUP_REMOVED lines=47> */
[----:B------:R-:W-:Y:S02]  /*132c0*/  HFMA2 R148, -RZ, RZ, 0, 0 ;  /* 0x00000000ff947431 */ /* 0x000fe400000001ff */
[----:B------:R-:W-:Y:S01]  /*132d0*/  IMAD.MOV.U32 R142, RZ, RZ, R150 ;  /* 0x000000ffff8e7224 */ /* 0x000fe200078e0096 */
[----:B------:R-:W-:-:S07]  /*132e0*/  LOP3.LUT R140, R127, R140, R149, 0x96, !PT ;  /* 0x0000008c7f8c7212 */ /* 0x000fce00078e9695 */
.L_x_7677:
[----:B------:R-:W-:Y:S05]  /*132f0*/  BSYNC.RECONVERGENT B0 ;  /* 0x0000000000007941 */ /* 0x000fea0003800200 */
.L_x_7676:
[----:B------:R-:W-:Y:S01]  /*13300*/  I2FP.F32.U32 R126, R126 ;  /* 0x0000007e007e7245 */ /* 0x000fe20000201000 */
[----:B------:R-:W-:Y:S01]  /*13310*/  BSSY.RECONVERGENT B0, `(.L_x_7681) ;  /* 0x0000054000007945 */ /* 0x000fe20003800200 */
[----:B------:R-:W-:Y:S02]  /*13320*/  ISETP.NE.AND P2, PT, R148, 0x1, PT ;  /* 0x000000019400780c */ /* 0x000fe40003f45270 */
[----:B------:R-:W-:Y:S01]  /*13330*/  LOP3.LUT R177, R177, 0xfffffffb, RZ, 0xc0, !PT ;  /* 0xfffffffbb1b17812 */ /* 0x000fe200078ec0ff */
[----:B------:R-:W-:Y:S01]  /*13340*/  FFMA.FTZ R127, R126, R169, 1.1641532182693481445e-10 ;  /* 0x2f0000007e7f7423 */ /* 0x000fe200000100a9 */
[C---:B------:R-:W-:Y:S01]  /*13350*/  IMAD.U32 R126, R129.reuse, 0x10000, RZ ;  /* 0x00010000817e7824 */ /* 0x040fe200078e00ff */
[----:B------:R-:W-:Y:S02]  /*13360*/  PRMT R129, R129, 0x7632, R129 ;  /* 0x0000763281817816 */ /* 0x000fe40000000081 */
[----:B------:R-:W-:Y:S01]  /*13370*/  MOV R149, 0x2 ;  /* 0x0000000200957802 */ /* 0x000fe20000000f00 */
        /* <DEDUP_REMOVED lines=13> */
.L_x_7683:
        /* <DEDUP_REMOVED lines=13> */
.L_x_7685:
[----:B------:R-:W-:Y:S05]  /*13520*/  BSYNC.RECONVERGENT B1 ;  /* 0x0000000000017941 */ /* 0x000fea0003800200 */
.L_x_7684:
        /* <DEDUP_REMOVED lines=50> */
.L_x_7682:
[----:B------:R-:W-:Y:S05]  /*13850*/  BSYNC.RECONVERGENT B0 ;  /* 0x0000000000007941 */ /* 0x000fea0003800200 */
.L_x_7681:
        /* <DEDUP_REMOVED lines=23> */
.L_x_7688:
        /* <DEDUP_REMOVED lines=13> */
.L_x_7690:
[----:B------:R-:W-:Y:S05]  /*13aa0*/  BSYNC.RECONVERGENT B1 ;  /* 0x0000000000017941 */ /* 0x000fea0003800200 */
.L_x_7689:
        /* <DEDUP_REMOVED lines=45> */
[----:B------:R-:W-:Y:S02]  /*13d80*/  HFMA2 R148, -RZ, RZ, 0, 0 ;  /* 0x00000000ff947431 */ /* 0x000fe400000001ff */
[----:B------:R-:W-:Y:S01]  /*13d90*/  IMAD.MOV.U32 R142, RZ, RZ, R178 ;  /* 0x000000ffff8e7224 */ /* 0x000fe200078e00b2 */
[----:B------:R-:W-:Y:S02]  /*13da0*/  LOP3.LUT R140, R127, R140, R151, 0x96, !PT ;  /* 0x0000008c7f8c7212 */ /* 0x000fe400078e9697 */
[----:B------:R-:W-:Y:S01]  /*13db0*/  MOV R127, R154 ;  /* 0x0000009a007f7202 */ /* 0x000fe20000000f00 */
[----:B------:R-:W-:-:S07]  /*13dc0*/  IMAD.MOV.U32 R154, RZ, RZ, R150 ;  /* 0x000000ffff9a7224 */ /* 0x000fce00078e0096 */
.L_x_7687:
[----:B------:R-:W-:Y:S05]  /*13dd0*/  BSYNC.RECONVERGENT B0 ;  /* 0x0000000000007941 */ /* 0x000fea0003800200 */
.L_x_7686:
[----:B------:R-:W-:Y:S01]  /*13de0*/  I2FP.F32.U32 R128, R127 ;  /* 0x0000007f00807245 */ /* 0x000fe20000201000 */
[----:B------:R-:W-:Y:S01]  /*13df0*/  BSSY.RECONVERGENT B0, `(.L_x_7691) ;  /* 0x0000053000007945 */ /* 0x000fe20003800200 */
[----:B------:R-:W-:Y:S02]  /*13e00*/  ISETP.NE.AND P2, PT, R148, 0x1, PT ;  /* 0x000000019400780c */ /* 0x000fe40003f45270 */
[----:B------:R-:W-:Y:S01]  /*13e10*/  LOP3.LUT R177, R177, 0xfffffffd, RZ, 0xc0, !PT ;  /* 0xfffffffdb1b17812 */ /* 0x000fe200078ec0ff */
[----:B------:R-:W-:Y:S01]  /*13e20*/  FFMA.FTZ R127, R128, R169, 1.1641532182693481445e-10 ;  /* 0x2f000000807f7423 */ /* 0x000fe200000100a9 */
[----:B------:R-:W-:Y:S01]  /*13e30*/  IMAD.U32 R128, R129, 0x10000, RZ ;  /* 0x0001000081807824 */ /* 0x000fe200078e00ff */
[----:B------:R-:W-:-:S03]  /*13e40*/  MOV R129, 0x2 ;  /* 0x0000000200817802 */ /* 0x000fc60000000f00 */
        /* <DEDUP_REMOVED lines=13> */
.L_x_7693:
        /* <DEDUP_REMOVED lines=13> */
.L_x_7695:
[----:B------:R-:W-:Y:S05]  /*13ff0*/  BSYNC.RECONVERGENT B1 ;  /* 0x0000000000017941 */ /* 0x000fea0003800200 */
.L_x_7694:
        /* <DEDUP_REMOVED lines=50> */
.L_x_7692:
[----:B------:R-:W-:Y:S05]  /*14320*/  BSYNC.RECONVERGENT B0 ;  /* 0x0000000000007941 */ /* 0x000fea0003800200 */
.L_x_7691:
        /* <DEDUP_REMOVED lines=24> */
.L_x_7698:
        /* <DEDUP_REMOVED lines=13> */
.L_x_7700:
[----:B------:R-:W-:Y:S05]  /*14580*/  BSYNC.RECONVERGENT B1 ;  /* 0x0000000000017941 */ /* 0x000fea0003800200 */
.L_x_7699:
[----:B------:R-:W-:Y:S01]  /*14590*/  IMAD.WIDE.U32 R140, R136, -0x326172a9, RZ ;  /* 0xcd9e8d57888c7825 */ /* 0x000fe200078e00ff */
[----:B------:R-:W-:Y:S02]  /*145a0*/  LOP3.LUT R178, R143, R129, R3, 0x96, !PT ;  /* 0x000000818fb27212 */ /* 0x000fe400078e9603 */
[----:B------:R-:W-:Y:S02]  /*145b0*/  IADD3 R149, PT, PT, R2, 0x78dde6e4, RZ ;  /* 0x78dde6e402957810 */ /* 0x000fe40007ffe0ff */
        /* <DEDUP_REMOVED lines=44> */
[----:B------:R-:W-:Y:S01]  /*14880*/  IMAD.MOV.U32 R142, RZ, RZ, R178 ;  /* 0x000000ffff8e7224 */ /* 0x000fe200078e00b2 */
[----:B------:R-:W-:Y:S01]  /*14890*/  LOP3.LUT R140, R129, R140, R151, 0x96, !PT ;  /* 0x0000008c818c7212 */ /* 0x000fe200078e9697 */
[----:B------:R-:W-:-:S07]  /*148a0*/  IMAD.MOV.U32 R154, RZ, RZ, R150 ;  /* 0x000000ffff9a7224 */ /* 0x000fce00078e0096 */
.L_x_7697:
[----:B------:R-:W-:Y:S05]  /*148b0*/  BSYNC.RECONVERGENT B0 ;  /* 0x0000000000007941 */ /* 0x000fea0003800200 */
.L_x_7696:
[----:B------:R-:W-:Y:S01]  /*148c0*/  ISETP.NE.AND P3, PT, R149, 0x1, PT ;  /* 0x000000019500780c */ /* 0x000fe20003f65270 */
[----:B------:R-:W-:Y:S01]  /*148d0*/  BSSY.RECONVERGENT B0, `(.L_x_7701) ;  /* 0x0000052000007945 */ /* 0x000fe20003800200 */
[----:B------:R-:W-:Y:S02]  /*148e0*/  I2FP.F32.U32 R128, R128 ;  /* 0x0000008000807245 */ /* 0x000fe40000201000 */
[----:B------:R-:W-:-:S03]  /*148f0*/  MOV R151, 0x2 ;  /* 0x0000000200977802 */ /* 0x000fc60000000f00 */
[----:B------:R-:W-:Y:S01]  /*14900*/  FFMA.FTZ R129, R128, R169, 1.1641532182693481445e-10 ;  /* 0x2f00000080817423 */ /* 0x000fe200000100a9 */
[C---:B------:R-:W-:Y:S01]  /*14910*/  IMAD.U32 R128, R130.reuse, 0x10000, RZ ;  /* 0x0001000082807824 */ /* 0x040fe200078e00ff */
[----:B------:R-:W-:-:S03]  /*14920*/  PRMT R130, R130, 0x7632, R130 ;  /* 0x0000763282827816 */ /* 0x000fc60000000082 */
        /* <DEDUP_REMOVED lines=12> */
.L_x_7703:
        /* <DEDUP_REMOVED lines=13> */
.L_x_7705:
[----:B------:R-:W-:Y:S05]  /*14ac0*/  BSYNC.RECONVERGENT B1 ;  /* 0x0000000000017941 */ /* 0x000fea0003800200 */
.L_x_7704:
        /* <DEDUP_REMOVED lines=50> */
.L_x_7702:
[----:B------:R-:W-:Y:S05]  /*14df0*/  BSYNC.RECONVERGENT B0 ;  /* 0x0000000000007941 */ /* 0x000fea0003800200 */
.L_x_7701:
        /* <DEDUP_REMOVED lines=23> */
.L_x_7708:
        /* <DEDUP_REMOVED lines=13> */
.L_x_7710:
[----:B------:R-:W-:Y:S05]  /*15040*/  BSYNC.RECONVERGENT B1 ;  /* 0x0000000000017941 */ /* 0x000fea0003800200 */
.L_x_7709:
        /* <DEDUP_REMOVED lines=50> */
.L_x_7707:
[----:B------:R-:W-:Y:S05]  /*15370*/  BSYNC.RECONVERGENT B0 ;  /* 0x0000000000007941 */ /* 0x000fea0003800200 */
.L_x_7706:
        /* <DEDUP_REMOVED lines=18> */
.L_x_7713:
        /* <DEDUP_REMOVED lines=13> */
.L_x_7715:
[----:B------:R-:W-:Y:S05]  /*15570*/  BSYNC.RECONVERGENT B1 ;  /* 0x0000000000017941 */ /* 0x000fea0003800200 */
.L_x_7714:
        /* <DEDUP_REMOVED lines=46> */
[----:B------:R-:W-:Y:S01]  /*15860*/  IMAD.MOV.U32 R150, RZ, RZ, R154 ;  /* 0x000000ffff967224 */ /* 0x000fe200078e009a */
[----:B------:R-:W-:Y:S01]  /*15870*/  MOV R154, R178 ;  /* 0x000000b2009a7202 */ /* 0x000fe20000000f00 */
[----:B------:R-:W-:Y:S01]  /*15880*/  IMAD.MOV.U32 R151, RZ, RZ, RZ ;  /* 0x000000ffff977224 */ /* 0x000fe200078e00ff */
[----:B------:R-:W-:-:S07]  /*15890*/  LOP3.LUT R140, R129, R140, R179, 0x96, !PT ;  /* 0x0000008c818c7212 */ /* 0x000fce00078e96b3 */
.L_x_7712:
[----:B------:R-:W-:Y:S05]  /*158a0*/  BSYNC.RECONVERGENT B0 ;  /* 0x0000000000007941 */ /* 0x000fea0003800200 */
.L_x_7711:
        /* <DEDUP_REMOVED lines=24> */
.L_x_7718:
        /* <DEDUP_REMOVED lines=13> */
.L_x_7720:
[----:B------:R-:W-:Y:S05]  /*15b00*/  BSYNC.RECONVERGENT B1 ;  /* 0x0000000000017941 */ /* 0x000fea0003800200 */
.L_x_7719:
[----:B------:R-:W-:Y:S01]  /*15b10*/  IMAD.WIDE.U32 R178, R136, -0x326172a9, RZ ;  /* 0xcd9e8d5788b27825 */ /* 0x000fe200078e00ff */
[----:B------:R-:W-:-:S03]  /*15b20*/  LOP3.LUT R182, R143, R141, R3, 0x96, !PT ;  /* 0x0000008d8fb67212 */ /* 0x000fc600078e9603 */
[----:B------:R-:W-:Y:S01]  /*15b30*/  HFMA2 R172, -RZ, RZ, 0, 0 ;  /* 0x00000000ffac7431 */ /* 0x000fe200000001ff */
        /* <DEDUP_REMOVED lines=47> */
.L_x_7717:
[----:B------:R-:W-:Y:S05]  /*15e30*/  BSYNC.RECONVERGENT B0 ;  /* 0x0000000000007941 */ /* 0x000fea0003800200 */
.L_x_7716:
        /* <DEDUP_REMOVED lines=19> */
.L_x_7723:
        /* <DEDUP_REMOVED lines=13> */
.L_x_7725:
[----:B------:R-:W-:Y:S05]  /*16040*/  BSYNC.RECONVERGENT B1 ;  /* 0x0000000000017941 */ /* 0x000fea0003800200 */
.L_x_7724:
        /* <DEDUP_REMOVED lines=47> */
[----:B------:R-:W-:Y:S01]  /*16340*/  VIADD R151, R3, 0x96a522ad ;  /* 0x96a522ad03977836 */ /* 0x000fe20000000000 */
[----:B------:R-:W-:-:S04]  /*16350*/  MOV R154, R180 ;  /* 0x000000b4009a7202 */ /* 0x000fc80000000f00 */
[----:B------:R-:W-:-:S07]  /*16360*/  LOP3.LUT R140, R151, R140, R181, 0x96, !PT ;  /* 0x0000008c978c7212 */ /* 0x000fce00078e96b5 */
.L_x_7722:
[----:B------:R-:W-:Y:S05]  /*16370*/  BSYNC.RECONVERGENT B0 ;  /* 0x0000000000007941 */ /* 0x000fea0003800200 */
.L_x_7721:
[----:B------:R-:W-:Y:S01]  /*16380*/  I2FP.F32.U32 R130, R130 ;  /* 0x0000008200827245 */ /* 0x000fe20000201000 */
[----:B------:R-:W-:Y:S01]  /*16390*/  BSSY.RECONVERGENT B0, `(.L_x_7726) ;  /* 0x0000056000007945 */ /* 0x000fe20003800200 */
[----:B------:R-:W-:Y:S01]  /*163a0*/  SHF.L.U32 R172, R159, 0x10, RZ ;  /* 0x000000109fac7819 */ /* 0x000fe200000006ff */
[----:B------:R-:W-:Y:S01]  /*163b0*/  IMAD.MOV.U32 R176, RZ, RZ, 0x2 ;  /* 0x00000002ffb07424 */ /* 0x000fe200078e00ff */
[----:B------:R-:W-:Y:S01]  /*163c0*/  FSEL R179, R152, RZ, P4 ;  /* 0x000000ff98b37208 */ /* 0x000fe20002000000 */
        /* <DEDUP_REMOVED lines=18> */
.L_x_7728:
        /* <DEDUP_REMOVED lines=13> */
.L_x_7730:
[----:B------:R-:W-:Y:S05]  /*165c0*/  BSYNC.RECONVERGENT B1 ;  /* 0x0000000000017941 */ /* 0x000fea0003800200 */
.L_x_7729:
[----:B------:R-:W-:Y:S01]  /*165d0*/  IMAD.WIDE.U32 R178, R136, -0x326172a9, RZ ;  /* 0xcd9e8d5788b27825 */ /* 0x000fe200078e00ff */
[----:B------:R-:W-:-:S03]  /*165e0*/  LOP3.LUT R182, R143, R141, R3, 0x96, !PT ;  /* 0x0000008d8fb67212 */ /* 0x000fc600078e9603 */
[----:B------:R-:W-:Y:S01]  /*165f0*/  HFMA2 R176, -RZ, RZ, 0, 0 ;  /* 0x00000000ffb07431 */ /* 0x000fe200000001ff */
        /* <DEDUP_REMOVED lines=46> */
[----:B------:R-:W-:-:S07]  /*168e0*/  IMAD.MOV.U32 R154, RZ, RZ, R180 ;  /* 0x000000ffff9a7224 */ /* 0x000fce00078e00b4 */
.L_x_7727:
[----:B------:R-:W-:Y:S05]  /*168f0*/  BSYNC.RECONVERGENT B0 ;  /* 0x0000000000007941 */ /* 0x000fea0003800200 */
.L_x_7726:
        /* <DEDUP_REMOVED lines=18> */
.L_x_7733:
        /* <DEDUP_REMOVED lines=15> */
.L_x_7735:
[----:B------:R-:W-:Y:S05]  /*16b10*/  BSYNC.RECONVERGENT B1 ;  /* 0x0000000000017941 */ /* 0x000fea0003800200 */
.L_x_7734:
        /* <DEDUP_REMOVED lines=50> */
.L_x_7732:
[----:B------:R-:W-:Y:S05]  /*16e40*/  BSYNC.RECONVERGENT B0 ;  /* 0x0000000000007941 */ /* 0x000fea0003800200 */
.L_x_7731:
[----:B------:R-:W-:Y:S02]  /*16e50*/  I2FP.F32.U32 R0, R152 ;  /* 0x0000009800007245 */ /* 0x000fe40000201000 */
[----:B------:R-:W-:-:S03]  /*16e60*/  PRMT R131, R159, 0x7632, R131 ;  /* 0x000076329f837816 */ /* 0x000fc60000000083 */
[----:B------:R-:W-:Y:S01]  /*16e70*/  FFMA.FTZ R169, R0, R169, 1.1641532182693481445e-10 ;  /* 0x2f00000000a97423 */ /* 0x000fe200000100a9 */
[----:B------:R-:W-:Y:S02]  /*16e80*/  SHF.L.U32 R152, R131, 0x10, RZ ;  /* 0x0000001083987819 */ /* 0x000fe400000006ff */
[----:B------:R-:W-:Y:S02]  /*16e90*/  FSEL R0, R174, RZ, P5 ;  /* 0x000000ffae007208 */ /* 0x000fe40002800000 */
[----:B------:R-:W-:Y:S01]  /*16ea0*/  FSETP.GTU.FTZ.AND P6, PT, R169, R170, PT ;  /* 0x000000aaa900720b */ /* 0x000fe20003fdc000 */
[----:B------:R-:W-:-:S05]  /*16eb0*/  FMUL.FTZ R152, R152, R171 ;  /* 0x000000ab98987220 */ /* 0x000fca0000410000 */
[----:B------:R-:W-:Y:S02]  /*16ec0*/  FSEL R131, R152, RZ, !P6 ;  /* 0x000000ff98837208 */ /* 0x000fe40007000000 */
[----:B------:R-:W-:-:S03]  /*16ed0*/  SEL R152, RZ, 0x1, P6 ;  /* 0x00000001ff987807 */ /* 0x000fc60003000000 */
[----:B------:R-:W-:-:S04]  /*16ee0*/  FADD.FTZ R131, R131, R0 ;  /* 0x0000000083837221 */ /* 0x000fc80000010000 */
[----:B------:R-:W-:Y:S01]  /*16ef0*/  @P1 FADD.FTZ R131, R7, R131 ;  /* 0x0000008307831221 */ /* 0x000fe20000010000 */
[----:B------:R-:W-:Y:S06]  /*16f00*/  BRA `(.L_x_7736) ;  /* 0x0000002c00007947 */ /* 0x000fec0003800000 */
.L_x_7655:
        /* <DEDUP_REMOVED lines=16> */
.L_x_7739:
        /* <DEDUP_REMOVED lines=13> */
.L_x_7741:
[----:B------:R-:W-:Y:S05]  /*170e0*/  BSYNC.RECONVERGENT B1 ;  /* 0x0000000000017941 */ /* 0x000fea0003800200 */
.L_x_7740:
        /* <DEDUP_REMOVED lines=46> */
[----:B------:R-:W-:Y:S01]  /*173d0*/  MOV R124, R126 ;  /* 0x0000007e007c7202 */ /* 0x000fe20000000f00 */
[----:B------:R-:W-:Y:S02]  /*173e0*/  IMAD.MOV.U32 R154, RZ, RZ, R178 ;  /* 0x000000ffff9a7224 */ /* 0x000fe400078e00b2 */
[----:B------:R-:W-:Y:S01]  /*173f0*/  IMAD.MOV.U32 R127, RZ, RZ, RZ ;  /* 0x000000ffff7f7224 */ /* 0x000fe200078e00ff */
[----:B------:R-:W-:-:S07]  /*17400*/  LOP3.LUT R140, R125, R140, R179, 0x96, !PT ;  /* 0x0000008c7d8c7212 */ /* 0x000fce00078e96b3 */
.L_x_7738:
[----:B------:R-:W-:Y:S05]  /*17410*/  BSYNC.RECONVERGENT B0 ;  /* 0x0000000000007941 */ /* 0x000fea0003800200 */
.L_x_7737:
[----:B------:R-:W-:Y:S01]  /*17420*/  I2FP.F32.U32 R124, R124 ;  /* 0x0000007c007c7245 */ /* 0x000fe20000201000 */
[----:B------:R-:W-:Y:S01]  /*17430*/  BSSY.RECONVERGENT B0, `(.L_x_7742) ;  /* 0x0000053000007945 */ /* 0x000fe20003800200 */
[----:B------:R-:W-:Y:S01]  /*17440*/  ISETP.NE.AND P2, PT, R127, 0x1, PT ;  /* 0x000000017f00780c */ /* 0x000fe20003f45270 */
[----:B------:R-:W-:Y:S01]  /*17450*/  IMAD.MOV.U32 R172, RZ, RZ, 0x2 ;  /* 0x00000002ffac7424 */ /* 0x000fe200078e00ff */
[----:B------:R-:W-:Y:S01]  /*17460*/  LOP3.LUT R177, R177, 0xffffffef, RZ, 0xc0, !PT ;  /* 0xffffffefb1b17812 */ /* 0x000fe200078ec0ff */
[----:B------:R-:W-:Y:S01]  /*17470*/  FFMA.FTZ R125, R124, R169, 1.1641532182693481445e-10 ;  /* 0x2f0000007c7d7423 */ /* 0x000fe200000100a9 */
[C---:B-----5:R-:W-:Y:S02]  /*17480*/  SHF.L.U32 R124, R128.reuse, 0x10, RZ ;  /* 0x00000010807c7819 */ /* 0x060fe400000006ff */
[----:B------:R-:W-:Y:S02]  /*17490*/  PRMT R128, R128, 0x7632, R128 ;  /* 0x0000763280807816 */ /* 0x000fe40000000080 */
        /* <DEDUP_REMOVED lines=12> */
.L_x_7744:
        /* <DEDUP_REMOVED lines=13> */
.L_x_7746:
[----:B------:R-:W-:Y:S05]  /*17630*/  BSYNC.RECONVERGENT B1 ;  /* 0x0000000000017941 */ /* 0x000fea0003800200 */
.L_x_7745:
        /* <DEDUP_REMOVED lines=50> */
.L_x_7743:
[----:B------:R-:W-:Y:S05]  /*17960*/  BSYNC.RECONVERGENT B0 ;  /* 0x0000000000007941 */ /* 0x000fea0003800200 */
.L_x_7742:
        /* <DEDUP_REMOVED lines=19> */
.L_x_7749:
        /* <DEDUP_REMOVED lines=13> */
.L_x_7751:
[----:B------:R-:W-:Y:S05]  /*17b70*/  BSYNC.RECONVERGENT B1 ;  /* 0x0000000000017941 */ /* 0x000fea0003800200 */
.L_x_7750:
        /* <DEDUP_REMOVED lines=50> */
.L_x_7748:
[----:B------:R-:W-:Y:S05]  /*17ea0*/  BSYNC.RECONVERGENT B0 ;  /* 0x0000000000007941 */ /* 0x000fea0003800200 */
.L_x_7747:
[----:B------:R-:W-:Y:S01]  /*17eb0*/  I2FP.F32.U32 R128, R125 ;  /* 0x0000007d00807245 */ /* 0x000fe20000201000 */
[----:B------:R-:W-:Y:S01]  /*17ec0*/  BSSY.RECONVERGENT B0, `(.L_x_7752) ;  /* 0x0000053000007945 */ /* 0x000fe20003800200 */
[----:B------:R-:W-:Y:S02]  /*17ed0*/  ISETP.NE.AND P2, PT, R127, 0x1, PT ;  /* 0x000000017f00780c */ /* 0x000fe40003f45270 */
[----:B------:R-:W-:Y:S01]  /*17ee0*/  LOP3.LUT R177, R177, 0xfffffffb, RZ, 0xc0, !PT ;  /* 0xfffffffbb1b17812 */ /* 0x000fe200078ec0ff */
[----:B------:R-:W-:Y:S01]  /*17ef0*/  FFMA.FTZ R125, R128, R169, 1.1641532182693481445e-10 ;  /* 0x2f000000807d7423 */ /* 0x000fe200000100a9 */
[C---:B------:R-:W-:Y:S02]  /*17f00*/  SHF.L.U32 R128, R129.reuse, 0x10, RZ ;  /* 0x0000001081807819 */ /* 0x040fe400000006ff */
[----:B------:R-:W-:Y:S01]  /*17f10*/  PRMT R174, R129, 0x7632, R174 ;  /* 0x0000763281ae7816 */ /* 0x000fe200000000ae */
[----:B------:R-:W-:Y:S01]  /*17f20*/  IMAD.MOV.U32 R129, RZ, RZ, 0x2 ;  /* 0x00000002ff817424 */ /* 0x000fe200078e00ff */
        /* <DEDUP_REMOVED lines=12> */
.L_x_7754:
        /* <DEDUP_REMOVED lines=13> */
.L_x_7756:
[----:B------:R-:W-:Y:S05]  /*180c0*/  BSYNC.RECONVERGENT B1 ;  /* 0x0000000000017941 */ /* 0x000fea0003800200 */
.L_x_7755:
        /* <DEDUP_REMOVED lines=50> */
.L_x_7753:
[----:B------:R-:W-:Y:S05]  /*183f0*/  BSYNC.RECONVERGENT B0 ;  /* 0x0000000000007941 */ /* 0x000fea0003800200 */
.L_x_7752:
[----:B------:R-:W-:Y:S01]  /*18400*/  I2FP.F32.U32 R172, R125 ;  /* 0x0000007d00ac7245 */ /* 0x000fe20000201000 */
[----:B------:R-:W-:Y:S01]  /*18410*/  BSSY.RECONVERGENT B0, `(.L_x_7757) ;  /* 0x0000052000007945 */ /* 0x000fe20003800200 */
[----:B------:R-:W-:Y:S01]  /*18420*/  ISETP.NE.AND P2, PT, R129, 0x1, PT ;  /* 0x000000018100780c */ /* 0x000fe20003f45270 */
[----:B------:R-:W-:Y:S01]  /*18430*/  IMAD.U32 R174, R174, 0x10000, RZ ;  /* 0x00010000aeae7824 */ /* 0x000fe200078e00ff */
[----:B------:R-:W-:Y:S01]  /*18440*/  LOP3.LUT R177, R177, 0xfffffffd, RZ, 0xc0, !PT ;  /* 0xfffffffdb1b17812 */ /* 0x000fe200078ec0ff */
[----:B------:R-:W-:Y:S01]  /*18450*/  FFMA.FTZ R125, R172, R169, 1.1641532182693481445e-10 ;  /* 0x2f000000ac7d7423 */ /* 0x000fe200000100a9 */
[----:B------:R-:W-:-:S04]  /*18460*/  MOV R127, 0x2 ;  /* 0x00000002007f7802 */ /* 0x000fc80000000f00 */
        /* <DEDUP_REMOVED lines=12> */
.L_x_7759:
        /* <DEDUP_REMOVED lines=13> */
.L_x_7761:
[----:B------:R-:W-:Y:S05]  /*18600*/  BSYNC.RECONVERGENT B1 ;  /* 0x0000000000017941 */ /* 0x000fea0003800200 */
.L_x_7760:
        /* <DEDUP_REMOVED lines=50> */
.L_x_7758:
[----:B------:R-:W-:Y:S05]  /*18930*/  BSYNC.RECONVERGENT B0 ;  /* 0x0000000000007941 */ /* 0x000fea0003800200 */
.L_x_7757:
        /* <DEDUP_REMOVED lines=18> */
.L_x_7764:
        /* <DEDUP_REMOVED lines=13> */
.L_x_7766:
[----:B------:R-:W-:Y:S05]  /*18b30*/  BSYNC.RECONVERGENT B1 ;  /* 0x0000000000017941 */ /* 0x000fea0003800200 */
.L_x_7765:
        /* <DEDUP_REMOVED lines=50> */
.L_x_7763:
[----:B------:R-:W-:Y:S05]  /*18e60*/  BSYNC.RECONVERGENT B0 ;  /* 0x0000000000007941 */ /* 0x000fea0003800200 */
.L_x_7762:
[----:B------:R-:W-:Y:S01]  /*18e70*/  ISETP.NE.AND P4, PT, R129, 0x1, PT ;  /* 0x000000018100780c */ /* 0x000fe20003f85270 */
[----:B------:R-:W-:Y:S01]  /*18e80*/  BSSY.RECONVERGENT B0, `(.L_x_7767) ;  /* 0x0000050000007945 */ /* 0x000fe20003800200 */
[----:B------:R-:W-:Y:S01]  /*18e90*/  I2FP.F32.U32 R172, R125 ;  /* 0x0000007d00ac7245 */ /* 0x000fe20000201000 */
[----:B------:R-:W-:Y:S01]  /*18ea0*/  IMAD.U32 R130, R130, 0x10000, RZ ;  /* 0x0001000082827824 */ /* 0x000fe200078e00ff */
[----:B------:R-:W-:Y:S01]  /*18eb0*/  MOV R178, 0x2 ;  /* 0x0000000200b27802 */ /* 0x000fe20000000f00 */
        /* <DEDUP_REMOVED lines=12> */
.L_x_7769:
        /* <DEDUP_REMOVED lines=13> */
.L_x_7771:
[----:B------:R-:W-:Y:S05]  /*19050*/  BSYNC.RECONVERGENT B1 ;  /* 0x0000000000017941 */ /* 0x000fea0003800200 */
.L_x_7770:
        /* <DEDUP_REMOVED lines=50> */
.L_x_7768:
[----:B------:R-:W-:Y:S05]  /*19380*/  BSYNC.RECONVERGENT B0 ;  /* 0x0000000000007941 */ /* 0x000fea0003800200 */
.L_x_7767:
        /* <DEDUP_REMOVED lines=18> */
.L_x_7774:
        /* <DEDUP_REMOVED lines=13> */
.L_x_7776:
[----:B------:R-:W-:Y:S05]  /*19580*/  BSYNC.RECONVERGENT B1 ;  /* 0x0000000000017941 */ /* 0x000fea0003800200 */
.L_x_7775:
        /* <DEDUP_REMOVED lines=50> */
.L_x_7773:
[----:B------:R-:W-:Y:S05]  /*198b0*/  BSYNC.RECONVERGENT B0 ;  /* 0x0000000000007941 */ /* 0x000fea0003800200 */
.L_x_7772:
[----:B------:R-:W-:Y:S01]  /*198c0*/  P2R R125, PR, RZ, 0x2 ;  /* 0x00000002ff7d7803 */ /* 0x000fe20000000000 */
[----:B------:R-:W-:Y:S01]  /*198d0*/  FMUL.FTZ R124, R124, R171 ;  /* 0x000000ab7c7c7220 */ /* 0x000fe20000410000 */
[----:B------:R-:W-:Y:S01]  /*198e0*/  I2FP.F32.U32 R160, R127 ;  /* 0x0000007f00a07245 */ /* 0x000fe20000201000 */
[-C--:B------:R-:W-:Y:S01]  /*198f0*/  FMUL.FTZ R129, R130, R171.reuse ;  /* 0x000000ab82817220 */ /* 0x080fe20000410000 */
[C---:B------:R-:W-:Y:S01]  /*19900*/  LOP3.LUT P1, RZ, R177.reuse, 0x10, RZ, 0xc0, !PT ;  /* 0x00000010b1ff7812 */ /* 0x040fe2000782c0ff */
[----:B------:R-:W-:Y:S01]  /*19910*/  FMUL.FTZ R174, R174, R171 ;  /* 0x000000abaeae7220 */ /* 0x000fe20000410000 */
[----:B------:R-:W-:Y:S01]  /*19920*/  LOP3.LUT P5, RZ, R177, 0x2, RZ, 0xc0, !PT ;  /* 0x00000002b1ff7812 */ /* 0x000fe200078ac0ff */
[----:B------:R-:W-:Y:S01]  /*19930*/  FFMA.FTZ R169, R160, R169, 1.1641532182693481445e-10 ;  /* 0x2f000000a0a97423 */ /* 0x000fe200000100a9 */
[----:B------:R-:W-:Y:S01]  /*19940*/  IMAD.U32 R130, R131, 0x10000, RZ ;  /* 0x0001000083827824 */ /* 0x000fe200078e00ff */
[----:B------:R-:W-:Y:S01]  /*19950*/  FSEL R124, R124, RZ, P1 ;  /* 0x000000ff7c7c7208 */ /* 0x000fe20000800000 */
[-C--:B------:R-:W-:Y:S01]  /*19960*/  FMUL.FTZ R126, R126, R171.reuse ;  /* 0x000000ab7e7e7220 */ /* 0x080fe20000410000 */
[----:B------:R-:W-:Y:S01]  /*19970*/  ISETP.NE.AND P1, PT, R125, RZ, PT ;  /* 0x000000ff7d00720c */ /* 0x000fe20003f25270 */
[-C--:B------:R-:W-:Y:S01]  /*19980*/  FMUL.FTZ R128, R128, R171.reuse ;  /* 0x000000ab80807220 */ /* 0x080fe20000410000 */
[----:B------:R-:W-:Y:S01]  /*19990*/  P2R R161, PR, RZ, 0x1 ;  /* 0x00000001ffa17803 */ /* 0x000fe20000000000 */
[-C--:B------:R-:W-:Y:S01]  /*199a0*/  FMUL.FTZ R0, R184, R171.reuse ;  /* 0x000000abb8007220 */ /* 0x080fe20000410000 */
[C---:B------:R-:W-:Y:S01]  /*199b0*/  LOP3.LUT P0, RZ, R177.reuse, 0x8, RZ, 0xc0, !PT ;  /* 0x00000008b1ff7812 */ /* 0x040fe2000780c0ff */
[-C--:B------:R-:W-:Y:S01]  /*199c0*/  FMUL.FTZ R176, R176, R171.reuse ;  /* 0x000000abb0b07220 */ /* 0x080fe20000410000 */
[----:B------:R-:W-:Y:S01]  /*199d0*/  LOP3.LUT P6, RZ, R177, 0x4, RZ, 0xc0, !PT ;  /* 0x00000004b1ff7812 */ /* 0x000fe200078cc0ff */
[----:B------:R-:W-:Y:S01]  /*199e0*/  FMUL.FTZ R131, R130, R171 ;  /* 0x000000ab82837220 */ /* 0x000fe20000410000 */
[----:B------:R-:W-:-:S02]  /*199f0*/  FSEL R127, R174, RZ, P5 ;  /* 0x000000ffae7f7208 */ /* 0x000fc40002800000 */
        /* <DEDUP_REMOVED lines=17> */
.L_x_7736:
[----:B------:R-:W-:Y:S01]  /*19b10*/  FADD.FTZ R0, RZ, R108 ;  /* 0x0000006cff007221 */ /* 0x000fe20000010000 */
[----:B------:R-:W-:Y:S01]  /*19b20*/  SEL R166, RZ, 0x1000000, !P5 ;  /* 0x01000000ffa67807 */ /* 0x000fe20006800000 */
[----:B------:R-:W0:Y:S01]  /*19b30*/  S2R R167, SR_TID.X ;  /* 0x0000000000a77919 */ /* 0x000e220000002100 */
[----:B------:R-:W-:Y:S01]  /*19b40*/  SEL R165, RZ, 0x10000, !P4 ;  /* 0x00010000ffa57807 */ /* 0x000fe20006000000 */
[----:B------:R-:W-:Y:S01]  /*19b50*/  FADD.FTZ R161, R0, R109 ;  /* 0x0000006d00a17221 */ /* 0x000fe20000010000 */
[----:B------:R-:W-:Y:S01]  /*19b60*/  LOP3.LUT P6, RZ, R177, 0x8, RZ, 0xc0, !PT ;  /* 0x00000008b1ff7812 */ /* 0x000fe200078cc0ff */
        /* <DEDUP_REMOVED lines=11> */
[----:B------:R-:W-:Y:S01]  /*19c20*/  SEL R163, RZ, 0x10000, !P5 ;  /* 0x00010000ffa37807 */ /* 0x000fe20006800000 */
[----:B------:R1:W-:Y:S01]  /*19c30*/  STG.E.128 desc[UR6][R134.64+0x10], R128 ;  /* 0x0000108086007986 */ /* 0x0003e2000c101d06 */
[----:B------:R-:W-:Y:S01]  /*19c40*/  SEL R160, RZ, 0x100, !P6 ;  /* 0x00000100ffa07807 */ /* 0x000fe20007000000 */
[----:B------:R-:W-:Y:S01]  /*19c50*/  FADD.FTZ R161, R0, R113 ;  /* 0x0000007100a17221 */ /* 0x000fe20000010000 */
[----:B------:R-:W-:Y:S02]  /*19c60*/  LOP3.LUT R164, R164, R166, R165, 0xfe, !PT ;  /* 0x000000a6a4a47212 */ /* 0x000fe400078efea5 */
[----:B------:R-:W-:Y:S01]  /*19c70*/  LOP3.LUT R160, R160, R162, R163, 0xfe, !PT ;  /* 0x000000a2a0a07212 */ /* 0x000fe200078efea3 */
[----:B------:R-:W-:Y:S01]  /*19c80*/  FADD.FTZ R0, R161, R114 ;  /* 0x00000072a1007221 */ /* 0x000fe20000010000 */
[----:B------:R-:W-:-:S03]  /*19c90*/  SEL R165, RZ, 0x1, !P1 ;  /* 0x00000001ffa57807 */ /* 0x000fc60004800000 */
[----:B------:R-:W-:Y:S01]  /*19ca0*/  FADD.FTZ R161, R0, R115 ;  /* 0x0000007300a17221 */ /* 0x000fe20000010000 */
[----:B------:R-:W-:-:S03]  /*19cb0*/  LOP3.LUT R160, R160, R165, RZ, 0xfc, !PT ;  /* 0x000000a5a0a07212 */ /* 0x000fc600078efcff */
        /* <DEDUP_REMOVED lines=12> */
[----:B------:R-:W-:-:S03]  /*19d80*/  LOP3.LUT R161, R164, R161, RZ, 0xfc, !PT ;  /* 0x000000a1a4a17212 */ /* 0x000fc600078efcff */
[----:B------:R-:W-:Y:S02]  /*19d90*/  FADD.FTZ R0, R163, R126 ;  /* 0x0000007ea3007221 */ /* 0x000fe40000010000 */
[----:B------:R1:W-:Y:S02]  /*19da0*/  STG.E.64 desc[UR6][R132.64], R160 ;  /* 0x000000a084007986 */ /* 0x0003e4000c101b06 */
        /* <DEDUP_REMOVED lines=25> */
.L_x_7777:
        /* <DEDUP_REMOVED lines=72> */
.L_x_7791:
[----:B------:R-:W-:Y:S01]  /*1a3c0*/  FMUL.FTZ R0, R132, R132 ;  /* 0x0000008484007220 */ /* 0x000fe20000410000 */
[----:B------:R-:W-:Y:S01]  /*1a3d0*/  ISETP.NE.AND P2, PT, RZ, UR10, PT ;  /* 0x0000000aff007c0c */ /* 0x000fe2000bf45270 */
[----:B01----:R-:W-:Y:S01]  /*1a3e0*/  FADD.FTZ R160, R160, R163 ;  /* 0x000000a3a0a07221 */ /* 0x003fe20000010000 */
[----:B------:R-:W0:Y:S02]  /*1a3f0*/  @!P1 LDC.64 R134, c[0x0][0x3c0] ;  /* 0x0000f000ff869b82 */ /* 0x000e240000000a00 */
[----:B------:R-:W-:Y:S01]  /*1a400*/  FSEL R0, R0, RZ, P2 ;  /* 0x000000ff00007208 */ /* 0x000fe20001000000 */
[----:B------:R-:W-:Y:S01]  /*1a410*/  FFMA.FTZ R133, R160, R133, UR5 ;  /* 0x00000005a0857e23 */ /* 0x000fe20008010085 */
[----:B------:R-:W-:-:S03]  /*1a420*/  FSEL R160, R132, RZ, !P2 ;  /* 0x000000ff84a07208 */ /* 0x000fc60005000000 */
[----:B------:R-:W-:Y:S01]  /*1a430*/  FADD.FTZ R0, R133, R0 ;  /* 0x0000000085007221 */ /* 0x000fe20000010000 */
[----:B------:R-:W1:Y:S01]  /*1a440*/  LDC.64 R182, c[0x0][0x380] ;  /* 0x0000e000ffb67b82 */ /* 0x000e620000000a00 */
[C---:B------:R-:W-:Y:S01]  /*1a450*/  FADD.FTZ R162, -R160.reuse, R112 ;  /* 0x00000070a0a27221 */ /* 0x040fe20000010100 */
[C---:B------:R-:W-:Y:S01]  /*1a460*/  FADD.FTZ R163, -R160.reuse, R113 ;  /* 0x00000071a0a37221 */ /* 0x040fe20000010100 */
[----:B------:R-:W2:Y:S01]  /*1a470*/  MUFU.RSQ R181, R0 ;  /* 0x0000000000b57308 */ /* 0x000ea20000001400 */
        /* <DEDUP_REMOVED lines=11> */
[----:B------:R-:W-:Y:S01]  /*1a530*/  FADD.FTZ R164, -R160, R116 ;  /* 0x00000074a0a47221 */ /* 0x000fe20000010100 */
[----:B------:R-:W4:Y:S01]  /*1a540*/  LDC.64 R122, c[0x0][0x428] ;  /* 0x00010a00ff7a7b82 */ /* 0x000f220000000a00 */
[----:B0-----:R-:W-:-:S04]  /*1a550*/  @!P1 IMAD.WIDE R108, R145, 0x4, R134 ;  /* 0x00000004916c9825 */ /* 0x001fc800078e0286 */
[C---:B------:R-:W-:Y:S01]  /*1a560*/  FADD.FTZ R167, -R160.reuse, R119 ;  /* 0x00000077a0a77221 */ /* 0x040fe20000010100 */
[C---:B------:R-:W-:Y:S01]  /*1a570*/  FADD.FTZ R178, -R160.reuse, R130 ;  /* 0x00000082a0b27221 */ /* 0x040fe20000010100 */
[C---:B--2---:R-:W-:Y:S01]  /*1a580*/  FMUL.FTZ R117, R181.reuse, R110 ;  /* 0x0000006eb5757220 */ /* 0x044fe20000410000 */
[C---:B------:R-:W-:Y:S01]  /*1a590*/  FMUL.FTZ R118, R181.reuse, R111 ;  /* 0x0000006fb5767220 */ /* 0x040fe20000410000 */
[C---:B------:R-:W-:Y:S01]  /*1a5a0*/  FADD.FTZ R180, -R160.reuse, R131 ;  /* 0x00000083a0b47221 */ /* 0x040fe20000010100 */
[C---:B------:R-:W-:Y:S01]  /*1a5b0*/  FMUL.FTZ R133, R181.reuse, R133 ;  /* 0x00000085b5857220 */ /* 0x040fe20000410000 */
[C---:B------:R-:W-:Y:S01]  /*1a5c0*/  FMUL.FTZ R116, R181.reuse, R161 ;  /* 0x000000a1b5747220 */ /* 0x040fe20000410000 */
[C---:B------:R-:W-:Y:S01]  /*1a5d0*/  FMUL.FTZ R119, R181.reuse, R162 ;  /* 0x000000a2b5777220 */ /* 0x040fe20000410000 */
[C---:B------:R-:W-:Y:S01]  /*1a5e0*/  FMUL.FTZ R130, R181.reuse, R163 ;  /* 0x000000a3b5827220 */ /* 0x040fe20000410000 */
[C---:B------:R-:W-:Y:S01]  /*1a5f0*/  FMUL.FTZ R131, R181.reuse, R114 ;  /* 0x00000072b5837220 */ /* 0x040fe20000410000 */
[----:B------:R-:W-:Y:S01]  /*1a600*/  FMUL.FTZ R134, R181, R115 ;  /* 0x00000073b5867220 */ /* 0x000fe20000410000 */
[----:B------:R0:W-:Y:S01]  /*1a610*/  @!P1 STG.E desc[UR6][R108.64], R132 ;  /* 0x000000846c009986 */ /* 0x0001e2000c101906 */
[C---:B------:R-:W-:Y:S01]  /*1a620*/  FADD.FTZ R174, -R160.reuse, R128 ;  /* 0x00000080a0ae7221 */ /* 0x040fe20000010100 */
[----:B------:R-:W-:Y:S01]  /*1a630*/  FADD.FTZ R176, -R160, R129 ;  /* 0x00000081a0b07221 */ /* 0x000fe20000010100 */
[----:B------:R-:W-:Y:S01]  /*1a640*/  FFMA.FTZ R110, R118, R83, R87 ;  /* 0x00000053766e7223 */ /* 0x000fe20000010057 */
[C---:B------:R-:W-:Y:S01]  /*1a650*/  FADD.FTZ R168, -R160.reuse, R120 ;  /* 0x00000078a0a87221 */ /* 0x040fe20000010100 */
[----:B------:R-:W-:Y:S01]  /*1a660*/  FADD.FTZ R169, -R160, R121 ;  /* 0x00000079a0a97221 */ /* 0x000fe20000010100 */
[----:B------:R-:W-:Y:S01]  /*1a670*/  FFMA.FTZ R0, R133, R80, R84 ;  /* 0x0000005085007223 */ /* 0x000fe20000010054 */
[----:B------:R-:W-:Y:S01]  /*1a680*/  FFMA.FTZ R111, R116, R81, R85 ;  /* 0x00000051746f7223 */ /* 0x000fe20000010055 */
[----:B------:R-:W-:Y:S01]  /*1a690*/  FFMA.FTZ R114, R119, R76, R88 ;  /* 0x0000004c77727223 */ /* 0x000fe20000010058 */
[----:B------:R-:W-:Y:S01]  /*1a6a0*/  FFMA.FTZ R115, R130, R77, R89 ;  /* 0x0000004d82737223 */ /* 0x000fe20000010059 */
[----:B------:R-:W2:Y:S01]  /*1a6b0*/  LDC.64 R128, c[0x0][0x430] ;  /* 0x00010c00ff807b82 */ /* 0x000ea20000000a00 */
[----:B------:R-:W-:Y:S01]  /*1a6c0*/  FFMA.FTZ R120, R131, R78, R90 ;  /* 0x0000004e83787223 */ /* 0x000fe2000001005a */
[----:B0-----:R-:W-:Y:S01]  /*1a6d0*/  FFMA.FTZ R109, R117, R82, R86 ;  /* 0x00000052756d7223 */ /* 0x001fe20000010056 */
[----:B------:R-:W-:Y:S01]  /*1a6e0*/  FFMA.FTZ R121, R134, R79, R91 ;  /* 0x0000004f86797223 */ /* 0x000fe2000001005b */
[----:B---3--:R-:W-:Y:S01]  /*1a6f0*/  @!P1 IMAD.WIDE R112, R145, 0x4, R112 ;  /* 0x0000000491709825 */ /* 0x008fe200078e0270 */
[----:B------:R-:W-:-:S03]  /*1a700*/  F2FP.BF16.F32.PACK_AB R108, R111, R0 ;  /* 0x000000006f6c723e */ /* 0x000fc600000010ff */
[C---:B------:R-:W-:Y:S01]  /*1a710*/  FMUL.FTZ R135, R181.reuse, R164 ;  /* 0x000000a4b5877220 */ /* 0x040fe20000410000 */
[----:B------:R-:W-:Y:S01]  /*1a720*/  F2FP.BF16.F32.PACK_AB R109, R110, R109 ;  /* 0x0000006d6e6d723e */ /* 0x000fe200000010ff */
[----:B------:R-:W-:Y:S01]  /*1a730*/  FMUL.FTZ R0, R181, R165 ;  /* 0x000000a5b5007220 */ /* 0x000fe20000410000 */
[----:B------:R-:W-:Y:S01]  /*1a740*/  F2FP.BF16.F32.PACK_AB R110, R115, R114 ;  /* 0x00000072736e723e */ /* 0x000fe200000010ff */
[----:B----4-:R-:W-:Y:S01]  /*1a750*/  IMAD.WIDE.U32 R114, R153, 0x10, R122 ;  /* 0x0000001099727825 */ /* 0x010fe200078e007a */
[----:B------:R-:W-:Y:S01]  /*1a760*/  F2FP.BF16.F32.PACK_AB R111, R121, R120 ;  /* 0x00000078796f723e */ /* 0x000fe200000010ff */
[----:B------:R0:W-:Y:S02]  /*1a770*/  @!P1 STG.E desc[UR6][R112.64], R181 ;  /* 0x000000b570009986 */ /* 0x0001e4000c101906 */
[----:B------:R-:W-:Y:S01]  /*1a780*/  FFMA.FTZ R117, R117, R58, R14 ;  /* 0x0000003a75757223 */ /* 0x000fe2000001000e */
[----:B------:R-:W-:Y:S01]  /*1a790*/  FFMA.FTZ R118, R118, R59, R15 ;  /* 0x0000003b76767223 */ /* 0x000fe2000001000f */
[C---:B------:R-:W-:Y:S01]  /*1a7a0*/  FADD.FTZ R124, -R160.reuse, R124 ;  /* 0x0000007ca07c7221 */ /* 0x040fe20000010100 */
[C---:B------:R-:W-:Y:S01]  /*1a7b0*/  FADD.FTZ R125, -R160.reuse, R125 ;  /* 0x0000007da07d7221 */ /* 0x040fe20000010100 */
[C---:B------:R-:W-:Y:S01]  /*1a7c0*/  FADD.FTZ R126, -R160.reuse, R126 ;  /* 0x0000007ea07e7221 */ /* 0x040fe20000010100 */
[----:B------:R-:W-:Y:S01]  /*1a7d0*/  FADD.FTZ R127, -R160, R127 ;  /* 0x0000007fa07f7221 */ /* 0x000fe20000010100 */
[----:B------:R3:W-:Y:S01]  /*1a7e0*/  STG.E.128 desc[UR6][R114.64], R108 ;  /* 0x0000006c72007986 */ /* 0x0007e2000c101d06 */
[----:B------:R-:W-:Y:S01]  /*1a7f0*/  FFMA.FTZ R133, R133, R56, R12 ;  /* 0x0000003885857223 */ /* 0x000fe2000001000c */
[----:B------:R-:W-:Y:S01]  /*1a800*/  FFMA.FTZ R116, R116, R57, R13 ;  /* 0x0000003974747223 */ /* 0x000fe2000001000d */
[C---:B------:R-:W-:Y:S01]  /*1a810*/  FMUL.FTZ R161, R181.reuse, R166 ;  /* 0x000000a6b5a17220 */ /* 0x040fe20000410000 */
[----:B------:R-:W-:Y:S01]  /*1a820*/  FMUL.FTZ R132, R181, R167 ;  /* 0x000000a7b5847220 */ /* 0x000fe20000410000 */
[----:B0-----:R-:W-:Y:S01]  /*1a830*/  FFMA.FTZ R112, R135, R72, R92 ;  /* 0x0000004887707223 */ /* 0x001fe2000001005c */
[----:B------:R-:W-:Y:S01]  /*1a840*/  FFMA.FTZ R113, R0, R73, R93 ;  /* 0x0000004900717223 */ /* 0x000fe2000001005d */
[C---:B------:R-:W-:Y:S01]  /*1a850*/  FMUL.FTZ R163, R181.reuse, R168 ;  /* 0x000000a8b5a37220 */ /* 0x040fe20000410000 */
[----:B------:R-:W-:Y:S01]  /*1a860*/  FMUL.FTZ R160, R181, R169 ;  /* 0x000000a9b5a07220 */ /* 0x000fe20000410000 */
[----:B------:R-:W-:Y:S01]  /*1a870*/  FFMA.FTZ R119, R119, R52, R16 ;  /* 0x0000003477777223 */ /* 0x000fe20000010010 */
[C---:B------:R-:W-:Y:S01]  /*1a880*/  FMUL.FTZ R165, R181.reuse, R170 ;  /* 0x000000aab5a57220 */ /* 0x040fe20000410000 */
[----:B------:R-:W-:Y:S01]  /*1a890*/  FMUL.FTZ R162, R181, R171 ;  /* 0x000000abb5a27220 */ /* 0x000fe20000410000 */
[----:B------:R-:W-:Y:S01]  /*1a8a0*/  F2FP.BF16.F32.PACK_AB R112, R113, R112 ;  /* 0x000000707170723e */ /* 0x000fe200000010ff */
[----:B------:R-:W-:Y:S01]  /*1a8b0*/  FFMA.FTZ R131, R131, R54, R18 ;  /* 0x0000003683837223 */ /* 0x000fe20000010012 */
[----:B------:R-:W-:Y:S01]  /*1a8c0*/  FFMA.FTZ R134, R134, R55, R19 ;  /* 0x0000003786867223 */ /* 0x000fe20000010013 */
[----:B------:R-:W-:Y:S01]  /*1a8d0*/  FFMA.FTZ R113, R161, R74, R94 ;  /* 0x0000004aa1717223 */ /* 0x000fe2000001005e */
[C---:B------:R-:W-:Y:S01]  /*1a8e0*/  FMUL.FTZ R167, R181.reuse, R124 ;  /* 0x0000007cb5a77220 */ /* 0x040fe20000410000 */
[----:B------:R-:W-:Y:S01]  /*1a8f0*/  FMUL.FTZ R164, R181, R125 ;  /* 0x0000007db5a47220 */ /* 0x000fe20000410000 */
[----:B---3--:R-:W-:Y:S01]  /*1a900*/  FFMA.FTZ R110, R130, R53, R17 ;  /* 0x00000035826e7223 */ /* 0x008fe20000010011 */
[----:B------:R-:W-:Y:S01]  /*1a910*/  F2FP.BF16.F32.PACK_AB R109, R118, R117 ;  /* 0x00000075766d723e */ /* 0x000fe200000010ff */
[C---:B------:R-:W-:Y:S01]  /*1a920*/  FFMA.FTZ R118, R163.reuse, R44, R24 ;  /* 0x0000002ca3767223 */ /* 0x040fe20000010018 */
[----:B------:R-:W-:Y:S01]  /*1a930*/  F2FP.BF16.F32.PACK_AB R108, R116, R133 ;  /* 0x00000085746c723e */ /* 0x000fe200000010ff */
[----:B------:R-:W-:Y:S01]  /*1a940*/  FFMA.FTZ R114, R132, R75, R95 ;  /* 0x0000004b84727223 */ /* 0x000fe2000001005f */
[----:B------:R-:W-:Y:S01]  /*1a950*/  FFMA.FTZ R117, R160, R45, R25 ;  /* 0x0000002da0757223 */ /* 0x000fe20000010019 */
[----:B------:R-:W-:Y:S01]  /*1a960*/  F2FP.BF16.F32.PACK_AB R110, R110, R119 ;  /* 0x000000776e6e723e */ /* 0x000fe200000010ff */
[----:B------:R-:W-:Y:S01]  /*1a970*/  FFMA.FTZ R115, R163, R68, R96 ;  /* 0x00000044a3737223 */ /* 0x000fe20000010060 */
[----:B------:R-:W-:Y:S01]  /*1a980*/  FFMA.FTZ R116, R160, R69, R97 ;  /* 0x00000045a0747223 */ /* 0x000fe20000010061 */
[----:B------:R-:W-:Y:S01]  /*1a990*/  FFMA.FTZ R119, R165, R70, R98 ;  /* 0x00000046a5777223 */ /* 0x000fe20000010062 */
[----:B------:R-:W-:Y:S01]  /*1a9a0*/  FFMA.FTZ R130, R162, R71, R99 ;  /* 0x00000047a2827223 */ /* 0x000fe20000010063 */
        /* <DEDUP_REMOVED lines=15> */
[----:B--2---:R-:W-:-:S04]  /*1aaa0*/  IMAD.WIDE.U32 R124, R153, 0x10, R128 ;  /* 0x00000010997c7825 */ /* 0x004fc800078e0080 */
[----:B------:R-:W-:Y:S01]  /*1aab0*/  FFMA.FTZ R130, R169, R66, R102 ;  /* 0x00000042a9827223 */ /* 0x000fe20000010066 */
        /* <DEDUP_REMOVED lines=23> */
[C---:B------:R-:W-:Y:S01]  /*1ac30*/  IMAD.WIDE.U32 R120, R155.reuse, 0x10, R122 ;  /* 0x000000109b787825 */ /* 0x040fe200078e007a */
[----:B------:R-:W-:Y:S01]  /*1ac40*/  F2FP.BF16.F32.PACK_AB R135, R0, R135 ;  /* 0x000000870087723e */ /* 0x000fe200000010ff */
[----:B------:R0:W-:Y:S01]  /*1ac50*/  STG.E.128 desc[UR6][R124.64], R108 ;  /* 0x0000006c7c007986 */ /* 0x0001e2000c101d06 */
        /* <DEDUP_REMOVED lines=8> */
[----:B------:R-:W-:-:S02]  /*1ace0*/  IMAD.WIDE.U32 R128, R173, 0x10, R128 ;  /* 0x00000010ad807825 */ /* 0x000fc400078e0080 */
[----:B------:R0:W-:Y:S02]  /*1acf0*/  STG.E.128 desc[UR6][R122.64], R132 ;  /* 0x000000847a007986 */ /* 0x0001e4000c101d06 */
[----:B-1----:R-:W-:Y:S02]  /*1ad00*/  IMAD R145, R182, 0x4, R145 ;  /* 0x00000004b6917824 */ /* 0x002fe400078e0291 */
[----:B------:R0:W-:Y:S03]  /*1ad10*/  STG.E.128 desc[UR6][R128.64], R160 ;  /* 0x000000a080007986 */ /* 0x0001e6000c101d06 */
[----:B------:R-:W-:-:S13]  /*1ad20*/  ISETP.GE.AND P1, PT, R145, R183, PT ;  /* 0x000000b79100720c */ /* 0x000fda0003f26270 */
[----:B------:R-:W-:Y:S05]  /*1ad30*/  @!P1 BRA `(.L_x_7779) ;  /* 0xfffffe6000d89947 */ /* 0x000fea000383ffff */
[----:B------:R-:W-:Y:S05]  /*1ad40*/  EXIT ;  /* 0x000000000000794d */ /* 0x000fea0003800000 */
.L_x_7778:
        /* <DEDUP_REMOVED lines=8> */
.L_x_7781:
[----:B------:R-:W-:Y:S05]  /*1add0*/  BSYNC B0 ;  /* 0x0000000000007941 */ /* 0x000fea0003800000 */
.L_x_7780:
        /* <DEDUP_REMOVED lines=9> */
.L_x_7782:
[----:B------:R-:W-:Y:S02]  /*1ae70*/  IMAD.MOV.U32 R164, RZ, RZ, 0x4 ;  /* 0x00000004ffa47424 */ /* 0x000fe400078e00ff */
[----:B------:R-:W-:-:S04]  /*1ae80*/  IMAD.MOV.U32 R133, RZ, RZ, R163 ;  /* 0x000000ffff857224 */ /* 0x000fc800078e00a3 */
[----:B------:R-:W-:-:S05]  /*1ae90*/  FADD.FTZ R135, R134, R133 ;  /* 0x0000008586877221 */ /* 0x000fca0000010000 */
[----:B------:R-:W-:-:S07]  /*1aea0*/  MOV R165, R135 ;  /* 0x0000008700a57202 */ /* 0x000fce0000000f00 */
[----:B------:R-:W-:Y:S05]  /*1aeb0*/  WARPSYNC.COLLECTIVE R162, `(.L_x_7783) ;  /* 0x00000000a2087348 */ /* 0x000fea0003c00000 */
[----:B------:R0:W1:Y:S02]  /*1aec0*/  SHFL.BFLY P2, R163, R165, R164, R167 ;  /* 0x0c0000a4a5a37389 */ /* 0x00006400000400a7 */
[----:B01----:R-:W-:Y:S05]  /*1aed0*/  ENDCOLLECTIVE ;  /* 0x000000000000791b */ /* 0x003fea0003800000 */
.L_x_7783:
[----:B------:R-:W-:Y:S01]  /*1aee0*/  HFMA2 R164, -RZ, RZ, 0, 4.76837158203125e-07 ;  /* 0x00000008ffa47431 */ /* 0x000fe200000001ff */
[----:B------:R-:W-:-:S05]  /*1aef0*/  MOV R132, R163 ;  /* 0x000000a300847202 */ /* 0x000fca0000000f00 */
[----:B------:R-:W-:-:S04]  /*1af00*/  FADD.FTZ R160, R135, R132 ;  /* 0x0000008487a07221 */ /* 0x000fc80000010000 */
[----:B------:R-:W-:-:S07]  /*1af10*/  IMAD.MOV.U32 R165, RZ, RZ, R160 ;  /* 0x000000ffffa57224 */ /* 0x000fce00078e00a0 */
[----:B------:R-:W-:Y:S05]  /*1af20*/  WARPSYNC.COLLECTIVE R162, `(.L_x_7784) ;  /* 0x00000000a2087348 */ /* 0x000fea0003c00000 */
[----:B------:R0:W1:Y:S02]  /*1af30*/  SHFL.BFLY P2, R163, R165, R164, R167 ;  /* 0x0c0000a4a5a37389 */ /* 0x00006400000400a7 */
[----:B01----:R-:W-:Y:S05]  /*1af40*/  ENDCOLLECTIVE ;  /* 0x000000000000791b */ /* 0x003fea0003800000 */
.L_x_7784:
        /* <DEDUP_REMOVED lines=8> */
.L_x_7785:
        /* <DEDUP_REMOVED lines=56> */
.L_x_7786:
[----:B------:R-:W-:Y:S02]  /*1b350*/  IMAD.MOV.U32 R164, RZ, RZ, 0x2 ;  /* 0x00000002ffa47424 */ /* 0x000fe400078e00ff */
[----:B------:R-:W-:-:S04]  /*1b360*/  IMAD.MOV.U32 R135, RZ, RZ, R163 ;  /* 0x000000ffff877224 */ /* 0x000fc800078e00a3 */
[----:B------:R-:W-:-:S05]  /*1b370*/  FADD.FTZ R135, R0, R135 ;  /* 0x0000008700877221 */ /* 0x000fca0000010000 */
[----:B------:R-:W-:-:S07]  /*1b380*/  MOV R165, R135 ;  /* 0x0000008700a57202 */ /* 0x000fce0000000f00 */
[----:B------:R-:W-:Y:S05]  /*1b390*/  WARPSYNC.COLLECTIVE R162, `(.L_x_7787) ;  /* 0x00000000a2087348 */ /* 0x000fea0003c00000 */
[----:B------:R0:W1:Y:S02]  /*1b3a0*/  SHFL.BFLY P2, R163, R165, R164, R167 ;  /* 0x0c0000a4a5a37389 */ /* 0x00006400000400a7 */
[----:B01----:R-:W-:Y:S05]  /*1b3b0*/  ENDCOLLECTIVE ;  /* 0x000000000000791b */ /* 0x003fea0003800000 */
.L_x_7787:
[----:B------:R-:W-:Y:S01]  /*1b3c0*/  HFMA2 R164, -RZ, RZ, 0, 2.384185791015625e-07 ;  /* 0x00000004ffa47431 */ /* 0x000fe200000001ff */
[----:B------:R-:W-:-:S05]  /*1b3d0*/  MOV R134, R163 ;  /* 0x000000a300867202 */ /* 0x000fca0000000f00 */
[----:B------:R-:W-:-:S04]  /*1b3e0*/  FADD.FTZ R134, R135, R134 ;  /* 0x0000008687867221 */ /* 0x000fc80000010000 */
[----:B------:R-:W-:-:S07]  /*1b3f0*/  IMAD.MOV.U32 R165, RZ, RZ, R134 ;  /* 0x000000ffffa57224 */ /* 0x000fce00078e0086 */
[----:B------:R-:W-:Y:S05]  /*1b400*/  WARPSYNC.COLLECTIVE R162, `(.L_x_7788) ;  /* 0x00000000a2087348 */ /* 0x000fea0003c00000 */
[----:B------:R0:W1:Y:S02]  /*1b410*/  SHFL.BFLY P2, R163, R165, R164, R167 ;  /* 0x0c0000a4a5a37389 */ /* 0x00006400000400a7 */
[----:B01----:R-:W-:Y:S05]  /*1b420*/  ENDCOLLECTIVE ;  /* 0x000000000000791b */ /* 0x003fea0003800000 */
.L_x_7788:
[----:B------:R-:W-:Y:S02]  /*1b430*/  IMAD.MOV.U32 R164, RZ, RZ, 0x8 ;  /* 0x00000008ffa47424 */ /* 0x000fe400078e00ff */
[----:B------:R-:W-:-:S04]  /*1b440*/  IMAD.MOV.U32 R161, RZ, RZ, R163 ;  /* 0x000000ffffa17224 */ /* 0x000fc800078e00a3 */
[----:B------:R-:W-:-:S05]  /*1b450*/  FADD.FTZ R161, R134, R161 ;  /* 0x000000a186a17221 */ /* 0x000fca0000010000 */
[----:B------:R-:W-:-:S07]  /*1b460*/  MOV R165, R161 ;  /* 0x000000a100a57202 */ /* 0x000fce0000000f00 */
[----:B------:R-:W-:Y:S05]  /*1b470*/  WARPSYNC.COLLECTIVE R162, `(.L_x_7789) ;  /* 0x00000000a2087348 */ /* 0x000fea0003c00000 */
[----:B------:R0:W1:Y:S02]  /*1b480*/  SHFL.BFLY P2, R163, R165, R164, R167 ;  /* 0x0c0000a4a5a37389 */ /* 0x00006400000400a7 */
[----:B01----:R-:W-:Y:S05]  /*1b490*/  ENDCOLLECTIVE ;  /* 0x000000000000791b */ /* 0x003fea0003800000 */
.L_x_7789:
[----:B------:R-:W-:Y:S01]  /*1b4a0*/  HFMA2 R164, -RZ, RZ, 0, 9.5367431640625e-07 ;  /* 0x00000010ffa47431 */ /* 0x000fe200000001ff */
[----:B------:R-:W-:-:S05]  /*1b4b0*/  MOV R160, R163 ;  /* 0x000000a300a07202 */ /* 0x000fca0000000f00 */
[----:B------:R-:W-:-:S04]  /*1b4c0*/  FADD.FTZ R160, R161, R160 ;  /* 0x000000a0a1a07221 */ /* 0x000fc80000010000 */
[----:B------:R-:W-:-:S07]  /*1b4d0*/  IMAD.MOV.U32 R165, RZ, RZ, R160 ;  /* 0x000000ffffa57224 */ /* 0x000fce00078e00a0 */
[----:B------:R-:W-:Y:S05]  /*1b4e0*/  WARPSYNC.COLLECTIVE R162, `(.L_x_7790) ;  /* 0x00000000a2087348 */ /* 0x000fea0003c00000 */
[----:B------:R0:W1:Y:S02]  /*1b4f0*/  SHFL.BFLY P2, R163, R165, R164, R167 ;  /* 0x0c0000a4a5a37389 */ /* 0x00006400000400a7 */
[----:B01----:R-:W-:Y:S05]  /*1b500*/  ENDCOLLECTIVE ;  /* 0x000000000000791b */ /* 0x003fea0003800000 */
.L_x_7790:
[----:B------:R-:W-:Y:S05]  /*1b510*/  BRA `(.L_x_7791) ;  /* 0xffffffec00a87947 */ /* 0x000fea000383ffff */
.L_x_7792:
        /* <DEDUP_REMOVED lines=14> */
.L_x_17382:


//--------------------- .text._ZN10layer_norm31ln_parallel_residual_fwd_kernelINS_13Kernel_traitsIf13__nv_bfloat16fS2_fjLj768ELj1ELj4ELj1ELj16ENS_18Kernel_traits_baseILj768EfS2_fS2_fjLj128EEEEELb1ELb1ELb0EEEvNS_9FwdParamsE --------------------------
	.section	.text._ZN10layer_norm31ln_parallel_residual_fwd_kernelINS_13Kernel_traitsIf13__nv_bfloat16fS2_fjLj768ELj1ELj4ELj1ELj16ENS_18Kernel_traits_baseILj768EfS2_fS2_fjLj128EEEEELb1ELb1ELb0EEEvNS_9FwdParamsE,"ax",@progbits
	.align	128
        .global         _ZN10layer_norm31ln_parallel_residual_fwd_kernelINS_13Kernel_traitsIf13__nv_bfloat16fS2_fjLj768ELj1ELj4ELj1ELj16ENS_18Kernel_traits_baseILj768EfS2_fS2_fjLj128EEEEELb1ELb1ELb0EEEvNS_9FwdParamsE
        .type           _ZN10layer_norm31ln_parallel_residual_fwd_kernelINS_13Kernel_traitsIf13__nv_bfloat16fS2_fjLj768ELj1ELj4ELj1ELj16ENS_18Kernel_traits_baseILj768EfS2_fS2_fjLj128EEEEELb1ELb1ELb0EEEvNS_9FwdParamsE,@function
        .size           _ZN10layer_norm31ln_parallel_residual_fwd_kernelINS_13Kernel_traitsIf13__nv_bfloat16fS2_fjLj768ELj1ELj4ELj1ELj16ENS_18Kernel_traits_baseILj768EfS2_fS2_fjLj128EEEEELb1ELb1ELb0EEEvNS_9FwdParamsE,(.L_x_17383 - _ZN10layer_norm31ln_parallel_residual_fwd_kernelINS_13Kernel_traitsIf13__nv_bfloat16fS2_fjLj768ELj1ELj4ELj1ELj16ENS_18Kernel_traits_baseILj768EfS2_fS2_fjLj128EEEEELb1ELb1ELb0EEEvNS_9FwdParamsE)
        .other          _ZN10layer_norm31ln_parallel_residual_fwd_kernelINS_13Kernel_traitsIf13__nv_bfloat16fS2_fjLj768ELj1ELj4ELj1ELj16ENS_18Kernel_traits_baseILj768EfS2_fS2_fjLj128EEEEELb1ELb1ELb0EEEvNS_9FwdParamsE,@"STO_CUDA_ENTRY STV_DEFAULT"
_ZN10layer_norm31ln_parallel_residual_fwd_kernelINS_13Kernel_traitsIf13__nv_bfloat16fS2_fjLj768ELj1ELj4ELj1ELj16ENS_18Kernel_traits_baseILj768EfS2_fS2_fjLj128EEEEELb1ELb1ELb0EEEvNS_9FwdParamsE:
.text._ZN10layer_norm31ln_parallel_residual_fwd_kernelINS_13Kernel_traitsIf13__nv_bfloat16fS2_fjLj768ELj1ELj4ELj1ELj16ENS_18Kernel_traits_baseILj768EfS2_fS2_fjLj128EEEEELb1ELb1ELb0EEEvNS_9FwdParamsE:
[----:B------:R-:W-:Y:S01]  /*0000*/  LDC R1, c[0x0][0x37c] ;  /* 0x0000df00ff017b82 */ /* 0x000fe20000000800 */
[----:B------:R-:W0:Y:S07]  /*0010*/  LDCU.U8 UR8, c[0x0][0x464] ;  /* 0x00008c80ff0877ac */ /* 0x000e2e0008000000 */
[----:B------:R-:W1:Y:S01]  /*0020*/  LDC R9, c[0x0][0x45c] ;  /* 0x00011700ff097b82 */ /* 0x000e620000000800 */
[----:B------:R-:W2:Y:S01]  /*0030*/  LDCU.64 UR4, c[0x0][0x450] ;  /* 0x00008a00ff0477ac */ /* 0x000ea20008000a00 */
[----:B------:R-:W3:Y:S06]  /*0040*/  LDCU.64 UR6, c[0x0][0x358] ;  /* 0x00006b00ff0677ac */ /* 0x000eec0008000a00 */
[----:B------:R-:W4:Y:S01]  /*0050*/  LDC R6, c[0x0][0x458] ;  /* 0x00011600ff067b82 */ /* 0x000f220000000800 */
[----:B------:R-:W5:Y:S01]  /*0060*/  S2R R107, SR_TID.X ;  /* 0x00000000006b7919 */ /* 0x000f620000002100 */
[----:B------:R-:W4:Y:S06]  /*0070*/  LDCU.64 UR10, c[0x0][0x438] ;  /* 0x00008700ff0a77ac */ /* 0x000f2c0008000a00 */
[----:B------:R-:W5:Y:S01]  /*0080*/  LDC R13, c[0x0][0x388] ;  /* 0x0000e200ff0d7b82 */ /* 0x000f620000000800 */
[----:B0-----:R-:W-:Y:S01]  /*0090*/  ISETP.NE.AND P0, PT, RZ, UR8, PT ;  /* 0x00000008ff007c0c */ /* 0x001fe2000bf05270 */
[----:B--2---:R-:W-:-:S02]  /*00a0*/  IMAD.U32 R2, RZ, RZ, UR4 ;  /* 0x00000004ff027e24 */ /* 0x004fc4000f8e00ff */
[----:B------:R-:W-:-:S10]  /*00b0*/  IMAD.U32 R3, RZ, RZ, UR5 ;  /* 0x00000005ff037e24 */ /* 0x000fd4000f8e00ff */
[----:B-1----:R-:W-:Y:S01]  /*00c0*/  @P0 MOV R7, R9 ;  /* 0x0000000900070202 */ /* 0x002fe20000000f00 */
[----:B---3--:R-:W2:Y:S01]  /*00d0*/  @P0 LDG.E.64 R2, desc[UR6][R2.64] ;  /* 0x0000000602020981 */ /* 0x008ea2000c1e1b00 */
[----:B------:R-:W0:Y:S03]  /*00e0*/  @P0 LDC R11, c[0x0][0x460] ;  /* 0x00011800ff0b0b82 */ /* 0x000e260000000800 */
[----:B----4-:R1:W0:Y:S01]  /*00f0*/  @P0 LDG.E.64 R4, desc[UR6][R6.64] ;  /* 0x0000000606040981 */ /* 0x010222000c1e1b00 */
[----:B------:R-:W-:Y:S01]  /*0100*/  UISETP.NE.U32.AND UP0, UPT, UR10, URZ, UPT ;  /* 0x000000ff0a00728c */ /* 0x000fe2000bf05070 */
[----:B------:R-:W-:Y:S03]  /*0110*/  BSSY.RECONVERGENT B0, `(.L_x_7793) ;  /* 0x0000065000007945 */ /* 0x000fe60003800200 */
[----:B------:R-:W3:Y:S01]  /*0120*/  S2UR UR9, SR_CTAID.X ;  /* 0x00000000000979c3 */ /* 0x000ee20000002500 */
[----:B-----5:R-:W-:Y:S01]  /*0130*/  LOP3.LUT R108, R107, 0x1f, RZ, 0xc0, !PT ;  /* 0x0000001f6b6c7812 */ /* 0x020fe200078ec0ff */
[----:B------:R-:W-:Y:S01]  /*0140*/  UISETP.NE.AND.EX UP0, UPT, UR11, URZ, UPT, UP0 ;  /* 0x000000ff0b00728c */ /* 0x000fe2000bf05300 */
[----:B------:R-:W-:-:S03]  /*0150*/  SHF.R.S32.HI R0, RZ, 0x1f, R13 ;  /* 0x0000001fff007819 */ /* 0x000fc6000001140d */
[----:B-1----:R-:W-:Y:S01]  /*0160*/  IMAD.MOV.U32 R7, RZ, RZ, R108 ;  /* 0x000000ffff077224 */ /* 0x002fe200078e006c */
[----:B------:R-:W-:Y:S01]  /*0170*/  LEA.HI R0, R0, R13, RZ, 0x3 ;  /* 0x0000000d00007211 */ /* 0x000fe200078f18ff */
[----:B------:R-:W1:Y:S01]  /*0180*/  LDC R106, c[0x0][0x360] ;  /* 0x0000d800ff6a7b82 */ /* 0x000e620000000800 */
[----:B---3--:R-:W-:Y:S02]  /*0190*/  USHF.L.U32 UR8, UR9, 0x2, URZ ;  /* 0x0000000209087899 */ /* 0x008fe400080006ff */
[--C-:B-1----:R-:W-:Y:S01]  /*01a0*/  IMAD R106, R106, UR9, R107.reuse ;  /* 0x000000096a6a7c24 */ /* 0x102fe2000f8e026b */
[----:B------:R-:W-:-:S04]  /*01b0*/  SHF.R.U32.HI R107, RZ, 0x5, R107 ;  /* 0x00000005ff6b7819 */ /* 0x000fc8000001166b */
[----:B------:R-:W-:Y:S02]  /*01c0*/  LOP3.LUT R107, R107, UR8, RZ, 0xfc, !PT ;  /* 0x000000086b6b7c12 */ /* 0x000fe4000f8efcff */
[----:B--2---:R-:W-:Y:S02]  /*01d0*/  @P0 R2UR UR4, R2 ;  /* 0x00000000020402ca */ /* 0x004fe400000e0000 */
[----:B------:R-:W-:Y:S02]  /*01e0*/  @P0 R2UR UR5, R3 ;  /* 0x00000000030502ca */ /* 0x000fe400000e0000 */
[----:B0-----:R-:W-:Y:S02]  /*01f0*/  @P0 IADD3 R6, P1, PT, R4, R11, RZ ;  /* 0x0000000b04060210 */ /* 0x001fe40007f3e0ff */
[----:B------:R-:W-:-:S03]  /*0200*/  LOP3.LUT R3, R7, 0x1f, RZ, 0x3c, !PT ;  /* 0x0000001f07037812 */ /* 0x000fc600078e3cff */
        /* <DEDUP_REMOVED lines=55> */
.L_x_7794:
[C---:B------:R-:W-:Y:S02]  /*0580*/  ISETP.GE.U32.AND P2, PT, R0.reuse, 0x20, PT ;  /* 0x000000200000780c */ /* 0x040fe40003f46070 */
[C---:B------:R-:W-:Y:S02]  /*0590*/  ISETP.GE.U32.AND P0, PT, R0.reuse, 0x40, PT ;  /* 0x000000400000780c */ /* 0x040fe40003f06070 */
[----:B------:R-:W-:Y:S02]  /*05a0*/  ISETP.GE.U32.AND P1, PT, R0, 0x60, PT ;  /* 0x000000600000780c */ /* 0x000fe40003f26070 */
[----:B------:R-:W-:Y:S02]  /*05b0*/  CS2R R42, SRZ ;  /* 0x00000000002a7805 */ /* 0x000fe4000001ff00 */
[----:B------:R-:W-:-:S05]  /*05c0*/  P2R R109, PR, RZ, 0x4 ;  /* 0x00000004ff6d7803 */ /* 0x000fca0000000000 */
[----:B------:R-:W0:Y:S08]  /*05d0*/  @P2 LDC.64 R4, c[0x0][0x3d0] ;  /* 0x0000f400ff042b82 */ /* 0x000e300000000a00 */
[----:B------:R-:W1:Y:S08]  /*05e0*/  @P0 LDC.64 R10, c[0x0][0x3d0] ;  /* 0x0000f400ff0a0b82 */ /* 0x000e700000000a00 */
[----:B------:R-:W2:Y:S01]  /*05f0*/  @P1 LDC.64 R20, c[0x0][0x3d0] ;  /* 0x0000f400ff141b82 */ /* 0x000ea20000000a00 */
[C---:B0-----:R-:W-:Y:S01]  /*0600*/  @P2 IMAD.WIDE.U32 R8, R7.reuse, 0x20, R4 ;  /* 0x0000002007082825 */ /* 0x041fe200078e0004 */
[----:B------:R-:W-:-:S04]  /*0610*/  @P2 LOP3.LUT R7, R7, 0x20, RZ, 0xfc, !PT ;  /* 0x0000002007072812 */ /* 0x000fc800078efcff */
[----:B------:R0:W5:Y:S01]  /*0620*/  @P2 LDG.E.128 R12, desc[UR6][R8.64] ;  /* 0x00000006080c2981 */ /* 0x000162000c1e1d00 */
[----:B-1----:R-:W-:-:S03]  /*0630*/  @P0 IMAD.WIDE.U32 R10, R7, 0x20, R10 ;  /* 0x00000020070a0825 */ /* 0x002fc600078e000a */
[----:B------:R0:W5:Y:S01]  /*0640*/  @P2 LDG.E.128 R16, desc[UR6][R8.64+0x10] ;  /* 0x0000100608102981 */ /* 0x000162000c1e1d00 */
[----:B------:R-:W-:-:S03]  /*0650*/  @P0 VIADD R7, R7, 0x20 ;  /* 0x0000002007070836 */ /* 0x000fc60000000000 */
        /* <DEDUP_REMOVED lines=12> */
[----:B------:R-:W-:-:S02]  /*0720*/  @P1 CS2R R58, SRZ ;  /* 0x00000000003a1805 */ /* 0x000fc4000001ff00 */
[----:B------:R-:W-:Y:S02]  /*0730*/  @P1 CS2R R56, SRZ ;  /* 0x0000000000381805 */ /* 0x000fe4000001ff00 */
[----:B------:R-:W-:Y:S02]  /*0740*/  @P1 CS2R R54, SRZ ;  /* 0x0000000000361805 */ /* 0x000fe4000001ff00 */
[----:B0-----:R-:W-:-:S07]  /*0750*/  @P1 CS2R R52, SRZ ;  /* 0x0000000000341805 */ /* 0x001fce000001ff00 */
.L_x_7795:
[----:B------:R-:W-:Y:S05]  /*0760*/  BSYNC.RECONVERGENT B0 ;  /* 0x0000000000007941 */ /* 0x000fea0003800200 */
.L_x_7793:
[----:B------:R-:W1:Y:S02]  /*0770*/  LDCU UR8, c[0x0][0x384] ;  /* 0x00007080ff0877ac */ /* 0x000e640008000800 */
[----:B-1----:R-:W-:-:S13]  /*0780*/  ISETP.GE.AND P0, PT, R107, UR8, PT ;  /* 0x000000086b007c0c */ /* 0x002fda000bf06270 */
[----:B------:R-:W-:Y:S05]  /*0790*/  @P0 EXIT ;  /* 0x000000000000094d */ /* 0x000fea0003800000 */
[----:B0-----:R-:W-:Y:S01]  /*07a0*/  IMAD.HI.U32 R4, R106, -0x326172a9, RZ ;  /* 0xcd9e8d576a047827 */ /* 0x001fe200078e00ff */
[----:B------:R-:W-:Y:S01]  /*07b0*/  BSSY B0, `(.L_x_7796) ;  /* 0x0001aa4000007945 */ /* 0x000fe20003800000 */
[----:B------:R-:W-:Y:S01]  /*07c0*/  LOP3.LUT R6, R6, 0x3, RZ, 0xc0, !PT ;  /* 0x0000000306067812 */ /* 0x000fe200078ec0ff */
[----:B------:R-:W0:Y:S01]  /*07d0*/  LDCU.64 UR8, c[0x0][0x398] ;  /* 0x00007300ff0877ac */ /* 0x000e220008000a00 */
[----:B------:R-:W-:Y:S01]  /*07e0*/  IMAD.HI.U32 R5, R2, -0x2daee0ad, RZ ;  /* 0xd2511f5302057827 */ /* 0x000fe200078e00ff */
[----:B------:R-:W-:-:S03]  /*07f0*/  LOP3.LUT R4, R3, UR4, R4, 0x96, !PT ;  /* 0x0000000403047c12 */ /* 0x000fc6000f8e9604 */
[----:B------:R-:W-:Y:S01]  /*0800*/  IMAD R10, R2, -0x2daee0ad, RZ ;  /* 0xd2511f53020a7824 */ /* 0x000fe200078e02ff */
[----:B------:R-:W-:Y:S01]  /*0810*/  LOP3.LUT R5, R5, UR5, RZ, 0x3c, !PT ;  /* 0x0000000505057c12 */ /* 0x000fe2000f8e3cff */
[----:B------:R-:W-:-:S04]  /*0820*/  IMAD.HI.U32 R9, R4, -0x2daee0ad, RZ ;  /* 0xd2511f5304097827 */ /* 0x000fc800078e00ff */
[----:B------:R-:W-:Y:S01]  /*0830*/  IMAD R8, R106, -0x326172a9, RZ ;  /* 0xcd9e8d576a087824 */ /* 0x000fe200078e02ff */
[----:B------:R-:W-:Y:S01]  /*0840*/  LOP3.LUT R9, R10, UR19, R9, 0x96, !PT ;  /* 0x000000130a097c12 */ /* 0x000fe2000f8e9609 */
[C---:B------:R-:W-:Y:S01]  /*0850*/  IMAD.HI.U32 R7, R5.reuse, -0x326172a9, RZ ;  /* 0xcd9e8d5705077827 */ /* 0x040fe200078e00ff */
[----:B------:R-:W1:Y:S03]  /*0860*/  LDCU UR19, c[0x0][0x408] ;  /* 0x00008100ff1377ac */ /* 0x000e660008000800 */
[----:B------:R-:W-:Y:S01]  /*0870*/  IMAD R11, R4, -0x2daee0ad, RZ ;  /* 0xd2511f53040b7824 */ /* 0x000fe200078e02ff */
[----:B------:R-:W-:Y:S01]  /*0880*/  LOP3.LUT R7, R8, UR10, R7, 0x96, !PT ;  /* 0x0000000a08077c12 */ /* 0x000fe2000f8e9607 */
[----:B------:R-:W-:Y:S01]  /*0890*/  IMAD R5, R5, -0x326172a9, RZ ;  /* 0xcd9e8d5705057824 */ /* 0x000fe200078e02ff */
[----:B------:R-:W2:Y:S01]  /*08a0*/  LDCU.64 UR10, c[0x0][0x3a0] ;  /* 0x00007400ff0a77ac */ /* 0x000ea20008000a00 */
[----:B------:R-:W-:-:S04]  /*08b0*/  IMAD.HI.U32 R4, R9, -0x326172a9, RZ ;  /* 0xcd9e8d5709047827 */ /* 0x000fc800078e00ff */
[----:B------:R-:W-:Y:S01]  /*08c0*/  IMAD.HI.U32 R8, R7, -0x2daee0ad, RZ ;  /* 0xd2511f5307087827 */ /* 0x000fe200078e00ff */
[----:B------:R-:W-:-:S03]  /*08d0*/  LOP3.LUT R4, R5, UR12, R4, 0x96, !PT ;  /* 0x0000000c05047c12 */ /* 0x000fc6000f8e9604 */
[----:B------:R-:W-:Y:S01]  /*08e0*/  IMAD R60, R7, -0x2daee0ad, RZ ;  /* 0xd2511f53073c7824 */ /* 0x000fe200078e02ff */
[----:B------:R-:W-:Y:S01]  /*08f0*/  LOP3.LUT R8, R11, UR20, R8, 0x96, !PT ;  /* 0x000000140b087c12 */ /* 0x000fe2000f8e9608 */
[----:B------:R-:W-:Y:S01]  /*0900*/  IMAD.HI.U32 R7, R4, -0x2daee0ad, RZ ;  /* 0xd2511f5304077827 */ /* 0x000fe200078e00ff */
[----:B------:R-:W3:Y:S03]  /*0910*/  LDCU UR20, c[0x0][0x388] ;  /* 0x00007100ff1477ac */ /* 0x000ee60008000800 */
[----:B------:R-:W-:Y:S01]  /*0920*/  IMAD R10, R9, -0x326172a9, RZ ;  /* 0xcd9e8d57090a7824 */ /* 0x000fe200078e02ff */
[----:B------:R-:W-:Y:S01]  /*0930*/  LOP3.LUT R7, R60, UR21, R7, 0x96, !PT ;  /* 0x000000153c077c12 */ /* 0x000fe2000f8e9607 */
[----:B------:R-:W-:Y:S01]  /*0940*/  IMAD.HI.U32 R5, R8, -0x326172a9, RZ ;  /* 0xcd9e8d5708057827 */ /* 0x000fe200078e00ff */
[----:B------:R-:W4:Y:S03]  /*0950*/  LDCU.U8 UR21, c[0x0][0x410] ;  /* 0x00008200ff1577ac */ /* 0x000f260008000000 */
[----:B------:R-:W-:Y:S01]  /*0960*/  IMAD R11, R4, -0x2daee0ad, RZ ;  /* 0xd2511f53040b7824 */ /* 0x000fe200078e02ff */
[----:B------:R-:W-:Y:S01]  /*0970*/  LOP3.LUT R5, R10, UR13, R5, 0x96, !PT ;  /* 0x0000000d0a057c12 */ /* 0x000fe2000f8e9605 */
[----:B------:R-:W-:-:S02]  /*0980*/  IMAD R9, R8, -0x326172a9, RZ ;  /* 0xcd9e8d5708097824 */ /* 0x000fc400078e02ff */
[----:B------:R-:W-:-:S04]  /*0990*/  IMAD.HI.U32 R4, R7, -0x326172a9, RZ ;  /* 0xcd9e8d5707047827 */ /* 0x000fc800078e00ff */
[----:B------:R-:W-:Y:S01]  /*09a0*/  IMAD.HI.U32 R8, R5, -0x2daee0ad, RZ ;  /* 0xd2511f5305087827 */ /* 0x000fe200078e00ff */
[----:B------:R-:W-:Y:S01]  /*09b0*/  LOP3.LUT R4, R9, UR22, R4, 0x96, !PT ;  /* 0x0000001609047c12 */ /* 0x000fe2000f8e9604 */
[----:B------:R-:W0:Y:S02]  /*09c0*/  LDCU UR22, c[0x0][0x448] ;  /* 0x00008900ff1677ac */ /* 0x000e240008000800 */
        /* <DEDUP_REMOVED lines=32> */
[----:B------:R-:W-:Y:S02]  /*0bd0*/  IMAD.MOV.U32 R7, RZ, RZ, RZ ;  /* 0x000000ffff077224 */ /* 0x000fe400078e00ff */
[----:B01234-:R-:W-:-:S07]  /*0be0*/  IMAD R8, R9, -0x2daee0ad, RZ ;  /* 0xd2511f5309087824 */ /* 0x01ffce00078e02ff */
.L_x_8178:
        /* <DEDUP_REMOVED lines=41> */
.L_x_7802:
        /* <DEDUP_REMOVED lines=13> */
.L_x_7804:
[----:B------:R-:W-:Y:S05]  /*0f50*/  BSYNC.RECONVERGENT B3 ;  /* 0x0000000000037941 */ /* 0x000fea0003800200 */
.L_x_7803:
[----:B------:R-:W-:Y:S01]  /*0f60*/  IMAD.WIDE.U32 R4, R106, -0x326172a9, RZ ;  /* 0xcd9e8d576a047825 */ /* 0x000fe200078e00ff */
[----:B------:R-:W-:Y:S01]  /*0f70*/  LOP3.LUT R72, R7, UR5, R75, 0x96, !PT ;  /* 0x0000000507487c12 */ /* 0x000fe2000f8e964b */
[----:B------:R-:W-:Y:S02]  /*0f80*/  UIADD3 UR23, UPT, UPT, UR4, -0x61c88647, URZ ;  /* 0x9e3779b904177890 */ /* 0x000fe4000fffe0ff */
[----:B------:R-:W-:Y:S01]  /*0f90*/  UIADD3 UR24, UPT, UPT, UR5, -0x4498517b, URZ ;  /* 0xbb67ae8505187890 */ /* 0x000fe2000fffe0ff */
[----:B------:R-:W-:Y:S01]  /*0fa0*/  LOP3.LUT R96, R3, UR4, R5, 0x96, !PT ;  /* 0x0000000403607c12 */ /* 0x000fe2000f8e9605 */
[----:B------:R-:W-:-:S04]  /*0fb0*/  IMAD.WIDE.U32 R72, R72, -0x326172a9, RZ ;  /* 0xcd9e8d5748487825 */ /* 0x000fc800078e00ff */
[----:B------:R-:W-:Y:S01]  /*0fc0*/  IMAD.WIDE.U32 R96, R96, -0x2daee0ad, RZ ;  /* 0xd2511f5360607825 */ /* 0x000fe200078e00ff */
[----:B------:R-:W-:Y:S01]  /*0fd0*/  LOP3.LUT R4, R4, UR23, R73, 0x96, !PT ;  /* 0x0000001704047c12 */ /* 0x000fe2000f8e9649 */
[----:B------:R-:W-:-:S03]  /*0fe0*/  UIADD3 UR23, UPT, UPT, UR5, 0x76cf5d0a, URZ ;  /* 0x76cf5d0a05177890 */ /* 0x000fc6000fffe0ff */
[----:B------:R-:W-:Y:S01]  /*0ff0*/  LOP3.LUT R74, R74, UR24, R97, 0x96, !PT ;  /* 0x000000184a4a7c12 */ /* 0x000fe2000f8e9661 */
[----:B------:R-:W-:Y:S01]  /*1000*/  IMAD.WIDE.U32 R4, R4, -0x2daee0ad, RZ ;  /* 0xd2511f5304047825 */ /* 0x000fe200078e00ff */
[----:B------:R-:W-:-:S03]  /*1010*/  UIADD3 UR24, UPT, UPT, UR5, 0x1fd5c5a3, URZ ;  /* 0x1fd5c5a305187890 */ /* 0x000fc6000fffe0ff */
[----:B------:R-:W-:Y:S01]  /*1020*/  IMAD.WIDE.U32 R74, R74, -0x326172a9, RZ ;  /* 0xcd9e8d574a4a7825 */ /* 0x000fe200078e00ff */
[----:B------:R-:W-:Y:S01]  /*1030*/  LOP3.LUT R73, R96, UR23, R5, 0x96, !PT ;  /* 0x0000001760497c12 */ /* 0x000fe2000f8e9605 */
[----:B------:R-:W-:-:S03]  /*1040*/  UIADD3 UR23, UPT, UPT, UR5, 0x32370b8f, URZ ;  /* 0x32370b8f05177890 */ /* 0x000fc6000fffe0ff */
[----:B------:R-:W-:Y:S01]  /*1050*/  LOP3.LUT R96, R72, UR12, R75, 0x96, !PT ;  /* 0x0000000c48607c12 */ /* 0x000fe2000f8e964b */
[----:B------:R-:W-:-:S04]  /*1060*/  IMAD.WIDE.U32 R72, R73, -0x326172a9, RZ ;  /* 0xcd9e8d5749487825 */ /* 0x000fc800078e00ff */
[----:B------:R-:W-:Y:S01]  /*1070*/  IMAD.WIDE.U32 R96, R96, -0x2daee0ad, RZ ;  /* 0xd2511f5360607825 */ /* 0x000fe200078e00ff */
[----:B------:R-:W-:-:S04]  /*1080*/  LOP3.LUT R5, R74, UR13, R73, 0x96, !PT ;  /* 0x0000000d4a057c12 */ /* 0x000fc8000f8e9649 */
[----:B------:R-:W-:Y:S01]  /*1090*/  LOP3.LUT R74, R4, UR23, R97, 0x96, !PT ;  /* 0x00000017044a7c12 */ /* 0x000fe2000f8e9661 */
[----:B------:R-:W-:Y:S01]  /*10a0*/  IMAD.WIDE.U32 R4, R5, -0x2daee0ad, RZ ;  /* 0xd2511f5305047825 */ /* 0x000fe200078e00ff */
[----:B------:R-:W-:-:S03]  /*10b0*/  UIADD3 UR23, UPT, UPT, UR4, 0x78dde6e4, URZ ;  /* 0x78dde6e404177890 */ /* 0x000fc6000fffe0ff */
[----:B------:R-:W-:Y:S01]  /*10c0*/  IMAD.WIDE.U32 R74, R74, -0x326172a9, RZ ;  /* 0xcd9e8d574a4a7825 */ /* 0x000fe200078e00ff */
[----:B------:R-:W-:-:S04]  /*10d0*/  LOP3.LUT R73, R96, UR14, R5, 0x96, !PT ;  /* 0x0000000e60497c12 */ /* 0x000fc8000f8e9605 */
[----:B------:R-:W-:Y:S01]  /*10e0*/  LOP3.LUT R96, R72, UR23, R75, 0x96, !PT ;  /* 0x0000001748607c12 */ /* 0x000fe2000f8e964b */
[----:B------:R-:W-:Y:S01]  /*10f0*/  UIADD3 UR23, UPT, UPT, UR4, 0x1715609d, URZ ;  /* 0x1715609d04177890 */ /* 0x000fe2000fffe0ff */
[----:B------:R-:W-:-:S04]  /*1100*/  IMAD.WIDE.U32 R72, R73, -0x326172a9, RZ ;  /* 0xcd9e8d5749487825 */ /* 0x000fc800078e00ff */
[----:B------:R-:W-:Y:S01]  /*1110*/  IMAD.WIDE.U32 R96, R96, -0x2daee0ad, RZ ;  /* 0xd2511f5360607825 */ /* 0x000fe200078e00ff */
[----:B------:R-:W-:Y:S01]  /*1120*/  LOP3.LUT R5, R74, UR23, R73, 0x96, !PT ;  /* 0x000000174a057c12 */ /* 0x000fe2000f8e9649 */
[----:B------:R-:W-:-:S03]  /*1130*/  UIADD3 UR23, UPT, UPT, UR5, 0x646e171e, URZ ;  /* 0x646e171e05177890 */ /* 0x000fc6000fffe0ff */
[----:B------:R-:W-:Y:S01]  /*1140*/  LOP3.LUT R74, R4, UR15, R97, 0x96, !PT ;  /* 0x0000000f044a7c12 */ /* 0x000fe2000f8e9661 */
        /* <DEDUP_REMOVED lines=8> */
[----:B------:R-:W-:-:S03]  /*11d0*/  UIADD3 UR23, UPT, UPT, UR5, -0x24c28bd8, URZ ;  /* 0xdb3d742805177890 */ /* 0x000fc6000fffe0ff */
        /* <DEDUP_REMOVED lines=13> */
.L_x_7801:
[----:B------:R-:W-:Y:S05]  /*12b0*/  BSYNC.RECONVERGENT B2 ;  /* 0x0000000000027941 */ /* 0x000fea0003800200 */
.L_x_7800:
        /* <DEDUP_REMOVED lines=8> */
[----:B------:R-:W-:Y:S01]  /*1340*/  FFMA.FTZ R73, R6, R111, 1.1641532182693481445e-10 ;  /* 0x2f00000006497423 */ /* 0x000fe2000001006f */
[----:B------:R-:W-:-:S04]  /*1350*/  IMAD.MOV.U32 R6, RZ, RZ, R10 ;  /* 0x000000ffff067224 */ /* 0x000fc800078e000a */
[----:B0-----:R-:W-:-:S04]  /*1360*/  FSETP.LE.FTZ.AND P3, PT, R73, R98, PT ;  /* 0x000000624900720b */ /* 0x001fc80003f73000 */
        /* <DEDUP_REMOVED lines=10> */
.L_x_7807:
        /* <DEDUP_REMOVED lines=13> */
.L_x_7809:
[----:B------:R-:W-:Y:S05]  /*14e0*/  BSYNC.RECONVERGENT B3 ;  /* 0x0000000000037941 */ /* 0x000fea0003800200 */
.L_x_7808:
[----:B------:R-:W-:Y:S01]  /*14f0*/  IMAD.WIDE.U32 R4, R106, -0x326172a9, RZ ;  /* 0xcd9e8d576a047825 */ /* 0x000fe200078e00ff */
[----:B------:R-:W-:Y:S01]  /*1500*/  LOP3.LUT R72, R7, UR5, R113, 0x96, !PT ;  /* 0x0000000507487c12 */ /* 0x000fe2000f8e9671 */
[----:B------:R-:W-:Y:S01]  /*1510*/  UIADD3 UR23, UPT, UPT, UR4, -0x61c88647, URZ ;  /* 0x9e3779b904177890 */ /* 0x000fe2000fffe0ff */
[----:B------:R-:W-:Y:S01]  /*1520*/  MOV R6, R96 ;  /* 0x0000006000067202 */ /* 0x000fe20000000f00 */
        /* <DEDUP_REMOVED lines=50> */
.L_x_7806:
[----:B------:R-:W-:Y:S05]  /*1850*/  BSYNC.RECONVERGENT B2 ;  /* 0x0000000000027941 */ /* 0x000fea0003800200 */
.L_x_7805:
        /* <DEDUP_REMOVED lines=18> */
.L_x_7812:
        /* <DEDUP_REMOVED lines=13> */
.L_x_7814:
[----:B------:R-:W-:Y:S05]  /*1a50*/  BSYNC.RECONVERGENT B3 ;  /* 0x0000000000037941 */ /* 0x000fea0003800200 */
.L_x_7813:
        /* <DEDUP_REMOVED lines=54> */
.L_x_7811:
[----:B------:R-:W-:Y:S05]  /*1dc0*/  BSYNC.RECONVERGENT B2 ;  /* 0x0000000000027941 */ /* 0x000fea0003800200 */
.L_x_7810:
        /* <DEDUP_REMOVED lines=19> */
.L_x_7817:
        /* <DEDUP_REMOVED lines=13> */
.L_x_7819:
[----:B------:R-:W-:Y:S05]  /*1fd0*/  BSYNC.RECONVERGENT B3 ;  /* 0x0000000000037941 */ /* 0x000fea0003800200 */
.L_x_7818:
        /* <DEDUP_REMOVED lines=54> */
.L_x_7816:
[----:B------:R-:W-:Y:S05]  /*2340*/  BSYNC.RECONVERGENT B2 ;  /* 0x0000000000027941 */ /* 0x000fea0003800200 */
.L_x_7815:
        /* <DEDUP_REMOVED lines=18> */
.L_x_7822:
        /* <DEDUP_REMOVED lines=13> */
.L_x_7824:
[----:B------:R-:W-:Y:S05]  /*2540*/  BSYNC.RECONVERGENT B3 ;  /* 0x0000000000037941 */ /* 0x000fea0003800200 */
.L_x_7823:
        /* <DEDUP_REMOVED lines=54> */
.L_x_7821:
[----:B------:R-:W-:Y:S05]  /*28b0*/  BSYNC.RECONVERGENT B2 ;  /* 0x0000000000027941 */ /* 0x000fea0003800200 */
.L_x_7820:
        /* <DEDUP_REMOVED lines=18> */
.L_x_7827:
        /* <DEDUP_REMOVED lines=13> */
.L_x_7829:
[----:B------:R-:W-:Y:S05]  /*2ab0*/  BSYNC.RECONVERGENT B3 ;  /* 0x0000000000037941 */ /* 0x000fea0003800200 */
.L_x_7828:
        /* <DEDUP_REMOVED lines=54> */
.L_x_7826:
[----:B------:R-:W-:Y:S05]  /*2e20*/  BSYNC.RECONVERGENT B2 ;  /* 0x0000000000027941 */ /* 0x000fea0003800200 */
.L_x_7825:
[----:B------:R-:W-:Y:S01]  /*2e30*/  ISETP.NE.AND P4, PT, R72, 0x1, PT ;  /* 0x000000014800780c */ /* 0x000fe20003f85270 */
[----:B------:R-:W-:Y:S01]  /*2e40*/  BSSY.RECONVERGENT B2, `(.L_x_7830) ;  /* 0x0000054000027945 */ /* 0x000fe20003800200 */
[----:B------:R-:W-:Y:S01]  /*2e50*/  I2FP.F32.U32 R6, R6 ;  /* 0x0000000600067245 */ /* 0x000fe20000201000 */
[----:B------:R-:W-:Y:S01]  /*2e60*/  IMAD.MOV.U32 R75, RZ, RZ, 0x2 ;  /* 0x00000002ff4b7424 */ /* 0x000fe200078e00ff */
[----:B------:R-:W-:-:S03]  /*2e70*/  SHF.L.U32 R78, R78, 0x10, RZ ;  /* 0x000000104e4e7819 */ /* 0x000fc600000006ff */
        /* <DEDUP_REMOVED lines=12> */
.L_x_7832:
        /* <DEDUP_REMOVED lines=13> */
.L_x_7834:
[----:B------:R-:W-:Y:S05]  /*3010*/  BSYNC.RECONVERGENT B3 ;  /* 0x0000000000037941 */ /* 0x000fea0003800200 */
.L_x_7833:
        /* <DEDUP_REMOVED lines=54> */
.L_x_7831:
[----:B------:R-:W-:Y:S05]  /*3380*/  BSYNC.RECONVERGENT B2 ;  /* 0x0000000000027941 */ /* 0x000fea0003800200 */
.L_x_7830:
        /* <DEDUP_REMOVED lines=18> */
.L_x_7837:
        /* <DEDUP_REMOVED lines=13> */
.L_x_7839:
[----:B------:R-:W-:Y:S05]  /*3580*/  BSYNC.RECONVERGENT B3 ;  /* 0x0000000000037941 */ /* 0x000fea0003800200 */
.L_x_7838:
        /* <DEDUP_REMOVED lines=8> */
[----:B------:R-:W-:Y:S02]  /*3610*/  UIADD3 UR23, UPT, UPT, UR5, 0x76cf5d0a, URZ ;  /* 0x76cf5d0a05177890 */ /* 0x000fe4000fffe0ff */
[----:B------:R-:W-:Y:S01]  /*3620*/  IMAD.MOV.U32 R6, RZ, RZ, RZ ;  /* 0x000000ffff067224 */ /* 0x000fe200078e00ff */
        /* <DEDUP_REMOVED lines=41> */
[----:B------:R-:W-:Y:S01]  /*38c0*/  MOV R74, R96 ;  /* 0x00000060004a7202 */ /* 0x000fe20000000f00 */
[----:B------:R-:W-:Y:S01]  /*38d0*/  IMAD.MOV.U32 R96, RZ, RZ, R72 ;  /* 0x000000ffff607224 */ /* 0x000fe200078e0048 */
[----:B------:R-:W-:-:S07]  /*38e0*/  LOP3.LUT R4, R4, UR18, R73, 0x96, !PT ;  /* 0x0000001204047c12 */ /* 0x000fce000f8e9649 */
.L_x_7836:
[----:B------:R-:W-:Y:S05]  /*38f0*/  BSYNC.RECONVERGENT B2 ;  /* 0x0000000000027941 */ /* 0x000fea0003800200 */
.L_x_7835:
[----:B------:R-:W-:Y:S01]  /*3900*/  I2FP.F32.U32 R72, R74 ;  /* 0x0000004a00487245 */ /* 0x000fe20000201000 */
[----:B------:R-:W-:Y:S01]  /*3910*/  FMUL.FTZ R99, R99, UR19 ;  /* 0x0000001363637c20 */ /* 0x000fe20008410000 */
[----:B------:R-:W-:Y:S01]  /*3920*/  P2R R73, PR, RZ, 0x2 ;  /* 0x00000002ff497803 */ /* 0x000fe20000000000 */
[----:B------:R-:W-:Y:S01]  /*3930*/  FMUL.FTZ R113, R113, UR19 ;  /* 0x0000001371717c20 */ /* 0x000fe20008410000 */
[----:B------:R-:W-:Y:S01]  /*3940*/  ISETP.NE.AND P1, PT, R97, RZ, PT ;  /* 0x000000ff6100720c */ /* 0x000fe20003f25270 */
[----:B------:R-:W-:Y:S01]  /*3950*/  FFMA.FTZ R111, R72, R111, 1.1641532182693481445e-10 ;  /* 0x2f000000486f7423 */ /* 0x000fe2000001006f */
[----:B------:R-:W-:Y:S01]  /*3960*/  P2R R75, PR, RZ, 0x1 ;  /* 0x00000001ff4b7803 */ /* 0x000fe20000000000 */
[----:B------:R-:W-:Y:S01]  /*3970*/  FMUL.FTZ R114, R114, UR19 ;  /* 0x0000001372727c20 */ /* 0x000fe20008410000 */
        /* <DEDUP_REMOVED lines=28> */
[----:B------:R-:W-:Y:S01]  /*3b40*/  @P1 FADD.FTZ R79, R71, R79 ;  /* 0x0000004f474f1221 */ /* 0x000fe20000010000 */
[----:B------:R-:W-:Y:S11]  /*3b50*/  BRA `(.L_x_7840) ;  /* 0x00000054004c7947 */ /* 0x000ff60003800000 */
.L_x_7799:
[----:B------:R-:W-:Y:S01]  /*3b60*/  ISETP.NE.AND P2, PT, R6, 0x1, PT ;  /* 0x000000010600780c */ /* 0x000fe20003f45270 */
[----:B------:R-:W-:Y:S01]  /*3b70*/  IMAD.U32 R105, RZ, RZ, UR5 ;  /* 0x00000005ff697e24 */ /* 0x000fe2000f8e00ff */
[----:B------:R-:W-:Y:S01]  /*3b80*/  MOV R112, UR5 ;  /* 0x0000000500707c02 */ /* 0x000fe20008000f00 */
[----:B------:R-:W-:Y:S01]  /*3b90*/  IMAD.U32 R111, RZ, RZ, UR5 ;  /* 0x00000005ff6f7e24 */ /* 0x000fe2000f8e00ff */
[----:B------:R-:W-:Y:S01]  /*3ba0*/  MOV R115, UR4 ;  /* 0x0000000400737c02 */ /* 0x000fe20008000f00 */
[----:B------:R-:W-:Y:S01]  /*3bb0*/  IMAD.U32 R113, RZ, RZ, UR4 ;  /* 0x00000004ff717e24 */ /* 0x000fe2000f8e00ff */
[----:B------:R-:W-:Y:S01]  /*3bc0*/  BSSY.RECONVERGENT B2, `(.L_x_7841) ;  /* 0x0000052000027945 */ /* 0x000fe20003800200 */
[----:B------:R-:W-:Y:S01]  /*3bd0*/  IMAD.U32 R114, RZ, RZ, UR4 ;  /* 0x00000004ff727e24 */ /* 0x000fe2000f8e00ff */
[----:B------:R-:W-:Y:S01]  /*3be0*/  MOV R96, R8 ;  /* 0x0000000800607202 */ /* 0x000fe20000000f00 */
[----:B------:R-:W-:Y:S01]  /*3bf0*/  IMAD.MOV.U32 R11, RZ, RZ, 0x2 ;  /* 0x00000002ff0b7424 */ /* 0x000fe200078e00ff */
[----:B------:R-:W-:Y:S01]  /*3c00*/  IADD3 R112, PT, PT, R112, -0x4498517b, RZ ;  /* 0xbb67ae8570707810 */ /* 0x000fe20007ffe0ff */
[----:B------:R-:W-:Y:S01]  /*3c10*/  IMAD.MOV.U32 R9, RZ, RZ, R10 ;  /* 0x000000ffff097224 */ /* 0x000fe200078e000a */
[----:B------:R-:W-:Y:S01]  /*3c20*/  IADD3 R115, PT, PT, R115, 0x1715609d, RZ ;  /* 0x1715609d73737810 */ /* 0x000fe20007ffe0ff */
[----:B------:R-:W-:-:S02]  /*3c30*/  VIADD R105, R105, 0xdb3d7428 ;  /* 0xdb3d742869697836 */ /* 0x000fc40000000000 */
[----:B------:R-:W-:Y:S02]  /*3c40*/  VIADD R111, R111, 0x76cf5d0a ;  /* 0x76cf5d0a6f6f7836 */ /* 0x000fe40000000000 */
[----:B------:R-:W-:Y:S02]  /*3c50*/  VIADD R113, R113, 0x8ff34781 ;  /* 0x8ff3478171717836 */ /* 0x000fe40000000000 */
[----:B------:R-:W-:Y:S01]  /*3c60*/  VIADD R114, R114, 0x78dde6e4 ;  /* 0x78dde6e472727836 */ /* 0x000fe20000000000 */
        /* <DEDUP_REMOVED lines=11> */
.L_x_7843:
        /* <DEDUP_REMOVED lines=13> */
.L_x_7845:
[----:B------:R-:W-:Y:S05]  /*3df0*/  BSYNC.RECONVERGENT B3 ;  /* 0x0000000000037941 */ /* 0x000fea0003800200 */
.L_x_7844:
[----:B------:R-:W-:Y:S01]  /*3e00*/  IMAD.WIDE.U32 R74, R106, -0x326172a9, RZ ;  /* 0xcd9e8d576a4a7825 */ /* 0x000fe200078e00ff */
[----:B------:R-:W-:Y:S01]  /*3e10*/  LOP3.LUT R10, R7, UR5, R73, 0x96, !PT ;  /* 0x00000005070a7c12 */ /* 0x000fe2000f8e9649 */
[----:B------:R-:W-:Y:S02]  /*3e20*/  UIADD3 UR23, UPT, UPT, UR4, -0x61c88647, URZ ;  /* 0x9e3779b904177890 */ /* 0x000fe4000fffe0ff */
[----:B------:R-:W-:Y:S01]  /*3e30*/  UIADD3 UR24, UPT, UPT, UR5, 0x1fd5c5a3, URZ ;  /* 0x1fd5c5a305187890 */ /* 0x000fe2000fffe0ff */
[----:B------:R-:W-:Y:S01]  /*3e40*/  LOP3.LUT R4, R3, UR4, R75, 0x96, !PT ;  /* 0x0000000403047c12 */ /* 0x000fe2000f8e964b */
[----:B------:R-:W-:-:S04]  /*3e50*/  IMAD.WIDE.U32 R10, R10, -0x326172a9, RZ ;  /* 0xcd9e8d570a0a7825 */ /* 0x000fc800078e00ff */
[----:B------:R-:W-:Y:S01]  /*3e60*/  IMAD.WIDE.U32 R4, R4, -0x2daee0ad, RZ ;  /* 0xd2511f5304047825 */ /* 0x000fe200078e00ff */
[----:B------:R-:W-:Y:S01]  /*3e70*/  LOP3.LUT R73, R74, UR23, R11, 0x96, !PT ;  /* 0x000000174a497c12 */ /* 0x000fe2000f8e960b */
[----:B------:R-:W-:Y:S02]  /*3e80*/  UIADD3 UR23, UPT, UPT, UR5, 0x32370b8f, URZ ;  /* 0x32370b8f05177890 */ /* 0x000fe4000fffe0ff */
[----:B------:R-:W-:Y:S01]  /*3e90*/  IMAD.MOV.U32 R9, RZ, RZ, R8 ;  /* 0x000000ffff097224 */ /* 0x000fe200078e0008 */
        /* <DEDUP_REMOVED lines=32> */
[----:B------:R-:W-:Y:S01]  /*40a0*/  IMAD.WIDE.U32 R96, R96, -0x2daee0ad, RZ ;  /* 0xd2511f5360607825 */ /* 0x000fe200078e00ff */
[----:B------:R-:W-:-:S03]  /*40b0*/  LOP3.LUT R5, R113, R72, R11, 0x96, !PT ;  /* 0x0000004871057212 */ /* 0x000fc600078e960b */
[----:B------:R-:W-:Y:S01]  /*40c0*/  HFMA2 R11, -RZ, RZ, 0, 0 ;  /* 0x00000000ff0b7431 */ /* 0x000fe200000001ff */
[----:B------:R-:W-:-:S07]  /*40d0*/  LOP3.LUT R4, R4, UR18, R97, 0x96, !PT ;  /* 0x0000001204047c12 */ /* 0x000fce000f8e9661 */
.L_x_7842:
[----:B------:R-:W-:Y:S05]  /*40e0*/  BSYNC.RECONVERGENT B2 ;  /* 0x0000000000027941 */ /* 0x000fea0003800200 */
.L_x_7841:
        /* <DEDUP_REMOVED lines=23> */
.L_x_7848:
        /* <DEDUP_REMOVED lines=13> */
.L_x_7850:
[----:B------:R-:W-:Y:S05]  /*4330*/  BSYNC.RECONVERGENT B3 ;  /* 0x0000000000037941 */ /* 0x000fea0003800200 */
.L_x_7849:
        /* <DEDUP_REMOVED lines=8> */
[----:B------:R-:W-:-:S03]  /*43c0*/  UIADD3 UR23, UPT, UPT, UR5, 0x32370b8f, URZ ;  /* 0x32370b8f05177890 */ /* 0x000fc6000fffe0ff */
        /* <DEDUP_REMOVED lines=32> */
[----:B------:R-:W-:Y:S02]  /*45d0*/  HFMA2 R73, -RZ, RZ, 0, 0 ;  /* 0x00000000ff497431 */ /* 0x000fe400000001ff */
[----:B------:R-:W-:Y:S01]  /*45e0*/  IMAD.WIDE.U32 R8, R8, -0x2daee0ad, RZ ;  /* 0xd2511f5308087825 */ /* 0x000fe200078e00ff */
[----:B------:R-:W-:-:S04]  /*45f0*/  LOP3.LUT R5, R113, R72, R11, 0x96, !PT ;  /* 0x0000004871057212 */ /* 0x000fc800078e960b */
[----:B------:R-:W-:Y:S01]  /*4600*/  LOP3.LUT R4, R4, UR18, R9, 0x96, !PT ;  /* 0x0000001204047c12 */ /* 0x000fe2000f8e9609 */
[----:B------:R-:W-:Y:S02]  /*4610*/  IMAD.MOV.U32 R9, RZ, RZ, R96 ;  /* 0x000000ffff097224 */ /* 0x000fe400078e0060 */
[----:B------:R-:W-:-:S07]  /*4620*/  IMAD.MOV.U32 R96, RZ, RZ, R8 ;  /* 0x000000ffff607224 */ /* 0x000fce00078e0008 */
.L_x_7847:
[----:B------:R-:W-:Y:S05]  /*4630*/  BSYNC.RECONVERGENT B2 ;  /* 0x0000000000027941 */ /* 0x000fea0003800200 */
.L_x_7846:
[----:B------:R-:W-:Y:S01]  /*4640*/  I2FP.F32.U32 R9, R9 ;  /* 0x0000000900097245 */ /* 0x000fe20000201000 */
[----:B------:R-:W-:Y:S01]  /*4650*/  IMAD.U32 R8, R60, 0x10000, RZ ;  /* 0x000100003c087824 */ /* 0x000fe200078e00ff */
[----:B------:R-:W-:Y:S01]  /*4660*/  ISETP.NE.AND P3, PT, R73, 0x1, PT ;  /* 0x000000014900780c */ /* 0x000fe20003f65270 */
[----:B------:R-:W-:Y:S01]  /*4670*/  BSSY.RECONVERGENT B2, `(.L_x_7851) ;  /* 0x0000051000027945 */ /* 0x000fe20003800200 */
[----:B------:R-:W-:Y:S01]  /*4680*/  FSEL R11, R6, RZ, P4 ;  /* 0x000000ff060b7208 */ /* 0x000fe20002000000 */
[----:B------:R-:W-:Y:S01]  /*4690*/  FFMA.FTZ R9, R9, R116, 1.1641532182693481445e-10 ;  /* 0x2f00000009097423 */ /* 0x000fe20000010074 */
[----:B------:R-:W-:Y:S01]  /*46a0*/  FMUL.FTZ R8, R8, R117 ;  /* 0x0000007508087220 */ /* 0x000fe20000410000 */
[----:B------:R-:W-:Y:S01]  /*46b0*/  IMAD.MOV.U32 R74, RZ, RZ, 0x2 ;  /* 0x00000002ff4a7424 */ /* 0x000fe200078e00ff */
[----:B------:R-:W-:Y:S02]  /*46c0*/  MOV R6, R10 ;  /* 0x0000000a00067202 */ /* 0x000fe40000000f00 */
        /* <DEDUP_REMOVED lines=14> */
.L_x_7853:
        /* <DEDUP_REMOVED lines=13> */
.L_x_7855:
[----:B------:R-:W-:Y:S05]  /*4880*/  BSYNC.RECONVERGENT B3 ;  /* 0x0000000000037941 */ /* 0x000fea0003800200 */
.L_x_7854:
[----:B------:R-:W-:Y:S01]  /*4890*/  IMAD.WIDE.U32 R4, R106, -0x326172a9, RZ ;  /* 0xcd9e8d576a047825 */ /* 0x000fe200078e00ff */
[----:B------:R-:W-:Y:S01]  /*48a0*/  LOP3.LUT R10, R7, UR5, R99, 0x96, !PT ;  /* 0x00000005070a7c12 */ /* 0x000fe2000f8e9663 */
[----:B------:R-:W-:Y:S01]  /*48b0*/  UIADD3 UR23, UPT, UPT, UR4, -0x61c88647, URZ ;  /* 0x9e3779b904177890 */ /* 0x000fe2000fffe0ff */
[----:B------:R-:W-:Y:S01]  /*48c0*/  MOV R6, R96 ;  /* 0x0000006000067202 */ /* 0x000fe20000000f00 */
        /* <DEDUP_REMOVED lines=40> */
[----:B------:R-:W-:Y:S01]  /*4b50*/  IMAD.MOV.U32 R96, RZ, RZ, R74 ;  /* 0x000000ffff607224 */ /* 0x000fe200078e004a */
[----:B------:R-:W-:Y:S01]  /*4b60*/  LOP3.LUT R4, R4, UR18, R75, 0x96, !PT ;  /* 0x0000001204047c12 */ /* 0x000fe2000f8e964b */
[----:B------:R-:W-:-:S07]  /*4b70*/  IMAD.MOV.U32 R74, RZ, RZ, RZ ;  /* 0x000000ffff4a7224 */ /* 0x000fce00078e00ff */
.L_x_7852:
[----:B------:R-:W-:Y:S05]  /*4b80*/  BSYNC.RECONVERGENT B2 ;  /* 0x0000000000027941 */ /* 0x000fea0003800200 */
.L_x_7851:
        /* <DEDUP_REMOVED lines=19> */
.L_x_7858:
        /* <DEDUP_REMOVED lines=13> */
.L_x_7860:
[----:B------:R-:W-:Y:S05]  /*4d90*/  BSYNC.RECONVERGENT B3 ;  /* 0x0000000000037941 */ /* 0x000fea0003800200 */
.L_x_7859:
        /* <DEDUP_REMOVED lines=45> */
[----:B------:R-:W-:Y:S01]  /*5070*/  IMAD.MOV.U32 R75, RZ, RZ, RZ ;  /* 0x000000ffff4b7224 */ /* 0x000fe200078e00ff */
[----:B------:R-:W-:-:S07]  /*5080*/  MOV R96, R74 ;  /* 0x0000004a00607202 */ /* 0x000fce0000000f00 */
.L_x_7857:
[----:B------:R-:W-:Y:S05]  /*5090*/  BSYNC.RECONVERGENT B2 ;  /* 0x0000000000027941 */ /* 0x000fea0003800200 */
.L_x_7856:
[----:B------:R-:W-:Y:S01]  /*50a0*/  I2FP.F32.U32 R11, R11 ;  /* 0x0000000b000b7245 */ /* 0x000fe20000201000 */
[----:B------:R-:W-:Y:S01]  /*50b0*/  BSSY.RECONVERGENT B2, `(.L_x_7861) ;  /* 0x0000055000027945 */ /* 0x000fe20003800200 */
[----:B------:R-:W-:Y:S02]  /*50c0*/  PRMT R73, R60, 0x7632, R73 ;  /* 0x000076323c497816 */ /* 0x000fe40000000049 */
[----:B------:R-:W-:Y:S01]  /*50d0*/  ISETP.NE.AND P3, PT, R75, 0x1, PT ;  /* 0x000000014b00780c */ /* 0x000fe20003f65270 */
[----:B------:R-:W-:Y:S02]  /*50e0*/  FFMA.FTZ R11, R11, R116, 1.1641532182693481445e-10 ;  /* 0x2f0000000b0b7423 */ /* 0x000fe40000010074 */
[----:B------:R-:W-:Y:S01]  /*50f0*/  IMAD.U32 R74, R73, 0x10000, RZ ;  /* 0x00010000494a7824 */ /* 0x000fe200078e00ff */
[----:B------:R-:W-:Y:S01]  /*5100*/  FSEL R73, R6, RZ, P4 ;  /* 0x000000ff06497208 */ /* 0x000fe20002000000 */
[----:B------:R-:W-:Y:S01]  /*5110*/  IMAD.MOV.U32 R6, RZ, RZ, R10 ;  /* 0x000000ffff067224 */ /* 0x000fe200078e000a */
[----:B------:R-:W-:Y:S01]  /*5120*/  FSETP.GTU.FTZ.AND P2, PT, R11, R118, PT ;  /* 0x000000760b00720b */ /* 0x000fe20003f5c000 */
[----:B------:R-:W-:-:S03]  /*5130*/  FMUL.FTZ R74, R74, R117 ;  /* 0x000000754a4a7220 */ /* 0x000fc60000410000 */
[----:B------:R-:W-:Y:S02]  /*5140*/  SEL R11, RZ, 0x1, P2 ;  /* 0x00000001ff0b7807 */ /* 0x000fe40001000000 */
[----:B------:R-:W-:-:S05]  /*5150*/  FSEL R74, R74, RZ, !P2 ;  /* 0x000000ff4a4a7208 */ /* 0x000fca0005000000 */
        /* <DEDUP_REMOVED lines=12> */
.L_x_7863:
        /* <DEDUP_REMOVED lines=13> */
.L_x_7865:
[----:B------:R-:W-:Y:S05]  /*52f0*/  BSYNC.RECONVERGENT B3 ;  /* 0x0000000000037941 */ /* 0x000fea0003800200 */
.L_x_7864:
        /* <DEDUP_REMOVED lines=45> */
[----:B------:R-:W-:Y:S01]  /*55d0*/  MOV R96, R74 ;  /* 0x0000004a00607202 */ /* 0x000fe20000000f00 */
[----:B------:R-:W-:Y:S01]  /*55e0*/  IMAD.MOV.U32 R74, RZ, RZ, RZ ;  /* 0x000000ffff4a7224 */ /* 0x000fe200078e00ff */
[----:B------:R-:W-:-:S07]  /*55f0*/  LOP3.LUT R4, R4, UR18, R75, 0x96, !PT ;  /* 0x0000001204047c12 */ /* 0x000fce000f8e964b */
.L_x_7862:
[----:B------:R-:W-:Y:S05]  /*5600*/  BSYNC.RECONVERGENT B2 ;  /* 0x0000000000027941 */ /* 0x000fea0003800200 */
.L_x_7861:
[----:B------:R-:W-:Y:S01]  /*5610*/  ISETP.NE.AND P2, PT, R74, 0x1, PT ;  /* 0x000000014a00780c */ /* 0x000fe20003f45270 */
[C---:B------:R-:W-:Y:S01]  /*5620*/  IMAD.U32 R100, R77.reuse, 0x10000, RZ ;  /* 0x000100004d647824 */ /* 0x040fe200078e00ff */
[----:B------:R-:W-:Y:S01]  /*5630*/  I2FP.F32.U32 R75, R6 ;  /* 0x00000006004b7245 */ /* 0x000fe20000201000 */
[----:B------:R-:W-:Y:S01]  /*5640*/  BSSY.RECONVERGENT B2, `(.L_x_7866) ;  /* 0x000004f000027945 */ /* 0x000fe20003800200 */
[----:B------:R-:W-:Y:S01]  /*5650*/  HFMA2 R76, -RZ, RZ, 0, 1.1920928955078125e-07 ;  /* 0x00000002ff4c7431 */ /* 0x000fe200000001ff */
[----:B------:R-:W-:Y:S01]  /*5660*/  PRMT R6, R77, 0x7632, R6 ;  /* 0x000076324d067816 */ /* 0x000fe20000000006 */
        /* <DEDUP_REMOVED lines=14> */
.L_x_7868:
        /* <DEDUP_REMOVED lines=13> */
.L_x_7870:
[----:B------:R-:W-:Y:S05]  /*5820*/  BSYNC.RECONVERGENT B3 ;  /* 0x0000000000037941 */ /* 0x000fea0003800200 */
.L_x_7869:
        /* <DEDUP_REMOVED lines=45> */
[----:B------:R-:W-:Y:S01]  /*5b00*/  IMAD.MOV.U32 R75, RZ, RZ, R96 ;  /* 0x000000ffff4b7224 */ /* 0x000fe200078e0060 */
[----:B------:R-:W-:Y:S01]  /*5b10*/  MOV R96, R74 ;  /* 0x0000004a00607202 */ /* 0x000fe20000000f00 */
[----:B------:R-:W-:-:S07]  /*5b20*/  IMAD.MOV.U32 R76, RZ, RZ, RZ ;  /* 0x000000ffff4c7224 */ /* 0x000fce00078e00ff */
.L_x_7867:
[----:B------:R-:W-:Y:S05]  /*5b30*/  BSYNC.RECONVERGENT B2 ;  /* 0x0000000000027941 */ /* 0x000fea0003800200 */
.L_x_7866:
        /* <DEDUP_REMOVED lines=23> */
.L_x_7873:
        /* <DEDUP_REMOVED lines=13> */
.L_x_7875:
[----:B------:R-:W-:Y:S05]  /*5d80*/  BSYNC.RECONVERGENT B3 ;  /* 0x0000000000037941 */ /* 0x000fea0003800200 */
.L_x_7874:
        /* <DEDUP_REMOVED lines=48> */
.L_x_7872:
[----:B------:R-:W-:Y:S05]  /*6090*/  BSYNC.RECONVERGENT B2 ;  /* 0x0000000000027941 */ /* 0x000fea0003800200 */
.L_x_7871:
        /* <DEDUP_REMOVED lines=19> */
.L_x_7878:
        /* <DEDUP_REMOVED lines=13> */
.L_x_7880:
[----:B------:R-:W-:Y:S05]  /*62a0*/  BSYNC.RECONVERGENT B3 ;  /* 0x0000000000037941 */ /* 0x000fea0003800200 */
.L_x_7879:
        /* <DEDUP_REMOVED lines=48> */
.L_x_7877:
[----:B------:R-:W-:Y:S05]  /*65b0*/  BSYNC.RECONVERGENT B2 ;  /* 0x0000000000027941 */ /* 0x000fea0003800200 */
.L_x_7876:
[----:B------:R-:W-:Y:S01]  /*65c0*/  I2FP.F32.U32 R75, R75 ;  /* 0x0000004b004b7245 */ /* 0x000fe20000201000 */
[----:B------:R-:W-:Y:S01]  /*65d0*/  BSSY.RECONVERGENT B2, `(.L_x_7881) ;  /* 0x0000055000027945 */ /* 0x000fe20003800200 */
[----:B------:R-:W-:-:S03]  /*65e0*/  PRMT R76, R61, 0x7632, R76 ;  /* 0x000076323d4c7816 */ /* 0x000fc6000000004c */
[----:B------:R-:W-:Y:S02]  /*65f0*/  FFMA.FTZ R75, R75, R116, 1.1641532182693481445e-10 ;  /* 0x2f0000004b4b7423 */ /* 0x000fe40000010074 */
[----:B------:R-:W-:-:S03]  /*6600*/  IMAD.U32 R76, R76, 0x10000, RZ ;  /* 0x000100004c4c7824 */ /* 0x000fc600078e00ff */
[----:B------:R-:W-:Y:S01]  /*6610*/  FSETP.GTU.FTZ.AND P2, PT, R75, R118, PT ;  /* 0x000000764b00720b */ /* 0x000fe20003f5c000 */
[----:B------:R-:W-:Y:S01]  /*6620*/  FMUL.FTZ R76, R76, R117 ;  /* 0x000000754c4c7220 */ /* 0x000fe20000410000 */
[----:B------:R-:W-:Y:S01]  /*6630*/  FSEL R75, R6, RZ, P4 ;  /* 0x000000ff064b7208 */ /* 0x000fe20002000000 */
[----:B------:R-:W-:Y:S01]  /*6640*/  IMAD.MOV.U32 R6, RZ, RZ, R10 ;  /* 0x000000ffff067224 */ /* 0x000fe200078e000a */
[----:B------:R-:W-:Y:S02]  /*6650*/  SEL R101, RZ, 0x1, P2 ;  /* 0x00000001ff657807 */ /* 0x000fe40001000000 */
[----:B------:R-:W-:Y:S02]  /*6660*/  FSEL R76, R76, RZ, !P2 ;  /* 0x000000ff4c4c7208 */ /* 0x000fe40005000000 */
[----:B------:R-:W-:-:S03]  /*6670*/  ISETP.NE.AND P2, PT, R77, 0x1, PT ;  /* 0x000000014d00780c */ /* 0x000fc60003f45270 */
[----:B------:R-:W-:Y:S01]  /*6680*/  FADD.FTZ R75, R76, R75 ;  /* 0x0000004b4c4b7221 */ /* 0x000fe20000010000 */
[----:B------:R-:W-:-:S03]  /*6690*/  HFMA2 R76, -RZ, RZ, 0, 1.1920928955078125e-07 ;  /* 0x00000002ff4c7431 */ /* 0x000fc600000001ff */
        /* <DEDUP_REMOVED lines=10> */
.L_x_7883:
        /* <DEDUP_REMOVED lines=13> */
.L_x_7885:
[----:B------:R-:W-:Y:S05]  /*6810*/  BSYNC.RECONVERGENT B3 ;  /* 0x0000000000037941 */ /* 0x000fea0003800200 */
.L_x_7884:
        /* <DEDUP_REMOVED lines=48> */
.L_x_7882:
[----:B------:R-:W-:Y:S05]  /*6b20*/  BSYNC.RECONVERGENT B2 ;  /* 0x0000000000027941 */ /* 0x000fea0003800200 */
.L_x_7881:
        /* <DEDUP_REMOVED lines=19> */
.L_x_7888:
        /* <DEDUP_REMOVED lines=13> */
.L_x_7890:
[----:B------:R-:W-:Y:S05]  /*6d30*/  BSYNC.RECONVERGENT B3 ;  /* 0x0000000000037941 */ /* 0x000fea0003800200 */
.L_x_7889:
        /* <DEDUP_REMOVED lines=48> */
.L_x_7887:
[----:B------:R-:W-:Y:S05]  /*7040*/  BSYNC.RECONVERGENT B2 ;  /* 0x0000000000027941 */ /* 0x000fea0003800200 */
.L_x_7886:
[----:B------:R-:W-:Y:S01]  /*7050*/  I2FP.F32.U32 R77, R98 ;  /* 0x00000062004d7245 */ /* 0x000fe20000201000 */
[----:B------:R-:W-:Y:S01]  /*7060*/  IMAD.U32 R76, R62, 0x10000, RZ ;  /* 0x000100003e4c7824 */ /* 0x000fe200078e00ff */
[----:B------:R-:W-:Y:S01]  /*7070*/  BSSY.RECONVERGENT B2, `(.L_x_7891) ;  /* 0x0000053000027945 */ /* 0x000fe20003800200 */
[----:B------:R-:W-:Y:S02]  /*7080*/  HFMA2 R103, -RZ, RZ, 0, 1.1920928955078125e-07 ;  /* 0x00000002ff677431 */ /* 0x000fe400000001ff */
[----:B------:R-:W-:Y:S01]  /*7090*/  FFMA.FTZ R77, R77, R116, 1.1641532182693481445e-10 ;  /* 0x2f0000004d4d7423 */ /* 0x000fe20000010074 */
[----:B------:R-:W-:-:S04]  /*70a0*/  FMUL.FTZ R76, R76, R117 ;  /* 0x000000754c4c7220 */ /* 0x000fc80000410000 */
[----:B------:R-:W-:Y:S02]  /*70b0*/  FSETP.GTU.FTZ.AND P3, PT, R77, R118, PT ;  /* 0x000000764d00720b */ /* 0x000fe40003f7c000 */
[----:B------:R-:W-:Y:S01]  /*70c0*/  FSEL R77, R6, RZ, P2 ;  /* 0x000000ff064d7208 */ /* 0x000fe20001000000 */
[----:B------:R-:W-:Y:S01]  /*70d0*/  IMAD.MOV.U32 R6, RZ, RZ, R10 ;  /* 0x000000ffff067224 */ /* 0x000fe200078e000a */
        /* <DEDUP_REMOVED lines=14> */
.L_x_7893:
        /* <DEDUP_REMOVED lines=13> */
.L_x_7895:
[----:B------:R-:W-:Y:S05]  /*7290*/  BSYNC.RECONVERGENT B3 ;  /* 0x0000000000037941 */ /* 0x000fea0003800200 */
.L_x_7894:
        /* <DEDUP_REMOVED lines=13> */
[----:B------:R-:W-:-:S03]  /*7370*/  LOP3.LUT R99, R111, R122, R125, 0x96, !PT ;  /* 0x0000007a6f637212 */ /* 0x000fc600078e967d */
[----:B------:R-:W-:Y:S01]  /*7380*/  IMAD.MOV.U32 R103, RZ, RZ, RZ ;  /* 0x000000ffff677224 */ /* 0x000fe200078e00ff */
        /* <DEDUP_REMOVED lines=31> */
[----:B------:R-:W-:Y:S02]  /*7580*/  LOP3.LUT R4, R4, UR18, R99, 0x96, !PT ;  /* 0x0000001204047c12 */ /* 0x000fe4000f8e9663 */
[----:B------:R-:W-:-:S07]  /*7590*/  MOV R96, R98 ;  /* 0x0000006200607202 */ /* 0x000fce0000000f00 */
.L_x_7892:
[----:B------:R-:W-:Y:S05]  /*75a0*/  BSYNC.RECONVERGENT B2 ;  /* 0x0000000000027941 */ /* 0x000fea0003800200 */
.L_x_7891:
        /* <DEDUP_REMOVED lines=18> */
.L_x_7898:
        /* <DEDUP_REMOVED lines=13> */
.L_x_7900:
[----:B------:R-:W-:Y:S05]  /*77a0*/  BSYNC.RECONVERGENT B3 ;  /* 0x0000000000037941 */ /* 0x000fea0003800200 */
.L_x_7899:
        /* <DEDUP_REMOVED lines=48> */
.L_x_7897:
[----:B------:R-:W-:Y:S05]  /*7ab0*/  BSYNC.RECONVERGENT B2 ;  /* 0x0000000000027941 */ /* 0x000fea0003800200 */
.L_x_7896:
[----:B------:R-:W-:Y:S01]  /*7ac0*/  I2FP.F32.U32 R77, R78 ;  /* 0x0000004e004d7245 */ /* 0x000fe20000201000 */
[----:B------:R-:W-:Y:S01]  /*7ad0*/  BSSY.RECONVERGENT B2, `(.L_x_7901) ;  /* 0x0000055000027945 */ /* 0x000fe20003800200 */
[----:B------:R-:W-:Y:S01]  /*7ae0*/  PRMT R78, R62, 0x7632, R78 ;  /* 0x000076323e4e7816 */ /* 0x000fe2000000004e */
[----:B------:R-:W-:Y:S02]  /*7af0*/  HFMA2 R104, -RZ, RZ, 0, 1.1920928955078125e-07 ;  /* 0x00000002ff687431 */ /* 0x000fe400000001ff */
        /* <DEDUP_REMOVED lines=20> */
.L_x_7903:
        /* <DEDUP_REMOVED lines=13> */
.L_x_7905:
[----:B------:R-:W-:Y:S05]  /*7d10*/  BSYNC.RECONVERGENT B3 ;  /* 0x0000000000037941 */ /* 0x000fea0003800200 */
.L_x_7904:
        /* <DEDUP_REMOVED lines=48> */
.L_x_7902:
[----:B------:R-:W-:Y:S05]  /*8020*/  BSYNC.RECONVERGENT B2 ;  /* 0x0000000000027941 */ /* 0x000fea0003800200 */
.L_x_7901:
        /* <DEDUP_REMOVED lines=19> */
.L_x_7908:
        /* <DEDUP_REMOVED lines=13> */
.L_x_7910:
[----:B------:R-:W-:Y:S05]  /*8230*/  BSYNC.RECONVERGENT B3 ;  /* 0x0000000000037941 */ /* 0x000fea0003800200 */
.L_x_7909:
[----:B------:R-:W-:Y:S01]  /*8240*/  LOP3.LUT R122, R7, UR5, R5, 0x96, !PT ;  /* 0x00000005077a7c12 */ /* 0x000fe2000f8e9605 */
[----:B------:R-:W-:Y:S01]  /*8250*/  IMAD.WIDE.U32 R98, R106, -0x326172a9, RZ ;  /* 0xcd9e8d576a627825 */ /* 0x000fe200078e00ff */
[----:B------:R-:W-:-:S03]  /*8260*/  UIADD3 UR23, UPT, UPT, UR4, -0x61c88647, URZ ;  /* 0x9e3779b904177890 */ /* 0x000fc6000fffe0ff */
[----:B------:R-:W-:Y:S01]  /*8270*/  IMAD.WIDE.U32 R122, R122, -0x326172a9, RZ ;  /* 0xcd9e8d577a7a7825 */ /* 0x000fe200078e00ff */
[----:B------:R-:W-:-:S03]  /*8280*/  LOP3.LUT R99, R3, UR4, R99, 0x96, !PT ;  /* 0x0000000403637c12 */ /* 0x000fc6000f8e9663 */
[----:B------:R-:W-:Y:S01]  /*8290*/  IMAD.MOV.U32 R78, RZ, RZ, R96 ;  /* 0x000000ffff4e7224 */ /* 0x000fe200078e0060 */
[----:B------:R-:W-:Y:S01]  /*82a0*/  LOP3.LUT R5, R98, UR23, R123, 0x96, !PT ;  /* 0x0000001762057c12 */ /* 0x000fe2000f8e967b */
[----:B------:R-:W-:Y:S01]  /*82b0*/  IMAD.WIDE.U32 R98, R99, -0x2daee0ad, RZ ;  /* 0xd2511f5363627825 */ /* 0x000fe200078e00ff */
[----:B------:R-:W-:-:S04]  /*82c0*/  UIADD3 UR23, UPT, UPT, UR5, 0x32370b8f, URZ ;  /* 0x32370b8f05177890 */ /* 0x000fc8000fffe0ff */
[----:B------:R-:W-:Y:S01]  /*82d0*/  LOP3.LUT R99, R112, R4, R99, 0x96, !PT ;  /* 0x0000000470637212 */ /* 0x000fe200078e9663 */
[----:B------:R-:W-:-:S05]  /*82e0*/  IMAD.WIDE.U32 R4, R5, -0x2daee0ad, RZ ;  /* 0xd2511f5305047825 */ /* 0x000fca00078e00ff */
[----:B------:R-:W-:Y:S01]  /*82f0*/  LOP3.LUT R123, R111, R98, R5, 0x96, !PT ;  /* 0x000000626f7b7212 */ /* 0x000fe200078e9605 */
[----:B------:R-:W-:-:S05]  /*8300*/  IMAD.WIDE.U32 R98, R99, -0x326172a9, RZ ;  /* 0xcd9e8d5763627825 */ /* 0x000fca00078e00ff */
[----:B------:R-:W-:Y:S01]  /*8310*/  LOP3.LUT R99, R122, UR12, R99, 0x96, !PT ;  /* 0x0000000c7a637c12 */ /* 0x000fe2000f8e9663 */
[----:B------:R-:W-:-:S05]  /*8320*/  IMAD.WIDE.U32 R122, R123, -0x326172a9, RZ ;  /* 0xcd9e8d577b7a7825 */ /* 0x000fca00078e00ff */
[----:B------:R-:W-:Y:S01]  /*8330*/  LOP3.LUT R5, R98, UR13, R123, 0x96, !PT ;  /* 0x0000000d62057c12 */ /* 0x000fe2000f8e967b */
[----:B------:R-:W-:-:S05]  /*8340*/  IMAD.WIDE.U32 R98, R99, -0x2daee0ad, RZ ;  /* 0xd2511f5363627825 */ /* 0x000fca00078e00ff */
[----:B------:R-:W-:Y:S01]  /*8350*/  LOP3.LUT R99, R4, UR23, R99, 0x96, !PT ;  /* 0x0000001704637c12 */ /* 0x000fe2000f8e9663 */
[----:B------:R-:W-:Y:S01]  /*8360*/  IMAD.WIDE.U32 R4, R5, -0x2daee0ad, RZ ;  /* 0xd2511f5305047825 */ /* 0x000fe200078e00ff */
[----:B------:R-:W-:-:S04]  /*8370*/  UIADD3 UR23, UPT, UPT, UR5, 0x646e171e, URZ ;  /* 0x646e171e05177890 */ /* 0x000fc8000fffe0ff */
        /* <DEDUP_REMOVED lines=13> */
[----:B------:R-:W-:Y:S01]  /*8450*/  LOP3.LUT R5, R98, UR23, R123, 0x96, !PT ;  /* 0x0000001762057c12 */ /* 0x000fe2000f8e967b */
[----:B------:R-:W-:Y:S01]  /*8460*/  UIADD3 UR23, UPT, UPT, UR5, 0x1fd5c5a3, URZ ;  /* 0x1fd5c5a305177890 */ /* 0x000fe2000fffe0ff */
[----:B------:R-:W-:-:S05]  /*8470*/  IMAD.WIDE.U32 R98, R99, -0x2daee0ad, RZ ;  /* 0xd2511f5363627825 */ /* 0x000fca00078e00ff */
[----:B------:R-:W-:Y:S01]  /*8480*/  LOP3.LUT R99, R4, UR23, R99, 0x96, !PT ;  /* 0x0000001704637c12 */ /* 0x000fe2000f8e9663 */
[----:B------:R-:W-:-:S05]  /*8490*/  IMAD.WIDE.U32 R4, R5, -0x2daee0ad, RZ ;  /* 0xd2511f5305047825 */ /* 0x000fca00078e00ff */
[----:B------:R-:W-:Y:S01]  /*84a0*/  LOP3.LUT R123, R105, R98, R5, 0x96, !PT ;  /* 0x00000062697b7212 */ /* 0x000fe200078e9605 */
[----:B------:R-:W-:-:S05]  /*84b0*/  IMAD.WIDE.U32 R98, R99, -0x326172a9, RZ ;  /* 0xcd9e8d5763627825 */ /* 0x000fca00078e00ff */
[----:B------:R-:W-:Y:S01]  /*84c0*/  LOP3.LUT R99, R122, UR17, R99, 0x96, !PT ;  /* 0x000000117a637c12 */ /* 0x000fe2000f8e9663 */
[----:B------:R-:W-:-:S04]  /*84d0*/  IMAD.WIDE.U32 R122, R123, -0x326172a9, RZ ;  /* 0xcd9e8d577b7a7825 */ /* 0x000fc800078e00ff */
[----:B------:R-:W-:Y:S01]  /*84e0*/  IMAD.MOV.U32 R10, RZ, RZ, R122 ;  /* 0x000000ffff0a7224 */ /* 0x000fe200078e007a */
[----:B------:R-:W-:Y:S01]  /*84f0*/  LOP3.LUT R5, R113, R98, R123, 0x96, !PT ;  /* 0x0000006271057212 */ /* 0x000fe200078e967b */
[----:B------:R-:W-:-:S03]  /*8500*/  IMAD.WIDE.U32 R98, R99, -0x2daee0ad, RZ ;  /* 0xd2511f5363627825 */ /* 0x000fc600078e00ff */
[----:B------:R-:W-:Y:S01]  /*8510*/  MOV R96, R98 ;  /* 0x0000006200607202 */ /* 0x000fe20000000f00 */
[----:B------:R-:W-:Y:S01]  /*8520*/  IMAD.MOV.U32 R98, RZ, RZ, RZ ;  /* 0x000000ffff627224 */ /* 0x000fe200078e00ff */
[----:B------:R-:W-:-:S07]  /*8530*/  LOP3.LUT R4, R4, UR18, R99, 0x96, !PT ;  /* 0x0000001204047c12 */ /* 0x000fce000f8e9663 */
.L_x_7907:
[----:B------:R-:W-:Y:S05]  /*8540*/  BSYNC.RECONVERGENT B2 ;  /* 0x0000000000027941 */ /* 0x000fea0003800200 */
.L_x_7906:
        /* <DEDUP_REMOVED lines=23> */
.L_x_7913:
        /* <DEDUP_REMOVED lines=13> */
.L_x_7915:
[----:B------:R-:W-:Y:S05]  /*8790*/  BSYNC.RECONVERGENT B3 ;  /* 0x0000000000037941 */ /* 0x000fea0003800200 */
.L_x_7914:
[----:B------:R-:W-:Y:S01]  /*87a0*/  LOP3.LUT R98, R7, UR5, R5, 0x96, !PT ;  /* 0x0000000507627c12 */ /* 0x000fe2000f8e9605 */
[----:B------:R-:W-:Y:S01]  /*87b0*/  IMAD.WIDE.U32 R122, R106, -0x326172a9, RZ ;  /* 0xcd9e8d576a7a7825 */ /* 0x000fe200078e00ff */
[----:B------:R-:W-:-:S03]  /*87c0*/  UIADD3 UR23, UPT, UPT, UR4, -0x61c88647, URZ ;  /* 0x9e3779b904177890 */ /* 0x000fc6000fffe0ff */
[----:B------:R-:W-:Y:S01]  /*87d0*/  IMAD.WIDE.U32 R98, R98, -0x326172a9, RZ ;  /* 0xcd9e8d5762627825 */ /* 0x000fe200078e00ff */
[----:B------:R-:W-:-:S03]  /*87e0*/  LOP3.LUT R123, R3, UR4, R123, 0x96, !PT ;  /* 0x00000004037b7c12 */ /* 0x000fc6000f8e967b */
[----:B------:R-:W-:Y:S01]  /*87f0*/  IMAD.MOV.U32 R121, RZ, RZ, RZ ;  /* 0x000000ffff797224 */ /* 0x000fe200078e00ff */
        /* <DEDUP_REMOVED lines=38> */
[----:B------:R-:W-:-:S04]  /*8a60*/  IMAD.WIDE.U32 R98, R6, -0x2daee0ad, RZ ;  /* 0xd2511f5306627825 */ /* 0x000fc800078e00ff */
[----:B------:R-:W-:Y:S01]  /*8a70*/  IMAD.MOV.U32 R6, RZ, RZ, R96 ;  /* 0x000000ffff067224 */ /* 0x000fe200078e0060 */
[----:B------:R-:W-:Y:S02]  /*8a80*/  LOP3.LUT R4, R4, UR18, R99, 0x96, !PT ;  /* 0x0000001204047c12 */ /* 0x000fe4000f8e9663 */
[----:B------:R-:W-:-:S07]  /*8a90*/  MOV R96, R98 ;  /* 0x0000006200607202 */ /* 0x000fce0000000f00 */
.L_x_7912:
[----:B------:R-:W-:Y:S05]  /*8aa0*/  BSYNC.RECONVERGENT B2 ;  /* 0x0000000000027941 */ /* 0x000fea0003800200 */
.L_x_7911:
        /* <DEDUP_REMOVED lines=18> */
.L_x_7918:
        /* <DEDUP_REMOVED lines=15> */
.L_x_7920:
[----:B------:R-:W-:Y:S05]  /*8cc0*/  BSYNC.RECONVERGENT B3 ;  /* 0x0000000000037941 */ /* 0x000fea0003800200 */
.L_x_7919:
[----:B------:R-:W-:Y:S01]  /*8cd0*/  LOP3.LUT R4, R7, UR5, R123, 0x96, !PT ;  /* 0x0000000507047c12 */ /* 0x000fe2000f8e967b */
[----:B------:R-:W-:Y:S01]  /*8ce0*/  IMAD.WIDE.U32 R98, R106, -0x326172a9, RZ ;  /* 0xcd9e8d576a627825 */ /* 0x000fe200078e00ff */
[----:B------:R-:W-:Y:S02]  /*8cf0*/  UIADD3 UR23, UPT, UPT, UR4, -0x61c88647, URZ ;  /* 0x9e3779b904177890 */ /* 0x000fe4000fffe0ff */
[----:B------:R-:W-:Y:S01]  /*8d00*/  UIADD3 UR24, UPT, UPT, UR5, 0x1fd5c5a3, URZ ;  /* 0x1fd5c5a305187890 */ /* 0x000fe2000fffe0ff */
        /* <DEDUP_REMOVED lines=43> */
[----:B------:R-:W-:-:S07]  /*8fc0*/  MOV R96, R98 ;  /* 0x0000006200607202 */ /* 0x000fce0000000f00 */
.L_x_7917:
[----:B------:R-:W-:Y:S05]  /*8fd0*/  BSYNC.RECONVERGENT B2 ;  /* 0x0000000000027941 */ /* 0x000fea0003800200 */
.L_x_7916:
        /* <DEDUP_REMOVED lines=11> */
.L_x_7840:
[----:B------:R-:W0:Y:S01]  /*9090*/  LDC.64 R114, c[0x0][0x3a8] ;  /* 0x0000ea00ff727b82 */ /* 0x000e220000000a00 */
[----:B------:R-:W-:Y:S02]  /*90a0*/  SEL R116, RZ, 0x1000000, !P5 ;  /* 0x01000000ff747807 */ /* 0x000fe40006800000 */
[----:B------:R-:W-:Y:S02]  /*90b0*/  SEL R112, RZ, 0x10000, !P4 ;  /* 0x00010000ff707807 */ /* 0x000fe40006000000 */
[----:B------:R-:W-:Y:S02]  /*90c0*/  ISETP.NE.AND P6, PT, R8, RZ, PT ;  /* 0x000000ff0800720c */ /* 0x000fe40003fc5270 */
[----:B------:R-:W-:Y:S01]  /*90d0*/  ISETP.NE.AND P5, PT, R120, RZ, PT ;  /* 0x000000ff7800720c */ /* 0x000fe20003fa5270 */
[----:B------:R-:W1:Y:S01]  /*90e0*/  LDC.64 R98, c[0x0][0x3b0] ;  /* 0x0000ec00ff627b82 */ /* 0x000e620000000a00 */
[----:B------:R-:W-:Y:S02]  /*90f0*/  ISETP.NE.AND P4, PT, R119, RZ, PT ;  /* 0x000000ff7700720c */ /* 0x000fe40003f85270 */
[----:B------:R-:W-:-:S02]  /*9100*/  ISETP.NE.AND P1, PT, R97, RZ, PT ;  /* 0x000000ff6100720c */ /* 0x000fc40003f25270 */
[----:B------:R-:W-:Y:S02]  /*9110*/  SEL R113, RZ, 0x100, !P3 ;  /* 0x00000100ff717807 */ /* 0x000fe40005800000 */
[----:B------:R-:W-:Y:S02]  /*9120*/  SEL R111, RZ, 0x1000000, !P4 ;  /* 0x01000000ff6f7807 */ /* 0x000fe40006000000 */
[----:B------:R-:W-:Y:S02]  /*9130*/  SEL R97, RZ, 0x10000, !P5 ;  /* 0x00010000ff617807 */ /* 0x000fe40006800000 */
        /* <DEDUP_REMOVED lines=13> */
[----:B------:R-:W-:Y:S01]  /*9210*/  SHF.L.U32 R97, R104, 0x10, RZ ;  /* 0x0000001068617819 */ /* 0x000fe200000006ff */
[----:B0-----:R-:W0:Y:S01]  /*9220*/  LDC.64 R98, c[0x0][0x3b8] ;  /* 0x0000ee00ff627b82 */ /* 0x001e220000000a00 */
        /* <DEDUP_REMOVED lines=18> */
.L_x_7921:
[----:B------:R-:W-:Y:S02]  /*9350*/  IMAD.MOV.U32 R8, RZ, RZ, R96 ;  /* 0x000000ffff087224 */ /* 0x000fe400078e0060 */
[----:B------:R-:W-:-:S07]  /*9360*/  VIADD R96, R110, 0x20 ;  /* 0x000000206e607836 */ /* 0x000fce0000000000 */
.L_x_7798:
[----:B------:R-:W-:Y:S05]  /*9370*/  BSYNC.RECONVERGENT B1 ;  /* 0x0000000000017941 */ /* 0x000fea0003800200 */
.L_x_7797:
        /* <DEDUP_REMOVED lines=20> */
[----:B01----:R-:W-:Y:S01]  /*94c0*/  IMAD.U32 R113, RZ, RZ, UR5 ;  /* 0x00000005ff717e24 */ /* 0x003fe2000f8e00ff */
[----:B------:R-:W-:Y:S01]  /*94d0*/  MOV R105, UR5 ;  /* 0x0000000500697c02 */ /* 0x000fe20008000f00 */
[----:B------:R-:W-:Y:S01]  /*94e0*/  IMAD.U32 R112, RZ, RZ, UR4 ;  /* 0x00000004ff707e24 */ /* 0x000fe2000f8e00ff */
[----:B------:R-:W-:Y:S01]  /*94f0*/  MOV R99, UR4 ;  /* 0x0000000400637c02 */ /* 0x000fe20008000f00 */
[----:B------:R-:W-:Y:S01]  /*9500*/  IMAD.U32 R114, RZ, RZ, UR5 ;  /* 0x00000005ff727e24 */ /* 0x000fe2000f8e00ff */
[----:B------:R-:W-:Y:S01]  /*9510*/  BSSY.RECONVERGENT B2, `(.L_x_7925) ;  /* 0x0000052000027945 */ /* 0x000fe20003800200 */
[----:B--2---:R-:W-:Y:S01]  /*9520*/  IMAD.MOV.U32 R80, RZ, RZ, 0x2 ;  /* 0x00000002ff507424 */ /* 0x004fe200078e00ff */
[----:B------:R-:W-:Y:S01]  /*9530*/  MOV R9, R10 ;  /* 0x0000000a00097202 */ /* 0x000fe20000000f00 */
[----:B------:R-:W-:Y:S01]  /*9540*/  IMAD.MOV.U32 R97, RZ, RZ, R8 ;  /* 0x000000ffff617224 */ /* 0x000fe200078e0008 */
[----:B------:R-:W-:Y:S01]  /*9550*/  IADD3 R113, PT, PT, R113, 0x76cf5d0a, RZ ;  /* 0x76cf5d0a71717810 */ /* 0x000fe20007ffe0ff */
[----:B------:R-:W-:Y:S01]  /*9560*/  VIADD R105, R105, 0xdb3d7428 ;  /* 0xdb3d742869697836 */ /* 0x000fe20000000000 */
[----:B------:R-:W-:Y:S01]  /*9570*/  IADD3 R112, PT, PT, R112, 0x78dde6e4, RZ ;  /* 0x78dde6e470707810 */ /* 0x000fe20007ffe0ff */
[----:B------:R-:W-:-:S02]  /*9580*/  VIADD R114, R114, 0xbb67ae85 ;  /* 0xbb67ae8572727836 */ /* 0x000fc40000000000 */
        /* <DEDUP_REMOVED lines=12> */
.L_x_7927:
        /* <DEDUP_REMOVED lines=13> */
.L_x_7929:
[----:B------:R-:W-:Y:S05]  /*9720*/  BSYNC.RECONVERGENT B3 ;  /* 0x0000000000037941 */ /* 0x000fea0003800200 */
.L_x_7928:
        /* <DEDUP_REMOVED lines=48> */
.L_x_7926:
[----:B------:R-:W-:Y:S05]  /*9a30*/  BSYNC.RECONVERGENT B2 ;  /* 0x0000000000027941 */ /* 0x000fea0003800200 */
.L_x_7925:
        /* <DEDUP_REMOVED lines=8> */
[----:B------:R-:W1:Y:S01]  /*9ac0*/  LDC R116, c[0x0][0x408] ;  /* 0x00010200ff747b82 */ /* 0x000e620000000800 */
[----:B------:R-:W-:Y:S01]  /*9ad0*/  FFMA.FTZ R6, R6, R117, 1.1641532182693481445e-10 ;  /* 0x2f00000006067423 */ /* 0x000fe20000010075 */
[----:B------:R-:W-:-:S04]  /*9ae0*/  IMAD.MOV.U32 R11, RZ, RZ, R10 ;  /* 0x000000ffff0b7224 */ /* 0x000fc800078e000a */
[----:B0-----:R-:W-:-:S04]  /*9af0*/  FSETP.LE.FTZ.AND P4, PT, R6, R115, PT ;  /* 0x000000730600720b */ /* 0x001fc80003f93000 */
[----:B------:R-:W-:Y:S01]  /*9b00*/  P2R R8, PR, RZ, 0x10 ;  /* 0x00000010ff087803 */ /* 0x000fe20000000000 */
[----:B-1----:R-:W-:Y:S01]  /*9b10*/  FMUL.FTZ R6, R9, R116 ;  /* 0x0000007409067220 */ /* 0x002fe20000410000 */
        /* <DEDUP_REMOVED lines=9> */
.L_x_7932:
        /* <DEDUP_REMOVED lines=13> */
.L_x_7934:
[----:B------:R-:W-:Y:S05]  /*9c80*/  BSYNC.RECONVERGENT B3 ;  /* 0x0000000000037941 */ /* 0x000fea0003800200 */
.L_x_7933:
        /* <DEDUP_REMOVED lines=48> */
.L_x_7931:
[----:B------:R-:W-:Y:S05]  /*9f90*/  BSYNC.RECONVERGENT B2 ;  /* 0x0000000000027941 */ /* 0x000fea0003800200 */
.L_x_7930:
        /* <DEDUP_REMOVED lines=23> */
.L_x_7937:
        /* <DEDUP_REMOVED lines=13> */
.L_x_7939:
[----:B------:R-:W-:Y:S05]  /*a1e0*/  BSYNC.RECONVERGENT B3 ;  /* 0x0000000000037941 */ /* 0x000fea0003800200 */
.L_x_7938:
        /* <DEDUP_REMOVED lines=45> */
[----:B------:R-:W-:Y:S02]  /*a4c0*/  IMAD.MOV.U32 R97, RZ, RZ, R82 ;  /* 0x000000ffff617224 */ /* 0x000fe400078e0052 */
[----:B------:R-:W-:Y:S01]  /*a4d0*/  HFMA2 R82, -RZ, RZ, 0, 0 ;  /* 0x00000000ff527431 */ /* 0x000fe200000001ff */
[----:B------:R-:W-:-:S07]  /*a4e0*/  LOP3.LUT R4, R4, UR18, R83, 0x96, !PT ;  /* 0x0000001204047c12 */ /* 0x000fce000f8e9653 */
.L_x_7936:
[----:B------:R-:W-:Y:S05]  /*a4f0*/  BSYNC.RECONVERGENT B2 ;  /* 0x0000000000027941 */ /* 0x000fea0003800200 */
.L_x_7935:
[----:B------:R-:W-:Y:S01]  /*a500*/  ISETP.NE.AND P2, PT, R82, 0x1, PT ;  /* 0x000000015200780c */ /* 0x000fe20003f45270 */
[----:B------:R-:W-:Y:S01]  /*a510*/  IMAD.U32 R11, R84, 0x10000, RZ ;  /* 0x00010000540b7824 */ /* 0x000fe200078e00ff */
[----:B------:R-:W-:Y:S01]  /*a520*/  I2FP.F32.U32 R6, R6 ;  /* 0x0000000600067245 */ /* 0x000fe20000201000 */
[----:B------:R-:W-:Y:S01]  /*a530*/  BSSY.RECONVERGENT B2, `(.L_x_7940) ;  /* 0x000004e000027945 */ /* 0x000fe20003800200 */
[----:B------:R-:W-:Y:S01]  /*a540*/  IMAD.MOV.U32 R83, RZ, RZ, 0x2 ;  /* 0x00000002ff537424 */ /* 0x000fe200078e00ff */
[----:B------:R-:W-:Y:S02]  /*a550*/  MOV R81, R10 ;  /* 0x0000000a00517202 */ /* 0x000fe40000000f00 */
        /* <DEDUP_REMOVED lines=13> */
.L_x_7942:
        /* <DEDUP_REMOVED lines=13> */
.L_x_7944:
[----:B------:R-:W-:Y:S05]  /*a700*/  BSYNC.RECONVERGENT B3 ;  /* 0x0000000000037941 */ /* 0x000fea0003800200 */
.L_x_7943:
        /* <DEDUP_REMOVED lines=48> */
.L_x_7941:
[----:B------:R-:W-:Y:S05]  /*aa10*/  BSYNC.RECONVERGENT B2 ;  /* 0x0000000000027941 */ /* 0x000fea0003800200 */
.L_x_7940:
        /* <DEDUP_REMOVED lines=8> */
[----:B------:R-:W-:-:S05]  /*aaa0*/  FMUL.FTZ R11, R11, R116 ;  /* 0x000000740b0b7220 */ /* 0x000fca0000410000 */
        /* <DEDUP_REMOVED lines=15> */
.L_x_7947:
        /* <DEDUP_REMOVED lines=13> */
.L_x_7949:
[----:B------:R-:W-:Y:S05]  /*ac70*/  BSYNC.RECONVERGENT B3 ;  /* 0x0000000000037941 */ /* 0x000fea0003800200 */
.L_x_7948:
        /* <DEDUP_REMOVED lines=47> */
[----:B------:R-:W-:Y:S02]  /*af70*/  IMAD.MOV.U32 R97, RZ, RZ, R82 ;  /* 0x000000ffff617224 */ /* 0x000fe400078e0052 */
[----:B------:R-:W-:-:S07]  /*af80*/  IMAD.MOV.U32 R100, RZ, RZ, RZ ;  /* 0x000000ffff647224 */ /* 0x000fce00078e00ff */
.L_x_7946:
[----:B------:R-:W-:Y:S05]  /*af90*/  BSYNC.RECONVERGENT B2 ;  /* 0x0000000000027941 */ /* 0x000fea0003800200 */
.L_x_7945:
[----:B------:R-:W-:Y:S01]  /*afa0*/  ISETP.NE.AND P2, PT, R100, 0x1, PT ;  /* 0x000000016400780c */ /* 0x000fe20003f45270 */
[----:B------:R-:W-:Y:S01]  /*afb0*/  BSSY.RECONVERGENT B2, `(.L_x_7950) ;  /* 0x0000052000027945 */ /* 0x000fe20003800200 */
[----:B------:R-:W-:Y:S01]  /*afc0*/  I2FP.F32.U32 R6, R6 ;  /* 0x0000000600067245 */ /* 0x000fe20000201000 */
[----:B------:R-:W-:Y:S01]  /*afd0*/  IMAD.MOV.U32 R84, RZ, RZ, R10 ;  /* 0x000000ffff547224 */ /* 0x000fe200078e000a */
[----:B------:R-:W-:-:S03]  /*afe0*/  SHF.L.U32 R83, R85, 0x10, RZ ;  /* 0x0000001055537819 */ /* 0x000fc600000006ff */
[----:B------:R-:W-:Y:S01]  /*aff0*/  FFMA.FTZ R82, R6, R117, 1.1641532182693481445e-10 ;  /* 0x2f00000006527423 */ /* 0x000fe20000010075 */
[----:B------:R-:W-:Y:S01]  /*b000*/  PRMT R6, R85, 0x7632, R6 ;  /* 0x0000763255067816 */ /* 0x000fe20000000006 */
[----:B------:R-:W-:Y:S02]  /*b010*/  IMAD.MOV.U32 R85, RZ, RZ, 0x2 ;  /* 0x00000002ff557424 */ /* 0x000fe400078e00ff */
        /* <DEDUP_REMOVED lines=12> */
.L_x_7952:
        /* <DEDUP_REMOVED lines=13> */
.L_x_7954:
[----:B------:R-:W-:Y:S05]  /*b1b0*/  BSYNC.RECONVERGENT B3 ;  /* 0x0000000000037941 */ /* 0x000fea0003800200 */
.L_x_7953:
        /* <DEDUP_REMOVED lines=46> */
[----:B------:R-:W-:Y:S01]  /*b4a0*/  IMAD.MOV.U32 R97, RZ, RZ, R82 ;  /* 0x000000ffff617224 */ /* 0x000fe200078e0052 */
[----:B------:R-:W-:Y:S01]  /*b4b0*/  LOP3.LUT R4, R4, UR18, R83, 0x96, !PT ;  /* 0x0000001204047c12 */ /* 0x000fe2000f8e9653 */
[----:B------:R-:W-:-:S07]  /*b4c0*/  IMAD.MOV.U32 R85, RZ, RZ, RZ ;  /* 0x000000ffff557224 */ /* 0x000fce00078e00ff */
.L_x_7951:
[----:B------:R-:W-:Y:S05]  /*b4d0*/  BSYNC.RECONVERGENT B2 ;  /* 0x0000000000027941 */ /* 0x000fea0003800200 */
.L_x_7950:
[----:B------:R-:W-:Y:S01]  /*b4e0*/  I2FP.F32.U32 R82, R84 ;  /* 0x0000005400527245 */ /* 0x000fe20000201000 */
[----:B------:R-:W-:Y:S01]  /*b4f0*/  BSSY.RECONVERGENT B2, `(.L_x_7955) ;  /* 0x0000055000027945 */ /* 0x000fe20003800200 */
[----:B------:R-:W-:Y:S01]  /*b500*/  SHF.L.U32 R83, R61, 0x10, RZ ;  /* 0x000000103d537819 */ /* 0x000fe200000006ff */
[----:B------:R-:W-:Y:S02]  /*b510*/  IMAD.MOV.U32 R101, RZ, RZ, 0x2 ;  /* 0x00000002ff657424 */ /* 0x000fe400078e00ff */
[----:B------:R-:W-:Y:S02]  /*b520*/  FFMA.FTZ R82, R82, R117, 1.1641532182693481445e-10 ;  /* 0x2f00000052527423 */ /* 0x000fe40000010075 */
[----:B------:R-:W-:-:S03]  /*b530*/  FMUL.FTZ R83, R83, R116 ;  /* 0x0000007453537220 */ /* 0x000fc60000410000 */
        /* <DEDUP_REMOVED lines=17> */
.L_x_7957:
        /* <DEDUP_REMOVED lines=13> */
.L_x_7959:
[----:B------:R-:W-:Y:S05]  /*b720*/  BSYNC.RECONVERGENT B3 ;  /* 0x0000000000037941 */ /* 0x000fea0003800200 */
.L_x_7958:
        /* <DEDUP_REMOVED lines=9> */
[----:B------:R-:W-:Y:S02]  /*b7c0*/  UIADD3 UR23, UPT, UPT, UR5, 0x32370b8f, URZ ;  /* 0x32370b8f05177890 */ /* 0x000fe4000fffe0ff */
[----:B------:R-:W-:Y:S01]  /*b7d0*/  IMAD.MOV.U32 R101, RZ, RZ, RZ ;  /* 0x000000ffff657224 */ /* 0x000fe200078e00ff */
        /* <DEDUP_REMOVED lines=37> */
[----:B------:R-:W-:-:S07]  /*ba30*/  IMAD.MOV.U32 R97, RZ, RZ, R84 ;  /* 0x000000ffff617224 */ /* 0x000fce00078e0054 */
.L_x_7956:
[----:B------:R-:W-:Y:S05]  /*ba40*/  BSYNC.RECONVERGENT B2 ;  /* 0x0000000000027941 */ /* 0x000fea0003800200 */
.L_x_7955:
        /* <DEDUP_REMOVED lines=19> */
.L_x_7962:
        /* <DEDUP_REMOVED lines=13> */
.L_x_7964:
[----:B------:R-:W-:Y:S05]  /*bc50*/  BSYNC.RECONVERGENT B3 ;  /* 0x0000000000037941 */ /* 0x000fea0003800200 */
.L_x_7963:
        /* <DEDUP_REMOVED lines=47> */
[----:B------:R-:W-:Y:S01]  /*bf50*/  MOV R85, R97 ;  /* 0x0000006100557202 */ /* 0x000fe20000000f00 */
[----:B------:R-:W-:-:S07]  /*bf60*/  IMAD.MOV.U32 R97, RZ, RZ, R84 ;  /* 0x000000ffff617224 */ /* 0x000fce00078e0054 */
.L_x_7961:
[----:B------:R-:W-:Y:S05]  /*bf70*/  BSYNC.RECONVERGENT B2 ;  /* 0x0000000000027941 */ /* 0x000fea0003800200 */
.L_x_7960:
        /* <DEDUP_REMOVED lines=24> */
.L_x_7967:
        /* <DEDUP_REMOVED lines=13> */
.L_x_7969:
[----:B------:R-:W-:Y:S05]  /*c1d0*/  BSYNC.RECONVERGENT B3 ;  /* 0x0000000000037941 */ /* 0x000fea0003800200 */
.L_x_7968:
        /* <DEDUP_REMOVED lines=49> */
.L_x_7966:
[----:B------:R-:W-:Y:S05]  /*c4f0*/  BSYNC.RECONVERGENT B2 ;  /* 0x0000000000027941 */ /* 0x000fea0003800200 */
.L_x_7965:
        /* <DEDUP_REMOVED lines=19> */
.L_x_7972:
        /* <DEDUP_REMOVED lines=13> */
.L_x_7974:
[----:B------:R-:W-:Y:S05]  /*c700*/  BSYNC.RECONVERGENT B3 ;  /* 0x0000000000037941 */ /* 0x000fea0003800200 */
.L_x_7973:
        /* <DEDUP_REMOVED lines=49> */
.L_x_7971:
[----:B------:R-:W-:Y:S05]  /*ca20*/  BSYNC.RECONVERGENT B2 ;  /* 0x0000000000027941 */ /* 0x000fea0003800200 */
.L_x_7970:
        /* <DEDUP_REMOVED lines=10> */
[----:B------:R-:W-:Y:S01]  /*cad0*/  FSEL R85, R6, RZ, P2 ;  /* 0x000000ff06557208 */ /* 0x000fe20001000000 */
[----:B------:R-:W-:-:S04]  /*cae0*/  IMAD.MOV.U32 R6, RZ, RZ, R10 ;  /* 0x000000ffff067224 */ /* 0x000fc800078e000a */
[----:B------:R-:W-:-:S04]  /*caf0*/  FADD.FTZ R84, R84, R85 ;  /* 0x0000005554547221 */ /* 0x000fc80000010000 */
        /* <DEDUP_REMOVED lines=10> */
.L_x_7977:
        /* <DEDUP_REMOVED lines=13> */
.L_x_7979:
[----:B------:R-:W-:Y:S05]  /*cc70*/  BSYNC.RECONVERGENT B3 ;  /* 0x0000000000037941 */ /* 0x000fea0003800200 */
.L_x_7978:
        /* <DEDUP_REMOVED lines=49> */
.L_x_7976:
[----:B------:R-:W-:Y:S05]  /*cf90*/  BSYNC.RECONVERGENT B2 ;  /* 0x0000000000027941 */ /* 0x000fea0003800200 */
.L_x_7975:
        /* <DEDUP_REMOVED lines=18> */
.L_x_7982:
        /* <DEDUP_REMOVED lines=13> */
.L_x_7984:
[----:B------:R-:W-:Y:S05]  /*d190*/  BSYNC.RECONVERGENT B3 ;  /* 0x0000000000037941 */ /* 0x000fea0003800200 */
.L_x_7983:
        /* <DEDUP_REMOVED lines=49> */
.L_x_7981:
[----:B------:R-:W-:Y:S05]  /*d4b0*/  BSYNC.RECONVERGENT B2 ;  /* 0x0000000000027941 */ /* 0x000fea0003800200 */
.L_x_7980:
        /* <DEDUP_REMOVED lines=24> */
.L_x_7987:
        /* <DEDUP_REMOVED lines=13> */
.L_x_7989:
[----:B------:R-:W-:Y:S05]  /*d710*/  BSYNC.RECONVERGENT B3 ;  /* 0x0000000000037941 */ /* 0x000fea0003800200 */
.L_x_7988:
        /* <DEDUP_REMOVED lines=49> */
.L_x_7986:
[----:B------:R-:W-:Y:S05]  /*da30*/  BSYNC.RECONVERGENT B2 ;  /* 0x0000000000027941 */ /* 0x000fea0003800200 */
.L_x_7985:
[----:B------:R-:W-:Y:S01]  /*da40*/  ISETP.NE.AND P5, PT, R120, 0x1, PT ;  /* 0x000000017800780c */ /* 0x000fe20003fa5270 */
[----:B------:R-:W-:Y:S01]  /*da50*/  BSSY.RECONVERGENT B2, `(.L_x_7990) ;  /* 0x0000051000027945 */ /* 0x000fe20003800200 */
[----:B------:R-:W-:Y:S01]  /*da60*/  I2FP.F32.U32 R6, R6 ;  /* 0x0000000600067245 */ /* 0x000fe20000201000 */
[----:B------:R-:W-:Y:S01]  /*da70*/  IMAD.MOV.U32 R104, RZ, RZ, R10 ;  /* 0x000000ffff687224 */ /* 0x000fe200078e000a */
[C---:B------:R-:W-:Y:S02]  /*da80*/  SHF.L.U32 R121, R87.reuse, 0x10, RZ ;  /* 0x0000001057797819 */ /* 0x040fe400000006ff */
[----:B------:R-:W-:Y:S01]  /*da90*/  PRMT R87, R87, 0x7632, R87 ;  /* 0x0000763257577816 */ /* 0x000fe20000000057 */
[----:B------:R-:W-:Y:S02]  /*daa0*/  FFMA.FTZ R86, R6, R117, 1.1641532182693481445e-10 ;  /* 0x2f00000006567423 */ /* 0x000fe40000010075 */
[----:B------:R-:W-:Y:S01]  /*dab0*/  FMUL.FTZ R6, R121, R116 ;  /* 0x0000007479067220 */ /* 0x000fe20000410000 */
[----:B------:R-:W-:-:S02]  /*dac0*/  IMAD.MOV.U32 R121, RZ, RZ, 0x2 ;  /* 0x00000002ff797424 */ /* 0x000fc400078e00ff */
        /* <DEDUP_REMOVED lines=10> */
.L_x_7992:
        /* <DEDUP_REMOVED lines=13> */
.L_x_7994:
[----:B------:R-:W-:Y:S05]  /*dc40*/  BSYNC.RECONVERGENT B3 ;  /* 0x0000000000037941 */ /* 0x000fea0003800200 */
.L_x_7993:
[----:B------:R-:W-:Y:S01]  /*dc50*/  LOP3.LUT R122, R7, UR5, R5, 0x96, !PT ;  /* 0x00000005077a7c12 */ /* 0x000fe2000f8e9605 */
[----:B------:R-:W-:Y:S01]  /*dc60*/  IMAD.WIDE.U32 R120, R106, -0x326172a9, RZ ;  /* 0xcd9e8d576a787825 */ /* 0x000fe200078e00ff */
[----:B------:R-:W-:Y:S01]  /*dc70*/  UIADD3 UR23, UPT, UPT, UR4, -0x61c88647, URZ ;  /* 0x9e3779b904177890 */ /* 0x000fe2000fffe0ff */
[----:B------:R-:W-:Y:S02]  /*dc80*/  MOV R104, R97 ;  /* 0x0000006100687202 */ /* 0x000fe40000000f00 */
[----:B------:R-:W-:Y:S01]  /*dc90*/  IMAD.WIDE.U32 R122, R122, -0x326172a9, RZ ;  /* 0xcd9e8d577a7a7825 */ /* 0x000fe200078e00ff */
[----:B------:R-:W-:-:S04]  /*dca0*/  LOP3.LUT R121, R3, UR4, R121, 0x96, !PT ;  /* 0x0000000403797c12 */ /* 0x000fc8000f8e9679 */
        /* <DEDUP_REMOVED lines=18> */
[----:B------:R-:W-:Y:S01]  /*ddd0*/  LOP3.LUT R5, R120, UR23, R123, 0x96, !PT ;  /* 0x0000001778057c12 */ /* 0x000fe2000f8e967b */
[----:B------:R-:W-:Y:S01]  /*dde0*/  IMAD.WIDE.U32 R120, R121, -0x2daee0ad, RZ ;  /* 0xd2511f5379787825 */ /* 0x000fe200078e00ff */
[----:B------:R-:W-:-:S04]  /*ddf0*/  UIADD3 UR23, UPT, UPT, UR5, 0x646e171e, URZ ;  /* 0x646e171e05177890 */ /* 0x000fc8000fffe0ff */
        /* <DEDUP_REMOVED lines=20> */
[----:B------:R-:W-:Y:S01]  /*df40*/  LOP3.LUT R4, R4, UR18, R121, 0x96, !PT ;  /* 0x0000001204047c12 */ /* 0x000fe2000f8e9679 */
[----:B------:R-:W-:-:S07]  /*df50*/  IMAD.MOV.U32 R121, RZ, RZ, RZ ;  /* 0x000000ffff797224 */ /* 0x000fce00078e00ff */
.L_x_7991:
[----:B------:R-:W-:Y:S05]  /*df60*/  BSYNC.RECONVERGENT B2 ;  /* 0x0000000000027941 */ /* 0x000fea0003800200 */
.L_x_7990:
        /* <DEDUP_REMOVED lines=23> */
.L_x_7997:
        /* <DEDUP_REMOVED lines=13> */
.L_x_7999:
[----:B------:R-:W-:Y:S05]  /*e1b0*/  BSYNC.RECONVERGENT B3 ;  /* 0x0000000000037941 */ /* 0x000fea0003800200 */
.L_x_7998:
[----:B------:R-:W-:Y:S01]  /*e1c0*/  LOP3.LUT R120, R7, UR5, R5, 0x96, !PT ;  /* 0x0000000507787c12 */ /* 0x000fe2000f8e9605 */
[----:B------:R-:W-:Y:S01]  /*e1d0*/  IMAD.WIDE.U32 R122, R106, -0x326172a9, RZ ;  /* 0xcd9e8d576a7a7825 */ /* 0x000fe200078e00ff */
[----:B------:R-:W-:-:S03]  /*e1e0*/  UIADD3 UR23, UPT, UPT, UR4, -0x61c88647, URZ ;  /* 0x9e3779b904177890 */ /* 0x000fc6000fffe0ff */
        /* <DEDUP_REMOVED lines=41> */
[----:B------:R-:W-:Y:S01]  /*e480*/  IMAD.WIDE.U32 R120, R6, -0x2daee0ad, RZ ;  /* 0xd2511f5306787825 */ /* 0x000fe200078e00ff */
[----:B------:R-:W-:-:S03]  /*e490*/  MOV R6, R97 ;  /* 0x0000006100067202 */ /* 0x000fc60000000f00 */
[----:B------:R-:W-:Y:S01]  /*e4a0*/  IMAD.MOV.U32 R97, RZ, RZ, R120 ;  /* 0x000000ffff617224 */ /* 0x000fe200078e0078 */
[----:B------:R-:W-:Y:S01]  /*e4b0*/  LOP3.LUT R4, R4, UR18, R121, 0x96, !PT ;  /* 0x0000001204047c12 */ /* 0x000fe2000f8e9679 */
[----:B------:R-:W-:-:S07]  /*e4c0*/  IMAD.MOV.U32 R122, RZ, RZ, RZ ;  /* 0x000000ffff7a7224 */ /* 0x000fce00078e00ff */
.L_x_7996:
[----:B------:R-:W-:Y:S05]  /*e4d0*/  BSYNC.RECONVERGENT B2 ;  /* 0x0000000000027941 */ /* 0x000fea0003800200 */
.L_x_7995:
[----:B------:R-:W-:Y:S01]  /*e4e0*/  ISETP.NE.AND P6, PT, R122, 0x1, PT ;  /* 0x000000017a00780c */ /* 0x000fe20003fc5270 */
[----:B------:R-:W-:Y:S01]  /*e4f0*/  BSSY.RECONVERGENT B2, `(.L_x_8000) ;  /* 0x0000052000027945 */ /* 0x000fe20003800200 */
[----:B------:R-:W-:Y:S01]  /*e500*/  I2FP.F32.U32 R6, R6 ;  /* 0x0000000600067245 */ /* 0x000fe20000201000 */
[----:B------:R-:W-:Y:S01]  /*e510*/  IMAD.MOV.U32 R121, RZ, RZ, R10 ;  /* 0x000000ffff797224 */ /* 0x000fe200078e000a */
[----:B------:R-:W-:-:S03]  /*e520*/  SHF.L.U32 R87, R87, 0x10, RZ ;  /* 0x0000001057577819 */ /* 0x000fc600000006ff */
[----:B------:R-:W-:Y:S01]  /*e530*/  FFMA.FTZ R120, R6, R117, 1.1641532182693481445e-10 ;  /* 0x2f00000006787423 */ /* 0x000fe20000010075 */
[----:B------:R-:W-:Y:S02]  /*e540*/  IMAD.MOV.U32 R6, RZ, RZ, 0x2 ;  /* 0x00000002ff067424 */ /* 0x000fe400078e00ff */
        /* <DEDUP_REMOVED lines=11> */
.L_x_8002:
        /* <DEDUP_REMOVED lines=15> */
.L_x_8004:
[----:B------:R-:W-:Y:S05]  /*e6f0*/  BSYNC.RECONVERGENT B3 ;  /* 0x0000000000037941 */ /* 0x000fea0003800200 */
.L_x_8003:
        /* <DEDUP_REMOVED lines=44> */
[----:B------:R-:W-:Y:S01]  /*e9c0*/  IMAD.WIDE.U32 R112, R112, -0x2daee0ad, RZ ;  /* 0xd2511f5370707825 */ /* 0x000fe200078e00ff */
[----:B------:R-:W-:-:S03]  /*e9d0*/  LOP3.LUT R5, R99, R120, R123, 0x96, !PT ;  /* 0x0000007863057212 */ /* 0x000fc600078e967b */
[----:B------:R-:W-:Y:S01]  /*e9e0*/  IMAD.MOV.U32 R10, RZ, RZ, R122 ;  /* 0x000000ffff0a7224 */ /* 0x000fe200078e007a */
[----:B------:R-:W-:Y:S01]  /*e9f0*/  LOP3.LUT R4, R4, UR18, R113, 0x96, !PT ;  /* 0x0000001204047c12 */ /* 0x000fe2000f8e9671 */
[----:B------:R-:W-:-:S07]  /*ea00*/  IMAD.MOV.U32 R97, RZ, RZ, R112 ;  /* 0x000000ffff617224 */ /* 0x000fce00078e0070 */
.L_x_8001:
[----:B------:R-:W-:Y:S05]  /*ea10*/  BSYNC.RECONVERGENT B2 ;  /* 0x0000000000027941 */ /* 0x000fea0003800200 */
.L_x_8000:
        /* <DEDUP_REMOVED lines=12> */
.L_x_7924:
[----:B------:R-:W-:Y:S01]  /*eae0*/  ISETP.NE.AND P2, PT, R6, 0x1, PT ;  /* 0x000000010600780c */ /* 0x000fe20003f45270 */
[----:B------:R-:W-:Y:S01]  /*eaf0*/  BSSY.RECONVERGENT B2, `(.L_x_8006) ;  /* 0x0000053000027945 */ /* 0x000fe20003800200 */
[----:B--2---:R-:W-:Y:S01]  /*eb00*/  IMAD.MOV.U32 R81, RZ, RZ, 0x2 ;  /* 0x00000002ff517424 */ /* 0x004fe200078e00ff */
        /* <DEDUP_REMOVED lines=13> */
.L_x_8008:
[----:B------:R-:W-:Y:S01]  /*ebe0*/  VIADD R2, R2, 0x1 ;  /* 0x0000000102027836 */ /* 0x000fe20000000000 */
[----:B------:R-:W-:Y:S03]  /*ebf0*/  BSSY.RECONVERGENT B3, `(.L_x_8009) ;  /* 0x000000c000037945 */ /* 0x000fe60003800200 */
[C---:B01----:R-:W-:Y:S01]  /*ec00*/  IMAD.WIDE.U32 R98, R2.reuse, -0x2daee0ad, RZ ;  /* 0xd2511f5302627825 */ /* 0x043fe200078e00ff */
        /* <DEDUP_REMOVED lines=10> */
.L_x_8010:
[----:B------:R-:W-:Y:S05]  /*ecb0*/  BSYNC.RECONVERGENT B3 ;  /* 0x0000000000037941 */ /* 0x000fea0003800200 */
.L_x_8009:
        /* <DEDUP_REMOVED lines=54> */
.L_x_8007:
[----:B------:R-:W-:Y:S05]  /*f020*/  BSYNC.RECONVERGENT B2 ;  /* 0x0000000000027941 */ /* 0x000fea0003800200 */
.L_x_8006:
        /* <DEDUP_REMOVED lines=21> */
.L_x_8013:
        /* <DEDUP_REMOVED lines=13> */
.L_x_8015:
[----:B------:R-:W-:Y:S05]  /*f250*/  BSYNC.RECONVERGENT B3 ;  /* 0x0000000000037941 */ /* 0x000fea0003800200 */
.L_x_8014:
        /* <DEDUP_REMOVED lines=9> */
[----:B------:R-:W-:Y:S01]  /*f2f0*/  IMAD.MOV.U32 R6, RZ, RZ, R97 ;  /* 0x000000ffff067224 */ /* 0x000fe200078e0061 */
        /* <DEDUP_REMOVED lines=44> */
.L_x_8012:
[----:B------:R-:W-:Y:S05]  /*f5c0*/  BSYNC.RECONVERGENT B2 ;  /* 0x0000000000027941 */ /* 0x000fea0003800200 */
.L_x_8011:
[----:B------:R-:W-:Y:S01]  /*f5d0*/  ISETP.NE.AND P2, PT, R80, 0x1, PT ;  /* 0x000000015000780c */ /* 0x000fe20003f45270 */
[----:B------:R-:W-:Y:S01]  /*f5e0*/  BSSY.RECONVERGENT B2, `(.L_x_8016) ;  /* 0x0000055000027945 */ /* 0x000fe20003800200 */
[----:B------:R-:W-:Y:S01]  /*f5f0*/  I2FP.F32.U32 R6, R6 ;  /* 0x0000000600067245 */ /* 0x000fe20000201000 */
[----:B------:R-:W-:Y:S02]  /*f600*/  IMAD.U32 R115, R84, 0x10000, RZ ;  /* 0x0001000054737824 */ /* 0x000fe400078e00ff */
        /* <DEDUP_REMOVED lines=14> */
.L_x_8018:
        /* <DEDUP_REMOVED lines=13> */
.L_x_8020:
[----:B------:R-:W-:Y:S05]  /*f7c0*/  BSYNC.RECONVERGENT B3 ;  /* 0x0000000000037941 */ /* 0x000fea0003800200 */
.L_x_8019:
        /* <DEDUP_REMOVED lines=54> */
.L_x_8017:
[----:B------:R-:W-:Y:S05]  /*fb30*/  BSYNC.RECONVERGENT B2 ;  /* 0x0000000000027941 */ /* 0x000fea0003800200 */
.L_x_8016:
[----:B------:R-:W-:Y:S01]  /*fb40*/  I2FP.F32.U32 R6, R6 ;  /* 0x0000000600067245 */ /* 0x000fe20000201000 */
[----:B------:R-:W-:Y:S01]  /*fb50*/  BSSY.RECONVERGENT B2, `(.L_x_8021) ;  /* 0x0000056000027945 */ /* 0x000fe20003800200 */
[C---:B------:R-:W-:Y:S01]  /*fb60*/  IMAD.U32 R114, R85.reuse, 0x10000, RZ ;  /* 0x0001000055727824 */ /* 0x040fe200078e00ff */
[----:B------:R-:W-:Y:S01]  /*fb70*/  PRMT R116, R85, 0x7632, R116 ;  /* 0x0000763255747816 */ /* 0x000fe20000000074 */
[----:B------:R-:W-:Y:S02]  /*fb80*/  IMAD.MOV.U32 R80, RZ, RZ, 0x2 ;  /* 0x00000002ff507424 */ /* 0x000fe400078e00ff */
[----:B------:R-:W-:-:S05]  /*fb90*/  FFMA.FTZ R6, R6, R113, 1.1641532182693481445e-10 ;  /* 0x2f00000006067423 */ /* 0x000fca0000010071 */
[----:B------:R-:W-:Y:S02]  /*fba0*/  FSETP.LE.FTZ.AND P2, PT, R6, R99, PT ;  /* 0x000000630600720b */ /* 0x000fe40003f53000 */
[----:B------:R-:W-:Y:S02]  /*fbb0*/  MOV R6, R10 ;  /* 0x0000000a00067202 */ /* 0x000fe40000000f00 */
[----:B------:R-:W-:Y:S02]  /*fbc0*/  P2R R118, PR, RZ, 0x4 ;  /* 0x00000004ff767803 */ /* 0x000fe40000000000 */
[----:B------:R-:W-:-:S13]  /*fbd0*/  ISETP.NE.AND P2, PT, R81, 0x1, PT ;  /* 0x000000015100780c */ /* 0x000fda0003f45270 */
        /* <DEDUP_REMOVED lines=9> */
.L_x_8023:
        /* <DEDUP_REMOVED lines=13> */
.L_x_8025:
[----:B------:R-:W-:Y:S05]  /*fd40*/  BSYNC.RECONVERGENT B3 ;  /* 0x0000000000037941 */ /* 0x000fea0003800200 */
.L_x_8024:
        /* <DEDUP_REMOVED lines=54> */
.L_x_8022:
[----:B------:R-:W-:Y:S05]  /*100b0*/  BSYNC.RECONVERGENT B2 ;  /* 0x0000000000027941 */ /* 0x000fea0003800200 */
.L_x_8021:
        /* <DEDUP_REMOVED lines=18> */
.L_x_8028:
        /* <DEDUP_REMOVED lines=13> */
.L_x_8030:
[----:B------:R-:W-:Y:S05]  /*102b0*/  BSYNC.RECONVERGENT B3 ;  /* 0x0000000000037941 */ /* 0x000fea0003800200 */
.L_x_8029:
        /* <DEDUP_REMOVED lines=54> */
.L_x_8027:
[----:B------:R-:W-:Y:S05]  /*10620*/  BSYNC.RECONVERGENT B2 ;  /* 0x0000000000027941 */ /* 0x000fea0003800200 */
.L_x_8026:
        /* <DEDUP_REMOVED lines=18> */
.L_x_8033:
        /* <DEDUP_REMOVED lines=13> */
.L_x_8035:
[----:B------:R-:W-:Y:S05]  /*10820*/  BSYNC.RECONVERGENT B3 ;  /* 0x0000000000037941 */ /* 0x000fea0003800200 */
.L_x_8034:
        /* <DEDUP_REMOVED lines=54> */
.L_x_8032:
[----:B------:R-:W-:Y:S05]  /*10b90*/  BSYNC.RECONVERGENT B2 ;  /* 0x0000000000027941 */ /* 0x000fea0003800200 */
.L_x_8031:
        /* <DEDUP_REMOVED lines=17> */
.L_x_8038:
        /* <DEDUP_REMOVED lines=13> */
.L_x_8040:
[----:B------:R-:W-:Y:S05]  /*10d80*/  BSYNC.RECONVERGENT B3 ;  /* 0x0000000000037941 */ /* 0x000fea0003800200 */
.L_x_8039:
        /* <DEDUP_REMOVED lines=54> */
.L_x_8037:
[----:B------:R-:W-:Y:S05]  /*110f0*/  BSYNC.RECONVERGENT B2 ;  /* 0x0000000000027941 */ /* 0x000fea0003800200 */
.L_x_8036:
        /* <DEDUP_REMOVED lines=18> */
.L_x_8043:
        /* <DEDUP_REMOVED lines=13> */
.L_x_8045:
[----:B------:R-:W-:Y:S05]  /*112f0*/  BSYNC.RECONVERGENT B3 ;  /* 0x0000000000037941 */ /* 0x000fea0003800200 */
.L_x_8044:
[----:B------:R-:W-:Y:S01]  /*11300*/  IMAD.WIDE.U32 R4, R106, -0x326172a9, RZ ;  /* 0xcd9e8d576a047825 */ /* 0x000fe200078e00ff */
[----:B------:R-:W-:Y:S01]  /*11310*/  LOP3.LUT R80, R7, UR5, R85, 0x96, !PT ;  /* 0x0000000507507c12 */ /* 0x000fe2000f8e9655 */
[----:B------:R-:W-:Y:S02]  /*11320*/  UIADD3 UR23, UPT, UPT, UR4, -0x61c88647, URZ ;  /* 0x9e3779b904177890 */ /* 0x000fe4000fffe0ff */
[----:B------:R-:W-:Y:S01]  /*11330*/  HFMA2 R6, -RZ, RZ, 0, 0 ;  /* 0x00000000ff067431 */ /* 0x000fe200000001ff */
        /* <DEDUP_REMOVED lines=50> */
.L_x_8042:
[----:B------:R-:W-:Y:S05]  /*11660*/  BSYNC.RECONVERGENT B2 ;  /* 0x0000000000027941 */ /* 0x000fea0003800200 */
.L_x_8041:
[----:B------:R-:W-:Y:S01]  /*11670*/  FMUL.FTZ R80, R120, UR19 ;  /* 0x0000001378507c20 */ /* 0x000fe20008410000 */
[----:B------:R-:W-:Y:S01]  /*11680*/  P2R R83, PR, RZ, 0x2 ;  /* 0x00000002ff537803 */ /* 0x000fe20000000000 */
[----:B------:R-:W-:Y:S01]  /*11690*/  FMUL.FTZ R112, R112, UR19 ;  /* 0x0000001370707c20 */ /* 0x000fe20008410000 */
[----:B------:R-:W-:Y:S01]  /*116a0*/  I2FP.F32.U32 R84, R81 ;  /* 0x0000005100547245 */ /* 0x000fe20000201000 */
[----:B------:R-:W-:Y:S01]  /*116b0*/  FMUL.FTZ R85, R86, UR19 ;  /* 0x0000001356557c20 */ /* 0x000fe20008410000 */
[----:B------:R-:W-:Y:S01]  /*116c0*/  ISETP.NE.AND P1, PT, R8, RZ, PT ;  /* 0x000000ff0800720c */ /* 0x000fe20003f25270 */
[----:B------:R-:W-:Y:S01]  /*116d0*/  FMUL.FTZ R116, R116, UR19 ;  /* 0x0000001374747c20 */ /* 0x000fe20008410000 */
[----:B------:R-:W-:Y:S01]  /*116e0*/  FSEL R86, R80, RZ, P4 ;  /* 0x000000ff50567208 */ /* 0x000fe20002000000 */
        /* <DEDUP_REMOVED lines=27> */
[----:B------:R-:W-:-:S02]  /*118a0*/  @P1 FADD.FTZ R84, R68, R84 ;  /* 0x0000005444541221 */ /* 0x000fc40000010000 */
[----:B------:R-:W-:-:S10]  /*118b0*/  @P1 FADD.FTZ R87, R71, R87 ;  /* 0x0000005747571221 */ /* 0x000fd40000010000 */
.L_x_8005:
[----:B------:R-:W-:Y:S01]  /*118c0*/  ISETP.NE.AND P6, PT, R98, RZ, PT ;  /* 0x000000ff6200720c */ /* 0x000fe20003fc5270 */
[----:B------:R-:W0:Y:S01]  /*118d0*/  LDC.64 R114, c[0x0][0x3a8] ;  /* 0x0000ea00ff727b82 */ /* 0x000e220000000a00 */
[----:B------:R-:W-:Y:S02]  /*118e0*/  ISETP.NE.AND P1, PT, R8, RZ, PT ;  /* 0x000000ff0800720c */ /* 0x000fe40003f25270 */
[----:B------:R-:W-:Y:S02]  /*118f0*/  SEL R8, RZ, 0x10000, !P4 ;  /* 0x00010000ff087807 */ /* 0x000fe40006000000 */
        /* <DEDUP_REMOVED lines=12> */
[----:B------:R-:W-:-:S04]  /*119c0*/  SEL R112, RZ, 0x1, !P2 ;  /* 0x00000001ff707807 */ /* 0x000fc80005000000 */
[----:B------:R-:W-:Y:S01]  /*119d0*/  LOP3.LUT R113, R119, R112, RZ, 0xfc, !PT ;  /* 0x0000007077717212 */ /* 0x000fe200078efcff */
[----:B------:R0:W-:Y:S01]  /*119e0*/  STG.E.128 desc[UR6][R114.64], R80 ;  /* 0x0000005072007986 */ /* 0x0001e2000c101d06 */
[----:B------:R-:W-:Y:S01]  /*119f0*/  LOP3.LUT R112, R8, R117, RZ, 0xfc, !PT ;  /* 0x0000007508707212 */ /* 0x000fe200078efcff */
[----:B-1----:R-:W-:Y:S02]  /*11a00*/  IMAD.WIDE.U32 R98, R96, 0x8, R98 ;  /* 0x0000000860627825 */ /* 0x002fe400078e0062 */
[----:B------:R0:W-:Y:S04]  /*11a10*/  STG.E.128 desc[UR6][R114.64+0x10], R84 ;  /* 0x0000105472007986 */ /* 0x0001e8000c101d06 */
        /* <DEDUP_REMOVED lines=22> */
.L_x_8046:
[----:B------:R-:W-:Y:S01]  /*11b80*/  MOV R8, R97 ;  /* 0x0000006100087202 */ /* 0x000fe20000000f00 */
[----:B------:R-:W-:-:S07]  /*11b90*/  VIADD R96, R96, 0x20 ;  /* 0x0000002060607836 */ /* 0x000fce0000000000 */
.L_x_7923:
[----:B------:R-:W-:Y:S05]  /*11ba0*/  BSYNC.RECONVERGENT B1 ;  /* 0x0000000000017941 */ /* 0x000fea0003800200 */
.L_x_7922:
        /* <DEDUP_REMOVED lines=20> */
[----:B------:R-:W-:Y:S01]  /*11cf0*/  IMAD.U32 R113, RZ, RZ, UR5 ;  /* 0x00000005ff717e24 */ /* 0x000fe2000f8e00ff */
[----:B------:R-:W-:Y:S01]  /*11d00*/  MOV R114, UR5 ;  /* 0x0000000500727c02 */ /* 0x000fe20008000f00 */
        /* <DEDUP_REMOVED lines=23> */
.L_x_8052:
[----:B------:R-:W-:Y:S01]  /*11e80*/  IADD3 R2, PT, PT, R2, 0x1, RZ ;  /* 0x0000000102027810 */ /* 0x000fe20007ffe0ff */
[----:B------:R-:W-:Y:S03]  /*11e90*/  BSSY.RECONVERGENT B3, `(.L_x_8053) ;  /* 0x000000c000037945 */ /* 0x000fe60003800200 */
[C---:B------:R-:W-:Y:S01]  /*11ea0*/  ISETP.NE.AND P2, PT, R2.reuse, RZ, PT ;  /* 0x000000ff0200720c */ /* 0x040fe20003f45270 */
[----:B0-----:R-:W-:-:S12]  /*11eb0*/  IMAD.WIDE.U32 R90, R2, -0x2daee0ad, RZ ;  /* 0xd2511f53025a7825 */ /* 0x001fd800078e00ff */
        /* <DEDUP_REMOVED lines=9> */
.L_x_8054:
[----:B------:R-:W-:Y:S05]  /*11f50*/  BSYNC.RECONVERGENT B3 ;  /* 0x0000000000037941 */ /* 0x000fea0003800200 */
.L_x_8053:
        /* <DEDUP_REMOVED lines=45> */
[----:B------:R-:W-:Y:S02]  /*12230*/  HFMA2 R11, -RZ, RZ, 0, 0 ;  /* 0x00000000ff0b7431 */ /* 0x000fe400000001ff */
[----:B------:R-:W-:Y:S01]  /*12240*/  IMAD.MOV.U32 R97, RZ, RZ, R88 ;  /* 0x000000ffff617224 */ /* 0x000fe200078e0058 */
[----:B------:R-:W-:-:S07]  /*12250*/  LOP3.LUT R4, R4, UR18, R89, 0x96, !PT ;  /* 0x0000001204047c12 */ /* 0x000fce000f8e9659 */
.L_x_8051:
[----:B------:R-:W-:Y:S05]  /*12260*/  BSYNC.RECONVERGENT B2 ;  /* 0x0000000000027941 */ /* 0x000fea0003800200 */
.L_x_8050:
[----:B------:R-:W1:Y:S01]  /*12270*/  LDC R116, c[0x0][0x404] ;  /* 0x00010100ff747b82 */ /* 0x000e620000000800 */
[----:B------:R-:W-:Y:S01]  /*12280*/  ISETP.NE.AND P2, PT, R11, 0x1, PT ;  /* 0x000000010b00780c */ /* 0x000fe20003f45270 */
[----:B------:R-:W-:Y:S01]  /*12290*/  IMAD.MOV.U32 R118, RZ, RZ, 0x2f800000 ;  /* 0x2f800000ff767424 */ /* 0x000fe200078e00ff */
[----:B------:R-:W-:Y:S01]  /*122a0*/  I2FP.F32.U32 R9, R9 ;  /* 0x0000000900097245 */ /* 0x000fe20000201000 */
[C---:B-----5:R-:W-:Y:S01]  /*122b0*/  IMAD.U32 R6, R92.reuse, 0x10000, RZ ;  /* 0x000100005c067824 */ /* 0x060fe200078e00ff */
[----:B------:R-:W-:Y:S01]  /*122c0*/  BSSY.RECONVERGENT B2, `(.L_x_8055) ;  /* 0x0000050000027945 */ /* 0x000fe20003800200 */
[----:B------:R-:W-:Y:S02]  /*122d0*/  PRMT R92, R92, 0x7632, R92 ;  /* 0x000076325c5c7816 */ /* 0x000fe4000000005c */
[----:B------:R-:W2:Y:S01]  /*122e0*/  LDC R117, c[0x0][0x408] ;  /* 0x00010200ff757b82 */ /* 0x000ea20000000800 */
[----:B------:R-:W-:Y:S01]  /*122f0*/  FFMA.FTZ R9, R9, R118, 1.1641532182693481445e-10 ;  /* 0x2f00000009097423 */ /* 0x000fe20000010076 */
[----:B0-----:R-:W-:-:S04]  /*12300*/  MOV R89, 0x2 ;  /* 0x0000000200597802 */ /* 0x001fc80000000f00 */
[----:B-1----:R-:W-:Y:S01]  /*12310*/  FSETP.LE.FTZ.AND P4, PT, R9, R116, PT ;  /* 0x000000740900720b */ /* 0x002fe20003f93000 */
[----:B------:R-:W-:-:S03]  /*12320*/  IMAD.MOV.U32 R9, RZ, RZ, R10 ;  /* 0x000000ffff097224 */ /* 0x000fc600078e000a */
[----:B------:R-:W-:Y:S01]  /*12330*/  P2R R98, PR, RZ, 0x10 ;  /* 0x00000010ff627803 */ /* 0x000fe20000000000 */
[----:B--2---:R-:W-:Y:S01]  /*12340*/  FMUL.FTZ R6, R6, R117 ;  /* 0x0000007506067220 */ /* 0x004fe20000410000 */
        /* <DEDUP_REMOVED lines=9> */
.L_x_8057:
        /* <DEDUP_REMOVED lines=13> */
.L_x_8059:
[----:B------:R-:W-:Y:S05]  /*124b0*/  BSYNC.RECONVERGENT B3 ;  /* 0x0000000000037941 */ /* 0x000fea0003800200 */
.L_x_8058:
        /* <DEDUP_REMOVED lines=48> */
.L_x_8056:
[----:B------:R-:W-:Y:S05]  /*127c0*/  BSYNC.RECONVERGENT B2 ;  /* 0x0000000000027941 */ /* 0x000fea0003800200 */
.L_x_8055:
        /* <DEDUP_REMOVED lines=23> */
.L_x_8062:
        /* <DEDUP_REMOVED lines=13> */
.L_x_8064:
[----:B------:R-:W-:Y:S05]  /*12a10*/  BSYNC.RECONVERGENT B3 ;  /* 0x0000000000037941 */ /* 0x000fea0003800200 */
.L_x_8063:
        /* <DEDUP_REMOVED lines=48> */
.L_x_8061:
[----:B------:R-:W-:Y:S05]  /*12d20*/  BSYNC.RECONVERGENT B2 ;  /* 0x0000000000027941 */ /* 0x000fea0003800200 */
.L_x_8060:
        /* <DEDUP_REMOVED lines=19> */
.L_x_8067:
        /* <DEDUP_REMOVED lines=13> */
.L_x_8069:
[----:B------:R-:W-:Y:S05]  /*12f30*/  BSYNC.RECONVERGENT B3 ;  /* 0x0000000000037941 */ /* 0x000fea0003800200 */
.L_x_8068:
        /* <DEDUP_REMOVED lines=48> */
.L_x_8066:
[----:B------:R-:W-:Y:S05]  /*13240*/  BSYNC.RECONVERGENT B2 ;  /* 0x0000000000027941 */ /* 0x000fea0003800200 */
.L_x_8065:
[----:B------:R-:W-:Y:S01]  /*13250*/  I2FP.F32.U32 R11, R11 ;  /* 0x0000000b000b7245 */ /* 0x000fe20000201000 */
[----:B------:R-:W-:Y:S01]  /*13260*/  BSSY.RECONVERGENT B2, `(.L_x_8070) ;  /* 0x0000056000027945 */ /* 0x000fe20003800200 */
[----:B------:R-:W-:-:S03]  /*13270*/  PRMT R89, R60, 0x7632, R89 ;  /* 0x000076323c597816 */ /* 0x000fc60000000059 */
[----:B------:R-:W-:Y:S02]  /*13280*/  FFMA.FTZ R11, R11, R118, 1.1641532182693481445e-10 ;  /* 0x2f0000000b0b7423 */ /* 0x000fe40000010076 */
[----:B------:R-:W-:Y:S01]  /*13290*/  IMAD.U32 R90, R89, 0x10000, RZ ;  /* 0x00010000595a7824 */ /* 0x000fe200078e00ff */
[----:B------:R-:W-:Y:S01]  /*132a0*/  FSEL R89, R6, RZ, P4 ;  /* 0x000000ff06597208 */ /* 0x000fe20002000000 */
[----:B------:R-:W-:Y:S01]  /*132b0*/  IMAD.MOV.U32 R6, RZ, RZ, R10 ;  /* 0x000000ffff067224 */ /* 0x000fe200078e000a */
[----:B------:R-:W-:Y:S01]  /*132c0*/  FSETP.GTU.FTZ.AND P2, PT, R11, R116, PT ;  /* 0x000000740b00720b */ /* 0x000fe20003f5c000 */
[----:B------:R-:W-:-:S03]  /*132d0*/  FMUL.FTZ R90, R90, R117 ;  /* 0x000000755a5a7220 */ /* 0x000fc60000410000 */
        /* <DEDUP_REMOVED lines=15> */
.L_x_8072:
        /* <DEDUP_REMOVED lines=13> */
.L_x_8074:
[----:B------:R-:W-:Y:S05]  /*134a0*/  BSYNC.RECONVERGENT B3 ;  /* 0x0000000000037941 */ /* 0x000fea0003800200 */
.L_x_8073:
        /* <DEDUP_REMOVED lines=49> */
.L_x_8071:
[----:B------:R-:W-:Y:S05]  /*137c0*/  BSYNC.RECONVERGENT B2 ;  /* 0x0000000000027941 */ /* 0x000fea0003800200 */
.L_x_8070:
[----:B------:R-:W-:Y:S01]  /*137d0*/  ISETP.NE.AND P2, PT, R90, 0x1, PT ;  /* 0x000000015a00780c */ /* 0x000fe20003f45270 */
[C---:B------:R-:W-:Y:S01]  /*137e0*/  IMAD.U32 R102, R93.reuse, 0x10000, RZ ;  /* 0x000100005d667824 */ /* 0x040fe200078e00ff */
[----:B------:R-:W-:Y:S01]  /*137f0*/  I2FP.F32.U32 R91, R6 ;  /* 0x00000006005b7245 */ /* 0x000fe20000201000 */
[----:B------:R-:W-:Y:S01]  /*13800*/  BSSY.RECONVERGENT B2, `(.L_x_8075) ;  /* 0x0000050000027945 */ /* 0x000fe20003800200 */
[----:B------:R-:W-:Y:S01]  /*13810*/  PRMT R6, R93, 0x7632, R6 ;  /* 0x000076325d067816 */ /* 0x000fe20000000006 */
        /* <DEDUP_REMOVED lines=15> */
.L_x_8077:
        /* <DEDUP_REMOVED lines=13> */
.L_x_8079:
[----:B------:R-:W-:Y:S05]  /*139e0*/  BSYNC.RECONVERGENT B3 ;  /* 0x0000000000037941 */ /* 0x000fea0003800200 */
.L_x_8078:
        /* <DEDUP_REMOVED lines=49> */
.L_x_8076:
[----:B------:R-:W-:Y:S05]  /*13d00*/  BSYNC.RECONVERGENT B2 ;  /* 0x0000000000027941 */ /* 0x000fea0003800200 */
.L_x_8075:
        /* <DEDUP_REMOVED lines=23> */
.L_x_8082:
        /* <DEDUP_REMOVED lines=13> */
.L_x_8084:
[----:B------:R-:W-:Y:S05]  /*13f50*/  BSYNC.RECONVERGENT B3 ;  /* 0x0000000000037941 */ /* 0x000fea0003800200 */
.L_x_8083:
        /* <DEDUP_REMOVED lines=49> */
.L_x_8081:
[----:B------:R-:W-:Y:S05]  /*14270*/  BSYNC.RECONVERGENT B2 ;  /* 0x0000000000027941 */ /* 0x000fea0003800200 */
.L_x_8080:
        /* <DEDUP_REMOVED lines=19> */
.L_x_8087:
        /* <DEDUP_REMOVED lines=13> */
.L_x_8089:
[----:B------:R-:W-:Y:S05]  /*14480*/  BSYNC.RECONVERGENT B3 ;  /* 0x0000000000037941 */ /* 0x000fea0003800200 */
.L_x_8088:
        /* <DEDUP_REMOVED lines=49> */
.L_x_8086:
[----:B------:R-:W-:Y:S05]  /*147a0*/  BSYNC.RECONVERGENT B2 ;  /* 0x0000000000027941 */ /* 0x000fea0003800200 */
.L_x_8085:
        /* <DEDUP_REMOVED lines=24> */
.L_x_8092:
        /* <DEDUP_REMOVED lines=13> */
.L_x_8094:
[----:B------:R-:W-:Y:S05]  /*14a00*/  BSYNC.RECONVERGENT B3 ;  /* 0x0000000000037941 */ /* 0x000fea0003800200 */
.L_x_8093:
        /* <DEDUP_REMOVED lines=49> */
.L_x_8091:
[----:B------:R-:W-:Y:S05]  /*14d20*/  BSYNC.RECONVERGENT B2 ;  /* 0x0000000000027941 */ /* 0x000fea0003800200 */
.L_x_8090:
        /* <DEDUP_REMOVED lines=19> */
.L_x_8097:
        /* <DEDUP_REMOVED lines=13> */
.L_x_8099:
[----:B------:R-:W-:Y:S05]  /*14f30*/  BSYNC.RECONVERGENT B3 ;  /* 0x0000000000037941 */ /* 0x000fea0003800200 */
.L_x_8098:
        /* <DEDUP_REMOVED lines=49> */
.L_x_8096:
[----:B------:R-:W-:Y:S05]  /*15250*/  BSYNC.RECONVERGENT B2 ;  /* 0x0000000000027941 */ /* 0x000fea0003800200 */
.L_x_8095:
        /* <DEDUP_REMOVED lines=23> */
.L_x_8102:
        /* <DEDUP_REMOVED lines=13> */
.L_x_8104:
[----:B------:R-:W-:Y:S05]  /*154a0*/  BSYNC.RECONVERGENT B3 ;  /* 0x0000000000037941 */ /* 0x000fea0003800200 */
.L_x_8103:
        /* <DEDUP_REMOVED lines=49> */
.L_x_8101:
[----:B------:R-:W-:Y:S05]  /*157c0*/  BSYNC.RECONVERGENT B2 ;  /* 0x0000000000027941 */ /* 0x000fea0003800200 */
.L_x_8100:
        /* <DEDUP_REMOVED lines=18> */
.L_x_8107:
        /* <DEDUP_REMOVED lines=13> */
.L_x_8109:
[----:B------:R-:W-:Y:S05]  /*159c0*/  BSYNC.RECONVERGENT B3 ;  /* 0x0000000000037941 */ /* 0x000fea0003800200 */
.L_x_8108:
        /* <DEDUP_REMOVED lines=49> */
.L_x_8106:
[----:B------:R-:W-:Y:S05]  /*15ce0*/  BSYNC.RECONVERGENT B2 ;  /* 0x0000000000027941 */ /* 0x000fea0003800200 */
.L_x_8105:
        /* <DEDUP_REMOVED lines=24> */
.L_x_8112:
        /* <DEDUP_REMOVED lines=13> */
.L_x_8114:
[----:B------:R-:W-:Y:S05]  /*15f40*/  BSYNC.RECONVERGENT B3 ;  /* 0x0000000000037941 */ /* 0x000fea0003800200 */
.L_x_8113:
        /* <DEDUP_REMOVED lines=49> */
.L_x_8111:
[----:B------:R-:W-:Y:S05]  /*16260*/  BSYNC.RECONVERGENT B2 ;  /* 0x0000000000027941 */ /* 0x000fea0003800200 */
.L_x_8110:
        /* <DEDUP_REMOVED lines=19> */
.L_x_8117:
        /* <DEDUP_REMOVED lines=13> */
.L_x_8119:
[----:B------:R-:W-:Y:S05]  /*16470*/  BSYNC.RECONVERGENT B3 ;  /* 0x0000000000037941 */ /* 0x000fea0003800200 */
.L_x_8118:
        /* <DEDUP_REMOVED lines=49> */
.L_x_8116:
[----:B------:R-:W-:Y:S05]  /*16790*/  BSYNC.RECONVERGENT B2 ;  /* 0x0000000000027941 */ /* 0x000fea0003800200 */
.L_x_8115:
        /* <DEDUP_REMOVED lines=23> */
.L_x_8122:
        /* <DEDUP_REMOVED lines=13> */
.L_x_8124:
[----:B------:R-:W-:Y:S05]  /*169e0*/  BSYNC.RECONVERGENT B3 ;  /* 0x0000000000037941 */ /* 0x000fea0003800200 */
.L_x_8123:
        /* <DEDUP_REMOVED lines=47> */
[----:B------:R-:W-:Y:S01]  /*16ce0*/  IMAD.MOV.U32 R123, RZ, RZ, RZ ;  /* 0x000000ffff7b7224 */ /* 0x000fe200078e00ff */
[----:B------:R-:W-:-:S07]  /*16cf0*/  MOV R97, R122 ;  /* 0x0000007a00617202 */ /* 0x000fce0000000f00 */
.L_x_8121:
[----:B------:R-:W-:Y:S05]  /*16d00*/  BSYNC.RECONVERGENT B2 ;  /* 0x0000000000027941 */ /* 0x000fea0003800200 */
.L_x_8120:
        /* <DEDUP_REMOVED lines=18> */
.L_x_8127:
        /* <DEDUP_REMOVED lines=15> */
.L_x_8129:
[----:B------:R-:W-:Y:S05]  /*16f20*/  BSYNC.RECONVERGENT B3 ;  /* 0x0000000000037941 */ /* 0x000fea0003800200 */
.L_x_8128:
        /* <DEDUP_REMOVED lines=49> */
.L_x_8126:
[----:B------:R-:W-:Y:S05]  /*17240*/  BSYNC.RECONVERGENT B2 ;  /* 0x0000000000027941 */ /* 0x000fea0003800200 */
.L_x_8125:
        /* <DEDUP_REMOVED lines=12> */
.L_x_8049:
        /* <DEDUP_REMOVED lines=16> */
.L_x_8133:
        /* <DEDUP_REMOVED lines=13> */
.L_x_8135:
[----:B------:R-:W-:Y:S05]  /*174e0*/  BSYNC.RECONVERGENT B3 ;  /* 0x0000000000037941 */ /* 0x000fea0003800200 */
.L_x_8134:
        /* <DEDUP_REMOVED lines=54> */
.L_x_8132:
[----:B------:R-:W-:Y:S05]  /*17850*/  BSYNC.RECONVERGENT B2 ;  /* 0x0000000000027941 */ /* 0x000fea0003800200 */
.L_x_8131:
        /* <DEDUP_REMOVED lines=21> */
.L_x_8138:
        /* <DEDUP_REMOVED lines=13> */
.L_x_8140:
[----:B------:R-:W-:Y:S05]  /*17a80*/  BSYNC.RECONVERGENT B3 ;  /* 0x0000000000037941 */ /* 0x000fea0003800200 */
.L_x_8139:
        /* <DEDUP_REMOVED lines=54> */
.L_x_8137:
[----:B------:R-:W-:Y:S05]  /*17df0*/  BSYNC.RECONVERGENT B2 ;  /* 0x0000000000027941 */ /* 0x000fea0003800200 */
.L_x_8136:
        /* <DEDUP_REMOVED lines=18> */
.L_x_8143:
        /* <DEDUP_REMOVED lines=13> */
.L_x_8145:
[----:B------:R-:W-:Y:S05]  /*17ff0*/  BSYNC.RECONVERGENT B3 ;  /* 0x0000000000037941 */ /* 0x000fea0003800200 */
.L_x_8144:
        /* <DEDUP_REMOVED lines=54> */
.L_x_8142:
[----:B------:R-:W-:Y:S05]  /*18360*/  BSYNC.RECONVERGENT B2 ;  /* 0x0000000000027941 */ /* 0x000fea0003800200 */
.L_x_8141:
        /* <DEDUP_REMOVED lines=19> */
.L_x_8148:
        /* <DEDUP_REMOVED lines=13> */
.L_x_8150:
[----:B------:R-:W-:Y:S05]  /*18570*/  BSYNC.RECONVERGENT B3 ;  /* 0x0000000000037941 */ /* 0x000fea0003800200 */
.L_x_8149:
        /* <DEDUP_REMOVED lines=54> */
.L_x_8147:
[----:B------:R-:W-:Y:S05]  /*188e0*/  BSYNC.RECONVERGENT B2 ;  /* 0x0000000000027941 */ /* 0x000fea0003800200 */
.L_x_8146:
        /* <DEDUP_REMOVED lines=18> */
.L_x_8153:
        /* <DEDUP_REMOVED lines=13> */
.L_x_8155:
[----:B------:R-:W-:Y:S05]  /*18ae0*/  BSYNC.RECONVERGENT B3 ;  /* 0x0000000000037941 */ /* 0x000fea0003800200 */
.L_x_8154:
        /* <DEDUP_REMOVED lines=54> */
.L_x_8152:
[----:B------:R-:W-:Y:S05]  /*18e50*/  BSYNC.RECONVERGENT B2 ;  /* 0x0000000000027941 */ /* 0x000fea0003800200 */
.L_x_8151:
        /* <DEDUP_REMOVED lines=18> */
.L_x_8158:
        /* <DEDUP_REMOVED lines=13> */
.L_x_8160:
[----:B------:R-:W-:Y:S05]  /*19050*/  BSYNC.RECONVERGENT B3 ;  /* 0x0000000000037941 */ /* 0x000fea0003800200 */
.L_x_8159:
        /* <DEDUP_REMOVED lines=54> */
.L_x_8157:
[----:B------:R-:W-:Y:S05]  /*193c0*/  BSYNC.RECONVERGENT B2 ;  /* 0x0000000000027941 */ /* 0x000fea0003800200 */
.L_x_8156:
        /* <DEDUP_REMOVED lines=17> */
.L_x_8163:
        /* <DEDUP_REMOVED lines=13> */
.L_x_8165:
[----:B------:R-:W-:Y:S05]  /*195b0*/  BSYNC.RECONVERGENT B3 ;  /* 0x0000000000037941 */ /* 0x000fea0003800200 */
.L_x_8164:
        /* <DEDUP_REMOVED lines=54> */
.L_x_8162:
[----:B------:R-:W-:Y:S05]  /*19920*/  BSYNC.RECONVERGENT B2 ;  /* 0x0000000000027941 */ /* 0x000fea0003800200 */
.L_x_8161:
        /* <DEDUP_REMOVED lines=18> */
.L_x_8168:
        /* <DEDUP_REMOVED lines=13> */
.L_x_8170:
[----:B------:R-:W-:Y:S05]  /*19b20*/  BSYNC.RECONVERGENT B3 ;  /* 0x0000000000037941 */ /* 0x000fea0003800200 */
.L_x_8169:
        /* <DEDUP_REMOVED lines=52> */
[----:B------:R-:W-:Y:S02]  /*19e70*/  LOP3.LUT R4, R4, UR18, R89, 0x96, !PT ;  /* 0x0000001204047c12 */ /* 0x000fe4000f8e9659 */
[----:B------:R-:W-:-:S07]  /*19e80*/  MOV R97, R88 ;  /* 0x0000005800617202 */ /* 0x000fce0000000f00 */
.L_x_8167:
[----:B------:R-:W-:Y:S05]  /*19e90*/  BSYNC.RECONVERGENT B2 ;  /* 0x0000000000027941 */ /* 0x000fea0003800200 */
.L_x_8166:
        /* <DEDUP_REMOVED lines=36> */
[----:B------:R-:W-:-:S10]  /*1a0e0*/  @P1 FADD.FTZ R95, R71, R95 ;  /* 0x0000005f475f1221 */ /* 0x000fd40000010000 */
.L_x_8130:
        /* <DEDUP_REMOVED lines=12> */
[----:B------:R-:W-:-:S04]  /*1a1b0*/  SEL R8, RZ, 0x100, !P6 ;  /* 0x00000100ff087807 */ /* 0x000fc80007000000 */
[----:B------:R-:W-:Y:S01]  /*1a1c0*/  LOP3.LUT R8, R8, R114, R113, 0xfe, !PT ;  /* 0x0000007208087212 */ /* 0x000fe200078efe71 */
[----:B0-----:R-:W-:Y:S01]  /*1a1d0*/  IMAD.WIDE.U32 R116, R96, 0x20, R116 ;  /* 0x0000002060747825 */ /* 0x001fe200078e0074 */
[----:B------:R-:W-:Y:S02]  /*1a1e0*/  SEL R114, RZ, 0x1, !P2 ;  /* 0x00000001ff727807 */ /* 0x000fe40005000000 */
[----:B------:R-:W-:Y:S02]  /*1a1f0*/  SEL R113, RZ, 0x1, !P1 ;  /* 0x00000001ff717807 */ /* 0x000fe40004800000 */
[----:B------:R-:W-:Y:S01]  /*1a200*/  LOP3.LUT R115, R115, R114, RZ, 0xfc, !PT ;  /* 0x0000007273737212 */ /* 0x000fe200078efcff */
[----:B------:R0:W-:Y:S01]  /*1a210*/  STG.E.128 desc[UR6][R116.64], R88 ;  /* 0x0000005874007986 */ /* 0x0001e2000c101d06 */
[----:B------:R-:W-:Y:S01]  /*1a220*/  LOP3.LUT R114, R8, R113, RZ, 0xfc, !PT ;  /* 0x0000007108727212 */ /* 0x000fe200078efcff */
[----:B-1----:R-:W-:Y:S02]  /*1a230*/  IMAD.WIDE.U32 R98, R96, 0x8, R98 ;  /* 0x0000000860627825 */ /* 0x002fe400078e0062 */
[----:B------:R0:W-:Y:S02]  /*1a240*/  STG.E.128 desc[UR6][R116.64+0x10], R92 ;  /* 0x0000105c74007986 */ /* 0x0001e4000c101d06 */
[----:B------:R-:W-:-:S02]  /*1a250*/  IMAD.MOV.U32 R8, RZ, RZ, R97 ;  /* 0x000000ffff087224 */ /* 0x000fc400078e0061 */
        /* <DEDUP_REMOVED lines=22> */
.L_x_8048:
[----:B------:R-:W-:Y:S05]  /*1a3c0*/  BSYNC.RECONVERGENT B1 ;  /* 0x0000000000017941 */ /* 0x000fea0003800200 */
.L_x_8047:
[----:B------:R-:W-:Y:S01]  /*1a3d0*/  FADD.FTZ R96, RZ, R72 ;  /* 0x00000048ff607221 */ /* 0x000fe20000010000 */
[C---:B------:R-:W-:Y:S01]  /*1a3e0*/  ISETP.GE.U32.AND P0, PT, R0.reuse, 0x20, PT ;  /* 0x000000200000780c */ /* 0x040fe20003f06070 */
[----:B01----:R-:W0:Y:S01]  /*1a3f0*/  S2R R98, SR_TID.X ;  /* 0x0000000000627919 */ /* 0x003e220000002100 */
        /* <DEDUP_REMOVED lines=99> */
.L_x_8190:
        /* <DEDUP_REMOVED lines=26> */
[--C-:B------:R-:W-:Y:S01]  /*1abd0*/  FADD.FTZ R98, R74, -R116.reuse ;  /* 0x800000744a627221 */ /* 0x100fe20000010000 */
[--C-:B------:R-:W-:Y:S01]  /*1abe0*/  FADD.FTZ R124, R79, -R116.reuse ;  /* 0x800000744f7c7221 */ /* 0x100fe20000010000 */
[C---:B------:R-:W-:Y:S01]  /*1abf0*/  FMUL.FTZ R99, R113.reuse, R120 ;  /* 0x0000007871637220 */ /* 0x040fe20000410000 */
[----:B------:R-:W-:Y:S01]  /*1ac00*/  FMUL.FTZ R118, R113, R118 ;  /* 0x0000007671767220 */ /* 0x000fe20000410000 */
[----:B------:R-:W-:Y:S01]  /*1ac10*/  F2FP.BF16.F32.PACK_AB R96, R97, R96 ;  /* 0x000000606160723e */ /* 0x000fe200000010ff */
[----:B------:R-:W-:Y:S01]  /*1ac20*/  FMUL.FTZ R97, R113, R98 ;  /* 0x0000006271617220 */ /* 0x000fe20000410000 */
[----:B------:R-:W-:Y:S01]  /*1ac30*/  FADD.FTZ R98, R77, -R116 ;  /* 0x800000744d627221 */ /* 0x000fe20000010000 */
[C---:B------:R-:W-:Y:S01]  /*1ac40*/  FMUL.FTZ R117, R113.reuse, R122 ;  /* 0x0000007a71757220 */ /* 0x040fe20000410000 */
[----:B------:R-:W-:Y:S01]  /*1ac50*/  FMUL.FTZ R124, R113, R124 ;  /* 0x0000007c717c7220 */ /* 0x000fe20000410000 */
[----:B------:R-:W-:Y:S01]  /*1ac60*/  FFMA.FTZ R97, R97, R14, R22 ;  /* 0x0000000e61617223 */ /* 0x000fe20000010016 */
[----:B------:R-:W-:Y:S01]  /*1ac70*/  FMUL.FTZ R120, R113, R98 ;  /* 0x0000006271787220 */ /* 0x000fe20000410000 */
        /* <DEDUP_REMOVED lines=8> */
[----:B------:R-:W-:Y:S01]  /*1ad00*/  VIADD R110, R110, 0x20 ;  /* 0x000000206e6e7836 */ /* 0x000fe20000000000 */
[----:B------:R-:W-:-:S05]  /*1ad10*/  F2FP.BF16.F32.PACK_AB R99, R124, R117 ;  /* 0x000000757c63723e */ /* 0x000fca00000010ff */
[----:B------:R1:W-:Y:S02]  /*1ad20*/  STG.E.128 desc[UR6][R114.64], R96 ;  /* 0x0000006072007986 */ /* 0x0003e4000c101d06 */
.L_x_8173:
[----:B------:R-:W-:Y:S05]  /*1ad30*/  BSYNC.RECONVERGENT B1 ;  /* 0x0000000000017941 */ /* 0x000fea0003800200 */
.L_x_8172:
[----:B------:R-:W-:Y:S01]  /*1ad40*/  ISETP.NE.AND P0, PT, R111, RZ, PT ;  /* 0x000000ff6f00720c */ /* 0x000fe20003f05270 */
[----:B------:R-:W-:-:S12]  /*1ad50*/  BSSY.RECONVERGENT B1, `(.L_x_8174) ;  /* 0x0000022000017945 */ /* 0x000fd80003800200 */
[----:B------:R-:W-:Y:S05]  /*1ad60*/  @!P0 BRA `(.L_x_8175) ;  /* 0x0000000000808947 */ /* 0x000fea0003800000 */
[--C-:B01----:R-:W-:Y:S01]  /*1ad70*/  FADD.FTZ R96, R80, -R116.reuse ;  /* 0x8000007450607221 */ /* 0x103fe20000010000 */
        /* <DEDUP_REMOVED lines=29> */
[----:B------:R-:W-:-:S03]  /*1af50*/  IADD3 R110, PT, PT, R110, 0x20, RZ ;  /* 0x000000206e6e7810 */ /* 0x000fc60007ffe0ff */
[----:B------:R2:W-:Y:S04]  /*1af60*/  STG.E.128 desc[UR6][R114.64], R96 ;  /* 0x0000006072007986 */ /* 0x0005e8000c101d06 */
.L_x_8175:
[----:B------:R-:W-:Y:S05]  /*1af70*/  BSYNC.RECONVERGENT B1 ;  /* 0x0000000000017941 */ /* 0x000fea0003800200 */
.L_x_8174:
[----:B------:R-:W-:Y:S01]  /*1af80*/  ISETP.NE.AND P0, PT, R112, RZ, PT ;  /* 0x000000ff7000720c */ /* 0x000fe20003f05270 */
[----:B------:R-:W-:-:S12]  /*1af90*/  BSSY.RECONVERGENT B1, `(.L_x_8176) ;  /* 0x0000021000017945 */ /* 0x000fd80003800200 */
        /* <DEDUP_REMOVED lines=32> */
.L_x_8177:
[----:B------:R-:W-:Y:S05]  /*1b1a0*/  BSYNC.RECONVERGENT B1 ;  /* 0x0000000000017941 */ /* 0x000fea0003800200 */
.L_x_8176:
[----:B0123--:R-:W0:Y:S02]  /*1b1b0*/  LDC.64 R96, c[0x0][0x380] ;  /* 0x0000e000ff607b82 */ /* 0x00fe240000000a00 */
[----:B0-----:R-:W-:-:S05]  /*1b1c0*/  IMAD R107, R96, 0x4, R107 ;  /* 0x00000004606b7824 */ /* 0x001fca00078e026b */
[----:B------:R-:W-:-:S13]  /*1b1d0*/  ISETP.GE.AND P0, PT, R107, R97, PT ;  /* 0x000000616b00720c */ /* 0x000fda0003f06270 */
[----:B------:R-:W-:Y:S05]  /*1b1e0*/  @!P0 BRA `(.L_x_8178) ;  /* 0xfffffe5800808947 */ /* 0x000fea000383ffff */
[----:B------:R-:W-:Y:S05]  /*1b1f0*/  BSYNC B0 ;  /* 0x0000000000007941 */ /* 0x000fea0003800000 */
.L_x_7796:
[----:B------:R-:W-:Y:S05]  /*1b200*/  EXIT ;  /* 0x000000000000794d */ /* 0x000fea0003800000 */
.L_x_8171:
        /* <DEDUP_REMOVED lines=8> */
.L_x_8180:
[----:B------:R-:W-:Y:S05]  /*1b290*/  BSYNC B1 ;  /* 0x0000000000017941 */ /* 0x000fea0003800000 */
.L_x_8179:
        /* <DEDUP_REMOVED lines=9> */
.L_x_8181:
[----:B------:R-:W-:Y:S02]  /*1b330*/  IMAD.MOV.U32 R120, RZ, RZ, 0x4 ;  /* 0x00000004ff787424 */ /* 0x000fe400078e00ff */
[----:B------:R-:W-:-:S04]  /*1b340*/  IMAD.MOV.U32 R99, RZ, RZ, R117 ;  /* 0x000000ffff637224 */ /* 0x000fc800078e0075 */
[----:B------:R-:W-:-:S05]  /*1b350*/  FADD.FTZ R99, R98, R99 ;  /* 0x0000006362637221 */ /* 0x000fca0000010000 */
[----:B------:R-:W-:-:S07]  /*1b360*/  MOV R119, R99 ;  /* 0x0000006300777202 */ /* 0x000fce0000000f00 */
[----:B------:R-:W-:Y:S05]  /*1b370*/  WARPSYNC.COLLECTIVE R118, `(.L_x_8182) ;  /* 0x0000000076087348 */ /* 0x000fea0003c00000 */
[----:B------:R0:W1:Y:S02]  /*1b380*/  SHFL.BFLY P4, R117, R119, R120, R121 ;  /* 0x0c00007877757389 */ /* 0x0000640000080079 */
[----:B01----:R-:W-:Y:S05]  /*1b390*/  ENDCOLLECTIVE ;  /* 0x000000000000791b */ /* 0x003fea0003800000 */
.L_x_8182:
[----:B------:R-:W-:Y:S01]  /*1b3a0*/  HFMA2 R120, -RZ, RZ, 0, 4.76837158203125e-07 ;  /* 0x00000008ff787431 */ /* 0x000fe200000001ff */
[----:B------:R-:W-:-:S05]  /*1b3b0*/  MOV R96, R117 ;  /* 0x0000007500607202 */ /* 0x000fca0000000f00 */
[----:B------:R-:W-:-:S04]  /*1b3c0*/  FADD.FTZ R114, R99, R96 ;  /* 0x0000006063727221 */ /* 0x000fc80000010000 */
[----:B------:R-:W-:-:S07]  /*1b3d0*/  IMAD.MOV.U32 R119, RZ, RZ, R114 ;  /* 0x000000ffff777224 */ /* 0x000fce00078e0072 */
[----:B------:R-:W-:Y:S05]  /*1b3e0*/  WARPSYNC.COLLECTIVE R118, `(.L_x_8183) ;  /* 0x0000000076087348 */ /* 0x000fea0003c00000 */
[----:B------:R0:W1:Y:S02]  /*1b3f0*/  SHFL.BFLY P4, R117, R119, R120, R121 ;  /* 0x0c00007877757389 */ /* 0x0000640000080079 */
[----:B01----:R-:W-:Y:S05]  /*1b400*/  ENDCOLLECTIVE ;  /* 0x000000000000791b */ /* 0x003fea0003800000 */
.L_x_8183:
        /* <DEDUP_REMOVED lines=8> */
.L_x_8184:
        /* <DEDUP_REMOVED lines=57> */
.L_x_8185:
[----:B------:R-:W-:Y:S02]  /*1b820*/  IMAD.MOV.U32 R120, RZ, RZ, 0x2 ;  /* 0x00000002ff787424 */ /* 0x000fe400078e00ff */
[----:B------:R-:W-:-:S04]  /*1b830*/  IMAD.MOV.U32 R97, RZ, RZ, R117 ;  /* 0x000000ffff617224 */ /* 0x000fc800078e0075 */
[----:B------:R-:W-:-:S05]  /*1b840*/  FADD.FTZ R97, R96, R97 ;  /* 0x0000006160617221 */ /* 0x000fca0000010000 */
[----:B------:R-:W-:-:S07]  /*1b850*/  MOV R119, R97 ;  /* 0x0000006100777202 */ /* 0x000fce0000000f00 */
[----:B------:R-:W-:Y:S05]  /*1b860*/  WARPSYNC.COLLECTIVE R118, `(.L_x_8186) ;  /* 0x0000000076087348 */ /* 0x000fea0003c00000 */
[----:B------:R0:W1:Y:S02]  /*1b870*/  SHFL.BFLY P4, R117, R119, R120, R121 ;  /* 0x0c00007877757389 */ /* 0x0000640000080079 */
[----:B01----:R-:W-:Y:S05]  /*1b880*/  ENDCOLLECTIVE ;  /* 0x000000000000791b */ /* 0x003fea0003800000 */
.L_x_8186:
[----:B------:R-:W-:Y:S01]  /*1b890*/  HFMA2 R120, -RZ, RZ, 0, 2.384185791015625e-07 ;  /* 0x00000004ff787431 */ /* 0x000fe200000001ff */
[----:B------:R-:W-:-:S05]  /*1b8a0*/  MOV R98, R117 ;  /* 0x0000007500627202 */ /* 0x000fca0000000f00 */
[----:B------:R-:W-:-:S04]  /*1b8b0*/  FADD.FTZ R98, R97, R98 ;  /* 0x0000006261627221 */ /* 0x000fc80000010000 */
[----:B------:R-:W-:-:S07]  /*1b8c0*/  IMAD.MOV.U32 R119, RZ, RZ, R98 ;  /* 0x000000ffff777224 */ /* 0x000fce00078e0062 */
[----:B------:R-:W-:Y:S05]  /*1b8d0*/  WARPSYNC.COLLECTIVE R118, `(.L_x_8187) ;  /* 0x0000000076087348 */ /* 0x000fea0003c00000 */
[----:B------:R0:W1:Y:S02]  /*1b8e0*/  SHFL.BFLY P4, R117, R119, R120, R121 ;  /* 0x0c00007877757389 */ /* 0x0000640000080079 */
[----:B01----:R-:W-:Y:S05]  /*1b8f0*/  ENDCOLLECTIVE ;  /* 0x000000000000791b */ /* 0x003fea0003800000 */
.L_x_8187:
[----:B------:R-:W-:Y:S02]  /*1b900*/  IMAD.MOV.U32 R120, RZ, RZ, 0x8 ;  /* 0x00000008ff787424 */ /* 0x000fe400078e00ff */
[----:B------:R-:W-:-:S04]  /*1b910*/  IMAD.MOV.U32 R99, RZ, RZ, R117 ;  /* 0x000000ffff637224 */ /* 0x000fc800078e0075 */
[----:B------:R-:W-:-:S05]  /*1b920*/  FADD.FTZ R99, R98, R99 ;  /* 0x0000006362637221 */ /* 0x000fca0000010000 */
[----:B------:R-:W-:-:S07]  /*1b930*/  MOV R119, R99 ;  /* 0x0000006300777202 */ /* 0x000fce0000000f00 */
[----:B------:R-:W-:Y:S05]  /*1b940*/  WARPSYNC.COLLECTIVE R118, `(.L_x_8188) ;  /* 0x0000000076087348 */ /* 0x000fea0003c00000 */
[----:B------:R0:W1:Y:S02]  /*1b950*/  SHFL.BFLY P4, R117, R119, R120, R121 ;  /* 0x0c00007877757389 */ /* 0x0000640000080079 */
[----:B01----:R-:W-:Y:S05]  /*1b960*/  ENDCOLLECTIVE ;  /* 0x000000000000791b */ /* 0x003fea0003800000 */
.L_x_8188:
[----:B------:R-:W-:Y:S01]  /*1b970*/  HFMA2 R120, -RZ, RZ, 0, 9.5367431640625e-07 ;  /* 0x00000010ff787431 */ /* 0x000fe200000001ff */
[----:B------:R-:W-:-:S05]  /*1b980*/  MOV R114, R117 ;  /* 0x0000007500727202 */ /* 0x000fca0000000f00 */
[----:B------:R-:W-:-:S04]  /*1b990*/  FADD.FTZ R114, R99, R114 ;  /* 0x0000007263727221 */ /* 0x000fc80000010000 */
[----:B------:R-:W-:-:S07]  /*1b9a0*/  IMAD.MOV.U32 R119, RZ, RZ, R114 ;  /* 0x000000ffff777224 */ /* 0x000fce00078e0072 */
[----:B------:R-:W-:Y:S05]  /*1b9b0*/  WARPSYNC.COLLECTIVE R118, `(.L_x_8189) ;  /* 0x0000000076087348 */ /* 0x000fea0003c00000 */
[----:B------:R0:W1:Y:S02]  /*1b9c0*/  SHFL.BFLY P4, R117, R119, R120, R121 ;  /* 0x0c00007877757389 */ /* 0x0000640000080079 */
[----:B01----:R-:W-:Y:S05]  /*1b9d0*/  ENDCOLLECTIVE ;  /* 0x000000000000791b */ /* 0x003fea0003800000 */
.L_x_8189:
[----:B------:R-:W-:Y:S05]  /*1b9e0*/  BRA `(.L_x_8190) ;  /* 0xfffffff000107947 */ /* 0x000fea000383ffff */
.L_x_8191:
        /* <DEDUP_REMOVED lines=9> */
.L_x_17383:


//--------------------- .text._ZN10layer_norm31ln_parallel_residual_fwd_kernelINS_13Kernel_traitsIf13__nv_bfloat16fS2_fjLj768ELj1ELj4ELj1ELj16ENS_18Kernel_traits_baseILj768EfS2_fS2_fjLj128EEEEELb1ELb1ELb1EEEvNS_9FwdParamsE --------------------------
	.section	.text._ZN10layer_norm31ln_parallel_residual_fwd_kernelINS_13Kernel_traitsIf13__nv_bfloat16fS2_fjLj768ELj1ELj4ELj1ELj16ENS_18Kernel_traits_baseILj768EfS2_fS2_fjLj128EEEEELb1ELb1ELb1EEEvNS_9FwdParamsE,"ax",@progbits
	.align	128
        .global         _ZN10layer_norm31ln_parallel_residual_fwd_kernelINS_13Kernel_traitsIf13__nv_bfloat16fS2_fjLj768ELj1ELj4ELj1ELj16ENS_18Kernel_traits_baseILj768EfS2_fS2_fjLj128EEEEELb1ELb1ELb1EEEvNS_9FwdParamsE
        .type           _ZN10layer_norm31ln_parallel_residual_fwd_kernelINS_13Kernel_traitsIf13__nv_bfloat16fS2_fjLj768ELj1ELj4ELj1ELj16ENS_18Kernel_traits_baseILj768EfS2_fS2_fjLj128EEEEELb1ELb1ELb1EEEvNS_9FwdParamsE,@function
        .size           _ZN10layer_norm31ln_parallel_residual_fwd_kernelINS_13Kernel_traitsIf13__nv_bfloat16fS2_fjLj768ELj1ELj4ELj1ELj16ENS_18Kernel_traits_baseILj768EfS2_fS2_fjLj128EEEEELb1ELb1ELb1EEEvNS_9FwdParamsE,(.L_x_17384 - _ZN10layer_norm31ln_parallel_residual_fwd_kernelINS_13Kernel_traitsIf13__nv_bfloat16fS2_fjLj768ELj1ELj4ELj1ELj16ENS_18Kernel_traits_baseILj768EfS2_fS2_fjLj128EEEEELb1ELb1ELb1EEEvNS_9FwdParamsE)
        .other          _ZN10layer_norm31ln_parallel_residual_fwd_kernelINS_13Kernel_traitsIf13__nv_bfloat16fS2_fjLj768ELj1ELj4ELj1ELj16ENS_18Kernel_traits_baseILj768EfS2_fS2_fjLj128EEEEELb1ELb1ELb1EEEvNS_9FwdParamsE,@"STO_CUDA_ENTRY STV_DEFAULT"
_ZN10layer_norm31ln_parallel_residual_fwd_kernelINS_13Kernel_traitsIf13__nv_bfloat16fS2_fjLj768ELj1ELj4ELj1ELj16ENS_18Kernel_traits_baseILj768EfS2_fS2_fjLj128EEEEELb1ELb1ELb1EEEvNS_9FwdParamsE:
.text._ZN10layer_norm31ln_parallel_residual_fwd_kernelINS_13Kernel_traitsIf13__nv_bfloat16fS2_fjLj768ELj1ELj4ELj1ELj16ENS_18Kernel_traits_baseILj768EfS2_fS2_fjLj128EEEEELb1ELb1ELb1EEEvNS_9FwdParamsE:
[----:B------:R-:W-:Y:S01]  /*0000*/  LDC R1, c[0x0][0x37c] ;  /* 0x0000df00ff017b82 */ /* 0x000fe20000000800 */
[----:B------:R-:W0:Y:S01]  /*0010*/  LDCU.U8 UR4, c[0x0][0x464] ;  /* 0x00008c80ff0477ac */ /* 0x000e220008000000 */
[----:B------:R-:W1:Y:S01]  /*0020*/  LDCU.64 UR6, c[0x0][0x450] ;  /* 0x00008a00ff0677ac */ /* 0x000e620008000a00 */
[----:B------:R-:W2:Y:S01]  /*0030*/  LDCU.64 UR8, c[0x0][0x358] ;  /* 0x00006b00ff0877ac */ /* 0x000ea20008000a00 */
[----:B0-----:R-:W-:Y:S01]  /*0040*/  ISETP.NE.AND P1, PT, RZ, UR4, PT ;  /* 0x00000004ff007c0c */ /* 0x001fe2000bf25270 */
[----:B------:R-:W0:Y:S01]  /*0050*/  LDCU.64 UR4, c[0x0][0x438] ;  /* 0x00008700ff0477ac */ /* 0x000e220008000a00 */
[----:B------:R-:W3:Y:S02]  /*0060*/  S2R R10, SR_TID.X ;  /* 0x00000000000a7919 */ /* 0x000ee40000002100 */
[----:B------:R-:W4:Y:S01]  /*0070*/  LDC R119, c[0x0][0x458] ;  /* 0x00011600ff777b82 */ /* 0x000f220000000800 */
[----:B-1----:R-:W-:Y:S02]  /*0080*/  IMAD.U32 R2, RZ, RZ, UR6 ;  /* 0x00000006ff027e24 */ /* 0x002fe4000f8e00ff */
[----:B------:R-:W-:-:S05]  /*0090*/  IMAD.U32 R3, RZ, RZ, UR7 ;  /* 0x00000007ff037e24 */ /* 0x000fca000f8e00ff */
[----:B------:R-:W1:Y:S01]  /*00a0*/  LDC R12, c[0x0][0x45c] ;  /* 0x00011700ff0c7b82 */ /* 0x000e620000000800 */
[----:B--2---:R-:W2:Y:S01]  /*00b0*/  @P1 LDG.E.64 R2, desc[UR8][R2.64] ;  /* 0x0000000802021981 */ /* 0x004ea2000c1e1b00 */
[----:B0-----:R-:W-:-:S06]  /*00c0*/  ISETP.NE.U32.AND P0, PT, RZ, UR4, PT ;  /* 0x00000004ff007c0c */ /* 0x001fcc000bf05070 */
[----:B------:R-:W0:Y:S01]  /*00d0*/  LDC R11, c[0x0][0x360] ;  /* 0x0000d800ff0b7b82 */ /* 0x000e220000000800 */
[----:B------:R-:W-:Y:S02]  /*00e0*/  ISETP.NE.AND.EX P0, PT, RZ, UR5, PT, P0 ;  /* 0x00000005ff007c0c */ /* 0x000fe4000bf05300 */
[----:B----4-:R-:W-:-:S05]  /*00f0*/  @P1 MOV R4, R119 ;  /* 0x0000007700041202 */ /* 0x010fca0000000f00 */
[----:B------:R-:W4:Y:S01]  /*0100*/  @P1 LDC R13, c[0x0][0x460] ;  /* 0x00011800ff0d1b82 */ /* 0x000f220000000800 */
[----:B---3--:R-:W-:Y:S01]  /*0110*/  LOP3.LUT R0, R10, 0x1f, RZ, 0xc0, !PT ;  /* 0x0000001f0a007812 */ /* 0x008fe200078ec0ff */
[----:B-1----:R-:W-:-:S06]  /*0120*/  @P1 IMAD.MOV.U32 R5, RZ, RZ, R12 ;  /* 0x000000ffff051224 */ /* 0x002fcc00078e000c */
[----:B------:R-:W1:Y:S01]  /*0130*/  @P0 LDC.64 R6, c[0x0][0x3d0] ;  /* 0x0000f400ff060b82 */ /* 0x000e620000000a00 */
[----:B------:R-:W5:Y:S07]  /*0140*/  @P1 LDG.E.64 R4, desc[UR8][R4.64] ;  /* 0x0000000804041981 */ /* 0x000f6e000c1e1b00 */
[----:B------:R-:W3:Y:S01]  /*0150*/  @P0 LDC.64 R8, c[0x0][0x438] ;  /* 0x00010e00ff080b82 */ /* 0x000ee20000000a00 */
[----:B-1----:R-:W-:-:S05]  /*0160*/  @P0 IMAD.WIDE.U32 R6, R0, 0x20, R6 ;  /* 0x0000002000060825 */ /* 0x002fca00078e0006 */
[----:B------:R1:W5:Y:S01]  /*0170*/  @P0 LDG.E.128 R96, desc[UR8][R6.64] ;  /* 0x0000000806600981 */ /* 0x000362000c1e1d00 */
[----:B---3--:R-:W-:-:S03]  /*0180*/  @P0 IMAD.WIDE.U32 R8, R0, 0x20, R8 ;  /* 0x0000002000080825 */ /* 0x008fc600078e0008 */
        /* <DEDUP_REMOVED lines=11> */
[----:B------:R-:W3:Y:S02]  /*0240*/  S2UR UR5, SR_CTAID.X ;  /* 0x00000000000579c3 */ /* 0x000ee40000002500 */
[----:B---3--:R-:W-:Y:S01]  /*0250*/  USHF.L.U32 UR4, UR5, 0x2, URZ ;  /* 0x0000000205047899 */ /* 0x008fe200080006ff */
[----:B--2---:R-:W-:-:S02]  /*0260*/  @P1 R2UR UR6, R2 ;  /* 0x00000000020612ca */ /* 0x004fc400000e0000 */
[----:B------:R-:W-:Y:S02]  /*0270*/  @P1 R2UR UR7, R3 ;  /* 0x00000000030712ca */ /* 0x000fe400000e0000 */
[--C-:B------:R-:W-:Y:S01]  /*0280*/  SHF.R.U32.HI R3, RZ, 0x5, R10.reuse ;  /* 0x00000005ff037819 */ /* 0x100fe2000001160a */
[----:B0-----:R-:W-:-:S03]  /*0290*/  IMAD R2, R11, UR5, R10 ;  /* 0x000000050b027c24 */ /* 0x001fc6000f8e020a */
[----:B------:R-:W-:-:S05]  /*02a0*/  LOP3.LUT R3, R3, UR4, RZ, 0xfc, !PT ;  /* 0x0000000403037c12 */ /* 0x000fca000f8efcff */
[----:B------:R-:W-:Y:S02]  /*02b0*/  UIADD3 UR10, UPT, UPT, UR6, -0x61c88647, URZ ;  /* 0x9e3779b9060a7890 */ /* 0x000fe4000fffe0ff */
[----:B------:R-:W-:Y:S02]  /*02c0*/  UIADD3 UR12, UPT, UPT, UR7, -0x4498517b, URZ ;  /* 0xbb67ae85070c7890 */ /* 0x000fe4000fffe0ff */
[----:B------:R-:W-:Y:S02]  /*02d0*/  UIADD3 UR11, UPT, UPT, UR6, 0x3c6ef372, URZ ;  /* 0x3c6ef372060b7890 */ /* 0x000fe4000fffe0ff */
[----:B------:R-:W-:Y:S02]  /*02e0*/  UIADD3 UR13, UPT, UPT, UR7, 0x76cf5d0a, URZ ;  /* 0x76cf5d0a070d7890 */ /* 0x000fe4000fffe0ff */
[----:B------:R-:W-:Y:S02]  /*02f0*/  UIADD3 UR14, UPT, UPT, UR6, -0x255992d5, URZ ;  /* 0xdaa66d2b060e7890 */ /* 0x000fe4000fffe0ff */
[----:B------:R-:W-:Y:S01]  /*0300*/  UIADD3 UR15, UPT, UPT, UR7, 0x32370b8f, URZ ;  /* 0x32370b8f070f7890 */ /* 0x000fe2000fffe0ff */
[----:B-1--4-:R-:W-:Y:S11]  /*0310*/  @P0 BRA `(.L_x_8192) ;  /* 0x0000000000500947 */ /* 0x012ff60003800000 */
        /* <DEDUP_REMOVED lines=20> */
.L_x_8192:
[----:B------:R-:W0:Y:S01]  /*0460*/  LDCU UR4, c[0x0][0x384] ;  /* 0x00007080ff0477ac */ /* 0x000e220008000800 */
[----:B-----5:R-:W-:Y:S01]  /*0470*/  @P1 IADD3 R119, P0, PT, R4, R13, RZ ;  /* 0x0000000d04771210 */ /* 0x020fe20007f1e0ff */
[----:B------:R-:W-:-:S04]  /*0480*/  UIADD3 UR16, UPT, UPT, UR6, 0x78dde6e4, URZ ;  /* 0x78dde6e406107890 */ /* 0x000fc8000fffe0ff */
[----:B------:R-:W-:Y:S01]  /*0490*/  @P1 IMAD.X R12, RZ, RZ, R5, P0 ;  /* 0x000000ffff0c1224 */ /* 0x000fe200000e0605 */
[----:B------:R-:W-:Y:S02]  /*04a0*/  UIADD3 UR17, UPT, UPT, UR7, -0x126145ec, URZ ;  /* 0xed9eba1407117890 */ /* 0x000fe4000fffe0ff */
[----:B------:R-:W-:Y:S02]  /*04b0*/  UIADD3 UR18, UPT, UPT, UR6, 0x1715609d, URZ ;  /* 0x1715609d06127890 */ /* 0x000fe4000fffe0ff */
[----:B------:R-:W-:Y:S01]  /*04c0*/  UIADD3 UR19, UPT, UPT, UR7, -0x56f99767, URZ ;  /* 0xa906689907137890 */ /* 0x000fe2000fffe0ff */
[----:B------:R-:W-:Y:S01]  /*04d0*/  SHF.R.U64 R4, R119, 0x2, R12 ;  /* 0x0000000277047819 */ /* 0x000fe2000000120c */
        /* <DEDUP_REMOVED lines=15> */
[----:B------:R-:W-:Y:S02]  /*05d0*/  LOP3.LUT R6, R5, UR6, R6, 0x96, !PT ;  /* 0x0000000605067c12 */ /* 0x000fe4000f8e9606 */
[----:B------:R-:W-:Y:S01]  /*05e0*/  LOP3.LUT R119, R119, 0x3, RZ, 0xc0, !PT ;  /* 0x0000000377777812 */ /* 0x000fe200078ec0ff */
[----:B------:R-:W-:Y:S01]  /*05f0*/  IMAD R11, R4, -0x2daee0ad, RZ ;  /* 0xd2511f53040b7824 */ /* 0x000fe200078e02ff */
[----:B------:R-:W-:Y:S01]  /*0600*/  LOP3.LUT R7, R7, UR7, RZ, 0x3c, !PT ;  /* 0x0000000707077c12 */ /* 0x000fe2000f8e3cff */
[----:B------:R-:W-:-:S04]  /*0610*/  IMAD.HI.U32 R10, R6, -0x2daee0ad, RZ ;  /* 0xd2511f53060a7827 */ /* 0x000fc800078e00ff */
[----:B------:R-:W-:Y:S01]  /*0620*/  IMAD R9, R2, -0x326172a9, RZ ;  /* 0xcd9e8d5702097824 */ /* 0x000fe200078e02ff */
[----:B------:R-:W-:Y:S01]  /*0630*/  LOP3.LUT R10, R11, UR12, R10, 0x96, !PT ;  /* 0x0000000c0b0a7c12 */ /* 0x000fe2000f8e960a */
[----:B------:R-:W-:-:S04]  /*0640*/  IMAD.HI.U32 R8, R7, -0x326172a9, RZ ;  /* 0xcd9e8d5707087827 */ /* 0x000fc800078e00ff */
[----:B------:R-:W-:Y:S01]  /*0650*/  IMAD R12, R7, -0x326172a9, RZ ;  /* 0xcd9e8d57070c7824 */ /* 0x000fe200078e02ff */
[----:B------:R-:W-:Y:S01]  /*0660*/  LOP3.LUT R8, R9, UR10, R8, 0x96, !PT ;  /* 0x0000000a09087c12 */ /* 0x000fe2000f8e9608 */
[----:B------:R-:W-:Y:S01]  /*0670*/  IMAD R9, R6, -0x2daee0ad, RZ ;  /* 0xd2511f5306097824 */ /* 0x000fe200078e02ff */
[----:B0-----:R-:W-:Y:S01]  /*0680*/  UISETP.NE.U32.AND UP0, UPT, UR4, URZ, UPT ;  /* 0x000000ff0400728c */ /* 0x001fe2000bf05070 */
[----:B------:R-:W-:Y:S01]  /*0690*/  IMAD.HI.U32 R7, R10, -0x326172a9, RZ ;  /* 0xcd9e8d570a077827 */ /* 0x000fe200078e00ff */
[----:B------:R-:W0:Y:S03]  /*06a0*/  LDCU UR4, c[0x0][0x388] ;  /* 0x00007100ff0477ac */ /* 0x000e260008000800 */
[----:B------:R-:W-:Y:S01]  /*06b0*/  IMAD.HI.U32 R6, R8, -0x2daee0ad, RZ ;  /* 0xd2511f5308067827 */ /* 0x000fe200078e00ff */
[----:B------:R-:W-:Y:S01]  /*06c0*/  LOP3.LUT R7, R12, UR11, R7, 0x96, !PT ;  /* 0x0000000b0c077c12 */ /* 0x000fe2000f8e9607 */
[----:B------:R-:W-:-:S02]  /*06d0*/  UISETP.NE.AND.EX UP0, UPT, UR5, URZ, UPT, UP0 ;  /* 0x000000ff0500728c */ /* 0x000fc4000bf05300 */
[----:B------:R-:W-:Y:S01]  /*06e0*/  IMAD R12, R8, -0x2daee0ad, RZ ;  /* 0xd2511f53080c7824 */ /* 0x000fe200078e02ff */
[----:B------:R-:W-:Y:S01]  /*06f0*/  LOP3.LUT R6, R9, UR13, R6, 0x96, !PT ;  /* 0x0000000d09067c12 */ /* 0x000fe2000f8e9606 */
[C---:B------:R-:W-:Y:S01]  /*0700*/  IMAD.HI.U32 R11, R7.reuse, -0x2daee0ad, RZ ;  /* 0xd2511f53070b7827 */ /* 0x040fe200078e00ff */
[----:B------:R-:W1:Y:S01]  /*0710*/  LDCU UR5, c[0x0][0x448] ;  /* 0x00008900ff0577ac */ /* 0x000e620008000800 */
[----:B------:R-:W-:Y:S02]  /*0720*/  PLOP3.LUT P0, PT, PT, PT, UP0, 0x80, 0x8 ;  /* 0x000000000008781c */ /* 0x000fe40003f0f008 */
[----:B------:R-:W-:Y:S01]  /*0730*/  IMAD R9, R10, -0x326172a9, RZ ;  /* 0xcd9e8d570a097824 */ /* 0x000fe200078e02ff */
[----:B------:R-:W-:Y:S01]  /*0740*/  LOP3.LUT R11, R12, UR15, R11, 0x96, !PT ;  /* 0x0000000f0c0b7c12 */ /* 0x000fe2000f8e960b */
[C---:B------:R-:W-:Y:S01]  /*0750*/  IMAD.HI.U32 R8, R6.reuse, -0x326172a9, RZ ;  /* 0xcd9e8d5706087827 */ /* 0x040fe200078e00ff */
[----:B------:R-:W2:Y:S03]  /*0760*/  LDCU UR15, c[0x0][0x404] ;  /* 0x00008080ff0f77ac */ /* 0x000ea60008000800 */
[----:B------:R-:W-:Y:S01]  /*0770*/  IMAD R10, R7, -0x2daee0ad, RZ ;  /* 0xd2511f53070a7824 */ /* 0x000fe200078e02ff */
[----:B------:R-:W-:Y:S01]  /*0780*/  LOP3.LUT R8, R9, UR14, R8, 0x96, !PT ;  /* 0x0000000e09087c12 */ /* 0x000fe2000f8e9608 */
[----:B------:R-:W-:Y:S01]  /*0790*/  IMAD R9, R6, -0x326172a9, RZ ;  /* 0xcd9e8d5706097824 */ /* 0x000fe200078e02ff */
[----:B------:R-:W3:Y:S01]  /*07a0*/  LDCU.U8 UR14, c[0x0][0x410] ;  /* 0x00008200ff0e77ac */ /* 0x000ee20008000000 */
[----:B------:R-:W-:Y:S01]  /*07b0*/  IMAD.HI.U32 R6, R11, -0x326172a9, RZ ;  /* 0xcd9e8d570b067827 */ /* 0x000fe200078e00ff */
[----:B------:R-:W4:Y:S03]  /*07c0*/  LDCU.64 UR10, c[0x0][0x3a0] ;  /* 0x00007400ff0a77ac */ /* 0x000f260008000a00 */
        /* <DEDUP_REMOVED lines=10> */
[----:B------:R-:W-:Y:S01]  /*0870*/  IMAD R11, R6, -0x2daee0ad, RZ ;  /* 0xd2511f53060b7824 */ /* 0x000fe200078e02ff */
[----:B------:R-:W0:Y:S01]  /*0880*/  LDCU UR18, c[0x0][0x408] ;  /* 0x00008100ff1277ac */ /* 0x000e220008000800 */
        /* <DEDUP_REMOVED lines=15> */
[----:B------:R-:W-:Y:S02]  /*0980*/  HFMA2 R6, -RZ, RZ, 0, 0 ;  /* 0x00000000ff067431 */ /* 0x000fe400000001ff */
        /* <DEDUP_REMOVED lines=8> */
[----:B01234-:R-:W-:-:S07]  /*0a10*/  IMAD R128, R10, -0x326172a9, RZ ;  /* 0xcd9e8d570a807824 */ /* 0x01ffce00078e02ff */
.L_x_8564:
[----:B0-----:R-:W0:Y:S01]  /*0a20*/  LDC.64 R100, c[0x0][0x390] ;  /* 0x0000e400ff647b82 */ /* 0x001e220000000a00 */
[----:B------:R-:W-:Y:S01]  /*0a30*/  IMAD R7, R3, UR4, RZ ;  /* 0x0000000403077c24 */ /* 0x000fe2000f8e02ff */
[----:B------:R-:W-:-:S04]  /*0a40*/  ISETP.NE.U32.AND P1, PT, RZ, UR10, PT ;  /* 0x0000000aff007c0c */ /* 0x000fc8000bf25070 */
[----:B------:R-:W-:Y:S02]  /*0a50*/  SHF.R.S32.HI R20, RZ, 0x1f, R7 ;  /* 0x0000001fff147819 */ /* 0x000fe40000011407 */
[----:B------:R-:W1:Y:S01]  /*0a60*/  @P0 LDC.64 R16, c[0x0][0x398] ;  /* 0x0000e600ff100b82 */ /* 0x000e620000000a00 */
[----:B------:R-:W-:Y:S02]  /*0a70*/  ISETP.NE.AND.EX P1, PT, RZ, UR11, PT, P1 ;  /* 0x0000000bff007c0c */ /* 0x000fe4000bf25310 */
[----:B------:R-:W-:-:S04]  /*0a80*/  LEA.HI R7, R20, R7, RZ, 0x3 ;  /* 0x0000000714077211 */ /* 0x000fc800078f18ff */
[----:B------:R-:W-:Y:S01]  /*0a90*/  LEA.HI.SX32 R7, R7, R0, 0x1d ;  /* 0x0000000007077211 */ /* 0x000fe200078feaff */
[----:B------:R-:W2:Y:S04]  /*0aa0*/  LDC.64 R24, c[0x0][0x398] ;  /* 0x0000e600ff187b82 */ /* 0x000ea80000000a00 */
[----:B0-----:R-:W-:-:S04]  /*0ab0*/  IMAD.WIDE.U32 R20, R7, 0x10, R100 ;  /* 0x0000001007147825 */ /* 0x001fc800078e0064 */
[----:B------:R-:W0:Y:S02]  /*0ac0*/  @P1 LDC.64 R18, c[0x0][0x3a0] ;  /* 0x0000e800ff121b82 */ /* 0x000e240000000a00 */
[----:B------:R-:W5:Y:S01]  /*0ad0*/  LDG.E.128 R20, desc[UR8][R20.64] ;  /* 0x0000000814147981 */ /* 0x000f62000c1e1d00 */
[----:B-1----:R-:W-:-:S05]  /*0ae0*/  @P0 IMAD.WIDE.U32 R16, R7, 0x10, R16 ;  /* 0x0000001007100825 */ /* 0x002fca00078e0010 */
[----:B------:R1:W5:Y:S01]  /*0af0*/  @P0 LDG.E.128 R48, desc[UR8][R16.64] ;  /* 0x0000000810300981 */ /* 0x000362000c1e1d00 */
[----:B--2---:R-:W-:-:S04]  /*0b00*/  ISETP.NE.U32.AND P0, PT, R24, RZ, PT ;  /* 0x000000ff1800720c */ /* 0x004fc80003f05070 */
[----:B------:R-:W-:Y:S01]  /*0b10*/  ISETP.NE.AND.EX P0, PT, R25, RZ, PT, P0 ;  /* 0x000000ff1900720c */ /* 0x000fe20003f05300 */
[----:B------:R-:W-:Y:S01]  /*0b20*/  IMAD.U32 R27, RZ, RZ, UR6 ;  /* 0x00000006ff1b7e24 */ /* 0x000fe2000f8e00ff */
[----:B------:R-:W-:Y:S01]  /*0b30*/  MOV R28, UR6 ;  /* 0x00000006001c7c02 */ /* 0x000fe20008000f00 */
[----:B------:R-:W-:Y:S01]  /*0b40*/  IMAD.U32 R105, RZ, RZ, UR6 ;  /* 0x00000006ff697e24 */ /* 0x000fe2000f8e00ff */
[----:B------:R-:W-:Y:S01]  /*0b50*/  MOV R106, UR6 ;  /* 0x00000006006a7c02 */ /* 0x000fe20008000f00 */
[----:B0-----:R-:W-:Y:S01]  /*0b60*/  @P1 IMAD.WIDE.U32 R18, R7, 0x20, R18 ;  /* 0x0000002007121825 */ /* 0x001fe200078e0012 */
[----:B------:R-:W-:-:S03]  /*0b70*/  MOV R109, UR7 ;  /* 0x00000007006d7c02 */ /* 0x000fc60008000f00 */
[----:B------:R-:W-:Y:S01]  /*0b80*/  IMAD.U32 R108, RZ, RZ, UR7 ;  /* 0x00000007ff6c7e24 */ /* 0x000fe2000f8e00ff */
[----:B------:R-:W5:Y:S01]  /*0b90*/  @P1 LDG.E.128 R44, desc[UR8][R18.64] ;  /* 0x00000008122c1981 */ /* 0x000f62000c1e1d00 */
[----:B------:R-:W-:Y:S02]  /*0ba0*/  IMAD.U32 R26, RZ, RZ, UR7 ;  /* 0x00000007ff1a7e24 */ /* 0x000fe4000f8e00ff */
[----:B------:R-:W-:Y:S01]  /*0bb0*/  IMAD.U32 R104, RZ, RZ, UR6 ;  /* 0x00000006ff687e24 */ /* 0x000fe2000f8e00ff */
[----:B------:R0:W5:Y:S01]  /*0bc0*/  @P1 LDG.E.128 R40, desc[UR8][R18.64+0x10] ;  /* 0x0000100812281981 */ /* 0x000162000c1e1d00 */
[----:B------:R-:W-:Y:S01]  /*0bd0*/  IMAD.U32 R107, RZ, RZ, UR7 ;  /* 0x00000007ff6b7e24 */ /* 0x000fe2000f8e00ff */
[----:B------:R-:W-:Y:S01]  /*0be0*/  IADD3 R105, PT, PT, R105, 0x3c6ef372, RZ ;  /* 0x3c6ef37269697810 */ /* 0x000fe20007ffe0ff */
[----:B-1----:R-:W-:Y:S01]  /*0bf0*/  IMAD.MOV.U32 R16, RZ, RZ, 0x2f800000 ;  /* 0x2f800000ff107424 */ /* 0x002fe200078e00ff */
[----:B------:R-:W-:Y:S01]  /*0c00*/  IADD3 R108, PT, PT, R108, -0x695add53, RZ ;  /* 0x96a522ad6c6c7810 */ /* 0x000fe20007ffe0ff */
[----:B------:R-:W-:-:S02]  /*0c10*/  VIADD R17, R26, 0x32370b8f ;  /* 0x32370b8f1a117836 */ /* 0x000fc40000000000 */
[----:B------:R-:W-:Y:S02]  /*0c20*/  VIADD R104, R104, 0x9e3779b9 ;  /* 0x9e3779b968687836 */ /* 0x000fe40000000000 */
[----:B------:R-:W-:Y:S01]  /*0c30*/  VIADD R106, R106, 0xdaa66d2b ;  /* 0xdaa66d2b6a6a7836 */ /* 0x000fe20000000000 */
[----:B0-----:R-:W-:Y:S01]  /*0c40*/  IADD3 R18, PT, PT, R27, 0x1715609d, RZ ;  /* 0x1715609d1b127810 */ /* 0x001fe20007ffe0ff */
[----:B------:R-:W-:Y:S02]  /*0c50*/  VIADD R19, R28, 0xb54cda56 ;  /* 0xb54cda561c137836 */ /* 0x000fe40000000000 */
[----:B------:R-:W-:Y:S02]  /*0c60*/  VIADD R107, R107, 0xa9066899 ;  /* 0xa90668996b6b7836 */ /* 0x000fe40000000000 */
        /* <DEDUP_REMOVED lines=18> */
.L_x_8197:
        /* <DEDUP_REMOVED lines=13> */
.L_x_8199:
[----:B------:R-:W-:Y:S05]  /*0e60*/  BSYNC.RECONVERGENT B2 ;  /* 0x0000000000027941 */ /* 0x000fea0003800200 */
.L_x_8198:
        /* <DEDUP_REMOVED lines=39> */
[----:B------:R-:W-:Y:S02]  /*10e0*/  LOP3.LUT R130, R108, R130, R27, 0x96, !PT ;  /* 0x000000826c827212 */ /* 0x000fe400078e961b */
[----:B------:R-:W-:-:S07]  /*10f0*/  MOV R27, R114 ;  /* 0x00000072001b7202 */ /* 0x000fce0000000f00 */
.L_x_8196:
[----:B------:R-:W-:Y:S05]  /*1100*/  BSYNC.RECONVERGENT B1 ;  /* 0x0000000000017941 */ /* 0x000fea0003800200 */
.L_x_8195:
[----:B------:R-:W-:Y:S01]  /*1110*/  ISETP.NE.AND P0, PT, R30, 0x1, PT ;  /* 0x000000011e00780c */ /* 0x000fe20003f05270 */
[----:B------:R-:W-:Y:S01]  /*1120*/  IMAD.U32 R110, RZ, RZ, UR15 ;  /* 0x0000000fff6e7e24 */ /* 0x000fe2000f8e00ff */
[----:B------:R-:W-:Y:S01]  /*1130*/  I2FP.F32.U32 R27, R27 ;  /* 0x0000001b001b7245 */ /* 0x000fe20000201000 */
[----:B------:R-:W-:Y:S01]  /*1140*/  BSSY.RECONVERGENT B1, `(.L_x_8200) ;  /* 0x0000049000017945 */ /* 0x000fe20003800200 */
[C---:B-----5:R-:W-:Y:S01]  /*1150*/  SHF.L.U32 R28, R20.reuse, 0x10, RZ ;  /* 0x00000010141c7819 */ /* 0x060fe200000006ff */
[----:B------:R-:W-:Y:S01]  /*1160*/  IMAD.MOV.U32 R32, RZ, RZ, 0x2 ;  /* 0x00000002ff207424 */ /* 0x000fe200078e00ff */
        /* <DEDUP_REMOVED lines=14> */
.L_x_8202:
        /* <DEDUP_REMOVED lines=13> */
.L_x_8204:
[----:B------:R-:W-:Y:S05]  /*1320*/  BSYNC.RECONVERGENT B2 ;  /* 0x0000000000027941 */ /* 0x000fea0003800200 */
.L_x_8203:
[----:B------:R-:W-:Y:S01]  /*1330*/  IMAD.WIDE.U32 R32, R2, -0x326172a9, RZ ;  /* 0xcd9e8d5702207825 */ /* 0x000fe200078e00ff */
[----:B------:R-:W-:-:S03]  /*1340*/  LOP3.LUT R36, R6, UR7, R31, 0x96, !PT ;  /* 0x0000000706247c12 */ /* 0x000fc6000f8e961f */
[----:B------:R-:W-:Y:S01]  /*1350*/  IMAD.MOV.U32 R29, RZ, RZ, R26 ;  /* 0x000000ffff1d7224 */ /* 0x000fe200078e001a */
        /* <DEDUP_REMOVED lines=37> */
[----:B------:R-:W-:Y:S02]  /*15b0*/  LOP3.LUT R130, R108, R130, R31, 0x96, !PT ;  /* 0x000000826c827212 */ /* 0x000fe400078e961f */
[----:B------:R-:W-:-:S07]  /*15c0*/  MOV R26, R30 ;  /* 0x0000001e001a7202 */ /* 0x000fce0000000f00 */
.L_x_8201:
[----:B------:R-:W-:Y:S05]  /*15d0*/  BSYNC.RECONVERGENT B1 ;  /* 0x0000000000017941 */ /* 0x000fea0003800200 */
.L_x_8200:
        /* <DEDUP_REMOVED lines=18> */
.L_x_8207:
        /* <DEDUP_REMOVED lines=13> */
.L_x_8209:
[----:B------:R-:W-:Y:S05]  /*17d0*/  BSYNC.RECONVERGENT B2 ;  /* 0x0000000000027941 */ /* 0x000fea0003800200 */
.L_x_8208:
        /* <DEDUP_REMOVED lines=40> */
[----:B------:R-:W-:Y:S02]  /*1a60*/  IMAD.MOV.U32 R31, RZ, RZ, R26 ;  /* 0x000000ffff1f7224 */ /* 0x000fe400078e001a */
[----:B------:R-:W-:-:S07]  /*1a70*/  IMAD.MOV.U32 R26, RZ, RZ, R30 ;  /* 0x000000ffff1a7224 */ /* 0x000fce00078e001e */
.L_x_8206:
[----:B------:R-:W-:Y:S05]  /*1a80*/  BSYNC.RECONVERGENT B1 ;  /* 0x0000000000017941 */ /* 0x000fea0003800200 */
.L_x_8205:
        /* <DEDUP_REMOVED lines=19> */
.L_x_8212:
        /* <DEDUP_REMOVED lines=13> */
.L_x_8214:
[----:B------:R-:W-:Y:S05]  /*1c90*/  BSYNC.RECONVERGENT B2 ;  /* 0x0000000000027941 */ /* 0x000fea0003800200 */
.L_x_8213:
[----:B------:R-:W-:Y:S01]  /*1ca0*/  IMAD.WIDE.U32 R36, R2, -0x326172a9, RZ ;  /* 0xcd9e8d5702247825 */ /* 0x000fe200078e00ff */
[----:B------:R-:W-:Y:S02]  /*1cb0*/  LOP3.LUT R102, R6, UR7, R35, 0x96, !PT ;  /* 0x0000000706667c12 */ /* 0x000fe4000f8e9623 */
[----:B------:R-:W-:Y:S02]  /*1cc0*/  MOV R21, R26 ;  /* 0x0000001a00157202 */ /* 0x000fe40000000f00 */
        /* <DEDUP_REMOVED lines=37> */
[----:B------:R-:W-:Y:S01]  /*1f20*/  LOP3.LUT R130, R108, R130, R35, 0x96, !PT ;  /* 0x000000826c827212 */ /* 0x000fe200078e9623 */
[----:B------:R-:W-:-:S07]  /*1f30*/  IMAD.MOV.U32 R34, RZ, RZ, RZ ;  /* 0x000000ffff227224 */ /* 0x000fce00078e00ff */
.L_x_8211:
[----:B------:R-:W-:Y:S05]  /*1f40*/  BSYNC.RECONVERGENT B1 ;  /* 0x0000000000017941 */ /* 0x000fea0003800200 */
.L_x_8210:
        /* <DEDUP_REMOVED lines=17> */
.L_x_8217:
        /* <DEDUP_REMOVED lines=13> */
.L_x_8219:
[----:B------:R-:W-:Y:S05]  /*2130*/  BSYNC.RECONVERGENT B2 ;  /* 0x0000000000027941 */ /* 0x000fea0003800200 */
.L_x_8218:
[----:B------:R-:W-:Y:S01]  /*2140*/  IMAD.WIDE.U32 R36, R2, -0x326172a9, RZ ;  /* 0xcd9e8d5702247825 */ /* 0x000fe200078e00ff */
[----:B------:R-:W-:-:S03]  /*2150*/  LOP3.LUT R102, R6, UR7, R35, 0x96, !PT ;  /* 0x0000000706667c12 */ /* 0x000fc6000f8e9623 */
[----:B------:R-:W-:Y:S01]  /*2160*/  IMAD.MOV.U32 R21, RZ, RZ, R26 ;  /* 0x000000ffff157224 */ /* 0x000fe200078e001a */
[----:B------:R-:W-:Y:S01]  /*2170*/  LOP3.LUT R38, R5, UR6, R37, 0x96, !PT ;  /* 0x0000000605267c12 */ /* 0x000fe2000f8e9625 */
        /* <DEDUP_REMOVED lines=38> */
.L_x_8216:
[----:B------:R-:W-:Y:S05]  /*23e0*/  BSYNC.RECONVERGENT B1 ;  /* 0x0000000000017941 */ /* 0x000fea0003800200 */
.L_x_8215:
[----:B------:R-:W-:Y:S01]  /*23f0*/  ISETP.NE.AND P0, PT, R33, 0x1, PT ;  /* 0x000000012100780c */ /* 0x000fe20003f05270 */
[----:B------:R-:W-:Y:S01]  /*2400*/  BSSY.RECONVERGENT B1, `(.L_x_8220) ;  /* 0x0000049000017945 */ /* 0x000fe20003800200 */
[----:B------:R-:W-:Y:S01]  /*2410*/  I2FP.F32.U32 R21, R21 ;  /* 0x0000001500157245 */ /* 0x000fe20000201000 */
[----:B------:R-:W-:Y:S02]  /*2420*/  HFMA2 R35, -RZ, RZ, 0, 1.1920928955078125e-07 ;  /* 0x00000002ff237431 */ /* 0x000fe400000001ff */
[C---:B------:R-:W-:Y:S01]  /*2430*/  IMAD.U32 R34, R22.reuse, 0x10000, RZ ;  /* 0x0001000016227824 */ /* 0x040fe200078e00ff */
[----:B------:R-:W-:Y:S01]  /*2440*/  PRMT R22, R22, 0x7632, R22 ;  /* 0x0000763216167816 */ /* 0x000fe20000000016 */
        /* <DEDUP_REMOVED lines=12> */
.L_x_8222:
        /* <DEDUP_REMOVED lines=13> */
.L_x_8224:
[----:B------:R-:W-:Y:S05]  /*25e0*/  BSYNC.RECONVERGENT B2 ;  /* 0x0000000000027941 */ /* 0x000fea0003800200 */
.L_x_8223:
[----:B------:R-:W-:Y:S01]  /*25f0*/  IMAD.WIDE.U32 R38, R2, -0x326172a9, RZ ;  /* 0xcd9e8d5702267825 */ /* 0x000fe200078e00ff */
[----:B------:R-:W-:-:S03]  /*2600*/  LOP3.LUT R112, R6, UR7, R37, 0x96, !PT ;  /* 0x0000000706707c12 */ /* 0x000fc6000f8e9625 */
[----:B------:R-:W-:Y:S02]  /*2610*/  HFMA2 R35, -RZ, RZ, 0, 0 ;  /* 0x00000000ff237431 */ /* 0x000fe400000001ff */
        /* <DEDUP_REMOVED lines=38> */
[----:B------:R-:W-:-:S07]  /*2880*/  LOP3.LUT R130, R108, R130, R37, 0x96, !PT ;  /* 0x000000826c827212 */ /* 0x000fce00078e9625 */
.L_x_8221:
[----:B------:R-:W-:Y:S05]  /*2890*/  BSYNC.RECONVERGENT B1 ;  /* 0x0000000000017941 */ /* 0x000fea0003800200 */
.L_x_8220:
[----:B------:R-:W-:Y:S01]  /*28a0*/  ISETP.NE.AND P4, PT, R35, 0x1, PT ;  /* 0x000000012300780c */ /* 0x000fe20003f85270 */
[----:B------:R-:W-:Y:S01]  /*28b0*/  BSSY.RECONVERGENT B1, `(.L_x_8225) ;  /* 0x0000048000017945 */ /* 0x000fe20003800200 */
[----:B------:R-:W-:Y:S01]  /*28c0*/  I2FP.F32.U32 R21, R21 ;  /* 0x0000001500157245 */ /* 0x000fe20000201000 */
[----:B------:R-:W-:Y:S02]  /*28d0*/  IMAD.U32 R22, R22, 0x10000, RZ ;  /* 0x0001000016167824 */ /* 0x000fe400078e00ff */
[----:B------:R-:W-:Y:S02]  /*28e0*/  IMAD.MOV.U32 R37, RZ, RZ, 0x2 ;  /* 0x00000002ff257424 */ /* 0x000fe400078e00ff */
        /* <DEDUP_REMOVED lines=12> */
.L_x_8227:
        /* <DEDUP_REMOVED lines=13> */
.L_x_8229:
[----:B------:R-:W-:Y:S05]  /*2a80*/  BSYNC.RECONVERGENT B2 ;  /* 0x0000000000027941 */ /* 0x000fea0003800200 */
.L_x_8228:
        /* <DEDUP_REMOVED lines=42> */
.L_x_8226:
[----:B------:R-:W-:Y:S05]  /*2d30*/  BSYNC.RECONVERGENT B1 ;  /* 0x0000000000017941 */ /* 0x000fea0003800200 */
.L_x_8225:
        /* <DEDUP_REMOVED lines=18> */
.L_x_8232:
        /* <DEDUP_REMOVED lines=13> */
.L_x_8234:
[----:B------:R-:W-:Y:S05]  /*2f30*/  BSYNC.RECONVERGENT B2 ;  /* 0x0000000000027941 */ /* 0x000fea0003800200 */
.L_x_8233:
        /* <DEDUP_REMOVED lines=42> */
.L_x_8231:
[----:B------:R-:W-:Y:S05]  /*31e0*/  BSYNC.RECONVERGENT B1 ;  /* 0x0000000000017941 */ /* 0x000fea0003800200 */
.L_x_8230:
[----:B------:R-:W-:Y:S01]  /*31f0*/  IMAD.U32 R111, RZ, RZ, UR18 ;  /* 0x00000012ff6f7e24 */ /* 0x000fe2000f8e00ff */
[----:B------:R-:W-:Y:S02]  /*3200*/  SHF.L.U32 R38, R23, 0x10, RZ ;  /* 0x0000001017267819 */ /* 0x000fe400000006ff */
[----:B------:R-:W-:Y:S01]  /*3210*/  P2R R102, PR, RZ, 0x2 ;  /* 0x00000002ff667803 */ /* 0x000fe20000000000 */
[-C--:B------:R-:W-:Y:S01]  /*3220*/  FMUL.FTZ R36, R36, R111.reuse ;  /* 0x0000006f24247220 */ /* 0x080fe20000410000 */
[----:B------:R-:W-:Y:S01]  /*3230*/  FMUL.FTZ R34, R34, R111 ;  /* 0x0000006f22227220 */ /* 0x000fe20000410000 */
[----:B------:R-:W-:Y:S01]  /*3240*/  I2FP.F32.U32 R21, R33 ;  /* 0x0000002100157245 */ /* 0x000fe20000201000 */
[-C--:B------:R-:W-:Y:S01]  /*3250*/  FMUL.FTZ R30, R30, R111.reuse ;  /* 0x0000006f1e1e7220 */ /* 0x080fe20000410000 */
[----:B------:R-:W-:Y:S01]  /*3260*/  ISETP.NE.AND P1, PT, R31, RZ, PT ;  /* 0x000000ff1f00720c */ /* 0x000fe20003f25270 */
[-C--:B------:R-:W-:Y:S01]  /*3270*/  FMUL.FTZ R39, R38, R111.reuse ;  /* 0x0000006f26277220 */ /* 0x080fe20000410000 */
[-C--:B------:R-:W-:Y:S01]  /*3280*/  FMUL.FTZ R32, R32, R111.reuse ;  /* 0x0000006f20207220 */ /* 0x080fe20000410000 */
[----:B------:R-:W-:Y:S01]  /*3290*/  FSEL R38, R36, RZ, P4 ;  /* 0x000000ff24267208 */ /* 0x000fe20002000000 */
[-C--:B------:R-:W-:Y:S01]  /*32a0*/  FMUL.FTZ R28, R28, R111.reuse ;  /* 0x0000006f1c1c7220 */ /* 0x080fe20000410000 */
[----:B------:R-:W-:Y:S01]  /*32b0*/  FSEL R36, R34, RZ, P3 ;  /* 0x000000ff22247208 */ /* 0x000fe20001800000 */
[----:B------:R-:W-:Y:S01]  /*32c0*/  FFMA.FTZ R21, R21, R16, 1.1641532182693481445e-10 ;  /* 0x2f00000015157423 */ /* 0x000fe20000010010 */
[----:B------:R-:W-:Y:S01]  /*32d0*/  ISETP.NE.AND P5, PT, R27, RZ, PT ;  /* 0x000000ff1b00720c */ /* 0x000fe20003fa5270 */
[-C--:B------:R-:W-:Y:S01]  /*32e0*/  FMUL.FTZ R22, R22, R111.reuse ;  /* 0x0000006f16167220 */ /* 0x080fe20000410000 */
[----:B------:R-:W-:Y:S01]  /*32f0*/  FSEL R34, R30, RZ, P1 ;  /* 0x000000ff1e227208 */ /* 0x000fe20000800000 */
[----:B------:R-:W-:Y:S01]  /*3300*/  FMUL.FTZ R20, R20, R111 ;  /* 0x0000006f14147220 */ /* 0x000fe20000410000 */
[----:B------:R-:W-:-:S02]  /*3310*/  ISETP.NE.AND P1, PT, R102, RZ, PT ;  /* 0x000000ff6600720c */ /* 0x000fc40003f25270 */
[----:B------:R-:W-:Y:S02]  /*3320*/  FSEL R35, R32, RZ, P2 ;  /* 0x000000ff20237208 */ /* 0x000fe40001000000 */
[----:B------:R-:W-:Y:S02]  /*3330*/  FSEL R32, R28, RZ, P5 ;  /* 0x000000ff1c207208 */ /* 0x000fe40002800000 */
[----:B------:R-:W-:Y:S02]  /*3340*/  ISETP.NE.AND P6, PT, R29, RZ, PT ;  /* 0x000000ff1d00720c */ /* 0x000fe40003fc5270 */
[----:B------:R-:W-:Y:S02]  /*3350*/  FSETP.GTU.FTZ.AND P5, PT, R21, R110, PT ;  /* 0x0000006e1500720b */ /* 0x000fe40003fbc000 */
[----:B------:R-:W-:Y:S02]  /*3360*/  FSEL R37, R22, RZ, P0 ;  /* 0x000000ff16257208 */ /* 0x000fe40000000000 */
        /* <DEDUP_REMOVED lines=10> */
[----:B------:R-:W-:Y:S01]  /*3410*/  @P1 FADD.FTZ R39, R43, R39 ;  /* 0x000000272b271221 */ /* 0x000fe20000010000 */
[----:B------:R-:W-:Y:S06]  /*3420*/  BRA `(.L_x_8235) ;  /* 0x0000004c00b07947 */ /* 0x000fec0003800000 */
.L_x_8194:
        /* <DEDUP_REMOVED lines=16> */
.L_x_8238:
        /* <DEDUP_REMOVED lines=13> */
.L_x_8240:
[----:B------:R-:W-:Y:S05]  /*3600*/  BSYNC.RECONVERGENT B2 ;  /* 0x0000000000027941 */ /* 0x000fea0003800200 */
.L_x_8239:
        /* <DEDUP_REMOVED lines=31> */
[----:B------:R-:W-:Y:S01]  /*3800*/  LOP3.LUT R126, R109, R8, R13, 0x96, !PT ;  /* 0x000000086d7e7212 */ /* 0x000fe200078e960d */
[----:B------:R-:W-:-:S04]  /*3810*/  IMAD.WIDE.U32 R130, R130, -0x2daee0ad, RZ ;  /* 0xd2511f5382827825 */ /* 0x000fc800078e00ff */
[----:B------:R-:W-:Y:S01]  /*3820*/  IMAD.WIDE.U32 R126, R126, -0x326172a9, RZ ;  /* 0xcd9e8d577e7e7825 */ /* 0x000fe200078e00ff */
[----:B------:R-:W-:-:S03]  /*3830*/  LOP3.LUT R128, R12, UR25, R131, 0x96, !PT ;  /* 0x000000190c807c12 */ /* 0x000fc6000f8e9683 */
[----:B------:R-:W-:Y:S01]  /*3840*/  IMAD.MOV.U32 R8, RZ, RZ, R114 ;  /* 0x000000ffff087224 */ /* 0x000fe200078e0072 */
[----:B------:R-:W-:Y:S01]  /*3850*/  LOP3.LUT R26, R14, UR24, R127, 0x96, !PT ;  /* 0x000000180e1a7c12 */ /* 0x000fe2000f8e967f */
[----:B------:R-:W-:-:S04]  /*3860*/  IMAD.WIDE.U32 R128, R128, -0x326172a9, RZ ;  /* 0xcd9e8d5780807825 */ /* 0x000fc800078e00ff */
[----:B------:R-:W-:Y:S01]  /*3870*/  IMAD.WIDE.U32 R26, R26, -0x2daee0ad, RZ ;  /* 0xd2511f531a1a7825 */ /* 0x000fe200078e00ff */
[----:B------:R-:W-:-:S04]  /*3880*/  LOP3.LUT R126, R126, UR26, R129, 0x96, !PT ;  /* 0x0000001a7e7e7c12 */ /* 0x000fc8000f8e9681 */
[----:B------:R-:W-:-:S07]  /*3890*/  LOP3.LUT R130, R108, R130, R27, 0x96, !PT ;  /* 0x000000826c827212 */ /* 0x000fce00078e961b */
.L_x_8237:
[----:B------:R-:W-:Y:S05]  /*38a0*/  BSYNC.RECONVERGENT B1 ;  /* 0x0000000000017941 */ /* 0x000fea0003800200 */
.L_x_8236:
        /* <DEDUP_REMOVED lines=9> */
[----:B------:R-:W-:-:S02]  /*3940*/  FMUL.FTZ R28, R111, R28 ;  /* 0x0000001c6f1c7220 */ /* 0x000fc40000410000 */
        /* <DEDUP_REMOVED lines=12> */
.L_x_8243:
        /* <DEDUP_REMOVED lines=13> */
.L_x_8245:
[----:B------:R-:W-:Y:S05]  /*3ae0*/  BSYNC.RECONVERGENT B2 ;  /* 0x0000000000027941 */ /* 0x000fea0003800200 */
.L_x_8244:
        /* <DEDUP_REMOVED lines=40> */
[----:B------:R-:W-:Y:S01]  /*3d70*/  IMAD.MOV.U32 R9, RZ, RZ, R26 ;  /* 0x000000ffff097224 */ /* 0x000fe200078e001a */
[----:B------:R-:W-:-:S07]  /*3d80*/  MOV R26, R8 ;  /* 0x00000008001a7202 */ /* 0x000fce0000000f00 */
.L_x_8242:
[----:B------:R-:W-:Y:S05]  /*3d90*/  BSYNC.RECONVERGENT B1 ;  /* 0x0000000000017941 */ /* 0x000fea0003800200 */
.L_x_8241:
        /* <DEDUP_REMOVED lines=23> */
.L_x_8248:
        /* <DEDUP_REMOVED lines=13> */
.L_x_8250:
[----:B------:R-:W-:Y:S05]  /*3fe0*/  BSYNC.RECONVERGENT B2 ;  /* 0x0000000000027941 */ /* 0x000fea0003800200 */
.L_x_8249:
        /* <DEDUP_REMOVED lines=41> */
[----:B------:R-:W-:-:S07]  /*4280*/  LOP3.LUT R130, R108, R130, R11, 0x96, !PT ;  /* 0x000000826c827212 */ /* 0x000fce00078e960b */
.L_x_8247:
[----:B------:R-:W-:Y:S05]  /*4290*/  BSYNC.RECONVERGENT B1 ;  /* 0x0000000000017941 */ /* 0x000fea0003800200 */
.L_x_8246:
        /* <DEDUP_REMOVED lines=19> */
.L_x_8253:
        /* <DEDUP_REMOVED lines=13> */
.L_x_8255:
[----:B------:R-:W-:Y:S05]  /*44a0*/  BSYNC.RECONVERGENT B2 ;  /* 0x0000000000027941 */ /* 0x000fea0003800200 */
.L_x_8254:
        /* <DEDUP_REMOVED lines=42> */
.L_x_8252:
[----:B------:R-:W-:Y:S05]  /*4750*/  BSYNC.RECONVERGENT B1 ;  /* 0x0000000000017941 */ /* 0x000fea0003800200 */
.L_x_8251:
[----:B------:R-:W-:Y:S01]  /*4760*/  I2FP.F32.U32 R9, R9 ;  /* 0x0000000900097245 */ /* 0x000fe20000201000 */
[----:B------:R-:W-:Y:S01]  /*4770*/  BSSY.RECONVERGENT B1, `(.L_x_8256) ;  /* 0x000004f000017945 */ /* 0x000fe20003800200 */
[----:B------:R-:W-:Y:S01]  /*4780*/  PRMT R10, R48, 0x7632, R10 ;  /* 0x00007632300a7816 */ /* 0x000fe2000000000a */
[----:B------:R-:W-:Y:S01]  /*4790*/  IMAD.MOV.U32 R11, RZ, RZ, R128 ;  /* 0x000000ffff0b7224 */ /* 0x000fe200078e0080 */
[----:B------:R-:W-:Y:S01]  /*47a0*/  ISETP.NE.AND P2, PT, R12, 0x1, PT ;  /* 0x000000010c00780c */ /* 0x000fe20003f45270 */
[----:B------:R-:W-:Y:S01]  /*47b0*/  FFMA.FTZ R9, R9, R16, 1.1641532182693481445e-10 ;  /* 0x2f00000009097423 */ /* 0x000fe20000010010 */
[----:B------:R-:W-:Y:S02]  /*47c0*/  SHF.L.U32 R10, R10, 0x10, RZ ;  /* 0x000000100a0a7819 */ /* 0x000fe400000006ff */
[----:B------:R-:W-:Y:S02]  /*47d0*/  FSEL R33, R20, RZ, P3 ;  /* 0x000000ff14217208 */ /* 0x000fe40001800000 */
[----:B------:R-:W-:Y:S01]  /*47e0*/  FSETP.GTU.FTZ.AND P0, PT, R9, R110, PT ;  /* 0x0000006e0900720b */ /* 0x000fe20003f1c000 */
[----:B------:R-:W-:-:S03]  /*47f0*/  FMUL.FTZ R10, R10, R111 ;  /* 0x0000006f0a0a7220 */ /* 0x000fc60000410000 */
[----:B------:R-:W-:Y:S02]  /*4800*/  SEL R9, RZ, 0x1, P0 ;  /* 0x00000001ff097807 */ /* 0x000fe40000000000 */
[----:B------:R-:W-:-:S05]  /*4810*/  FSEL R10, R10, RZ, !P0 ;  /* 0x000000ff0a0a7208 */ /* 0x000fca0004000000 */
[----:B------:R-:W-:Y:S01]  /*4820*/  FADD.FTZ R33, R10, R33 ;  /* 0x000000210a217221 */ /* 0x000fe20000010000 */
[----:B------:R-:W-:-:S03]  /*4830*/  IMAD.MOV.U32 R10, RZ, RZ, 0x2 ;  /* 0x00000002ff0a7424 */ /* 0x000fc600078e00ff */
        /* <DEDUP_REMOVED lines=10> */
.L_x_8258:
        /* <DEDUP_REMOVED lines=13> */
.L_x_8260:
[----:B------:R-:W-:Y:S05]  /*49b0*/  BSYNC.RECONVERGENT B2 ;  /* 0x0000000000027941 */ /* 0x000fea0003800200 */
.L_x_8259:
        /* <DEDUP_REMOVED lines=40> */
[----:B------:R-:W-:Y:S01]  /*4c40*/  MOV R26, R10 ;  /* 0x0000000a001a7202 */ /* 0x000fe20000000f00 */
[----:B------:R-:W-:-:S07]  /*4c50*/  IMAD.MOV.U32 R10, RZ, RZ, RZ ;  /* 0x000000ffff0a7224 */ /* 0x000fce00078e00ff */
.L_x_8257:
[----:B------:R-:W-:Y:S05]  /*4c60*/  BSYNC.RECONVERGENT B1 ;  /* 0x0000000000017941 */ /* 0x000fea0003800200 */
.L_x_8256:
        /* <DEDUP_REMOVED lines=20> */
.L_x_8263:
        /* <DEDUP_REMOVED lines=13> */
.L_x_8265:
[----:B------:R-:W-:Y:S05]  /*4e80*/  BSYNC.RECONVERGENT B2 ;  /* 0x0000000000027941 */ /* 0x000fea0003800200 */
.L_x_8264:
        /* <DEDUP_REMOVED lines=42> */
.L_x_8262:
[----:B------:R-:W-:Y:S05]  /*5130*/  BSYNC.RECONVERGENT B1 ;  /* 0x0000000000017941 */ /* 0x000fea0003800200 */
.L_x_8261:
        /* <DEDUP_REMOVED lines=23> */
.L_x_8268:
        /* <DEDUP_REMOVED lines=13> */
.L_x_8270:
[----:B------:R-:W-:Y:S05]  /*5380*/  BSYNC.RECONVERGENT B2 ;  /* 0x0000000000027941 */ /* 0x000fea0003800200 */
.L_x_8269:
        /* <DEDUP_REMOVED lines=42> */
.L_x_8267:
[----:B------:R-:W-:Y:S05]  /*5630*/  BSYNC.RECONVERGENT B1 ;  /* 0x0000000000017941 */ /* 0x000fea0003800200 */
.L_x_8266:
        /* <DEDUP_REMOVED lines=18> */
.L_x_8273:
        /* <DEDUP_REMOVED lines=13> */
.L_x_8275:
[----:B------:R-:W-:Y:S05]  /*5830*/  BSYNC.RECONVERGENT B2 ;  /* 0x0000000000027941 */ /* 0x000fea0003800200 */
.L_x_8274:
        /* <DEDUP_REMOVED lines=42> */
.L_x_8272:
[----:B------:R-:W-:Y:S05]  /*5ae0*/  BSYNC.RECONVERGENT B1 ;  /* 0x0000000000017941 */ /* 0x000fea0003800200 */
.L_x_8271:
        /* <DEDUP_REMOVED lines=24> */
.L_x_8278:
        /* <DEDUP_REMOVED lines=13> */
.L_x_8280:
[----:B------:R-:W-:Y:S05]  /*5d40*/  BSYNC.RECONVERGENT B2 ;  /* 0x0000000000027941 */ /* 0x000fea0003800200 */
.L_x_8279:
        /* <DEDUP_REMOVED lines=42> */
.L_x_8277:
[----:B------:R-:W-:Y:S05]  /*5ff0*/  BSYNC.RECONVERGENT B1 ;  /* 0x0000000000017941 */ /* 0x000fea0003800200 */
.L_x_8276:
[----:B------:R-:W-:Y:S01]  /*6000*/  ISETP.NE.AND P0, PT, R14, 0x1, PT ;  /* 0x000000010e00780c */ /* 0x000fe20003f05270 */
[C---:B------:R-:W-:Y:S01]  /*6010*/  IMAD.U32 R12, R22.reuse, 0x10000, RZ ;  /* 0x00010000160c7824 */ /* 0x040fe200078e00ff */
[----:B------:R-:W-:Y:S01]  /*6020*/  I2FP.F32.U32 R13, R13 ;  /* 0x0000000d000d7245 */ /* 0x000fe20000201000 */
[----:B------:R-:W-:Y:S01]  /*6030*/  BSSY.RECONVERGENT B1, `(.L_x_8281) ;  /* 0x0000048000017945 */ /* 0x000fe20003800200 */
[----:B------:R-:W-:Y:S01]  /*6040*/  PRMT R22, R22, 0x7632, R22 ;  /* 0x0000763216167816 */ /* 0x000fe20000000016 */
[----:B------:R-:W-:Y:S02]  /*6050*/  IMAD.MOV.U32 R15, RZ, RZ, 0x2 ;  /* 0x00000002ff0f7424 */ /* 0x000fe400078e00ff */
[----:B------:R-:W-:Y:S01]  /*6060*/  FMUL.FTZ R12, R111, R12 ;  /* 0x0000000c6f0c7220 */ /* 0x000fe20000410000 */
        /* <DEDUP_REMOVED lines=12> */
.L_x_8283:
        /* <DEDUP_REMOVED lines=13> */
.L_x_8285:
[----:B------:R-:W-:Y:S05]  /*6200*/  BSYNC.RECONVERGENT B2 ;  /* 0x0000000000027941 */ /* 0x000fea0003800200 */
.L_x_8284:
        /* <DEDUP_REMOVED lines=42> */
.L_x_8282:
[----:B------:R-:W-:Y:S05]  /*64b0*/  BSYNC.RECONVERGENT B1 ;  /* 0x0000000000017941 */ /* 0x000fea0003800200 */
.L_x_8281:
[----:B------:R-:W-:Y:S01]  /*64c0*/  I2FP.F32.U32 R13, R13 ;  /* 0x0000000d000d7245 */ /* 0x000fe20000201000 */
[----:B------:R-:W-:Y:S01]  /*64d0*/  BSSY.RECONVERGENT B1, `(.L_x_8286) ;  /* 0x000004e000017945 */ /* 0x000fe20003800200 */
[----:B------:R-:W-:-:S03]  /*64e0*/  SHF.L.U32 R14, R50, 0x10, RZ ;  /* 0x00000010320e7819 */ /* 0x000fc600000006ff */
        /* <DEDUP_REMOVED lines=8> */
[----:B------:R-:W-:-:S02]  /*6570*/  IMAD.MOV.U32 R14, RZ, RZ, 0x2 ;  /* 0x00000002ff0e7424 */ /* 0x000fc400078e00ff */
[----:B------:R-:W-:Y:S02]  /*6580*/  IMAD.MOV.U32 R13, RZ, RZ, R128 ;  /* 0x000000ffff0d7224 */ /* 0x000fe400078e0080 */
[----:B------:R-:W-:-:S07]  /*6590*/  @P1 FADD.FTZ R36, R40, R36 ;  /* 0x0000002428241221 */ /* 0x000fce0000010000 */
        /* <DEDUP_REMOVED lines=9> */
.L_x_8288:
        /* <DEDUP_REMOVED lines=13> */
.L_x_8290:
[----:B------:R-:W-:Y:S05]  /*6700*/  BSYNC.RECONVERGENT B2 ;  /* 0x0000000000027941 */ /* 0x000fea0003800200 */
.L_x_8289:
        /* <DEDUP_REMOVED lines=41> */
[----:B------:R-:W-:-:S07]  /*69a0*/  LOP3.LUT R130, R108, R130, R15, 0x96, !PT ;  /* 0x000000826c827212 */ /* 0x000fce00078e960f */
.L_x_8287:
[----:B------:R-:W-:Y:S05]  /*69b0*/  BSYNC.RECONVERGENT B1 ;  /* 0x0000000000017941 */ /* 0x000fea0003800200 */
.L_x_8286:
[----:B------:R-:W-:Y:S01]  /*69c0*/  ISETP.NE.AND P4, PT, R14, 0x1, PT ;  /* 0x000000010e00780c */ /* 0x000fe20003f85270 */
[----:B------:R-:W-:Y:S01]  /*69d0*/  IMAD.U32 R22, R22, 0x10000, RZ ;  /* 0x0001000016167824 */ /* 0x000fe200078e00ff */
[----:B------:R-:W-:Y:S01]  /*69e0*/  I2FP.F32.U32 R13, R13 ;  /* 0x0000000d000d7245 */ /* 0x000fe20000201000 */
[----:B------:R-:W-:Y:S01]  /*69f0*/  BSSY.RECONVERGENT B1, `(.L_x_8291) ;  /* 0x0000047000017945 */ /* 0x000fe20003800200 */
[----:B------:R-:W-:Y:S02]  /*6a00*/  HFMA2 R21, -RZ, RZ, 0, 1.1920928955078125e-07 ;  /* 0x00000002ff157431 */ /* 0x000fe400000001ff */
        /* <DEDUP_REMOVED lines=13> */
.L_x_8293:
        /* <DEDUP_REMOVED lines=13> */
.L_x_8295:
[----:B------:R-:W-:Y:S05]  /*6bb0*/  BSYNC.RECONVERGENT B2 ;  /* 0x0000000000027941 */ /* 0x000fea0003800200 */
.L_x_8294:
        /* <DEDUP_REMOVED lines=42> */
.L_x_8292:
[----:B------:R-:W-:Y:S05]  /*6e60*/  BSYNC.RECONVERGENT B1 ;  /* 0x0000000000017941 */ /* 0x000fea0003800200 */
.L_x_8291:
        /* <DEDUP_REMOVED lines=8> */
[----:B------:R-:W-:-:S04]  /*6ef0*/  MOV R15, R128 ;  /* 0x00000080000f7202 */ /* 0x000fc80000000f00 */
[----:B------:R-:W-:Y:S02]  /*6f00*/  FSEL R37, R14, RZ, !P4 ;  /* 0x000000ff0e257208 */ /* 0x000fe40006000000 */
[----:B------:R-:W-:Y:S02]  /*6f10*/  SEL R14, RZ, 0x1, P4 ;  /* 0x00000001ff0e7807 */ /* 0x000fe40002000000 */
[----:B------:R-:W-:Y:S01]  /*6f20*/  ISETP.NE.AND P4, PT, R21, 0x1, PT ;  /* 0x000000011500780c */ /* 0x000fe20003f85270 */
[----:B------:R-:W-:Y:S01]  /*6f30*/  FADD.FTZ R37, R37, R20 ;  /* 0x0000001425257221 */ /* 0x000fe20000010000 */
[----:B------:R-:W-:Y:S01]  /*6f40*/  IMAD.MOV.U32 R20, RZ, RZ, 0x2 ;  /* 0x00000002ff147424 */ /* 0x000fe200078e00ff */
[----:B------:R-:W-:Y:S02]  /*6f50*/  PRMT R13, R14, 0x7610, R13 ;  /* 0x000076100e0d7816 */ /* 0x000fe4000000000d */
        /* <DEDUP_REMOVED lines=10> */
.L_x_8298:
        /* <DEDUP_REMOVED lines=13> */
.L_x_8300:
[----:B------:R-:W-:Y:S05]  /*70d0*/  BSYNC.RECONVERGENT B2 ;  /* 0x0000000000027941 */ /* 0x000fea0003800200 */
.L_x_8299:
        /* <DEDUP_REMOVED lines=40> */
[----:B------:R-:W-:Y:S01]  /*7360*/  MOV R15, R26 ;  /* 0x0000001a000f7202 */ /* 0x000fe20000000f00 */
[----:B------:R-:W-:-:S07]  /*7370*/  IMAD.MOV.U32 R26, RZ, RZ, R14 ;  /* 0x000000ffff1a7224 */ /* 0x000fce00078e000e */
.L_x_8297:
[----:B------:R-:W-:Y:S05]  /*7380*/  BSYNC.RECONVERGENT B1 ;  /* 0x0000000000017941 */ /* 0x000fea0003800200 */
.L_x_8296:
        /* <DEDUP_REMOVED lines=19> */
.L_x_8303:
        /* <DEDUP_REMOVED lines=13> */
.L_x_8305:
[----:B------:R-:W-:Y:S05]  /*7590*/  BSYNC.RECONVERGENT B2 ;  /* 0x0000000000027941 */ /* 0x000fea0003800200 */
.L_x_8304:
        /* <DEDUP_REMOVED lines=42> */
.L_x_8302:
[----:B------:R-:W-:Y:S05]  /*7840*/  BSYNC.RECONVERGENT B1 ;  /* 0x0000000000017941 */ /* 0x000fea0003800200 */
.L_x_8301:
        /* <DEDUP_REMOVED lines=24> */
.L_x_8308:
        /* <DEDUP_REMOVED lines=13> */
.L_x_8310:
[----:B------:R-:W-:Y:S05]  /*7aa0*/  BSYNC.RECONVERGENT B2 ;  /* 0x0000000000027941 */ /* 0x000fea0003800200 */
.L_x_8309:
[----:B------:R-:W-:Y:S01]  /*7ab0*/  IMAD.WIDE.U32 R102, R2, -0x326172a9, RZ ;  /* 0xcd9e8d5702667825 */ /* 0x000fe200078e00ff */
[----:B------:R-:W-:-:S03]  /*7ac0*/  LOP3.LUT R114, R6, UR7, R21, 0x96, !PT ;  /* 0x0000000706727c12 */ /* 0x000fc6000f8e9615 */
[----:B------:R-:W-:Y:S01]  /*7ad0*/  HFMA2 R28, -RZ, RZ, 0, 0 ;  /* 0x00000000ff1c7431 */ /* 0x000fe200000001ff */
        /* <DEDUP_REMOVED lines=39> */
.L_x_8307:
[----:B------:R-:W-:Y:S05]  /*7d50*/  BSYNC.RECONVERGENT B1 ;  /* 0x0000000000017941 */ /* 0x000fea0003800200 */
.L_x_8306:
        /* <DEDUP_REMOVED lines=18> */
.L_x_8313:
        /* <DEDUP_REMOVED lines=15> */
.L_x_8315:
[----:B------:R-:W-:Y:S05]  /*7f70*/  BSYNC.RECONVERGENT B2 ;  /* 0x0000000000027941 */ /* 0x000fea0003800200 */
.L_x_8314:
        /* <DEDUP_REMOVED lines=29> */
[----:B------:R-:W-:Y:S02]  /*8150*/  LOP3.LUT R130, R22, UR22, R113, 0x96, !PT ;  /* 0x0000001616827c12 */ /* 0x000fe4000f8e9671 */
[----:B------:R-:W-:Y:S01]  /*8160*/  MOV R22, R26 ;  /* 0x0000001a00167202 */ /* 0x000fe20000000f00 */
        /* <DEDUP_REMOVED lines=11> */
.L_x_8312:
[----:B------:R-:W-:Y:S05]  /*8220*/  BSYNC.RECONVERGENT B1 ;  /* 0x0000000000017941 */ /* 0x000fea0003800200 */
.L_x_8311:
[----:B------:R-:W-:Y:S02]  /*8230*/  I2FP.F32.U32 R21, R22 ;  /* 0x0000001600157245 */ /* 0x000fe40000201000 */
[----:B------:R-:W-:Y:S02]  /*8240*/  PRMT R20, R51, 0x7632, R20 ;  /* 0x0000763233147816 */ /* 0x000fe40000000014 */
[----:B------:R-:W-:Y:S01]  /*8250*/  FSEL R22, R15, RZ, P5 ;  /* 0x000000ff0f167208 */ /* 0x000fe20002800000 */
[----:B------:R-:W-:Y:S01]  /*8260*/  FFMA.FTZ R21, R21, R16, 1.1641532182693481445e-10 ;  /* 0x2f00000015157423 */ /* 0x000fe20000010010 */
[----:B------:R-:W-:-:S04]  /*8270*/  SHF.L.U32 R20, R20, 0x10, RZ ;  /* 0x0000001014147819 */ /* 0x000fc800000006ff */
[----:B------:R-:W-:Y:S01]  /*8280*/  FSETP.GTU.FTZ.AND P6, PT, R21, R110, PT ;  /* 0x0000006e1500720b */ /* 0x000fe20003fdc000 */
[----:B------:R-:W-:-:S05]  /*8290*/  FMUL.FTZ R20, R20, R111 ;  /* 0x0000006f14147220 */ /* 0x000fca0000410000 */
[----:B------:R-:W-:Y:S02]  /*82a0*/  FSEL R39, R20, RZ, !P6 ;  /* 0x000000ff14277208 */ /* 0x000fe40007000000 */
[----:B------:R-:W-:-:S03]  /*82b0*/  SEL R20, RZ, 0x1, P6 ;  /* 0x00000001ff147807 */ /* 0x000fc60003000000 */
[----:B------:R-:W-:Y:S01]  /*82c0*/  FADD.FTZ R39, R39, R22 ;  /* 0x0000001627277221 */ /* 0x000fe20000010000 */
[----:B------:R-:W-:-:S03]  /*82d0*/  PRMT R15, R20, 0x7610, R15 ;  /* 0x00007610140f7816 */ /* 0x000fc6000000000f */
[----:B------:R-:W-:-:S07]  /*82e0*/  @P1 FADD.FTZ R39, R43, R39 ;  /* 0x000000272b271221 */ /* 0x000fce0000010000 */
.L_x_8235:
[----:B------:R-:W0:Y:S01]  /*82f0*/  LDC.64 R122, c[0x0][0x3a8] ;  /* 0x0000ea00ff7a7b82 */ /* 0x000e220000000a00 */
[----:B------:R-:W-:Y:S01]  /*8300*/  SEL R22, RZ, 0x10000, !P4 ;  /* 0x00010000ff167807 */ /* 0x000fe20006000000 */
[----:B------:R-:W-:Y:S01]  /*8310*/  VIADD R112, R7, 0x20 ;  /* 0x0000002007707836 */ /* 0x000fe20000000000 */
[----:B------:R-:W-:Y:S02]  /*8320*/  ISETP.NE.AND P4, PT, R31, RZ, PT ;  /* 0x000000ff1f00720c */ /* 0x000fe40003f85270 */
[----:B------:R-:W-:Y:S02]  /*8330*/  SEL R31, RZ, 0x100, !P0 ;  /* 0x00000100ff1f7807 */ /* 0x000fe40004000000 */
[----:B------:R-:W-:Y:S01]  /*8340*/  ISETP.NE.U32.AND P0, PT, R24, RZ, PT ;  /* 0x000000ff1800720c */ /* 0x000fe20003f05070 */
[----:B------:R-:W1:Y:S01]  /*8350*/  LDC.64 R120, c[0x0][0x3b0] ;  /* 0x0000ec00ff787b82 */ /* 0x000e620000000a00 */
[----:B------:R-:W-:Y:S02]  /*8360*/  SEL R23, RZ, 0x1000000, !P5 ;  /* 0x01000000ff177807 */ /* 0x000fe40006800000 */
[----:B------:R-:W-:-:S02]  /*8370*/  ISETP.NE.AND P5, PT, R29, RZ, PT ;  /* 0x000000ff1d00720c */ /* 0x000fc40003fa5270 */
[----:B------:R-:W-:Y:S02]  /*8380*/  ISETP.NE.AND.EX P0, PT, R25, RZ, PT, P0 ;  /* 0x000000ff1900720c */ /* 0x000fe40003f05300 */
[----:B------:R-:W-:Y:S01]  /*8390*/  ISETP.NE.AND P6, PT, R27, RZ, PT ;  /* 0x000000ff1b00720c */ /* 0x000fe20003fc5270 */
[----:B------:R-:W2:Y:S01]  /*83a0*/  @P1 LDC.64 R24, c[0x0][0x3a0] ;  /* 0x0000e800ff181b82 */ /* 0x000ea20000000a00 */
[----:B------:R-:W-:Y:S02]  /*83b0*/  LOP3.LUT R31, R31, R23, R22, 0xfe, !PT ;  /* 0x000000171f1f7212 */ /* 0x000fe400078efe16 */
[----:B------:R-:W-:Y:S02]  /*83c0*/  SEL R27, RZ, 0x1000000, !P2 ;  /* 0x01000000ff1b7807 */ /* 0x000fe40005000000 */
[----:B------:R-:W-:Y:S02]  /*83d0*/  SEL R23, RZ, 0x10000, !P4 ;  /* 0x00010000ff177807 */ /* 0x000fe40006000000 */
[----:B------:R-:W-:Y:S01]  /*83e0*/  SEL R22, RZ, 0x100, !P5 ;  /* 0x00000100ff167807 */ /* 0x000fe20006800000 */
[----:B0-----:R-:W-:Y:S01]  /*83f0*/  IMAD.WIDE.U32 R20, R7, 0x20, R122 ;  /* 0x0000002007147825 */ /* 0x001fe200078e007a */
[----:B------:R-:W-:Y:S01]  /*8400*/  SEL R30, RZ, 0x1, !P3 ;  /* 0x00000001ff1e7807 */ /* 0x000fe20005800000 */
[----:B------:R-:W0:Y:S01]  /*8410*/  @P0 LDC.64 R28, c[0x0][0x398] ;  /* 0x0000e600ff1c0b82 */ /* 0x000e220000000a00 */
[----:B------:R-:W-:-:S02]  /*8420*/  LOP3.LUT R22, R22, R27, R23, 0xfe, !PT ;  /* 0x0000001b16167212 */ /* 0x000fc400078efe17 */
[----:B------:R-:W-:Y:S01]  /*8430*/  SEL R23, RZ, 0x1, !P6 ;  /* 0x00000001ff177807 */ /* 0x000fe20007000000 */
[----:B------:R3:W-:Y:S01]  /*8440*/  STG.E.128 desc[UR8][R20.64], R32 ;  /* 0x0000002014007986 */ /* 0x0007e2000c101d08 */
[----:B------:R-:W-:Y:S02]  /*8450*/  LOP3.LUT R31, R31, R30, RZ, 0xfc, !PT ;  /* 0x0000001e1f1f7212 */ /* 0x000fe400078efcff */
[----:B------:R-:W-:Y:S01]  /*8460*/  LOP3.LUT R30, R22, R23, RZ, 0xfc, !PT ;  /* 0x00000017161e7212 */ /* 0x000fe200078efcff */
[----:B-1----:R-:W-:Y:S01]  /*8470*/  IMAD.WIDE.U32 R22, R7, 0x8, R120 ;  /* 0x0000000807167825 */ /* 0x002fe200078e0078 */
[----:B------:R3:W-:Y:S04]  /*8480*/  STG.E.128 desc[UR8][R20.64+0x10], R36 ;  /* 0x0000102414007986 */ /* 0x0007e8000c101d08 */
[----:B------:R3:W-:Y:S01]  /*8490*/  STG.E.64 desc[UR8][R22.64], R30 ;  /* 0x0000001e16007986 */ /* 0x0007e2000c101b08 */
[----:B--2---:R-:W-:-:S04]  /*84a0*/  @P1 IMAD.WIDE.U32 R24, R112, 0x20, R24 ;  /* 0x0000002070181825 */ /* 0x004fc800078e0018 */
[----:B0-----:R-:W-:Y:S01]  /*84b0*/  @P0 IMAD.WIDE.U32 R28, R112, 0x10, R28 ;  /* 0x00000010701c0825 */ /* 0x001fe200078e001c */
[----:B---3--:R-:W-:Y:S06]  /*84c0*/  @!P0 BRA `(.L_x_8316) ;  /* 0x0000000000508947 */ /* 0x008fec0003800000 */
        /* <DEDUP_REMOVED lines=13> */
[----:B------:R-:W-:-:S05]  /*85a0*/  IMAD.WIDE.U32 R22, R22, 0x1000000, RZ ;  /* 0x0100000016167825 */ /* 0x000fca00078e00ff */
[----:B------:R-:W-:Y:S02]  /*85b0*/  LOP3.LUT R27, R31, R27, R23, 0xfe, !PT ;  /* 0x0000001b1f1b7212 */ /* 0x000fe400078efe17 */
[----:B------:R-:W-:Y:S02]  /*85c0*/  LOP3.LUT R23, R102, R22, R30, 0xfe, !PT ;  /* 0x0000001666177212 */ /* 0x000fe400078efe1e */
[----:B------:R-:W-:Y:S02]  /*85d0*/  LOP3.LUT R103, R27, R103, RZ, 0xfc, !PT ;  /* 0x000000671b677212 */ /* 0x000fe400078efcff */
[----:B------:R-:W-:Y:S01]  /*85e0*/  LOP3.LUT R102, R23, 0xff, R8, 0xf8, !PT ;  /* 0x000000ff17667812 */ /* 0x000fe200078ef808 */
[----:B0-----:R-:W-:-:S05]  /*85f0*/  IMAD.WIDE.U32 R20, R7, 0x8, R20 ;  /* 0x0000000807147825 */ /* 0x001fca00078e0014 */
[----:B------:R0:W-:Y:S02]  /*8600*/  STG.E.64 desc[UR8][R20.64], R102 ;  /* 0x0000006614007986 */ /* 0x0001e4000c101b08 */
.L_x_8316:
[----:B0-----:R-:W-:Y:S01]  /*8610*/  IMAD.WIDE.U32 R20, R112, 0x10, R100 ;  /* 0x0000001070147825 */ /* 0x001fe200078e0064 */
[----:B------:R0:W5:Y:S04]  /*8620*/  @P0 LDG.E.128 R48, desc[UR8][R28.64] ;  /* 0x000000081c300981 */ /* 0x000168000c1e1d00 */
[----:B------:R0:W5:Y:S04]  /*8630*/  @P1 LDG.E.128 R44, desc[UR8][R24.64] ;  /* 0x00000008182c1981 */ /* 0x000168000c1e1d00 */
[----:B------:R0:W5:Y:S04]  /*8640*/  @P1 LDG.E.128 R40, desc[UR8][R24.64+0x10] ;  /* 0x0000100818281981 */ /* 0x000168000c1e1d00 */
[----:B------:R-:W5:Y:S01]  /*8650*/  LDG.E.128 R20, desc[UR8][R20.64] ;  /* 0x0000000814147981 */ /* 0x000f62000c1e1d00 */
        /* <DEDUP_REMOVED lines=17> */
.L_x_8320:
        /* <DEDUP_REMOVED lines=13> */
.L_x_8322:
[----:B------:R-:W-:Y:S05]  /*8840*/  BSYNC.RECONVERGENT B2 ;  /* 0x0000000000027941 */ /* 0x000fea0003800200 */
.L_x_8321:
[----:B------:R-:W-:Y:S01]  /*8850*/  IMAD.WIDE.U32 R10, R2, -0x326172a9, RZ ;  /* 0xcd9e8d57020a7825 */ /* 0x000fe200078e00ff */
[----:B------:R-:W-:-:S04]  /*8860*/  LOP3.LUT R14, R6, UR7, R9, 0x96, !PT ;  /* 0x00000007060e7c12 */ /* 0x000fc8000f8e9609 */
[----:B------:R-:W-:Y:S01]  /*8870*/  LOP3.LUT R12, R5, UR6, R11, 0x96, !PT ;  /* 0x00000006050c7c12 */ /* 0x000fe2000f8e960b */
[----:B------:R-:W-:-:S04]  /*8880*/  IMAD.WIDE.U32 R14, R14, -0x326172a9, RZ ;  /* 0xcd9e8d570e0e7825 */ /* 0x000fc800078e00ff */
[----:B------:R-:W-:Y:S01]  /*8890*/  IMAD.WIDE.U32 R12, R12, -0x2daee0ad, RZ ;  /* 0xd2511f530c0c7825 */ /* 0x000fe200078e00ff */
[----:B------:R-:W-:-:S04]  /*88a0*/  LOP3.LUT R9, R104, R10, R15, 0x96, !PT ;  /* 0x0000000a68097212 */ /* 0x000fc800078e960f */
[----:B0-----:R-:W-:Y:S01]  /*88b0*/  LOP3.LUT R24, R8, UR12, R13, 0x96, !PT ;  /* 0x0000000c08187c12 */ /* 0x001fe2000f8e960d */
        /* <DEDUP_REMOVED lines=33> */
[----:B------:R-:W-:-:S07]  /*8ad0*/  LOP3.LUT R130, R108, R130, R117, 0x96, !PT ;  /* 0x000000826c827212 */ /* 0x000fce00078e9675 */
.L_x_8319:
[----:B------:R-:W-:Y:S05]  /*8ae0*/  BSYNC.RECONVERGENT B1 ;  /* 0x0000000000017941 */ /* 0x000fea0003800200 */
.L_x_8318:
[----:B------:R-:W-:Y:S01]  /*8af0*/  ISETP.NE.AND P2, PT, R10, 0x1, PT ;  /* 0x000000010a00780c */ /* 0x000fe20003f45270 */
[----:B------:R-:W-:Y:S01]  /*8b00*/  BSSY.RECONVERGENT B1, `(.L_x_8323) ;  /* 0x000004b000017945 */ /* 0x000fe20003800200 */
[----:B------:R-:W-:Y:S01]  /*8b10*/  I2FP.F32.U32 R9, R8 ;  /* 0x0000000800097245 */ /* 0x000fe20000201000 */
[----:B------:R-:W-:Y:S01]  /*8b20*/  IMAD.MOV.U32 R11, RZ, RZ, 0x2 ;  /* 0x00000002ff0b7424 */ /* 0x000fe200078e00ff */
[C---:B-----5:R-:W-:Y:S02]  /*8b30*/  SHF.L.U32 R8, R20.reuse, 0x10, RZ ;  /* 0x0000001014087819 */ /* 0x060fe400000006ff */
        /* <DEDUP_REMOVED lines=15> */
.L_x_8325:
        /* <DEDUP_REMOVED lines=13> */
.L_x_8327:
[----:B------:R-:W-:Y:S05]  /*8d00*/  BSYNC.RECONVERGENT B2 ;  /* 0x0000000000027941 */ /* 0x000fea0003800200 */
.L_x_8326:
[----:B------:R-:W-:Y:S01]  /*8d10*/  IMAD.WIDE.U32 R12, R2, -0x326172a9, RZ ;  /* 0xcd9e8d57020c7825 */ /* 0x000fe200078e00ff */
[----:B0-----:R-:W-:-:S03]  /*8d20*/  LOP3.LUT R24, R6, UR7, R11, 0x96, !PT ;  /* 0x0000000706187c12 */ /* 0x001fc6000f8e960b */
        /* <DEDUP_REMOVED lines=38> */
[----:B------:R-:W-:Y:S01]  /*8f90*/  IMAD.MOV.U32 R11, RZ, RZ, RZ ;  /* 0x000000ffff0b7224 */ /* 0x000fe200078e00ff */
[----:B------:R-:W-:-:S07]  /*8fa0*/  MOV R116, R10 ;  /* 0x0000000a00747202 */ /* 0x000fce0000000f00 */
.L_x_8324:
[----:B------:R-:W-:Y:S05]  /*8fb0*/  BSYNC.RECONVERGENT B1 ;  /* 0x0000000000017941 */ /* 0x000fea0003800200 */
.L_x_8323:
[----:B------:R-:W-:Y:S01]  /*8fc0*/  I2FP.F32.U32 R9, R9 ;  /* 0x0000000900097245 */ /* 0x000fe20000201000 */
[----:B------:R-:W-:Y:S01]  /*8fd0*/  IMAD.U32 R10, R48, 0x10000, RZ ;  /* 0x00010000300a7824 */ /* 0x000fe200078e00ff */
[----:B------:R-:W-:Y:S01]  /*8fe0*/  ISETP.NE.AND P3, PT, R11, 0x1, PT ;  /* 0x000000010b00780c */ /* 0x000fe20003f65270 */
[----:B------:R-:W-:Y:S02]  /*8ff0*/  BSSY.RECONVERGENT B1, `(.L_x_8328) ;  /* 0x000004c000017945 */ /* 0x000fe40003800200 */
[----:B------:R-:W-:Y:S01]  /*9000*/  FFMA.FTZ R9, R9, R16, 1.1641532182693481445e-10 ;  /* 0x2f00000009097423 */ /* 0x000fe20000010010 */
[----:B------:R-:W-:-:S04]  /*9010*/  FMUL.FTZ R10, R10, R111 ;  /* 0x0000006f0a0a7220 */ /* 0x000fc80000410000 */
[----:B------:R-:W-:Y:S02]  /*9020*/  FSETP.GTU.FTZ.AND P2, PT, R9, R110, PT ;  /* 0x0000006e0900720b */ /* 0x000fe40003f5c000 */
[----:B------:R-:W-:Y:S02]  /*9030*/  FSEL R9, R8, RZ, P4 ;  /* 0x000000ff08097208 */ /* 0x000fe40002000000 */
[----:B0-----:R-:W-:Y:S01]  /*9040*/  FSEL R28, R10, RZ, !P2 ;  /* 0x000000ff0a1c7208 */ /* 0x001fe20005000000 */
        /* <DEDUP_REMOVED lines=14> */
.L_x_8330:
        /* <DEDUP_REMOVED lines=13> */
.L_x_8332:
[----:B------:R-:W-:Y:S05]  /*9200*/  BSYNC.RECONVERGENT B2 ;  /* 0x0000000000027941 */ /* 0x000fea0003800200 */
.L_x_8331:
        /* <DEDUP_REMOVED lines=42> */
.L_x_8329:
[----:B------:R-:W-:Y:S05]  /*94b0*/  BSYNC.RECONVERGENT B1 ;  /* 0x0000000000017941 */ /* 0x000fea0003800200 */
.L_x_8328:
        /* <DEDUP_REMOVED lines=19> */
.L_x_8335:
        /* <DEDUP_REMOVED lines=13> */
.L_x_8337:
[----:B------:R-:W-:Y:S05]  /*96c0*/  BSYNC.RECONVERGENT B2 ;  /* 0x0000000000027941 */ /* 0x000fea0003800200 */
.L_x_8336:
        /* <DEDUP_REMOVED lines=42> */
.L_x_8334:
[----:B------:R-:W-:Y:S05]  /*9970*/  BSYNC.RECONVERGENT B1 ;  /* 0x0000000000017941 */ /* 0x000fea0003800200 */
.L_x_8333:
[----:B------:R-:W-:Y:S01]  /*9980*/  I2FP.F32.U32 R11, R11 ;  /* 0x0000000b000b7245 */ /* 0x000fe20000201000 */
[----:B------:R-:W-:Y:S01]  /*9990*/  BSSY.RECONVERGENT B1, `(.L_x_8338) ;  /* 0x000004f000017945 */ /* 0x000fe20003800200 */
[----:B------:R-:W-:Y:S01]  /*99a0*/  PRMT R10, R48, 0x7632, R10 ;  /* 0x00007632300a7816 */ /* 0x000fe2000000000a */
[----:B------:R-:W-:Y:S01]  /*99b0*/  IMAD.MOV.U32 R13, RZ, RZ, 0x2 ;  /* 0x00000002ff0d7424 */ /* 0x000fe200078e00ff */
[----:B------:R-:W-:Y:S01]  /*99c0*/  ISETP.NE.AND P3, PT, R12, 0x1, PT ;  /* 0x000000010c00780c */ /* 0x000fe20003f65270 */
[----:B------:R-:W-:Y:S01]  /*99d0*/  FFMA.FTZ R11, R11, R16, 1.1641532182693481445e-10 ;  /* 0x2f0000000b0b7423 */ /* 0x000fe20000010010 */
[----:B------:R-:W-:Y:S02]  /*99e0*/  SHF.L.U32 R10, R10, 0x10, RZ ;  /* 0x000000100a0a7819 */ /* 0x000fe400000006ff */
[----:B------:R-:W-:Y:S02]  /*99f0*/  FSEL R29, R9, RZ, P4 ;  /* 0x000000ff091d7208 */ /* 0x000fe40002000000 */
[----:B------:R-:W-:Y:S01]  /*9a00*/  FSETP.GTU.FTZ.AND P2, PT, R11, R110, PT ;  /* 0x0000006e0b00720b */ /* 0x000fe20003f5c000 */
[----:B------:R-:W-:Y:S01]  /*9a10*/  FMUL.FTZ R10, R10, R111 ;  /* 0x0000006f0a0a7220 */ /* 0x000fe20000410000 */
[----:B------:R-:W-:-:S02]  /*9a20*/  IMAD.MOV.U32 R11, RZ, RZ, R128 ;  /* 0x000000ffff0b7224 */ /* 0x000fc400078e0080 */
        /* <DEDUP_REMOVED lines=13> */
.L_x_8340:
        /* <DEDUP_REMOVED lines=13> */
.L_x_8342:
[----:B------:R-:W-:Y:S05]  /*9bd0*/  BSYNC.RECONVERGENT B2 ;  /* 0x0000000000027941 */ /* 0x000fea0003800200 */
.L_x_8341:
        /* <DEDUP_REMOVED lines=42> */
.L_x_8339:
[----:B------:R-:W-:Y:S05]  /*9e80*/  BSYNC.RECONVERGENT B1 ;  /* 0x0000000000017941 */ /* 0x000fea0003800200 */
.L_x_8338:
        /* <DEDUP_REMOVED lines=20> */
.L_x_8345:
        /* <DEDUP_REMOVED lines=13> */
.L_x_8347:
[----:B------:R-:W-:Y:S05]  /*a0a0*/  BSYNC.RECONVERGENT B2 ;  /* 0x0000000000027941 */ /* 0x000fea0003800200 */
.L_x_8346:
        /* <DEDUP_REMOVED lines=42> */
.L_x_8344:
[----:B------:R-:W-:Y:S05]  /*a350*/  BSYNC.RECONVERGENT B1 ;  /* 0x0000000000017941 */ /* 0x000fea0003800200 */
.L_x_8343:
        /* <DEDUP_REMOVED lines=23> */
.L_x_8350:
        /* <DEDUP_REMOVED lines=13> */
.L_x_8352:
[----:B------:R-:W-:Y:S05]  /*a5a0*/  BSYNC.RECONVERGENT B2 ;  /* 0x0000000000027941 */ /* 0x000fea0003800200 */
.L_x_8351:
        /* <DEDUP_REMOVED lines=42> */
.L_x_8349:
[----:B------:R-:W-:Y:S05]  /*a850*/  BSYNC.RECONVERGENT B1 ;  /* 0x0000000000017941 */ /* 0x000fea0003800200 */
.L_x_8348:
        /* <DEDUP_REMOVED lines=19> */
.L_x_8355:
        /* <DEDUP_REMOVED lines=13> */
.L_x_8357:
[----:B------:R-:W-:Y:S05]  /*aa60*/  BSYNC.RECONVERGENT B2 ;  /* 0x0000000000027941 */ /* 0x000fea0003800200 */
.L_x_8356:
        /* <DEDUP_REMOVED lines=42> */
.L_x_8354:
[----:B------:R-:W-:Y:S05]  /*ad10*/  BSYNC.RECONVERGENT B1 ;  /* 0x0000000000017941 */ /* 0x000fea0003800200 */
.L_x_8353:
        /* <DEDUP_REMOVED lines=24> */
.L_x_8360:
        /* <DEDUP_REMOVED lines=13> */
.L_x_8362:
[----:B------:R-:W-:Y:S05]  /*af70*/  BSYNC.RECONVERGENT B2 ;  /* 0x0000000000027941 */ /* 0x000fea0003800200 */
.L_x_8361:
        /* <DEDUP_REMOVED lines=42> */
.L_x_8359:
[----:B------:R-:W-:Y:S05]  /*b220*/  BSYNC.RECONVERGENT B1 ;  /* 0x0000000000017941 */ /* 0x000fea0003800200 */
.L_x_8358:
        /* <DEDUP_REMOVED lines=19> */
.L_x_8365:
        /* <DEDUP_REMOVED lines=13> */
.L_x_8367:
[----:B------:R-:W-:Y:S05]  /*b430*/  BSYNC.RECONVERGENT B2 ;  /* 0x0000000000027941 */ /* 0x000fea0003800200 */
.L_x_8366:
        /* <DEDUP_REMOVED lines=42> */
.L_x_8364:
[----:B------:R-:W-:Y:S05]  /*b6e0*/  BSYNC.RECONVERGENT B1 ;  /* 0x0000000000017941 */ /* 0x000fea0003800200 */
.L_x_8363:
        /* <DEDUP_REMOVED lines=8> */
[----:B------:R-:W-:Y:S01]  /*b770*/  IMAD.MOV.U32 R14, RZ, RZ, 0x2 ;  /* 0x00000002ff0e7424 */ /* 0x000fe200078e00ff */
        /* <DEDUP_REMOVED lines=15> */
.L_x_8370:
        /* <DEDUP_REMOVED lines=13> */
.L_x_8372:
[----:B------:R-:W-:Y:S05]  /*b940*/  BSYNC.RECONVERGENT B2 ;  /* 0x0000000000027941 */ /* 0x000fea0003800200 */
.L_x_8371:
        /* <DEDUP_REMOVED lines=42> */
.L_x_8369:
[----:B------:R-:W-:Y:S05]  /*bbf0*/  BSYNC.RECONVERGENT B1 ;  /* 0x0000000000017941 */ /* 0x000fea0003800200 */
.L_x_8368:
[----:B------:R-:W-:Y:S01]  /*bc00*/  ISETP.NE.AND P4, PT, R14, 0x1, PT ;  /* 0x000000010e00780c */ /* 0x000fe20003f85270 */
[----:B------:R-:W-:Y:S01]  /*bc10*/  IMAD.U32 R22, R22, 0x10000, RZ ;  /* 0x0001000016167824 */ /* 0x000fe200078e00ff */
[----:B------:R-:W-:Y:S01]  /*bc20*/  I2FP.F32.U32 R13, R15 ;  /* 0x0000000f000d7245 */ /* 0x000fe20000201000 */
[----:B------:R-:W-:Y:S01]  /*bc30*/  BSSY.RECONVERGENT B1, `(.L_x_8373) ;  /* 0x0000047000017945 */ /* 0x000fe20003800200 */
        /* <DEDUP_REMOVED lines=14> */
.L_x_8375:
        /* <DEDUP_REMOVED lines=13> */
.L_x_8377:
[----:B------:R-:W-:Y:S05]  /*bdf0*/  BSYNC.RECONVERGENT B2 ;  /* 0x0000000000027941 */ /* 0x000fea0003800200 */
.L_x_8376:
        /* <DEDUP_REMOVED lines=42> */
.L_x_8374:
[----:B------:R-:W-:Y:S05]  /*c0a0*/  BSYNC.RECONVERGENT B1 ;  /* 0x0000000000017941 */ /* 0x000fea0003800200 */
.L_x_8373:
        /* <DEDUP_REMOVED lines=25> */
.L_x_8380:
        /* <DEDUP_REMOVED lines=13> */
.L_x_8382:
[----:B------:R-:W-:Y:S05]  /*c310*/  BSYNC.RECONVERGENT B2 ;  /* 0x0000000000027941 */ /* 0x000fea0003800200 */
.L_x_8381:
[----:B------:R-:W-:Y:S01]  /*c320*/  LOP3.LUT R102, R6, UR7, R15, 0x96, !PT ;  /* 0x0000000706667c12 */ /* 0x000fe2000f8e960f */
[----:B------:R-:W-:-:S04]  /*c330*/  IMAD.WIDE.U32 R26, R2, -0x326172a9, RZ ;  /* 0xcd9e8d57021a7825 */ /* 0x000fc800078e00ff */
[----:B------:R-:W-:Y:S01]  /*c340*/  IMAD.WIDE.U32 R102, R102, -0x326172a9, RZ ;  /* 0xcd9e8d5766667825 */ /* 0x000fe200078e00ff */
[----:B------:R-:W-:-:S04]  /*c350*/  LOP3.LUT R27, R5, UR6, R27, 0x96, !PT ;  /* 0x00000006051b7c12 */ /* 0x000fc8000f8e961b */
[----:B------:R-:W-:Y:S01]  /*c360*/  LOP3.LUT R15, R104, R26, R103, 0x96, !PT ;  /* 0x0000001a680f7212 */ /* 0x000fe200078e9667 */
[----:B------:R-:W-:-:S05]  /*c370*/  IMAD.WIDE.U32 R26, R27, -0x2daee0ad, RZ ;  /* 0xd2511f531b1a7825 */ /* 0x000fca00078e00ff */
[----:B------:R-:W-:Y:S01]  /*c380*/  LOP3.LUT R27, R14, UR12, R27, 0x96, !PT ;  /* 0x0000000c0e1b7c12 */ /* 0x000fe2000f8e961b */
[----:B------:R-:W-:-:S05]  /*c390*/  IMAD.WIDE.U32 R14, R15, -0x2daee0ad, RZ ;  /* 0xd2511f530f0e7825 */ /* 0x000fca00078e00ff */
[----:B------:R-:W-:Y:S01]  /*c3a0*/  LOP3.LUT R103, R26, UR13, R15, 0x96, !PT ;  /* 0x0000000d1a677c12 */ /* 0x000fe2000f8e960f */
        /* <DEDUP_REMOVED lines=29> */
[----:B------:R-:W-:-:S05]  /*c580*/  IMAD.WIDE.U32 R14, R14, -0x2daee0ad, RZ ;  /* 0xd2511f530e0e7825 */ /* 0x000fca00078e00ff */
[----:B------:R-:W-:Y:S02]  /*c590*/  LOP3.LUT R130, R108, R130, R15, 0x96, !PT ;  /* 0x000000826c827212 */ /* 0x000fe400078e960f */
[----:B------:R-:W-:Y:S01]  /*c5a0*/  MOV R15, R116 ;  /* 0x00000074000f7202 */ /* 0x000fe20000000f00 */
[----:B------:R-:W-:-:S07]  /*c5b0*/  IMAD.MOV.U32 R116, RZ, RZ, R14 ;  /* 0x000000ffff747224 */ /* 0x000fce00078e000e */
.L_x_8379:
[----:B------:R-:W-:Y:S05]  /*c5c0*/  BSYNC.RECONVERGENT B1 ;  /* 0x0000000000017941 */ /* 0x000fea0003800200 */
.L_x_8378:
        /* <DEDUP_REMOVED lines=19> */
.L_x_8385:
        /* <DEDUP_REMOVED lines=13> */
.L_x_8387:
[----:B------:R-:W-:Y:S05]  /*c7d0*/  BSYNC.RECONVERGENT B2 ;  /* 0x0000000000027941 */ /* 0x000fea0003800200 */
.L_x_8386:
[----:B------:R-:W-:Y:S01]  /*c7e0*/  LOP3.LUT R14, R6, UR7, R27, 0x96, !PT ;  /* 0x00000007060e7c12 */ /* 0x000fe2000f8e961b */
[----:B------:R-:W-:-:S04]  /*c7f0*/  IMAD.WIDE.U32 R102, R2, -0x326172a9, RZ ;  /* 0xcd9e8d5702667825 */ /* 0x000fc800078e00ff */
[----:B------:R-:W-:Y:S01]  /*c800*/  IMAD.WIDE.U32 R14, R14, -0x326172a9, RZ ;  /* 0xcd9e8d570e0e7825 */ /* 0x000fe200078e00ff */
[----:B------:R-:W-:-:S03]  /*c810*/  LOP3.LUT R114, R5, UR6, R103, 0x96, !PT ;  /* 0x0000000605727c12 */ /* 0x000fc6000f8e9667 */
[----:B------:R-:W-:Y:S01]  /*c820*/  IMAD.MOV.U32 R22, RZ, RZ, R116 ;  /* 0x000000ffff167224 */ /* 0x000fe200078e0074 */
        /* <DEDUP_REMOVED lines=34> */
[----:B------:R-:W-:-:S05]  /*ca50*/  IMAD.WIDE.U32 R14, R14, -0x2daee0ad, RZ ;  /* 0xd2511f530e0e7825 */ /* 0x000fca00078e00ff */
[----:B------:R-:W-:Y:S02]  /*ca60*/  LOP3.LUT R130, R108, R130, R15, 0x96, !PT ;  /* 0x000000826c827212 */ /* 0x000fe400078e960f */
[----:B------:R-:W-:-:S07]  /*ca70*/  MOV R116, R14 ;  /* 0x0000000e00747202 */ /* 0x000fce0000000f00 */
.L_x_8384:
[----:B------:R-:W-:Y:S05]  /*ca80*/  BSYNC.RECONVERGENT B1 ;  /* 0x0000000000017941 */ /* 0x000fea0003800200 */
.L_x_8383:
        /* <DEDUP_REMOVED lines=23> */
.L_x_8390:
        /* <DEDUP_REMOVED lines=13> */
.L_x_8392:
[----:B------:R-:W-:Y:S05]  /*ccd0*/  BSYNC.RECONVERGENT B2 ;  /* 0x0000000000027941 */ /* 0x000fea0003800200 */
.L_x_8391:
[----:B------:R-:W-:Y:S01]  /*cce0*/  LOP3.LUT R102, R6, UR7, R115, 0x96, !PT ;  /* 0x0000000706667c12 */ /* 0x000fe2000f8e9673 */
[----:B------:R-:W-:-:S04]  /*ccf0*/  IMAD.WIDE.U32 R118, R2, -0x326172a9, RZ ;  /* 0xcd9e8d5702767825 */ /* 0x000fc800078e00ff */
[----:B------:R-:W-:Y:S02]  /*cd00*/  HFMA2 R22, -RZ, RZ, 0, 0 ;  /* 0x00000000ff167431 */ /* 0x000fe400000001ff */
[----:B------:R-:W-:Y:S01]  /*cd10*/  IMAD.WIDE.U32 R102, R102, -0x326172a9, RZ ;  /* 0xcd9e8d5766667825 */ /* 0x000fe200078e00ff */
[----:B------:R-:W-:-:S03]  /*cd20*/  LOP3.LUT R119, R5, UR6, R119, 0x96, !PT ;  /* 0x0000000605777c12 */ /* 0x000fc6000f8e9677 */
[----:B------:R-:W-:Y:S01]  /*cd30*/  IMAD.MOV.U32 R15, RZ, RZ, R116 ;  /* 0x000000ffff0f7224 */ /* 0x000fe200078e0074 */
        /* <DEDUP_REMOVED lines=34> */
[----:B------:R-:W-:Y:S01]  /*cf60*/  IMAD.MOV.U32 R116, RZ, RZ, R102 ;  /* 0x000000ffff747224 */ /* 0x000fe200078e0066 */
[----:B------:R-:W-:-:S07]  /*cf70*/  LOP3.LUT R130, R108, R130, R103, 0x96, !PT ;  /* 0x000000826c827212 */ /* 0x000fce00078e9667 */
.L_x_8389:
[----:B------:R-:W-:Y:S05]  /*cf80*/  BSYNC.RECONVERGENT B1 ;  /* 0x0000000000017941 */ /* 0x000fea0003800200 */
.L_x_8388:
[----:B------:R-:W-:Y:S01]  /*cf90*/  ISETP.NE.AND P6, PT, R22, 0x1, PT ;  /* 0x000000011600780c */ /* 0x000fe20003fc5270 */
[----:B------:R-:W-:Y:S01]  /*cfa0*/  IMAD.U32 R20, R23, 0x10000, RZ ;  /* 0x0001000017147824 */ /* 0x000fe200078e00ff */
[----:B------:R-:W-:Y:S01]  /*cfb0*/  I2FP.F32.U32 R15, R15 ;  /* 0x0000000f000f7245 */ /* 0x000fe20000201000 */
[----:B------:R-:W-:Y:S01]  /*cfc0*/  BSSY.RECONVERGENT B1, `(.L_x_8393) ;  /* 0x0000049000017945 */ /* 0x000fe20003800200 */
[----:B------:R-:W-:-:S03]  /*cfd0*/  IMAD.MOV.U32 R115, RZ, RZ, 0x2 ;  /* 0x00000002ff737424 */ /* 0x000fc600078e00ff */
        /* <DEDUP_REMOVED lines=13> */
.L_x_8395:
        /* <DEDUP_REMOVED lines=15> */
.L_x_8397:
[----:B------:R-:W-:Y:S05]  /*d1a0*/  BSYNC.RECONVERGENT B2 ;  /* 0x0000000000027941 */ /* 0x000fea0003800200 */
.L_x_8396:
[----:B------:R-:W-:Y:S01]  /*d1b0*/  LOP3.LUT R22, R6, UR7, R103, 0x96, !PT ;  /* 0x0000000706167c12 */ /* 0x000fe2000f8e9667 */
[----:B------:R-:W-:Y:S01]  /*d1c0*/  IMAD.WIDE.U32 R114, R2, -0x326172a9, RZ ;  /* 0xcd9e8d5702727825 */ /* 0x000fe200078e00ff */
[----:B------:R-:W-:-:S03]  /*d1d0*/  MOV R20, R116 ;  /* 0x0000007400147202 */ /* 0x000fc60000000f00 */
        /* <DEDUP_REMOVED lines=39> */
.L_x_8394:
[----:B------:R-:W-:Y:S05]  /*d450*/  BSYNC.RECONVERGENT B1 ;  /* 0x0000000000017941 */ /* 0x000fea0003800200 */
.L_x_8393:
        /* <DEDUP_REMOVED lines=11> */
[----:B------:R-:W-:Y:S01]  /*d510*/  @P1 FADD.FTZ R27, R43, R27 ;  /* 0x0000001b2b1b1221 */ /* 0x000fe20000010000 */
[----:B------:R-:W-:Y:S06]  /*d520*/  BRA `(.L_x_8398) ;  /* 0x0000002400ec7947 */ /* 0x000fec0003800000 */
.L_x_8317:
        /* <DEDUP_REMOVED lines=16> */
.L_x_8401:
        /* <DEDUP_REMOVED lines=13> */
.L_x_8403:
[----:B------:R-:W-:Y:S05]  /*d700*/  BSYNC.RECONVERGENT B2 ;  /* 0x0000000000027941 */ /* 0x000fea0003800200 */
.L_x_8402:
        /* <DEDUP_REMOVED lines=40> */
[----:B------:R-:W-:-:S07]  /*d990*/  LOP3.LUT R130, R108, R130, R117, 0x96, !PT ;  /* 0x000000826c827212 */ /* 0x000fce00078e9675 */
.L_x_8400:
[----:B------:R-:W-:Y:S05]  /*d9a0*/  BSYNC.RECONVERGENT B1 ;  /* 0x0000000000017941 */ /* 0x000fea0003800200 */
.L_x_8399:
[----:B------:R-:W-:Y:S01]  /*d9b0*/  ISETP.NE.AND P2, PT, R27, 0x1, PT ;  /* 0x000000011b00780c */ /* 0x000fe20003f45270 */
[----:B------:R-:W-:Y:S01]  /*d9c0*/  BSSY.RECONVERGENT B1, `(.L_x_8404) ;  /* 0x000004a000017945 */ /* 0x000fe20003800200 */
[----:B------:R-:W-:Y:S01]  /*d9d0*/  I2FP.F32.U32 R25, R24 ;  /* 0x0000001800197245 */ /* 0x000fe20000201000 */
[C---:B-----5:R-:W-:Y:S01]  /*d9e0*/  IMAD.U32 R24, R20.reuse, 0x10000, RZ ;  /* 0x0001000014187824 */ /* 0x060fe200078e00ff */
        /* <DEDUP_REMOVED lines=15> */
.L_x_8406:
        /* <DEDUP_REMOVED lines=13> */
.L_x_8408:
[----:B------:R-:W-:Y:S05]  /*dbb0*/  BSYNC.RECONVERGENT B2 ;  /* 0x0000000000027941 */ /* 0x000fea0003800200 */
.L_x_8407:
        /* <DEDUP_REMOVED lines=40> */
[----:B------:R-:W-:Y:S01]  /*de40*/  LOP3.LUT R130, R108, R130, R27, 0x96, !PT ;  /* 0x000000826c827212 */ /* 0x000fe200078e961b */
[----:B------:R-:W-:-:S07]  /*de50*/  IMAD.MOV.U32 R26, RZ, RZ, RZ ;  /* 0x000000ffff1a7224 */ /* 0x000fce00078e00ff */
.L_x_8405:
[----:B------:R-:W-:Y:S05]  /*de60*/  BSYNC.RECONVERGENT B1 ;  /* 0x0000000000017941 */ /* 0x000fea0003800200 */
.L_x_8404:
        /* <DEDUP_REMOVED lines=18> */
.L_x_8411:
        /* <DEDUP_REMOVED lines=13> */
.L_x_8413:
[----:B------:R-:W-:Y:S05]  /*e060*/  BSYNC.RECONVERGENT B2 ;  /* 0x0000000000027941 */ /* 0x000fea0003800200 */
.L_x_8412:
[----:B------:R-:W-:Y:S01]  /*e070*/  LOP3.LUT R30, R6, UR7, R27, 0x96, !PT ;  /* 0x00000007061e7c12 */ /* 0x000fe2000f8e961b */
[----:B------:R-:W-:-:S04]  /*e080*/  IMAD.WIDE.U32 R28, R2, -0x326172a9, RZ ;  /* 0xcd9e8d57021c7825 */ /* 0x000fc800078e00ff */
        /* <DEDUP_REMOVED lines=36> */
[----:B------:R-:W-:-:S05]  /*e2d0*/  IMAD.WIDE.U32 R26, R26, -0x2daee0ad, RZ ;  /* 0xd2511f531a1a7825 */ /* 0x000fca00078e00ff */
[----:B------:R-:W-:Y:S01]  /*e2e0*/  LOP3.LUT R130, R108, R130, R27, 0x96, !PT ;  /* 0x000000826c827212 */ /* 0x000fe200078e961b */
[----:B------:R-:W-:Y:S01]  /*e2f0*/  IMAD.MOV.U32 R27, RZ, RZ, RZ ;  /* 0x000000ffff1b7224 */ /* 0x000fe200078e00ff */
[----:B------:R-:W-:-:S07]  /*e300*/  MOV R116, R26 ;  /* 0x0000001a00747202 */ /* 0x000fce0000000f00 */
.L_x_8410:
[----:B------:R-:W-:Y:S05]  /*e310*/  BSYNC.RECONVERGENT B1 ;  /* 0x0000000000017941 */ /* 0x000fea0003800200 */
.L_x_8409:
        /* <DEDUP_REMOVED lines=19> */
.L_x_8416:
        /* <DEDUP_REMOVED lines=13> */
.L_x_8418:
[----:B------:R-:W-:Y:S05]  /*e520*/  BSYNC.RECONVERGENT B2 ;  /* 0x0000000000027941 */ /* 0x000fea0003800200 */
.L_x_8417:
        /* <DEDUP_REMOVED lines=41> */
[----:B------:R-:W-:-:S07]  /*e7c0*/  HFMA2 R29, -RZ, RZ, 0, 0 ;  /* 0x00000000ff1d7431 */ /* 0x000fce00000001ff */
.L_x_8415:
[----:B------:R-:W-:Y:S05]  /*e7d0*/  BSYNC.RECONVERGENT B1 ;  /* 0x0000000000017941 */ /* 0x000fea0003800200 */
.L_x_8414:
        /* <DEDUP_REMOVED lines=18> */
.L_x_8421:
        /* <DEDUP_REMOVED lines=13> */
.L_x_8423:
[----:B------:R-:W-:Y:S05]  /*e9d0*/  BSYNC.RECONVERGENT B2 ;  /* 0x0000000000027941 */ /* 0x000fea0003800200 */
.L_x_8422:
        /* <DEDUP_REMOVED lines=42> */
.L_x_8420:
[----:B------:R-:W-:Y:S05]  /*ec80*/  BSYNC.RECONVERGENT B1 ;  /* 0x0000000000017941 */ /* 0x000fea0003800200 */
.L_x_8419:
[----:B------:R-:W-:Y:S01]  /*ec90*/  ISETP.NE.AND P3, PT, R27, 0x1, PT ;  /* 0x000000011b00780c */ /* 0x000fe20003f65270 */
[----:B------:R-:W-:Y:S01]  /*eca0*/  BSSY.RECONVERGENT B1, `(.L_x_8424) ;  /* 0x0000049000017945 */ /* 0x000fe20003800200 */
[----:B------:R-:W-:Y:S01]  /*ecb0*/  I2FP.F32.U32 R25, R25 ;  /* 0x0000001900197245 */ /* 0x000fe20000201000 */
[----:B------:R-:W-:Y:S01]  /*ecc0*/  IMAD.MOV.U32 R29, RZ, RZ, 0x2 ;  /* 0x00000002ff1d7424 */ /* 0x000fe200078e00ff */
[C---:B------:R-:W-:Y:S02]  /*ecd0*/  SHF.L.U32 R30, R22.reuse, 0x10, RZ ;  /* 0x00000010161e7819 */ /* 0x040fe400000006ff */
        /* <DEDUP_REMOVED lines=13> */
.L_x_8426:
        /* <DEDUP_REMOVED lines=13> */
.L_x_8428:
[----:B------:R-:W-:Y:S05]  /*ee80*/  BSYNC.RECONVERGENT B2 ;  /* 0x0000000000027941 */ /* 0x000fea0003800200 */
.L_x_8427:
        /* <DEDUP_REMOVED lines=40> */
[----:B------:R-:W-:Y:S02]  /*f110*/  LOP3.LUT R130, R108, R130, R103, 0x96, !PT ;  /* 0x000000826c827212 */ /* 0x000fe400078e9667 */
[----:B------:R-:W-:-:S07]  /*f120*/  MOV R116, R102 ;  /* 0x0000006600747202 */ /* 0x000fce0000000f00 */
.L_x_8425:
[----:B------:R-:W-:Y:S05]  /*f130*/  BSYNC.RECONVERGENT B1 ;  /* 0x0000000000017941 */ /* 0x000fea0003800200 */
.L_x_8424:
        /* <DEDUP_REMOVED lines=17> */
.L_x_8431:
        /* <DEDUP_REMOVED lines=13> */
.L_x_8433:
[----:B------:R-:W-:Y:S05]  /*f320*/  BSYNC.RECONVERGENT B2 ;  /* 0x0000000000027941 */ /* 0x000fea0003800200 */
.L_x_8432:
        /* <DEDUP_REMOVED lines=42> */
.L_x_8430:
[----:B------:R-:W-:Y:S05]  /*f5d0*/  BSYNC.RECONVERGENT B1 ;  /* 0x0000000000017941 */ /* 0x000fea0003800200 */
.L_x_8429:
[----:B------:R-:W-:Y:S01]  /*f5e0*/  ISETP.NE.AND P5, PT, R31, 0x1, PT ;  /* 0x000000011f00780c */ /* 0x000fe20003fa5270 */
[----:B------:R-:W-:Y:S01]  /*f5f0*/  BSSY.RECONVERGENT B1, `(.L_x_8434) ;  /* 0x0000049000017945 */ /* 0x000fe20003800200 */
[----:B------:R-:W-:Y:S01]  /*f600*/  I2FP.F32.U32 R25, R22 ;  /* 0x0000001600197245 */ /* 0x000fe20000201000 */
[----:B------:R-:W-:Y:S02]  /*f610*/  IMAD.U32 R132, R23, 0x10000, RZ ;  /* 0x0001000017847824 */ /* 0x000fe400078e00ff */
[----:B------:R-:W-:Y:S02]  /*f620*/  IMAD.MOV.U32 R115, RZ, RZ, 0x2 ;  /* 0x00000002ff737424 */ /* 0x000fe400078e00ff */
[----:B------:R-:W-:Y:S01]  /*f630*/  FFMA.FTZ R27, R25, R16, 1.1641532182693481445e-10 ;  /* 0x2f000000191b7423 */ /* 0x000fe20000010010 */
[----:B------:R-:W-:Y:S02]  /*f640*/  PRMT R25, R23, 0x7632, R25 ;  /* 0x0000763217197816 */ /* 0x000fe40000000019 */
[----:B------:R-:W-:-:S02]  /*f650*/  MOV R23, R128 ;  /* 0x0000008000177202 */ /* 0x000fc40000000f00 */
        /* <DEDUP_REMOVED lines=10> */
.L_x_8436:
        /* <DEDUP_REMOVED lines=13> */
.L_x_8438:
[----:B------:R-:W-:Y:S05]  /*f7d0*/  BSYNC.RECONVERGENT B2 ;  /* 0x0000000000027941 */ /* 0x000fea0003800200 */
.L_x_8437:
[----:B------:R-:W-:Y:S01]  /*f7e0*/  LOP3.LUT R22, R6, UR7, R103, 0x96, !PT ;  /* 0x0000000706167c12 */ /* 0x000fe2000f8e9667 */
[----:B------:R-:W-:-:S04]  /*f7f0*/  IMAD.WIDE.U32 R118, R2, -0x326172a9, RZ ;  /* 0xcd9e8d5702767825 */ /* 0x000fc800078e00ff */
        /* <DEDUP_REMOVED lines=40> */
.L_x_8435:
[----:B------:R-:W-:Y:S05]  /*fa80*/  BSYNC.RECONVERGENT B1 ;  /* 0x0000000000017941 */ /* 0x000fea0003800200 */
.L_x_8434:
[-C--:B------:R-:W-:Y:S01]  /*fa90*/  FMUL.FTZ R31, R28, R111.reuse ;  /* 0x0000006f1c1f7220 */ /* 0x080fe20000410000 */
[----:B------:R-:W-:Y:S01]  /*faa0*/  SHF.L.U32 R28, R25, 0x10, RZ ;  /* 0x00000010191c7819 */ /* 0x000fe200000006ff */
[-C--:B------:R-:W-:Y:S01]  /*fab0*/  FMUL.FTZ R24, R24, R111.reuse ;  /* 0x0000006f18187220 */ /* 0x080fe20000410000 */
[----:B------:R-:W-:Y:S01]  /*fac0*/  P2R R29, PR, RZ, 0x2 ;  /* 0x00000002ff1d7803 */ /* 0x000fe20000000000 */
[----:B------:R-:W-:Y:S01]  /*fad0*/  FMUL.FTZ R30, R30, R111 ;  /* 0x0000006f1e1e7220 */ /* 0x000fe20000410000 */
[----:B------:R-:W-:Y:S01]  /*fae0*/  I2FP.F32.U32 R23, R23 ;  /* 0x0000001700177245 */ /* 0x000fe20000201000 */
[-C--:B------:R-:W-:Y:S01]  /*faf0*/  FMUL.FTZ R22, R26, R111.reuse ;  /* 0x0000006f1a167220 */ /* 0x080fe20000410000 */
[----:B------:R-:W-:Y:S01]  /*fb00*/  ISETP.NE.AND P1, PT, R117, RZ, PT ;  /* 0x000000ff7500720c */ /* 0x000fe20003f25270 */
[-C--:B------:R-:W-:Y:S01]  /*fb10*/  FMUL.FTZ R27, R28, R111.reuse ;  /* 0x0000006f1c1b7220 */ /* 0x080fe20000410000 */
[----:B------:R-:W-:Y:S01]  /*fb20*/  ISETP.NE.AND P5, PT, R113, RZ, PT ;  /* 0x000000ff7100720c */ /* 0x000fe20003fa5270 */
[----:B------:R-:W-:Y:S01]  /*fb30*/  FFMA.FTZ R23, R23, R16, 1.1641532182693481445e-10 ;  /* 0x2f00000017177423 */ /* 0x000fe20000010010 */
[----:B------:R-:W-:Y:S01]  /*fb40*/  FSEL R28, R24, RZ, P1 ;  /* 0x000000ff181c7208 */ /* 0x000fe20000800000 */
[-C--:B------:R-:W-:Y:S01]  /*fb50*/  FMUL.FTZ R132, R132, R111.reuse ;  /* 0x0000006f84847220 */ /* 0x080fe20000410000 */
[----:B------:R-:W-:Y:S01]  /*fb60*/  ISETP.NE.AND P1, PT, R29, RZ, PT ;  /* 0x000000ff1d00720c */ /* 0x000fe20003f25270 */
[-C--:B------:R-:W-:Y:S01]  /*fb70*/  FMUL.FTZ R114, R114, R111.reuse ;  /* 0x0000006f72727220 */ /* 0x080fe20000410000 */
[----:B------:R-:W-:Y:S01]  /*fb80*/  FSEL R24, R30, RZ, P2 ;  /* 0x000000ff1e187208 */ /* 0x000fe20001000000 */
[----:B------:R-:W-:Y:S01]  /*fb90*/  FMUL.FTZ R20, R20, R111 ;  /* 0x0000006f14147220 */ /* 0x000fe20000410000 */
[----:B------:R-:W-:-:S02]  /*fba0*/  P2R R102, PR, RZ, 0x1 ;  /* 0x00000001ff667803 */ /* 0x000fc40000000000 */
[----:B------:R-:W-:Y:S02]  /*fbb0*/  FSEL R30, R22, RZ, P5 ;  /* 0x000000ff161e7208 */ /* 0x000fe40002800000 */
[----:B------:R-:W-:Y:S02]  /*fbc0*/  ISETP.NE.AND P0, PT, R124, RZ, PT ;  /* 0x000000ff7c00720c */ /* 0x000fe40003f05270 */
        /* <DEDUP_REMOVED lines=17> */
.L_x_8398:
[----:B------:R-:W-:Y:S02]  /*fce0*/  SEL R23, RZ, 0x1000000, !P5 ;  /* 0x01000000ff177807 */ /* 0x000fe40006800000 */
[----:B------:R-:W-:Y:S02]  /*fcf0*/  SEL R22, RZ, 0x10000, !P4 ;  /* 0x00010000ff167807 */ /* 0x000fe40006000000 */
[----:B------:R-:W-:Y:S02]  /*fd00*/  SEL R103, RZ, 0x100, !P3 ;  /* 0x00000100ff677807 */ /* 0x000fe40005800000 */
[----:B------:R-:W-:Y:S02]  /*fd10*/  ISETP.NE.AND P5, PT, R124, RZ, PT ;  /* 0x000000ff7c00720c */ /* 0x000fe40003fa5270 */
[----:B------:R-:W-:Y:S02]  /*fd20*/  ISETP.NE.AND P4, PT, R113, RZ, PT ;  /* 0x000000ff7100720c */ /* 0x000fe40003f85270 */
[----:B------:R-:W-:Y:S01]  /*fd30*/  ISETP.NE.AND P3, PT, R21, RZ, PT ;  /* 0x000000ff1500720c */ /* 0x000fe20003f65270 */
[----:B------:R-:W-:Y:S01]  /*fd40*/  IMAD.WIDE.U32 R20, R112, 0x20, R122 ;  /* 0x0000002070147825 */ /* 0x000fe200078e007a */
[----:B------:R-:W-:-:S02]  /*fd50*/  LOP3.LUT R103, R103, R23, R22, 0xfe, !PT ;  /* 0x0000001767677212 */ /* 0x000fc400078efe16 */
[----:B------:R-:W-:Y:S02]  /*fd60*/  SEL R102, RZ, 0x1000000, !P3 ;  /* 0x01000000ff667807 */ /* 0x000fe40005800000 */
[----:B------:R-:W-:Y:S01]  /*fd70*/  SEL R23, RZ, 0x10000, !P4 ;  /* 0x00010000ff177807 */ /* 0x000fe20006000000 */
[----:B------:R0:W-:Y:S01]  /*fd80*/  STG.E.128 desc[UR8][R20.64], R28 ;  /* 0x0000001c14007986 */ /* 0x0001e2000c101d08 */
[----:B------:R-:W-:Y:S02]  /*fd90*/  SEL R22, RZ, 0x100, !P5 ;  /* 0x00000100ff167807 */ /* 0x000fe40006800000 */
[----:B------:R-:W-:Y:S01]  /*fda0*/  ISETP.NE.AND P6, PT, R117, RZ, PT ;  /* 0x000000ff7500720c */ /* 0x000fe20003fc5270 */
[----:B------:R0:W-:Y:S01]  /*fdb0*/  STG.E.128 desc[UR8][R20.64+0x10], R24 ;  /* 0x0000101814007986 */ /* 0x0001e2000c101d08 */
[----:B------:R-:W-:Y:S02]  /*fdc0*/  LOP3.LUT R22, R22, R102, R23, 0xfe, !PT ;  /* 0x0000006616167212 */ /* 0x000fe400078efe17 */
[----:B------:R-:W-:-:S02]  /*fdd0*/  SEL R102, RZ, 0x1, !P2 ;  /* 0x00000001ff667807 */ /* 0x000fc40005000000 */
[----:B------:R-:W-:Y:S02]  /*fde0*/  SEL R23, RZ, 0x1, !P6 ;  /* 0x00000001ff177807 */ /* 0x000fe40007000000 */
[----:B------:R-:W-:Y:S02]  /*fdf0*/  LOP3.LUT R103, R103, R102, RZ, 0xfc, !PT ;  /* 0x0000006667677212 */ /* 0x000fe400078efcff */
[----:B------:R-:W-:Y:S01]  /*fe00*/  LOP3.LUT R102, R22, R23, RZ, 0xfc, !PT ;  /* 0x0000001716667212 */ /* 0x000fe200078efcff */
[----:B------:R-:W-:-:S05]  /*fe10*/  IMAD.WIDE.U32 R22, R112, 0x8, R120 ;  /* 0x0000000870167825 */ /* 0x000fca00078e0078 */
[----:B------:R0:W-:Y:S01]  /*fe20*/  STG.E.64 desc[UR8][R22.64], R102 ;  /* 0x0000006616007986 */ /* 0x0001e2000c101b08 */
[----:B------:R-:W-:Y:S05]  /*fe30*/  @!P0 BRA `(.L_x_8439) ;  /* 0x0000000000508947 */ /* 0x000fea0003800000 */
[----:B0-----:R-:W-:Y:S01]  /*fe40*/  IMAD.U32 R20, R14, 0x10000, RZ ;  /* 0x000100000e147824 */ /* 0x001fe200078e00ff */
[----:B------:R-:W-:Y:S02]  /*fe50*/  LOP3.LUT R22, R10, 0xff, RZ, 0xc0, !PT ;  /* 0x000000ff0a167812 */ /* 0x000fe400078ec0ff */
[----:B------:R-:W-:Y:S02]  /*fe60*/  LOP3.LUT R102, R9, 0xff, RZ, 0xc0, !PT ;  /* 0x000000ff09667812 */ /* 0x000fe400078ec0ff */
[----:B------:R-:W-:Y:S01]  /*fe70*/  LOP3.LUT R21, R20, 0xff0000, RZ, 0xc0, !PT ;  /* 0x00ff000014157812 */ /* 0x000fe200078ec0ff */
[----:B------:R-:W-:Y:S01]  /*fe80*/  IMAD.WIDE.U32 R22, R22, 0x10000, RZ ;  /* 0x0001000016167825 */ /* 0x000fe200078e00ff */
[----:B------:R-:W-:-:S03]  /*fe90*/  LOP3.LUT R20, R15, 0xffff, RZ, 0xc0, !PT ;  /* 0x0000ffff0f147812 */ /* 0x000fc600078ec0ff */
[----:B------:R-:W-:Y:S01]  /*fea0*/  IMAD.WIDE.U32 R102, R102, 0x100, RZ ;  /* 0x0000010066667825 */ /* 0x000fe200078e00ff */
[----:B------:R-:W-:Y:S02]  /*feb0*/  PRMT R20, R21, 0x4210, R20 ;  /* 0x0000421015147816 */ /* 0x000fe40000000014 */
[----:B------:R-:W-:-:S04]  /*fec0*/  PRMT R21, R13, 0x7104, RZ ;  /* 0x000071040d157816 */ /* 0x000fc800000000ff */
        /* <DEDUP_REMOVED lines=11> */
.L_x_8439:
[----:B01----:R-:W0:Y:S01]  /*ff80*/  @P0 LDC.64 R20, c[0x0][0x398] ;  /* 0x0000e600ff140b82 */ /* 0x003e220000000a00 */
[----:B------:R-:W-:-:S07]  /*ff90*/  VIADD R113, R7, 0x40 ;  /* 0x0000004007717836 */ /* 0x000fce0000000000 */
[----:B------:R-:W1:Y:S01]  /*ffa0*/  @P1 LDC.64 R22, c[0x0][0x3a0] ;  /* 0x0000e800ff161b82 */ /* 0x000e620000000a00 */
        /* <DEDUP_REMOVED lines=24> */
.L_x_8443:
        /* <DEDUP_REMOVED lines=13> */
.L_x_8445:
[----:B------:R-:W-:Y:S05]  /*10200*/  BSYNC.RECONVERGENT B2 ;  /* 0x0000000000027941 */ /* 0x000fea0003800200 */
.L_x_8444:
        /* <DEDUP_REMOVED lines=41> */
.L_x_8442:
[----:B------:R-:W-:Y:S05]  /*104a0*/  BSYNC.RECONVERGENT B1 ;  /* 0x0000000000017941 */ /* 0x000fea0003800200 */
.L_x_8441:
        /* <DEDUP_REMOVED lines=20> */
.L_x_8448:
        /* <DEDUP_REMOVED lines=13> */
.L_x_8450:
[----:B------:R-:W-:Y:S05]  /*106c0*/  BSYNC.RECONVERGENT B2 ;  /* 0x0000000000027941 */ /* 0x000fea0003800200 */
.L_x_8449:
        /* <DEDUP_REMOVED lines=42> */
.L_x_8447:
[----:B------:R-:W-:Y:S05]  /*10970*/  BSYNC.RECONVERGENT B1 ;  /* 0x0000000000017941 */ /* 0x000fea0003800200 */
.L_x_8446:
        /* <DEDUP_REMOVED lines=23> */
.L_x_8453:
        /* <DEDUP_REMOVED lines=13> */
.L_x_8455:
[----:B------:R-:W-:Y:S05]  /*10bc0*/  BSYNC.RECONVERGENT B2 ;  /* 0x0000000000027941 */ /* 0x000fea0003800200 */
.L_x_8454:
        /* <DEDUP_REMOVED lines=39> */
[----:B------:R-:W-:Y:S02]  /*10e40*/  IMAD.MOV.U32 R114, RZ, RZ, R10 ;  /* 0x000000ffff727224 */ /* 0x000fe400078e000a */
[----:B------:R-:W-:Y:S01]  /*10e50*/  HFMA2 R10, -RZ, RZ, 0, 0 ;  /* 0x00000000ff0a7431 */ /* 0x000fe200000001ff */
[----:B------:R-:W-:-:S07]  /*10e60*/  LOP3.LUT R130, R108, R130, R11, 0x96, !PT ;  /* 0x000000826c827212 */ /* 0x000fce00078e960b */
.L_x_8452:
[----:B------:R-:W-:Y:S05]  /*10e70*/  BSYNC.RECONVERGENT B1 ;  /* 0x0000000000017941 */ /* 0x000fea0003800200 */
.L_x_8451:
        /* <DEDUP_REMOVED lines=19> */
.L_x_8458:
        /* <DEDUP_REMOVED lines=13> */
.L_x_8460:
[----:B------:R-:W-:Y:S05]  /*11080*/  BSYNC.RECONVERGENT B2 ;  /* 0x0000000000027941 */ /* 0x000fea0003800200 */
.L_x_8459:
        /* <DEDUP_REMOVED lines=40> */
[----:B------:R-:W-:Y:S01]  /*11310*/  MOV R11, R114 ;  /* 0x00000072000b7202 */ /* 0x000fe20000000f00 */
[----:B------:R-:W-:-:S07]  /*11320*/  IMAD.MOV.U32 R114, RZ, RZ, R10 ;  /* 0x000000ffff727224 */ /* 0x000fce00078e000a */
.L_x_8457:
[----:B------:R-:W-:Y:S05]  /*11330*/  BSYNC.RECONVERGENT B1 ;  /* 0x0000000000017941 */ /* 0x000fea0003800200 */
.L_x_8456:
        /* <DEDUP_REMOVED lines=9> */
[----:B------:R-:W-:-:S04]  /*113d0*/  IMAD.MOV.U32 R11, RZ, RZ, R128 ;  /* 0x000000ffff0b7224 */ /* 0x000fc800078e0080 */
        /* <DEDUP_REMOVED lines=14> */
.L_x_8463:
        /* <DEDUP_REMOVED lines=13> */
.L_x_8465:
[----:B------:R-:W-:Y:S05]  /*11590*/  BSYNC.RECONVERGENT B2 ;  /* 0x0000000000027941 */ /* 0x000fea0003800200 */
.L_x_8464:
        /* <DEDUP_REMOVED lines=39> */
[----:B------:R-:W-:Y:S01]  /*11810*/  LOP3.LUT R130, R108, R130, R11, 0x96, !PT ;  /* 0x000000826c827212 */ /* 0x000fe200078e960b */
[----:B------:R-:W-:Y:S01]  /*11820*/  IMAD.MOV.U32 R11, RZ, RZ, R114 ;  /* 0x000000ffff0b7224 */ /* 0x000fe200078e0072 */
[----:B------:R-:W-:-:S07]  /*11830*/  MOV R114, R10 ;  /* 0x0000000a00727202 */ /* 0x000fce0000000f00 */
.L_x_8462:
[----:B------:R-:W-:Y:S05]  /*11840*/  BSYNC.RECONVERGENT B1 ;  /* 0x0000000000017941 */ /* 0x000fea0003800200 */
.L_x_8461:
        /* <DEDUP_REMOVED lines=20> */
.L_x_8468:
        /* <DEDUP_REMOVED lines=13> */
.L_x_8470:
[----:B------:R-:W-:Y:S05]  /*11a60*/  BSYNC.RECONVERGENT B2 ;  /* 0x0000000000027941 */ /* 0x000fea0003800200 */
.L_x_8469:
        /* <DEDUP_REMOVED lines=37> */
[----:B------:R-:W-:-:S04]  /*11cc0*/  LOP3.LUT R12, R22, UR24, R127, 0x96, !PT ;  /* 0x00000018160c7c12 */ /* 0x000fc8000f8e967f */
[----:B------:R-:W-:Y:S01]  /*11cd0*/  LOP3.LUT R126, R126, UR26, R129, 0x96, !PT ;  /* 0x0000001a7e7e7c12 */ /* 0x000fe2000f8e9681 */
[----:B------:R-:W-:-:S04]  /*11ce0*/  IMAD.WIDE.U32 R12, R12, -0x2daee0ad, RZ ;  /* 0xd2511f530c0c7825 */ /* 0x000fc800078e00ff */
[----:B------:R-:W-:Y:S01]  /*11cf0*/  IMAD.MOV.U32 R114, RZ, RZ, R12 ;  /* 0x000000ffff727224 */ /* 0x000fe200078e000c */
[----:B------:R-:W-:-:S07]  /*11d00*/  LOP3.LUT R130, R108, R130, R13, 0x96, !PT ;  /* 0x000000826c827212 */ /* 0x000fce00078e960d */
.L_x_8467:
[----:B------:R-:W-:Y:S05]  /*11d10*/  BSYNC.RECONVERGENT B1 ;  /* 0x0000000000017941 */ /* 0x000fea0003800200 */
.L_x_8466:
        /* <DEDUP_REMOVED lines=23> */
.L_x_8473:
        /* <DEDUP_REMOVED lines=13> */
.L_x_8475:
[----:B------:R-:W-:Y:S05]  /*11f60*/  BSYNC.RECONVERGENT B2 ;  /* 0x0000000000027941 */ /* 0x000fea0003800200 */
.L_x_8474:
        /* <DEDUP_REMOVED lines=42> */
.L_x_8472:
[----:B------:R-:W-:Y:S05]  /*12210*/  BSYNC.RECONVERGENT B1 ;  /* 0x0000000000017941 */ /* 0x000fea0003800200 */
.L_x_8471:
        /* <DEDUP_REMOVED lines=19> */
.L_x_8478:
        /* <DEDUP_REMOVED lines=13> */
.L_x_8480:
[----:B------:R-:W-:Y:S05]  /*12420*/  BSYNC.RECONVERGENT B2 ;  /* 0x0000000000027941 */ /* 0x000fea0003800200 */
.L_x_8479:
        /* <DEDUP_REMOVED lines=42> */
.L_x_8477:
[----:B------:R-:W-:Y:S05]  /*126d0*/  BSYNC.RECONVERGENT B1 ;  /* 0x0000000000017941 */ /* 0x000fea0003800200 */
.L_x_8476:
        /* <DEDUP_REMOVED lines=24> */
.L_x_8483:
        /* <DEDUP_REMOVED lines=13> */
.L_x_8485:
[----:B------:R-:W-:Y:S05]  /*12930*/  BSYNC.RECONVERGENT B2 ;  /* 0x0000000000027941 */ /* 0x000fea0003800200 */
.L_x_8484:
        /* <DEDUP_REMOVED lines=25> */
[----:B------:R-:W-:-:S04]  /*12ad0*/  IMAD.WIDE.U32 R100, R101, -0x326172a9, RZ ;  /* 0xcd9e8d5765647825 */ /* 0x000fc800078e00ff */
[----:B------:R-:W-:Y:S01]  /*12ae0*/  HFMA2 R15, -RZ, RZ, 0, 0 ;  /* 0x00000000ff0f7431 */ /* 0x000fe200000001ff */
        /* <DEDUP_REMOVED lines=13> */
[----:B------:R-:W-:Y:S02]  /*12bc0*/  IMAD.MOV.U32 R13, RZ, RZ, R114 ;  /* 0x000000ffff0d7224 */ /* 0x000fe400078e0072 */
[----:B------:R-:W-:-:S07]  /*12bd0*/  IMAD.MOV.U32 R114, RZ, RZ, R12 ;  /* 0x000000ffff727224 */ /* 0x000fce00078e000c */
.L_x_8482:
[----:B------:R-:W-:Y:S05]  /*12be0*/  BSYNC.RECONVERGENT B1 ;  /* 0x0000000000017941 */ /* 0x000fea0003800200 */
.L_x_8481:
[----:B------:R-:W-:Y:S01]  /*12bf0*/  ISETP.NE.AND P3, PT, R15, 0x1, PT ;  /* 0x000000010f00780c */ /* 0x000fe20003f65270 */
[C---:B------:R-:W-:Y:S01]  /*12c00*/  IMAD.U32 R12, R102.reuse, 0x10000, RZ ;  /* 0x00010000660c7824 */ /* 0x040fe200078e00ff */
[----:B------:R-:W-:Y:S01]  /*12c10*/  I2FP.F32.U32 R13, R13 ;  /* 0x0000000d000d7245 */ /* 0x000fe20000201000 */
[----:B------:R-:W-:Y:S01]  /*12c20*/  BSSY.RECONVERGENT B1, `(.L_x_8486) ;  /* 0x0000048000017945 */ /* 0x000fe20003800200 */
[----:B------:R-:W-:Y:S01]  /*12c30*/  PRMT R102, R102, 0x7632, R102 ;  /* 0x0000763266667816 */ /* 0x000fe20000000066 */
[----:B------:R-:W-:Y:S01]  /*12c40*/  FMUL.FTZ R12, R12, R111 ;  /* 0x0000006f0c0c7220 */ /* 0x000fe20000410000 */
        /* <DEDUP_REMOVED lines=13> */
.L_x_8488:
        /* <DEDUP_REMOVED lines=13> */
.L_x_8490:
[----:B------:R-:W-:Y:S05]  /*12df0*/  BSYNC.RECONVERGENT B2 ;  /* 0x0000000000027941 */ /* 0x000fea0003800200 */
.L_x_8489:
        /* <DEDUP_REMOVED lines=27> */
[----:B------:R-:W-:Y:S01]  /*12fb0*/  IMAD.MOV.U32 R101, RZ, RZ, RZ ;  /* 0x000000ffff657224 */ /* 0x000fe200078e00ff */
        /* <DEDUP_REMOVED lines=14> */
.L_x_8487:
[----:B------:R-:W-:Y:S05]  /*130a0*/  BSYNC.RECONVERGENT B1 ;  /* 0x0000000000017941 */ /* 0x000fea0003800200 */
.L_x_8486:
        /* <DEDUP_REMOVED lines=12> */
[----:B------:R-:W-:Y:S01]  /*13170*/  PRMT R12, R13, 0x7610, R12 ;  /* 0x000076100d0c7816 */ /* 0x000fe2000000000c */
[----:B------:R-:W-:Y:S02]  /*13180*/  IMAD.MOV.U32 R13, RZ, RZ, R128 ;  /* 0x000000ffff0d7224 */ /* 0x000fe400078e0080 */
        /* <DEDUP_REMOVED lines=10> */
.L_x_8493:
        /* <DEDUP_REMOVED lines=13> */
.L_x_8495:
[----:B------:R-:W-:Y:S05]  /*13300*/  BSYNC.RECONVERGENT B2 ;  /* 0x0000000000027941 */ /* 0x000fea0003800200 */
.L_x_8494:
        /* <DEDUP_REMOVED lines=17> */
[----:B------:R-:W-:Y:S01]  /*13420*/  LOP3.LUT R127, R14, UR17, R127, 0x96, !PT ;  /* 0x000000110e7f7c12 */ /* 0x000fe2000f8e967f */
[----:B------:R-:W-:-:S05]  /*13430*/  IMAD.WIDE.U32 R14, R15, -0x326172a9, RZ ;  /* 0xcd9e8d570f0e7825 */ /* 0x000fca00078e00ff */
[----:B------:R-:W-:-:S05]  /*13440*/  LOP3.LUT R124, R124, UR16, R15, 0x96, !PT ;  /* 0x000000107c7c7c12 */ /* 0x000fca000f8e960f */
        /* <DEDUP_REMOVED lines=11> */
[----:B------:R-:W-:-:S05]  /*13500*/  LOP3.LUT R130, R14, UR22, R125, 0x96, !PT ;  /* 0x000000160e827c12 */ /* 0x000fca000f8e967d */
        /* <DEDUP_REMOVED lines=9> */
[----:B------:R-:W-:-:S07]  /*135a0*/  LOP3.LUT R130, R108, R130, R15, 0x96, !PT ;  /* 0x000000826c827212 */ /* 0x000fce00078e960f */
.L_x_8492:
[----:B------:R-:W-:Y:S05]  /*135b0*/  BSYNC.RECONVERGENT B1 ;  /* 0x0000000000017941 */ /* 0x000fea0003800200 */
.L_x_8491:
        /* <DEDUP_REMOVED lines=18> */
.L_x_8498:
        /* <DEDUP_REMOVED lines=13> */
.L_x_8500:
[----:B------:R-:W-:Y:S05]  /*137b0*/  BSYNC.RECONVERGENT B2 ;  /* 0x0000000000027941 */ /* 0x000fea0003800200 */
.L_x_8499:
        /* <DEDUP_REMOVED lines=28> */
[----:B------:R-:W-:-:S05]  /*13980*/  LOP3.LUT R126, R19, R126, R125, 0x96, !PT ;  /* 0x0000007e137e7212 */ /* 0x000fca00078e967d */
[----:B------:R-:W-:-:S05]  /*13990*/  IMAD.WIDE.U32 R126, R126, -0x2daee0ad, RZ ;  /* 0xd2511f537e7e7825 */ /* 0x000fca00078e00ff */
[----:B------:R-:W-:Y:S01]  /*139a0*/  LOP3.LUT R127, R109, R14, R127, 0x96, !PT ;  /* 0x0000000e6d7f7212 */ /* 0x000fe200078e967f */
[----:B------:R-:W-:-:S05]  /*139b0*/  IMAD.WIDE.U32 R14, R15, -0x326172a9, RZ ;  /* 0xcd9e8d570f0e7825 */ /* 0x000fca00078e00ff */
[----:B------:R-:W-:-:S05]  /*139c0*/  LOP3.LUT R130, R124, UR22, R15, 0x96, !PT ;  /* 0x000000167c827c12 */ /* 0x000fca000f8e960f */
[----:B------:R-:W-:-:S05]  /*139d0*/  IMAD.WIDE.U32 R130, R130, -0x2daee0ad, RZ ;  /* 0xd2511f5382827825 */ /* 0x000fca00078e00ff */
        /* <DEDUP_REMOVED lines=8> */
.L_x_8497:
[----:B------:R-:W-:Y:S05]  /*13a60*/  BSYNC.RECONVERGENT B1 ;  /* 0x0000000000017941 */ /* 0x000fea0003800200 */
.L_x_8496:
        /* <DEDUP_REMOVED lines=13> */
[----:B------:R-:W-:Y:S01]  /*13b40*/  PRMT R13, R14, 0x7610, R13 ;  /* 0x000076100e0d7816 */ /* 0x000fe2000000000d */
[----:B------:R-:W-:Y:S02]  /*13b50*/  IMAD.MOV.U32 R14, RZ, RZ, 0x2 ;  /* 0x00000002ff0e7424 */ /* 0x000fe400078e00ff */
        /* <DEDUP_REMOVED lines=10> */
.L_x_8503:
        /* <DEDUP_REMOVED lines=13> */
.L_x_8505:
[----:B------:R-:W-:Y:S05]  /*13cd0*/  BSYNC.RECONVERGENT B2 ;  /* 0x0000000000027941 */ /* 0x000fea0003800200 */
.L_x_8504:
        /* <DEDUP_REMOVED lines=10> */
[----:B------:R-:W-:-:S05]  /*13d80*/  LOP3.LUT R128, R105, R14, R125, 0x96, !PT ;  /* 0x0000000e69807212 */ /* 0x000fca00078e967d */
        /* <DEDUP_REMOVED lines=19> */
[----:B------:R-:W-:Y:S01]  /*13ec0*/  LOP3.LUT R130, R126, UR22, R125, 0x96, !PT ;  /* 0x000000167e827c12 */ /* 0x000fe2000f8e967d */
[----:B------:R-:W-:-:S04]  /*13ed0*/  IMAD.WIDE.U32 R126, R127, -0x326172a9, RZ ;  /* 0xcd9e8d577f7e7825 */ /* 0x000fc800078e00ff */
[----:B------:R-:W-:-:S05]  /*13ee0*/  IMAD.WIDE.U32 R130, R130, -0x2daee0ad, RZ ;  /* 0xd2511f5382827825 */ /* 0x000fca00078e00ff */
[----:B------:R-:W-:Y:S02]  /*13ef0*/  LOP3.LUT R128, R14, UR25, R131, 0x96, !PT ;  /* 0x000000190e807c12 */ /* 0x000fe4000f8e9683 */
[----:B------:R-:W-:-:S03]  /*13f00*/  LOP3.LUT R14, R124, UR24, R127, 0x96, !PT ;  /* 0x000000187c0e7c12 */ /* 0x000fc6000f8e967f */
[----:B------:R-:W-:-:S04]  /*13f10*/  IMAD.WIDE.U32 R128, R128, -0x326172a9, RZ ;  /* 0xcd9e8d5780807825 */ /* 0x000fc800078e00ff */
[----:B------:R-:W-:Y:S01]  /*13f20*/  IMAD.WIDE.U32 R14, R14, -0x2daee0ad, RZ ;  /* 0xd2511f530e0e7825 */ /* 0x000fe200078e00ff */
[----:B------:R-:W-:-:S04]  /*13f30*/  LOP3.LUT R126, R126, UR26, R129, 0x96, !PT ;  /* 0x0000001a7e7e7c12 */ /* 0x000fc8000f8e9681 */
[----:B------:R-:W-:Y:S02]  /*13f40*/  LOP3.LUT R130, R108, R130, R15, 0x96, !PT ;  /* 0x000000826c827212 */ /* 0x000fe400078e960f */
[----:B------:R-:W-:Y:S01]  /*13f50*/  MOV R15, R114 ;  /* 0x00000072000f7202 */ /* 0x000fe20000000f00 */
[----:B------:R-:W-:Y:S02]  /*13f60*/  IMAD.MOV.U32 R114, RZ, RZ, R14 ;  /* 0x000000ffff727224 */ /* 0x000fe400078e000e */
[----:B------:R-:W-:-:S07]  /*13f70*/  IMAD.MOV.U32 R14, RZ, RZ, RZ ;  /* 0x000000ffff0e7224 */ /* 0x000fce00078e00ff */
.L_x_8502:
[----:B------:R-:W-:Y:S05]  /*13f80*/  BSYNC.RECONVERGENT B1 ;  /* 0x0000000000017941 */ /* 0x000fea0003800200 */
.L_x_8501:
        /* <DEDUP_REMOVED lines=19> */
.L_x_8508:
        /* <DEDUP_REMOVED lines=13> */
.L_x_8510:
[----:B------:R-:W-:Y:S05]  /*14190*/  BSYNC.RECONVERGENT B2 ;  /* 0x0000000000027941 */ /* 0x000fea0003800200 */
.L_x_8509:
        /* <DEDUP_REMOVED lines=42> */
.L_x_8507:
[----:B------:R-:W-:Y:S05]  /*14440*/  BSYNC.RECONVERGENT B1 ;  /* 0x0000000000017941 */ /* 0x000fea0003800200 */
.L_x_8506:
        /* <DEDUP_REMOVED lines=23> */
.L_x_8513:
        /* <DEDUP_REMOVED lines=13> */
.L_x_8515:
[----:B------:R-:W-:Y:S05]  /*14690*/  BSYNC.RECONVERGENT B2 ;  /* 0x0000000000027941 */ /* 0x000fea0003800200 */
.L_x_8514:
        /* <DEDUP_REMOVED lines=10> */
[----:B------:R-:W-:-:S05]  /*14740*/  IMAD.WIDE.U32 R126, R126, -0x326172a9, RZ ;  /* 0xcd9e8d577e7e7825 */ /* 0x000fca00078e00ff */
[----:B------:R-:W-:Y:S01]  /*14750*/  LOP3.LUT R128, R105, R124, R127, 0x96, !PT ;  /* 0x0000007c69807212 */ /* 0x000fe200078e967f */
[----:B------:R-:W-:-:S04]  /*14760*/  IMAD.WIDE.U32 R124, R125, -0x326172a9, RZ ;  /* 0xcd9e8d577d7c7825 */ /* 0x000fc800078e00ff */
[----:B------:R-:W-:Y:S01]  /*14770*/  IMAD.WIDE.U32 R128, R128, -0x2daee0ad, RZ ;  /* 0xd2511f5380807825 */ /* 0x000fe200078e00ff */
[----:B------:R-:W-:-:S04]  /*14780*/  LOP3.LUT R126, R106, R126, R125, 0x96, !PT ;  /* 0x0000007e6a7e7212 */ /* 0x000fc800078e967d */
[----:B------:R-:W-:Y:S01]  /*14790*/  LOP3.LUT R129, R17, R130, R129, 0x96, !PT ;  /* 0x0000008211817212 */ /* 0x000fe200078e9681 */
        /* <DEDUP_REMOVED lines=22> */
[----:B------:R-:W-:-:S03]  /*14900*/  LOP3.LUT R126, R126, UR26, R129, 0x96, !PT ;  /* 0x0000001a7e7e7c12 */ /* 0x000fc6000f8e9681 */
[----:B------:R-:W-:Y:S01]  /*14910*/  IMAD.MOV.U32 R114, RZ, RZ, R124 ;  /* 0x000000ffff727224 */ /* 0x000fe200078e007c */
[----:B------:R-:W-:Y:S01]  /*14920*/  LOP3.LUT R130, R108, R130, R125, 0x96, !PT ;  /* 0x000000826c827212 */ /* 0x000fe200078e967d */
[----:B------:R-:W-:-:S07]  /*14930*/  HFMA2 R125, -RZ, RZ, 0, 0 ;  /* 0x00000000ff7d7431 */ /* 0x000fce00000001ff */
.L_x_8512:
[----:B------:R-:W-:Y:S05]  /*14940*/  BSYNC.RECONVERGENT B1 ;  /* 0x0000000000017941 */ /* 0x000fea0003800200 */
.L_x_8511:
        /* <DEDUP_REMOVED lines=18> */
.L_x_8518:
        /* <DEDUP_REMOVED lines=15> */
.L_x_8520:
[----:B------:R-:W-:Y:S05]  /*14b60*/  BSYNC.RECONVERGENT B2 ;  /* 0x0000000000027941 */ /* 0x000fea0003800200 */
.L_x_8519:
        /* <DEDUP_REMOVED lines=14> */
[----:B------:R-:W-:Y:S01]  /*14c50*/  LOP3.LUT R128, R106, R126, R125, 0x96, !PT ;  /* 0x0000007e6a807212 */ /* 0x000fe200078e967d */
[----:B------:R-:W-:-:S04]  /*14c60*/  IMAD.WIDE.U32 R126, R127, -0x2daee0ad, RZ ;  /* 0xd2511f537f7e7825 */ /* 0x000fc800078e00ff */
[----:B------:R-:W-:Y:S01]  /*14c70*/  IMAD.WIDE.U32 R128, R128, -0x2daee0ad, RZ ;  /* 0xd2511f5380807825 */ /* 0x000fe200078e00ff */
[----:B------:R-:W-:-:S04]  /*14c80*/  LOP3.LUT R104, R17, R104, R127, 0x96, !PT ;  /* 0x0000006811687212 */ /* 0x000fc800078e967f */
[----:B------:R-:W-:Y:S01]  /*14c90*/  LOP3.LUT R106, R126, UR17, R129, 0x96, !PT ;  /* 0x000000117e6a7c12 */ /* 0x000fe2000f8e9681 */
[----:B------:R-:W-:-:S05]  /*14ca0*/  IMAD.WIDE.U32 R104, R104, -0x326172a9, RZ ;  /* 0xcd9e8d5768687825 */ /* 0x000fca00078e00ff */
[----:B------:R-:W-:-:S05]  /*14cb0*/  LOP3.LUT R124, R124, UR16, R105, 0x96, !PT ;  /* 0x000000107c7c7c12 */ /* 0x000fca000f8e9669 */
        /* <DEDUP_REMOVED lines=19> */
[----:B------:R-:W-:-:S05]  /*14df0*/  IMAD.WIDE.U32 R128, R128, -0x326172a9, RZ ;  /* 0xcd9e8d5780807825 */ /* 0x000fca00078e00ff */
[----:B------:R-:W-:-:S07]  /*14e00*/  LOP3.LUT R126, R126, UR26, R129, 0x96, !PT ;  /* 0x0000001a7e7e7c12 */ /* 0x000fce000f8e9681 */
.L_x_8517:
[----:B------:R-:W-:Y:S05]  /*14e10*/  BSYNC.RECONVERGENT B1 ;  /* 0x0000000000017941 */ /* 0x000fea0003800200 */
.L_x_8516:
        /* <DEDUP_REMOVED lines=13> */
.L_x_8440:
        /* <DEDUP_REMOVED lines=16> */
.L_x_8524:
        /* <DEDUP_REMOVED lines=13> */
.L_x_8526:
[----:B------:R-:W-:Y:S05]  /*150c0*/  BSYNC.RECONVERGENT B2 ;  /* 0x0000000000027941 */ /* 0x000fea0003800200 */
.L_x_8525:
        /* <DEDUP_REMOVED lines=37> */
[----:B------:R-:W-:Y:S01]  /*15320*/  HFMA2 R22, -RZ, RZ, 0, 0 ;  /* 0x00000000ff167431 */ /* 0x000fe200000001ff */
[----:B------:R-:W-:Y:S01]  /*15330*/  LOP3.LUT R130, R108, R130, R115, 0x96, !PT ;  /* 0x000000826c827212 */ /* 0x000fe200078e9673 */
[----:B------:R-:W-:-:S05]  /*15340*/  IMAD.WIDE.U32 R128, R128, -0x326172a9, RZ ;  /* 0xcd9e8d5780807825 */ /* 0x000fca00078e00ff */
[----:B------:R-:W-:-:S07]  /*15350*/  LOP3.LUT R126, R126, UR26, R129, 0x96, !PT ;  /* 0x0000001a7e7e7c12 */ /* 0x000fce000f8e9681 */
.L_x_8523:
[----:B------:R-:W-:Y:S05]  /*15360*/  BSYNC.RECONVERGENT B1 ;  /* 0x0000000000017941 */ /* 0x000fea0003800200 */
.L_x_8522:
        /* <DEDUP_REMOVED lines=19> */
.L_x_8529:
        /* <DEDUP_REMOVED lines=13> */
.L_x_8531:
[----:B------:R-:W-:Y:S05]  /*15570*/  BSYNC.RECONVERGENT B2 ;  /* 0x0000000000027941 */ /* 0x000fea0003800200 */
.L_x_8530:
        /* <DEDUP_REMOVED lines=41> */
[----:B------:R-:W-:-:S07]  /*15810*/  LOP3.LUT R126, R126, UR26, R129, 0x96, !PT ;  /* 0x0000001a7e7e7c12 */ /* 0x000fce000f8e9681 */
.L_x_8528:
[----:B------:R-:W-:Y:S05]  /*15820*/  BSYNC.RECONVERGENT B1 ;  /* 0x0000000000017941 */ /* 0x000fea0003800200 */
.L_x_8527:
        /* <DEDUP_REMOVED lines=18> */
.L_x_8534:
        /* <DEDUP_REMOVED lines=13> */
.L_x_8536:
[----:B------:R-:W-:Y:S05]  /*15a20*/  BSYNC.RECONVERGENT B2 ;  /* 0x0000000000027941 */ /* 0x000fea0003800200 */
.L_x_8535:
        /* <DEDUP_REMOVED lines=42> */
.L_x_8533:
[----:B------:R-:W-:Y:S05]  /*15cd0*/  BSYNC.RECONVERGENT B1 ;  /* 0x0000000000017941 */ /* 0x000fea0003800200 */
.L_x_8532:
        /* <DEDUP_REMOVED lines=19> */
.L_x_8539:
        /* <DEDUP_REMOVED lines=13> */
.L_x_8541:
[----:B------:R-:W-:Y:S05]  /*15ee0*/  BSYNC.RECONVERGENT B2 ;  /* 0x0000000000027941 */ /* 0x000fea0003800200 */
.L_x_8540:
        /* <DEDUP_REMOVED lines=39> */
[----:B------:R-:W-:-:S03]  /*16160*/  LOP3.LUT R126, R126, UR26, R129, 0x96, !PT ;  /* 0x0000001a7e7e7c12 */ /* 0x000fc6000f8e9681 */
[----:B------:R-:W-:Y:S01]  /*16170*/  IMAD.MOV.U32 R114, RZ, RZ, R118 ;  /* 0x000000ffff727224 */ /* 0x000fe200078e0076 */
[----:B------:R-:W-:-:S07]  /*16180*/  LOP3.LUT R130, R108, R130, R119, 0x96, !PT ;  /* 0x000000826c827212 */ /* 0x000fce00078e9677 */
.L_x_8538:
[----:B------:R-:W-:Y:S05]  /*16190*/  BSYNC.RECONVERGENT B1 ;  /* 0x0000000000017941 */ /* 0x000fea0003800200 */
.L_x_8537:
        /* <DEDUP_REMOVED lines=18> */
.L_x_8544:
        /* <DEDUP_REMOVED lines=13> */
.L_x_8546:
[----:B------:R-:W-:Y:S05]  /*16390*/  BSYNC.RECONVERGENT B2 ;  /* 0x0000000000027941 */ /* 0x000fea0003800200 */
.L_x_8545:
[----:B------:R-:W-:Y:S01]  /*163a0*/  LOP3.LUT R124, R6, UR7, R129, 0x96, !PT ;  /* 0x00000007067c7c12 */ /* 0x000fe2000f8e9681 */
[----:B------:R-:W-:Y:S01]  /*163b0*/  IMAD.WIDE.U32 R126, R2, -0x326172a9, RZ ;  /* 0xcd9e8d57027e7825 */ /* 0x000fe200078e00ff */
[----:B------:R-:W-:-:S03]  /*163c0*/  MOV R21, R114 ;  /* 0x0000007200157202 */ /* 0x000fc60000000f00 */
[----:B------:R-:W-:Y:S02]  /*163d0*/  HFMA2 R101, -RZ, RZ, 0, 0 ;  /* 0x00000000ff657431 */ /* 0x000fe400000001ff */
        /* <DEDUP_REMOVED lines=33> */
[----:B------:R-:W-:-:S04]  /*165f0*/  IMAD.WIDE.U32 R124, R124, -0x2daee0ad, RZ ;  /* 0xd2511f537c7c7825 */ /* 0x000fc800078e00ff */
[----:B------:R-:W-:Y:S01]  /*16600*/  IMAD.MOV.U32 R114, RZ, RZ, R124 ;  /* 0x000000ffff727224 */ /* 0x000fe200078e007c */
[----:B------:R-:W-:Y:S01]  /*16610*/  LOP3.LUT R130, R108, R128, R125, 0x96, !PT ;  /* 0x000000806c827212 */ /* 0x000fe200078e967d */
[----:B------:R-:W-:-:S04]  /*16620*/  IMAD.WIDE.U32 R124, R23, -0x326172a9, RZ ;  /* 0xcd9e8d57177c7825 */ /* 0x000fc800078e00ff */
[----:B------:R-:W-:Y:S01]  /*16630*/  IMAD.MOV.U32 R128, RZ, RZ, R124 ;  /* 0x000000ffff807224 */ /* 0x000fe200078e007c */
[----:B------:R-:W-:-:S07]  /*16640*/  LOP3.LUT R126, R126, UR26, R125, 0x96, !PT ;  /* 0x0000001a7e7e7c12 */ /* 0x000fce000f8e967d */
.L_x_8543:
[----:B------:R-:W-:Y:S05]  /*16650*/  BSYNC.RECONVERGENT B1 ;  /* 0x0000000000017941 */ /* 0x000fea0003800200 */
.L_x_8542:
        /* <DEDUP_REMOVED lines=18> */
.L_x_8549:
        /* <DEDUP_REMOVED lines=13> */
.L_x_8551:
[----:B------:R-:W-:Y:S05]  /*16850*/  BSYNC.RECONVERGENT B2 ;  /* 0x0000000000027941 */ /* 0x000fea0003800200 */
.L_x_8550:
        /* <DEDUP_REMOVED lines=40> */
[----:B------:R-:W-:Y:S01]  /*16ae0*/  IMAD.MOV.U32 R23, RZ, RZ, RZ ;  /* 0x000000ffff177224 */ /* 0x000fe200078e00ff */
[----:B------:R-:W-:-:S07]  /*16af0*/  LOP3.LUT R126, R126, UR26, R129, 0x96, !PT ;  /* 0x0000001a7e7e7c12 */ /* 0x000fce000f8e9681 */
.L_x_8548:
[----:B------:R-:W-:Y:S05]  /*16b00*/  BSYNC.RECONVERGENT B1 ;  /* 0x0000000000017941 */ /* 0x000fea0003800200 */
.L_x_8547:
        /* <DEDUP_REMOVED lines=17> */
.L_x_8554:
        /* <DEDUP_REMOVED lines=13> */
.L_x_8556:
[----:B------:R-:W-:Y:S05]  /*16cf0*/  BSYNC.RECONVERGENT B2 ;  /* 0x0000000000027941 */ /* 0x000fea0003800200 */
.L_x_8555:
        /* <DEDUP_REMOVED lines=38> */
[----:B------:R-:W-:Y:S02]  /*16f60*/  LOP3.LUT R130, R108, R130, R129, 0x96, !PT ;  /* 0x000000826c827212 */ /* 0x000fe400078e9681 */
[----:B------:R-:W-:Y:S01]  /*16f70*/  MOV R114, R128 ;  /* 0x0000008000727202 */ /* 0x000fe20000000f00 */
[----:B------:R-:W-:-:S05]  /*16f80*/  IMAD.WIDE.U32 R128, R23, -0x326172a9, RZ ;  /* 0xcd9e8d5717807825 */ /* 0x000fca00078e00ff */
[----:B------:R-:W-:-:S07]  /*16f90*/  LOP3.LUT R126, R126, UR26, R129, 0x96, !PT ;  /* 0x0000001a7e7e7c12 */ /* 0x000fce000f8e9681 */
.L_x_8553:
[----:B------:R-:W-:Y:S05]  /*16fa0*/  BSYNC.RECONVERGENT B1 ;  /* 0x0000000000017941 */ /* 0x000fea0003800200 */
.L_x_8552:
[----:B------:R-:W-:Y:S01]  /*16fb0*/  ISETP.NE.AND P5, PT, R101, 0x1, PT ;  /* 0x000000016500780c */ /* 0x000fe20003fa5270 */
[----:B------:R-:W-:Y:S01]  /*16fc0*/  BSSY.RECONVERGENT B1, `(.L_x_8557) ;  /* 0x0000049000017945 */ /* 0x000fe20003800200 */
[----:B------:R-:W-:Y:S01]  /*16fd0*/  I2FP.F32.U32 R21, R21 ;  /* 0x0000001500157245 */ /* 0x000fe20000201000 */
[----:B------:R-:W-:Y:S01]  /*16fe0*/  IMAD.MOV.U32 R119, RZ, RZ, 0x2 ;  /* 0x00000002ff777424 */ /* 0x000fe200078e00ff */
[----:B------:R-:W-:Y:S02]  /*16ff0*/  SHF.L.U32 R136, R103, 0x10, RZ ;  /* 0x0000001067887819 */ /* 0x000fe400000006ff */
[----:B------:R-:W-:Y:S01]  /*17000*/  MOV R23, R128 ;  /* 0x0000008000177202 */ /* 0x000fe20000000f00 */
[----:B------:R-:W-:-:S05]  /*17010*/  FFMA.FTZ R21, R21, R16, 1.1641532182693481445e-10 ;  /* 0x2f00000015157423 */ /* 0x000fca0000010010 */
[----:B------:R-:W-:Y:S02]  /*17020*/  FSETP.LE.FTZ.AND P4, PT, R21, R110, PT ;  /* 0x0000006e1500720b */ /* 0x000fe40003f93000 */
[----:B------:R-:W-:Y:S01]  /*17030*/  PRMT R21, R103, 0x7632, R21 ;  /* 0x0000763267157816 */ /* 0x000fe20000000015 */
        /* <DEDUP_REMOVED lines=9> */
.L_x_8559:
        /* <DEDUP_REMOVED lines=13> */
.L_x_8561:
[----:B------:R-:W-:Y:S05]  /*171a0*/  BSYNC.RECONVERGENT B2 ;  /* 0x0000000000027941 */ /* 0x000fea0003800200 */
.L_x_8560:
[----:B------:R-:W-:Y:S01]  /*171b0*/  LOP3.LUT R128, R6, UR7, R103, 0x96, !PT ;  /* 0x0000000706807c12 */ /* 0x000fe2000f8e9667 */
[----:B------:R-:W-:-:S04]  /*171c0*/  IMAD.WIDE.U32 R126, R2, -0x326172a9, RZ ;  /* 0xcd9e8d57027e7825 */ /* 0x000fc800078e00ff */
[----:B------:R-:W-:Y:S01]  /*171d0*/  HFMA2 R119, -RZ, RZ, 0, 0 ;  /* 0x00000000ff777431 */ /* 0x000fe200000001ff */
[----:B------:R-:W-:Y:S01]  /*171e0*/  MOV R23, R114 ;  /* 0x0000007200177202 */ /* 0x000fe20000000f00 */
[----:B------:R-:W-:Y:S01]  /*171f0*/  IMAD.WIDE.U32 R128, R128, -0x326172a9, RZ ;  /* 0xcd9e8d5780807825 */ /* 0x000fe200078e00ff */
[----:B------:R-:W-:-:S04]  /*17200*/  LOP3.LUT R127, R5, UR6, R127, 0x96, !PT ;  /* 0x00000006057f7c12 */ /* 0x000fc8000f8e967f */
        /* <DEDUP_REMOVED lines=18> */
[----:B------:R-:W-:-:S05]  /*17330*/  LOP3.LUT R104, R107, R104, R127, 0x96, !PT ;  /* 0x000000686b687212 */ /* 0x000fca00078e967f */
        /* <DEDUP_REMOVED lines=10> */
[----:B------:R-:W-:-:S05]  /*173e0*/  IMAD.WIDE.U32 R130, R130, -0x2daee0ad, RZ ;  /* 0xd2511f5382827825 */ /* 0x000fca00078e00ff */
[----:B------:R-:W-:Y:S01]  /*173f0*/  LOP3.LUT R128, R18, UR25, R131, 0x96, !PT ;  /* 0x0000001912807c12 */ /* 0x000fe2000f8e9683 */
[----:B------:R-:W-:-:S04]  /*17400*/  IMAD.WIDE.U32 R18, R19, -0x2daee0ad, RZ ;  /* 0xd2511f5313127825 */ /* 0x000fc800078e00ff */
[----:B------:R-:W-:Y:S01]  /*17410*/  IMAD.WIDE.U32 R128, R128, -0x326172a9, RZ ;  /* 0xcd9e8d5780807825 */ /* 0x000fe200078e00ff */
[----:B------:R-:W-:-:S03]  /*17420*/  LOP3.LUT R130, R108, R130, R19, 0x96, !PT ;  /* 0x000000826c827212 */ /* 0x000fc600078e9613 */
[----:B------:R-:W-:Y:S01]  /*17430*/  IMAD.MOV.U32 R114, RZ, RZ, R18 ;  /* 0x000000ffff727224 */ /* 0x000fe200078e0012 */
[----:B------:R-:W-:-:S07]  /*17440*/  LOP3.LUT R126, R126, UR26, R129, 0x96, !PT ;  /* 0x0000001a7e7e7c12 */ /* 0x000fce000f8e9681 */
.L_x_8558:
[----:B------:R-:W-:Y:S05]  /*17450*/  BSYNC.RECONVERGENT B1 ;  /* 0x0000000000017941 */ /* 0x000fea0003800200 */
.L_x_8557:
        /* <DEDUP_REMOVED lines=14> */
[----:B------:R-:W-:Y:S01]  /*17540*/  ISETP.NE.AND P0, PT, R117, RZ, PT ;  /* 0x000000ff7500720c */ /* 0x000fe20003f05270 */
[-C--:B------:R-:W-:Y:S01]  /*17550*/  FMUL.FTZ R134, R134, R111.reuse ;  /* 0x0000006f86867220 */ /* 0x080fe20000410000 */
[----:B------:R-:W-:Y:S01]  /*17560*/  ISETP.NE.AND P6, PT, R116, RZ, PT ;  /* 0x000000ff7400720c */ /* 0x000fe20003fc5270 */
[-C--:B------:R-:W-:Y:S01]  /*17570*/  FMUL.FTZ R124, R124, R111.reuse ;  /* 0x0000006f7c7c7220 */ /* 0x080fe20000410000 */
        /* <DEDUP_REMOVED lines=19> */
.L_x_8521:
        /* <DEDUP_REMOVED lines=67> */
.L_x_8562:
[----:B------:R-:W-:Y:S01]  /*17ae0*/  UMOV UR19, 0xffffffff ;  /* 0xffffffff00137882 */ /* 0x000fe20000000000 */
[----:B------:R-:W-:Y:S02]  /*17af0*/  FADD.FTZ R108, R108, R103 ;  /* 0x000000676c6c7221 */ /* 0x000fe40000010000 */
[----:B------:R-:W-:Y:S05]  /*17b00*/  BRA.DIV UR19, `(.L_x_8563) ;  /* 0x0000000a13d07947 */ /* 0x000fea000b800000 */
[----:B0-----:R-:W0:Y:S02]  /*17b10*/  SHFL.BFLY PT, R17, R108, 0x1, 0x1f ;  /* 0x0c201f006c117f89 */ /* 0x001e2400000e0000 */
[----:B0-----:R-:W-:-:S05]  /*17b20*/  FADD.FTZ R18, R108, R17 ;  /* 0x000000116c127221 */ /* 0x001fca0000010000 */
[----:B------:R-:W0:Y:S02]  /*17b30*/  SHFL.BFLY PT, R17, R18, 0x2, 0x1f ;  /* 0x0c401f0012117f89 */ /* 0x000e2400000e0000 */
[----:B0-----:R-:W-:Y:S02]  /*17b40*/  FADD.FTZ R19, R18, R17 ;  /* 0x0000001112137221 */ /* 0x001fe40000010000 */
[----:B------:R-:W0:Y:S03]  /*17b50*/  LDC R17, c[0x0][0x400] ;  /* 0x00010000ff117b82 */ /* 0x000e260000000800 */
        /* <DEDUP_REMOVED lines=64> */
.L_x_8576:
[----:B------:R-:W-:Y:S01]  /*17f60*/  FMUL.FTZ R16, R104, R104 ;  /* 0x0000006868107220 */ /* 0x000fe20000410000 */
[----:B------:R-:W-:Y:S01]  /*17f70*/  ISETP.NE.AND P2, PT, RZ, UR14, PT ;  /* 0x0000000eff007c0c */ /* 0x000fe2000bf45270 */
[----:B-1----:R-:W-:-:S03]  /*17f80*/  FADD.FTZ R18, R106, R107 ;  /* 0x0000006b6a127221 */ /* 0x002fc60000010000 */
[----:B------:R-:W-:Y:S01]  /*17f90*/  FSEL R19, R16, RZ, P2 ;  /* 0x000000ff10137208 */ /* 0x000fe20001000000 */
[----:B------:R-:W-:Y:S01]  /*17fa0*/  FFMA.FTZ R18, R18, R17, UR5 ;  /* 0x0000000512127e23 */ /* 0x000fe20008010011 */
[----:B0-----:R-:W-:Y:S01]  /*17fb0*/  FSEL R106, R104, RZ, !P2 ;  /* 0x000000ff686a7208 */ /* 0x001fe20005000000 */
[----:B------:R-:W0:Y:S02]  /*17fc0*/  LDC.64 R16, c[0x0][0x428] ;  /* 0x00010a00ff107b82 */ /* 0x000e240000000a00 */
[----:B------:R-:W-:Y:S02]  /*17fd0*/  FADD.FTZ R18, R18, R19 ;  /* 0x0000001312127221 */ /* 0x000fe40000010000 */
        /* <DEDUP_REMOVED lines=25> */
[C---:B------:R-:W-:Y:S01]  /*18170*/  FMUL.FTZ R19, R34.reuse, R19 ;  /* 0x0000001322137220 */ /* 0x040fe20000410000 */
[C---:B------:R-:W-:Y:S01]  /*18180*/  FMUL.FTZ R18, R34.reuse, R33 ;  /* 0x0000002122127220 */ /* 0x040fe20000410000 */
[----:B------:R-:W-:Y:S01]  /*18190*/  FMUL.FTZ R117, R34, R117 ;  /* 0x0000007522757220 */ /* 0x000fe20000410000 */
[----:B------:R-:W-:Y:S01]  /*181a0*/  FFMA.FTZ R111, R111, R98, R74 ;  /* 0x000000626f6f7223 */ /* 0x000fe2000001004a */
[----:B------:R-:W-:Y:S01]  /*181b0*/  FFMA.FTZ R22, R20, R99, R75 ;  /* 0x0000006314167223 */ /* 0x000fe2000001004b */
[----:B0-----:R-:W-:-:S04]  /*181c0*/  IMAD.WIDE.U32 R28, R7, 0x10, R16 ;  /* 0x00000010071c7825 */ /* 0x001fc800078e0010 */
[C---:B------:R-:W-:Y:S01]  /*181d0*/  FADD.FTZ R121, -R106.reuse, R38 ;  /* 0x000000266a797221 */ /* 0x040fe20000010100 */
[C---:B------:R-:W-:Y:S01]  /*181e0*/  FADD.FTZ R21, -R106.reuse, R102 ;  /* 0x000000666a157221 */ /* 0x040fe20000010100 */
[----:B------:R-:W-:Y:S01]  /*181f0*/  FADD.FTZ R23, -R106, R103 ;  /* 0x000000676a177221 */ /* 0x000fe20000010100 */
[----:B------:R-:W-:-:S04]  /*18200*/  IMAD.WIDE.U32 R30, R112, 0x10, R16 ;  /* 0x00000010701e7825 */ /* 0x000fc800078e0010 */
[----:B------:R-:W-:Y:S01]  /*18210*/  FFMA.FTZ R7, R19, R96, R72 ;  /* 0x0000006013077223 */ /* 0x000fe20000010048 */
[----:B------:R-:W-:Y:S01]  /*18220*/  FFMA.FTZ R117, R117, R92, R68 ;  /* 0x0000005c75757223 */ /* 0x000fe20000010044 */
[----:B------:R-:W-:Y:S01]  /*18230*/  FFMA.FTZ R20, R18, R97, R73 ;  /* 0x0000006112147223 */ /* 0x000fe20000010049 */
[----:B------:R-:W-:Y:S01]  /*18240*/  IMAD.WIDE.U32 R32, R113, 0x10, R16 ;  /* 0x0000001071207825 */ /* 0x000fe200078e0010 */
[----:B------:R-:W-:-:S03]  /*18250*/  F2FP.BF16.F32.PACK_AB R17, R22, R111 ;  /* 0x0000006f1611723e */ /* 0x000fc600000010ff */
[----:B------:R-:W-:Y:S01]  /*18260*/  FADD.FTZ R27, -R106, R27 ;  /* 0x0000001b6a1b7221 */ /* 0x000fe20000010100 */
[C---:B------:R-:W-:Y:S01]  /*18270*/  FMUL.FTZ R22, R34.reuse, R127 ;  /* 0x0000007f22167220 */ /* 0x040fe20000410000 */
[C---:B------:R-:W-:Y:S01]  /*18280*/  FMUL.FTZ R133, R34.reuse, R133 ;  /* 0x0000008522857220 */ /* 0x040fe20000410000 */
[C---:B------:R-:W-:Y:S01]  /*18290*/  FMUL.FTZ R38, R34.reuse, R135 ;  /* 0x0000008722267220 */ /* 0x040fe20000410000 */
[C---:B------:R-:W-:Y:S01]  /*182a0*/  FMUL.FTZ R121, R34.reuse, R121 ;  /* 0x0000007922797220 */ /* 0x040fe20000410000 */
[C---:B------:R-:W-:Y:S01]  /*182b0*/  FMUL.FTZ R103, R34.reuse, R21 ;  /* 0x0000001522677220 */ /* 0x040fe20000410000 */
[----:B------:R-:W-:Y:S01]  /*182c0*/  FMUL.FTZ R102, R34, R23 ;  /* 0x0000001722667220 */ /* 0x000fe20000410000 */
[----:B------:R-:W-:Y:S01]  /*182d0*/  FADD.FTZ R109, -R106, R100 ;  /* 0x000000646a6d7221 */ /* 0x000fe20000010100 */
[----:B------:R-:W-:Y:S01]  /*182e0*/  F2FP.BF16.F32.PACK_AB R18, R24, R117 ;  /* 0x000000751812723e */ /* 0x000fe200000010ff */
[----:B------:R-:W0:Y:S01]  /*182f0*/  @!P1 LDC.64 R36, c[0x0][0x3c0] ;  /* 0x0000f000ff249b82 */ /* 0x000e220000000a00 */
[----:B------:R-:W-:Y:S01]  /*18300*/  F2FP.BF16.F32.PACK_AB R16, R20, R7 ;  /* 0x000000071410723e */ /* 0x000fe200000010ff */
[----:B------:R-:W-:Y:S01]  /*18310*/  FMUL.FTZ R100, R34, R27 ;  /* 0x0000001b22647220 */ /* 0x000fe20000410000 */
[----:B------:R-:W-:Y:S01]  /*18320*/  FFMA.FTZ R7, R22, R89, R65 ;  /* 0x0000005916077223 */ /* 0x000fe20000010041 */
[----:B------:R-:W-:Y:S01]  /*18330*/  FFMA.FTZ R22, R133, R84, R60 ;  /* 0x0000005485167223 */ /* 0x000fe2000001003c */
[----:B------:R-:W-:Y:S01]  /*18340*/  FFMA.FTZ R27, R38, R85, R61 ;  /* 0x00000055261b7223 */ /* 0x000fe2000001003d */
[----:B------:R-:W-:Y:S01]  /*18350*/  FFMA.FTZ R19, R121, R94, R70 ;  /* 0x0000005e79137223 */ /* 0x000fe20000010046 */
[----:B------:R-:W-:Y:S01]  /*18360*/  FFMA.FTZ R103, R103, R78, R54 ;  /* 0x0000004e67677223 */ /* 0x000fe20000010036 */
[----:B------:R-:W1:Y:S01]  /*18370*/  @!P1 LDC.64 R24, c[0x0][0x3c8] ;  /* 0x0000f200ff189b82 */ /* 0x000e620000000a00 */
[----:B------:R-:W-:Y:S01]  /*18380*/  FFMA.FTZ R102, R102, R79, R55 ;  /* 0x0000004f66667223 */ /* 0x000fe20000010037 */
[----:B------:R-:W-:Y:S01]  /*18390*/  F2FP.BF16.F32.PACK_AB R22, R27, R22 ;  /* 0x000000161b16723e */ /* 0x000fe200000010ff */
[----:B------:R-:W-:Y:S01]  /*183a0*/  FMUL.FTZ R137, R34, R137 ;  /* 0x0000008922897220 */ /* 0x000fe20000410000 */
[----:B------:R-:W-:Y:S01]  /*183b0*/  F2FP.BF16.F32.PACK_AB R19, R26, R19 ;  /* 0x000000131a13723e */ /* 0x000fe200000010ff */
[----:B------:R-:W-:Y:S01]  /*183c0*/  FMUL.FTZ R129, R34, R129 ;  /* 0x0000008122817220 */ /* 0x000fe20000410000 */
[----:B------:R-:W-:Y:S01]  /*183d0*/  F2FP.BF16.F32.PACK_AB R27, R102, R103 ;  /* 0x00000067661b723e */ /* 0x000fe200000010ff */
[----:B------:R-:W-:Y:S01]  /*183e0*/  FMUL.FTZ R26, R34, R131 ;  /* 0x00000083221a7220 */ /* 0x000fe20000410000 */
[----:B------:R-:W2:Y:S01]  /*183f0*/  LDC.64 R102, c[0x0][0x380] ;  /* 0x0000e000ff667b82 */ /* 0x000ea20000000a00 */
[----:B------:R-:W-:Y:S01]  /*18400*/  FFMA.FTZ R23, R137, R86, R62 ;  /* 0x0000005689177223 */ /* 0x000fe2000001003e */
[----:B------:R-:W-:Y:S01]  /*18410*/  FFMA.FTZ R100, R100, R87, R63 ;  /* 0x0000005764647223 */ /* 0x000fe2000001003f */
[----:B------:R-:W-:Y:S01]  /*18420*/  FFMA.FTZ R21, R129, R90, R66 ;  /* 0x0000005a81157223 */ /* 0x000fe20000010042 */
[----:B------:R-:W-:Y:S01]  /*18430*/  FFMA.FTZ R26, R26, R91, R67 ;  /* 0x0000005b1a1a7223 */ /* 0x000fe20000010043 */
[----:B------:R-:W-:Y:S01]  /*18440*/  FADD.FTZ R101, -R106, R101 ;  /* 0x000000656a657221 */ /* 0x000fe20000010100 */
[----:B------:R-:W-:Y:S01]  /*18450*/  FMUL.FTZ R125, R34, R125 ;  /* 0x0000007d227d7220 */ /* 0x000fe20000410000 */
[----:B------:R-:W-:Y:S01]  /*18460*/  F2FP.BF16.F32.PACK_AB R23, R100, R23 ;  /* 0x000000176417723e */ /* 0x000fe200000010ff */
[----:B------:R-:W-:Y:S01]  /*18470*/  FMUL.FTZ R35, R34, R35 ;  /* 0x0000002322237220 */ /* 0x000fe20000410000 */
[----:B------:R-:W-:Y:S01]  /*18480*/  F2FP.BF16.F32.PACK_AB R21, R26, R21 ;  /* 0x000000151a15723e */ /* 0x000fe200000010ff */
        /* <DEDUP_REMOVED lines=19> */
[----:B--2---:R-:W-:Y:S02]  /*185c0*/  IMAD R3, R102, 0x4, R3 ;  /* 0x0000000466037824 */ /* 0x004fe400078e0203 */
[----:B------:R0:W-:Y:S03]  /*185d0*/  @!P1 STG.E desc[UR8][R38.64], R34 ;  /* 0x0000002226009986 */ /* 0x0001e6000c101908 */
[----:B------:R-:W-:Y:S01]  /*185e0*/  ISETP.GE.AND P1, PT, R3, R103, PT ;  /* 0x000000670300720c */ /* 0x000fe20003f26270 */
[----:B------:R0:W-:Y:S04]  /*185f0*/  STG.E.128 desc[UR8][R28.64], R16 ;  /* 0x000000101c007986 */ /* 0x0001e8000c101d08 */
[----:B------:R0:W-:Y:S04]  /*18600*/  STG.E.128 desc[UR8][R30.64], R20 ;  /* 0x000000141e007986 */ /* 0x0001e8000c101d08 */
[----:B------:R0:W-:Y:S04]  /*18610*/  STG.E.128 desc[UR8][R32.64], R24 ;  /* 0x0000001820007986 */ /* 0x0001e8000c101d08 */
[----:B------:R-:W-:Y:S05]  /*18620*/  @!P1 BRA `(.L_x_8564) ;  /* 0xfffffe8000fc9947 */ /* 0x000fea000383ffff */
[----:B------:R-:W-:Y:S05]  /*18630*/  BSYNC B0 ;  /* 0x0000000000007941 */ /* 0x000fea0003800000 */
.L_x_8193:
[----:B------:R-:W-:Y:S05]  /*18640*/  EXIT ;  /* 0x000000000000794d */ /* 0x000fea0003800000 */
.L_x_8563:
[----:B------:R-:W-:Y:S01]  /*18650*/  HFMA2 R110, -RZ, RZ, 0, 5.9604644775390625e-08 ;  /* 0x00000001ff6e7431 */ /* 0x000fe200000001ff */
[----:B------:R-:W-:Y:S01]  /*18660*/  BSSY B1, `(.L_x_8565) ;  /* 0x0000006000017945 */ /* 0x000fe20003800000 */
[----:B------:R-:W-:Y:S01]  /*18670*/  IMAD.MOV.U32 R111, RZ, RZ, 0x1f ;  /* 0x0000001fff6f7424 */ /* 0x000fe200078e00ff */
[----:B------:R-:W-:-:S07]  /*18680*/  MOV R109, 0xffffffff ;  /* 0xffffffff006d7802 */ /* 0x000fce0000000f00 */
[----:B0-----:R-:W-:Y:S05]  /*18690*/  WARPSYNC.COLLECTIVE R109, `(.L_x_8566) ;  /* 0x000000006d087348 */ /* 0x001fea0003c00000 */
[----:B------:R1:W2:Y:S02]  /*186a0*/  SHFL.BFLY P2, R107, R108, R110, R111 ;  /* 0x0c00006e6c6b7389 */ /* 0x0002a4000004006f */
[----:B012---:R-:W-:Y:S05]  /*186b0*/  ENDCOLLECTIVE ;  /* 0x000000000000791b */ /* 0x007fea0003800000 */
.L_x_8566:
[----:B------:R-:W-:Y:S05]  /*186c0*/  BSYNC B1 ;  /* 0x0000000000017941 */ /* 0x000fea0003800000 */
.L_x_8565:
        /* <DEDUP_REMOVED lines=9> */
.L_x_8567:
[----:B------:R-:W-:Y:S01]  /*18760*/  HFMA2 R110, -RZ, RZ, 0, 2.384185791015625e-07 ;  /* 0x00000004ff6e7431 */ /* 0x000fe200000001ff */
[----:B------:R-:W-:-:S05]  /*18770*/  MOV R17, R107 ;  /* 0x0000006b00117202 */ /* 0x000fca0000000f00 */
[----:B------:R-:W-:Y:S02]  /*18780*/  FADD.FTZ R19, R18, R17 ;  /* 0x0000001112137221 */ /* 0x000fe40000010000 */
[----:B------:R-:W0:Y:S02]  /*18790*/  LDC R17, c[0x0][0x400] ;  /* 0x00010000ff117b82 */ /* 0x000e240000000800 */
[----:B------:R-:W-:-:S07]  /*187a0*/  IMAD.MOV.U32 R108, RZ, RZ, R19 ;  /* 0x000000ffff6c7224 */ /* 0x000fce00078e0013 */
[----:B0-----:R-:W-:Y:S05]  /*187b0*/  WARPSYNC.COLLECTIVE R109, `(.L_x_8568) ;  /* 0x000000006d087348 */ /* 0x001fea0003c00000 */
[----:B------:R1:W2:Y:S02]  /*187c0*/  SHFL.BFLY P2, R107, R108, R110, R111 ;  /* 0x0c00006e6c6b7389 */ /* 0x0002a4000004006f */
[----:B012---:R-:W-:Y:S05]  /*187d0*/  ENDCOLLECTIVE ;  /* 0x000000000000791b */ /* 0x007fea0003800000 */
.L_x_8568:
[----:B------:R-:W-:Y:S02]  /*187e0*/  IMAD.MOV.U32 R110, RZ, RZ, 0x8 ;  /* 0x00000008ff6e7424 */ /* 0x000fe400078e00ff */
[----:B------:R-:W-:-:S04]  /*187f0*/  IMAD.MOV.U32 R16, RZ, RZ, R107 ;  /* 0x000000ffff107224 */ /* 0x000fc800078e006b */
[----:B------:R-:W-:-:S05]  /*18800*/  FADD.FTZ R105, R19, R16 ;  /* 0x0000001013697221 */ /* 0x000fca0000010000 */
[----:B------:R-:W-:-:S07]  /*18810*/  MOV R108, R105 ;  /* 0x00000069006c7202 */ /* 0x000fce0000000f00 */
[----:B------:R-:W-:Y:S05]  /*18820*/  WARPSYNC.COLLECTIVE R109, `(.L_x_8569) ;  /* 0x000000006d087348 */ /* 0x000fea0003c00000 */
[----:B------:R0:W1:Y:S02]  /*18830*/  SHFL.BFLY P2, R107, R108, R110, R111 ;  /* 0x0c00006e6c6b7389 */ /* 0x000064000004006f */
[----:B01----:R-:W-:Y:S05]  /*18840*/  ENDCOLLECTIVE ;  /* 0x000000000000791b */ /* 0x003fea0003800000 */
.L_x_8569:
[----:B------:R-:W-:Y:S01]  /*18850*/  HFMA2 R110, -RZ, RZ, 0, 9.5367431640625e-07 ;  /* 0x00000010ff6e7431 */ /* 0x000fe200000001ff */
[----:B------:R-:W-:-:S05]  /*18860*/  MOV R16, R107 ;  /* 0x0000006b00107202 */ /* 0x000fca0000000f00 */
[----:B------:R-:W-:-:S04]  /*18870*/  FADD.FTZ R106, R105, R16 ;  /* 0x00000010696a7221 */ /* 0x000fc80000010000 */
[----:B------:R-:W-:-:S07]  /*18880*/  IMAD.MOV.U32 R108, RZ, RZ, R106 ;  /* 0x000000ffff6c7224 */ /* 0x000fce00078e006a */
[----:B------:R-:W-:Y:S05]  /*18890*/  WARPSYNC.COLLECTIVE R109, `(.L_x_8570) ;  /* 0x000000006d087348 */ /* 0x000fea0003c00000 */
[----:B------:R0:W1:Y:S02]  /*188a0*/  SHFL.BFLY P2, R107, R108, R110, R111 ;  /* 0x0c00006e6c6b7389 */ /* 0x000064000004006f */
[----:B01----:R-:W-:Y:S05]  /*188b0*/  ENDCOLLECTIVE ;  /* 0x000000000000791b */ /* 0x003fea0003800000 */
.L_x_8570:
[----:B------:R-:W-:Y:S01]  /*188c0*/  MOV R110, 0x1 ;  /* 0x00000001006e7802 */ /* 0x000fe20000000f00 */
        /* <DEDUP_REMOVED lines=54> */
.L_x_8571:
[----:B------:R-:W-:Y:S02]  /*18c30*/  IMAD.MOV.U32 R110, RZ, RZ, 0x2 ;  /* 0x00000002ff6e7424 */ /* 0x000fe400078e00ff */
[----:B------:R-:W-:-:S04]  /*18c40*/  IMAD.MOV.U32 R19, RZ, RZ, R107 ;  /* 0x000000ffff137224 */ /* 0x000fc800078e006b */
[----:B------:R-:W-:-:S05]  /*18c50*/  FADD.FTZ R19, R16, R19 ;  /* 0x0000001310137221 */ /* 0x000fca0000010000 */
[----:B------:R-:W-:-:S07]  /*18c60*/  MOV R108, R19 ;  /* 0x00000013006c7202 */ /* 0x000fce0000000f00 */
[----:B------:R-:W-:Y:S05]  /*18c70*/  WARPSYNC.COLLECTIVE R109, `(.L_x_8572) ;  /* 0x000000006d087348 */ /* 0x000fea0003c00000 */
[----:B------:R0:W1:Y:S02]  /*18c80*/  SHFL.BFLY P2, R107, R108, R110, R111 ;  /* 0x0c00006e6c6b7389 */ /* 0x000064000004006f */
[----:B01----:R-:W-:Y:S05]  /*18c90*/  ENDCOLLECTIVE ;  /* 0x000000000000791b */ /* 0x003fea0003800000 */
.L_x_8572:
[----:B------:R-:W-:Y:S01]  /*18ca0*/  HFMA2 R110, -RZ, RZ, 0, 2.384185791015625e-07 ;  /* 0x00000004ff6e7431 */ /* 0x000fe200000001ff */
[----:B------:R-:W-:-:S05]  /*18cb0*/  MOV R18, R107 ;  /* 0x0000006b00127202 */ /* 0x000fca0000000f00 */
[----:B------:R-:W-:-:S04]  /*18cc0*/  FADD.FTZ R18, R19, R18 ;  /* 0x0000001213127221 */ /* 0x000fc80000010000 */
[----:B------:R-:W-:-:S07]  /*18cd0*/  IMAD.MOV.U32 R108, RZ, RZ, R18 ;  /* 0x000000ffff6c7224 */ /* 0x000fce00078e0012 */
[----:B------:R-:W-:Y:S05]  /*18ce0*/  WARPSYNC.COLLECTIVE R109, `(.L_x_8573) ;  /* 0x000000006d087348 */ /* 0x000fea0003c00000 */
[----:B------:R0:W1:Y:S02]  /*18cf0*/  SHFL.BFLY P2, R107, R108, R110, R111 ;  /* 0x0c00006e6c6b7389 */ /* 0x000064000004006f */
[----:B01----:R-:W-:Y:S05]  /*18d00*/  ENDCOLLECTIVE ;  /* 0x000000000000791b */ /* 0x003fea0003800000 */
.L_x_8573:
[----:B------:R-:W-:Y:S02]  /*18d10*/  IMAD.MOV.U32 R110, RZ, RZ, 0x8 ;  /* 0x00000008ff6e7424 */ /* 0x000fe400078e00ff */
[----:B------:R-:W-:-:S04]  /*18d20*/  IMAD.MOV.U32 R105, RZ, RZ, R107 ;  /* 0x000000ffff697224 */ /* 0x000fc800078e006b */
[----:B------:R-:W-:-:S05]  /*18d30*/  FADD.FTZ R105, R18, R105 ;  /* 0x0000006912697221 */ /* 0x000fca0000010000 */
[----:B------:R-:W-:-:S07]  /*18d40*/  MOV R108, R105 ;  /* 0x00000069006c7202 */ /* 0x000fce0000000f00 */
[----:B------:R-:W-:Y:S05]  /*18d50*/  WARPSYNC.COLLECTIVE R109, `(.L_x_8574) ;  /* 0x000000006d087348 */ /* 0x000fea0003c00000 */
[----:B------:R0:W1:Y:S02]  /*18d60*/  SHFL.BFLY P2, R107, R108, R110, R111 ;  /* 0x0c00006e6c6b7389 */ /* 0x000064000004006f */
[----:B01----:R-:W-:Y:S05]  /*18d70*/  ENDCOLLECTIVE ;  /* 0x000000000000791b */ /* 0x003fea0003800000 */
.L_x_8574:
[----:B------:R-:W-:Y:S01]  /*18d80*/  HFMA2 R110, -RZ, RZ, 0, 9.5367431640625e-07 ;  /* 0x00000010ff6e7431 */ /* 0x000fe200000001ff */
[----:B------:R-:W-:-:S05]  /*18d90*/  MOV R106, R107 ;  /* 0x0000006b006a7202 */ /* 0x000fca0000000f00 */
[----:B------:R-:W-:-:S04]  /*18da0*/  FADD.FTZ R106, R105, R106 ;  /* 0x0000006a696a7221 */ /* 0x000fc80000010000 */
[----:B------:R-:W-:-:S07]  /*18db0*/  IMAD.MOV.U32 R108, RZ, RZ, R106 ;  /* 0x000000ffff6c7224 */ /* 0x000fce00078e006a */
[----:B------:R-:W-:Y:S05]  /*18dc0*/  WARPSYNC.COLLECTIVE R109, `(.L_x_8575) ;  /* 0x000000006d087348 */ /* 0x000fea0003c00000 */
[----:B------:R0:W1:Y:S02]  /*18dd0*/  SHFL.BFLY P2, R107, R108, R110, R111 ;  /* 0x0c00006e6c6b7389 */ /* 0x000064000004006f */
[----:B01----:R-:W-:Y:S05]  /*18de0*/  ENDCOLLECTIVE ;  /* 0x000000000000791b */ /* 0x003fea0003800000 */
.L_x_8575:
[----:B------:R-:W-:Y:S05]  /*18df0*/  BRA `(.L_x_8576) ;  /* 0xfffffff000587947 */ /* 0x000fea000383ffff */
.L_x_8577:
        /* <DEDUP_REMOVED lines=16> */
.L_x_17384:


//--------------------- .text._ZN10layer_norm31ln_parallel_residual_fwd_kernelINS_13Kernel_traitsIf6__halfS2_S2_fjLj768ELj1ELj4ELj1ELj16ENS_18Kernel_traits_baseILj768EfS2_S2_S2_fjLj128EEEEELb0ELb0ELb0EEEvNS_9FwdParamsE --------------------------
	.section	.text._ZN10layer_norm31ln_parallel_residual_fwd_kernelINS_13Kernel_traitsIf6__halfS2_S2_fjLj768ELj1ELj4ELj1ELj16ENS_18Kernel_traits_baseILj768EfS2_S2_S2_fjLj128EEEEELb0ELb0ELb0EEEvNS_9FwdParamsE,"ax",@progbits
	.align	128
        .global         _ZN10layer_norm31ln_parallel_residual_fwd_kernelINS_13Kernel_traitsIf6__halfS2_S2_fjLj768ELj1ELj4ELj1ELj16ENS_18Kernel_traits_baseILj768EfS2_S2_S2_fjLj128EEEEELb0ELb0ELb0EEEvNS_9FwdParamsE
        .type           _ZN10layer_norm31ln_parallel_residual_fwd_kernelINS_13Kernel_traitsIf6__halfS2_S2_fjLj768ELj1ELj4ELj1ELj16ENS_18Kernel_traits_baseILj768EfS2_S2_S2_fjLj128EEEEELb0ELb0ELb0EEEvNS_9FwdParamsE,@function
        .size           _ZN10layer_norm31ln_parallel_residual_fwd_kernelINS_13Kernel_traitsIf6__halfS2_S2_fjLj768ELj1ELj4ELj1ELj16ENS_18Kernel_traits_baseILj768EfS2_S2_S2_fjLj128EEEEELb0ELb0ELb0EEEvNS_9FwdParamsE,(.L_x_17385 - _ZN10layer_norm31ln_parallel_residual_fwd_kernelINS_13Kernel_traitsIf6__halfS2_S2_fjLj768ELj1ELj4ELj1ELj16ENS_18Kernel_traits_baseILj768EfS2_S2_S2_fjLj128EEEEELb0ELb0ELb0EEEvNS_9FwdParamsE)
        .other          _ZN10layer_norm31ln_parallel_residual_fwd_kernelINS_13Kernel_traitsIf6__halfS2_S2_fjLj768ELj1ELj4ELj1ELj16ENS_18Kernel_traits_baseILj768EfS2_S2_S2_fjLj128EEEEELb0ELb0ELb0EEEvNS_9FwdParamsE,@"STO_CUDA_ENTRY STV_DEFAULT"
_ZN10layer_norm31ln_parallel_residual_fwd_kernelINS_13Kernel_traitsIf6__halfS2_S2_fjLj768ELj1ELj4ELj1ELj16ENS_18Kernel_traits_baseILj768EfS2_S2_S2_fjLj128EEEEELb0ELb0ELb0EEEvNS_9FwdParamsE:
.text._ZN10layer_norm31ln_parallel_residual_fwd_kernelINS_13Kernel_traitsIf6__halfS2_S2_fjLj768ELj1ELj4ELj1ELj16ENS_18Kernel_traits_baseILj768EfS2_S2_S2_fjLj128EEEEELb0ELb0ELb0EEEvNS_9FwdParamsE:
        /* <DEDUP_REMOVED lines=13> */
[----:B0-----:R-:W-:Y:S01]  /*00d0*/  LOP3.LUT R5, R4, 0x1f, RZ, 0xc, !PT ;  /* 0x0000001f04057812 */ /* 0x001fe200078e0cff */
        /* <DEDUP_REMOVED lines=18> */
[----:B------:R-:W3:Y:S01]  /*0200*/  LDC.64 R10, c[0x0][0x3d0] ;  /* 0x0000f400ff0a7b82 */ /* 0x000ee20000000a00 */
[----:B-1----:R-:W-:-:S07]  /*0210*/  @P0 IMAD.WIDE.U32 R6, R4, 0x20, R6 ;  /* 0x0000002004060825 */ /* 0x002fce00078e0006 */
[----:B------:R-:W1:Y:S01]  /*0220*/  LDC.64 R52, c[0x0][0x3d8] ;  /* 0x0000f600ff347b82 */ /* 0x000e620000000a00 */
[----:B0-----:R-:W5:Y:S01]  /*0230*/  @P0 LDG.E.128 R12, desc[UR6][R6.64] ;  /* 0x00000006060c0981 */ /* 0x001f62000c1e1d00 */
[----:B--2---:R-:W-:-:S03]  /*0240*/  @P0 IMAD.WIDE.U32 R8, R4, 0x20, R8 ;  /* 0x0000002004080825 */ /* 0x004fc600078e0008 */
[----:B------:R-:W5:Y:S04]  /*0250*/  @P0 LDG.E.128 R16, desc[UR6][R6.64+0x10] ;  /* 0x0000100606100981 */ /* 0x000f68000c1e1d00 */
[----:B------:R-:W5:Y:S01]  /*0260*/  @P0 LDG.E.128 R20, desc[UR6][R8.64] ;  /* 0x0000000608140981 */ /* 0x000f62000c1e1d00 */
[----:B---3--:R-:W-:-:S03]  /*0270*/  @P1 IMAD.WIDE.U32 R10, R77, 0x20, R10 ;  /* 0x000000204d0a1825 */ /* 0x008fc600078e000a */
[----:B------:R-:W5:Y:S04]  /*0280*/  @P0 LDG.E.128 R24, desc[UR6][R8.64+0x10] ;  /* 0x0000100608180981 */ /* 0x000f68000c1e1d00 */
[----:B------:R-:W5:Y:S04]  /*0290*/  @P1 LDG.E.128 R28, desc[UR6][R10.64] ;  /* 0x000000060a1c1981 */ /* 0x000f68000c1e1d00 */
[----:B------:R-:W5:Y:S01]  /*02a0*/  @P1 LDG.E.128 R32, desc[UR6][R10.64+0x10] ;  /* 0x000010060a201981 */ /* 0x000f62000c1e1d00 */
[----:B------:R-:W-:Y:S01]  /*02b0*/  ISETP.GE.U32.AND P2, PT, R5, 0x60, PT ;  /* 0x000000600500780c */ /* 0x000fe20003f46070 */
[----:B-1----:R-:W-:Y:S01]  /*02c0*/  @P1 IMAD.WIDE.U32 R52, R77, 0x20, R52 ;  /* 0x000000204d341825 */ /* 0x002fe200078e0034 */
[----:B------:R-:W-:-:S02]  /*02d0*/  CS2R R46, SRZ ;  /* 0x00000000002e7805 */ /* 0x000fc4000001ff00 */
        /* <DEDUP_REMOVED lines=16> */
[----:B------:R-:W-:Y:S02]  /*03e0*/  @P1 IADD3 R77, PT, PT, R77, 0x20, RZ ;  /* 0x000000204d4d1810 */ /* 0x000fe40007ffe0ff */
[----:B0-----:R-:W-:Y:S01]  /*03f0*/  CS2R R52, SRZ ;  /* 0x0000000000347805 */ /* 0x001fe2000001ff00 */
[----:B------:R-:W-:Y:S06]  /*0400*/  @!P2 BRA `(.L_x_8581) ;  /* 0x0000000c0070a947 */ /* 0x000fec0003800000 */
        /* <DEDUP_REMOVED lines=33> */
.L_x_8580:
        /* <DEDUP_REMOVED lines=17> */
[----:B---3--:R-:W-:Y:S01]  /*0730*/  @P0 IMAD.WIDE.U32 R6, R4, 0x20, R6 ;  /* 0x0000002004060825 */ /* 0x008fe200078e0006 */
[----:B------:R-:W2:Y:S02]  /*0740*/  @P1 LDC.64 R52, c[0x0][0x440] ;  /* 0x00011000ff341b82 */ /* 0x000ea40000000a00 */
[----:B------:R-:W5:Y:S04]  /*0750*/  @P0 LDG.E.128 R20, desc[UR6][R46.64] ;  /* 0x000000062e140981 */ /* 0x000f68000c1e1d00 */
[----:B------:R-:W5:Y:S01]  /*0760*/  @P0 LD.E.128 R72, desc[UR6][R6.64] ;  /* 0x0000000606480980 */ /* 0x000f62000c101d00 */
[----:B----4-:R-:W-:-:S03]  /*0770*/  @P1 IMAD.WIDE.U32 R8, R77, 0x20, R48 ;  /* 0x000000204d081825 */ /* 0x010fc600078e0030 */
[----:B------:R-:W5:Y:S04]  /*0780*/  @P0 LD.E.128 R68, desc[UR6][R6.64+0x10] ;  /* 0x0000100606440980 */ /* 0x000f68000c101d00 */
[----:B------:R-:W5:Y:S01]  /*0790*/  @P1 LDG.E.128 R28, desc[UR6][R8.64] ;  /* 0x00000006081c1981 */ /* 0x000f62000c1e1d00 */
[----:B-1----:R-:W-:-:S03]  /*07a0*/  @P1 IMAD.WIDE.U32 R10, R77, 0x20, R50 ;  /* 0x000000204d0a1825 */ /* 0x002fc600078e0032 */
[----:B------:R-:W5:Y:S04]  /*07b0*/  @P1 LDG.E.128 R32, desc[UR6][R8.64+0x10] ;  /* 0x0000100608201981 */ /* 0x000f68000c1e1d00 */
[----:B------:R-:W5:Y:S04]  /*07c0*/  @P1 LDG.E.128 R36, desc[UR6][R10.64] ;  /* 0x000000060a241981 */ /* 0x000f68000c1e1d00 */
[----:B------:R-:W5:Y:S01]  /*07d0*/  @P1 LDG.E.128 R40, desc[UR6][R10.64+0x10] ;  /* 0x000010060a281981 */ /* 0x000f62000c1e1d00 */
[----:B--2---:R-:W-:Y:S01]  /*07e0*/  @P1 IMAD.WIDE.U32 R52, R77, 0x20, R52 ;  /* 0x000000204d341825 */ /* 0x004fe200078e0034 */
[----:B0-----:R-:W-:-:S02]  /*07f0*/  CS2R R44, SRZ ;  /* 0x00000000002c7805 */ /* 0x001fc4000001ff00 */
[----:B------:R-:W-:Y:S01]  /*0800*/  CS2R R50, SRZ ;  /* 0x0000000000327805 */ /* 0x000fe2000001ff00 */
[----:B------:R0:W5:Y:S01]  /*0810*/  @P0 LDG.E.128 R24, desc[UR6][R46.64+0x10] ;  /* 0x000010062e180981 */ /* 0x000162000c1e1d00 */
[----:B------:R-:W-:Y:S02]  /*0820*/  CS2R R48, SRZ ;  /* 0x0000000000307805 */ /* 0x000fe4000001ff00 */
[----:B------:R-:W-:Y:S01]  /*0830*/  @P1 IADD3 R77, PT, PT, R77, 0x20, RZ ;  /* 0x000000204d4d1810 */ /* 0x000fe20007ffe0ff */
[----:B------:R-:W5:Y:S04]  /*0840*/  @P1 LD.E.128 R64, desc[UR6][R52.64] ;  /* 0x0000000634401980 */ /* 0x000f68000c101d00 */
[----:B------:R1:W5:Y:S01]  /*0850*/  @P1 LD.E.128 R60, desc[UR6][R52.64+0x10] ;  /* 0x00001006343c1980 */ /* 0x000362000c101d00 */
[----:B0-----:R-:W-:-:S02]  /*0860*/  CS2R R46, SRZ ;  /* 0x00000000002e7805 */ /* 0x001fc4000001ff00 */
[----:B-1----:R-:W-:Y:S01]  /*0870*/  CS2R R52, SRZ ;  /* 0x0000000000347805 */ /* 0x002fe2000001ff00 */
        /* <DEDUP_REMOVED lines=26> */
.L_x_8579:
        /* <DEDUP_REMOVED lines=60> */
.L_x_8582:
        /* <DEDUP_REMOVED lines=9> */
[----:B------:R-:W1:Y:S08]  /*0e70*/  LDC.64 R70, c[0x0][0x3d8] ;  /* 0x0000f600ff467b82 */ /* 0x000e700000000a00 */
[----:B------:R-:W1:Y:S01]  /*0e80*/  @P1 LDC.64 R68, c[0x0][0x438] ;  /* 0x00010e00ff441b82 */ /* 0x000e620000000a00 */
[C---:B---3--:R-:W-:Y:S01]  /*0e90*/  @P0 IMAD.WIDE.U32 R62, R4.reuse, 0x20, R8 ;  /* 0x00000020043e0825 */ /* 0x048fe200078e0008 */
[----:B------:R-:W-:Y:S01]  /*0ea0*/  ISETP.GE.U32.AND P2, PT, R5, 0x60, PT ;  /* 0x000000600500780c */ /* 0x000fe20003f46070 */
[----:B0-----:R-:W5:Y:S02]  /*0eb0*/  @P0 LDG.E.128 R12, desc[UR6][R60.64] ;  /* 0x000000063c0c0981 */ /* 0x001f64000c1e1d00 */
[----:B--2---:R-:W-:Y:S01]  /*0ec0*/  @P0 IMAD.WIDE.U32 R64, R4, 0x20, R10 ;  /* 0x0000002004400825 */ /* 0x004fe200078e000a */
[----:B------:R-:W-:Y:S01]  /*0ed0*/  CS2R R74, SRZ ;  /* 0x00000000004a7805 */ /* 0x000fe2000001ff00 */
[----:B------:R0:W5:Y:S02]  /*0ee0*/  @P0 LDG.E.128 R16, desc[UR6][R60.64+0x10] ;  /* 0x000010063c100981 */ /* 0x000164000c1e1d00 */
[C---:B----4-:R-:W-:Y:S01]  /*0ef0*/  @P1 IMAD.WIDE.U32 R6, R77.reuse, 0x20, R66 ;  /* 0x000000204d061825 */ /* 0x050fe200078e0042 */
[----:B------:R-:W-:Y:S01]  /*0f00*/  CS2R R72, SRZ ;  /* 0x0000000000487805 */ /* 0x000fe2000001ff00 */
[----:B------:R-:W5:Y:S04]  /*0f10*/  @P0 LD.E.128 R56, desc[UR6][R62.64] ;  /* 0x000000063e380980 */ /* 0x000f68000c101d00 */
[----:B------:R-:W5:Y:S01]  /*0f20*/  @P1 LDG.E.128 R28, desc[UR6][R6.64] ;  /* 0x00000006061c1981 */ /* 0x000f62000c1e1d00 */
[----:B-1----:R-:W-:-:S03]  /*0f30*/  @P1 IMAD.WIDE.U32 R10, R77, 0x20, R70 ;  /* 0x000000204d0a1825 */ /* 0x002fc600078e0046 */
[----:B------:R-:W5:Y:S04]  /*0f40*/  @P1 LDG.E.128 R32, desc[UR6][R6.64+0x10] ;  /* 0x0000100606201981 */ /* 0x000f68000c1e1d00 */
[----:B------:R-:W5:Y:S01]  /*0f50*/  @P1 LDG.E.128 R36, desc[UR6][R10.64] ;  /* 0x000000060a241981 */ /* 0x000f62000c1e1d00 */
[----:B------:R-:W-:-:S03]  /*0f60*/  @P1 IMAD.WIDE.U32 R8, R77, 0x20, R68 ;  /* 0x000000204d081825 */ /* 0x000fc600078e0044 */
[----:B------:R-:W5:Y:S04]  /*0f70*/  @P1 LDG.E.128 R40, desc[UR6][R10.64+0x10] ;  /* 0x000010060a281981 */ /* 0x000f68000c1e1d00 */
[----:B------:R-:W5:Y:S04]  /*0f80*/  @P1 LD.E.128 R48, desc[UR6][R8.64] ;  /* 0x0000000608301980 */ /* 0x000f68000c101d00 */
[----:B------:R-:W5:Y:S01]  /*0f90*/  @P1 LD.E.128 R44, desc[UR6][R8.64+0x10] ;  /* 0x00001006082c1980 */ /* 0x000f62000c101d00 */
[----:B0-----:R-:W-:Y:S02]  /*0fa0*/  CS2R R60, SRZ ;  /* 0x00000000003c7805 */ /* 0x001fe4000001ff00 */
[----:B------:R-:W-:-:S02]  /*0fb0*/  CS2R R66, SRZ ;  /* 0x0000000000427805 */ /* 0x000fc4000001ff00 */
[----:B------:R-:W-:Y:S01]  /*0fc0*/  CS2R R70, SRZ ;  /* 0x0000000000467805 */ /* 0x000fe2000001ff00 */
[----:B------:R0:W5:Y:S01]  /*0fd0*/  @P0 LD.E.128 R52, desc[UR6][R62.64+0x10] ;  /* 0x000010063e340980 */ /* 0x000162000c101d00 */
[----:B------:R-:W-:Y:S02]  /*0fe0*/  CS2R R68, SRZ ;  /* 0x0000000000447805 */ /* 0x000fe4000001ff00 */
[----:B------:R-:W-:Y:S01]  /*0ff0*/  @P1 IADD3 R77, PT, PT, R77, 0x20, RZ ;  /* 0x000000204d4d1810 */ /* 0x000fe20007ffe0ff */
[----:B------:R-:W5:Y:S04]  /*1000*/  @P0 LDG.E.128 R20, desc[UR6][R64.64] ;  /* 0x0000000640140981 */ /* 0x000f68000c1e1d00 */
[----:B------:R1:W5:Y:S01]  /*1010*/  @P0 LDG.E.128 R24, desc[UR6][R64.64+0x10] ;  /* 0x0000100640180981 */ /* 0x000362000c1e1d00 */
        /* <DEDUP_REMOVED lines=27> */
.L_x_8581:
[----:B------:R-:W-:Y:S05]  /*11d0*/  BSYNC.RECONVERGENT B0 ;  /* 0x0000000000007941 */ /* 0x000fea0003800200 */
.L_x_8578:
        /* <DEDUP_REMOVED lines=10> */
.L_x_8608:
        /* <DEDUP_REMOVED lines=23> */
[----:B0-----:R-:W-:Y:S02]  /*13f0*/  HADD2.F32 R9, -RZ, R108.H0_H0 ;  /* 0x2000006cff097230 */ /* 0x001fe40000004100 */
[----:B------:R-:W-:Y:S02]  /*1400*/  HADD2.F32 R120, -RZ, R120.H1_H1 ;  /* 0x30000078ff787230 */ /* 0x000fe40000004100 */
[----:B------:R-:W-:Y:S02]  /*1410*/  HADD2.F32 R118, -RZ, R122.H0_H0 ;  /* 0x2000007aff767230 */ /* 0x000fe40000004100 */
[----:B------:R-:W-:Y:S01]  /*1420*/  FADD.FTZ R2, R2, R9 ;  /* 0x0000000902027221 */ /* 0x000fe20000010000 */
[----:B------:R-:W-:Y:S02]  /*1430*/  HADD2.F32 R9, -RZ, R108.H1_H1 ;  /* 0x3000006cff097230 */ /* 0x000fe40000004100 */
[----:B------:R-:W-:-:S02]  /*1440*/  HADD2.F32 R119, -RZ, R110.H0_H0 ;  /* 0x2000006eff777230 */ /* 0x000fc40000004100 */
[--C-:B------:R-:W-:Y:S02]  /*1450*/  HADD2.F32 R8, -RZ, R121.reuse.H0_H0 ;  /* 0x20000079ff087230 */ /* 0x100fe40000004100 */
[----:B------:R-:W-:Y:S01]  /*1460*/  FADD.FTZ R120, R120, R9 ;  /* 0x0000000978787221 */ /* 0x000fe20000010000 */
[----:B------:R-:W-:Y:S02]  /*1470*/  HADD2.F32 R121, -RZ, R121.H1_H1 ;  /* 0x30000079ff797230 */ /* 0x000fe40000004100 */
[----:B------:R-:W-:Y:S01]  /*1480*/  FADD.FTZ R118, R118, R119 ;  /* 0x0000007776767221 */ /* 0x000fe20000010000 */
[--C-:B------:R-:W-:Y:S02]  /*1490*/  HADD2.F32 R116, -RZ, R109.reuse.H1_H1 ;  /* 0x3000006dff747230 */ /* 0x100fe40000004100 */
[----:B------:R-:W-:Y:S02]  /*14a0*/  HADD2.F32 R117, -RZ, R109.H0_H0 ;  /* 0x2000006dff757230 */ /* 0x000fe40000004100 */
[----:B------:R-:W-:-:S02]  /*14b0*/  HADD2.F32 R9, -RZ, R112.H0_H0 ;  /* 0x20000070ff097230 */ /* 0x000fc40000004100 */
[----:B------:R-:W-:Y:S01]  /*14c0*/  FADD.FTZ R116, R121, R116 ;  /* 0x0000007479747221 */ /* 0x000fe20000010000 */
[----:B------:R-:W-:Y:S02]  /*14d0*/  HADD2.F32 R119, -RZ, R114.H0_H0 ;  /* 0x20000072ff777230 */ /* 0x000fe40000004100 */
[----:B------:R-:W-:Y:S01]  /*14e0*/  FADD.FTZ R8, R8, R117 ;  /* 0x0000007508087221 */ /* 0x000fe20000010000 */
[--C-:B------:R-:W-:Y:S02]  /*14f0*/  HADD2.F32 R124, -RZ, R123.reuse.H0_H0 ;  /* 0x2000007bff7c7230 */ /* 0x100fe40000004100 */
[----:B------:R-:W-:Y:S01]  /*1500*/  FADD.FTZ R2, R2, R9 ;  /* 0x0000000902027221 */ /* 0x000fe20000010000 */
[----:B------:R-:W-:Y:S02]  /*1510*/  HADD2.F32 R125, -RZ, R123.H1_H1 ;  /* 0x3000007bff7d7230 */ /* 0x000fe40000004100 */
[----:B------:R-:W-:Y:S01]  /*1520*/  FADD.FTZ R130, R118, R119 ;  /* 0x0000007776827221 */ /* 0x000fe20000010000 */
[----:B------:R-:W-:-:S02]  /*1530*/  HADD2.F32 R122, -RZ, R122.H1_H1 ;  /* 0x3000007aff7a7230 */ /* 0x000fc40000004100 */
[----:B------:R-:W-:Y:S02]  /*1540*/  HADD2.F32 R123, -RZ, R110.H1_H1 ;  /* 0x3000006eff7b7230 */ /* 0x000fe40000004100 */
[--C-:B------:R-:W-:Y:S02]  /*1550*/  HADD2.F32 R121, -RZ, R111.reuse.H0_H0 ;  /* 0x2000006fff797230 */ /* 0x100fe40000004100 */
        /* <DEDUP_REMOVED lines=21> */
.L_x_8586:
[----:B-----5:R-:W-:Y:S02]  /*16b0*/  HADD2.F32 R2, -RZ, R120.H0_H0 ;  /* 0x20000078ff027230 */ /* 0x020fe40000004100 */
[----:B0-----:R-:W-:Y:S02]  /*16c0*/  HADD2.F32 R8, -RZ, R121.H0_H0 ;  /* 0x20000079ff087230 */ /* 0x001fe40000004100 */
        /* <DEDUP_REMOVED lines=27> */
.L_x_8585:
[----:B------:R-:W-:Y:S05]  /*1880*/  @!P1 BRA `(.L_x_8588) ;  /* 0x0000000000749947 */ /* 0x000fea0003800000 */
        /* <DEDUP_REMOVED lines=29> */
.L_x_8588:
[--C-:B-----5:R-:W-:Y:S02]  /*1a60*/  HADD2.F32 R2, -RZ, R120.reuse.H0_H0 ;  /* 0x20000078ff027230 */ /* 0x120fe40000004100 */
[----:B0-----:R-:W-:Y:S02]  /*1a70*/  HADD2.F32 R9, -RZ, R120.H1_H1 ;  /* 0x30000078ff097230 */ /* 0x001fe40000004100 */
[--C-:B------:R-:W-:Y:S02]  /*1a80*/  HADD2.F32 R8, -RZ, R121.reuse.H0_H0 ;  /* 0x20000079ff087230 */ /* 0x100fe40000004100 */
[----:B------:R-:W-:Y:S02]  /*1a90*/  HADD2.F32 R131, -RZ, R121.H1_H1 ;  /* 0x30000079ff837230 */ /* 0x000fe40000004100 */
[--C-:B------:R-:W-:Y:S02]  /*1aa0*/  HADD2.F32 R130, -RZ, R122.reuse.H0_H0 ;  /* 0x2000007aff827230 */ /* 0x100fe40000004100 */
[----:B------:R-:W-:-:S02]  /*1ab0*/  HADD2.F32 R141, -RZ, R122.H1_H1 ;  /* 0x3000007aff8d7230 */ /* 0x000fc40000004100 */
[--C-:B------:R-:W-:Y:S02]  /*1ac0*/  HADD2.F32 R138, -RZ, R123.reuse.H0_H0 ;  /* 0x2000007bff8a7230 */ /* 0x100fe40000004100 */
[----:B------:R-:W-:-:S07]  /*1ad0*/  HADD2.F32 R143, -RZ, R123.H1_H1 ;  /* 0x3000007bff8f7230 */ /* 0x000fce0000004100 */
.L_x_8587:
[----:B------:R-:W0:Y:S01]  /*1ae0*/  @UP0 LDCU.64 UR4, c[0x0][0x3a8] ;  /* 0x00007500ff0407ac */ /* 0x000e220008000a00 */
[----:B------:R-:W-:Y:S01]  /*1af0*/  PLOP3.LUT P0, PT, PT, PT, UP0, 0x80, 0x8 ;  /* 0x000000000008781c */ /* 0x000fe20003f0f008 */
[----:B------:R-:W-:Y:S01]  /*1b00*/  HFMA2 R121, -RZ, RZ, 0, 9.5367431640625e-07 ;  /* 0x00000010ff797431 */ /* 0x000fe200000001ff */
[----:B------:R-:W-:Y:S02]  /*1b10*/  PLOP3.LUT P1, PT, PT, PT, UP0, 0x80, 0x8 ;  /* 0x000000000008781c */ /* 0x000fe40003f2f008 */
[----:B------:R-:W-:-:S09]  /*1b20*/  IADD3 R124, PT, PT, R142, 0x20, RZ ;  /* 0x000000208e7c7810 */ /* 0x000fd20007ffe0ff */
[----:B0-----:R-:W-:-:S05]  /*1b30*/  @P0 IMAD.WIDE.U32 R120, R142, R121, UR4 ;  /* 0x000000048e780e25 */ /* 0x001fca000f8e0079 */
[----:B------:R0:W-:Y:S02]  /*1b40*/  @P1 STG.E.128 desc[UR6][R120.64], R116 ;  /* 0x0000007478001986 */ /* 0x0001e4000c101d06 */
.L_x_8584:
[----:B------:R-:W-:Y:S05]  /*1b50*/  BSYNC.RECONVERGENT B0 ;  /* 0x0000000000007941 */ /* 0x000fea0003800200 */
.L_x_8583:
        /* <DEDUP_REMOVED lines=31> */
.L_x_8592:
        /* <DEDUP_REMOVED lines=29> */
.L_x_8591:
[----:B------:R-:W-:-:S04]  /*1f20*/  UISETP.NE.U32.AND UP1, UPT, UR12, URZ, UPT ;  /* 0x000000ff0c00728c */ /* 0x000fc8000bf25070 */
[----:B------:R-:W-:-:S09]  /*1f30*/  UISETP.NE.AND.EX UP1, UPT, UR13, URZ, UPT, UP1 ;  /* 0x000000ff0d00728c */ /* 0x000fd2000bf25310 */
[----:B------:R-:W-:Y:S05]  /*1f40*/  BRA.U UP1, `(.L_x_8594) ;  /* 0x0000000101747547 */ /* 0x000fea000b800000 */
        /* <DEDUP_REMOVED lines=29> */
.L_x_8594:
[----:B-----5:R-:W-:Y:S02]  /*2120*/  HADD2.F32 R0, -RZ, R120.H0_H0 ;  /* 0x20000078ff007230 */ /* 0x020fe40000004100 */
[----:B------:R-:W-:Y:S02]  /*2130*/  HADD2.F32 R11, -RZ, R108.H0_H0 ;  /* 0x2000006cff0b7230 */ /* 0x000fe40000004100 */
[----:B------:R-:W-:Y:S02]  /*2140*/  HADD2.F32 R120, -RZ, R120.H1_H1 ;  /* 0x30000078ff787230 */ /* 0x000fe40000004100 */
[----:B------:R-:W-:Y:S02]  /*2150*/  HADD2.F32 R118, -RZ, R122.H0_H0 ;  /* 0x2000007aff767230 */ /* 0x000fe40000004100 */
[----:B------:R-:W-:Y:S01]  /*2160*/  FADD.FTZ R0, R11, R0 ;  /* 0x000000000b007221 */ /* 0x000fe20000010000 */
[----:B------:R-:W-:Y:S02]  /*2170*/  HADD2.F32 R11, -RZ, R108.H1_H1 ;  /* 0x3000006cff0b7230 */ /* 0x000fe40000004100 */
[----:B------:R-:W-:-:S02]  /*2180*/  HADD2.F32 R119, -RZ, R110.H0_H0 ;  /* 0x2000006eff777230 */ /* 0x000fc40000004100 */
[----:B------:R-:W-:Y:S02]  /*2190*/  HADD2.F32 R127, -RZ, R123.H1_H1 ;  /* 0x3000007bff7f7230 */ /* 0x000fe40000004100 */
[----:B------:R-:W-:Y:S01]  /*21a0*/  FADD.FTZ R120, R11, R120 ;  /* 0x000000780b787221 */ /* 0x000fe20000010000 */
[----:B------:R-:W-:Y:S02]  /*21b0*/  HADD2.F32 R132, -RZ, R111.H1_H1 ;  /* 0x3000006fff847230 */ /* 0x000fe40000004100 */
[----:B------:R-:W-:Y:S01]  /*21c0*/  FADD.FTZ R118, R119, R118 ;  /* 0x0000007677767221 */ /* 0x000fe20000010000 */
[----:B------:R-:W-:Y:S02]  /*21d0*/  HADD2.F32 R10, -RZ, R121.H0_H0 ;  /* 0x20000079ff0a7230 */ /* 0x000fe40000004100 */
[----:B------:R-:W-:Y:S02]  /*21e0*/  HADD2.F32 R117, -RZ, R109.H0_H0 ;  /* 0x2000006dff757230 */ /* 0x000fe40000004100 */
[----:B------:R-:W-:Y:S01]  /*21f0*/  FADD.FTZ R127, R132, R127 ;  /* 0x0000007f847f7221 */ /* 0x000fe20000010000 */
[----:B------:R-:W-:-:S02]  /*2200*/  HADD2.F32 R11, -RZ, R112.H0_H0 ;  /* 0x20000070ff0b7230 */ /* 0x000fc40000004100 */
[----:B------:R-:W-:Y:S02]  /*2210*/  HADD2.F32 R119, -RZ, R114.H0_H0 ;  /* 0x20000072ff777230 */ /* 0x000fe40000004100 */
[----:B------:R-:W-:Y:S01]  /*2220*/  FADD.FTZ R10, R117, R10 ;  /* 0x0000000a750a7221 */ /* 0x000fe20000010000 */
[----:B------:R-:W-:Y:S02]  /*2230*/  HADD2.F32 R125, -RZ, R123.H0_H0 ;  /* 0x2000007bff7d7230 */ /* 0x000fe40000004100 */
[----:B------:R-:W-:Y:S01]  /*2240*/  FADD.FTZ R0, R11, R0 ;  /* 0x000000000b007221 */ /* 0x000fe20000010000 */
[----:B------:R-:W-:Y:S02]  /*2250*/  HADD2.F32 R121, -RZ, R121.H1_H1 ;  /* 0x30000079ff797230 */ /* 0x000fe40000004100 */
[----:B------:R-:W-:Y:S01]  /*2260*/  FADD.FTZ R132, R119, R118 ;  /* 0x0000007677847221 */ /* 0x000fe20000010000 */
[----:B------:R-:W-:Y:S02]  /*2270*/  HADD2.F32 R122, -RZ, R122.H1_H1 ;  /* 0x3000007aff7a7230 */ /* 0x000fe40000004100 */
[----:B------:R-:W-:-:S02]  /*2280*/  HADD2.F32 R116, -RZ, R109.H1_H1 ;  /* 0x3000006dff747230 */ /* 0x000fc40000004100 */
[----:B------:R-:W-:Y:S02]  /*2290*/  HADD2.F32 R123, -RZ, R110.H1_H1 ;  /* 0x3000006eff7b7230 */ /* 0x000fe40000004100 */
        /* <DEDUP_REMOVED lines=20> */
.L_x_8593:
[----:B------:R-:W0:Y:S01]  /*23e0*/  @UP0 LDCU.64 UR4, c[0x0][0x3a8] ;  /* 0x00007500ff0407ac */ /* 0x000e220008000a00 */
[----:B------:R-:W-:Y:S02]  /*23f0*/  PLOP3.LUT P0, PT, PT, PT, UP0, 0x80, 0x8 ;  /* 0x000000000008781c */ /* 0x000fe40003f0f008 */
[----:B------:R-:W-:Y:S02]  /*2400*/  PLOP3.LUT P2, PT, PT, PT, UP0, 0x80, 0x8 ;  /* 0x000000000008781c */ /* 0x000fe40003f4f008 */
[----:B------:R-:W-:-:S09]  /*2410*/  MOV R121, 0x10 ;  /* 0x0000001000797802 */ /* 0x000fd20000000f00 */
[C---:B0-----:R-:W-:Y:S01]  /*2420*/  @P0 IMAD.WIDE.U32 R120, R124.reuse, R121, UR4 ;  /* 0x000000047c780e25 */ /* 0x041fe2000f8e0079 */
[----:B------:R-:W-:-:S04]  /*2430*/  IADD3 R124, PT, PT, R124, 0x20, RZ ;  /* 0x000000207c7c7810 */ /* 0x000fc80007ffe0ff */
[----:B------:R1:W-:Y:S03]  /*2440*/  @P2 STG.E.128 desc[UR6][R120.64], R116 ;  /* 0x0000007478002986 */ /* 0x0003e6000c101d06 */
.L_x_8590:
[----:B------:R-:W-:Y:S05]  /*2450*/  BSYNC.RECONVERGENT B0 ;  /* 0x0000000000007941 */ /* 0x000fea0003800200 */
.L_x_8589:
        /* <DEDUP_REMOVED lines=31> */
.L_x_8598:
        /* <DEDUP_REMOVED lines=29> */
.L_x_8597:
        /* <DEDUP_REMOVED lines=32> */
.L_x_8600:
[----:B-----5:R-:W-:Y:S02]  /*2a20*/  HADD2.F32 R6, -RZ, R120.H0_H0 ;  /* 0x20000078ff067230 */ /* 0x020fe40000004100 */
[----:B------:R-:W-:Y:S02]  /*2a30*/  HADD2.F32 R117, -RZ, R108.H0_H0 ;  /* 0x2000006cff757230 */ /* 0x000fe40000004100 */
[--C-:B------:R-:W-:Y:S02]  /*2a40*/  HADD2.F32 R125, -RZ, R122.reuse.H0_H0 ;  /* 0x2000007aff7d7230 */ /* 0x100fe40000004100 */
[----:B------:R-:W-:Y:S02]  /*2a50*/  HADD2.F32 R126, -RZ, R122.H1_H1 ;  /* 0x3000007aff7e7230 */ /* 0x000fe40000004100 */
[----:B------:R-:W-:Y:S01]  /*2a60*/  FADD.FTZ R6, R117, R6 ;  /* 0x0000000675067221 */ /* 0x000fe20000010000 */
[----:B------:R-:W-:Y:S02]  /*2a70*/  HADD2.F32 R116, -RZ, R121.H0_H0 ;  /* 0x20000079ff747230 */ /* 0x000fe40000004100 */
[----:B------:R-:W-:-:S02]  /*2a80*/  HADD2.F32 R122, -RZ, R110.H0_H0 ;  /* 0x2000006eff7a7230 */ /* 0x000fc40000004100 */
[----:B------:R-:W-:Y:S02]  /*2a90*/  HADD2.F32 R120, -RZ, R120.H1_H1 ;  /* 0x30000078ff787230 */ /* 0x000fe40000004100 */
[----:B------:R-:W-:Y:S02]  /*2aa0*/  HADD2.F32 R121, -RZ, R121.H1_H1 ;  /* 0x30000079ff797230 */ /* 0x000fe40000004100 */
[----:B------:R-:W-:Y:S01]  /*2ab0*/  FADD.FTZ R122, R122, R125 ;  /* 0x0000007d7a7a7221 */ /* 0x000fe20000010000 */
[----:B------:R-:W-:Y:S02]  /*2ac0*/  HADD2.F32 R117, -RZ, R108.H1_H1 ;  /* 0x3000006cff757230 */ /* 0x000fe40000004100 */
[--C-:B------:R-:W-:Y:S02]  /*2ad0*/  HADD2.F32 R119, -RZ, R109.reuse.H0_H0 ;  /* 0x2000006dff777230 */ /* 0x100fe40000004100 */
[----:B------:R-:W-:Y:S02]  /*2ae0*/  HADD2.F32 R118, -RZ, R109.H1_H1 ;  /* 0x3000006dff767230 */ /* 0x000fe40000004100 */
[----:B------:R-:W-:Y:S01]  /*2af0*/  FADD.FTZ R120, R117, R120 ;  /* 0x0000007875787221 */ /* 0x000fe20000010000 */
[----:B------:R-:W-:-:S02]  /*2b00*/  HADD2.F32 R127, -RZ, R123.H0_H0 ;  /* 0x2000007bff7f7230 */ /* 0x000fc40000004100 */
[----:B------:R-:W-:Y:S01]  /*2b10*/  FADD.FTZ R116, R119, R116 ;  /* 0x0000007477747221 */ /* 0x000fe20000010000 */
[----:B------:R-:W-:Y:S02]  /*2b20*/  HADD2.F32 R128, -RZ, R123.H1_H1 ;  /* 0x3000007bff807230 */ /* 0x000fe40000004100 */
[----:B------:R-:W-:Y:S01]  /*2b30*/  FADD.FTZ R118, R118, R121 ;  /* 0x0000007976767221 */ /* 0x000fe20000010000 */
[----:B------:R-:W-:Y:S02]  /*2b40*/  HADD2.F32 R123, -RZ, R110.H1_H1 ;  /* 0x3000006eff7b7230 */ /* 0x000fe40000004100 */
        /* <DEDUP_REMOVED lines=14> */
[----:B------:R-:W-:Y:S02]  /*2c30*/  HADD2.F32 R135, -RZ, R113.H1_H1 ;  /* 0x30000071ff877230 */ /* 0x000fe40000004100 */
[----:B------:R-:W-:Y:S01]  /*2c40*/  FADD.FTZ R140, R117, R126 ;  /* 0x0000007e758c7221 */ /* 0x000fe20000010000 */
[----:B------:R-:W-:Y:S02]  /*2c50*/  HADD2.F32 R129, -RZ, R112.H1_H1 ;  /* 0x30000070ff817230 */ /* 0x000fe40000004100 */
[----:B------:R-:W-:Y:S01]  /*2c60*/  FADD.FTZ R147, R122, R125 ;  /* 0x0000007d7a937221 */ /* 0x000fe20000010000 */
[----:B------:R-:W-:Y:S01]  /*2c70*/  FADD.FTZ R137, R116, R123 ;  /* 0x0000007b74897221 */ /* 0x000fe20000010000 */
[----:B------:R-:W-:Y:S01]  /*2c80*/  FADD.FTZ R135, R135, R118 ;  /* 0x0000007687877221 */ /* 0x000fe20000010000 */
[----:B------:R-:W-:-:S02]  /*2c90*/  FADD.FTZ R129, R129, R120 ;  /* 0x0000007881817221 */ /* 0x000fc40000010000 */
[----:B------:R-:W-:Y:S02]  /*2ca0*/  F2FP.F16.F32.PACK_AB R119, R147, R140 ;  /* 0x0000008c9377723e */ /* 0x000fe400000000ff */
[----:B------:R-:W-:Y:S02]  /*2cb0*/  F2FP.F16.F32.PACK_AB R118, R137, R134 ;  /* 0x000000868976723e */ /* 0x000fe400000000ff */
[----:B------:R-:W-:Y:S02]  /*2cc0*/  F2FP.F16.F32.PACK_AB R117, R135, R128 ;  /* 0x000000808775723e */ /* 0x000fe400000000ff */
[----:B------:R-:W-:-:S07]  /*2cd0*/  F2FP.F16.F32.PACK_AB R116, R129, R6 ;  /* 0x000000068174723e */ /* 0x000fce00000000ff */
.L_x_8599:
[----:B------:R-:W0:Y:S01]  /*2ce0*/  @UP0 LDCU.64 UR4, c[0x0][0x3a8] ;  /* 0x00007500ff0407ac */ /* 0x000e220008000a00 */
[----:B------:R-:W-:Y:S01]  /*2cf0*/  PLOP3.LUT P0, PT, PT, PT, UP0, 0x80, 0x8 ;  /* 0x000000000008781c */ /* 0x000fe20003f0f008 */
[----:B------:R-:W-:Y:S01]  /*2d00*/  HFMA2 R121, -RZ, RZ, 0, 9.5367431640625e-07 ;  /* 0x00000010ff797431 */ /* 0x000fe200000001ff */
[----:B------:R-:W-:-:S11]  /*2d10*/  PLOP3.LUT P3, PT, PT, PT, UP0, 0x80, 0x8 ;  /* 0x000000000008781c */ /* 0x000fd60003f6f008 */
[----:B0-----:R-:W-:-:S05]  /*2d20*/  @P0 IMAD.WIDE.U32 R120, R124, R121, UR4 ;  /* 0x000000047c780e25 */ /* 0x001fca000f8e0079 */
[----:B------:R2:W-:Y:S02]  /*2d30*/  @P3 STG.E.128 desc[UR6][R120.64], R116 ;  /* 0x0000007478003986 */ /* 0x0005e4000c101d06 */
.L_x_8596:
[----:B------:R-:W-:Y:S05]  /*2d40*/  BSYNC.RECONVERGENT B0 ;  /* 0x0000000000007941 */ /* 0x000fea0003800200 */
.L_x_8595:
        /* <DEDUP_REMOVED lines=101> */
.L_x_8620:
        /* <DEDUP_REMOVED lines=32> */
[----:B------:R-:W-:Y:S01]  /*35a0*/  F2FP.F16.F32.PACK_AB R127, R126, R127 ;  /* 0x0000007f7e7f723e */ /* 0x000fe200000000ff */
[----:B------:R-:W-:Y:S01]  /*35b0*/  FMUL.FTZ R126, R146, R149 ;  /* 0x00000095927e7220 */ /* 0x000fe20000410000 */
[--C-:B------:R-:W-:Y:S01]  /*35c0*/  FADD.FTZ R155, R130, -R144.reuse ;  /* 0x80000090829b7221 */ /* 0x100fe20000010000 */
[----:B------:R-:W-:Y:S01]  /*35d0*/  F2FP.F16.F32.PACK_AB R120, R121, R120 ;  /* 0x000000787978723e */ /* 0x000fe200000000ff */
[--C-:B------:R-:W-:Y:S01]  /*35e0*/  FADD.FTZ R121, R8, -R144.reuse ;  /* 0x8000009008797221 */ /* 0x100fe20000010000 */
[----:B------:R-:W-:Y:S01]  /*35f0*/  FADD.FTZ R157, R141, -R144 ;  /* 0x800000908d9d7221 */ /* 0x000fe20000010000 */
[C---:B------:R-:W-:Y:S01]  /*3600*/  FMUL.FTZ R155, R146.reuse, R155 ;  /* 0x0000009b929b7220 */ /* 0x040fe20000410000 */
[----:B------:R-:W1:Y:S01]  /*3610*/  LDC.64 R148, c[0x0][0x430] ;  /* 0x00010c00ff947b82 */ /* 0x000e620000000a00 */
[C---:B------:R-:W-:Y:S01]  /*3620*/  FMUL.FTZ R153, R146.reuse, R121 ;  /* 0x0000007992997220 */ /* 0x040fe20000410000 */
[----:B------:R-:W-:Y:S01]  /*3630*/  FMUL.FTZ R154, R146, R157 ;  /* 0x0000009d929a7220 */ /* 0x000fe20000410000 */
[----:B------:R-:W-:Y:S01]  /*3640*/  F2FP.F16.F32.PACK_AB R123, R123, R122 ;  /* 0x0000007a7b7b723e */ /* 0x000fe200000000ff */
[----:B------:R-:W-:Y:S01]  /*3650*/  FFMA.FTZ R122, R126, R15, R59 ;  /* 0x0000000f7e7a7223 */ /* 0x000fe2000001003b */
[----:B------:R-:W-:Y:S01]  /*3660*/  FFMA.FTZ R121, R153, R14, R58 ;  /* 0x0000000e99797223 */ /* 0x000fe2000001003a */
[C---:B------:R-:W-:Y:S01]  /*3670*/  FFMA.FTZ R152, R155.reuse, R16, R52 ;  /* 0x000000109b987223 */ /* 0x040fe20000010034 */
[C---:B------:R-:W-:Y:S01]  /*3680*/  FFMA.FTZ R157, R154.reuse, R17, R53 ;  /* 0x000000119a9d7223 */ /* 0x040fe20000010035 */
        /* <DEDUP_REMOVED lines=8> */
[----:B0-----:R-:W-:Y:S01]  /*3710*/  IMAD.WIDE.U32 R150, R142, 0x10, R150 ;  /* 0x000000108e967825 */ /* 0x001fe200078e0096 */
[----:B------:R-:W-:-:S02]  /*3720*/  F2FP.F16.F32.PACK_AB R126, R156, R155 ;  /* 0x0000009b9c7e723e */ /* 0x000fc400000000ff */
[----:B------:R-:W-:Y:S02]  /*3730*/  F2FP.F16.F32.PACK_AB R125, R154, R125 ;  /* 0x0000007d9a7d723e */ /* 0x000fe400000000ff */
[----:B------:R-:W-:Y:S01]  /*3740*/  F2FP.F16.F32.PACK_AB R124, R153, R152 ;  /* 0x00000098997c723e */ /* 0x000fe200000000ff */
[----:B------:R2:W-:Y:S01]  /*3750*/  STG.E.128 desc[UR6][R150.64], R120 ;  /* 0x0000007896007986 */ /* 0x0005e2000c101d06 */
[C---:B-1----:R-:W-:Y:S01]  /*3760*/  IMAD.WIDE.U32 R148, R142.reuse, 0x10, R148 ;  /* 0x000000108e947825 */ /* 0x042fe200078e0094 */
[----:B------:R-:W-:-:S04]  /*3770*/  IADD3 R142, PT, PT, R142, 0x20, RZ ;  /* 0x000000208e8e7810 */ /* 0x000fc80007ffe0ff */
[----:B------:R2:W-:Y:S03]  /*3780*/  STG.E.128 desc[UR6][R148.64], R124 ;  /* 0x0000007c94007986 */ /* 0x0005e6000c101d06 */
.L_x_8603:
[----:B------:R-:W-:Y:S05]  /*3790*/  BSYNC.RECONVERGENT B0 ;  /* 0x0000000000007941 */ /* 0x000fea0003800200 */
.L_x_8602:
[----:B------:R-:W-:Y:S04]  /*37a0*/  BSSY.RECONVERGENT B0, `(.L_x_8604) ;  /* 0x0000031000007945 */ /* 0x000fe80003800200 */
[----:B------:R-:W-:Y:S05]  /*37b0*/  @!P1 BRA `(.L_x_8605) ;  /* 0x0000000000bc9947 */ /* 0x000fea0003800000 */
[--C-:B0-2---:R-:W-:Y:S01]  /*37c0*/  FADD.FTZ R123, R136, -R144.reuse ;  /* 0x80000090887b7221 */ /* 0x105fe20000010000 */
        /* <DEDUP_REMOVED lines=46> */
.L_x_8605:
[----:B------:R-:W-:Y:S05]  /*3ab0*/  BSYNC.RECONVERGENT B0 ;  /* 0x0000000000007941 */ /* 0x000fea0003800200 */
.L_x_8604:
[----:B------:R-:W-:Y:S04]  /*3ac0*/  BSSY.RECONVERGENT B0, `(.L_x_8606) ;  /* 0x0000030000007945 */ /* 0x000fe80003800200 */
[----:B------:R-:W-:Y:S05]  /*3ad0*/  @!P2 BRA `(.L_x_8607) ;  /* 0x0000000000b8a947 */ /* 0x000fea0003800000 */
[--C-:B0-23--:R-:W-:Y:S01]  /*3ae0*/  FADD.FTZ R125, R134, -R144.reuse ;  /* 0x80000090867d7221 */ /* 0x10dfe20000010000 */
[--C-:B------:R-:W-:Y:S01]  /*3af0*/  FADD.FTZ R155, R147, -R144.reuse ;  /* 0x80000090939b7221 */ /* 0x100fe20000010000 */
[--C-:B------:R-:W-:Y:S01]  /*3b00*/  FADD.FTZ R127, R137, -R144.reuse ;  /* 0x80000090897f7221 */ /* 0x100fe20000010000 */
[--C-:B------:R-:W-:Y:S01]  /*3b10*/  FADD.FTZ R123, R135, -R144.reuse ;  /* 0x80000090877b7221 */ /* 0x100fe20000010000 */
[--C-:B------:R-:W-:Y:S01]  /*3b20*/  FADD.FTZ R149, R140, -R144.reuse ;  /* 0x800000908c957221 */ /* 0x100fe20000010000 */
[C---:B------:R-:W-:Y:S01]  /*3b30*/  FMUL.FTZ R125, R146.reuse, R125 ;  /* 0x0000007d927d7220 */ /* 0x040fe20000410000 */
[C---:B------:R-:W-:Y:S01]  /*3b40*/  FMUL.FTZ R124, R146.reuse, R155 ;  /* 0x0000009b927c7220 */ /* 0x040fe20000410000 */
[--C-:B------:R-:W-:Y:S01]  /*3b50*/  FADD.FTZ R121, R129, -R144.reuse ;  /* 0x8000009081797221 */ /* 0x100fe20000010000 */
[C---:B------:R-:W-:Y:S01]  /*3b60*/  FMUL.FTZ R120, R146.reuse, R127 ;  /* 0x0000007f92787220 */ /* 0x040fe20000410000 */
[----:B------:R-:W-:Y:S01]  /*3b70*/  FMUL.FTZ R150, R146, R123 ;  /* 0x0000007b92967220 */ /* 0x000fe20000410000 */
[--C-:B------:R-:W-:Y:S01]  /*3b80*/  FADD.FTZ R151, R6, -R144.reuse ;  /* 0x8000009006977221 */ /* 0x100fe20000010000 */
[----:B------:R-:W-:Y:S01]  /*3b90*/  FADD.FTZ R153, R128, -R144 ;  /* 0x8000009080997221 */ /* 0x000fe20000010000 */
[C---:B-----5:R-:W-:Y:S01]  /*3ba0*/  FFMA.FTZ R122, R125.reuse, R80, R92 ;  /* 0x000000507d7a7223 */ /* 0x060fe2000001005c */
[----:B------:R-:W-:Y:S01]  /*3bb0*/  FMUL.FTZ R123, R146, R149 ;  /* 0x00000095927b7220 */ /* 0x000fe20000410000 */
[----:B------:R-:W-:Y:S01]  /*3bc0*/  FFMA.FTZ R126, R125, R88, R100 ;  /* 0x000000587d7e7223 */ /* 0x000fe20000010064 */
[C---:B------:R-:W-:Y:S01]  /*3bd0*/  FFMA.FTZ R152, R124.reuse, R83, R95 ;  /* 0x000000537c987223 */ /* 0x040fe2000001005f */
[----:B------:R-:W-:Y:S01]  /*3be0*/  FFMA.FTZ R155, R124, R91, R103 ;  /* 0x0000005b7c9b7223 */ /* 0x000fe20000010067 */
[----:B------:R-:W-:Y:S01]  /*3bf0*/  FMUL.FTZ R144, R146, R121 ;  /* 0x0000007992907220 */ /* 0x000fe20000410000 */
[----:B------:R-:W0:Y:S01]  /*3c00*/  LDC.64 R148, c[0x0][0x428] ;  /* 0x00010a00ff947b82 */ /* 0x000e220000000a00 */
[----:B------:R-:W-:Y:S01]  /*3c10*/  FFMA.FTZ R121, R120, R81, R93 ;  /* 0x0000005178797223 */ /* 0x000fe2000001005d */
[C---:B------:R-:W-:Y:S01]  /*3c20*/  FMUL.FTZ R151, R146.reuse, R151 ;  /* 0x0000009792977220 */ /* 0x040fe20000410000 */
[----:B------:R-:W-:Y:S01]  /*3c30*/  FMUL.FTZ R153, R146, R153 ;  /* 0x0000009992997220 */ /* 0x000fe20000410000 */
[C---:B------:R-:W-:Y:S01]  /*3c40*/  FFMA.FTZ R127, R123.reuse, R82, R94 ;  /* 0x000000527b7f7223 */ /* 0x040fe2000001005e */
[----:B------:R-:W-:Y:S01]  /*3c50*/  FFMA.FTZ R146, R123, R90, R102 ;  /* 0x0000005a7b927223 */ /* 0x000fe20000010066 */
[----:B------:R-:W-:Y:S01]  /*3c60*/  F2FP.F16.F32.PACK_AB R122, R121, R122 ;  /* 0x0000007a797a723e */ /* 0x000fe200000000ff */
[----:B------:R-:W-:Y:S01]  /*3c70*/  FFMA.FTZ R121, R120, R89, R101 ;  /* 0x0000005978797223 */ /* 0x000fe20000010065 */
[----:B------:R-:W1:Y:S01]  /*3c80*/  LDC.64 R124, c[0x0][0x430] ;  /* 0x00010c00ff7c7b82 */ /* 0x000e620000000a00 */
[----:B------:R-:W-:Y:S01]  /*3c90*/  F2FP.F16.F32.PACK_AB R123, R152, R127 ;  /* 0x0000007f987b723e */ /* 0x000fe200000000ff */
[----:B------:R-:W-:Y:S01]  /*3ca0*/  FFMA.FTZ R120, R151, R76, R96 ;  /* 0x0000004c97787223 */ /* 0x000fe20000010060 */
[----:B------:R-:W-:Y:S01]  /*3cb0*/  F2FP.F16.F32.PACK_AB R127, R155, R146 ;  /* 0x000000929b7f723e */ /* 0x000fe200000000ff */
[----:B------:R-:W-:Y:S01]  /*3cc0*/  FFMA.FTZ R146, R153, R78, R98 ;  /* 0x0000004e99927223 */ /* 0x000fe20000010062 */
[----:B------:R-:W-:Y:S01]  /*3cd0*/  F2FP.F16.F32.PACK_AB R126, R121, R126 ;  /* 0x0000007e797e723e */ /* 0x000fe200000000ff */
[----:B------:R-:W-:Y:S01]  /*3ce0*/  FFMA.FTZ R121, R144, R77, R97 ;  /* 0x0000004d90797223 */ /* 0x000fe20000010061 */
[----:B------:R-:W-:Y:S01]  /*3cf0*/  FFMA.FTZ R155, R150, R79, R99 ;  /* 0x0000004f969b7223 */ /* 0x000fe20000010063 */
[----:B------:R-:W-:Y:S01]  /*3d00*/  FFMA.FTZ R152, R153, R86, R106 ;  /* 0x0000005699987223 */ /* 0x000fe2000001006a */
[----:B------:R-:W-:-:S02]  /*3d10*/  FFMA.FTZ R153, R144, R85, R105 ;  /* 0x0000005590997223 */ /* 0x000fc40000010069 */
[----:B------:R-:W-:Y:S02]  /*3d20*/  F2FP.F16.F32.PACK_AB R120, R121, R120 ;  /* 0x000000787978723e */ /* 0x000fe400000000ff */
[----:B------:R-:W-:Y:S01]  /*3d30*/  F2FP.F16.F32.PACK_AB R121, R155, R146 ;  /* 0x000000929b79723e */ /* 0x000fe200000000ff */
[----:B------:R-:W-:Y:S01]  /*3d40*/  FFMA.FTZ R146, R151, R84, R104 ;  /* 0x0000005497927223 */ /* 0x000fe20000010068 */
[----:B------:R-:W-:Y:S01]  /*3d50*/  FFMA.FTZ R155, R150, R87, R107 ;  /* 0x00000057969b7223 */ /* 0x000fe2000001006b */
[----:B0-----:R-:W-:-:S05]  /*3d60*/  IMAD.WIDE.U32 R148, R142, 0x10, R148 ;  /* 0x000000108e947825 */ /* 0x001fca00078e0094 */
[----:B------:R4:W-:Y:S01]  /*3d70*/  STG.E.128 desc[UR6][R148.64], R120 ;  /* 0x0000007894007986 */ /* 0x0009e2000c101d06 */
[----:B-1----:R-:W-:Y:S01]  /*3d80*/  IMAD.WIDE.U32 R150, R142, 0x10, R124 ;  /* 0x000000108e967825 */ /* 0x002fe200078e007c */
[----:B------:R-:W-:Y:S02]  /*3d90*/  F2FP.F16.F32.PACK_AB R125, R155, R152 ;  /* 0x000000989b7d723e */ /* 0x000fe400000000ff */
[----:B------:R-:W-:-:S05]  /*3da0*/  F2FP.F16.F32.PACK_AB R124, R153, R146 ;  /* 0x00000092997c723e */ /* 0x000fca00000000ff */
[----:B------:R4:W-:Y:S02]  /*3db0*/  STG.E.128 desc[UR6][R150.64], R124 ;  /* 0x0000007c96007986 */ /* 0x0009e4000c101d06 */
.L_x_8607:
[----:B------:R-:W-:Y:S05]  /*3dc0*/  BSYNC.RECONVERGENT B0 ;  /* 0x0000000000007941 */ /* 0x000fea0003800200 */
.L_x_8606:
[----:B0-234-:R-:W0:Y:S02]  /*3dd0*/  LDC.64 R120, c[0x0][0x380] ;  /* 0x0000e000ff787b82 */ /* 0x01de240000000a00 */
[----:B0-----:R-:W-:-:S04]  /*3de0*/  LEA R3, R120, R3, 0x2 ;  /* 0x0000000378037211 */ /* 0x001fc800078e10ff */
[----:B------:R-:W-:-:S13]  /*3df0*/  ISETP.GE.AND P1, PT, R3, R121, PT ;  /* 0x000000790300720c */ /* 0x000fda0003f26270 */
[----:B------:R-:W-:Y:S05]  /*3e00*/  @!P1 BRA `(.L_x_8608) ;  /* 0xffffffd4001c9947 */ /* 0x000fea000383ffff */
[----:B------:R-:W-:Y:S05]  /*3e10*/  EXIT ;  /* 0x000000000000794d */ /* 0x000fea0003800000 */
.L_x_8601:
        /* <DEDUP_REMOVED lines=8> */
.L_x_8610:
[----:B------:R-:W-:Y:S05]  /*3ea0*/  BSYNC B0 ;  /* 0x0000000000007941 */ /* 0x000fea0003800000 */
.L_x_8609:
        /* <DEDUP_REMOVED lines=10> */
.L_x_8611:
[----:B------:R-:W-:Y:S01]  /*3f50*/  HFMA2 R148, -RZ, RZ, 0, 2.384185791015625e-07 ;  /* 0x00000004ff947431 */ /* 0x000fe200000001ff */
[----:B------:R-:W-:-:S05]  /*3f60*/  MOV R123, R146 ;  /* 0x00000092007b7202 */ /* 0x000fca0000000f00 */
[----:B------:R-:W-:-:S05]  /*3f70*/  FADD.FTZ R123, R122, R123 ;  /* 0x0000007b7a7b7221 */ /* 0x000fca0000010000 */
[----:B------:R-:W-:-:S07]  /*3f80*/  MOV R149, R123 ;  /* 0x0000007b00957202 */ /* 0x000fce0000000f00 */
[----:B------:R-:W-:Y:S05]  /*3f90*/  WARPSYNC.COLLECTIVE R144, `(.L_x_8612) ;  /* 0x0000000090087348 */ /* 0x000fea0003c00000 */
[----:B------:R0:W1:Y:S02]  /*3fa0*/  SHFL.BFLY P6, R146, R149, R148, R151 ;  /* 0x0c00009495927389 */ /* 0x00006400000c0097 */
[----:B01----:R-:W-:Y:S05]  /*3fb0*/  ENDCOLLECTIVE ;  /* 0x000000000000791b */ /* 0x003fea0003800000 */
.L_x_8612:
[----:B------:R-:W-:Y:S01]  /*3fc0*/  HFMA2 R148, -RZ, RZ, 0, 4.76837158203125e-07 ;  /* 0x00000008ff947431 */ /* 0x000fe200000001ff */
[----:B------:R-:W-:-:S05]  /*3fd0*/  MOV R120, R146 ;  /* 0x0000009200787202 */ /* 0x000fca0000000f00 */
[----:B------:R-:W-:-:S05]  /*3fe0*/  FADD.FTZ R126, R123, R120 ;  /* 0x000000787b7e7221 */ /* 0x000fca0000010000 */
[----:B------:R-:W-:-:S07]  /*3ff0*/  MOV R149, R126 ;  /* 0x0000007e00957202 */ /* 0x000fce0000000f00 */
[----:B------:R-:W-:Y:S05]  /*4000*/  WARPSYNC.COLLECTIVE R144, `(.L_x_8613) ;  /* 0x0000000090087348 */ /* 0x000fea0003c00000 */
[----:B------:R0:W1:Y:S02]  /*4010*/  SHFL.BFLY P6, R146, R149, R148, R151 ;  /* 0x0c00009495927389 */ /* 0x00006400000c0097 */
[----:B01----:R-:W-:Y:S05]  /*4020*/  ENDCOLLECTIVE ;  /* 0x000000000000791b */ /* 0x003fea0003800000 */
.L_x_8613:
[----:B------:R-:W-:Y:S01]  /*4030*/  HFMA2 R148, -RZ, RZ, 0, 9.5367431640625e-07 ;  /* 0x00000010ff947431 */ /* 0x000fe200000001ff */
[----:B------:R-:W-:-:S05]  /*4040*/  MOV R125, R146 ;  /* 0x00000092007d7202 */ /* 0x000fca0000000f00 */
[----:B------:R-:W-:-:S05]  /*4050*/  FADD.FTZ R127, R126, R125 ;  /* 0x0000007d7e7f7221 */ /* 0x000fca0000010000 */
[----:B------:R-:W-:-:S07]  /*4060*/  MOV R149, R127 ;  /* 0x0000007f00957202 */ /* 0x000fce0000000f00 */
[----:B------:R-:W-:Y:S05]  /*4070*/  WARPSYNC.COLLECTIVE R144, `(.L_x_8614) ;  /* 0x0000000090087348 */ /* 0x000fea0003c00000 */
[----:B------:R0:W1:Y:S02]  /*4080*/  SHFL.BFLY P6, R146, R149, R148, R151 ;  /* 0x0c00009495927389 */ /* 0x00006400000c0097 */
[----:B01----:R-:W-:Y:S05]  /*4090*/  ENDCOLLECTIVE ;  /* 0x000000000000791b */ /* 0x003fea0003800000 */
.L_x_8614:
        /* <DEDUP_REMOVED lines=57> */
.L_x_8615:
[----:B------:R-:W-:Y:S01]  /*4430*/  HFMA2 R148, -RZ, RZ, 0, 1.1920928955078125e-07 ;  /* 0x00000002ff947431 */ /* 0x000fe200000001ff */
[----:B------:R-:W-:-:S05]  /*4440*/  MOV R121, R146 ;  /* 0x0000009200797202 */ /* 0x000fca0000000f00 */
[----:B------:R-:W-:-:S05]  /*4450*/  FADD.FTZ R121, R120, R121 ;  /* 0x0000007978797221 */ /* 0x000fca0000010000 */
[----:B------:R-:W-:-:S07]  /*4460*/  MOV R149, R121 ;  /* 0x0000007900957202 */ /* 0x000fce0000000f00 */
[----:B------:R-:W-:Y:S05]  /*4470*/  WARPSYNC.COLLECTIVE R144, `(.L_x_8616) ;  /* 0x0000000090087348 */ /* 0x000fea0003c00000 */
[----:B------:R0:W1:Y:S02]  /*4480*/  SHFL.BFLY P6, R146, R149, R148, R151 ;  /* 0x0c00009495927389 */ /* 0x00006400000c0097 */
[----:B01----:R-:W-:Y:S05]  /*4490*/  ENDCOLLECTIVE ;  /* 0x000000000000791b */ /* 0x003fea0003800000 */
.L_x_8616:
[----:B------:R-:W-:Y:S01]  /*44a0*/  HFMA2 R148, -RZ, RZ, 0, 2.384185791015625e-07 ;  /* 0x00000004ff947431 */ /* 0x000fe200000001ff */
[----:B------:R-:W-:-:S05]  /*44b0*/  MOV R122, R146 ;  /* 0x00000092007a7202 */ /* 0x000fca0000000f00 */
[----:B------:R-:W-:-:S05]  /*44c0*/  FADD.FTZ R122, R121, R122 ;  /* 0x0000007a797a7221 */ /* 0x000fca0000010000 */
[----:B------:R-:W-:-:S07]  /*44d0*/  MOV R149, R122 ;  /* 0x0000007a00957202 */ /* 0x000fce0000000f00 */
[----:B------:R-:W-:Y:S05]  /*44e0*/  WARPSYNC.COLLECTIVE R144, `(.L_x_8617) ;  /* 0x0000000090087348 */ /* 0x000fea0003c00000 */
[----:B------:R0:W1:Y:S02]  /*44f0*/  SHFL.BFLY P6, R146, R149, R148, R151 ;  /* 0x0c00009495927389 */ /* 0x00006400000c0097 */
[----:B01----:R-:W-:Y:S05]  /*4500*/  ENDCOLLECTIVE ;  /* 0x000000000000791b */ /* 0x003fea0003800000 */
.L_x_8617:
[----:B------:R-:W-:Y:S01]  /*4510*/  HFMA2 R148, -RZ, RZ, 0, 4.76837158203125e-07 ;  /* 0x00000008ff947431 */ /* 0x000fe200000001ff */
[----:B------:R-:W-:-:S05]  /*4520*/  MOV R123, R146 ;  /* 0x00000092007b7202 */ /* 0x000fca0000000f00 */
[----:B------:R-:W-:-:S05]  /*4530*/  FADD.FTZ R123, R122, R123 ;  /* 0x0000007b7a7b7221 */ /* 0x000fca0000010000 */
[----:B------:R-:W-:-:S07]  /*4540*/  MOV R149, R123 ;  /* 0x0000007b00957202 */ /* 0x000fce0000000f00 */
[----:B------:R-:W-:Y:S05]  /*4550*/  WARPSYNC.COLLECTIVE R144, `(.L_x_8618) ;  /* 0x0000000090087348 */ /* 0x000fea0003c00000 */
[----:B------:R0:W1:Y:S02]  /*4560*/  SHFL.BFLY P6, R146, R149, R148, R151 ;  /* 0x0c00009495927389 */ /* 0x00006400000c0097 */
[----:B01----:R-:W-:Y:S05]  /*4570*/  ENDCOLLECTIVE ;  /* 0x000000000000791b */ /* 0x003fea0003800000 */
.L_x_8618:
[----:B------:R-:W-:Y:S01]  /*4580*/  HFMA2 R148, -RZ, RZ, 0, 9.5367431640625e-07 ;  /* 0x00000010ff947431 */ /* 0x000fe200000001ff */
[----:B------:R-:W-:-:S05]  /*4590*/  MOV R126, R146 ;  /* 0x00000092007e7202 */ /* 0x000fca0000000f00 */
[----:B------:R-:W-:-:S05]  /*45a0*/  FADD.FTZ R126, R123, R126 ;  /* 0x0000007e7b7e7221 */ /* 0x000fca0000010000 */
[----:B------:R-:W-:-:S07]  /*45b0*/  MOV R149, R126 ;  /* 0x0000007e00957202 */ /* 0x000fce0000000f00 */
[----:B------:R-:W-:Y:S05]  /*45c0*/  WARPSYNC.COLLECTIVE R144, `(.L_x_8619) ;  /* 0x0000000090087348 */ /* 0x000fea0003c00000 */
[----:B------:R0:W1:Y:S02]  /*45d0*/  SHFL.BFLY P6, R146, R149, R148, R151 ;  /* 0x0c00009495927389 */ /* 0x00006400000c0097 */
[----:B01----:R-:W-:Y:S05]  /*45e0*/  ENDCOLLECTIVE ;  /* 0x000000000000791b */ /* 0x003fea0003800000 */
.L_x_8619:
[----:B------:R-:W-:Y:S01]  /*45f0*/  MOV R127, R146 ;  /* 0x00000092007f7202 */ /* 0x000fe20000000f00 */
[----:B------:R-:W-:Y:S06]  /*4600*/  BRA `(.L_x_8620) ;  /* 0xffffffec00647947 */ /* 0x000fec000383ffff */
.L_x_8621:
        /* <DEDUP_REMOVED lines=15> */
.L_x_17385:


//--------------------- .text._ZN10layer_norm31ln_parallel_residual_fwd_kernelINS_13Kernel_traitsIf6__halfS2_S2_fjLj768ELj1ELj4ELj1ELj16ENS_18Kernel_traits_baseILj768EfS2_S2_S2_fjLj128EEEEELb0ELb0ELb1EEEvNS_9FwdParamsE --------------------------
	.section	.text._ZN10layer_norm31ln_parallel_residual_fwd_kernelINS_13Kernel_traitsIf6__halfS2_S2_fjLj768ELj1ELj4ELj1ELj16ENS_18Kernel_traits_baseILj768EfS2_S2_S2_fjLj128EEEEELb0ELb0ELb1EEEvNS_9FwdParamsE,"ax",@progbits
	.align	128
        .global         _ZN10layer_norm31ln_parallel_residual_fwd_kernelINS_13Kernel_traitsIf6__halfS2_S2_fjLj768ELj1ELj4ELj1ELj16ENS_18Kernel_traits_baseILj768EfS2_S2_S2_fjLj128EEEEELb0ELb0ELb1EEEvNS_9FwdParamsE
        .type           _ZN10layer_norm31ln_parallel_residual_fwd_kernelINS_13Kernel_traitsIf6__halfS2_S2_fjLj768ELj1ELj4ELj1ELj16ENS_18Kernel_traits_baseILj768EfS2_S2_S2_fjLj128EEEEELb0ELb0ELb1EEEvNS_9FwdParamsE,@function
        .size           _ZN10layer_norm31ln_parallel_residual_fwd_kernelINS_13Kernel_traitsIf6__halfS2_S2_fjLj768ELj1ELj4ELj1ELj16ENS_18Kernel_traits_baseILj768EfS2_S2_S2_fjLj128EEEEELb0ELb0ELb1EEEvNS_9FwdParamsE,(.L_x_17386 - _ZN10layer_norm31ln_parallel_residual_fwd_kernelINS_13Kernel_traitsIf6__halfS2_S2_fjLj768ELj1ELj4ELj1ELj16ENS_18Kernel_traits_baseILj768EfS2_S2_S2_fjLj128EEEEELb0ELb0ELb1EEEvNS_9FwdParamsE)
        .other          _ZN10layer_norm31ln_parallel_residual_fwd_kernelINS_13Kernel_traitsIf6__halfS2_S2_fjLj768ELj1ELj4ELj1ELj16ENS_18Kernel_traits_baseILj768EfS2_S2_S2_fjLj128EEEEELb0ELb0ELb1EEEvNS_9FwdParamsE,@"STO_CUDA_ENTRY STV_DEFAULT"
_ZN10layer_norm31ln_parallel_residual_fwd_kernelINS_13Kernel_traitsIf6__halfS2_S2_fjLj768ELj1ELj4ELj1ELj16ENS_18Kernel_traits_baseILj768EfS2_S2_S2_fjLj128EEEEELb0ELb0ELb1EEEvNS_9FwdParamsE:
.text._ZN10layer_norm31ln_parallel_residual_fwd_kernelINS_13Kernel_traitsIf6__halfS2_S2_fjLj768ELj1ELj4ELj1ELj16ENS_18Kernel_traits_baseILj768EfS2_S2_S2_fjLj128EEEEELb0ELb0ELb1EEEvNS_9FwdParamsE:
        /* <DEDUP_REMOVED lines=61> */
.L_x_8623:
        /* <DEDUP_REMOVED lines=25> */
.L_x_8622:
        /* <DEDUP_REMOVED lines=37> */
.L_x_8625:
        /* <DEDUP_REMOVED lines=36> */
.L_x_8624:
        /* <DEDUP_REMOVED lines=11> */
.L_x_8639:
        /* <DEDUP_REMOVED lines=19> */
[----:B------:R-:W-:Y:S02]  /*0bd0*/  HADD2.F32 R108, -RZ, R113.H0_H0 ;  /* 0x20000071ff6c7230 */ /* 0x000fe40000004100 */
[----:B------:R-:W-:Y:S02]  /*0be0*/  HADD2.F32 R111, -RZ, R101.H0_H0 ;  /* 0x20000065ff6f7230 */ /* 0x000fe40000004100 */
[----:B------:R-:W-:Y:S01]  /*0bf0*/  FADD.FTZ R0, R0, R109 ;  /* 0x0000006d00007221 */ /* 0x000fe20000010000 */
[----:B------:R-:W-:Y:S02]  /*0c00*/  HADD2.F32 R112, -RZ, R112.H1_H1 ;  /* 0x30000070ff707230 */ /* 0x000fe40000004100 */
[----:B------:R-:W-:-:S02]  /*0c10*/  HADD2.F32 R109, -RZ, R100.H1_H1 ;  /* 0x30000064ff6d7230 */ /* 0x000fc40000004100 */
[----:B------:R-:W-:Y:S01]  /*0c20*/  FADD.FTZ R108, R108, R111 ;  /* 0x0000006f6c6c7221 */ /* 0x000fe20000010000 */
[--C-:B0-----:R-:W-:Y:S02]  /*0c30*/  HADD2.F32 R116, -RZ, R114.reuse.H0_H0 ;  /* 0x20000072ff747230 */ /* 0x101fe40000004100 */
[----:B------:R-:W-:Y:S02]  /*0c40*/  HADD2.F32 R113, -RZ, R113.H1_H1 ;  /* 0x30000071ff717230 */ /* 0x000fe40000004100 */
[----:B------:R-:W-:Y:S01]  /*0c50*/  FADD.FTZ R109, R112, R109 ;  /* 0x0000006d706d7221 */ /* 0x000fe20000010000 */
[----:B------:R-:W-:Y:S02]  /*0c60*/  HADD2.F32 R114, -RZ, R114.H1_H1 ;  /* 0x30000072ff727230 */ /* 0x000fe40000004100 */
[----:B------:R-:W-:Y:S02]  /*0c70*/  HADD2.F32 R118, -RZ, R115.H0_H0 ;  /* 0x20000073ff767230 */ /* 0x000fe40000004100 */
[----:B------:R-:W-:-:S02]  /*0c80*/  HADD2.F32 R110, -RZ, R101.H1_H1 ;  /* 0x30000065ff6e7230 */ /* 0x000fc40000004100 */
[--C-:B------:R-:W-:Y:S02]  /*0c90*/  HADD2.F32 R117, -RZ, R102.reuse.H1_H1 ;  /* 0x30000066ff757230 */ /* 0x100fe40000004100 */
[----:B------:R-:W-:Y:S02]  /*0ca0*/  HADD2.F32 R111, -RZ, R103.H0_H0 ;  /* 0x20000067ff6f7230 */ /* 0x000fe40000004100 */
[----:B------:R-:W-:Y:S01]  /*0cb0*/  FADD.FTZ R110, R113, R110 ;  /* 0x0000006e716e7221 */ /* 0x000fe20000010000 */
[----:B------:R-:W-:Y:S02]  /*0cc0*/  HADD2.F32 R119, -RZ, R115.H1_H1 ;  /* 0x30000073ff777230 */ /* 0x000fe40000004100 */
[----:B------:R-:W-:Y:S01]  /*0cd0*/  FADD.FTZ R114, R114, R117 ;  /* 0x0000007572727221 */ /* 0x000fe20000010000 */
[----:B------:R-:W-:Y:S02]  /*0ce0*/  HADD2.F32 R115, -RZ, R102.H0_H0 ;  /* 0x20000066ff737230 */ /* 0x000fe40000004100 */
[----:B------:R-:W-:Y:S01]  /*0cf0*/  FADD.FTZ R118, R118, R111 ;  /* 0x0000006f76767221 */ /* 0x000fe20000010000 */
[----:B------:R-:W-:-:S02]  /*0d00*/  HADD2.F32 R112, -RZ, R103.H1_H1 ;  /* 0x30000067ff707230 */ /* 0x000fc40000004100 */
        /* <DEDUP_REMOVED lines=23> */
.L_x_8627:
        /* <DEDUP_REMOVED lines=19> */
[----:B0-----:R-:W-:Y:S01]  /*0fb0*/  FADD.FTZ R117, R115, R0 ;  /* 0x0000000073757221 */ /* 0x001fe20000010000 */
        /* <DEDUP_REMOVED lines=9> */
.L_x_8626:
        /* <DEDUP_REMOVED lines=30> */
.L_x_8629:
[--C-:B-----5:R-:W-:Y:S02]  /*1230*/  HADD2.F32 R147, -RZ, R112.reuse.H0_H0 ;  /* 0x20000070ff937230 */ /* 0x120fe40000004100 */
[----:B------:R-:W-:Y:S02]  /*1240*/  HADD2.F32 R126, -RZ, R112.H1_H1 ;  /* 0x30000070ff7e7230 */ /* 0x000fe40000004100 */
[--C-:B------:R-:W-:Y:S02]  /*1250*/  HADD2.F32 R149, -RZ, R113.reuse.H0_H0 ;  /* 0x20000071ff957230 */ /* 0x100fe40000004100 */
[----:B------:R-:W-:Y:S02]  /*1260*/  HADD2.F32 R144, -RZ, R113.H1_H1 ;  /* 0x30000071ff907230 */ /* 0x000fe40000004100 */
[--C-:B------:R-:W-:Y:S02]  /*1270*/  HADD2.F32 R138, -RZ, R114.reuse.H0_H0 ;  /* 0x20000072ff8a7230 */ /* 0x100fe40000004100 */
[----:B------:R-:W-:-:S02]  /*1280*/  HADD2.F32 R135, -RZ, R114.H1_H1 ;  /* 0x30000072ff877230 */ /* 0x000fc40000004100 */
[--C-:B------:R-:W-:Y:S02]  /*1290*/  HADD2.F32 R134, -RZ, R115.reuse.H0_H0 ;  /* 0x20000073ff867230 */ /* 0x100fe40000004100 */
[----:B0-----:R-:W-:-:S07]  /*12a0*/  HADD2.F32 R117, -RZ, R115.H1_H1 ;  /* 0x30000073ff757230 */ /* 0x001fce0000004100 */
.L_x_8628:
        /* <DEDUP_REMOVED lines=27> */
.L_x_8631:
        /* <DEDUP_REMOVED lines=29> */
.L_x_8630:
        /* <DEDUP_REMOVED lines=32> */
.L_x_8633:
[----:B-----5:R-:W-:Y:S02]  /*1830*/  HADD2.F32 R0, -RZ, R112.H0_H0 ;  /* 0x20000070ff007230 */ /* 0x020fe40000004100 */
[----:B------:R-:W-:Y:S02]  /*1840*/  HADD2.F32 R109, -RZ, R100.H0_H0 ;  /* 0x20000064ff6d7230 */ /* 0x000fe40000004100 */
[--C-:B------:R-:W-:Y:S02]  /*1850*/  HADD2.F32 R108, -RZ, R113.reuse.H0_H0 ;  /* 0x20000071ff6c7230 */ /* 0x100fe40000004100 */
[----:B------:R-:W-:Y:S02]  /*1860*/  HADD2.F32 R112, -RZ, R112.H1_H1 ;  /* 0x30000070ff707230 */ /* 0x000fe40000004100 */
[----:B------:R-:W-:Y:S01]  /*1870*/  FADD.FTZ R0, R109, R0 ;  /* 0x000000006d007221 */ /* 0x000fe20000010000 */
[----:B------:R-:W-:Y:S02]  /*1880*/  HADD2.F32 R113, -RZ, R113.H1_H1 ;  /* 0x30000071ff717230 */ /* 0x000fe40000004100 */
[----:B------:R-:W-:-:S02]  /*1890*/  HADD2.F32 R109, -RZ, R100.H1_H1 ;  /* 0x30000064ff6d7230 */ /* 0x000fc40000004100 */
[--C-:B------:R-:W-:Y:S02]  /*18a0*/  HADD2.F32 R111, -RZ, R101.reuse.H0_H0 ;  /* 0x20000065ff6f7230 */ /* 0x100fe40000004100 */
[----:B------:R-:W-:Y:S02]  /*18b0*/  HADD2.F32 R110, -RZ, R101.H1_H1 ;  /* 0x30000065ff6e7230 */ /* 0x000fe40000004100 */
[----:B------:R-:W-:Y:S01]  /*18c0*/  FADD.FTZ R109, R109, R112 ;  /* 0x000000706d6d7221 */ /* 0x000fe20000010000 */
[--C-:B------:R-:W-:Y:S02]  /*18d0*/  HADD2.F32 R118, -RZ, R115.reuse.H0_H0 ;  /* 0x20000073ff767230 */ /* 0x100fe40000004100 */
[----:B------:R-:W-:Y:S01]  /*18e0*/  FADD.FTZ R108, R111, R108 ;  /* 0x0000006c6f6c7221 */ /* 0x000fe20000010000 */
[----:B------:R-:W-:Y:S02]  /*18f0*/  HADD2.F32 R120, -RZ, R115.H1_H1 ;  /* 0x30000073ff787230 */ /* 0x000fe40000004100 */
[----:B------:R-:W-:Y:S01]  /*1900*/  FADD.FTZ R110, R110, R113 ;  /* 0x000000716e6e7221 */ /* 0x000fe20000010000 */
[----:B------:R-:W-:-:S02]  /*1910*/  HADD2.F32 R116, -RZ, R114.H0_H0 ;  /* 0x20000072ff747230 */ /* 0x000fc40000004100 */
[----:B------:R-:W-:Y:S02]  /*1920*/  HADD2.F32 R115, -RZ, R102.H0_H0 ;  /* 0x20000066ff737230 */ /* 0x000fe40000004100 */
[----:B------:R-:W-:Y:S02]  /*1930*/  HADD2.F32 R114, -RZ, R114.H1_H1 ;  /* 0x30000072ff727230 */ /* 0x000fe40000004100 */
        /* <DEDUP_REMOVED lines=27> */
.L_x_8632:
        /* <DEDUP_REMOVED lines=13> */
[----:B------:R-:W-:Y:S05]  /*1bc0*/  BRA.U UP1, `(.L_x_8635) ;  /* 0x0000000101247547 */ /* 0x000fea000b800000 */
[--C-:B-----5:R-:W-:Y:S02]  /*1bd0*/  HADD2.F32 R127, -RZ, R112.reuse.H0_H0 ;  /* 0x20000070ff7f7230 */ /* 0x120fe40000004100 */
[----:B------:R-:W-:Y:S02]  /*1be0*/  HADD2.F32 R124, -RZ, R112.H1_H1 ;  /* 0x30000070ff7c7230 */ /* 0x000fe40000004100 */
[--C-:B------:R-:W-:Y:S02]  /*1bf0*/  HADD2.F32 R139, -RZ, R113.reuse.H0_H0 ;  /* 0x20000071ff8b7230 */ /* 0x100fe40000004100 */
[----:B------:R-:W-:Y:S02]  /*1c00*/  HADD2.F32 R122, -RZ, R113.H1_H1 ;  /* 0x30000071ff7a7230 */ /* 0x000fe40000004100 */
[--C-:B0-----:R-:W-:Y:S02]  /*1c10*/  HADD2.F32 R141, -RZ, R114.reuse.H0_H0 ;  /* 0x20000072ff8d7230 */ /* 0x101fe40000004100 */
[----:B------:R-:W-:-:S02]  /*1c20*/  HADD2.F32 R118, -RZ, R114.H1_H1 ;  /* 0x30000072ff767230 */ /* 0x000fc40000004100 */
[--C-:B------:R-:W-:Y:S02]  /*1c30*/  HADD2.F32 R157, -RZ, R115.reuse.H0_H0 ;  /* 0x20000073ff9d7230 */ /* 0x100fe40000004100 */
[----:B------:R-:W-:Y:S01]  /*1c40*/  HADD2.F32 R116, -RZ, R115.H1_H1 ;  /* 0x30000073ff747230 */ /* 0x000fe20000004100 */
[----:B------:R-:W-:Y:S06]  /*1c50*/  BRA `(.L_x_8636) ;  /* 0x00000004009c7947 */ /* 0x000fec0003800000 */
.L_x_8635:
[----:B-----5:R-:W-:Y:S02]  /*1c60*/  HADD2.F32 R127, -RZ, R112.H0_H0 ;  /* 0x20000070ff7f7230 */ /* 0x020fe40000004100 */
[----:B------:R-:W-:Y:S02]  /*1c70*/  HADD2.F32 R0, -RZ, R104.H0_H0 ;  /* 0x20000068ff007230 */ /* 0x000fe40000004100 */
[----:B------:R-:W-:Y:S02]  /*1c80*/  HADD2.F32 R139, -RZ, R113.H0_H0 ;  /* 0x20000071ff8b7230 */ /* 0x000fe40000004100 */
[----:B0-----:R-:W-:Y:S02]  /*1c90*/  HADD2.F32 R141, -RZ, R114.H0_H0 ;  /* 0x20000072ff8d7230 */ /* 0x001fe40000004100 */
        /* <DEDUP_REMOVED lines=25> */
.L_x_8634:
[----:B------:R-:W-:Y:S05]  /*1e30*/  BRA.U UP1, `(.L_x_8637) ;  /* 0x0000000101747547 */ /* 0x000fea000b800000 */
        /* <DEDUP_REMOVED lines=29> */
.L_x_8637:
        /* <DEDUP_REMOVED lines=10> */
[----:B------:R-:W-:Y:S01]  /*20b0*/  FADD.FTZ R0, R3, R0 ;  /* 0x0000000003007221 */ /* 0x000fe20000010000 */
[--C-:B------:R-:W-:Y:S02]  /*20c0*/  HADD2.F32 R116, -RZ, R115.reuse.H0_H0 ;  /* 0x20000073ff747230 */ /* 0x100fe40000004100 */
        /* <DEDUP_REMOVED lines=32> */
.L_x_8636:
        /* <DEDUP_REMOVED lines=99> */
.L_x_8651:
[----:B------:R-:W-:Y:S01]  /*2900*/  FMUL.FTZ R0, R2, R2 ;  /* 0x0000000202007220 */ /* 0x000fe20000410000 */
[----:B01----:R-:W-:Y:S01]  /*2910*/  FADD.FTZ R114, R114, R129 ;  /* 0x0000008172727221 */ /* 0x003fe20000010000 */
[----:B------:R-:W0:Y:S01]  /*2920*/  @!P2 LDC.64 R112, c[0x0][0x3c0] ;  /* 0x0000f000ff70ab82 */ /* 0x000e220000000a00 */
[----:B------:R-:W-:Y:S02]  /*2930*/  FSEL R155, R2, RZ, !P3 ;  /* 0x000000ff029b7208 */ /* 0x000fe40005800000 */
[----:B------:R-:W-:Y:S01]  /*2940*/  FSEL R0, R0, RZ, P3 ;  /* 0x000000ff00007208 */ /* 0x000fe20001800000 */
[----:B---3--:R-:W-:Y:S02]  /*2950*/  FFMA.FTZ R3, R114, R3, UR8 ;  /* 0x0000000872037e23 */ /* 0x008fe40008010003 */
[C---:B------:R-:W-:Y:S01]  /*2960*/  FADD.FTZ R163, -R155.reuse, R128 ;  /* 0x000000809ba37221 */ /* 0x040fe20000010100 */
[----:B------:R-:W-:Y:S01]  /*2970*/  FADD.FTZ R135, -R155, R135 ;  /* 0x000000879b877221 */ /* 0x000fe20000010100 */
[----:B------:R-:W1:Y:S01]  /*2980*/  @!P2 LDC.64 R114, c[0x0][0x3c8] ;  /* 0x0000f200ff72ab82 */ /* 0x000e620000000a00 */
[----:B------:R-:W-:Y:S01]  /*2990*/  FADD.FTZ R0, R3, R0 ;  /* 0x0000000003007221 */ /* 0x000fe20000010000 */
[C---:B------:R-:W-:Y:S01]  /*29a0*/  FADD.FTZ R147, -R155.reuse, R147 ;  /* 0x000000939b937221 */ /* 0x040fe20000010100 */
[C---:B------:R-:W-:Y:S01]  /*29b0*/  FADD.FTZ R126, -R155.reuse, R126 ;  /* 0x0000007e9b7e7221 */ /* 0x040fe20000010100 */
[C---:B------:R-:W-:Y:S01]  /*29c0*/  FADD.FTZ R149, -R155.reuse, R149 ;  /* 0x000000959b957221 */ /* 0x040fe20000010100 */
[----:B------:R-:W2:Y:S01]  /*29d0*/  MUFU.RSQ R142, R0 ;  /* 0x00000000008e7308 */ /* 0x000ea20000001400 */
[C---:B------:R-:W-:Y:S01]  /*29e0*/  FADD.FTZ R144, -R155.reuse, R144 ;  /* 0x000000909b907221 */ /* 0x040fe20000010100 */
[C---:B------:R-:W-:Y:S01]  /*29f0*/  FADD.FTZ R151, -R155.reuse, R138 ;  /* 0x0000008a9b977221 */ /* 0x040fe20000010100 */
[----:B------:R-:W3:Y:S01]  /*2a00*/  LDC.64 R128, c[0x0][0x428] ;  /* 0x00010a00ff807b82 */ /* 0x000ee20000000a00 */
        /* <DEDUP_REMOVED lines=12> */
[----:B------:R0:W-:Y:S01]  /*2ad0*/  @!P2 STG.E desc[UR6][R112.64], R2 ;  /* 0x000000027000a986 */ /* 0x0001e2000c101906 */
[C---:B--2---:R-:W-:Y:S01]  /*2ae0*/  FMUL.FTZ R146, R142.reuse, R135 ;  /* 0x000000878e927220 */ /* 0x044fe20000410000 */
[C---:B------:R-:W-:Y:S01]  /*2af0*/  FMUL.FTZ R147, R142.reuse, R147 ;  /* 0x000000938e937220 */ /* 0x040fe20000410000 */
[----:B-1----:R-:W-:Y:S01]  /*2b00*/  @!P2 IMAD.WIDE R114, R137, 0x4, R114 ;  /* 0x000000048972a825 */ /* 0x002fe200078e0272 */
[----:B------:R-:W1:Y:S03]  /*2b10*/  LDC.64 R134, c[0x0][0x430] ;  /* 0x00010c00ff867b82 */ /* 0x000e660000000a00 */
[C---:B------:R-:W-:Y:S01]  /*2b20*/  FMUL.FTZ R126, R142.reuse, R126 ;  /* 0x0000007e8e7e7220 */ /* 0x040fe20000410000 */
[C---:B------:R-:W-:Y:S01]  /*2b30*/  FMUL.FTZ R149, R142.reuse, R149 ;  /* 0x000000958e957220 */ /* 0x040fe20000410000 */
[C---:B------:R-:W-:Y:S01]  /*2b40*/  FMUL.FTZ R144, R142.reuse, R144 ;  /* 0x000000908e907220 */ /* 0x040fe20000410000 */
[C---:B------:R-:W-:Y:S01]  /*2b50*/  FMUL.FTZ R151, R142.reuse, R151 ;  /* 0x000000978e977220 */ /* 0x040fe20000410000 */
[C---:B------:R-:W-:Y:S01]  /*2b60*/  FMUL.FTZ R153, R142.reuse, R153 ;  /* 0x000000998e997220 */ /* 0x040fe20000410000 */
[----:B------:R-:W-:Y:S01]  /*2b70*/  FMUL.FTZ R148, R142, R117 ;  /* 0x000000758e947220 */ /* 0x000fe20000410000 */
[C---:B------:R-:W-:Y:S01]  /*2b80*/  FADD.FTZ R139, -R155.reuse, R139 ;  /* 0x0000008b9b8b7221 */ /* 0x040fe20000010100 */
[C---:B------:R-:W-:Y:S01]  /*2b90*/  FADD.FTZ R143, -R155.reuse, R122 ;  /* 0x0000007a9b8f7221 */ /* 0x040fe20000010100 */
[C---:B------:R-:W-:Y:S01]  /*2ba0*/  FADD.FTZ R141, -R155.reuse, R141 ;  /* 0x0000008d9b8d7221 */ /* 0x040fe20000010100 */
[C---:B------:R-:W-:Y:S01]  /*2bb0*/  FADD.FTZ R3, -R155.reuse, R118 ;  /* 0x000000769b037221 */ /* 0x040fe20000010100 */
[----:B------:R-:W-:Y:S01]  /*2bc0*/  FADD.FTZ R157, -R155, R157 ;  /* 0x0000009d9b9d7221 */ /* 0x000fe20000010100 */
[----:B------:R2:W-:Y:S01]  /*2bd0*/  @!P2 STG.E desc[UR6][R114.64], R142 ;  /* 0x0000008e7200a986 */ /* 0x0005e2000c101906 */
[----:B------:R-:W-:Y:S01]  /*2be0*/  FFMA.FTZ R0, R147, R28, R24 ;  /* 0x0000001c93007223 */ /* 0x000fe20000010018 */
[----:B0-----:R-:W-:Y:S01]  /*2bf0*/  FFMA.FTZ R113, R126, R29, R25 ;  /* 0x0000001d7e717223 */ /* 0x001fe20000010019 */
[----:B------:R-:W-:Y:S01]  /*2c00*/  FADD.FTZ R155, -R155, R116 ;  /* 0x000000749b9b7221 */ /* 0x000fe20000010100 */
[----:B------:R-:W-:Y:S01]  /*2c10*/  FFMA.FTZ R2, R149, R30, R26 ;  /* 0x0000001e95027223 */ /* 0x000fe2000001001a */
[----:B------:R-:W-:Y:S01]  /*2c20*/  FFMA.FTZ R117, R146, R33, R21 ;  /* 0x0000002192757223 */ /* 0x000fe20000010015 */
[----:B------:R-:W-:Y:S01]  /*2c30*/  FFMA.FTZ R116, R153, R34, R22 ;  /* 0x0000002299747223 */ /* 0x000fe20000010016 */
[----:B------:R-:W-:Y:S01]  /*2c40*/  FFMA.FTZ R118, R148, R35, R23 ;  /* 0x0000002394767223 */ /* 0x000fe20000010017 */
[----:B------:R-:W-:Y:S01]  /*2c50*/  F2FP.F16.F32.PACK_AB R112, R113, R0 ;  /* 0x000000007170723e */ /* 0x000fe200000000ff */
[C---:B------:R-:W-:Y:S01]  /*2c60*/  FMUL.FTZ R121, R142.reuse, R121 ;  /* 0x000000798e797220 */ /* 0x040fe20000410000 */
[----:B------:R-:W-:Y:S01]  /*2c70*/  FMUL.FTZ R120, R142, R120 ;  /* 0x000000788e787220 */ /* 0x000fe20000410000 */
[----:B------:R-:W-:Y:S01]  /*2c80*/  FFMA.FTZ R147, R147, R52, R96 ;  /* 0x0000003493937223 */ /* 0x000fe20000010060 */
[----:B--2---:R-:W-:Y:S01]  /*2c90*/  FFMA.FTZ R115, R144, R31, R27 ;  /* 0x0000001f90737223 */ /* 0x004fe2000001001b */
        /* <DEDUP_REMOVED lines=8> */
[----:B------:R-:W-:Y:S01]  /*2d20*/  F2FP.F16.F32.PACK_AB R115, R118, R116 ;  /* 0x000000747673723e */ /* 0x000fe200000000ff */
[----:B---3--:R-:W-:-:S04]  /*2d30*/  IMAD.WIDE.U32 R116, R131, 0x10, R128 ;  /* 0x0000001083747825 */ /* 0x008fc800078e0080 */
[C---:B------:R-:W-:Y:S01]  /*2d40*/  FMUL.FTZ R125, R142.reuse, R125 ;  /* 0x0000007d8e7d7220 */ /* 0x040fe20000410000 */
[C---:B------:R-:W-:Y:S01]  /*2d50*/  FMUL.FTZ R124, R142.reuse, R165 ;  /* 0x000000a58e7c7220 */ /* 0x040fe20000410000 */
[C---:B------:R-:W-:Y:S01]  /*2d60*/  FMUL.FTZ R119, R142.reuse, R119 ;  /* 0x000000778e777220 */ /* 0x040fe20000410000 */
[C---:B------:R-:W-:Y:S01]  /*2d70*/  FMUL.FTZ R122, R142.reuse, R161 ;  /* 0x000000a18e7a7220 */ /* 0x040fe20000410000 */
[----:B------:R0:W-:Y:S01]  /*2d80*/  STG.E.128 desc[UR6][R116.64], R112 ;  /* 0x0000007074007986 */ /* 0x0001e2000c101d06 */
[C---:B------:R-:W-:Y:S01]  /*2d90*/  FMUL.FTZ R140, R142.reuse, R3 ;  /* 0x000000038e8c7220 */ /* 0x040fe20000410000 */
[----:B------:R-:W-:Y:S01]  /*2da0*/  FMUL.FTZ R118, R142, R163 ;  /* 0x000000a38e767220 */ /* 0x000fe20000410000 */
[----:B------:R-:W-:-:S04]  /*2db0*/  IMAD.WIDE.U32 R2, R133, 0x10, R128 ;  /* 0x0000001085027825 */ /* 0x000fc800078e0080 */
[C---:B------:R-:W-:Y:S01]  /*2dc0*/  FMUL.FTZ R127, R142.reuse, R127 ;  /* 0x0000007f8e7f7220 */ /* 0x040fe20000410000 */
[C---:B------:R-:W-:Y:S01]  /*2dd0*/  FMUL.FTZ R0, R142.reuse, R159 ;  /* 0x0000009f8e007220 */ /* 0x040fe20000410000 */
[----:B------:R-:W-:Y:S01]  /*2de0*/  FMUL.FTZ R123, R142, R123 ;  /* 0x0000007b8e7b7220 */ /* 0x000fe20000410000 */
[----:B-1----:R-:W-:-:S04]  /*2df0*/  IMAD.WIDE.U32 R130, R131, 0x10, R134 ;  /* 0x0000001083827825 */ /* 0x002fc800078e0086 */
        /* <DEDUP_REMOVED lines=9> */
[----:B0-----:R-:W-:Y:S01]  /*2e90*/  FFMA.FTZ R116, R121, R36, R16 ;  /* 0x0000002479747223 */ /* 0x001fe20000010010 */
[----:B------:R-:W-:Y:S01]  /*2ea0*/  FFMA.FTZ R117, R120, R37, R17 ;  /* 0x0000002578757223 */ /* 0x000fe20000010011 */
[----:B------:R-:W-:Y:S01]  /*2eb0*/  F2FP.F16.F32.PACK_AB R112, R126, R147 ;  /* 0x000000937e70723e */ /* 0x000fe200000000ff */
[----:B------:R-:W-:Y:S01]  /*2ec0*/  IMAD.WIDE.U32 R134, R145, 0x10, R134 ;  /* 0x0000001091867825 */ /* 0x000fe200078e0086 */
[----:B------:R-:W-:-:S03]  /*2ed0*/  F2FP.F16.F32.PACK_AB R115, R148, R153 ;  /* 0x000000999473723e */ /* 0x000fc600000000ff */
[----:B------:R-:W-:Y:S01]  /*2ee0*/  FFMA.FTZ R126, R124, R39, R19 ;  /* 0x000000277c7e7223 */ /* 0x000fe20000010013 */
[----:B------:R-:W-:Y:S01]  /*2ef0*/  F2FP.F16.F32.PACK_AB R116, R117, R116 ;  /* 0x000000747574723e */ /* 0x000fe200000000ff */
[----:B------:R-:W-:Y:S01]  /*2f00*/  FFMA.FTZ R117, R125, R38, R18 ;  /* 0x000000267d757223 */ /* 0x000fe20000010012 */
[----:B------:R-:W-:Y:S01]  /*2f10*/  F2FP.F16.F32.PACK_AB R113, R144, R149 ;  /* 0x000000959071723e */ /* 0x000fe200000000ff */
[C---:B------:R-:W-:Y:S01]  /*2f20*/  FFMA.FTZ R144, R119.reuse, R40, R12 ;  /* 0x0000002877907223 */ /* 0x040fe2000001000c */
[----:B------:R-:W-:Y:S01]  /*2f30*/  FFMA.FTZ R145, R119, R64, R84 ;  /* 0x0000004077917223 */ /* 0x000fe20000010054 */
[C---:B------:R-:W-:Y:S01]  /*2f40*/  FFMA.FTZ R147, R122.reuse, R43, R15 ;  /* 0x0000002b7a937223 */ /* 0x040fe2000001000f */
[----:B------:R-:W-:Y:S01]  /*2f50*/  FFMA.FTZ R148, R122, R67, R87 ;  /* 0x000000437a947223 */ /* 0x000fe20000010057 */
[C---:B------:R-:W-:Y:S01]  /*2f60*/  FFMA.FTZ R119, R118.reuse, R41, R13 ;  /* 0x0000002976777223 */ /* 0x040fe2000001000d */
[----:B------:R-:W-:Y:S01]  /*2f70*/  FFMA.FTZ R122, R118, R65, R85 ;  /* 0x00000041767a7223 */ /* 0x000fe20000010055 */
[----:B------:R-:W-:Y:S01]  /*2f80*/  F2FP.F16.F32.PACK_AB R117, R126, R117 ;  /* 0x000000757e75723e */ /* 0x000fe200000000ff */
        /* <DEDUP_REMOVED lines=8> */
[----:B------:R-:W-:Y:S01]  /*3010*/  FFMA.FTZ R114, R146, R57, R93 ;  /* 0x0000003992727223 */ /* 0x000fe2000001005d */
[C---:B------:R-:W-:Y:S01]  /*3020*/  FFMA.FTZ R146, R123.reuse, R42, R14 ;  /* 0x0000002a7b927223 */ /* 0x040fe2000001000e */
[----:B------:R-:W-:Y:S01]  /*3030*/  F2FP.F16.F32.PACK_AB R121, R124, R121 ;  /* 0x000000797c79723e */ /* 0x000fe200000000ff */
[----:B------:R-:W-:Y:S01]  /*3040*/  FFMA.FTZ R123, R123, R66, R86 ;  /* 0x000000427b7b7223 */ /* 0x000fe20000010056 */
[----:B------:R-:W-:Y:S01]  /*3050*/  F2FP.F16.F32.PACK_AB R120, R145, R126 ;  /* 0x0000007e9178723e */ /* 0x000fe200000000ff */
[----:B------:R-:W-:Y:S01]  /*3060*/  FFMA.FTZ R149, R140, R49, R5 ;  /* 0x000000318c957223 */ /* 0x000fe20000010005 */
[----:B------:R-:W-:-:S02]  /*3070*/  F2FP.F16.F32.PACK_AB R124, R144, R125 ;  /* 0x0000007d907c723e */ /* 0x000fc400000000ff */
[----:B------:R-:W0:Y:S01]  /*3080*/  LDC.64 R144, c[0x0][0x380] ;  /* 0x0000e000ff907b82 */ /* 0x000e220000000a00 */
[----:B------:R-:W-:Y:S01]  /*3090*/  F2FP.F16.F32.PACK_AB R119, R147, R146 ;  /* 0x000000929377723e */ /* 0x000fe200000000ff */
[----:B------:R-:W-:Y:S01]  /*30a0*/  FFMA.FTZ R146, R139, R46, R10 ;  /* 0x0000002e8b927223 */ /* 0x000fe2000001000a */
[----:B------:R-:W-:Y:S01]  /*30b0*/  F2FP.F16.F32.PACK_AB R123, R148, R123 ;  /* 0x0000007b947b723e */ /* 0x000fe200000000ff */
[C---:B------:R-:W-:Y:S01]  /*30c0*/  FFMA.FTZ R147, R138.reuse, R47, R11 ;  /* 0x0000002f8a937223 */ /* 0x040fe2000001000b */
[C---:B------:R-:W-:Y:S01]  /*30d0*/  FFMA.FTZ R148, R141.reuse, R48, R4 ;  /* 0x000000308d947223 */ /* 0x040fe20000010004 */
[----:B------:R-:W-:Y:S01]  /*30e0*/  FFMA.FTZ R141, R141, R72, R76 ;  /* 0x000000488d8d7223 */ /* 0x000fe2000001004c */
[----:B------:R-:W-:Y:S01]  /*30f0*/  FFMA.FTZ R138, R138, R71, R83 ;  /* 0x000000478a8a7223 */ /* 0x000fe20000010053 */
[----:B------:R-:W-:Y:S02]  /*3100*/  F2FP.F16.F32.PACK_AB R114, R114, R151 ;  /* 0x000000977272723e */ /* 0x000fe400000000ff */
[----:B------:R-:W-:Y:S01]  /*3110*/  F2FP.F16.F32.PACK_AB R125, R147, R146 ;  /* 0x00000092937d723e */ /* 0x000fe200000000ff */
[----:B------:R-:W-:Y:S01]  /*3120*/  FFMA.FTZ R146, R127, R68, R80 ;  /* 0x000000447f927223 */ /* 0x000fe20000010050 */
[----:B------:R-:W-:Y:S01]  /*3130*/  F2FP.F16.F32.PACK_AB R126, R149, R148 ;  /* 0x00000094957e723e */ /* 0x000fe200000000ff */
[----:B------:R-:W-:Y:S01]  /*3140*/  FFMA.FTZ R148, R142, R51, R7 ;  /* 0x000000338e947223 */ /* 0x000fe20000010007 */
[----:B------:R-:W-:Y:S01]  /*3150*/  FFMA.FTZ R147, R139, R70, R82 ;  /* 0x000000468b937223 */ /* 0x000fe20000010052 */
[C---:B------:R-:W-:Y:S01]  /*3160*/  FFMA.FTZ R127, R143.reuse, R50, R6 ;  /* 0x000000328f7f7223 */ /* 0x040fe20000010006 */
[----:B------:R-:W-:Y:S01]  /*3170*/  FFMA.FTZ R142, R140, R73, R77 ;  /* 0x000000498c8e7223 */ /* 0x000fe2000001004d */
[----:B------:R-:W-:Y:S01]  /*3180*/  FFMA.FTZ R143, R143, R74, R78 ;  /* 0x0000004a8f8f7223 */ /* 0x000fe2000001004e */
[----:B------:R-:W-:Y:S01]  /*3190*/  FFMA.FTZ R139, R0, R69, R81 ;  /* 0x00000045008b7223 */ /* 0x000fe20000010051 */
[----:B------:R1:W-:Y:S01]  /*31a0*/  STG.E.128 desc[UR6][R130.64], R112 ;  /* 0x0000007082007986 */ /* 0x0003e2000c101d06 */
[----:B------:R-:W-:-:S02]  /*31b0*/  F2FP.F16.F32.PACK_AB R127, R148, R127 ;  /* 0x0000007f947f723e */ /* 0x000fc400000000ff */
[----:B------:R-:W-:Y:S01]  /*31c0*/  F2FP.F16.F32.PACK_AB R142, R142, R141 ;  /* 0x0000008d8e8e723e */ /* 0x000fe200000000ff */
[----:B------:R1:W-:Y:S01]  /*31d0*/  STG.E.128 desc[UR6][R2.64], R116 ;  /* 0x0000007402007986 */ /* 0x0003e2000c101d06 */
[----:B------:R-:W-:Y:S02]  /*31e0*/  F2FP.F16.F32.PACK_AB R143, R150, R143 ;  /* 0x0000008f968f723e */ /* 0x000fe400000000ff */
[----:B------:R-:W-:Y:S01]  /*31f0*/  F2FP.F16.F32.PACK_AB R141, R138, R147 ;  /* 0x000000938a8d723e */ /* 0x000fe200000000ff */
[----:B------:R1:W-:Y:S01]  /*3200*/  STG.E.128 desc[UR6][R132.64], R120 ;  /* 0x0000007884007986 */ /* 0x0003e2000c101d06 */
[----:B------:R-:W-:Y:S02]  /*3210*/  F2FP.F16.F32.PACK_AB R140, R139, R146 ;  /* 0x000000928b8c723e */ /* 0x000fe400000000ff */
[----:B0-----:R-:W-:Y:S01]  /*3220*/  LEA R137, R144, R137, 0x2 ;  /* 0x0000008990897211 */ /* 0x001fe200078e10ff */
[----:B------:R1:W-:Y:S03]  /*3230*/  STG.E.128 desc[UR6][R128.64], R124 ;  /* 0x0000007c80007986 */ /* 0x0003e6000c101d06 */
[----:B------:R-:W-:Y:S01]  /*3240*/  ISETP.GE.AND P2, PT, R137, R145, PT ;  /* 0x000000918900720c */ /* 0x000fe20003f46270 */
[----:B------:R1:W-:-:S12]  /*3250*/  STG.E.128 desc[UR6][R134.64], R140 ;  /* 0x0000008c86007986 */ /* 0x0003d8000c101d06 */
[----:B------:R-:W-:Y:S05]  /*3260*/  @!P2 BRA `(.L_x_8639) ;  /* 0xffffffd8000ca947 */ /* 0x000fea000383ffff */
[----:B------:R-:W-:Y:S05]  /*3270*/  EXIT ;  /* 0x000000000000794d */ /* 0x000fea0003800000 */
.L_x_8638:
[----:B------:R-:W-:Y:S01]  /*3280*/  HFMA2 R146, -RZ, RZ, 0, 5.9604644775390625e-08 ;  /* 0x00000001ff927431 */ /* 0x000fe200000001ff */
[----:B------:R-:W-:Y:S01]  /*3290*/  BSSY B0, `(.L_x_8640) ;  /* 0x0000007000007945 */ /* 0x000fe20003800000 */
[----:B------:R-:W-:Y:S02]  /*32a0*/  MOV R143, R113 ;  /* 0x00000071008f7202 */ /* 0x000fe40000000f00 */
[----:B------:R-:W-:Y:S02]  /*32b0*/  MOV R151, 0x1f ;  /* 0x0000001f00977802 */ /* 0x000fe40000000f00 */
[----:B------:R-:W-:-:S07]  /*32c0*/  MOV R140, 0xffffffff ;  /* 0xffffffff008c7802 */ /* 0x000fce0000000f00 */
[----:B---3--:R-:W-:Y:S05]  /*32d0*/  WARPSYNC.COLLECTIVE R140, `(.L_x_8641) ;  /* 0x000000008c087348 */ /* 0x008fea0003c00000 */
[----:B------:R0:W1:Y:S02]  /*32e0*/  SHFL.BFLY P4, R142, R143, R146, R151 ;  /* 0x0c0000928f8e7389 */ /* 0x0000640000080097 */
[----:B01-3--:R-:W-:Y:S05]  /*32f0*/  ENDCOLLECTIVE ;  /* 0x000000000000791b */ /* 0x00bfea0003800000 */
.L_x_8641:
[----:B------:R-:W-:Y:S05]  /*3300*/  BSYNC B0 ;  /* 0x0000000000007941 */ /* 0x000fea0003800000 */
.L_x_8640:
        /* <DEDUP_REMOVED lines=9> */
.L_x_8642:
[----:B------:R-:W-:Y:S01]  /*33a0*/  HFMA2 R146, -RZ, RZ, 0, 2.384185791015625e-07 ;  /* 0x00000004ff927431 */ /* 0x000fe200000001ff */
[----:B------:R-:W-:-:S05]  /*33b0*/  MOV R3, R142 ;  /* 0x0000008e00037202 */ /* 0x000fca0000000f00 */
[----:B------:R-:W-:-:S05]  /*33c0*/  FADD.FTZ R114, R112, R3 ;  /* 0x0000000370727221 */ /* 0x000fca0000010000 */
[----:B------:R-:W-:-:S07]  /*33d0*/  MOV R143, R114 ;  /* 0x00000072008f7202 */ /* 0x000fce0000000f00 */
[----:B------:R-:W-:Y:S05]  /*33e0*/  WARPSYNC.COLLECTIVE R140, `(.L_x_8643) ;  /* 0x000000008c087348 */ /* 0x000fea0003c00000 */
[----:B------:R0:W1:Y:S02]  /*33f0*/  SHFL.BFLY P4, R142, R143, R146, R151 ;  /* 0x0c0000928f8e7389 */ /* 0x0000640000080097 */
[----:B01----:R-:W-:Y:S05]  /*3400*/  ENDCOLLECTIVE ;  /* 0x000000000000791b */ /* 0x003fea0003800000 */
.L_x_8643:
        /* <DEDUP_REMOVED lines=8> */
.L_x_8644:
[----:B------:R-:W-:Y:S01]  /*3490*/  HFMA2 R146, -RZ, RZ, 0, 9.5367431640625e-07 ;  /* 0x00000010ff927431 */ /* 0x000fe200000001ff */
[----:B------:R-:W-:-:S05]  /*34a0*/  MOV R0, R142 ;  /* 0x0000008e00007202 */ /* 0x000fca0000000f00 */
[----:B------:R-:W-:-:S05]  /*34b0*/  FADD.FTZ R129, R115, R0 ;  /* 0x0000000073817221 */ /* 0x000fca0000010000 */
[----:B------:R-:W-:-:S07]  /*34c0*/  MOV R143, R129 ;  /* 0x00000081008f7202 */ /* 0x000fce0000000f00 */
[----:B------:R-:W-:Y:S05]  /*34d0*/  WARPSYNC.COLLECTIVE R140, `(.L_x_8645) ;  /* 0x000000008c087348 */ /* 0x000fea0003c00000 */
[----:B------:R0:W1:Y:S02]  /*34e0*/  SHFL.BFLY P4, R142, R143, R146, R151 ;  /* 0x0c0000928f8e7389 */ /* 0x0000640000080097 */
[----:B01----:R-:W-:Y:S05]  /*34f0*/  ENDCOLLECTIVE ;  /* 0x000000000000791b */ /* 0x003fea0003800000 */
.L_x_8645:
        /* <DEDUP_REMOVED lines=56> */
.L_x_8646:
[----:B------:R-:W-:Y:S01]  /*3880*/  HFMA2 R146, -RZ, RZ, 0, 1.1920928955078125e-07 ;  /* 0x00000002ff927431 */ /* 0x000fe200000001ff */
[----:B------:R-:W-:-:S05]  /*3890*/  MOV R113, R142 ;  /* 0x0000008e00717202 */ /* 0x000fca0000000f00 */
[----:B------:R-:W-:-:S05]  /*38a0*/  FADD.FTZ R113, R0, R113 ;  /* 0x0000007100717221 */ /* 0x000fca0000010000 */
[----:B------:R-:W-:-:S07]  /*38b0*/  MOV R143, R113 ;  /* 0x00000071008f7202 */ /* 0x000fce0000000f00 */
[----:B------:R-:W-:Y:S05]  /*38c0*/  WARPSYNC.COLLECTIVE R140, `(.L_x_8647) ;  /* 0x000000008c087348 */ /* 0x000fea0003c00000 */
[----:B------:R0:W1:Y:S02]  /*38d0*/  SHFL.BFLY P4, R142, R143, R146, R151 ;  /* 0x0c0000928f8e7389 */ /* 0x0000640000080097 */
[----:B01----:R-:W-:Y:S05]  /*38e0*/  ENDCOLLECTIVE ;  /* 0x000000000000791b */ /* 0x003fea0003800000 */
.L_x_8647:
[----:B------:R-:W-:Y:S01]  /*38f0*/  HFMA2 R146, -RZ, RZ, 0, 2.384185791015625e-07 ;  /* 0x00000004ff927431 */ /* 0x000fe200000001ff */
[----:B------:R-:W-:-:S05]  /*3900*/  MOV R112, R142 ;  /* 0x0000008e00707202 */ /* 0x000fca0000000f00 */
[----:B------:R-:W-:-:S05]  /*3910*/  FADD.FTZ R112, R113, R112 ;  /* 0x0000007071707221 */ /* 0x000fca0000010000 */
[----:B------:R-:W-:-:S07]  /*3920*/  MOV R143, R112 ;  /* 0x00000070008f7202 */ /* 0x000fce0000000f00 */
[----:B------:R-:W-:Y:S05]  /*3930*/  WARPSYNC.COLLECTIVE R140, `(.L_x_8648) ;  /* 0x000000008c087348 */ /* 0x000fea0003c00000 */
[----:B------:R0:W1:Y:S02]  /*3940*/  SHFL.BFLY P4, R142, R143, R146, R151 ;  /* 0x0c0000928f8e7389 */ /* 0x0000640000080097 */
[----:B01----:R-:W-:Y:S05]  /*3950*/  ENDCOLLECTIVE ;  /* 0x000000000000791b */ /* 0x003fea0003800000 */
.L_x_8648:
[----:B------:R-:W-:Y:S01]  /*3960*/  HFMA2 R146, -RZ, RZ, 0, 4.76837158203125e-07 ;  /* 0x00000008ff927431 */ /* 0x000fe200000001ff */
[----:B------:R-:W-:-:S05]  /*3970*/  MOV R115, R142 ;  /* 0x0000008e00737202 */ /* 0x000fca0000000f00 */
[----:B------:R-:W-:-:S05]  /*3980*/  FADD.FTZ R115, R112, R115 ;  /* 0x0000007370737221 */ /* 0x000fca0000010000 */
[----:B------:R-:W-:-:S07]  /*3990*/  MOV R143, R115 ;  /* 0x00000073008f7202 */ /* 0x000fce0000000f00 */
[----:B------:R-:W-:Y:S05]  /*39a0*/  WARPSYNC.COLLECTIVE R140, `(.L_x_8649) ;  /* 0x000000008c087348 */ /* 0x000fea0003c00000 */
[----:B------:R0:W1:Y:S02]  /*39b0*/  SHFL.BFLY P4, R142, R143, R146, R151 ;  /* 0x0c0000928f8e7389 */ /* 0x0000640000080097 */
[----:B01----:R-:W-:Y:S05]  /*39c0*/  ENDCOLLECTIVE ;  /* 0x000000000000791b */ /* 0x003fea0003800000 */
.L_x_8649:
[----:B------:R-:W-:Y:S01]  /*39d0*/  HFMA2 R146, -RZ, RZ, 0, 9.5367431640625e-07 ;  /* 0x00000010ff927431 */ /* 0x000fe200000001ff */
[----:B------:R-:W-:-:S05]  /*39e0*/  MOV R114, R142 ;  /* 0x0000008e00727202 */ /* 0x000fca0000000f00 */
[----:B------:R-:W-:-:S05]  /*39f0*/  FADD.FTZ R114, R115, R114 ;  /* 0x0000007273727221 */ /* 0x000fca0000010000 */
[----:B------:R-:W-:-:S07]  /*3a00*/  MOV R143, R114 ;  /* 0x00000072008f7202 */ /* 0x000fce0000000f00 */
[----:B------:R-:W-:Y:S05]  /*3a10*/  WARPSYNC.COLLECTIVE R140, `(.L_x_8650) ;  /* 0x000000008c087348 */ /* 0x000fea0003c00000 */
[----:B------:R0:W1:Y:S02]  /*3a20*/  SHFL.BFLY P4, R142, R143, R146, R151 ;  /* 0x0c0000928f8e7389 */ /* 0x0000640000080097 */
[----:B01----:R-:W-:Y:S05]  /*3a30*/  ENDCOLLECTIVE ;  /* 0x000000000000791b */ /* 0x003fea0003800000 */
.L_x_8650:
[----:B------:R-:W-:Y:S01]  /*3a40*/  MOV R129, R142 ;  /* 0x0000008e00817202 */ /* 0x000fe20000000f00 */
[----:B------:R-:W-:Y:S06]  /*3a50*/  BRA `(.L_x_8651) ;  /* 0xffffffec00a87947 */ /* 0x000fec000383ffff */
.L_x_8652:
        /* <DEDUP_REMOVED lines=10> */
.L_x_17386:


//--------------------- .text._ZN10layer_norm31ln_parallel_residual_fwd_kernelINS_13Kernel_traitsIf6__halfS2_S2_fjLj768ELj1ELj4ELj1ELj16ENS_18Kernel_traits_baseILj768EfS2_S2_S2_fjLj128EEEEELb0ELb1ELb0EEEvNS_9FwdParamsE --------------------------
	.section	.text._ZN10layer_norm31ln_parallel_residual_fwd_kernelINS_13Kernel_traitsIf6__halfS2_S2_fjLj768ELj1ELj4ELj1ELj16ENS_18Kernel_traits_baseILj768EfS2_S2_S2_fjLj128EEEEELb0ELb1ELb0EEEvNS_9FwdParamsE,"ax",@progbits
	.align	128
        .global         _ZN10layer_norm31ln_parallel_residual_fwd_kernelINS_13Kernel_traitsIf6__halfS2_S2_fjLj768ELj1ELj4ELj1ELj16ENS_18Kernel_traits_baseILj768EfS2_S2_S2_fjLj128EEEEELb0ELb1ELb0EEEvNS_9FwdParamsE
        .type           _ZN10layer_norm31ln_parallel_residual_fwd_kernelINS_13Kernel_traitsIf6__halfS2_S2_fjLj768ELj1ELj4ELj1ELj16ENS_18Kernel_traits_baseILj768EfS2_S2_S2_fjLj128EEEEELb0ELb1ELb0EEEvNS_9FwdParamsE,@function
        .size           _ZN10layer_norm31ln_parallel_residual_fwd_kernelINS_13Kernel_traitsIf6__halfS2_S2_fjLj768ELj1ELj4ELj1ELj16ENS_18Kernel_traits_baseILj768EfS2_S2_S2_fjLj128EEEEELb0ELb1ELb0EEEvNS_9FwdParamsE,(.L_x_17387 - _ZN10layer_norm31ln_parallel_residual_fwd_kernelINS_13Kernel_traitsIf6__halfS2_S2_fjLj768ELj1ELj4ELj1ELj16ENS_18Kernel_traits_baseILj768EfS2_S2_S2_fjLj128EEEEELb0ELb1ELb0EEEvNS_9FwdParamsE)
        .other          _ZN10layer_norm31ln_parallel_residual_fwd_kernelINS_13Kernel_traitsIf6__halfS2_S2_fjLj768ELj1ELj4ELj1ELj16ENS_18Kernel_traits_baseILj768EfS2_S2_S2_fjLj128EEEEELb0ELb1ELb0EEEvNS_9FwdParamsE,@"STO_CUDA_ENTRY STV_DEFAULT"
_ZN10layer_norm31ln_parallel_residual_fwd_kernelINS_13Kernel_traitsIf6__halfS2_S2_fjLj768ELj1ELj4ELj1ELj16ENS_18Kernel_traits_baseILj768EfS2_S2_S2_fjLj128EEEEELb0ELb1ELb0EEEvNS_9FwdParamsE:
.text._ZN10layer_norm31ln_parallel_residual_fwd_kernelINS_13Kernel_traitsIf6__halfS2_S2_fjLj768ELj1ELj4ELj1ELj16ENS_18Kernel_traits_baseILj768EfS2_S2_S2_fjLj128EEEEELb0ELb1ELb0EEEvNS_9FwdParamsE:
        /* <DEDUP_REMOVED lines=54> */
.L_x_8654:
        /* <DEDUP_REMOVED lines=10> */
[----:B------:R0:W5:Y:S01]  /*0400*/  @P2 LDG.E.128 R44, desc[UR6][R4.64] ;  /* 0x00000006042c2981 */ /* 0x000162000c1e1d00 */
[----:B-1----:R-:W-:-:S03]  /*0410*/  @P3 IMAD.WIDE.U32 R6, R11, 0x20, R6 ;  /* 0x000000200b063825 */ /* 0x002fc600078e0006 */
        /* <DEDUP_REMOVED lines=18> */
.L_x_8655:
[----:B------:R-:W-:Y:S05]  /*0540*/  BSYNC.RECONVERGENT B0 ;  /* 0x0000000000007941 */ /* 0x000fea0003800200 */
.L_x_8653:
        /* <DEDUP_REMOVED lines=10> */
.L_x_8681:
        /* <DEDUP_REMOVED lines=22> */
[--C-:B-----5:R-:W-:Y:S02]  /*0750*/  HADD2.F32 R69, -RZ, R66.reuse.H0_H0 ;  /* 0x20000042ff457230 */ /* 0x120fe40000004100 */
[----:B------:R-:W-:Y:S02]  /*0760*/  HADD2.F32 R70, -RZ, R66.H1_H1 ;  /* 0x30000042ff467230 */ /* 0x000fe40000004100 */
[----:B------:R-:W-:Y:S02]  /*0770*/  HADD2.F32 R4, -RZ, R65.H0_H0 ;  /* 0x20000041ff047230 */ /* 0x000fe40000004100 */
[----:B------:R-:W-:Y:S02]  /*0780*/  HADD2.F32 R7, -RZ, R13.H0_H0 ;  /* 0x2000000dff077230 */ /* 0x000fe40000004100 */
[----:B------:R-:W-:Y:S02]  /*0790*/  HADD2.F32 R66, -RZ, R14.H0_H0 ;  /* 0x2000000eff427230 */ /* 0x000fe40000004100 */
[----:B------:R-:W-:-:S02]  /*07a0*/  HADD2.F32 R0, -RZ, R64.H0_H0 ;  /* 0x20000040ff007230 */ /* 0x000fc40000004100 */
[----:B------:R-:W-:Y:S01]  /*07b0*/  FADD.FTZ R4, R4, R7 ;  /* 0x0000000704047221 */ /* 0x000fe20000010000 */
[----:B------:R-:W-:Y:S02]  /*07c0*/  HADD2.F32 R5, -RZ, R12.H0_H0 ;  /* 0x2000000cff057230 */ /* 0x000fe40000004100 */
[----:B------:R-:W-:Y:S01]  /*07d0*/  FADD.FTZ R66, R69, R66 ;  /* 0x0000004245427221 */ /* 0x000fe20000010000 */
[--C-:B------:R-:W-:Y:S02]  /*07e0*/  HADD2.F32 R72, -RZ, R67.reuse.H0_H0 ;  /* 0x20000043ff487230 */ /* 0x100fe40000004100 */
[----:B0-----:R-:W-:Y:S02]  /*07f0*/  HADD2.F32 R78, -RZ, R67.H1_H1 ;  /* 0x30000043ff4e7230 */ /* 0x001fe40000004100 */
[----:B------:R-:W-:Y:S01]  /*0800*/  FADD.FTZ R0, R0, R5 ;  /* 0x0000000500007221 */ /* 0x000fe20000010000 */
[----:B------:R-:W-:Y:S02]  /*0810*/  HADD2.F32 R67, -RZ, R14.H1_H1 ;  /* 0x3000000eff437230 */ /* 0x000fe40000004100 */
[----:B------:R-:W-:-:S02]  /*0820*/  HADD2.F32 R65, -RZ, R65.H1_H1 ;  /* 0x30000041ff417230 */ /* 0x000fc40000004100 */
[----:B------:R-:W-:Y:S02]  /*0830*/  HADD2.F32 R6, -RZ, R13.H1_H1 ;  /* 0x3000000dff067230 */ /* 0x000fe40000004100 */
[----:B------:R-:W-:Y:S01]  /*0840*/  FADD.FTZ R67, R70, R67 ;  /* 0x0000004346437221 */ /* 0x000fe20000010000 */
[----:B------:R-:W-:Y:S02]  /*0850*/  HADD2.F32 R79, -RZ, R15.H0_H0 ;  /* 0x2000000fff4f7230 */ /* 0x000fe40000004100 */
[----:B------:R-:W-:Y:S02]  /*0860*/  HADD2.F32 R69, -RZ, R8.H0_H0 ;  /* 0x20000008ff457230 */ /* 0x000fe40000004100 */
[----:B------:R-:W-:Y:S01]  /*0870*/  FADD.FTZ R6, R65, R6 ;  /* 0x0000000641067221 */ /* 0x000fe20000010000 */
[----:B------:R-:W-:Y:S02]  /*0880*/  HADD2.F32 R7, -RZ, R9.H0_H0 ;  /* 0x20000009ff077230 */ /* 0x000fe40000004100 */
[----:B------:R-:W-:Y:S01]  /*0890*/  FADD.FTZ R79, R72, R79 ;  /* 0x0000004f484f7221 */ /* 0x000fe20000010000 */
[----:B------:R-:W-:-:S02]  /*08a0*/  HADD2.F32 R81, -RZ, R15.H1_H1 ;  /* 0x3000000fff517230 */ /* 0x000fc40000004100 */
[----:B------:R-:W-:Y:S01]  /*08b0*/  FADD.FTZ R69, R0, R69 ;  /* 0x0000004500457221 */ /* 0x000fe20000010000 */
[----:B------:R-:W-:Y:S02]  /*08c0*/  HADD2.F32 R64, -RZ, R64.H1_H1 ;  /* 0x30000040ff407230 */ /* 0x000fe40000004100 */
[----:B------:R-:W-:Y:S01]  /*08d0*/  FADD.FTZ R70, R4, R7 ;  /* 0x0000000704467221 */ /* 0x000fe20000010000 */
[----:B------:R-:W-:Y:S02]  /*08e0*/  HADD2.F32 R5, -RZ, R12.H1_H1 ;  /* 0x3000000cff057230 */ /* 0x000fe40000004100 */
[----:B------:R-:W-:Y:S01]  /*08f0*/  FADD.FTZ R81, R78, R81 ;  /* 0x000000514e517221 */ /* 0x000fe20000010000 */
[--C-:B------:R-:W-:Y:S02]  /*0900*/  HADD2.F32 R90, -RZ, R11.reuse.H1_H1 ;  /* 0x3000000bff5a7230 */ /* 0x100fe40000004100 */
        /* <DEDUP_REMOVED lines=17> */
.L_x_8659:
[----:B-----5:R-:W-:Y:S02]  /*0a20*/  HADD2.F32 R69, -RZ, R64.H0_H0 ;  /* 0x20000040ff457230 */ /* 0x020fe40000004100 */
[----:B------:R-:W-:Y:S02]  /*0a30*/  HADD2.F32 R70, -RZ, R65.H0_H0 ;  /* 0x20000041ff467230 */ /* 0x000fe40000004100 */
[----:B------:R-:W-:Y:S02]  /*0a40*/  HADD2.F32 R0, -RZ, R12.H0_H0 ;  /* 0x2000000cff007230 */ /* 0x000fe40000004100 */
[----:B------:R-:W-:Y:S02]  /*0a50*/  HADD2.F32 R5, -RZ, R13.H0_H0 ;  /* 0x2000000dff057230 */ /* 0x000fe40000004100 */
[----:B0-----:R-:W-:Y:S02]  /*0a60*/  HADD2.F32 R78, -RZ, R66.H0_H0 ;  /* 0x20000042ff4e7230 */ /* 0x001fe40000004100 */
        /* <DEDUP_REMOVED lines=24> */
.L_x_8658:
[----:B------:R-:W-:Y:S05]  /*0bf0*/  @!P2 BRA `(.L_x_8661) ;  /* 0x000000000074a947 */ /* 0x000fea0003800000 */
        /* <DEDUP_REMOVED lines=29> */
.L_x_8661:
[--C-:B-----5:R-:W-:Y:S02]  /*0dd0*/  HADD2.F32 R69, -RZ, R64.reuse.H0_H0 ;  /* 0x20000040ff457230 */ /* 0x120fe40000004100 */
[----:B------:R-:W-:Y:S02]  /*0de0*/  HADD2.F32 R72, -RZ, R64.H1_H1 ;  /* 0x30000040ff487230 */ /* 0x000fe40000004100 */
[--C-:B------:R-:W-:Y:S02]  /*0df0*/  HADD2.F32 R70, -RZ, R65.reuse.H0_H0 ;  /* 0x20000041ff467230 */ /* 0x100fe40000004100 */
[----:B------:R-:W-:Y:S02]  /*0e00*/  HADD2.F32 R83, -RZ, R65.H1_H1 ;  /* 0x30000041ff537230 */ /* 0x000fe40000004100 */
[--C-:B0-----:R-:W-:Y:S02]  /*0e10*/  HADD2.F32 R78, -RZ, R66.reuse.H0_H0 ;  /* 0x20000042ff4e7230 */ /* 0x101fe40000004100 */
[----:B------:R-:W-:-:S02]  /*0e20*/  HADD2.F32 R81, -RZ, R66.H1_H1 ;  /* 0x30000042ff517230 */ /* 0x000fc40000004100 */
[--C-:B------:R-:W-:Y:S02]  /*0e30*/  HADD2.F32 R79, -RZ, R67.reuse.H0_H0 ;  /* 0x20000043ff4f7230 */ /* 0x100fe40000004100 */
[----:B------:R-:W-:-:S07]  /*0e40*/  HADD2.F32 R90, -RZ, R67.H1_H1 ;  /* 0x30000043ff5a7230 */ /* 0x000fce0000004100 */
.L_x_8660:
[----:B------:R-:W0:Y:S01]  /*0e50*/  @P1 LDC.64 R64, c[0x0][0x3a8] ;  /* 0x0000ea00ff401b82 */ /* 0x000e220000000a00 */
[C---:B------:R-:W-:Y:S01]  /*0e60*/  IADD3 R0, PT, PT, R93.reuse, 0x20, RZ ;  /* 0x000000205d007810 */ /* 0x040fe20007ffe0ff */
[----:B0-----:R-:W-:-:S05]  /*0e70*/  @P1 IMAD.WIDE.U32 R64, R93, 0x10, R64 ;  /* 0x000000105d401825 */ /* 0x001fca00078e0040 */
[----:B------:R0:W-:Y:S02]  /*0e80*/  @P1 STG.E.128 desc[UR6][R64.64], R4 ;  /* 0x0000000440001986 */ /* 0x0001e4000c101d06 */
.L_x_8657:
[----:B------:R-:W-:Y:S05]  /*0e90*/  BSYNC.RECONVERGENT B0 ;  /* 0x0000000000007941 */ /* 0x000fea0003800200 */
.L_x_8656:
        /* <DEDUP_REMOVED lines=32> */
.L_x_8665:
        /* <DEDUP_REMOVED lines=29> */
.L_x_8664:
        /* <DEDUP_REMOVED lines=32> */
.L_x_8667:
[----:B-----5:R-:W-:Y:S02]  /*1470*/  HADD2.F32 R6, -RZ, R65.H0_H0 ;  /* 0x20000041ff067230 */ /* 0x020fe40000004100 */
[--C-:B------:R-:W-:Y:S02]  /*1480*/  HADD2.F32 R71, -RZ, R66.reuse.H0_H0 ;  /* 0x20000042ff477230 */ /* 0x100fe40000004100 */
[----:B------:R-:W-:Y:S02]  /*1490*/  HADD2.F32 R73, -RZ, R66.H1_H1 ;  /* 0x30000042ff497230 */ /* 0x000fe40000004100 */
[----:B------:R-:W-:Y:S02]  /*14a0*/  HADD2.F32 R7, -RZ, R13.H0_H0 ;  /* 0x2000000dff077230 */ /* 0x000fe40000004100 */
[--C-:B------:R-:W-:Y:S02]  /*14b0*/  HADD2.F32 R74, -RZ, R14.reuse.H0_H0 ;  /* 0x2000000eff4a7230 */ /* 0x100fe40000004100 */
[----:B------:R-:W-:-:S02]  /*14c0*/  HADD2.F32 R80, -RZ, R14.H1_H1 ;  /* 0x3000000eff507230 */ /* 0x000fc40000004100 */
[----:B------:R-:W-:Y:S01]  /*14d0*/  FADD.FTZ R6, R7, R6 ;  /* 0x0000000607067221 */ /* 0x000fe20000010000 */
[----:B------:R-:W-:Y:S02]  /*14e0*/  HADD2.F32 R4, -RZ, R64.H0_H0 ;  /* 0x20000040ff047230 */ /* 0x000fe40000004100 */
[----:B------:R-:W-:Y:S01]  /*14f0*/  FADD.FTZ R74, R74, R71 ;  /* 0x000000474a4a7221 */ /* 0x000fe20000010000 */
[----:B------:R-:W-:Y:S02]  /*1500*/  HADD2.F32 R5, -RZ, R12.H0_H0 ;  /* 0x2000000cff057230 */ /* 0x000fe40000004100 */
[----:B------:R-:W-:Y:S01]  /*1510*/  FADD.FTZ R85, R80, R73 ;  /* 0x0000004950557221 */ /* 0x000fe20000010000 */
[--C-:B------:R-:W-:Y:S02]  /*1520*/  HADD2.F32 R82, -RZ, R67.reuse.H0_H0 ;  /* 0x20000043ff527230 */ /* 0x100fe40000004100 */
[----:B------:R-:W-:Y:S02]  /*1530*/  HADD2.F32 R84, -RZ, R67.H1_H1 ;  /* 0x30000043ff547230 */ /* 0x000fe40000004100 */
[----:B------:R-:W-:Y:S01]  /*1540*/  FADD.FTZ R4, R5, R4 ;  /* 0x0000000405047221 */ /* 0x000fe20000010000 */
[----:B------:R-:W-:-:S02]  /*1550*/  HADD2.F32 R67, -RZ, R15.H0_H0 ;  /* 0x2000000fff437230 */ /* 0x000fc40000004100 */
[----:B------:R-:W-:Y:S02]  /*1560*/  HADD2.F32 R91, -RZ, R15.H1_H1 ;  /* 0x3000000fff5b7230 */ /* 0x000fe40000004100 */
[----:B------:R-:W-:Y:S02]  /*1570*/  HADD2.F32 R71, -RZ, R8.H0_H0 ;  /* 0x20000008ff477230 */ /* 0x000fe40000004100 */
[----:B------:R-:W-:Y:S01]  /*1580*/  FADD.FTZ R67, R67, R82 ;  /* 0x0000005243437221 */ /* 0x000fe20000010000 */
        /* <DEDUP_REMOVED lines=26> */
.L_x_8666:
[----:B------:R-:W0:Y:S02]  /*1730*/  @P1 LDC.64 R64, c[0x0][0x3a8] ;  /* 0x0000ea00ff401b82 */ /* 0x000e240000000a00 */
[C---:B0-----:R-:W-:Y:S01]  /*1740*/  @P1 IMAD.WIDE.U32 R64, R0.reuse, 0x10, R64 ;  /* 0x0000001000401825 */ /* 0x041fe200078e0040 */
[----:B------:R-:W-:-:S04]  /*1750*/  IADD3 R0, PT, PT, R0, 0x20, RZ ;  /* 0x0000002000007810 */ /* 0x000fc80007ffe0ff */
[----:B------:R0:W-:Y:S03]  /*1760*/  @P1 STG.E.128 desc[UR6][R64.64], R4 ;  /* 0x0000000440001986 */ /* 0x0001e6000c101d06 */
.L_x_8663:
[----:B------:R-:W-:Y:S05]  /*1770*/  BSYNC.RECONVERGENT B0 ;  /* 0x0000000000007941 */ /* 0x000fea0003800200 */
.L_x_8662:
        /* <DEDUP_REMOVED lines=31> */
.L_x_8671:
[----:B-----5:R-:W-:Y:S02]  /*1970*/  HADD2.F32 R75, -RZ, R64.H0_H0 ;  /* 0x20000040ff4b7230 */ /* 0x020fe40000004100 */
[----:B------:R-:W-:Y:S02]  /*1980*/  HADD2.F32 R4, -RZ, R8.H0_H0 ;  /* 0x20000008ff047230 */ /* 0x000fe40000004100 */
[----:B------:R-:W-:Y:S02]  /*1990*/  HADD2.F32 R77, -RZ, R65.H0_H0 ;  /* 0x20000041ff4d7230 */ /* 0x000fe40000004100 */
[--C-:B------:R-:W-:Y:S02]  /*19a0*/  HADD2.F32 R87, -RZ, R66.reuse.H0_H0 ;  /* 0x20000042ff577230 */ /* 0x100fe40000004100 */
[----:B------:R-:W-:Y:S01]  /*19b0*/  FADD.FTZ R75, R4, R75 ;  /* 0x0000004b044b7221 */ /* 0x000fe20000010000 */
[----:B------:R-:W-:Y:S02]  /*19c0*/  HADD2.F32 R88, -RZ, R66.H1_H1 ;  /* 0x30000042ff587230 */ /* 0x000fe40000004100 */
[----:B------:R-:W-:-:S02]  /*19d0*/  HADD2.F32 R89, -RZ, R67.H0_H0 ;  /* 0x20000043ff597230 */ /* 0x000fc40000004100 */
        /* <DEDUP_REMOVED lines=22> */
.L_x_8670:
[----:B------:R-:W-:-:S04]  /*1b40*/  UISETP.NE.U32.AND UP0, UPT, UR12, URZ, UPT ;  /* 0x000000ff0c00728c */ /* 0x000fc8000bf05070 */
[----:B------:R-:W-:-:S09]  /*1b50*/  UISETP.NE.AND.EX UP0, UPT, UR13, URZ, UPT, UP0 ;  /* 0x000000ff0d00728c */ /* 0x000fd2000bf05300 */
[----:B------:R-:W-:Y:S05]  /*1b60*/  BRA.U UP0, `(.L_x_8673) ;  /* 0x0000000100747547 */ /* 0x000fea000b800000 */
        /* <DEDUP_REMOVED lines=29> */
.L_x_8673:
[----:B-----5:R-:W-:Y:S02]  /*1d40*/  HADD2.F32 R4, -RZ, R64.H0_H0 ;  /* 0x20000040ff047230 */ /* 0x020fe40000004100 */
[----:B------:R-:W-:Y:S02]  /*1d50*/  HADD2.F32 R5, -RZ, R12.H0_H0 ;  /* 0x2000000cff057230 */ /* 0x000fe40000004100 */
[--C-:B------:R-:W-:Y:S02]  /*1d60*/  HADD2.F32 R6, -RZ, R65.reuse.H0_H0 ;  /* 0x20000041ff067230 */ /* 0x100fe40000004100 */
[--C-:B------:R-:W-:Y:S02]  /*1d70*/  HADD2.F32 R75, -RZ, R66.reuse.H0_H0 ;  /* 0x20000042ff4b7230 */ /* 0x100fe40000004100 */
[----:B------:R-:W-:Y:S01]  /*1d80*/  FADD.FTZ R4, R5, R4 ;  /* 0x0000000405047221 */ /* 0x000fe20000010000 */
[----:B------:R-:W-:Y:S02]  /*1d90*/  HADD2.F32 R77, -RZ, R66.H1_H1 ;  /* 0x30000042ff4d7230 */ /* 0x000fe40000004100 */
[----:B------:R-:W-:-:S02]  /*1da0*/  HADD2.F32 R65, -RZ, R65.H1_H1 ;  /* 0x30000041ff417230 */ /* 0x000fc40000004100 */
[----:B------:R-:W-:Y:S02]  /*1db0*/  HADD2.F32 R66, -RZ, R13.H1_H1 ;  /* 0x3000000dff427230 */ /* 0x000fe40000004100 */
        /* <DEDUP_REMOVED lines=8> */
[----:B------:R-:W-:Y:S02]  /*1e40*/  HADD2.F32 R7, -RZ, R13.H0_H0 ;  /* 0x2000000dff077230 */ /* 0x000fe40000004100 */
[----:B------:R-:W-:Y:S02]  /*1e50*/  HADD2.F32 R86, -RZ, R14.H1_H1 ;  /* 0x3000000eff567230 */ /* 0x000fe40000004100 */
        /* <DEDUP_REMOVED lines=26> */
.L_x_8672:
[----:B------:R-:W0:Y:S02]  /*2000*/  @P1 LDC.64 R64, c[0x0][0x3a8] ;  /* 0x0000ea00ff401b82 */ /* 0x000e240000000a00 */
[----:B0-----:R-:W-:-:S05]  /*2010*/  @P1 IMAD.WIDE.U32 R64, R0, 0x10, R64 ;  /* 0x0000001000401825 */ /* 0x001fca00078e0040 */
[----:B------:R1:W-:Y:S02]  /*2020*/  @P1 STG.E.128 desc[UR6][R64.64], R4 ;  /* 0x0000000440001986 */ /* 0x0003e4000c101d06 */
.L_x_8669:
[----:B------:R-:W-:Y:S05]  /*2030*/  BSYNC.RECONVERGENT B0 ;  /* 0x0000000000007941 */ /* 0x000fea0003800200 */
.L_x_8668:
        /* <DEDUP_REMOVED lines=101> */
.L_x_8693:
        /* <DEDUP_REMOVED lines=41> */
[----:B------:R-:W-:Y:S01]  /*2920*/  F2FP.F16.F32.PACK_AB R64, R65, R64 ;  /* 0x000000404140723e */ /* 0x000fe200000000ff */
[----:B0-----:R-:W-:Y:S01]  /*2930*/  IMAD.WIDE.U32 R94, R93, 0x10, R94 ;  /* 0x000000105d5e7825 */ /* 0x001fe200078e005e */
[----:B------:R-:W-:-:S02]  /*2940*/  F2FP.F16.F32.PACK_AB R65, R100, R67 ;  /* 0x000000436441723e */ /* 0x000fc400000000ff */
[----:B------:R-:W-:Y:S02]  /*2950*/  F2FP.F16.F32.PACK_AB R66, R99, R66 ;  /* 0x000000426342723e */ /* 0x000fe400000000ff */
[----:B------:R-:W-:Y:S02]  /*2960*/  F2FP.F16.F32.PACK_AB R67, R108, R101 ;  /* 0x000000656c43723e */ /* 0x000fe400000000ff */
[----:B------:R-:W-:-:S03]  /*2970*/  IADD3 R93, PT, PT, R93, 0x20, RZ ;  /* 0x000000205d5d7810 */ /* 0x000fc60007ffe0ff */
[----:B------:R1:W-:Y:S04]  /*2980*/  STG.E.128 desc[UR6][R94.64], R64 ;  /* 0x000000405e007986 */ /* 0x0003e8000c101d06 */
.L_x_8676:
[----:B------:R-:W-:Y:S05]  /*2990*/  BSYNC.RECONVERGENT B0 ;  /* 0x0000000000007941 */ /* 0x000fea0003800200 */
.L_x_8675:
        /* <DEDUP_REMOVED lines=35> */
.L_x_8678:
[----:B------:R-:W-:Y:S05]  /*2bd0*/  BSYNC.RECONVERGENT B0 ;  /* 0x0000000000007941 */ /* 0x000fea0003800200 */
.L_x_8677:
        /* <DEDUP_REMOVED lines=28> */
[----:B------:R-:W-:-:S02]  /*2da0*/  F2FP.F16.F32.PACK_AB R67, R102, R67 ;  /* 0x000000436643723e */ /* 0x000fc400000000ff */
[----:B------:R-:W-:Y:S02]  /*2db0*/  F2FP.F16.F32.PACK_AB R66, R101, R66 ;  /* 0x000000426542723e */ /* 0x000fe400000000ff */
[----:B------:R-:W-:Y:S02]  /*2dc0*/  F2FP.F16.F32.PACK_AB R65, R99, R98 ;  /* 0x000000626341723e */ /* 0x000fe400000000ff */
[----:B------:R-:W-:-:S05]  /*2dd0*/  F2FP.F16.F32.PACK_AB R64, R97, R0 ;  /* 0x000000006140723e */ /* 0x000fca00000000ff */
[----:B------:R3:W-:Y:S02]  /*2de0*/  STG.E.128 desc[UR6][R94.64], R64 ;  /* 0x000000405e007986 */ /* 0x0007e4000c101d06 */
.L_x_8680:
[----:B------:R-:W-:Y:S05]  /*2df0*/  BSYNC.RECONVERGENT B0 ;  /* 0x0000000000007941 */ /* 0x000fea0003800200 */
.L_x_8679:
[----:B0123--:R-:W0:Y:S02]  /*2e00*/  LDC.64 R64, c[0x0][0x380] ;  /* 0x0000e000ff407b82 */ /* 0x00fe240000000a00 */
[----:B0-----:R-:W-:-:S04]  /*2e10*/  LEA R68, R64, R68, 0x2 ;  /* 0x0000004440447211 */ /* 0x001fc800078e10ff */
[----:B------:R-:W-:-:S13]  /*2e20*/  ISETP.GE.AND P2, PT, R68, R65, PT ;  /* 0x000000414400720c */ /* 0x000fda0003f46270 */
[----:B------:R-:W-:Y:S05]  /*2e30*/  @!P2 BRA `(.L_x_8681) ;  /* 0xffffffd400eca947 */ /* 0x000fea000383ffff */
[----:B------:R-:W-:Y:S05]  /*2e40*/  EXIT ;  /* 0x000000000000794d */ /* 0x000fea0003800000 */
.L_x_8674:
        /* <DEDUP_REMOVED lines=8> */
.L_x_8683:
[----:B------:R-:W-:Y:S05]  /*2ed0*/  BSYNC B0 ;  /* 0x0000000000007941 */ /* 0x000fea0003800000 */
.L_x_8682:
        /* <DEDUP_REMOVED lines=10> */
.L_x_8684:
[----:B------:R-:W-:Y:S01]  /*2f80*/  HFMA2 R100, -RZ, RZ, 0, 2.384185791015625e-07 ;  /* 0x00000004ff647431 */ /* 0x000fe200000001ff */
[----:B------:R-:W-:-:S05]  /*2f90*/  MOV R64, R97 ;  /* 0x0000006100407202 */ /* 0x000fca0000000f00 */
[----:B------:R-:W-:-:S05]  /*2fa0*/  FADD.FTZ R64, R65, R64 ;  /* 0x0000004041407221 */ /* 0x000fca0000010000 */
[----:B------:R-:W-:-:S07]  /*2fb0*/  MOV R99, R64 ;  /* 0x0000004000637202 */ /* 0x000fce0000000f00 */
[----:B------:R-:W-:Y:S05]  /*2fc0*/  WARPSYNC.COLLECTIVE R98, `(.L_x_8685) ;  /* 0x0000000062087348 */ /* 0x000fea0003c00000 */
[----:B------:R0:W1:Y:S02]  /*2fd0*/  SHFL.BFLY P6, R97, R99, R100, R101 ;  /* 0x0c00006463617389 */ /* 0x00006400000c0065 */
[----:B01----:R-:W-:Y:S05]  /*2fe0*/  ENDCOLLECTIVE ;  /* 0x000000000000791b */ /* 0x003fea0003800000 */
.L_x_8685:
[----:B------:R-:W-:Y:S01]  /*2ff0*/  HFMA2 R100, -RZ, RZ, 0, 4.76837158203125e-07 ;  /* 0x00000008ff647431 */ /* 0x000fe200000001ff */
[----:B------:R-:W-:-:S05]  /*3000*/  MOV R67, R97 ;  /* 0x0000006100437202 */ /* 0x000fca0000000f00 */
[----:B------:R-:W-:-:S05]  /*3010*/  FADD.FTZ R67, R64, R67 ;  /* 0x0000004340437221 */ /* 0x000fca0000010000 */
[----:B------:R-:W-:-:S07]  /*3020*/  MOV R99, R67 ;  /* 0x0000004300637202 */ /* 0x000fce0000000f00 */
[----:B------:R-:W-:Y:S05]  /*3030*/  WARPSYNC.COLLECTIVE R98, `(.L_x_8686) ;  /* 0x0000000062087348 */ /* 0x000fea0003c00000 */
[----:B------:R0:W1:Y:S02]  /*3040*/  SHFL.BFLY P6, R97, R99, R100, R101 ;  /* 0x0c00006463617389 */ /* 0x00006400000c0065 */
[----:B01----:R-:W-:Y:S05]  /*3050*/  ENDCOLLECTIVE ;  /* 0x000000000000791b */ /* 0x003fea0003800000 */
.L_x_8686:
[----:B------:R-:W-:Y:S01]  /*3060*/  HFMA2 R100, -RZ, RZ, 0, 9.5367431640625e-07 ;  /* 0x00000010ff647431 */ /* 0x000fe200000001ff */
[----:B------:R-:W-:-:S05]  /*3070*/  MOV R66, R97 ;  /* 0x0000006100427202 */ /* 0x000fca0000000f00 */
[----:B------:R-:W-:-:S05]  /*3080*/  FADD.FTZ R66, R67, R66 ;  /* 0x0000004243427221 */ /* 0x000fca0000010000 */
[----:B------:R-:W-:-:S07]  /*3090*/  MOV R99, R66 ;  /* 0x0000004200637202 */ /* 0x000fce0000000f00 */
[----:B------:R-:W-:Y:S05]  /*30a0*/  WARPSYNC.COLLECTIVE R98, `(.L_x_8687) ;  /* 0x0000000062087348 */ /* 0x000fea0003c00000 */
[----:B------:R0:W1:Y:S02]  /*30b0*/  SHFL.BFLY P6, R97, R99, R100, R101 ;  /* 0x0c00006463617389 */ /* 0x00006400000c0065 */
[----:B01----:R-:W-:Y:S05]  /*30c0*/  ENDCOLLECTIVE ;  /* 0x000000000000791b */ /* 0x003fea0003800000 */
.L_x_8687:
        /* <DEDUP_REMOVED lines=57> */
.L_x_8688:
[----:B------:R-:W-:Y:S01]  /*3460*/  HFMA2 R100, -RZ, RZ, 0, 1.1920928955078125e-07 ;  /* 0x00000002ff647431 */ /* 0x000fe200000001ff */
[----:B------:R-:W-:-:S05]  /*3470*/  MOV R65, R97 ;  /* 0x0000006100417202 */ /* 0x000fca0000000f00 */
[----:B------:R-:W-:-:S05]  /*3480*/  FADD.FTZ R65, R0, R65 ;  /* 0x0000004100417221 */ /* 0x000fca0000010000 */
[----:B------:R-:W-:-:S07]  /*3490*/  MOV R99, R65 ;  /* 0x0000004100637202 */ /* 0x000fce0000000f00 */
[----:B------:R-:W-:Y:S05]  /*34a0*/  WARPSYNC.COLLECTIVE R98, `(.L_x_8689) ;  /* 0x0000000062087348 */ /* 0x000fea0003c00000 */
[----:B------:R0:W1:Y:S02]  /*34b0*/  SHFL.BFLY P6, R97, R99, R100, R101 ;  /* 0x0c00006463617389 */ /* 0x00006400000c0065 */
[----:B01----:R-:W-:Y:S05]  /*34c0*/  ENDCOLLECTIVE ;  /* 0x000000000000791b */ /* 0x003fea0003800000 */
.L_x_8689:
[----:B------:R-:W-:Y:S01]  /*34d0*/  HFMA2 R100, -RZ, RZ, 0, 2.384185791015625e-07 ;  /* 0x00000004ff647431 */ /* 0x000fe200000001ff */
[----:B------:R-:W-:-:S05]  /*34e0*/  MOV R64, R97 ;  /* 0x0000006100407202 */ /* 0x000fca0000000f00 */
[----:B------:R-:W-:-:S05]  /*34f0*/  FADD.FTZ R64, R65, R64 ;  /* 0x0000004041407221 */ /* 0x000fca0000010000 */
[----:B------:R-:W-:-:S07]  /*3500*/  MOV R99, R64 ;  /* 0x0000004000637202 */ /* 0x000fce0000000f00 */
[----:B------:R-:W-:Y:S05]  /*3510*/  WARPSYNC.COLLECTIVE R98, `(.L_x_8690) ;  /* 0x0000000062087348 */ /* 0x000fea0003c00000 */
[----:B------:R0:W1:Y:S02]  /*3520*/  SHFL.BFLY P6, R97, R99, R100, R101 ;  /* 0x0c00006463617389 */ /* 0x00006400000c0065 */
[----:B01----:R-:W-:Y:S05]  /*3530*/  ENDCOLLECTIVE ;  /* 0x000000000000791b */ /* 0x003fea0003800000 */
.L_x_8690:
[----:B------:R-:W-:Y:S01]  /*3540*/  HFMA2 R100, -RZ, RZ, 0, 4.76837158203125e-07 ;  /* 0x00000008ff647431 */ /* 0x000fe200000001ff */
[----:B------:R-:W-:-:S05]  /*3550*/  MOV R67, R97 ;  /* 0x0000006100437202 */ /* 0x000fca0000000f00 */
[----:B------:R-:W-:-:S05]  /*3560*/  FADD.FTZ R67, R64, R67 ;  /* 0x0000004340437221 */ /* 0x000fca0000010000 */
[----:B------:R-:W-:-:S07]  /*3570*/  MOV R99, R67 ;  /* 0x0000004300637202 */ /* 0x000fce0000000f00 */
[----:B------:R-:W-:Y:S05]  /*3580*/  WARPSYNC.COLLECTIVE R98, `(.L_x_8691) ;  /* 0x0000000062087348 */ /* 0x000fea0003c00000 */
[----:B------:R0:W1:Y:S02]  /*3590*/  SHFL.BFLY P6, R97, R99, R100, R101 ;  /* 0x0c00006463617389 */ /* 0x00006400000c0065 */
[----:B01----:R-:W-:Y:S05]  /*35a0*/  ENDCOLLECTIVE ;  /* 0x000000000000791b */ /* 0x003fea0003800000 */
.L_x_8691:
[----:B------:R-:W-:Y:S01]  /*35b0*/  HFMA2 R100, -RZ, RZ, 0, 9.5367431640625e-07 ;  /* 0x00000010ff647431 */ /* 0x000fe200000001ff */
[----:B------:R-:W-:-:S05]  /*35c0*/  MOV R66, R97 ;  /* 0x0000006100427202 */ /* 0x000fca0000000f00 */
[----:B------:R-:W-:-:S05]  /*35d0*/  FADD.FTZ R66, R67, R66 ;  /* 0x0000004243427221 */ /* 0x000fca0000010000 */
[----:B------:R-:W-:-:S07]  /*35e0*/  MOV R99, R66 ;  /* 0x0000004200637202 */ /* 0x000fce0000000f00 */
[----:B------:R-:W-:Y:S05]  /*35f0*/  WARPSYNC.COLLECTIVE R98, `(.L_x_8692) ;  /* 0x0000000062087348 */ /* 0x000fea0003c00000 */
[----:B------:R0:W1:Y:S02]  /*3600*/  SHFL.BFLY P6, R97, R99, R100, R101 ;  /* 0x0c00006463617389 */ /* 0x00006400000c0065 */
[----:B01----:R-:W-:Y:S05]  /*3610*/  ENDCOLLECTIVE ;  /* 0x000000000000791b */ /* 0x003fea0003800000 */
.L_x_8692:
[----:B------:R-:W-:Y:S05]  /*3620*/  BRA `(.L_x_8693) ;  /* 0xfffffff000187947 */ /* 0x000fea000383ffff */
.L_x_8694:
        /* <DEDUP_REMOVED lines=13> */
.L_x_17387:


//--------------------- .text._ZN10layer_norm31ln_parallel_residual_fwd_kernelINS_13Kernel_traitsIf6__halfS2_S2_fjLj768ELj1ELj4ELj1ELj16ENS_18Kernel_traits_baseILj768EfS2_S2_S2_fjLj128EEEEELb0ELb1ELb1EEEvNS_9FwdParamsE --------------------------
	.section	.text._ZN10layer_norm31ln_parallel_residual_fwd_kernelINS_13Kernel_traitsIf6__halfS2_S2_fjLj768ELj1ELj4ELj1ELj16ENS_18Kernel_traits_baseILj768EfS2_S2_S2_fjLj128EEEEELb0ELb1ELb1EEEvNS_9FwdParamsE,"ax",@progbits
	.align	128
        .global         _ZN10layer_norm31ln_parallel_residual_fwd_kernelINS_13Kernel_traitsIf6__halfS2_S2_fjLj768ELj1ELj4ELj1ELj16ENS_18Kernel_traits_baseILj768EfS2_S2_S2_fjLj128EEEEELb0ELb1ELb1EEEvNS_9FwdParamsE
        .type           _ZN10layer_norm31ln_parallel_residual_fwd_kernelINS_13Kernel_traitsIf6__halfS2_S2_fjLj768ELj1ELj4ELj1ELj16ENS_18Kernel_traits_baseILj768EfS2_S2_S2_fjLj128EEEEELb0ELb1ELb1EEEvNS_9FwdParamsE,@function
        .size           _ZN10layer_norm31ln_parallel_residual_fwd_kernelINS_13Kernel_traitsIf6__halfS2_S2_fjLj768ELj1ELj4ELj1ELj16ENS_18Kernel_traits_baseILj768EfS2_S2_S2_fjLj128EEEEELb0ELb1ELb1EEEvNS_9FwdParamsE,(.L_x_17388 - _ZN10layer_norm31ln_parallel_residual_fwd_kernelINS_13Kernel_traitsIf6__halfS2_S2_fjLj768ELj1ELj4ELj1ELj16ENS_18Kernel_traits_baseILj768EfS2_S2_S2_fjLj128EEEEELb0ELb1ELb1EEEvNS_9FwdParamsE)
        .other          _ZN10layer_norm31ln_parallel_residual_fwd_kernelINS_13Kernel_traitsIf6__halfS2_S2_fjLj768ELj1ELj4ELj1ELj16ENS_18Kernel_traits_baseILj768EfS2_S2_S2_fjLj128EEEEELb0ELb1ELb1EEEvNS_9FwdParamsE,@"STO_CUDA_ENTRY STV_DEFAULT"
_ZN10layer_norm31ln_parallel_residual_fwd_kernelINS_13Kernel_traitsIf6__halfS2_S2_fjLj768ELj1ELj4ELj1ELj16ENS_18Kernel_traits_baseILj768EfS2_S2_S2_fjLj128EEEEELb0ELb1ELb1EEEvNS_9FwdParamsE:
.text._ZN10layer_norm31ln_parallel_residual_fwd_kernelINS_13Kernel_traitsIf6__halfS2_S2_fjLj768ELj1ELj4ELj1ELj16ENS_18Kernel_traits_baseILj768EfS2_S2_S2_fjLj128EEEEELb0ELb1ELb1EEEvNS_9FwdParamsE:
        /* <DEDUP_REMOVED lines=52> */
.L_x_8695:
        /* <DEDUP_REMOVED lines=11> */
.L_x_8709:
[----:B---3--:R-:W-:Y:S01]  /*03f0*/  ISETP.NE.U32.AND P2, PT, RZ, UR10, PT ;  /* 0x0000000aff007c0c */ /* 0x008fe2000bf45070 */
[----:B------:R-:W0:Y:S01]  /*0400*/  LDC.64 R70, c[0x0][0x390] ;  /* 0x0000e400ff467b82 */ /* 0x000e220000000a00 */
        /* <DEDUP_REMOVED lines=20> */
[--C-:B0-----:R-:W-:Y:S02]  /*0550*/  HADD2.F32 R66, -RZ, R83.reuse.H0_H0 ;  /* 0x20000053ff427230 */ /* 0x101fe40000004100 */
[----:B------:R-:W-:-:S02]  /*0560*/  HADD2.F32 R83, -RZ, R83.H1_H1 ;  /* 0x30000053ff537230 */ /* 0x000fc40000004100 */
[----:B------:R-:W-:Y:S01]  /*0570*/  FADD.FTZ R0, R0, R61 ;  /* 0x0000003d00007221 */ /* 0x000fe20000010000 */
[----:B------:R-:W-:Y:S02]  /*0580*/  HADD2.F32 R72, -RZ, R11.H1_H1 ;  /* 0x3000000bff487230 */ /* 0x000fe40000004100 */
[----:B------:R-:W-:Y:S02]  /*0590*/  HADD2.F32 R64, -RZ, R82.H0_H0 ;  /* 0x20000052ff407230 */ /* 0x000fe40000004100 */
[----:B------:R-:W-:Y:S02]  /*05a0*/  HADD2.F32 R65, -RZ, R10.H0_H0 ;  /* 0x2000000aff417230 */ /* 0x000fe40000004100 */
[----:B------:R-:W-:Y:S01]  /*05b0*/  FADD.FTZ R83, R83, R72 ;  /* 0x0000004853537221 */ /* 0x000fe20000010000 */
        /* <DEDUP_REMOVED lines=8> */
[----:B------:R-:W-:Y:S02]  /*0640*/  HADD2.F32 R61, -RZ, R8.H1_H1 ;  /* 0x30000008ff3d7230 */ /* 0x000fe40000004100 */
[----:B------:R-:W-:-:S02]  /*0650*/  HADD2.F32 R62, -RZ, R9.H1_H1 ;  /* 0x30000009ff3e7230 */ /* 0x000fc40000004100 */
[----:B------:R-:W-:Y:S02]  /*0660*/  HADD2.F32 R67, -RZ, R10.H1_H1 ;  /* 0x3000000aff437230 */ /* 0x000fe40000004100 */
        /* <DEDUP_REMOVED lines=22> */
.L_x_8697:
[----:B-----5:R-:W-:Y:S02]  /*07d0*/  HADD2.F32 R69, -RZ, R80.H0_H0 ;  /* 0x20000050ff457230 */ /* 0x020fe40000004100 */
[----:B------:R-:W-:Y:S02]  /*07e0*/  HADD2.F32 R72, -RZ, R81.H0_H0 ;  /* 0x20000051ff487230 */ /* 0x000fe40000004100 */
        /* <DEDUP_REMOVED lines=27> */
.L_x_8696:
[----:B------:R-:W-:Y:S05]  /*09a0*/  @!P2 BRA `(.L_x_8699) ;  /* 0x000000000074a947 */ /* 0x000fea0003800000 */
        /* <DEDUP_REMOVED lines=29> */
.L_x_8699:
[----:B-----5:R-:W-:Y:S02]  /*0b80*/  HADD2.F32 R78, -RZ, R83.H0_H0 ;  /* 0x20000053ff4e7230 */ /* 0x020fe40000004100 */
[--C-:B------:R-:W-:Y:S02]  /*0b90*/  HADD2.F32 R69, -RZ, R80.reuse.H0_H0 ;  /* 0x20000050ff457230 */ /* 0x100fe40000004100 */
[----:B------:R-:W-:Y:S02]  /*0ba0*/  HADD2.F32 R74, -RZ, R80.H1_H1 ;  /* 0x30000050ff4a7230 */ /* 0x000fe40000004100 */
[--C-:B------:R-:W-:Y:S02]  /*0bb0*/  HADD2.F32 R72, -RZ, R81.reuse.H0_H0 ;  /* 0x20000051ff487230 */ /* 0x100fe40000004100 */
[----:B------:R-:W-:Y:S02]  /*0bc0*/  HADD2.F32 R75, -RZ, R81.H1_H1 ;  /* 0x30000051ff4b7230 */ /* 0x000fe40000004100 */
[----:B------:R-:W-:-:S02]  /*0bd0*/  HADD2.F32 R76, -RZ, R82.H0_H0 ;  /* 0x20000052ff4c7230 */ /* 0x000fc40000004100 */
[----:B------:R-:W-:Y:S02]  /*0be0*/  HADD2.F32 R77, -RZ, R82.H1_H1 ;  /* 0x30000052ff4d7230 */ /* 0x000fe40000004100 */
[----:B------:R-:W-:-:S07]  /*0bf0*/  HADD2.F32 R83, -RZ, R83.H1_H1 ;  /* 0x30000053ff537230 */ /* 0x000fce0000004100 */
.L_x_8698:
[----:B------:R-:W1:Y:S01]  /*0c00*/  @P0 LDC.64 R80, c[0x0][0x3a8] ;  /* 0x0000ea00ff500b82 */ /* 0x000e620000000a00 */
[----:B------:R-:W-:-:S05]  /*0c10*/  IADD3 R73, PT, PT, R68, 0x20, RZ ;  /* 0x0000002044497810 */ /* 0x000fca0007ffe0ff */
[----:B0-----:R-:W-:Y:S02]  /*0c20*/  IMAD.WIDE.U32 R64, R73, 0x10, R70 ;  /* 0x0000001049407825 */ /* 0x001fe400078e0046 */
[----:B------:R-:W0:Y:S08]  /*0c30*/  @P1 LDC.64 R84, c[0x0][0x398] ;  /* 0x0000e600ff541b82 */ /* 0x000e300000000a00 */
[----:B------:R-:W3:Y:S01]  /*0c40*/  @P2 LDC.64 R86, c[0x0][0x3a0] ;  /* 0x0000e800ff562b82 */ /* 0x000ee20000000a00 */
[----:B-1----:R-:W-:-:S05]  /*0c50*/  @P0 IMAD.WIDE.U32 R80, R68, 0x10, R80 ;  /* 0x0000001044500825 */ /* 0x002fca00078e0050 */
[----:B------:R1:W-:Y:S01]  /*0c60*/  @P0 STG.E.128 desc[UR6][R80.64], R60 ;  /* 0x0000003c50000986 */ /* 0x0003e2000c101d06 */
[----:B0-----:R-:W-:-:S03]  /*0c70*/  @P1 IMAD.WIDE.U32 R84, R73, 0x10, R84 ;  /* 0x0000001049541825 */ /* 0x001fc600078e0054 */
[----:B------:R-:W5:Y:S04]  /*0c80*/  LDG.E.128 R64, desc[UR6][R64.64] ;  /* 0x0000000640407981 */ /* 0x000f68000c1e1d00 */
[----:B------:R1:W5:Y:S01]  /*0c90*/  @P1 LDG.E.128 R8, desc[UR6][R84.64] ;  /* 0x0000000654081981 */ /* 0x000362000c1e1d00 */
[----:B---3--:R-:W-:-:S05]  /*0ca0*/  @P2 IMAD.WIDE.U32 R86, R73, 0x10, R86 ;  /* 0x0000001049562825 */ /* 0x008fca00078e0056 */
[----:B------:R1:W5:Y:S01]  /*0cb0*/  @P2 LDG.E.128 R4, desc[UR6][R86.64] ;  /* 0x0000000656042981 */ /* 0x000362000c1e1d00 */
[----:B----4-:R-:W-:-:S04]  /*0cc0*/  UISETP.NE.U32.AND UP0, UPT, UR12, URZ, UPT ;  /* 0x000000ff0c00728c */ /* 0x010fc8000bf05070 */
        /* <DEDUP_REMOVED lines=14> */
.L_x_8701:
        /* <DEDUP_REMOVED lines=29> */
.L_x_8700:
        /* <DEDUP_REMOVED lines=32> */
.L_x_8703:
[--C-:B-----5:R-:W-:Y:S02]  /*1180*/  HADD2.F32 R79, -RZ, R66.reuse.H0_H0 ;  /* 0x20000042ff4f7230 */ /* 0x120fe40000004100 */
[----:B------:R-:W-:Y:S02]  /*1190*/  HADD2.F32 R80, -RZ, R66.H1_H1 ;  /* 0x30000042ff507230 */ /* 0x000fe40000004100 */
[----:B------:R-:W-:Y:S02]  /*11a0*/  HADD2.F32 R66, -RZ, R10.H0_H0 ;  /* 0x2000000aff427230 */ /* 0x000fe40000004100 */
[----:B------:R-:W-:Y:S02]  /*11b0*/  HADD2.F32 R60, -RZ, R65.H0_H0 ;  /* 0x20000041ff3c7230 */ /* 0x000fe40000004100 */
[----:B------:R-:W-:Y:S02]  /*11c0*/  HADD2.F32 R63, -RZ, R9.H0_H0 ;  /* 0x20000009ff3f7230 */ /* 0x000fe40000004100 */
[----:B------:R-:W-:Y:S01]  /*11d0*/  FADD.FTZ R66, R66, R79 ;  /* 0x0000004f42427221 */ /* 0x000fe20000010000 */
[----:B------:R-:W-:-:S02]  /*11e0*/  HADD2.F32 R0, -RZ, R64.H0_H0 ;  /* 0x20000040ff007230 */ /* 0x000fc40000004100 */
[----:B------:R-:W-:Y:S02]  /*11f0*/  HADD2.F32 R65, -RZ, R65.H1_H1 ;  /* 0x30000041ff417230 */ /* 0x000fe40000004100 */
[----:B------:R-:W-:Y:S01]  /*1200*/  FADD.FTZ R60, R63, R60 ;  /* 0x0000003c3f3c7221 */ /* 0x000fe20000010000 */
[----:B------:R-:W-:Y:S02]  /*1210*/  HADD2.F32 R61, -RZ, R8.H0_H0 ;  /* 0x20000008ff3d7230 */ /* 0x000fe40000004100 */
[----:B------:R-:W-:Y:S02]  /*1220*/  HADD2.F32 R62, -RZ, R9.H1_H1 ;  /* 0x30000009ff3e7230 */ /* 0x000fe40000004100 */
[--C-:B------:R-:W-:Y:S02]  /*1230*/  HADD2.F32 R82, -RZ, R67.reuse.H0_H0 ;  /* 0x20000043ff527230 */ /* 0x100fe40000004100 */
[----:B------:R-:W-:Y:S01]  /*1240*/  FADD.FTZ R0, R61, R0 ;  /* 0x000000003d007221 */ /* 0x000fe20000010000 */
[----:B------:R-:W-:-:S02]  /*1250*/  HADD2.F32 R84, -RZ, R67.H1_H1 ;  /* 0x30000043ff547230 */ /* 0x000fc40000004100 */
[----:B------:R-:W-:Y:S01]  /*1260*/  FADD.FTZ R62, R62, R65 ;  /* 0x000000413e3e7221 */ /* 0x000fe20000010000 */
[----:B------:R-:W-:Y:S02]  /*1270*/  HADD2.F32 R85, -RZ, R11.H1_H1 ;  /* 0x3000000bff557230 */ /* 0x000fe40000004100 */
[----:B------:R-:W-:Y:S02]  /*1280*/  HADD2.F32 R79, -RZ, R5.H0_H0 ;  /* 0x20000005ff4f7230 */ /* 0x000fe40000004100 */
        /* <DEDUP_REMOVED lines=11> */
[--C-:B------:R-:W-:Y:S02]  /*1340*/  HADD2.F32 R60, -RZ, R7.reuse.H1_H1 ;  /* 0x30000007ff3c7230 */ /* 0x100fe40000004100 */
        /* <DEDUP_REMOVED lines=15> */
.L_x_8702:
        /* <DEDUP_REMOVED lines=9> */
[----:B------:R0:W5:Y:S01]  /*14d0*/  @P1 LDG.E.128 R8, desc[UR6][R92.64] ;  /* 0x000000065c081981 */ /* 0x000162000c1e1d00 */
[----:B---3--:R-:W-:-:S05]  /*14e0*/  @P2 IMAD.WIDE.U32 R94, R89, 0x10, R94 ;  /* 0x00000010595e2825 */ /* 0x008fca00078e005e */
[----:B------:R0:W5:Y:S01]  /*14f0*/  @P2 LDG.E.128 R4, desc[UR6][R94.64] ;  /* 0x000000065e042981 */ /* 0x000162000c1e1d00 */
[----:B------:R-:W-:Y:S05]  /*1500*/  BRA.U UP0, `(.L_x_8704) ;  /* 0x00000001009c7547 */ /* 0x000fea000b800000 */
[----:B------:R-:W-:Y:S05]  /*1510*/  BRA.U UP1, `(.L_x_8705) ;  /* 0x0000000101247547 */ /* 0x000fea000b800000 */
[--C-:B-----5:R-:W-:Y:S02]  /*1520*/  HADD2.F32 R70, -RZ, R64.reuse.H0_H0 ;  /* 0x20000040ff467230 */ /* 0x120fe40000004100 */
[----:B0-----:R-:W-:Y:S02]  /*1530*/  HADD2.F32 R91, -RZ, R64.H1_H1 ;  /* 0x30000040ff5b7230 */ /* 0x001fe40000004100 */
[--C-:B------:R-:W-:Y:S02]  /*1540*/  HADD2.F32 R71, -RZ, R65.reuse.H0_H0 ;  /* 0x20000041ff477230 */ /* 0x100fe40000004100 */
[----:B------:R-:W-:Y:S02]  /*1550*/  HADD2.F32 R92, -RZ, R65.H1_H1 ;  /* 0x30000041ff5c7230 */ /* 0x000fe40000004100 */
[--C-:B------:R-:W-:Y:S02]  /*1560*/  HADD2.F32 R88, -RZ, R66.reuse.H0_H0 ;  /* 0x20000042ff587230 */ /* 0x100fe40000004100 */
[----:B------:R-:W-:-:S02]  /*1570*/  HADD2.F32 R93, -RZ, R66.H1_H1 ;  /* 0x30000042ff5d7230 */ /* 0x000fc40000004100 */
[--C-:B------:R-:W-:Y:S02]  /*1580*/  HADD2.F32 R90, -RZ, R67.reuse.H0_H0 ;  /* 0x20000043ff5a7230 */ /* 0x100fe40000004100 */
[----:B------:R-:W-:Y:S01]  /*1590*/  HADD2.F32 R95, -RZ, R67.H1_H1 ;  /* 0x30000043ff5f7230 */ /* 0x000fe20000004100 */
[----:B------:R-:W-:Y:S06]  /*15a0*/  BRA `(.L_x_8706) ;  /* 0x00000004009c7947 */ /* 0x000fec0003800000 */
.L_x_8705:
[----:B-----5:R-:W-:Y:S02]  /*15b0*/  HADD2.F32 R70, -RZ, R64.H0_H0 ;  /* 0x20000040ff467230 */ /* 0x020fe40000004100 */
[----:B0-----:R-:W-:Y:S02]  /*15c0*/  HADD2.F32 R61, -RZ, R4.H0_H0 ;  /* 0x20000004ff3d7230 */ /* 0x001fe40000004100 */
        /* <DEDUP_REMOVED lines=27> */
.L_x_8704:
[----:B------:R-:W-:Y:S05]  /*1780*/  BRA.U UP1, `(.L_x_8707) ;  /* 0x0000000101747547 */ /* 0x000fea000b800000 */
        /* <DEDUP_REMOVED lines=29> */
.L_x_8707:
[----:B-----5:R-:W-:Y:S02]  /*1960*/  HADD2.F32 R0, -RZ, R64.H0_H0 ;  /* 0x20000040ff007230 */ /* 0x020fe40000004100 */
[----:B0-----:R-:W-:Y:S02]  /*1970*/  HADD2.F32 R61, -RZ, R8.H0_H0 ;  /* 0x20000008ff3d7230 */ /* 0x001fe40000004100 */
[----:B------:R-:W-:Y:S02]  /*1980*/  HADD2.F32 R60, -RZ, R65.H0_H0 ;  /* 0x20000041ff3c7230 */ /* 0x000fe40000004100 */
[----:B------:R-:W-:Y:S02]  /*1990*/  HADD2.F32 R64, -RZ, R64.H1_H1 ;  /* 0x30000040ff407230 */ /* 0x000fe40000004100 */
[----:B------:R-:W-:Y:S01]  /*19a0*/  FADD.FTZ R0, R61, R0 ;  /* 0x000000003d007221 */ /* 0x000fe20000010000 */
[----:B------:R-:W-:Y:S02]  /*19b0*/  HADD2.F32 R61, -RZ, R9.H0_H0 ;  /* 0x20000009ff3d7230 */ /* 0x000fe40000004100 */
[----:B------:R-:W-:-:S02]  /*19c0*/  HADD2.F32 R63, -RZ, R8.H1_H1 ;  /* 0x30000008ff3f7230 */ /* 0x000fc40000004100 */
        /* <DEDUP_REMOVED lines=13> */
[----:B------:R-:W-:Y:S02]  /*1aa0*/  HADD2.F32 R66, -RZ, R11.H0_H0 ;  /* 0x2000000bff427230 */ /* 0x000fe40000004100 */
[----:B------:R-:W-:-:S02]  /*1ab0*/  HADD2.F32 R67, -RZ, R67.H1_H1 ;  /* 0x30000043ff437230 */ /* 0x000fc40000004100 */
[----:B------:R-:W-:Y:S02]  /*1ac0*/  HADD2.F32 R71, -RZ, R5.H0_H0 ;  /* 0x20000005ff477230 */ /* 0x000fe40000004100 */
[----:B------:R-:W-:Y:S01]  /*1ad0*/  FADD.FTZ R66, R66, R61 ;  /* 0x0000003d42427221 */ /* 0x000fe20000010000 */
[----:B------:R-:W-:Y:S02]  /*1ae0*/  HADD2.F32 R61, -RZ, R4.H0_H0 ;  /* 0x20000004ff3d7230 */ /* 0x000fe40000004100 */
[----:B------:R-:W-:Y:S01]  /*1af0*/  FADD.FTZ R67, R70, R67 ;  /* 0x0000004346437221 */ /* 0x000fe20000010000 */
[----:B------:R-:W-:Y:S02]  /*1b00*/  FADD.FTZ R71, R71, R60 ;  /* 0x0000003c47477221 */ /* 0x000fe40000010000 */
[----:B------:R-:W-:Y:S01]  /*1b10*/  FADD.FTZ R70, R61, R0 ;  /* 0x000000003d467221 */ /* 0x000fe20000010000 */
[--C-:B------:R-:W-:Y:S02]  /*1b20*/  HADD2.F32 R61, -RZ, R6.reuse.H0_H0 ;  /* 0x20000006ff3d7230 */ /* 0x100fe40000004100 */
[----:B------:R-:W-:-:S03]  /*1b30*/  HADD2.F32 R0, -RZ, R6.H1_H1 ;  /* 0x30000006ff007230 */ /* 0x000fc60000004100 */
[----:B------:R-:W-:Y:S01]  /*1b40*/  FADD.FTZ R88, R61, R64 ;  /* 0x000000403d587221 */ /* 0x000fe20000010000 */
[--C-:B------:R-:W-:Y:S02]  /*1b50*/  HADD2.F32 R61, -RZ, R7.reuse.H0_H0 ;  /* 0x20000007ff3d7230 */ /* 0x100fe40000004100 */
[----:B------:R-:W-:Y:S01]  /*1b60*/  FADD.FTZ R93, R0, R65 ;  /* 0x00000041005d7221 */ /* 0x000fe20000010000 */
[----:B------:R-:W-:Y:S02]  /*1b70*/  HADD2.F32 R0, -RZ, R7.H1_H1 ;  /* 0x30000007ff007230 */ /* 0x000fe40000004100 */
[----:B------:R-:W-:Y:S01]  /*1b80*/  FADD.FTZ R90, R61, R66 ;  /* 0x000000423d5a7221 */ /* 0x000fe20000010000 */
[----:B------:R-:W-:Y:S02]  /*1b90*/  HADD2.F32 R61, -RZ, R5.H1_H1 ;  /* 0x30000005ff3d7230 */ /* 0x000fe40000004100 */
[----:B------:R-:W-:Y:S01]  /*1ba0*/  FADD.FTZ R95, R0, R67 ;  /* 0x00000043005f7221 */ /* 0x000fe20000010000 */
[----:B------:R-:W-:-:S02]  /*1bb0*/  HADD2.F32 R0, -RZ, R4.H1_H1 ;  /* 0x30000004ff007230 */ /* 0x000fc40000004100 */
[----:B------:R-:W-:Y:S01]  /*1bc0*/  FADD.FTZ R92, R61, R62 ;  /* 0x0000003e3d5c7221 */ /* 0x000fe20000010000 */
[----:B------:R-:W-:Y:S02]  /*1bd0*/  F2FP.F16.F32.PACK_AB R62, R93, R88 ;  /* 0x000000585d3e723e */ /* 0x000fe400000000ff */
[----:B------:R-:W-:Y:S01]  /*1be0*/  FADD.FTZ R91, R0, R63 ;  /* 0x0000003f005b7221 */ /* 0x000fe20000010000 */
[----:B------:R-:W-:Y:S02]  /*1bf0*/  F2FP.F16.F32.PACK_AB R63, R95, R90 ;  /* 0x0000005a5f3f723e */ /* 0x000fe400000000ff */
[----:B------:R-:W-:Y:S02]  /*1c00*/  F2FP.F16.F32.PACK_AB R61, R92, R71 ;  /* 0x000000475c3d723e */ /* 0x000fe400000000ff */
[----:B------:R-:W-:-:S07]  /*1c10*/  F2FP.F16.F32.PACK_AB R60, R91, R70 ;  /* 0x000000465b3c723e */ /* 0x000fce00000000ff */
.L_x_8706:
        /* <DEDUP_REMOVED lines=99> */
.L_x_8721:
[----:B------:R-:W-:Y:S01]  /*2250*/  FMUL.FTZ R0, R64, R64 ;  /* 0x0000004040007220 */ /* 0x000fe20000410000 */
[----:B01----:R-:W-:Y:S01]  /*2260*/  FADD.FTZ R94, R94, R99 ;  /* 0x000000635e5e7221 */ /* 0x003fe20000010000 */
[----:B------:R-:W0:Y:S03]  /*2270*/  @!P2 LDC.64 R66, c[0x0][0x3c0] ;  /* 0x0000f000ff42ab82 */ /* 0x000e260000000a00 */
[----:B------:R-:W-:Y:S01]  /*2280*/  FSEL R0, R0, RZ, P3 ;  /* 0x000000ff00007208 */ /* 0x000fe20001800000 */
[----:B--2---:R-:W-:Y:S01]  /*2290*/  FFMA.FTZ R65, R94, R65, UR8 ;  /* 0x000000085e417e23 */ /* 0x004fe20008010041 */
        /* <DEDUP_REMOVED lines=21> */
[C---:B------:R-:W-:Y:S01]  /*23f0*/  FMUL.FTZ R65, R0.reuse, R65 ;  /* 0x0000004100417220 */ /* 0x040fe20000410000 */
[C---:B------:R-:W-:Y:S01]  /*2400*/  FMUL.FTZ R69, R0.reuse, R69 ;  /* 0x0000004500457220 */ /* 0x040fe20000410000 */
[C---:B------:R-:W-:Y:S01]  /*2410*/  FMUL.FTZ R99, R0.reuse, R99 ;  /* 0x0000006300637220 */ /* 0x040fe20000410000 */
[C---:B------:R-:W-:Y:S01]  /*2420*/  FMUL.FTZ R79, R0.reuse, R79 ;  /* 0x0000004f004f7220 */ /* 0x040fe20000410000 */
[----:B------:R-:W-:Y:S01]  /*2430*/  FFMA.FTZ R65, R65, R52, R28 ;  /* 0x0000003441417223 */ /* 0x000fe2000001001c */
[----:B------:R-:W-:Y:S01]  /*2440*/  FFMA.FTZ R69, R69, R56, R32 ;  /* 0x0000003845457223 */ /* 0x000fe20000010020 */
[C---:B------:R-:W-:Y:S01]  /*2450*/  FMUL.FTZ R81, R0.reuse, R81 ;  /* 0x0000005100517220 */ /* 0x040fe20000410000 */
[C---:B------:R-:W-:Y:S01]  /*2460*/  FMUL.FTZ R101, R0.reuse, R101 ;  /* 0x0000006500657220 */ /* 0x040fe20000410000 */
[C---:B------:R-:W-:Y:S01]  /*2470*/  FMUL.FTZ R76, R0.reuse, R91 ;  /* 0x0000005b004c7220 */ /* 0x040fe20000410000 */
[C---:B0-----:R-:W-:Y:S01]  /*2480*/  FMUL.FTZ R66, R0.reuse, R83 ;  /* 0x0000005300427220 */ /* 0x041fe20000410000 */
[----:B------:R-:W-:Y:S01]  /*2490*/  FMUL.FTZ R64, R0, R77 ;  /* 0x0000004d00407220 */ /* 0x000fe20000410000 */
[----:B------:R-:W-:Y:S01]  /*24a0*/  FFMA.FTZ R67, R97, R54, R30 ;  /* 0x0000003661437223 */ /* 0x000fe2000001001e */
[----:B------:R-:W-:Y:S01]  /*24b0*/  FADD.FTZ R77, -R94, R72 ;  /* 0x000000485e4d7221 */ /* 0x000fe20000010100 */
[----:B------:R-:W-:Y:S01]  /*24c0*/  FFMA.FTZ R66, R66, R55, R31 ;  /* 0x0000003742427223 */ /* 0x000fe2000001001f */
[----:B------:R-:W-:Y:S01]  /*24d0*/  FFMA.FTZ R64, R64, R53, R29 ;  /* 0x0000003540407223 */ /* 0x000fe2000001001d */
[C---:B------:R-:W-:Y:S01]  /*24e0*/  FADD.FTZ R83, -R94.reuse, R75 ;  /* 0x0000004b5e537221 */ /* 0x040fe20000010100 */
[----:B------:R-:W-:Y:S01]  /*24f0*/  FADD.FTZ R75, -R94, R74 ;  /* 0x0000004a5e4b7221 */ /* 0x000fe20000010100 */
[----:B------:R-:W-:Y:S01]  /*2500*/  FMUL.FTZ R77, R0, R77 ;  /* 0x0000004d004d7220 */ /* 0x000fe20000410000 */
[----:B------:R-:W-:Y:S01]  /*2510*/  F2FP.F16.F32.PACK_AB R67, R66, R67 ;  /* 0x000000434243723e */ /* 0x000fe200000000ff */
[----:B------:R-:W-:Y:S01]  /*2520*/  FMUL.FTZ R74, R0, R83 ;  /* 0x00000053004a7220 */ /* 0x000fe20000410000 */
[----:B------:R-:W-:Y:S01]  /*2530*/  F2FP.F16.F32.PACK_AB R66, R64, R65 ;  /* 0x000000414042723e */ /* 0x000fe200000000ff */
[----:B------:R-:W-:Y:S01]  /*2540*/  FFMA.FTZ R77, R77, R58, R34 ;  /* 0x0000003a4d4d7223 */ /* 0x000fe20000010022 */
[----:B------:R-:W0:Y:S01]  /*2550*/  @!P2 LDC.64 R64, c[0x0][0x3c8] ;  /* 0x0000f200ff40ab82 */ /* 0x000e220000000a00 */
[----:B------:R-:W-:Y:S01]  /*2560*/  FFMA.FTZ R74, R74, R59, R35 ;  /* 0x0000003b4a4a7223 */ /* 0x000fe20000010023 */
[----:B------:R-:W-:Y:S01]  /*2570*/  FMUL.FTZ R72, R0, R75 ;  /* 0x0000004b00487220 */ /* 0x000fe20000410000 */
[C---:B------:R-:W-:Y:S01]  /*2580*/  FADD.FTZ R83, -R94.reuse, R82 ;  /* 0x000000525e537221 */ /* 0x040fe20000010100 */
[----:B------:R-:W-:Y:S01]  /*2590*/  FADD.FTZ R97, -R94, R84 ;  /* 0x000000545e617221 */ /* 0x000fe20000010100 */
[----:B------:R-:W-:Y:S01]  /*25a0*/  FFMA.FTZ R101, R101, R40, R16 ;  /* 0x0000002865657223 */ /* 0x000fe20000010010 */
[----:B------:R-:W-:-:S02]  /*25b0*/  FFMA.FTZ R76, R76, R41, R17 ;  /* 0x000000294c4c7223 */ /* 0x000fc40000010011 */
[----:B------:R-:W-:-:S03]  /*25c0*/  FMUL.FTZ R97, R0, R97 ;  /* 0x0000006100617220 */ /* 0x000fc60000410000 */
[----:B------:R-:W-:Y:S01]  /*25d0*/  F2FP.F16.F32.PACK_AB R84, R76, R101 ;  /* 0x000000654c54723e */ /* 0x000fe200000000ff */
[----:B0-----:R-:W-:-:S05]  /*25e0*/  @!P2 IMAD.WIDE R64, R3, 0x4, R64 ;  /* 0x000000040340a825 */ /* 0x001fca00078e0240 */
[----:B------:R0:W-:Y:S02]  /*25f0*/  @!P2 STG.E desc[UR6][R64.64], R0 ;  /* 0x000000004000a986 */ /* 0x0001e4000c101906 */
[----:B0-----:R-:W-:Y:S01]  /*2600*/  F2FP.F16.F32.PACK_AB R65, R74, R77 ;  /* 0x0000004d4a41723e */ /* 0x001fe200000000ff */
[----:B------:R-:W-:Y:S01]  /*2610*/  FFMA.FTZ R64, R72, R57, R33 ;  /* 0x0000003948407223 */ /* 0x000fe20000010021 */
[----:B------:R-:W0:Y:S01]  /*2620*/  LDC.64 R74, c[0x0][0x428] ;  /* 0x00010a00ff4a7b82 */ /* 0x000e220000000a00 */
[----:B------:R-:W-:Y:S01]  /*2630*/  FMUL.FTZ R72, R0, R87 ;  /* 0x0000005700487220 */ /* 0x000fe20000410000 */
[----:B------:R-:W-:Y:S01]  /*2640*/  FADD.FTZ R77, -R94, R80 ;  /* 0x000000505e4d7221 */ /* 0x000fe20000010100 */
[----:B------:R-:W-:Y:S01]  /*2650*/  FMUL.FTZ R80, R0, R93 ;  /* 0x0000005d00507220 */ /* 0x000fe20000410000 */
[----:B------:R-:W-:Y:S01]  /*2660*/  F2FP.F16.F32.PACK_AB R64, R64, R69 ;  /* 0x000000454040723e */ /* 0x000fe200000000ff */
[----:B------:R-:W-:Y:S01]  /*2670*/  FFMA.FTZ R72, R72, R47, R23 ;  /* 0x0000002f48487223 */ /* 0x000fe20000010017 */
[C---:B------:R-:W-:Y:S01]  /*2680*/  FMUL.FTZ R70, R0.reuse, R77 ;  /* 0x0000004d00467220 */ /* 0x040fe20000410000 */
[----:B------:R-:W-:Y:S01]  /*2690*/  FMUL.FTZ R77, R0, R71 ;  /* 0x00000047004d7220 */ /* 0x000fe20000410000 */
[----:B------:R-:W-:-:S03]  /*26a0*/  FFMA.FTZ R80, R80, R37, R13 ;  /* 0x0000002550507223 */ /* 0x000fc6000001000d */
[----:B------:R-:W-:Y:S01]  /*26b0*/  FFMA.FTZ R77, R77, R42, R18 ;  /* 0x0000002a4d4d7223 */ /* 0x000fe20000010012 */
[----:B0-----:R-:W-:-:S05]  /*26c0*/  IMAD.WIDE.U32 R68, R68, 0x10, R74 ;  /* 0x0000001044447825 */ /* 0x001fca00078e004a */
[----:B------:R0:W-:Y:S02]  /*26d0*/  STG.E.128 desc[UR6][R68.64], R64 ;  /* 0x0000004044007986 */ /* 0x0001e4000c101d06 */
[----:B0-----:R-:W-:Y:S01]  /*26e0*/  FADD.FTZ R67, -R94, R88 ;  /* 0x000000585e437221 */ /* 0x001fe20000010100 */
[----:B------:R-:W-:Y:S01]  /*26f0*/  FMUL.FTZ R64, R0, R83 ;  /* 0x0000005300407220 */ /* 0x000fe20000410000 */
[----:B------:R-:W-:Y:S01]  /*2700*/  FADD.FTZ R69, -R94, R90 ;  /* 0x0000005a5e457221 */ /* 0x000fe20000010100 */
[C---:B------:R-:W-:Y:S01]  /*2710*/  FMUL.FTZ R68, R0.reuse, R85 ;  /* 0x0000005500447220 */ /* 0x040fe20000410000 */
[C---:B------:R-:W-:Y:S01]  /*2720*/  FMUL.FTZ R83, R0.reuse, R67 ;  /* 0x0000004300537220 */ /* 0x040fe20000410000 */
[----:B------:R-:W-:Y:S01]  /*2730*/  FFMA.FTZ R67, R99, R46, R22 ;  /* 0x0000002e63437223 */ /* 0x000fe20000010016 */
[----:B------:R-:W-:Y:S01]  /*2740*/  FMUL.FTZ R85, R0, R69 ;  /* 0x0000004500557220 */ /* 0x000fe20000410000 */
[----:B------:R-:W-:Y:S01]  /*2750*/  FFMA.FTZ R71, R68, R45, R21 ;  /* 0x0000002d44477223 */ /* 0x000fe20000010015 */
[----:B------:R-:W-:-:S04]  /*2760*/  IMAD.WIDE.U32 R68, R73, 0x10, R74 ;  /* 0x0000001049447825 */ /* 0x000fc800078e004a */
[----:B------:R-:W-:Y:S01]  /*2770*/  FADD.FTZ R65, -R94, R92 ;  /* 0x0000005c5e417221 */ /* 0x000fe20000010100 */
[----:B------:R-:W-:Y:S01]  /*2780*/  F2FP.F16.F32.PACK_AB R67, R72, R67 ;  /* 0x000000434843723e */ /* 0x000fe200000000ff */
[----:B------:R-:W-:Y:S01]  /*2790*/  FFMA.FTZ R66, R97, R44, R20 ;  /* 0x0000002c61427223 */ /* 0x000fe20000010014 */
[----:B------:R-:W0:Y:S01]  /*27a0*/  LDC.64 R72, c[0x0][0x380] ;  /* 0x0000e000ff487b82 */ /* 0x000e220000000a00 */
[----:B------:R-:W-:Y:S01]  /*27b0*/  FMUL.FTZ R78, R0, R65 ;  /* 0x00000041004e7220 */ /* 0x000fe20000410000 */
[----:B------:R-:W-:Y:S01]  /*27c0*/  FFMA.FTZ R65, R79, R50, R26 ;  /* 0x000000324f417223 */ /* 0x000fe2000001001a */
[----:B------:R-:W-:Y:S01]  /*27d0*/  FFMA.FTZ R64, R64, R51, R27 ;  /* 0x0000003340407223 */ /* 0x000fe2000001001b */
[----:B------:R-:W-:Y:S01]  /*27e0*/  FMUL.FTZ R0, R0, R95 ;  /* 0x0000005f00007220 */ /* 0x000fe20000410000 */
[----:B------:R-:W-:Y:S01]  /*27f0*/  F2FP.F16.F32.PACK_AB R66, R71, R66 ;  /* 0x000000424742723e */ /* 0x000fe200000000ff */
[----:B------:R-:W-:Y:S01]  /*2800*/  FFMA.FTZ R71, R70, R49, R25 ;  /* 0x0000003146477223 */ /* 0x000fe20000010019 */
[----:B------:R-:W-:Y:S01]  /*2810*/  FFMA.FTZ R85, R85, R38, R14 ;  /* 0x0000002655557223 */ /* 0x000fe2000001000e */
[----:B------:R-:W-:Y:S01]  /*2820*/  F2FP.F16.F32.PACK_AB R65, R64, R65 ;  /* 0x000000414041723e */ /* 0x000fe200000000ff */
[----:B------:R-:W-:Y:S01]  /*2830*/  FFMA.FTZ R64, R81, R48, R24 ;  /* 0x0000003051407223 */ /* 0x000fe20000010018 */
[----:B------:R-:W-:Y:S01]  /*2840*/  FFMA.FTZ R0, R0, R39, R15 ;  /* 0x0000002700007223 */ /* 0x000fe2000001000f */
[----:B------:R-:W-:Y:S01]  /*2850*/  FFMA.FTZ R83, R83, R36, R12 ;  /* 0x0000002453537223 */ /* 0x000fe2000001000c */
[----:B------:R-:W-:Y:S01]  /*2860*/  FFMA.FTZ R78, R78, R43, R19 ;  /* 0x0000002b4e4e7223 */ /* 0x000fe20000010013 */
[----:B------:R-:W-:Y:S01]  /*2870*/  IMAD.WIDE.U32 R74, R89, 0x10, R74 ;  /* 0x00000010594a7825 */ /* 0x000fe200078e004a */
[----:B------:R-:W-:-:S02]  /*2880*/  F2FP.F16.F32.PACK_AB R64, R71, R64 ;  /* 0x000000404740723e */ /* 0x000fc400000000ff */
[----:B------:R-:W-:Y:S02]  /*2890*/  F2FP.F16.F32.PACK_AB R87, R0, R85 ;  /* 0x000000550057723e */ /* 0x000fe400000000ff */
        /* <DEDUP_REMOVED lines=8> */
.L_x_8708:
        /* <DEDUP_REMOVED lines=8> */
.L_x_8711:
[----:B------:R-:W-:Y:S05]  /*29a0*/  BSYNC B0 ;  /* 0x0000000000007941 */ /* 0x000fea0003800000 */
.L_x_8710:
        /* <DEDUP_REMOVED lines=9> */
.L_x_8712:
[----:B------:R-:W-:Y:S01]  /*2a40*/  HFMA2 R100, -RZ, RZ, 0, 2.384185791015625e-07 ;  /* 0x00000004ff647431 */ /* 0x000fe200000001ff */
[----:B------:R-:W-:-:S05]  /*2a50*/  MOV R65, R99 ;  /* 0x0000006300417202 */ /* 0x000fca0000000f00 */
[----:B------:R-:W-:-:S05]  /*2a60*/  FADD.FTZ R67, R66, R65 ;  /* 0x0000004142437221 */ /* 0x000fca0000010000 */
[----:B------:R-:W-:-:S07]  /*2a70*/  MOV R101, R67 ;  /* 0x0000004300657202 */ /* 0x000fce0000000f00 */
[----:B------:R-:W-:Y:S05]  /*2a80*/  WARPSYNC.COLLECTIVE R98, `(.L_x_8713) ;  /* 0x0000000062087348 */ /* 0x000fea0003c00000 */
[----:B------:R0:W1:Y:S02]  /*2a90*/  SHFL.BFLY P4, R99, R101, R100, R103 ;  /* 0x0c00006465637389 */ /* 0x0000640000080067 */
[----:B01----:R-:W-:Y:S05]  /*2aa0*/  ENDCOLLECTIVE ;  /* 0x000000000000791b */ /* 0x003fea0003800000 */
.L_x_8713:
[----:B------:R-:W-:Y:S01]  /*2ab0*/  HFMA2 R100, -RZ, RZ, 0, 4.76837158203125e-07 ;  /* 0x00000008ff647431 */ /* 0x000fe200000001ff */
[----:B------:R-:W-:-:S05]  /*2ac0*/  MOV R64, R99 ;  /* 0x0000006300407202 */ /* 0x000fca0000000f00 */
[----:B------:R-:W-:-:S05]  /*2ad0*/  FADD.FTZ R94, R67, R64 ;  /* 0x00000040435e7221 */ /* 0x000fca0000010000 */
[----:B------:R-:W-:-:S07]  /*2ae0*/  MOV R101, R94 ;  /* 0x0000005e00657202 */ /* 0x000fce0000000f00 */
[----:B------:R-:W-:Y:S05]  /*2af0*/  WARPSYNC.COLLECTIVE R98, `(.L_x_8714) ;  /* 0x0000000062087348 */ /* 0x000fea0003c00000 */
[----:B------:R0:W1:Y:S02]  /*2b00*/  SHFL.BFLY P4, R99, R101, R100, R103 ;  /* 0x0c00006465637389 */ /* 0x0000640000080067 */
[----:B01----:R-:W-:Y:S05]  /*2b10*/  ENDCOLLECTIVE ;  /* 0x000000000000791b */ /* 0x003fea0003800000 */
.L_x_8714:
[----:B------:R-:W-:Y:S01]  /*2b20*/  HFMA2 R100, -RZ, RZ, 0, 9.5367431640625e-07 ;  /* 0x00000010ff647431 */ /* 0x000fe200000001ff */
[----:B------:R-:W-:-:S05]  /*2b30*/  MOV R65, R99 ;  /* 0x0000006300417202 */ /* 0x000fca0000000f00 */
[----:B------:R-:W-:-:S05]  /*2b40*/  FADD.FTZ R96, R94, R65 ;  /* 0x000000415e607221 */ /* 0x000fca0000010000 */
[----:B------:R-:W-:-:S07]  /*2b50*/  MOV R101, R96 ;  /* 0x0000006000657202 */ /* 0x000fce0000000f00 */
[----:B------:R-:W-:Y:S05]  /*2b60*/  WARPSYNC.COLLECTIVE R98, `(.L_x_8715) ;  /* 0x0000000062087348 */ /* 0x000fea0003c00000 */
[----:B------:R0:W1:Y:S02]  /*2b70*/  SHFL.BFLY P4, R99, R101, R100, R103 ;  /* 0x0c00006465637389 */ /* 0x0000640000080067 */
[----:B01----:R-:W-:Y:S05]  /*2b80*/  ENDCOLLECTIVE ;  /* 0x000000000000791b */ /* 0x003fea0003800000 */
.L_x_8715:
        /* <DEDUP_REMOVED lines=57> */
.L_x_8716:
[----:B------:R-:W-:Y:S01]  /*2f20*/  HFMA2 R100, -RZ, RZ, 0, 1.1920928955078125e-07 ;  /* 0x00000002ff647431 */ /* 0x000fe200000001ff */
[----:B------:R-:W-:-:S05]  /*2f30*/  MOV R67, R99 ;  /* 0x0000006300437202 */ /* 0x000fca0000000f00 */
[----:B------:R-:W-:-:S05]  /*2f40*/  FADD.FTZ R67, R0, R67 ;  /* 0x0000004300437221 */ /* 0x000fca0000010000 */
[----:B------:R-:W-:-:S07]  /*2f50*/  MOV R101, R67 ;  /* 0x0000004300657202 */ /* 0x000fce0000000f00 */
[----:B------:R-:W-:Y:S05]  /*2f60*/  WARPSYNC.COLLECTIVE R98, `(.L_x_8717) ;  /* 0x0000000062087348 */ /* 0x000fea0003c00000 */
[----:B------:R0:W1:Y:S02]  /*2f70*/  SHFL.BFLY P4, R99, R101, R100, R103 ;  /* 0x0c00006465637389 */ /* 0x0000640000080067 */
[----:B01----:R-:W-:Y:S05]  /*2f80*/  ENDCOLLECTIVE ;  /* 0x000000000000791b */ /* 0x003fea0003800000 */
.L_x_8717:
[----:B------:R-:W-:Y:S01]  /*2f90*/  HFMA2 R100, -RZ, RZ, 0, 2.384185791015625e-07 ;  /* 0x00000004ff647431 */ /* 0x000fe200000001ff */
[----:B------:R-:W-:-:S05]  /*2fa0*/  MOV R66, R99 ;  /* 0x0000006300427202 */ /* 0x000fca0000000f00 */
[----:B------:R-:W-:-:S05]  /*2fb0*/  FADD.FTZ R66, R67, R66 ;  /* 0x0000004243427221 */ /* 0x000fca0000010000 */
[----:B------:R-:W-:-:S07]  /*2fc0*/  MOV R101, R66 ;  /* 0x0000004200657202 */ /* 0x000fce0000000f00 */
[----:B------:R-:W-:Y:S05]  /*2fd0*/  WARPSYNC.COLLECTIVE R98, `(.L_x_8718) ;  /* 0x0000000062087348 */ /* 0x000fea0003c00000 */
[----:B------:R0:W1:Y:S02]  /*2fe0*/  SHFL.BFLY P4, R99, R101, R100, R103 ;  /* 0x0c00006465637389 */ /* 0x0000640000080067 */
[----:B01----:R-:W-:Y:S05]  /*2ff0*/  ENDCOLLECTIVE ;  /* 0x000000000000791b */ /* 0x003fea0003800000 */
.L_x_8718:
[----:B------:R-:W-:Y:S01]  /*3000*/  HFMA2 R100, -RZ, RZ, 0, 4.76837158203125e-07 ;  /* 0x00000008ff647431 */ /* 0x000fe200000001ff */
[----:B------:R-:W-:-:S05]  /*3010*/  MOV R97, R99 ;  /* 0x0000006300617202 */ /* 0x000fca0000000f00 */
[----:B------:R-:W-:-:S05]  /*3020*/  FADD.FTZ R97, R66, R97 ;  /* 0x0000006142617221 */ /* 0x000fca0000010000 */
[----:B------:R-:W-:-:S07]  /*3030*/  MOV R101, R97 ;  /* 0x0000006100657202 */ /* 0x000fce0000000f00 */
[----:B------:R-:W-:Y:S05]  /*3040*/  WARPSYNC.COLLECTIVE R98, `(.L_x_8719) ;  /* 0x0000000062087348 */ /* 0x000fea0003c00000 */
[----:B------:R0:W1:Y:S02]  /*3050*/  SHFL.BFLY P4, R99, R101, R100, R103 ;  /* 0x0c00006465637389 */ /* 0x0000640000080067 */
[----:B01----:R-:W-:Y:S05]  /*3060*/  ENDCOLLECTIVE ;  /* 0x000000000000791b */ /* 0x003fea0003800000 */
.L_x_8719:
[----:B------:R-:W-:Y:S01]  /*3070*/  HFMA2 R100, -RZ, RZ, 0, 9.5367431640625e-07 ;  /* 0x00000010ff647431 */ /* 0x000fe200000001ff */
[----:B------:R-:W-:-:S05]  /*3080*/  MOV R94, R99 ;  /* 0x00000063005e7202 */ /* 0x000fca0000000f00 */
[----:B------:R-:W-:-:S05]  /*3090*/  FADD.FTZ R94, R97, R94 ;  /* 0x0000005e615e7221 */ /* 0x000fca0000010000 */
[----:B------:R-:W-:-:S07]  /*30a0*/  MOV R101, R94 ;  /* 0x0000005e00657202 */ /* 0x000fce0000000f00 */
[----:B------:R-:W-:Y:S05]  /*30b0*/  WARPSYNC.COLLECTIVE R98, `(.L_x_8720) ;  /* 0x0000000062087348 */ /* 0x000fea0003c00000 */
[----:B------:R0:W1:Y:S02]  /*30c0*/  SHFL.BFLY P4, R99, R101, R100, R103 ;  /* 0x0c00006465637389 */ /* 0x0000640000080067 */
[----:B01----:R-:W-:Y:S05]  /*30d0*/  ENDCOLLECTIVE ;  /* 0x000000000000791b */ /* 0x003fea0003800000 */
.L_x_8720:
[----:B------:R-:W-:Y:S05]  /*30e0*/  BRA `(.L_x_8721) ;  /* 0xfffffff000587947 */ /* 0x000fea000383ffff */
.L_x_8722:
        /* <DEDUP_REMOVED lines=9> */
.L_x_17388:


//--------------------- .text._ZN10layer_norm31ln_parallel_residual_fwd_kernelINS_13Kernel_traitsIf6__halfS2_S2_fjLj768ELj1ELj4ELj1ELj16ENS_18Kernel_traits_baseILj768EfS2_S2_S2_fjLj128EEEEELb1ELb0ELb0EEEvNS_9FwdParamsE --------------------------
	.section	.text._ZN10layer_norm31ln_parallel_residual_fwd_kernelINS_13Kernel_traitsIf6__halfS2_S2_fjLj768ELj1ELj4ELj1ELj16ENS_18Kernel_traits_baseILj768EfS2_S2_S2_fjLj128EEEEELb1ELb0ELb0EEEvNS_9FwdParamsE,"ax",@progbits
	.align	128
        .global         _ZN10layer_norm31ln_parallel_residual_fwd_kernelINS_13Kernel_traitsIf6__halfS2_S2_fjLj768ELj1ELj4ELj1ELj16ENS_18Kernel_traits_baseILj768EfS2_S2_S2_fjLj128EEEEELb1ELb0ELb0EEEvNS_9FwdParamsE
        .type           _ZN10layer_norm31ln_parallel_residual_fwd_kernelINS_13Kernel_traitsIf6__halfS2_S2_fjLj768ELj1ELj4ELj1ELj16ENS_18Kernel_traits_baseILj768EfS2_S2_S2_fjLj128EEEEELb1ELb0ELb0EEEvNS_9FwdParamsE,@function
        .size           _ZN10layer_norm31ln_parallel_residual_fwd_kernelINS_13Kernel_traitsIf6__halfS2_S2_fjLj768ELj1ELj4ELj1ELj16ENS_18Kernel_traits_baseILj768EfS2_S2_S2_fjLj128EEEEELb1ELb0ELb0EEEvNS_9FwdParamsE,(.L_x_17389 - _ZN10layer_norm31ln_parallel_residual_fwd_kernelINS_13Kernel_traitsIf6__halfS2_S2_fjLj768ELj1ELj4ELj1ELj16ENS_18Kernel_traits_baseILj768EfS2_S2_S2_fjLj128EEEEELb1ELb0ELb0EEEvNS_9FwdParamsE)
        .other          _ZN10layer_norm31ln_parallel_residual_fwd_kernelINS_13Kernel_traitsIf6__halfS2_S2_fjLj768ELj1ELj4ELj1ELj16ENS_18Kernel_traits_baseILj768EfS2_S2_S2_fjLj128EEEEELb1ELb0ELb0EEEvNS_9FwdParamsE,@"STO_CUDA_ENTRY STV_DEFAULT"
_ZN10layer_norm31ln_parallel_residual_fwd_kernelINS_13Kernel_traitsIf6__halfS2_S2_fjLj768ELj1ELj4ELj1ELj16ENS_18Kernel_traits_baseILj768EfS2_S2_S2_fjLj128EEEEELb1ELb0ELb0EEEvNS_9FwdParamsE:
.text._ZN10layer_norm31ln_parallel_residual_fwd_kernelINS_13Kernel_traitsIf6__halfS2_S2_fjLj768ELj1ELj4ELj1ELj16ENS_18Kernel_traits_baseILj768EfS2_S2_S2_fjLj128EEEEELb1ELb0ELb0EEEvNS_9FwdParamsE:
        /* <DEDUP_REMOVED lines=127> */
.L_x_8725:
        /* <DEDUP_REMOVED lines=65> */
.L_x_8724:
        /* <DEDUP_REMOVED lines=61> */
.L_x_8727:
        /* <DEDUP_REMOVED lines=64> */
.L_x_8726:
[----:B------:R-:W-:Y:S05]  /*13d0*/  BSYNC.RECONVERGENT B0 ;  /* 0x0000000000007941 */ /* 0x000fea0003800200 */
.L_x_8723:
        /* <DEDUP_REMOVED lines=73> */
.L_x_9109:
        /* <DEDUP_REMOVED lines=40> */
.L_x_8733:
        /* <DEDUP_REMOVED lines=13> */
.L_x_8735:
[----:B------:R-:W-:Y:S05]  /*1bc0*/  BSYNC.RECONVERGENT B2 ;  /* 0x0000000000027941 */ /* 0x000fea0003800200 */
.L_x_8734:
        /* <DEDUP_REMOVED lines=61> */
.L_x_8732:
[----:B------:R-:W-:Y:S05]  /*1fa0*/  BSYNC.RECONVERGENT B1 ;  /* 0x0000000000017941 */ /* 0x000fea0003800200 */
.L_x_8731:
[----:B------:R-:W0:Y:S01]  /*1fb0*/  LDC R113, c[0x0][0x408] ;  /* 0x00010200ff717b82 */ /* 0x000e220000000800 */
[----:B------:R-:W-:Y:S01]  /*1fc0*/  I2FP.F32.U32 R112, R112 ;  /* 0x0000007000707245 */ /* 0x000fe20000201000 */
[----:B------:R-:W-:Y:S01]  /*1fd0*/  IMAD.MOV.U32 R115, RZ, RZ, 0x2f800000 ;  /* 0x2f800000ff737424 */ /* 0x000fe200078e00ff */
[----:B------:R-:W-:Y:S01]  /*1fe0*/  ISETP.NE.AND P3, PT, R138, 0x1, PT ;  /* 0x000000018a00780c */ /* 0x000fe20003f65270 */
[----:B-----5:R-:W-:Y:S01]  /*1ff0*/  HADD2.F32 R134, -RZ, R108.H0_H0 ;  /* 0x2000006cff867230 */ /* 0x020fe20000004100 */
[----:B------:R-:W-:Y:S01]  /*2000*/  LOP3.LUT R164, R164, 0xffffffef, RZ, 0xc0, !PT ;  /* 0xffffffefa4a47812 */ /* 0x000fe200078ec0ff */
[----:B------:R-:W-:Y:S01]  /*2010*/  FFMA.FTZ R131, R112, R115, 1.1641532182693481445e-10 ;  /* 0x2f00000070837423 */ /* 0x000fe20000010073 */
[----:B------:R-:W-:Y:S01]  /*2020*/  @P1 HADD2.F32 R112, -RZ, R4.H0_H0 ;  /* 0x20000004ff701230 */ /* 0x000fe20000004100 */
[----:B------:R-:W1:Y:S01]  /*2030*/  LDC R114, c[0x0][0x404] ;  /* 0x00010100ff727b82 */ /* 0x000e620000000800 */
[----:B------:R-:W-:Y:S01]  /*2040*/  BSSY.RECONVERGENT B1, `(.L_x_8736) ;  /* 0x000005e000017945 */ /* 0x000fe20003800200 */
[----:B------:R-:W-:-:S02]  /*2050*/  IMAD.MOV.U32 R144, RZ, RZ, 0x2 ;  /* 0x00000002ff907424 */ /* 0x000fc400078e00ff */
[----:B0-----:R-:W-:Y:S01]  /*2060*/  FMUL.FTZ R134, R134, R113 ;  /* 0x0000007186867220 */ /* 0x001fe20000410000 */
[----:B-1----:R-:W-:-:S04]  /*2070*/  FSETP.GTU.FTZ.AND P2, PT, R131, R114, PT ;  /* 0x000000728300720b */ /* 0x002fc80003f5c000 */
[----:B------:R-:W-:Y:S02]  /*2080*/  FSEL R131, R134, RZ, !P2 ;  /* 0x000000ff86837208 */ /* 0x000fe40005000000 */
[----:B------:R-:W-:Y:S02]  /*2090*/  PLOP3.LUT P2, PT, P2, PT, PT, 0x8, 0x80 ;  /* 0x000000000080781c */ /* 0x000fe4000174e170 */
[----:B------:R-:W-:Y:S01]  /*20a0*/  MOV R134, R132 ;  /* 0x0000008400867202 */ /* 0x000fe20000000f00 */
[----:B------:R-:W-:-:S05]  /*20b0*/  @P1 FADD.FTZ R131, R112, R131 ;  /* 0x0000008370831221 */ /* 0x000fca0000010000 */
[----:B------:R-:W-:-:S05]  /*20c0*/  F2FP.F16.F32.PACK_AB R112, RZ, R131 ;  /* 0x00000083ff70723e */ /* 0x000fca00000000ff */
        /* <DEDUP_REMOVED lines=10> */
.L_x_8738:
        /* <DEDUP_REMOVED lines=13> */
.L_x_8740:
[----:B------:R-:W-:Y:S05]  /*2240*/  BSYNC.RECONVERGENT B2 ;  /* 0x0000000000027941 */ /* 0x000fea0003800200 */
.L_x_8739:
        /* <DEDUP_REMOVED lines=61> */
.L_x_8737:
[----:B------:R-:W-:Y:S05]  /*2620*/  BSYNC.RECONVERGENT B1 ;  /* 0x0000000000017941 */ /* 0x000fea0003800200 */
.L_x_8736:
[----:B------:R-:W-:Y:S01]  /*2630*/  I2FP.F32.U32 R134, R134 ;  /* 0x0000008600867245 */ /* 0x000fe20000201000 */
[----:B------:R-:W-:Y:S01]  /*2640*/  HADD2.F32 R108, -RZ, R108.H1_H1 ;  /* 0x3000006cff6c7230 */ /* 0x000fe20000004100 */
[----:B------:R-:W-:Y:S01]  /*2650*/  ISETP.NE.AND P3, PT, R144, 0x1, PT ;  /* 0x000000019000780c */ /* 0x000fe20003f65270 */
[----:B------:R-:W-:Y:S01]  /*2660*/  BSSY.RECONVERGENT B1, `(.L_x_8741) ;  /* 0x0000061000017945 */ /* 0x000fe20003800200 */
[----:B------:R-:W-:Y:S01]  /*2670*/  LOP3.LUT R164, R164, 0xfffffff7, RZ, 0xc0, !PT ;  /* 0xfffffff7a4a47812 */ /* 0x000fe200078ec0ff */
[----:B------:R-:W-:Y:S01]  /*2680*/  FFMA.FTZ R139, R134, R115, 1.1641532182693481445e-10 ;  /* 0x2f000000868b7423 */ /* 0x000fe20000010073 */
[----:B------:R-:W-:Y:S01]  /*2690*/  FMUL.FTZ R108, R108, R113 ;  /* 0x000000716c6c7220 */ /* 0x000fe20000410000 */
[----:B------:R-:W-:Y:S02]  /*26a0*/  @P1 HADD2.F32 R134, -RZ, R4.H1_H1 ;  /* 0x30000004ff861230 */ /* 0x000fe40000004100 */
[----:B------:R-:W-:Y:S01]  /*26b0*/  IMAD.MOV.U32 R150, RZ, RZ, 0x2 ;  /* 0x00000002ff967424 */ /* 0x000fe200078e00ff */
[----:B------:R-:W-:-:S04]  /*26c0*/  FSETP.GTU.FTZ.AND P2, PT, R139, R114, PT ;  /* 0x000000728b00720b */ /* 0x000fc80003f5c000 */
[----:B------:R-:W-:Y:S02]  /*26d0*/  FSEL R139, R108, RZ, !P2 ;  /* 0x000000ff6c8b7208 */ /* 0x000fe40005000000 */
[----:B------:R-:W-:-:S03]  /*26e0*/  PLOP3.LUT P2, PT, P2, PT, PT, 0x8, 0x80 ;  /* 0x000000000080781c */ /* 0x000fc6000174e170 */
[----:B------:R-:W-:Y:S01]  /*26f0*/  @P1 FADD.FTZ R139, R134, R139 ;  /* 0x0000008b868b1221 */ /* 0x000fe20000010000 */
[----:B------:R-:W-:-:S04]  /*2700*/  IMAD.MOV.U32 R134, RZ, RZ, R132 ;  /* 0x000000ffff867224 */ /* 0x000fc800078e0084 */
[----:B------:R-:W-:-:S05]  /*2710*/  F2FP.F16.F32.PACK_AB R108, RZ, R139 ;  /* 0x0000008bff6c723e */ /* 0x000fca00000000ff */
        /* <DEDUP_REMOVED lines=10> */
.L_x_8743:
        /* <DEDUP_REMOVED lines=13> */
.L_x_8745:
[----:B------:R-:W-:Y:S05]  /*2890*/  BSYNC.RECONVERGENT B2 ;  /* 0x0000000000027941 */ /* 0x000fea0003800200 */
.L_x_8744:
        /* <DEDUP_REMOVED lines=61> */
.L_x_8742:
[----:B------:R-:W-:Y:S05]  /*2c70*/  BSYNC.RECONVERGENT B1 ;  /* 0x0000000000017941 */ /* 0x000fea0003800200 */
.L_x_8741:
[----:B------:R-:W-:Y:S01]  /*2c80*/  I2FP.F32.U32 R134, R134 ;  /* 0x0000008600867245 */ /* 0x000fe20000201000 */
[----:B------:R-:W-:Y:S01]  /*2c90*/  HADD2.F32 R138, -RZ, R109.H0_H0 ;  /* 0x2000006dff8a7230 */ /* 0x000fe20000004100 */
[----:B------:R-:W-:Y:S01]  /*2ca0*/  ISETP.NE.AND P2, PT, R150, 0x1, PT ;  /* 0x000000019600780c */ /* 0x000fe20003f45270 */
[----:B------:R-:W-:Y:S01]  /*2cb0*/  BSSY.RECONVERGENT B1, `(.L_x_8746) ;  /* 0x0000061000017945 */ /* 0x000fe20003800200 */
[----:B------:R-:W-:Y:S01]  /*2cc0*/  LOP3.LUT R164, R164, 0xfffffffb, RZ, 0xc0, !PT ;  /* 0xfffffffba4a47812 */ /* 0x000fe200078ec0ff */
[----:B------:R-:W-:Y:S01]  /*2cd0*/  FFMA.FTZ R145, R134, R115, 1.1641532182693481445e-10 ;  /* 0x2f00000086917423 */ /* 0x000fe20000010073 */
[----:B------:R-:W-:Y:S01]  /*2ce0*/  FMUL.FTZ R138, R138, R113 ;  /* 0x000000718a8a7220 */ /* 0x000fe20000410000 */
[----:B------:R-:W-:Y:S02]  /*2cf0*/  HFMA2 R151, -RZ, RZ, 0, 1.1920928955078125e-07 ;  /* 0x00000002ff977431 */ /* 0x000fe400000001ff */
[----:B------:R-:W-:Y:S01]  /*2d00*/  IMAD.MOV.U32 R134, RZ, RZ, R132 ;  /* 0x000000ffff867224 */ /* 0x000fe200078e0084 */
[----:B------:R-:W-:Y:S01]  /*2d10*/  FSETP.GTU.FTZ.AND P3, PT, R145, R114, PT ;  /* 0x000000729100720b */ /* 0x000fe20003f7c000 */
[----:B------:R-:W-:-:S03]  /*2d20*/  @P1 HADD2.F32 R145, -RZ, R5.H0_H0 ;  /* 0x20000005ff911230 */ /* 0x000fc60000004100 */
[----:B------:R-:W-:Y:S02]  /*2d30*/  FSEL R138, R138, RZ, !P3 ;  /* 0x000000ff8a8a7208 */ /* 0x000fe40005800000 */
[----:B------:R-:W-:-:S03]  /*2d40*/  PLOP3.LUT P3, PT, P3, PT, PT, 0x8, 0x80 ;  /* 0x000000000080781c */ /* 0x000fc60001f6e170 */
        /* <DEDUP_REMOVED lines=12> */
.L_x_8748:
        /* <DEDUP_REMOVED lines=13> */
.L_x_8750:
[----:B------:R-:W-:Y:S05]  /*2ee0*/  BSYNC.RECONVERGENT B2 ;  /* 0x0000000000027941 */ /* 0x000fea0003800200 */
.L_x_8749:
        /* <DEDUP_REMOVED lines=61> */
.L_x_8747:
[----:B------:R-:W-:Y:S05]  /*32c0*/  BSYNC.RECONVERGENT B1 ;  /* 0x0000000000017941 */ /* 0x000fea0003800200 */
.L_x_8746:
[----:B------:R-:W-:Y:S01]  /*32d0*/  I2FP.F32.U32 R134, R134 ;  /* 0x0000008600867245 */ /* 0x000fe20000201000 */
[----:B------:R-:W-:Y:S01]  /*32e0*/  HADD2.F32 R144, -RZ, R109.H1_H1 ;  /* 0x3000006dff907230 */ /* 0x000fe20000004100 */
[----:B------:R-:W-:Y:S01]  /*32f0*/  LOP3.LUT R164, R164, 0xfffffffd, RZ, 0xc0, !PT ;  /* 0xfffffffda4a47812 */ /* 0x000fe200078ec0ff */
        /* <DEDUP_REMOVED lines=10> */
[----:B------:R-:W-:-:S04]  /*33a0*/  MOV R134, R132 ;  /* 0x0000008400867202 */ /* 0x000fc80000000f00 */
[----:B------:R-:W-:-:S05]  /*33b0*/  F2FP.F16.F32.PACK_AB R109, RZ, R145 ;  /* 0x00000091ff6d723e */ /* 0x000fca00000000ff */
        /* <DEDUP_REMOVED lines=10> */
.L_x_8753:
        /* <DEDUP_REMOVED lines=13> */
.L_x_8755:
[----:B------:R-:W-:Y:S05]  /*3530*/  BSYNC.RECONVERGENT B2 ;  /* 0x0000000000027941 */ /* 0x000fea0003800200 */
.L_x_8754:
        /* <DEDUP_REMOVED lines=58> */
[----:B------:R-:W-:-:S03]  /*38e0*/  IMAD.MOV.U32 R0, RZ, RZ, R162 ;  /* 0x000000ffff007224 */ /* 0x000fc600078e00a2 */
[----:B------:R-:W-:Y:S01]  /*38f0*/  LOP3.LUT R121, R121, R150, R163, 0x96, !PT ;  /* 0x0000009679797212 */ /* 0x000fe200078e96a3 */
[----:B------:R-:W-:-:S07]  /*3900*/  HFMA2 R150, -RZ, RZ, 0, 0 ;  /* 0x00000000ff967431 */ /* 0x000fce00000001ff */
.L_x_8752:
[----:B------:R-:W-:Y:S05]  /*3910*/  BSYNC.RECONVERGENT B1 ;  /* 0x0000000000017941 */ /* 0x000fea0003800200 */
.L_x_8751:
        /* <DEDUP_REMOVED lines=23> */
.L_x_8758:
        /* <DEDUP_REMOVED lines=13> */
.L_x_8760:
[----:B------:R-:W-:Y:S05]  /*3b60*/  BSYNC.RECONVERGENT B2 ;  /* 0x0000000000027941 */ /* 0x000fea0003800200 */
.L_x_8759:
        /* <DEDUP_REMOVED lines=61> */
.L_x_8757:
[----:B------:R-:W-:Y:S05]  /*3f40*/  BSYNC.RECONVERGENT B1 ;  /* 0x0000000000017941 */ /* 0x000fea0003800200 */
.L_x_8756:
        /* <DEDUP_REMOVED lines=23> */
.L_x_8763:
        /* <DEDUP_REMOVED lines=13> */
.L_x_8765:
[----:B------:R-:W-:Y:S05]  /*4190*/  BSYNC.RECONVERGENT B2 ;  /* 0x0000000000027941 */ /* 0x000fea0003800200 */
.L_x_8764:
        /* <DEDUP_REMOVED lines=61> */
.L_x_8762:
[----:B------:R-:W-:Y:S05]  /*4570*/  BSYNC.RECONVERGENT B1 ;  /* 0x0000000000017941 */ /* 0x000fea0003800200 */
.L_x_8761:
        /* <DEDUP_REMOVED lines=23> */
.L_x_8768:
        /* <DEDUP_REMOVED lines=13> */
.L_x_8770:
[----:B------:R-:W-:Y:S05]  /*47c0*/  BSYNC.RECONVERGENT B2 ;  /* 0x0000000000027941 */ /* 0x000fea0003800200 */
.L_x_8769:
        /* <DEDUP_REMOVED lines=58> */
[----:B------:R-:W-:Y:S02]  /*4b70*/  IMAD.MOV.U32 R157, RZ, RZ, R0 ;  /* 0x000000ffff9d7224 */ /* 0x000fe400078e0000 */
[----:B------:R-:W-:Y:S01]  /*4b80*/  IMAD.MOV.U32 R0, RZ, RZ, R168 ;  /* 0x000000ffff007224 */ /* 0x000fe200078e00a8 */
[----:B------:R-:W-:-:S07]  /*4b90*/  LOP3.LUT R121, R121, R162, R169, 0x96, !PT ;  /* 0x000000a279797212 */ /* 0x000fce00078e96a9 */
.L_x_8767:
[----:B------:R-:W-:Y:S05]  /*4ba0*/  BSYNC.RECONVERGENT B1 ;  /* 0x0000000000017941 */ /* 0x000fea0003800200 */
.L_x_8766:
        /* <DEDUP_REMOVED lines=15> */
.L_x_8730:
[----:B------:R-:W-:Y:S01]  /*4ca0*/  ISETP.NE.AND P2, PT, R134, 0x1, PT ;  /* 0x000000018600780c */ /* 0x000fe20003f45270 */
[----:B------:R-:W-:Y:S01]  /*4cb0*/  BSSY.RECONVERGENT B1, `(.L_x_8772) ;  /* 0x000005a000017945 */ /* 0x000fe20003800200 */
[----:B------:R-:W-:Y:S02]  /*4cc0*/  HFMA2 R126, -RZ, RZ, 0, 1.1920928955078125e-07 ;  /* 0x00000002ff7e7431 */ /* 0x000fe400000001ff */
[C---:B------:R-:W-:Y:S01]  /*4cd0*/  VIADD R112, R3.reuse, 0xbb67ae85 ;  /* 0xbb67ae8503707836 */ /* 0x040fe20000000000 */
[C---:B------:R-:W-:Y:S01]  /*4ce0*/  IADD3 R114, PT, PT, R2.reuse, -0x4ab325aa, RZ ;  /* 0xb54cda5602727810 */ /* 0x040fe20007ffe0ff */
        /* <DEDUP_REMOVED lines=16> */
.L_x_8774:
        /* <DEDUP_REMOVED lines=13> */
.L_x_8776:
[----:B------:R-:W-:Y:S05]  /*4ec0*/  BSYNC.RECONVERGENT B2 ;  /* 0x0000000000027941 */ /* 0x000fea0003800200 */
.L_x_8775:
        /* <DEDUP_REMOVED lines=56> */
.L_x_8773:
[----:B------:R-:W-:Y:S05]  /*5250*/  BSYNC.RECONVERGENT B1 ;  /* 0x0000000000017941 */ /* 0x000fea0003800200 */
.L_x_8772:
[----:B------:R-:W0:Y:S01]  /*5260*/  LDC R158, c[0x0][0x404] ;  /* 0x00010100ff9e7b82 */ /* 0x000e220000000800 */
[----:B------:R-:W-:Y:S01]  /*5270*/  HFMA2 R160, -RZ, RZ, 0.1171875, 0 ;  /* 0x2f800000ffa07431 */ /* 0x000fe200000001ff */
[----:B------:R-:W-:Y:S01]  /*5280*/  I2FP.F32.U32 R125, R124 ;  /* 0x0000007c007d7245 */ /* 0x000fe20000201000 */
[----:B-----5:R-:W-:Y:S01]  /*5290*/  HADD2.F32 R124, -RZ, R108.H0_H0 ;  /* 0x2000006cff7c7230 */ /* 0x020fe20000004100 */
[----:B------:R-:W-:Y:S01]  /*52a0*/  ISETP.NE.AND P3, PT, R126, 0x1, PT ;  /* 0x000000017e00780c */ /* 0x000fe20003f65270 */
[----:B------:R-:W-:Y:S01]  /*52b0*/  BSSY.RECONVERGENT B1, `(.L_x_8777) ;  /* 0x000005a000017945 */ /* 0x000fe20003800200 */
[----:B------:R-:W-:Y:S01]  /*52c0*/  LOP3.LUT R164, R164, 0xffffffef, RZ, 0xc0, !PT ;  /* 0xffffffefa4a47812 */ /* 0x000fe200078ec0ff */
[----:B------:R-:W-:Y:S01]  /*52d0*/  IMAD.MOV.U32 R127, RZ, RZ, 0x2 ;  /* 0x00000002ff7f7424 */ /* 0x000fe200078e00ff */
[----:B------:R-:W1:Y:S01]  /*52e0*/  LDC R159, c[0x0][0x408] ;  /* 0x00010200ff9f7b82 */ /* 0x000e620000000800 */
[----:B------:R-:W-:-:S05]  /*52f0*/  FFMA.FTZ R125, R125, R160, 1.1641532182693481445e-10 ;  /* 0x2f0000007d7d7423 */ /* 0x000fca00000100a0 */
[----:B0-----:R-:W-:-:S04]  /*5300*/  FSETP.GTU.FTZ.AND P2, PT, R125, R158, PT ;  /* 0x0000009e7d00720b */ /* 0x001fc80003f5c000 */
[----:B------:R-:W-:Y:S01]  /*5310*/  PLOP3.LUT P4, PT, P2, PT, PT, 0x8, 0x80 ;  /* 0x000000000080781c */ /* 0x000fe2000178e170 */
[----:B-1----:R-:W-:Y:S01]  /*5320*/  FMUL.FTZ R134, R124, R159 ;  /* 0x0000009f7c867220 */ /* 0x002fe20000410000 */
[----:B------:R-:W-:-:S04]  /*5330*/  IMAD.MOV.U32 R124, RZ, RZ, R132 ;  /* 0x000000ffff7c7224 */ /* 0x000fc800078e0084 */
        /* <DEDUP_REMOVED lines=11> */
.L_x_8779:
        /* <DEDUP_REMOVED lines=13> */
.L_x_8781:
[----:B------:R-:W-:Y:S05]  /*54c0*/  BSYNC.RECONVERGENT B2 ;  /* 0x0000000000027941 */ /* 0x000fea0003800200 */
.L_x_8780:
        /* <DEDUP_REMOVED lines=56> */
.L_x_8778:
[----:B------:R-:W-:Y:S05]  /*5850*/  BSYNC.RECONVERGENT B1 ;  /* 0x0000000000017941 */ /* 0x000fea0003800200 */
.L_x_8777:
        /* <DEDUP_REMOVED lines=25> */
.L_x_8784:
        /* <DEDUP_REMOVED lines=13> */
.L_x_8786:
[----:B------:R-:W-:Y:S05]  /*5ac0*/  BSYNC.RECONVERGENT B2 ;  /* 0x0000000000027941 */ /* 0x000fea0003800200 */
.L_x_8785:
        /* <DEDUP_REMOVED lines=56> */
.L_x_8783:
[----:B------:R-:W-:Y:S05]  /*5e50*/  BSYNC.RECONVERGENT B1 ;  /* 0x0000000000017941 */ /* 0x000fea0003800200 */
.L_x_8782:
[----:B------:R-:W-:Y:S01]  /*5e60*/  I2FP.F32.U32 R125, R124 ;  /* 0x0000007c007d7245 */ /* 0x000fe20000201000 */
[----:B------:R-:W-:Y:S01]  /*5e70*/  HADD2.F32 R108, -RZ, R108.H1_H1 ;  /* 0x3000006cff6c7230 */ /* 0x000fe20000004100 */
        /* <DEDUP_REMOVED lines=20> */
.L_x_8789:
        /* <DEDUP_REMOVED lines=13> */
.L_x_8791:
[----:B------:R-:W-:Y:S05]  /*6090*/  BSYNC.RECONVERGENT B2 ;  /* 0x0000000000027941 */ /* 0x000fea0003800200 */
.L_x_8790:
        /* <DEDUP_REMOVED lines=56> */
.L_x_8788:
[----:B------:R-:W-:Y:S05]  /*6420*/  BSYNC.RECONVERGENT B1 ;  /* 0x0000000000017941 */ /* 0x000fea0003800200 */
.L_x_8787:
        /* <DEDUP_REMOVED lines=10> */
[----:B------:R-:W-:-:S03]  /*64d0*/  SEL R129, RZ, 0x1, P2 ;  /* 0x00000001ff817807 */ /* 0x000fc60001000000 */
[----:B------:R-:W-:Y:S01]  /*64e0*/  FADD.FTZ R108, R134, R125 ;  /* 0x0000007d866c7221 */ /* 0x000fe20000010000 */
[----:B------:R-:W-:-:S03]  /*64f0*/  IMAD.MOV.U32 R125, RZ, RZ, R132 ;  /* 0x000000ffff7d7224 */ /* 0x000fc600078e0084 */
        /* <DEDUP_REMOVED lines=12> */
.L_x_8794:
        /* <DEDUP_REMOVED lines=13> */
.L_x_8796:
[----:B------:R-:W-:Y:S05]  /*6690*/  BSYNC.RECONVERGENT B2 ;  /* 0x0000000000027941 */ /* 0x000fea0003800200 */
.L_x_8795:
        /* <DEDUP_REMOVED lines=26> */
[----:B------:R-:W-:Y:S01]  /*6840*/  LOP3.LUT R127, R127, R162, R125, 0x96, !PT ;  /* 0x000000a27f7f7212 */ /* 0x000fe200078e967d */
[----:B------:R-:W-:Y:S02]  /*6850*/  VIADD R125, R3, 0x646e171e ;  /* 0x646e171e037d7836 */ /* 0x000fe40000000000 */
[----:B------:R-:W-:-:S04]  /*6860*/  IMAD.WIDE.U32 R144, R121, -0x2daee0ad, RZ ;  /* 0xd2511f5379907825 */ /* 0x000fc800078e00ff */
        /* <DEDUP_REMOVED lines=27> */
.L_x_8793:
[----:B------:R-:W-:Y:S05]  /*6a20*/  BSYNC.RECONVERGENT B1 ;  /* 0x0000000000017941 */ /* 0x000fea0003800200 */
.L_x_8792:
[----:B------:R-:W-:Y:S01]  /*6a30*/  I2FP.F32.U32 R125, R125 ;  /* 0x0000007d007d7245 */ /* 0x000fe20000201000 */
[----:B------:R-:W-:Y:S01]  /*6a40*/  HADD2.F32 R124, -RZ, R109.H0_H0 ;  /* 0x2000006dff7c7230 */ /* 0x000fe20000004100 */
[----:B------:R-:W-:Y:S01]  /*6a50*/  ISETP.NE.AND P2, PT, R126, 0x1, PT ;  /* 0x000000017e00780c */ /* 0x000fe20003f45270 */
[----:B------:R-:W-:Y:S01]  /*6a60*/  BSSY.RECONVERGENT B1, `(.L_x_8797) ;  /* 0x0000059000017945 */ /* 0x000fe20003800200 */
[----:B------:R-:W-:Y:S01]  /*6a70*/  LOP3.LUT R164, R164, 0xfffffffb, RZ, 0xc0, !PT ;  /* 0xfffffffba4a47812 */ /* 0x000fe200078ec0ff */
[----:B------:R-:W-:Y:S01]  /*6a80*/  FFMA.FTZ R125, R125, R160, 1.1641532182693481445e-10 ;  /* 0x2f0000007d7d7423 */ /* 0x000fe200000100a0 */
[----:B------:R-:W-:Y:S01]  /*6a90*/  FMUL.FTZ R124, R124, R159 ;  /* 0x0000009f7c7c7220 */ /* 0x000fe20000410000 */
[----:B------:R-:W-:-:S03]  /*6aa0*/  HFMA2 R134, -RZ, RZ, 0, 1.1920928955078125e-07 ;  /* 0x00000002ff867431 */ /* 0x000fc600000001ff */
[----:B------:R-:W-:-:S04]  /*6ab0*/  FSETP.GTU.FTZ.AND P3, PT, R125, R158, PT ;  /* 0x0000009e7d00720b */ /* 0x000fc80003f7c000 */
[----:B------:R-:W-:Y:S01]  /*6ac0*/  FSEL R128, R124, RZ, !P3 ;  /* 0x000000ff7c807208 */ /* 0x000fe20005800000 */
[----:B------:R-:W-:Y:S01]  /*6ad0*/  IMAD.MOV.U32 R124, RZ, RZ, R132 ;  /* 0x000000ffff7c7224 */ /* 0x000fe200078e0084 */
        /* <DEDUP_REMOVED lines=11> */
.L_x_8799:
        /* <DEDUP_REMOVED lines=13> */
.L_x_8801:
[----:B------:R-:W-:Y:S05]  /*6c60*/  BSYNC.RECONVERGENT B2 ;  /* 0x0000000000027941 */ /* 0x000fea0003800200 */
.L_x_8800:
        /* <DEDUP_REMOVED lines=56> */
.L_x_8798:
[----:B------:R-:W-:Y:S05]  /*6ff0*/  BSYNC.RECONVERGENT B1 ;  /* 0x0000000000017941 */ /* 0x000fea0003800200 */
.L_x_8797:
        /* <DEDUP_REMOVED lines=25> */
.L_x_8804:
        /* <DEDUP_REMOVED lines=13> */
.L_x_8806:
[----:B------:R-:W-:Y:S05]  /*7260*/  BSYNC.RECONVERGENT B2 ;  /* 0x0000000000027941 */ /* 0x000fea0003800200 */
.L_x_8805:
        /* <DEDUP_REMOVED lines=56> */
.L_x_8803:
[----:B------:R-:W-:Y:S05]  /*75f0*/  BSYNC.RECONVERGENT B1 ;  /* 0x0000000000017941 */ /* 0x000fea0003800200 */
.L_x_8802:
[----:B------:R-:W-:Y:S01]  /*7600*/  I2FP.F32.U32 R125, R124 ;  /* 0x0000007c007d7245 */ /* 0x000fe20000201000 */
[----:B------:R-:W-:Y:S01]  /*7610*/  HADD2.F32 R124, -RZ, R109.H1_H1 ;  /* 0x3000006dff7c7230 */ /* 0x000fe20000004100 */
[----:B------:R-:W-:Y:S01]  /*7620*/  LOP3.LUT R164, R164, 0xfffffffd, RZ, 0xc0, !PT ;  /* 0xfffffffda4a47812 */ /* 0x000fe200078ec0ff */
[----:B------:R-:W-:Y:S01]  /*7630*/  BSSY.RECONVERGENT B1, `(.L_x_8807) ;  /* 0x0000059000017945 */ /* 0x000fe20003800200 */
[----:B------:R-:W-:Y:S02]  /*7640*/  IMAD.MOV.U32 R109, RZ, RZ, R132 ;  /* 0x000000ffff6d7224 */ /* 0x000fe400078e0084 */
[----:B------:R-:W-:Y:S01]  /*7650*/  FFMA.FTZ R125, R125, R160, 1.1641532182693481445e-10 ;  /* 0x2f0000007d7d7423 */ /* 0x000fe200000100a0 */
[----:B------:R-:W-:-:S04]  /*7660*/  FMUL.FTZ R124, R124, R159 ;  /* 0x0000009f7c7c7220 */ /* 0x000fc80000410000 */
[----:B------:R-:W-:Y:S01]  /*7670*/  FSETP.GTU.FTZ.AND P2, PT, R125, R158, PT ;  /* 0x0000009e7d00720b */ /* 0x000fe20003f5c000 */
[----:B------:R-:W-:-:S03]  /*7680*/  IMAD.MOV.U32 R125, RZ, RZ, 0x2 ;  /* 0x00000002ff7d7424 */ /* 0x000fc600078e00ff */
        /* <DEDUP_REMOVED lines=13> */
.L_x_8809:
        /* <DEDUP_REMOVED lines=13> */
.L_x_8811:
[----:B------:R-:W-:Y:S05]  /*7830*/  BSYNC.RECONVERGENT B2 ;  /* 0x0000000000027941 */ /* 0x000fea0003800200 */
.L_x_8810:
        /* <DEDUP_REMOVED lines=48> */
[----:B------:R-:W-:Y:S01]  /*7b40*/  VIADD R121, R2, 0x8ff34781 ;  /* 0x8ff3478102797836 */ /* 0x000fe20000000000 */
[----:B------:R-:W-:Y:S01]  /*7b50*/  MOV R132, R150 ;  /* 0x0000009600847202 */ /* 0x000fe20000000f00 */
[----:B------:R-:W-:-:S03]  /*7b60*/  IMAD.WIDE.U32 R144, R109, -0x2daee0ad, RZ ;  /* 0xd2511f536d907825 */ /* 0x000fc600078e00ff */
[----:B------:R-:W-:Y:S01]  /*7b70*/  LOP3.LUT R122, R121, R126, R151, 0x96, !PT ;  /* 0x0000007e797a7212 */ /* 0x000fe200078e9697 */
[----:B------:R-:W-:-:S05]  /*7b80*/  VIADD R109, R3, 0x96a522ad ;  /* 0x96a522ad036d7836 */ /* 0x000fca0000000000 */
[----:B------:R-:W-:Y:S01]  /*7b90*/  LOP3.LUT R121, R109, R124, R145, 0x96, !PT ;  /* 0x0000007c6d797212 */ /* 0x000fe200078e9691 */
[----:B------:R-:W-:Y:S02]  /*7ba0*/  IMAD.MOV.U32 R109, RZ, RZ, R0 ;  /* 0x000000ffff6d7224 */ /* 0x000fe400078e0000 */
[----:B------:R-:W-:-:S07]  /*7bb0*/  IMAD.MOV.U32 R0, RZ, RZ, R144 ;  /* 0x000000ffff007224 */ /* 0x000fce00078e0090 */
.L_x_8808:
[----:B------:R-:W-:Y:S05]  /*7bc0*/  BSYNC.RECONVERGENT B1 ;  /* 0x0000000000017941 */ /* 0x000fea0003800200 */
.L_x_8807:
[----:B------:R-:W-:Y:S01]  /*7bd0*/  I2FP.F32.U32 R109, R109 ;  /* 0x0000006d006d7245 */ /* 0x000fe20000201000 */
[----:B------:R-:W-:Y:S01]  /*7be0*/  HADD2.F32 R124, -RZ, R9.H1_H1 ;  /* 0x30000009ff7c7230 */ /* 0x000fe20000004100 */
[----:B------:R-:W-:Y:S01]  /*7bf0*/  BSSY.RECONVERGENT B1, `(.L_x_8812) ;  /* 0x000005d000017945 */ /* 0x000fe20003800200 */
[----:B------:R-:W-:Y:S02]  /*7c00*/  IMAD.MOV.U32 R144, RZ, RZ, 0x2 ;  /* 0x00000002ff907424 */ /* 0x000fe400078e00ff */
[----:B------:R-:W-:Y:S01]  /*7c10*/  FFMA.FTZ R109, R109, R160, 1.1641532182693481445e-10 ;  /* 0x2f0000006d6d7423 */ /* 0x000fe200000100a0 */
[----:B------:R-:W-:-:S04]  /*7c20*/  FMUL.FTZ R124, R124, R159 ;  /* 0x0000009f7c7c7220 */ /* 0x000fc80000410000 */
[----:B------:R-:W-:-:S04]  /*7c30*/  FSETP.GTU.FTZ.AND P2, PT, R109, R158, PT ;  /* 0x0000009e6d00720b */ /* 0x000fc80003f5c000 */
[----:B------:R-:W-:Y:S01]  /*7c40*/  FSEL R109, R124, RZ, !P2 ;  /* 0x000000ff7c6d7208 */ /* 0x000fe20005000000 */
[----:B------:R-:W-:Y:S01]  /*7c50*/  @P1 HADD2.F32 R124, -RZ, R5.H1_H1 ;  /* 0x30000005ff7c1230 */ /* 0x000fe20000004100 */
        /* <DEDUP_REMOVED lines=16> */
.L_x_8814:
        /* <DEDUP_REMOVED lines=13> */
.L_x_8816:
[----:B------:R-:W-:Y:S05]  /*7e30*/  BSYNC.RECONVERGENT B2 ;  /* 0x0000000000027941 */ /* 0x000fea0003800200 */
.L_x_8815:
        /* <DEDUP_REMOVED lines=56> */
.L_x_8813:
[----:B------:R-:W-:Y:S05]  /*81c0*/  BSYNC.RECONVERGENT B1 ;  /* 0x0000000000017941 */ /* 0x000fea0003800200 */
.L_x_8812:
        /* <DEDUP_REMOVED lines=20> */
.L_x_8819:
        /* <DEDUP_REMOVED lines=13> */
.L_x_8821:
[----:B------:R-:W-:Y:S05]  /*83e0*/  BSYNC.RECONVERGENT B2 ;  /* 0x0000000000027941 */ /* 0x000fea0003800200 */
.L_x_8820:
        /* <DEDUP_REMOVED lines=56> */
.L_x_8818:
[----:B------:R-:W-:Y:S05]  /*8770*/  BSYNC.RECONVERGENT B1 ;  /* 0x0000000000017941 */ /* 0x000fea0003800200 */
.L_x_8817:
        /* <DEDUP_REMOVED lines=13> */
[----:B------:R-:W-:Y:S02]  /*8850*/  HFMA2 R151, -RZ, RZ, 0, 1.1920928955078125e-07 ;  /* 0x00000002ff977431 */ /* 0x000fe400000001ff */
[----:B------:R-:W-:Y:S01]  /*8860*/  IMAD.MOV.U32 R124, RZ, RZ, R132 ;  /* 0x000000ffff7c7224 */ /* 0x000fe200078e0084 */
        /* <DEDUP_REMOVED lines=10> */
.L_x_8824:
        /* <DEDUP_REMOVED lines=13> */
.L_x_8826:
[----:B------:R-:W-:Y:S05]  /*89e0*/  BSYNC.RECONVERGENT B2 ;  /* 0x0000000000027941 */ /* 0x000fea0003800200 */
.L_x_8825:
        /* <DEDUP_REMOVED lines=56> */
.L_x_8823:
[----:B------:R-:W-:Y:S05]  /*8d70*/  BSYNC.RECONVERGENT B1 ;  /* 0x0000000000017941 */ /* 0x000fea0003800200 */
.L_x_8822:
        /* <DEDUP_REMOVED lines=20> */
.L_x_8829:
        /* <DEDUP_REMOVED lines=13> */
.L_x_8831:
[----:B------:R-:W-:Y:S05]  /*8f90*/  BSYNC.RECONVERGENT B2 ;  /* 0x0000000000027941 */ /* 0x000fea0003800200 */
.L_x_8830:
        /* <DEDUP_REMOVED lines=56> */
.L_x_8828:
[----:B------:R-:W-:Y:S05]  /*9320*/  BSYNC.RECONVERGENT B1 ;  /* 0x0000000000017941 */ /* 0x000fea0003800200 */
.L_x_8827:
[----:B------:R-:W-:Y:S01]  /*9330*/  I2FP.F32.U32 R125, R110 ;  /* 0x0000006e007d7245 */ /* 0x000fe20000201000 */
[----:B------:R-:W-:Y:S01]  /*9340*/  HADD2.F32 R110, -RZ, R10.H1_H1 ;  /* 0x3000000aff6e7230 */ /* 0x000fe20000004100 */
[----:B------:R-:W-:Y:S01]  /*9350*/  BSSY.RECONVERGENT B1, `(.L_x_8832) ;  /* 0x000005d000017945 */ /* 0x000fe20003800200 */
[----:B------:R-:W-:Y:S02]  /*9360*/  @P1 HADD2.F32 R167, -RZ, R6.H1_H1 ;  /* 0x30000006ffa71230 */ /* 0x000fe40000004100 */
        /* <DEDUP_REMOVED lines=21> */
.L_x_8834:
        /* <DEDUP_REMOVED lines=13> */
.L_x_8836:
[----:B------:R-:W-:Y:S05]  /*9590*/  BSYNC.RECONVERGENT B2 ;  /* 0x0000000000027941 */ /* 0x000fea0003800200 */
.L_x_8835:
        /* <DEDUP_REMOVED lines=56> */
.L_x_8833:
[----:B------:R-:W-:Y:S05]  /*9920*/  BSYNC.RECONVERGENT B1 ;  /* 0x0000000000017941 */ /* 0x000fea0003800200 */
.L_x_8832:
        /* <DEDUP_REMOVED lines=20> */
.L_x_8839:
        /* <DEDUP_REMOVED lines=13> */
.L_x_8841:
[----:B------:R-:W-:Y:S05]  /*9b40*/  BSYNC.RECONVERGENT B2 ;  /* 0x0000000000027941 */ /* 0x000fea0003800200 */
.L_x_8840:
        /* <DEDUP_REMOVED lines=56> */
.L_x_8838:
[----:B------:R-:W-:Y:S05]  /*9ed0*/  BSYNC.RECONVERGENT B1 ;  /* 0x0000000000017941 */ /* 0x000fea0003800200 */
.L_x_8837:
        /* <DEDUP_REMOVED lines=25> */
.L_x_8844:
        /* <DEDUP_REMOVED lines=13> */
.L_x_8846:
[----:B------:R-:W-:Y:S05]  /*a140*/  BSYNC.RECONVERGENT B2 ;  /* 0x0000000000027941 */ /* 0x000fea0003800200 */
.L_x_8845:
        /* <DEDUP_REMOVED lines=54> */
[----:B------:R-:W-:Y:S02]  /*a4b0*/  LOP3.LUT R121, R121, R168, R173, 0x96, !PT ;  /* 0x000000a879797212 */ /* 0x000fe400078e96ad */
[----:B------:R-:W-:-:S07]  /*a4c0*/  MOV R0, R172 ;  /* 0x000000ac00007202 */ /* 0x000fce0000000f00 */
.L_x_8843:
[----:B------:R-:W-:Y:S05]  /*a4d0*/  BSYNC.RECONVERGENT B1 ;  /* 0x0000000000017941 */ /* 0x000fea0003800200 */
.L_x_8842:
        /* <DEDUP_REMOVED lines=20> */
.L_x_8849:
        /* <DEDUP_REMOVED lines=15> */
.L_x_8851:
[----:B------:R-:W-:Y:S05]  /*a710*/  BSYNC.RECONVERGENT B2 ;  /* 0x0000000000027941 */ /* 0x000fea0003800200 */
.L_x_8850:
        /* <DEDUP_REMOVED lines=28> */
[----:B------:R-:W-:Y:S02]  /*a8e0*/  IADD3 R111, PT, PT, R3, -0x56f99767, RZ ;  /* 0xa9066899036f7810 */ /* 0x000fe40007ffe0ff */
[----:B------:R-:W-:Y:S02]  /*a8f0*/  LOP3.LUT R121, R121, R170, R173, 0x96, !PT ;  /* 0x000000aa79797212 */ /* 0x000fe400078e96ad */
[----:B------:R-:W-:Y:S01]  /*a900*/  LOP3.LUT R111, R111, R168, R113, 0x96, !PT ;  /* 0x000000a86f6f7212 */ /* 0x000fe200078e9671 */
[----:B------:R-:W-:Y:S02]  /*a910*/  VIADD R113, R3, 0x646e171e ;  /* 0x646e171e03717836 */ /* 0x000fe40000000000 */
        /* <DEDUP_REMOVED lines=15> */
[----:B------:R-:W-:-:S03]  /*aa10*/  IMAD.WIDE.U32 R170, R113, -0x326172a9, RZ ;  /* 0xcd9e8d5771aa7825 */ /* 0x000fc600078e00ff */
        /* <DEDUP_REMOVED lines=8> */
.L_x_8848:
[----:B------:R-:W-:Y:S05]  /*aaa0*/  BSYNC.RECONVERGENT B1 ;  /* 0x0000000000017941 */ /* 0x000fea0003800200 */
.L_x_8847:
        /* <DEDUP_REMOVED lines=16> */
.L_x_8771:
        /* <DEDUP_REMOVED lines=43> */
.L_x_8852:
[----:B------:R-:W-:Y:S02]  /*ae60*/  IMAD.MOV.U32 R159, RZ, RZ, R0 ;  /* 0x000000ffff9f7224 */ /* 0x000fe400078e0000 */
[----:B------:R-:W-:-:S07]  /*ae70*/  VIADD R0, R154, 0x20 ;  /* 0x000000209a007836 */ /* 0x000fce0000000000 */
.L_x_8729:
[----:B------:R-:W-:Y:S05]  /*ae80*/  BSYNC.RECONVERGENT B0 ;  /* 0x0000000000007941 */ /* 0x000fea0003800200 */
.L_x_8728:
        /* <DEDUP_REMOVED lines=21> */
[C---:B0-----:R-:W-:Y:S01]  /*afe0*/  IADD3 R112, PT, PT, R3.reuse, -0x4498517b, RZ ;  /* 0xbb67ae8503707810 */ /* 0x041fe20007ffe0ff */
[----:B------:R-:W-:Y:S01]  /*aff0*/  VIADD R113, R3, 0xed9eba14 ;  /* 0xed9eba1403717836 */ /* 0x000fe20000000000 */
[C---:B------:R-:W-:Y:S01]  /*b000*/  IADD3 R115, PT, PT, R2.reuse, 0x5384540f, RZ ;  /* 0x5384540f02737810 */ /* 0x040fe20007ffe0ff */
[----:B------:R-:W-:Y:S01]  /*b010*/  VIADD R114, R2, 0xb54cda56 ;  /* 0xb54cda5602727836 */ /* 0x000fe20000000000 */
[----:B------:R-:W-:Y:S01]  /*b020*/  MOV R160, R159 ;  /* 0x0000009f00a07202 */ /* 0x000fe20000000f00 */
[----:B------:R-:W-:Y:S02]  /*b030*/  IMAD.MOV.U32 R126, RZ, RZ, 0x2 ;  /* 0x00000002ff7e7424 */ /* 0x000fe400078e00ff */
[----:B------:R-:W-:-:S04]  /*b040*/  IMAD.MOV.U32 R123, RZ, RZ, R132 ;  /* 0x000000ffff7b7224 */ /* 0x000fc800078e0084 */
        /* <DEDUP_REMOVED lines=11> */
.L_x_8858:
        /* <DEDUP_REMOVED lines=13> */
.L_x_8860:
[----:B------:R-:W-:Y:S05]  /*b1d0*/  BSYNC.RECONVERGENT B2 ;  /* 0x0000000000027941 */ /* 0x000fea0003800200 */
.L_x_8859:
        /* <DEDUP_REMOVED lines=52> */
[----:B------:R-:W-:-:S04]  /*b520*/  LOP3.LUT R122, R121, R122, R125, 0x96, !PT ;  /* 0x0000007a797a7212 */ /* 0x000fc800078e967d */
[----:B------:R-:W-:Y:S01]  /*b530*/  LOP3.LUT R121, R123, R126, R161, 0x96, !PT ;  /* 0x0000007e7b797212 */ /* 0x000fe200078e96a1 */
[----:B------:R-:W-:Y:S02]  /*b540*/  HFMA2 R126, -RZ, RZ, 0, 0 ;  /* 0x00000000ff7e7431 */ /* 0x000fe400000001ff */
[----:B------:R-:W-:-:S07]  /*b550*/  IMAD.MOV.U32 R123, RZ, RZ, R159 ;  /* 0x000000ffff7b7224 */ /* 0x000fce00078e009f */
.L_x_8857:
[----:B------:R-:W-:Y:S05]  /*b560*/  BSYNC.RECONVERGENT B1 ;  /* 0x0000000000017941 */ /* 0x000fea0003800200 */
.L_x_8856:
[----:B------:R-:W0:Y:S01]  /*b570*/  LDC R156, c[0x0][0x404] ;  /* 0x00010100ff9c7b82 */ /* 0x000e220000000800 */
[----:B------:R-:W-:Y:S01]  /*b580*/  I2FP.F32.U32 R124, R123 ;  /* 0x0000007b007c7245 */ /* 0x000fe20000201000 */
[----:B------:R-:W-:Y:S01]  /*b590*/  IMAD.MOV.U32 R159, RZ, RZ, 0x2f800000 ;  /* 0x2f800000ff9f7424 */ /* 0x000fe200078e00ff */
[----:B------:R-:W-:Y:S01]  /*b5a0*/  ISETP.NE.AND P3, PT, R126, 0x1, PT ;  /* 0x000000017e00780c */ /* 0x000fe20003f65270 */
[----:B-----5:R-:W-:Y:S01]  /*b5b0*/  HADD2.F32 R125, -RZ, R108.H0_H0 ;  /* 0x2000006cff7d7230 */ /* 0x020fe20000004100 */
[----:B------:R-:W-:Y:S01]  /*b5c0*/  LOP3.LUT R164, R164, 0xffffffef, RZ, 0xc0, !PT ;  /* 0xffffffefa4a47812 */ /* 0x000fe200078ec0ff */
[----:B------:R-:W-:Y:S01]  /*b5d0*/  FFMA.FTZ R123, R124, R159, 1.1641532182693481445e-10 ;  /* 0x2f0000007c7b7423 */ /* 0x000fe2000001009f */
[----:B------:R-:W-:Y:S01]  /*b5e0*/  BSSY.RECONVERGENT B1, `(.L_x_8861) ;  /* 0x0000059000017945 */ /* 0x000fe20003800200 */
[----:B------:R-:W1:Y:S01]  /*b5f0*/  LDC R158, c[0x0][0x408] ;  /* 0x00010200ff9e7b82 */ /* 0x000e620000000800 */
[----:B------:R-:W-:Y:S02]  /*b600*/  IMAD.MOV.U32 R127, RZ, RZ, 0x2 ;  /* 0x00000002ff7f7424 */ /* 0x000fe400078e00ff */
[----:B0-----:R-:W-:-:S02]  /*b610*/  FSETP.GTU.FTZ.AND P2, PT, R123, R156, PT ;  /* 0x0000009c7b00720b */ /* 0x001fc40003f5c000 */
[----:B------:R-:W-:Y:S02]  /*b620*/  MOV R123, R132 ;  /* 0x00000084007b7202 */ /* 0x000fe40000000f00 */
        /* <DEDUP_REMOVED lines=13> */
.L_x_8863:
        /* <DEDUP_REMOVED lines=13> */
.L_x_8865:
[----:B------:R-:W-:Y:S05]  /*b7d0*/  BSYNC.RECONVERGENT B2 ;  /* 0x0000000000027941 */ /* 0x000fea0003800200 */
.L_x_8864:
        /* <DEDUP_REMOVED lines=57> */
.L_x_8862:
[----:B------:R-:W-:Y:S05]  /*bb70*/  BSYNC.RECONVERGENT B1 ;  /* 0x0000000000017941 */ /* 0x000fea0003800200 */
.L_x_8861:
[----:B------:R-:W-:Y:S01]  /*bb80*/  I2FP.F32.U32 R124, R123 ;  /* 0x0000007b007c7245 */ /* 0x000fe20000201000 */
[----:B------:R-:W-:Y:S01]  /*bb90*/  HADD2.F32 R125, -RZ, R8.H0_H0 ;  /* 0x20000008ff7d7230 */ /* 0x000fe20000004100 */
[----:B------:R-:W-:Y:S01]  /*bba0*/  ISETP.NE.AND P3, PT, R127, 0x1, PT ;  /* 0x000000017f00780c */ /* 0x000fe20003f65270 */
[----:B------:R-:W-:Y:S01]  /*bbb0*/  BSSY.RECONVERGENT B1, `(.L_x_8866) ;  /* 0x000005d000017945 */ /* 0x000fe20003800200 */
[----:B------:R-:W-:Y:S02]  /*bbc0*/  IMAD.MOV.U32 R126, RZ, RZ, 0x2 ;  /* 0x00000002ff7e7424 */ /* 0x000fe400078e00ff */
[----:B------:R-:W-:Y:S01]  /*bbd0*/  FFMA.FTZ R123, R124, R159, 1.1641532182693481445e-10 ;  /* 0x2f0000007c7b7423 */ /* 0x000fe2000001009f */
[----:B------:R-:W-:-:S04]  /*bbe0*/  FMUL.FTZ R125, R125, R158 ;  /* 0x0000009e7d7d7220 */ /* 0x000fc80000410000 */
[----:B------:R-:W-:-:S04]  /*bbf0*/  FSETP.GTU.FTZ.AND P2, PT, R123, R156, PT ;  /* 0x0000009c7b00720b */ /* 0x000fc80003f5c000 */
[----:B------:R-:W-:Y:S01]  /*bc00*/  FSEL R123, R125, RZ, !P2 ;  /* 0x000000ff7d7b7208 */ /* 0x000fe20005000000 */
[----:B------:R-:W-:-:S04]  /*bc10*/  @P1 HADD2.F32 R125, -RZ, R4.H0_H0 ;  /* 0x20000004ff7d1230 */ /* 0x000fc80000004100 */
[----:B------:R-:W-:Y:S01]  /*bc20*/  FADD.FTZ R124, R130, R123 ;  /* 0x0000007b827c7221 */ /* 0x000fe20000010000 */
[----:B------:R-:W-:-:S03]  /*bc30*/  SEL R130, RZ, 0x1, P2 ;  /* 0x00000001ff827807 */ /* 0x000fc60001000000 */
[----:B------:R-:W-:Y:S01]  /*bc40*/  @P1 FADD.FTZ R123, R125, R124 ;  /* 0x0000007c7d7b1221 */ /* 0x000fe20000010000 */
[----:B------:R-:W-:Y:S01]  /*bc50*/  @!P1 MOV R123, R124 ;  /* 0x0000007c007b9202 */ /* 0x000fe20000000f00 */
        /* <DEDUP_REMOVED lines=11> */
.L_x_8868:
        /* <DEDUP_REMOVED lines=13> */
.L_x_8870:
[----:B------:R-:W-:Y:S05]  /*bde0*/  BSYNC.RECONVERGENT B2 ;  /* 0x0000000000027941 */ /* 0x000fea0003800200 */
.L_x_8869:
        /* <DEDUP_REMOVED lines=57> */
.L_x_8867:
[----:B------:R-:W-:Y:S05]  /*c180*/  BSYNC.RECONVERGENT B1 ;  /* 0x0000000000017941 */ /* 0x000fea0003800200 */
.L_x_8866:
        /* <DEDUP_REMOVED lines=22> */
.L_x_8873:
        /* <DEDUP_REMOVED lines=13> */
.L_x_8875:
[----:B------:R-:W-:Y:S05]  /*c3c0*/  BSYNC.RECONVERGENT B2 ;  /* 0x0000000000027941 */ /* 0x000fea0003800200 */
.L_x_8874:
        /* <DEDUP_REMOVED lines=57> */
.L_x_8872:
[----:B------:R-:W-:Y:S05]  /*c760*/  BSYNC.RECONVERGENT B1 ;  /* 0x0000000000017941 */ /* 0x000fea0003800200 */
.L_x_8871:
        /* <DEDUP_REMOVED lines=25> */
.L_x_8878:
        /* <DEDUP_REMOVED lines=13> */
.L_x_8880:
[----:B------:R-:W-:Y:S05]  /*c9d0*/  BSYNC.RECONVERGENT B2 ;  /* 0x0000000000027941 */ /* 0x000fea0003800200 */
.L_x_8879:
        /* <DEDUP_REMOVED lines=57> */
.L_x_8877:
[----:B------:R-:W-:Y:S05]  /*cd70*/  BSYNC.RECONVERGENT B1 ;  /* 0x0000000000017941 */ /* 0x000fea0003800200 */
.L_x_8876:
[----:B------:R-:W-:Y:S01]  /*cd80*/  I2FP.F32.U32 R124, R124 ;  /* 0x0000007c007c7245 */ /* 0x000fe20000201000 */
[----:B------:R-:W-:Y:S01]  /*cd90*/  HADD2.F32 R127, -RZ, R109.H0_H0 ;  /* 0x2000006dff7f7230 */ /* 0x000fe20000004100 */
[----:B------:R-:W-:Y:S01]  /*cda0*/  LOP3.LUT R164, R164, 0xfffffffb, RZ, 0xc0, !PT ;  /* 0xfffffffba4a47812 */ /* 0x000fe200078ec0ff */
        /* <DEDUP_REMOVED lines=19> */
.L_x_8883:
        /* <DEDUP_REMOVED lines=13> */
.L_x_8885:
[----:B------:R-:W-:Y:S05]  /*cfb0*/  BSYNC.RECONVERGENT B2 ;  /* 0x0000000000027941 */ /* 0x000fea0003800200 */
.L_x_8884:
        /* <DEDUP_REMOVED lines=57> */
.L_x_8882:
[----:B------:R-:W-:Y:S05]  /*d350*/  BSYNC.RECONVERGENT B1 ;  /* 0x0000000000017941 */ /* 0x000fea0003800200 */
.L_x_8881:
[----:B------:R-:W-:Y:S01]  /*d360*/  I2FP.F32.U32 R124, R124 ;  /* 0x0000007c007c7245 */ /* 0x000fe20000201000 */
[----:B------:R-:W-:Y:S01]  /*d370*/  HADD2.F32 R127, -RZ, R9.H0_H0 ;  /* 0x20000009ff7f7230 */ /* 0x000fe20000004100 */
[----:B------:R-:W-:Y:S01]  /*d380*/  BSSY.RECONVERGENT B1, `(.L_x_8886) ;  /* 0x000005e000017945 */ /* 0x000fe20003800200 */
[----:B------:R-:W-:Y:S02]  /*d390*/  IMAD.MOV.U32 R126, RZ, RZ, 0x2 ;  /* 0x00000002ff7e7424 */ /* 0x000fe400078e00ff */
[----:B------:R-:W-:Y:S01]  /*d3a0*/  FFMA.FTZ R125, R124, R159, 1.1641532182693481445e-10 ;  /* 0x2f0000007c7d7423 */ /* 0x000fe2000001009f */
[----:B------:R-:W-:-:S04]  /*d3b0*/  FMUL.FTZ R127, R127, R158 ;  /* 0x0000009e7f7f7220 */ /* 0x000fc80000410000 */
[----:B------:R-:W-:-:S04]  /*d3c0*/  FSETP.GTU.FTZ.AND P2, PT, R125, R156, PT ;  /* 0x0000009c7d00720b */ /* 0x000fc80003f5c000 */
[----:B------:R-:W-:Y:S01]  /*d3d0*/  FSEL R125, R127, RZ, !P2 ;  /* 0x000000ff7f7d7208 */ /* 0x000fe20005000000 */
[----:B------:R-:W-:Y:S01]  /*d3e0*/  @P1 HADD2.F32 R127, -RZ, R5.H0_H0 ;  /* 0x20000005ff7f1230 */ /* 0x000fe20000004100 */
[----:B------:R-:W-:Y:S02]  /*d3f0*/  SEL R128, RZ, 0x1, P2 ;  /* 0x00000001ff807807 */ /* 0x000fe40001000000 */
[----:B------:R-:W-:Y:S01]  /*d400*/  ISETP.NE.AND P2, PT, R142, 0x1, PT ;  /* 0x000000018e00780c */ /* 0x000fe20003f45270 */
[----:B------:R-:W-:-:S04]  /*d410*/  FADD.FTZ R124, R134, R125 ;  /* 0x0000007d867c7221 */ /* 0x000fc80000010000 */
[----:B------:R-:W-:Y:S01]  /*d420*/  @P1 FADD.FTZ R136, R127, R124 ;  /* 0x0000007c7f881221 */ /* 0x000fe20000010000 */
[----:B------:R-:W-:Y:S01]  /*d430*/  @!P1 MOV R136, R124 ;  /* 0x0000007c00889202 */ /* 0x000fe20000000f00 */
[----:B------:R-:W-:-:S03]  /*d440*/  IMAD.MOV.U32 R124, RZ, RZ, R132 ;  /* 0x000000ffff7c7224 */ /* 0x000fc600078e0084 */
        /* <DEDUP_REMOVED lines=10> */
.L_x_8888:
        /* <DEDUP_REMOVED lines=13> */
.L_x_8890:
[----:B------:R-:W-:Y:S05]  /*d5c0*/  BSYNC.RECONVERGENT B2 ;  /* 0x0000000000027941 */ /* 0x000fea0003800200 */
.L_x_8889:
        /* <DEDUP_REMOVED lines=57> */
.L_x_8887:
[----:B------:R-:W-:Y:S05]  /*d960*/  BSYNC.RECONVERGENT B1 ;  /* 0x0000000000017941 */ /* 0x000fea0003800200 */
.L_x_8886:
[----:B------:R-:W-:Y:S01]  /*d970*/  I2FP.F32.U32 R124, R124 ;  /* 0x0000007c007c7245 */ /* 0x000fe20000201000 */
[----:B------:R-:W-:Y:S01]  /*d980*/  HADD2.F32 R125, -RZ, R109.H1_H1 ;  /* 0x3000006dff7d7230 */ /* 0x000fe20000004100 */
        /* <DEDUP_REMOVED lines=20> */
.L_x_8893:
        /* <DEDUP_REMOVED lines=13> */
.L_x_8895:
[----:B------:R-:W-:Y:S05]  /*dba0*/  BSYNC.RECONVERGENT B2 ;  /* 0x0000000000027941 */ /* 0x000fea0003800200 */
.L_x_8894:
        /* <DEDUP_REMOVED lines=57> */
.L_x_8892:
[----:B------:R-:W-:Y:S05]  /*df40*/  BSYNC.RECONVERGENT B1 ;  /* 0x0000000000017941 */ /* 0x000fea0003800200 */
.L_x_8891:
        /* <DEDUP_REMOVED lines=25> */
.L_x_8898:
        /* <DEDUP_REMOVED lines=13> */
.L_x_8900:
[----:B------:R-:W-:Y:S05]  /*e1b0*/  BSYNC.RECONVERGENT B2 ;  /* 0x0000000000027941 */ /* 0x000fea0003800200 */
.L_x_8899:
        /* <DEDUP_REMOVED lines=57> */
.L_x_8897:
[----:B------:R-:W-:Y:S05]  /*e550*/  BSYNC.RECONVERGENT B1 ;  /* 0x0000000000017941 */ /* 0x000fea0003800200 */
.L_x_8896:
        /* <DEDUP_REMOVED lines=20> */
.L_x_8903:
        /* <DEDUP_REMOVED lines=13> */
.L_x_8905:
[----:B------:R-:W-:Y:S05]  /*e770*/  BSYNC.RECONVERGENT B2 ;  /* 0x0000000000027941 */ /* 0x000fea0003800200 */
.L_x_8904:
        /* <DEDUP_REMOVED lines=57> */
.L_x_8902:
[----:B------:R-:W-:Y:S05]  /*eb10*/  BSYNC.RECONVERGENT B1 ;  /* 0x0000000000017941 */ /* 0x000fea0003800200 */
.L_x_8901:
        /* <DEDUP_REMOVED lines=25> */
.L_x_8908:
        /* <DEDUP_REMOVED lines=13> */
.L_x_8910:
[----:B------:R-:W-:Y:S05]  /*ed80*/  BSYNC.RECONVERGENT B2 ;  /* 0x0000000000027941 */ /* 0x000fea0003800200 */
.L_x_8909:
        /* <DEDUP_REMOVED lines=57> */
.L_x_8907:
[----:B------:R-:W-:Y:S05]  /*f120*/  BSYNC.RECONVERGENT B1 ;  /* 0x0000000000017941 */ /* 0x000fea0003800200 */
.L_x_8906:
        /* <DEDUP_REMOVED lines=20> */
.L_x_8913:
        /* <DEDUP_REMOVED lines=13> */
.L_x_8915:
[----:B------:R-:W-:Y:S05]  /*f340*/  BSYNC.RECONVERGENT B2 ;  /* 0x0000000000027941 */ /* 0x000fea0003800200 */
.L_x_8914:
        /* <DEDUP_REMOVED lines=57> */
.L_x_8912:
[----:B------:R-:W-:Y:S05]  /*f6e0*/  BSYNC.RECONVERGENT B1 ;  /* 0x0000000000017941 */ /* 0x000fea0003800200 */
.L_x_8911:
        /* <DEDUP_REMOVED lines=25> */
.L_x_8918:
        /* <DEDUP_REMOVED lines=13> */
.L_x_8920:
[----:B------:R-:W-:Y:S05]  /*f950*/  BSYNC.RECONVERGENT B2 ;  /* 0x0000000000027941 */ /* 0x000fea0003800200 */
.L_x_8919:
        /* <DEDUP_REMOVED lines=57> */
.L_x_8917:
[----:B------:R-:W-:Y:S05]  /*fcf0*/  BSYNC.RECONVERGENT B1 ;  /* 0x0000000000017941 */ /* 0x000fea0003800200 */
.L_x_8916:
        /* <DEDUP_REMOVED lines=20> */
.L_x_8923:
        /* <DEDUP_REMOVED lines=13> */
.L_x_8925:
[----:B------:R-:W-:Y:S05]  /*ff10*/  BSYNC.RECONVERGENT B2 ;  /* 0x0000000000027941 */ /* 0x000fea0003800200 */
.L_x_8924:
        /* <DEDUP_REMOVED lines=57> */
.L_x_8922:
[----:B------:R-:W-:Y:S05]  /*102b0*/  BSYNC.RECONVERGENT B1 ;  /* 0x0000000000017941 */ /* 0x000fea0003800200 */
.L_x_8921:
[----:B------:R-:W-:Y:S01]  /*102c0*/  I2FP.F32.U32 R124, R124 ;  /* 0x0000007c007c7245 */ /* 0x000fe20000201000 */
[----:B------:R-:W-:Y:S01]  /*102d0*/  HADD2.F32 R169, -RZ, R11.H0_H0 ;  /* 0x2000000bffa97230 */ /* 0x000fe20000004100 */
[----:B------:R-:W-:Y:S03]  /*102e0*/  BSSY.RECONVERGENT B1, `(.L_x_8926) ;  /* 0x000005e000017945 */ /* 0x000fe60003800200 */
        /* <DEDUP_REMOVED lines=10> */
[----:B------:R-:W-:Y:S02]  /*10390*/  IMAD.MOV.U32 R169, RZ, RZ, 0x2 ;  /* 0x00000002ffa97424 */ /* 0x000fe400078e00ff */
[----:B------:R-:W-:Y:S01]  /*103a0*/  IMAD.MOV.U32 R134, RZ, RZ, R132 ;  /* 0x000000ffff867224 */ /* 0x000fe200078e0084 */
        /* <DEDUP_REMOVED lines=10> */
.L_x_8928:
        /* <DEDUP_REMOVED lines=13> */
.L_x_8930:
[----:B------:R-:W-:Y:S05]  /*10520*/  BSYNC.RECONVERGENT B2 ;  /* 0x0000000000027941 */ /* 0x000fea0003800200 */
.L_x_8929:
        /* <DEDUP_REMOVED lines=57> */
.L_x_8927:
[----:B------:R-:W-:Y:S05]  /*108c0*/  BSYNC.RECONVERGENT B1 ;  /* 0x0000000000017941 */ /* 0x000fea0003800200 */
.L_x_8926:
        /* <DEDUP_REMOVED lines=20> */
.L_x_8933:
        /* <DEDUP_REMOVED lines=15> */
.L_x_8935:
[----:B------:R-:W-:Y:S05]  /*10b00*/  BSYNC.RECONVERGENT B2 ;  /* 0x0000000000027941 */ /* 0x000fea0003800200 */
.L_x_8934:
        /* <DEDUP_REMOVED lines=47> */
[----:B------:R-:W-:-:S03]  /*10e00*/  IADD3 R115, PT, PT, R2, -0x700cb87f, RZ ;  /* 0x8ff3478102737810 */ /* 0x000fc60007ffe0ff */
[----:B------:R-:W-:Y:S01]  /*10e10*/  IMAD.WIDE.U32 R170, R121, -0x326172a9, RZ ;  /* 0xcd9e8d5779aa7825 */ /* 0x000fe200078e00ff */
[----:B------:R-:W-:-:S03]  /*10e20*/  LOP3.LUT R113, R113, R172, R169, 0x96, !PT ;  /* 0x000000ac71717212 */ /* 0x000fc600078e96a9 */
[----:B------:R-:W-:Y:S01]  /*10e30*/  VIADD R121, R3, 0x96a522ad ;  /* 0x96a522ad03797836 */ /* 0x000fe20000000000 */
[----:B------:R-:W-:Y:S01]  /*10e40*/  LOP3.LUT R122, R115, R168, R171, 0x96, !PT ;  /* 0x000000a8737a7212 */ /* 0x000fe200078e96ab */
[----:B------:R-:W-:Y:S01]  /*10e50*/  IMAD.WIDE.U32 R112, R113, -0x2daee0ad, RZ ;  /* 0xd2511f5371707825 */ /* 0x000fe200078e00ff */
[----:B------:R-:W-:-:S03]  /*10e60*/  MOV R168, R160 ;  /* 0x000000a000a87202 */ /* 0x000fc60000000f00 */
[----:B------:R-:W-:Y:S01]  /*10e70*/  IMAD.MOV.U32 R132, RZ, RZ, R170 ;  /* 0x000000ffff847224 */ /* 0x000fe200078e00aa */
[----:B------:R-:W-:Y:S01]  /*10e80*/  LOP3.LUT R121, R121, R114, R113, 0x96, !PT ;  /* 0x0000007279797212 */ /* 0x000fe200078e9671 */
[----:B------:R-:W-:-:S07]  /*10e90*/  IMAD.MOV.U32 R160, RZ, RZ, R112 ;  /* 0x000000ffffa07224 */ /* 0x000fce00078e0070 */
.L_x_8932:
[----:B------:R-:W-:Y:S05]  /*10ea0*/  BSYNC.RECONVERGENT B1 ;  /* 0x0000000000017941 */ /* 0x000fea0003800200 */
.L_x_8931:
[----:B------:R-:W-:Y:S01]  /*10eb0*/  I2FP.F32.U32 R112, R168 ;  /* 0x000000a800707245 */ /* 0x000fe20000201000 */
[----:B------:R-:W-:Y:S01]  /*10ec0*/  HADD2.F32 R113, -RZ, R11.H1_H1 ;  /* 0x3000000bff717230 */ /* 0x000fe20000004100 */
[----:B------:R-:W-:Y:S02]  /*10ed0*/  PRMT R110, R163, 0x5410, R110 ;  /* 0x00005410a36e7816 */ /* 0x000fe4000000006e */
[----:B------:R-:W-:Y:S01]  /*10ee0*/  PRMT R109, R162, 0x5410, R109 ;  /* 0x00005410a26d7816 */ /* 0x000fe2000000006d */
[----:B------:R-:W-:Y:S01]  /*10ef0*/  FFMA.FTZ R159, R112, R159, 1.1641532182693481445e-10 ;  /* 0x2f000000709f7423 */ /* 0x000fe2000001009f */
[----:B------:R-:W-:Y:S01]  /*10f00*/  FMUL.FTZ R112, R113, R158 ;  /* 0x0000009e71707220 */ /* 0x000fe20000410000 */
[----:B------:R-:W-:-:S03]  /*10f10*/  PRMT R108, R161, 0x5410, R108 ;  /* 0x00005410a16c7816 */ /* 0x000fc6000000006c */
[----:B------:R-:W-:Y:S01]  /*10f20*/  FSETP.GTU.FTZ.AND P6, PT, R159, R156, PT ;  /* 0x0000009c9f00720b */ /* 0x000fe20003fdc000 */
[----:B------:R-:W-:-:S03]  /*10f30*/  @P1 HADD2.F32 R156, -RZ, R7.H1_H1 ;  /* 0x30000007ff9c1230 */ /* 0x000fc60000004100 */
[----:B------:R-:W-:Y:S02]  /*10f40*/  FSEL R112, R112, RZ, !P6 ;  /* 0x000000ff70707208 */ /* 0x000fe40007000000 */
[----:B------:R-:W-:-:S03]  /*10f50*/  SEL R158, RZ, 0x1, P6 ;  /* 0x00000001ff9e7807 */ /* 0x000fc60003000000 */
[----:B------:R-:W-:-:S04]  /*10f60*/  FADD.FTZ R111, R111, R112 ;  /* 0x000000706f6f7221 */ /* 0x000fc80000010000 */
[--C-:B------:R-:W-:Y:S01]  /*10f70*/  @P1 FADD.FTZ R156, R156, R111.reuse ;  /* 0x0000006f9c9c1221 */ /* 0x100fe20000010000 */
[----:B------:R-:W-:-:S05]  /*10f80*/  @!P1 IMAD.MOV.U32 R156, RZ, RZ, R111 ;  /* 0x000000ffff9c9224 */ /* 0x000fca00078e006f */
[----:B------:R-:W-:-:S04]  /*10f90*/  F2FP.F16.F32.PACK_AB R111, RZ, R156 ;  /* 0x0000009cff6f723e */ /* 0x000fc800000000ff */
[----:B------:R-:W-:Y:S01]  /*10fa0*/  PRMT R111, R166, 0x5410, R111 ;  /* 0x00005410a66f7816 */ /* 0x000fe2000000006f */
[----:B------:R-:W-:Y:S06]  /*10fb0*/  BRA `(.L_x_8936) ;  /* 0x0000003000a47947 */ /* 0x000fec0003800000 */
.L_x_8855:
[----:B------:R-:W-:Y:S01]  /*10fc0*/  ISETP.NE.AND P2, PT, R134, 0x1, PT ;  /* 0x000000018600780c */ /* 0x000fe20003f45270 */
[----:B------:R-:W-:Y:S01]  /*10fd0*/  BSSY.RECONVERGENT B1, `(.L_x_8937) ;  /* 0x0000059000017945 */ /* 0x000fe20003800200 */
[----:B------:R-:W-:Y:S01]  /*10fe0*/  MOV R136, 0x2 ;  /* 0x0000000200887802 */ /* 0x000fe20000000f00 */
[----:B0-----:R-:W-:Y:S01]  /*10ff0*/  IMAD.MOV.U32 R112, RZ, RZ, R132 ;  /* 0x000000ffff707224 */ /* 0x001fe200078e0084 */
        /* <DEDUP_REMOVED lines=12> */
.L_x_8939:
        /* <DEDUP_REMOVED lines=13> */
.L_x_8941:
[----:B------:R-:W-:Y:S05]  /*11190*/  BSYNC.RECONVERGENT B2 ;  /* 0x0000000000027941 */ /* 0x000fea0003800200 */
.L_x_8940:
        /* <DEDUP_REMOVED lines=59> */
[----:B------:R-:W-:-:S07]  /*11550*/  IMAD.MOV.U32 R112, RZ, RZ, R159 ;  /* 0x000000ffff707224 */ /* 0x000fce00078e009f */
.L_x_8938:
[----:B------:R-:W-:Y:S05]  /*11560*/  BSYNC.RECONVERGENT B1 ;  /* 0x0000000000017941 */ /* 0x000fea0003800200 */
.L_x_8937:
        /* <DEDUP_REMOVED lines=10> */
[----:B------:R-:W-:-:S02]  /*11610*/  HFMA2 R142, -RZ, RZ, 0, 1.1920928955078125e-07 ;  /* 0x00000002ff8e7431 */ /* 0x000fc400000001ff */
[----:B0-----:R-:W-:Y:S01]  /*11620*/  FMUL.FTZ R134, R134, R113 ;  /* 0x0000007186867220 */ /* 0x001fe20000410000 */
[----:B-1----:R-:W-:-:S04]  /*11630*/  FSETP.GTU.FTZ.AND P2, PT, R123, R114, PT ;  /* 0x000000727b00720b */ /* 0x002fc80003f5c000 */
[----:B------:R-:W-:Y:S01]  /*11640*/  FSEL R123, R134, RZ, !P2 ;  /* 0x000000ff867b7208 */ /* 0x000fe20005000000 */
[----:B------:R-:W-:Y:S01]  /*11650*/  IMAD.MOV.U32 R134, RZ, RZ, R132 ;  /* 0x000000ffff867224 */ /* 0x000fe200078e0084 */
        /* <DEDUP_REMOVED lines=13> */
.L_x_8944:
        /* <DEDUP_REMOVED lines=13> */
.L_x_8946:
[----:B------:R-:W-:Y:S05]  /*11800*/  BSYNC.RECONVERGENT B2 ;  /* 0x0000000000027941 */ /* 0x000fea0003800200 */
.L_x_8945:
        /* <DEDUP_REMOVED lines=61> */
.L_x_8943:
[----:B------:R-:W-:Y:S05]  /*11be0*/  BSYNC.RECONVERGENT B1 ;  /* 0x0000000000017941 */ /* 0x000fea0003800200 */
.L_x_8942:
        /* <DEDUP_REMOVED lines=13> */
[----:B------:R-:W-:-:S04]  /*11cc0*/  MOV R134, R132 ;  /* 0x0000008400867202 */ /* 0x000fc80000000f00 */
        /* <DEDUP_REMOVED lines=11> */
.L_x_8949:
        /* <DEDUP_REMOVED lines=13> */
.L_x_8951:
[----:B------:R-:W-:Y:S05]  /*11e50*/  BSYNC.RECONVERGENT B2 ;  /* 0x0000000000027941 */ /* 0x000fea0003800200 */
.L_x_8950:
        /* <DEDUP_REMOVED lines=61> */
.L_x_8948:
[----:B------:R-:W-:Y:S05]  /*12230*/  BSYNC.RECONVERGENT B1 ;  /* 0x0000000000017941 */ /* 0x000fea0003800200 */
.L_x_8947:
[----:B------:R-:W-:Y:S01]  /*12240*/  I2FP.F32.U32 R134, R134 ;  /* 0x0000008600867245 */ /* 0x000fe20000201000 */
[----:B------:R-:W-:Y:S01]  /*12250*/  HADD2.F32 R136, -RZ, R109.H0_H0 ;  /* 0x2000006dff887230 */ /* 0x000fe20000004100 */
[----:B------:R-:W-:Y:S01]  /*12260*/  LOP3.LUT R164, R164, 0xfffffffb, RZ, 0xc0, !PT ;  /* 0xfffffffba4a47812 */ /* 0x000fe200078ec0ff */
[----:B------:R-:W-:Y:S01]  /*12270*/  BSSY.RECONVERGENT B1, `(.L_x_8952) ;  /* 0x0000061000017945 */ /* 0x000fe20003800200 */
[----:B------:R-:W-:Y:S02]  /*12280*/  HFMA2 R149, -RZ, RZ, 0, 1.1920928955078125e-07 ;  /* 0x00000002ff957431 */ /* 0x000fe400000001ff */
[----:B------:R-:W-:Y:S01]  /*12290*/  FFMA.FTZ R143, R134, R115, 1.1641532182693481445e-10 ;  /* 0x2f000000868f7423 */ /* 0x000fe20000010073 */
[----:B------:R-:W-:Y:S01]  /*122a0*/  FMUL.FTZ R136, R136, R113 ;  /* 0x0000007188887220 */ /* 0x000fe20000410000 */
[----:B------:R-:W-:-:S03]  /*122b0*/  IMAD.MOV.U32 R134, RZ, RZ, R132 ;  /* 0x000000ffff867224 */ /* 0x000fc600078e0084 */
[----:B------:R-:W-:Y:S01]  /*122c0*/  FSETP.GTU.FTZ.AND P2, PT, R143, R114, PT ;  /* 0x000000728f00720b */ /* 0x000fe20003f5c000 */
[----:B------:R-:W-:-:S03]  /*122d0*/  @P1 HADD2.F32 R143, -RZ, R5.H0_H0 ;  /* 0x20000005ff8f1230 */ /* 0x000fc60000004100 */
[----:B------:R-:W-:Y:S02]  /*122e0*/  FSEL R136, R136, RZ, !P2 ;  /* 0x000000ff88887208 */ /* 0x000fe40005000000 */
[----:B------:R-:W-:Y:S02]  /*122f0*/  PLOP3.LUT P3, PT, P2, PT, PT, 0x8, 0x80 ;  /* 0x000000000080781c */ /* 0x000fe4000176e170 */
[----:B------:R-:W-:Y:S01]  /*12300*/  ISETP.NE.AND P2, PT, R148, 0x1, PT ;  /* 0x000000019400780c */ /* 0x000fe20003f45270 */
[----:B------:R-:W-:-:S05]  /*12310*/  @P1 FADD.FTZ R136, R143, R136 ;  /* 0x000000888f881221 */ /* 0x000fca0000010000 */
[----:B------:R-:W-:-:S05]  /*12320*/  F2FP.F16.F32.PACK_AB R159, RZ, R136 ;  /* 0x00000088ff9f723e */ /* 0x000fca00000000ff */
        /* <DEDUP_REMOVED lines=10> */
.L_x_8954:
        /* <DEDUP_REMOVED lines=13> */
.L_x_8956:
[----:B------:R-:W-:Y:S05]  /*124a0*/  BSYNC.RECONVERGENT B2 ;  /* 0x0000000000027941 */ /* 0x000fea0003800200 */
.L_x_8955:
        /* <DEDUP_REMOVED lines=59> */
[----:B------:R-:W-:Y:S01]  /*12860*/  LOP3.LUT R121, R121, R142, R163, 0x96, !PT ;  /* 0x0000008e79797212 */ /* 0x000fe200078e96a3 */
[----:B------:R-:W-:-:S07]  /*12870*/  IMAD.MOV.U32 R160, RZ, RZ, R162 ;  /* 0x000000ffffa07224 */ /* 0x000fce00078e00a2 */
.L_x_8953:
[----:B------:R-:W-:Y:S05]  /*12880*/  BSYNC.RECONVERGENT B1 ;  /* 0x0000000000017941 */ /* 0x000fea0003800200 */
.L_x_8952:
        /* <DEDUP_REMOVED lines=25> */
.L_x_8959:
        /* <DEDUP_REMOVED lines=13> */
.L_x_8961:
[----:B------:R-:W-:Y:S05]  /*12af0*/  BSYNC.RECONVERGENT B2 ;  /* 0x0000000000027941 */ /* 0x000fea0003800200 */
.L_x_8960:
        /* <DEDUP_REMOVED lines=58> */
[----:B------:R-:W-:-:S04]  /*12ea0*/  MOV R160, R166 ;  /* 0x000000a600a07202 */ /* 0x000fc80000000f00 */
[----:B------:R-:W-:Y:S01]  /*12eb0*/  LOP3.LUT R121, R121, R148, R167, 0x96, !PT ;  /* 0x0000009479797212 */ /* 0x000fe200078e96a7 */
[----:B------:R-:W-:-:S07]  /*12ec0*/  IMAD.MOV.U32 R148, RZ, RZ, RZ ;  /* 0x000000ffff947224 */ /* 0x000fce00078e00ff */
.L_x_8958:
[----:B------:R-:W-:Y:S05]  /*12ed0*/  BSYNC.RECONVERGENT B1 ;  /* 0x0000000000017941 */ /* 0x000fea0003800200 */
.L_x_8957:
        /* <DEDUP_REMOVED lines=23> */
.L_x_8964:
        /* <DEDUP_REMOVED lines=13> */
.L_x_8966:
[----:B------:R-:W-:Y:S05]  /*13120*/  BSYNC.RECONVERGENT B2 ;  /* 0x0000000000027941 */ /* 0x000fea0003800200 */
.L_x_8965:
[----:B------:R-:W-:Y:S01]  /*13130*/  IMAD.WIDE.U32 R162, R119, -0x326172a9, RZ ;  /* 0xcd9e8d5777a27825 */ /* 0x000fe200078e00ff */
[----:B------:R-:W-:-:S03]  /*13140*/  LOP3.LUT R168, R133, R149, R3, 0x96, !PT ;  /* 0x0000009585a87212 */ /* 0x000fc600078e9603 */
[----:B------:R-:W-:Y:S01]  /*13150*/  HFMA2 R156, -RZ, RZ, 0, 0 ;  /* 0x00000000ff9c7431 */ /* 0x000fe200000001ff */
        /* <DEDUP_REMOVED lines=57> */
[----:B------:R-:W-:-:S07]  /*134f0*/  IMAD.MOV.U32 R160, RZ, RZ, R166 ;  /* 0x000000ffffa07224 */ /* 0x000fce00078e00a6 */
.L_x_8963:
[----:B------:R-:W-:Y:S05]  /*13500*/  BSYNC.RECONVERGENT B1 ;  /* 0x0000000000017941 */ /* 0x000fea0003800200 */
.L_x_8962:
        /* <DEDUP_REMOVED lines=23> */
.L_x_8969:
        /* <DEDUP_REMOVED lines=13> */
.L_x_8971:
[----:B------:R-:W-:Y:S05]  /*13750*/  BSYNC.RECONVERGENT B2 ;  /* 0x0000000000027941 */ /* 0x000fea0003800200 */
.L_x_8970:
        /* <DEDUP_REMOVED lines=61> */
.L_x_8968:
[----:B------:R-:W-:Y:S05]  /*13b30*/  BSYNC.RECONVERGENT B1 ;  /* 0x0000000000017941 */ /* 0x000fea0003800200 */
.L_x_8967:
        /* <DEDUP_REMOVED lines=23> */
.L_x_8974:
        /* <DEDUP_REMOVED lines=13> */
.L_x_8976:
[----:B------:R-:W-:Y:S05]  /*13d80*/  BSYNC.RECONVERGENT B2 ;  /* 0x0000000000027941 */ /* 0x000fea0003800200 */
.L_x_8975:
        /* <DEDUP_REMOVED lines=61> */
.L_x_8973:
[----:B------:R-:W-:Y:S05]  /*14160*/  BSYNC.RECONVERGENT B1 ;  /* 0x0000000000017941 */ /* 0x000fea0003800200 */
.L_x_8972:
        /* <DEDUP_REMOVED lines=14> */
.L_x_8936:
        /* <DEDUP_REMOVED lines=43> */
.L_x_8977:
[----:B------:R-:W-:Y:S01]  /*14500*/  MOV R159, R160 ;  /* 0x000000a0009f7202 */ /* 0x000fe20000000f00 */
[----:B------:R-:W-:-:S07]  /*14510*/  VIADD R0, R0, 0x20 ;  /* 0x0000002000007836 */ /* 0x000fce0000000000 */
.L_x_8854:
[----:B------:R-:W-:Y:S05]  /*14520*/  BSYNC.RECONVERGENT B0 ;  /* 0x0000000000007941 */ /* 0x000fea0003800200 */
.L_x_8853:
        /* <DEDUP_REMOVED lines=19> */
[----:B------:R-:W-:Y:S01]  /*14660*/  HFMA2 R127, -RZ, RZ, 0, 1.1920928955078125e-07 ;  /* 0x00000002ff7f7431 */ /* 0x000fe200000001ff */
[C---:B0-----:R-:W-:Y:S01]  /*14670*/  IADD3 R112, PT, PT, R3.reuse, -0x4498517b, RZ ;  /* 0xbb67ae8503707810 */ /* 0x041fe20007ffe0ff */
[----:B------:R-:W-:Y:S01]  /*14680*/  VIADD R113, R3, 0xed9eba14 ;  /* 0xed9eba1403717836 */ /* 0x000fe20000000000 */
[C---:B------:R-:W-:Y:S01]  /*14690*/  IADD3 R114, PT, PT, R2.reuse, -0x4ab325aa, RZ ;  /* 0xb54cda5602727810 */ /* 0x040fe20007ffe0ff */
[----:B------:R-:W-:Y:S01]  /*146a0*/  VIADD R115, R2, 0x5384540f ;  /* 0x5384540f02737836 */ /* 0x000fe20000000000 */
[----:B------:R-:W-:Y:S01]  /*146b0*/  MOV R158, R159 ;  /* 0x0000009f009e7202 */ /* 0x000fe20000000f00 */
[----:B------:R-:W-:-:S05]  /*146c0*/  IMAD.MOV.U32 R124, RZ, RZ, R132 ;  /* 0x000000ffff7c7224 */ /* 0x000fca00078e0084 */
        /* <DEDUP_REMOVED lines=11> */
.L_x_8983:
        /* <DEDUP_REMOVED lines=13> */
.L_x_8985:
[----:B------:R-:W-:Y:S05]  /*14850*/  BSYNC.RECONVERGENT B2 ;  /* 0x0000000000027941 */ /* 0x000fea0003800200 */
.L_x_8984:
        /* <DEDUP_REMOVED lines=55> */
[----:B------:R-:W-:Y:S01]  /*14bd0*/  IMAD.MOV.U32 R127, RZ, RZ, RZ ;  /* 0x000000ffff7f7224 */ /* 0x000fe200078e00ff */
[----:B------:R-:W-:-:S07]  /*14be0*/  MOV R124, R159 ;  /* 0x0000009f007c7202 */ /* 0x000fce0000000f00 */
.L_x_8982:
[----:B------:R-:W-:Y:S05]  /*14bf0*/  BSYNC.RECONVERGENT B1 ;  /* 0x0000000000017941 */ /* 0x000fea0003800200 */
.L_x_8981:
        /* <DEDUP_REMOVED lines=12> */
[----:B------:R-:W-:Y:S02]  /*14cc0*/  MOV R124, R132 ;  /* 0x00000084007c7202 */ /* 0x000fe40000000f00 */
        /* <DEDUP_REMOVED lines=12> */
.L_x_8988:
        /* <DEDUP_REMOVED lines=13> */
.L_x_8990:
[----:B------:R-:W-:Y:S05]  /*14e60*/  BSYNC.RECONVERGENT B2 ;  /* 0x0000000000027941 */ /* 0x000fea0003800200 */
.L_x_8989:
        /* <DEDUP_REMOVED lines=57> */
.L_x_8987:
[----:B------:R-:W-:Y:S05]  /*15200*/  BSYNC.RECONVERGENT B1 ;  /* 0x0000000000017941 */ /* 0x000fea0003800200 */
.L_x_8986:
        /* <DEDUP_REMOVED lines=13> */
[----:B------:R-:W-:Y:S02]  /*152e0*/  @!P2 MOV R135, R124 ;  /* 0x0000007c0087a202 */ /* 0x000fe40000000f00 */
[----:B------:R-:W-:Y:S02]  /*152f0*/  MOV R125, R132 ;  /* 0x00000084007d7202 */ /* 0x000fe40000000f00 */
        /* <DEDUP_REMOVED lines=10> */
.L_x_8993:
        /* <DEDUP_REMOVED lines=13> */
.L_x_8995:
[----:B------:R-:W-:Y:S05]  /*15470*/  BSYNC.RECONVERGENT B2 ;  /* 0x0000000000027941 */ /* 0x000fea0003800200 */
.L_x_8994:
        /* <DEDUP_REMOVED lines=57> */
.L_x_8992:
[----:B------:R-:W-:Y:S05]  /*15810*/  BSYNC.RECONVERGENT B1 ;  /* 0x0000000000017941 */ /* 0x000fea0003800200 */
.L_x_8991:
[----:B------:R-:W-:Y:S01]  /*15820*/  I2FP.F32.U32 R125, R125 ;  /* 0x0000007d007d7245 */ /* 0x000fe20000201000 */
[----:B------:R-:W-:Y:S01]  /*15830*/  HADD2.F32 R124, -RZ, R108.H1_H1 ;  /* 0x3000006cff7c7230 */ /* 0x000fe20000004100 */
        /* <DEDUP_REMOVED lines=20> */
.L_x_8998:
        /* <DEDUP_REMOVED lines=13> */
.L_x_9000:
[----:B------:R-:W-:Y:S05]  /*15a50*/  BSYNC.RECONVERGENT B2 ;  /* 0x0000000000027941 */ /* 0x000fea0003800200 */
.L_x_8999:
        /* <DEDUP_REMOVED lines=54> */
[----:B------:R-:W-:Y:S02]  /*15dc0*/  HFMA2 R128, -RZ, RZ, 0, 0 ;  /* 0x00000000ff807431 */ /* 0x000fe400000001ff */
[----:B------:R-:W-:Y:S01]  /*15dd0*/  IMAD.MOV.U32 R132, RZ, RZ, R140 ;  /* 0x000000ffff847224 */ /* 0x000fe200078e008c */
[----:B------:R-:W-:-:S07]  /*15de0*/  LOP3.LUT R121, R121, R124, R129, 0x96, !PT ;  /* 0x0000007c79797212 */ /* 0x000fce00078e9681 */
.L_x_8997:
[----:B------:R-:W-:Y:S05]  /*15df0*/  BSYNC.RECONVERGENT B1 ;  /* 0x0000000000017941 */ /* 0x000fea0003800200 */
.L_x_8996:
        /* <DEDUP_REMOVED lines=13> */
[----:B------:R-:W-:Y:S01]  /*15ed0*/  @!P2 IMAD.MOV.U32 R140, RZ, RZ, R108 ;  /* 0x000000ffff8ca224 */ /* 0x000fe200078e006c */
[----:B------:R-:W-:-:S04]  /*15ee0*/  MOV R127, 0x2 ;  /* 0x00000002007f7802 */ /* 0x000fc80000000f00 */
        /* <DEDUP_REMOVED lines=10> */
.L_x_9003:
        /* <DEDUP_REMOVED lines=13> */
.L_x_9005:
[----:B------:R-:W-:Y:S05]  /*16060*/  BSYNC.RECONVERGENT B2 ;  /* 0x0000000000027941 */ /* 0x000fea0003800200 */
.L_x_9004:
        /* <DEDUP_REMOVED lines=57> */
.L_x_9002:
[----:B------:R-:W-:Y:S05]  /*16400*/  BSYNC.RECONVERGENT B1 ;  /* 0x0000000000017941 */ /* 0x000fea0003800200 */
.L_x_9001:
        /* <DEDUP_REMOVED lines=22> */
.L_x_9008:
        /* <DEDUP_REMOVED lines=13> */
.L_x_9010:
[----:B------:R-:W-:Y:S05]  /*16640*/  BSYNC.RECONVERGENT B2 ;  /* 0x0000000000027941 */ /* 0x000fea0003800200 */
.L_x_9009:
        /* <DEDUP_REMOVED lines=57> */
.L_x_9007:
[----:B------:R-:W-:Y:S05]  /*169e0*/  BSYNC.RECONVERGENT B1 ;  /* 0x0000000000017941 */ /* 0x000fea0003800200 */
.L_x_9006:
        /* <DEDUP_REMOVED lines=25> */
.L_x_9013:
        /* <DEDUP_REMOVED lines=13> */
.L_x_9015:
[----:B------:R-:W-:Y:S05]  /*16c50*/  BSYNC.RECONVERGENT B2 ;  /* 0x0000000000027941 */ /* 0x000fea0003800200 */
.L_x_9014:
        /* <DEDUP_REMOVED lines=57> */
.L_x_9012:
[----:B------:R-:W-:Y:S05]  /*16ff0*/  BSYNC.RECONVERGENT B1 ;  /* 0x0000000000017941 */ /* 0x000fea0003800200 */
.L_x_9011:
[----:B------:R-:W-:Y:S01]  /*17000*/  I2FP.F32.U32 R125, R124 ;  /* 0x0000007c007d7245 */ /* 0x000fe20000201000 */
[----:B------:R-:W-:Y:S01]  /*17010*/  HADD2.F32 R126, -RZ, R109.H1_H1 ;  /* 0x3000006dff7e7230 */ /* 0x000fe20000004100 */
[----:B------:R-:W-:Y:S01]  /*17020*/  LOP3.LUT R164, R164, 0xfffffffb, RZ, 0xc0, !PT ;  /* 0xfffffffba4a47812 */ /* 0x000fe200078ec0ff */
[----:B------:R-:W-:Y:S01]  /*17030*/  BSSY.RECONVERGENT B1, `(.L_x_9016) ;  /* 0x000005a000017945 */ /* 0x000fe20003800200 */
[----:B------:R-:W-:Y:S02]  /*17040*/  IMAD.MOV.U32 R109, RZ, RZ, R132 ;  /* 0x000000ffff6d7224 */ /* 0x000fe400078e0084 */
[----:B------:R-:W-:Y:S01]  /*17050*/  FFMA.FTZ R124, R125, R160, 1.1641532182693481445e-10 ;  /* 0x2f0000007d7c7423 */ /* 0x000fe200000100a0 */
[----:B------:R-:W-:Y:S01]  /*17060*/  FMUL.FTZ R126, R126, R155 ;  /* 0x0000009b7e7e7220 */ /* 0x000fe20000410000 */
[----:B------:R-:W-:-:S03]  /*17070*/  HFMA2 R125, -RZ, RZ, 0, 1.1920928955078125e-07 ;  /* 0x00000002ff7d7431 */ /* 0x000fc600000001ff */
        /* <DEDUP_REMOVED lines=14> */
.L_x_9018:
        /* <DEDUP_REMOVED lines=13> */
.L_x_9020:
[----:B------:R-:W-:Y:S05]  /*17230*/  BSYNC.RECONVERGENT B2 ;  /* 0x0000000000027941 */ /* 0x000fea0003800200 */
.L_x_9019:
        /* <DEDUP_REMOVED lines=57> */
.L_x_9017:
[----:B------:R-:W-:Y:S05]  /*175d0*/  BSYNC.RECONVERGENT B1 ;  /* 0x0000000000017941 */ /* 0x000fea0003800200 */
.L_x_9016:
        /* <DEDUP_REMOVED lines=25> */
.L_x_9023:
        /* <DEDUP_REMOVED lines=13> */
.L_x_9025:
[----:B------:R-:W-:Y:S05]  /*17840*/  BSYNC.RECONVERGENT B2 ;  /* 0x0000000000027941 */ /* 0x000fea0003800200 */
.L_x_9024:
        /* <DEDUP_REMOVED lines=57> */
.L_x_9022:
[----:B------:R-:W-:Y:S05]  /*17be0*/  BSYNC.RECONVERGENT B1 ;  /* 0x0000000000017941 */ /* 0x000fea0003800200 */
.L_x_9021:
        /* <DEDUP_REMOVED lines=22> */
.L_x_9028:
        /* <DEDUP_REMOVED lines=13> */
.L_x_9030:
[----:B------:R-:W-:Y:S05]  /*17e20*/  BSYNC.RECONVERGENT B2 ;  /* 0x0000000000027941 */ /* 0x000fea0003800200 */
.L_x_9029:
        /* <DEDUP_REMOVED lines=57> */
.L_x_9027:
[----:B------:R-:W-:Y:S05]  /*181c0*/  BSYNC.RECONVERGENT B1 ;  /* 0x0000000000017941 */ /* 0x000fea0003800200 */
.L_x_9026:
        /* <DEDUP_REMOVED lines=25> */
.L_x_9033:
        /* <DEDUP_REMOVED lines=13> */
.L_x_9035:
[----:B------:R-:W-:Y:S05]  /*18430*/  BSYNC.RECONVERGENT B2 ;  /* 0x0000000000027941 */ /* 0x000fea0003800200 */
.L_x_9034:
        /* <DEDUP_REMOVED lines=57> */
.L_x_9032:
[----:B------:R-:W-:Y:S05]  /*187d0*/  BSYNC.RECONVERGENT B1 ;  /* 0x0000000000017941 */ /* 0x000fea0003800200 */
.L_x_9031:
        /* <DEDUP_REMOVED lines=20> */
.L_x_9038:
        /* <DEDUP_REMOVED lines=13> */
.L_x_9040:
[----:B------:R-:W-:Y:S05]  /*189f0*/  BSYNC.RECONVERGENT B2 ;  /* 0x0000000000027941 */ /* 0x000fea0003800200 */
.L_x_9039:
        /* <DEDUP_REMOVED lines=57> */
.L_x_9037:
[----:B------:R-:W-:Y:S05]  /*18d90*/  BSYNC.RECONVERGENT B1 ;  /* 0x0000000000017941 */ /* 0x000fea0003800200 */
.L_x_9036:
        /* <DEDUP_REMOVED lines=25> */
.L_x_9043:
        /* <DEDUP_REMOVED lines=13> */
.L_x_9045:
[----:B------:R-:W-:Y:S05]  /*19000*/  BSYNC.RECONVERGENT B2 ;  /* 0x0000000000027941 */ /* 0x000fea0003800200 */
.L_x_9044:
        /* <DEDUP_REMOVED lines=57> */
.L_x_9042:
[----:B------:R-:W-:Y:S05]  /*193a0*/  BSYNC.RECONVERGENT B1 ;  /* 0x0000000000017941 */ /* 0x000fea0003800200 */
.L_x_9041:
        /* <DEDUP_REMOVED lines=20> */
.L_x_9048:
        /* <DEDUP_REMOVED lines=13> */
.L_x_9050:
[----:B------:R-:W-:Y:S05]  /*195c0*/  BSYNC.RECONVERGENT B2 ;  /* 0x0000000000027941 */ /* 0x000fea0003800200 */
.L_x_9049:
        /* <DEDUP_REMOVED lines=57> */
.L_x_9047:
[----:B------:R-:W-:Y:S05]  /*19960*/  BSYNC.RECONVERGENT B1 ;  /* 0x0000000000017941 */ /* 0x000fea0003800200 */
.L_x_9046:
        /* <DEDUP_REMOVED lines=25> */
.L_x_9053:
        /* <DEDUP_REMOVED lines=13> */
.L_x_9055:
[----:B------:R-:W-:Y:S05]  /*19bd0*/  BSYNC.RECONVERGENT B2 ;  /* 0x0000000000027941 */ /* 0x000fea0003800200 */
.L_x_9054:
        /* <DEDUP_REMOVED lines=57> */
.L_x_9052:
[----:B------:R-:W-:Y:S05]  /*19f70*/  BSYNC.RECONVERGENT B1 ;  /* 0x0000000000017941 */ /* 0x000fea0003800200 */
.L_x_9051:
        /* <DEDUP_REMOVED lines=20> */
.L_x_9058:
        /* <DEDUP_REMOVED lines=15> */
.L_x_9060:
[----:B------:R-:W-:Y:S05]  /*1a1b0*/  BSYNC.RECONVERGENT B2 ;  /* 0x0000000000027941 */ /* 0x000fea0003800200 */
.L_x_9059:
[----:B------:R-:W-:Y:S01]  /*1a1c0*/  IMAD.WIDE.U32 R170, R119, -0x326172a9, RZ ;  /* 0xcd9e8d5777aa7825 */ /* 0x000fe200078e00ff */
[----:B------:R-:W-:-:S03]  /*1a1d0*/  LOP3.LUT R174, R133, R169, R3, 0x96, !PT ;  /* 0x000000a985ae7212 */ /* 0x000fc600078e9603 */
[----:B------:R-:W-:Y:S01]  /*1a1e0*/  HFMA2 R134, -RZ, RZ, 0, 0 ;  /* 0x00000000ff867431 */ /* 0x000fe200000001ff */
        /* <DEDUP_REMOVED lines=51> */
[----:B------:R-:W-:Y:S01]  /*1a520*/  IMAD.MOV.U32 R132, RZ, RZ, R170 ;  /* 0x000000ffff847224 */ /* 0x000fe200078e00aa */
[----:B------:R-:W-:Y:S01]  /*1a530*/  LOP3.LUT R121, R121, R114, R113, 0x96, !PT ;  /* 0x0000007279797212 */ /* 0x000fe200078e9671 */
[----:B------:R-:W-:-:S07]  /*1a540*/  IMAD.MOV.U32 R158, RZ, RZ, R112 ;  /* 0x000000ffff9e7224 */ /* 0x000fce00078e0070 */
.L_x_9057:
[----:B------:R-:W-:Y:S05]  /*1a550*/  BSYNC.RECONVERGENT B1 ;  /* 0x0000000000017941 */ /* 0x000fea0003800200 */
.L_x_9056:
        /* <DEDUP_REMOVED lines=8> */
[----:B------:R-:W-:Y:S02]  /*1a5e0*/  FSETP.GTU.FTZ.AND P6, PT, R160, R159, PT ;  /* 0x0000009fa000720b */ /* 0x000fe40003fdc000 */
[----:B------:R-:W-:Y:S02]  /*1a5f0*/  MOV R159, R158 ;  /* 0x0000009e009f7202 */ /* 0x000fe40000000f00 */
[----:B------:R-:W-:-:S05]  /*1a600*/  FSEL R112, R112, RZ, !P6 ;  /* 0x000000ff70707208 */ /* 0x000fca0007000000 */
[----:B------:R-:W-:-:S04]  /*1a610*/  FADD.FTZ R111, R167, R112 ;  /* 0x00000070a76f7221 */ /* 0x000fc80000010000 */
[--C-:B------:R-:W-:Y:S01]  /*1a620*/  @P2 FADD.FTZ R155, R114, R111.reuse ;  /* 0x0000006f729b2221 */ /* 0x100fe20000010000 */
[----:B------:R-:W-:Y:S01]  /*1a630*/  @!P2 IMAD.MOV.U32 R155, RZ, RZ, R111 ;  /* 0x000000ffff9ba224 */ /* 0x000fe200078e006f */
[----:B------:R-:W-:-:S04]  /*1a640*/  SEL R111, RZ, 0x1, P6 ;  /* 0x00000001ff6f7807 */ /* 0x000fc80003000000 */
[----:B------:R-:W-:Y:S02]  /*1a650*/  F2FP.F16.F32.PACK_AB R112, RZ, R155 ;  /* 0x0000009bff70723e */ /* 0x000fe400000000ff */
[----:B------:R-:W-:Y:S02]  /*1a660*/  PRMT R158, R111, 0x7610, R158 ;  /* 0x000076106f9e7816 */ /* 0x000fe4000000009e */
[----:B------:R-:W-:Y:S01]  /*1a670*/  PRMT R111, R166, 0x5410, R112 ;  /* 0x00005410a66f7816 */ /* 0x000fe20000000070 */
[----:B------:R-:W-:Y:S06]  /*1a680*/  BRA `(.L_x_9061) ;  /* 0x0000003000b47947 */ /* 0x000fec0003800000 */
.L_x_8980:
        /* <DEDUP_REMOVED lines=16> */
.L_x_9064:
        /* <DEDUP_REMOVED lines=13> */
.L_x_9066:
[----:B------:R-:W-:Y:S05]  /*1a860*/  BSYNC.RECONVERGENT B2 ;  /* 0x0000000000027941 */ /* 0x000fea0003800200 */
.L_x_9065:
        /* <DEDUP_REMOVED lines=61> */
.L_x_9063:
[----:B------:R-:W-:Y:S05]  /*1ac40*/  BSYNC.RECONVERGENT B1 ;  /* 0x0000000000017941 */ /* 0x000fea0003800200 */
.L_x_9062:
        /* <DEDUP_REMOVED lines=9> */
[----:B------:R-:W-:Y:S02]  /*1ace0*/  HFMA2 R146, -RZ, RZ, 0, 1.1920928955078125e-07 ;  /* 0x00000002ff927431 */ /* 0x000fe400000001ff */
[----:B0-----:R-:W-:Y:S01]  /*1acf0*/  FMUL.FTZ R134, R134, R113 ;  /* 0x0000007186867220 */ /* 0x001fe20000410000 */
[----:B-1----:R-:W-:Y:S01]  /*1ad00*/  FSETP.GTU.FTZ.AND P4, PT, R112, R115, PT ;  /* 0x000000737000720b */ /* 0x002fe20003f9c000 */
[----:B------:R-:W-:-:S03]  /*1ad10*/  @P2 HADD2.F32 R112, -RZ, R4.H0_H0 ;  /* 0x20000004ff702230 */ /* 0x000fc60000004100 */
        /* <DEDUP_REMOVED lines=15> */
.L_x_9069:
        /* <DEDUP_REMOVED lines=13> */
.L_x_9071:
[----:B------:R-:W-:Y:S05]  /*1aee0*/  BSYNC.RECONVERGENT B2 ;  /* 0x0000000000027941 */ /* 0x000fea0003800200 */
.L_x_9070:
        /* <DEDUP_REMOVED lines=61> */
.L_x_9068:
[----:B------:R-:W-:Y:S05]  /*1b2c0*/  BSYNC.RECONVERGENT B1 ;  /* 0x0000000000017941 */ /* 0x000fea0003800200 */
.L_x_9067:
[----:B------:R-:W-:Y:S01]  /*1b2d0*/  I2FP.F32.U32 R134, R134 ;  /* 0x0000008600867245 */ /* 0x000fe20000201000 */
[----:B------:R-:W-:Y:S01]  /*1b2e0*/  HADD2.F32 R108, -RZ, R108.H1_H1 ;  /* 0x3000006cff6c7230 */ /* 0x000fe20000004100 */
[----:B------:R-:W-:Y:S01]  /*1b2f0*/  LOP3.LUT R164, R164, 0xffffffef, RZ, 0xc0, !PT ;  /* 0xffffffefa4a47812 */ /* 0x000fe200078ec0ff */
        /* <DEDUP_REMOVED lines=22> */
.L_x_9074:
        /* <DEDUP_REMOVED lines=13> */
.L_x_9076:
[----:B------:R-:W-:Y:S05]  /*1b530*/  BSYNC.RECONVERGENT B2 ;  /* 0x0000000000027941 */ /* 0x000fea0003800200 */
.L_x_9075:
        /* <DEDUP_REMOVED lines=61> */
.L_x_9073:
[----:B------:R-:W-:Y:S05]  /*1b910*/  BSYNC.RECONVERGENT B1 ;  /* 0x0000000000017941 */ /* 0x000fea0003800200 */
.L_x_9072:
[----:B------:R-:W-:Y:S01]  /*1b920*/  I2FP.F32.U32 R134, R134 ;  /* 0x0000008600867245 */ /* 0x000fe20000201000 */
[----:B------:R-:W-:Y:S01]  /*1b930*/  HADD2.F32 R146, -RZ, R109.H0_H0 ;  /* 0x2000006dff927230 */ /* 0x000fe20000004100 */
[----:B------:R-:W-:Y:S01]  /*1b940*/  LOP3.LUT R164, R164, 0xfffffff7, RZ, 0xc0, !PT ;  /* 0xfffffff7a4a47812 */ /* 0x000fe200078ec0ff */
[----:B------:R-:W-:Y:S01]  /*1b950*/  @P2 HADD2.F32 R152, -RZ, R5.H0_H0 ;  /* 0x20000005ff982230 */ /* 0x000fe20000004100 */
[----:B------:R-:W-:Y:S01]  /*1b960*/  BSSY.RECONVERGENT B1, `(.L_x_9077) ;  /* 0x0000060000017945 */ /* 0x000fe20003800200 */
        /* <DEDUP_REMOVED lines=8> */
[----:B------:R-:W-:-:S04]  /*1b9f0*/  HFMA2 R152, -RZ, RZ, 0, 1.1920928955078125e-07 ;  /* 0x00000002ff987431 */ /* 0x000fc800000001ff */
        /* <DEDUP_REMOVED lines=11> */
.L_x_9079:
        /* <DEDUP_REMOVED lines=13> */
.L_x_9081:
[----:B------:R-:W-:Y:S05]  /*1bb80*/  BSYNC.RECONVERGENT B2 ;  /* 0x0000000000027941 */ /* 0x000fea0003800200 */
.L_x_9080:
        /* <DEDUP_REMOVED lines=61> */
.L_x_9078:
[----:B------:R-:W-:Y:S05]  /*1bf60*/  BSYNC.RECONVERGENT B1 ;  /* 0x0000000000017941 */ /* 0x000fea0003800200 */
.L_x_9077:
        /* <DEDUP_REMOVED lines=25> */
.L_x_9084:
        /* <DEDUP_REMOVED lines=13> */
.L_x_9086:
[----:B------:R-:W-:Y:S05]  /*1c1d0*/  BSYNC.RECONVERGENT B2 ;  /* 0x0000000000027941 */ /* 0x000fea0003800200 */
.L_x_9085:
        /* <DEDUP_REMOVED lines=61> */
.L_x_9083:
[----:B------:R-:W-:Y:S05]  /*1c5b0*/  BSYNC.RECONVERGENT B1 ;  /* 0x0000000000017941 */ /* 0x000fea0003800200 */
.L_x_9082:
[----:B------:R-:W-:Y:S01]  /*1c5c0*/  I2FP.F32.U32 R134, R134 ;  /* 0x0000008600867245 */ /* 0x000fe20000201000 */
[----:B------:R-:W-:Y:S01]  /*1c5d0*/  HADD2.F32 R152, -RZ, R110.H0_H0 ;  /* 0x2000006eff987230 */ /* 0x000fe20000004100 */
[----:B------:R-:W-:Y:S01]  /*1c5e0*/  LOP3.LUT R164, R164, 0xfffffffd, RZ, 0xc0, !PT ;  /* 0xfffffffda4a47812 */ /* 0x000fe200078ec0ff */
        /* <DEDUP_REMOVED lines=22> */
.L_x_9089:
        /* <DEDUP_REMOVED lines=13> */
.L_x_9091:
[----:B------:R-:W-:Y:S05]  /*1c820*/  BSYNC.RECONVERGENT B2 ;  /* 0x0000000000027941 */ /* 0x000fea0003800200 */
.L_x_9090:
        /* <DEDUP_REMOVED lines=59> */
[----:B------:R-:W-:Y:S01]  /*1cbe0*/  LOP3.LUT R121, R121, R152, R167, 0x96, !PT ;  /* 0x0000009879797212 */ /* 0x000fe200078e96a7 */
[----:B------:R-:W-:-:S07]  /*1cbf0*/  IMAD.MOV.U32 R114, RZ, RZ, R166 ;  /* 0x000000ffff727224 */ /* 0x000fce00078e00a6 */
.L_x_9088:
[----:B------:R-:W-:Y:S05]  /*1cc00*/  BSYNC.RECONVERGENT B1 ;  /* 0x0000000000017941 */ /* 0x000fea0003800200 */
.L_x_9087:
        /* <DEDUP_REMOVED lines=23> */
.L_x_9094:
        /* <DEDUP_REMOVED lines=13> */
.L_x_9096:
[----:B------:R-:W-:Y:S05]  /*1ce50*/  BSYNC.RECONVERGENT B2 ;  /* 0x0000000000027941 */ /* 0x000fea0003800200 */
.L_x_9095:
        /* <DEDUP_REMOVED lines=61> */
.L_x_9093:
[----:B------:R-:W-:Y:S05]  /*1d230*/  BSYNC.RECONVERGENT B1 ;  /* 0x0000000000017941 */ /* 0x000fea0003800200 */
.L_x_9092:
        /* <DEDUP_REMOVED lines=23> */
.L_x_9099:
        /* <DEDUP_REMOVED lines=13> */
.L_x_9101:
[----:B------:R-:W-:Y:S05]  /*1d480*/  BSYNC.RECONVERGENT B2 ;  /* 0x0000000000027941 */ /* 0x000fea0003800200 */
.L_x_9100:
        /* <DEDUP_REMOVED lines=61> */
.L_x_9098:
[----:B------:R-:W-:Y:S05]  /*1d860*/  BSYNC.RECONVERGENT B1 ;  /* 0x0000000000017941 */ /* 0x000fea0003800200 */
.L_x_9097:
        /* <DEDUP_REMOVED lines=15> */
.L_x_9061:
        /* <DEDUP_REMOVED lines=44> */
.L_x_8979:
[----:B------:R-:W-:Y:S05]  /*1dc20*/  BSYNC.RECONVERGENT B0 ;  /* 0x0000000000007941 */ /* 0x000fea0003800200 */
.L_x_8978:
        /* <DEDUP_REMOVED lines=102> */
.L_x_9121:
        /* <DEDUP_REMOVED lines=38> */
[----:B------:R-:W-:Y:S01]  /*1e4f0*/  F2FP.F16.F32.PACK_AB R108, R109, R108 ;  /* 0x0000006c6d6c723e */ /* 0x000fe200000000ff */
[C---:B------:R-:W-:Y:S01]  /*1e500*/  FMUL.FTZ R171, R0.reuse, R171 ;  /* 0x000000ab00ab7220 */ /* 0x040fe20000410000 */
[----:B------:R-:W-:Y:S01]  /*1e510*/  FMUL.FTZ R172, R0, R173 ;  /* 0x000000ad00ac7220 */ /* 0x000fe20000410000 */
        /* <DEDUP_REMOVED lines=15> */
[----:B------:R-:W-:Y:S01]  /*1e610*/  F2FP.F16.F32.PACK_AB R114, R170, R169 ;  /* 0x000000a9aa72723e */ /* 0x000fe200000000ff */
[----:B-1----:R-:W-:Y:S01]  /*1e620*/  IMAD.WIDE.U32 R160, R154, 0x10, R160 ;  /* 0x000000109aa07825 */ /* 0x002fe200078e00a0 */
[----:B------:R-:W-:Y:S01]  /*1e630*/  F2FP.F16.F32.PACK_AB R113, R168, R113 ;  /* 0x00000071a871723e */ /* 0x000fe200000000ff */
[----:B------:R0:W-:Y:S01]  /*1e640*/  STG.E.128 desc[UR6][R162.64], R108 ;  /* 0x0000006ca2007986 */ /* 0x0001e2000c101d06 */
[----:B------:R-:W-:Y:S01]  /*1e650*/  F2FP.F16.F32.PACK_AB R112, R167, R112 ;  /* 0x00000070a770723e */ /* 0x000fe200000000ff */
[----:B------:R-:W-:-:S04]  /*1e660*/  VIADD R154, R154, 0x20 ;  /* 0x000000209a9a7836 */ /* 0x000fc80000000000 */
[----:B------:R0:W-:Y:S03]  /*1e670*/  STG.E.128 desc[UR6][R160.64], R112 ;  /* 0x00000070a0007986 */ /* 0x0001e6000c101d06 */
.L_x_9104:
[----:B------:R-:W-:Y:S05]  /*1e680*/  BSYNC.RECONVERGENT B0 ;  /* 0x0000000000007941 */ /* 0x000fea0003800200 */
.L_x_9103:
        /* <DEDUP_REMOVED lines=47> */
[----:B------:R-:W-:Y:S02]  /*1e980*/  F2FP.F16.F32.PACK_AB R112, R167, R112 ;  /* 0x00000070a770723e */ /* 0x000fe400000000ff */
[----:B------:R-:W-:-:S03]  /*1e990*/  IADD3 R154, PT, PT, R154, 0x20, RZ ;  /* 0x000000209a9a7810 */ /* 0x000fc60007ffe0ff */
[----:B------:R2:W-:Y:S04]  /*1e9a0*/  STG.E.128 desc[UR6][R160.64], R112 ;  /* 0x00000070a0007986 */ /* 0x0005e8000c101d06 */
.L_x_9106:
[----:B------:R-:W-:Y:S05]  /*1e9b0*/  BSYNC.RECONVERGENT B0 ;  /* 0x0000000000007941 */ /* 0x000fea0003800200 */
.L_x_9105:
        /* <DEDUP_REMOVED lines=27> */
[----:B------:R-:W-:-:S03]  /*1eb70*/  F2FP.F16.F32.PACK_AB R109, R167, R110 ;  /* 0x0000006ea76d723e */ /* 0x000fc600000000ff */
[----:B------:R-:W-:Y:S01]  /*1eb80*/  FFMA.FTZ R169, R169, R28, R16 ;  /* 0x0000001ca9a97223 */ /* 0x000fe20000010010 */
[----:B------:R-:W-:Y:S01]  /*1eb90*/  F2FP.F16.F32.PACK_AB R110, R171, R112 ;  /* 0x00000070ab6e723e */ /* 0x000fe200000000ff */
[----:B------:R-:W-:Y:S01]  /*1eba0*/  FFMA.FTZ R112, R111, R32, R12 ;  /* 0x000000206f707223 */ /* 0x000fe2000001000c */
[----:B------:R-:W-:Y:S01]  /*1ebb0*/  F2FP.F16.F32.PACK_AB R108, R113, R0 ;  /* 0x00000000716c723e */ /* 0x000fe200000000ff */
        /* <DEDUP_REMOVED lines=9> */
[----:B------:R-:W-:-:S02]  /*1ec50*/  F2FP.F16.F32.PACK_AB R111, R0, R111 ;  /* 0x0000006f006f723e */ /* 0x000fc400000000ff */
[----:B------:R-:W-:Y:S02]  /*1ec60*/  F2FP.F16.F32.PACK_AB R115, R170, R115 ;  /* 0x00000073aa73723e */ /* 0x000fe400000000ff */
[----:B------:R-:W-:Y:S01]  /*1ec70*/  F2FP.F16.F32.PACK_AB R114, R168, R169 ;  /* 0x000000a9a872723e */ /* 0x000fe200000000ff */
[----:B------:R3:W-:Y:S01]  /*1ec80*/  STG.E.128 desc[UR6][R160.64], R108 ;  /* 0x0000006ca0007986 */ /* 0x0007e2000c101d06 */
[----:B------:R-:W-:Y:S02]  /*1ec90*/  F2FP.F16.F32.PACK_AB R113, R166, R113 ;  /* 0x00000071a671723e */ /* 0x000fe400000000ff */
[----:B------:R-:W-:-:S05]  /*1eca0*/  F2FP.F16.F32.PACK_AB R112, R167, R112 ;  /* 0x00000070a770723e */ /* 0x000fca00000000ff */
[----:B------:R3:W-:Y:S02]  /*1ecb0*/  STG.E.128 desc[UR6][R162.64], R112 ;  /* 0x00000070a2007986 */ /* 0x0007e4000c101d06 */
.L_x_9108:
[----:B------:R-:W-:Y:S05]  /*1ecc0*/  BSYNC.RECONVERGENT B0 ;  /* 0x0000000000007941 */ /* 0x000fea0003800200 */
.L_x_9107:
[----:B0123--:R-:W0:Y:S02]  /*1ecd0*/  LDC.64 R108, c[0x0][0x380] ;  /* 0x0000e000ff6c7b82 */ /* 0x00fe240000000a00 */
[----:B0-----:R-:W-:-:S05]  /*1ece0*/  IMAD R116, R108, 0x4, R116 ;  /* 0x000000046c747824 */ /* 0x001fca00078e0274 */
[----:B------:R-:W-:-:S13]  /*1ecf0*/  ISETP.GE.AND P0, PT, R116, R109, PT ;  /* 0x0000006d7400720c */ /* 0x000fda0003f06270 */
[----:B------:R-:W-:Y:S05]  /*1ed00*/  @!P0 BRA `(.L_x_9109) ;  /* 0xfffffe2800d88947 */ /* 0x000fea000383ffff */
[----:B------:R-:W-:Y:S05]  /*1ed10*/  EXIT ;  /* 0x000000000000794d */ /* 0x000fea0003800000 */
.L_x_9102:
        /* <DEDUP_REMOVED lines=8> */
.L_x_9111:
[----:B------:R-:W-:Y:S05]  /*1eda0*/  BSYNC B0 ;  /* 0x0000000000007941 */ /* 0x000fea0003800000 */
.L_x_9110:
        /* <DEDUP_REMOVED lines=9> */
.L_x_9112:
[----:B------:R-:W-:Y:S02]  /*1ee40*/  IMAD.MOV.U32 R160, RZ, RZ, 0x4 ;  /* 0x00000004ffa07424 */ /* 0x000fe400078e00ff */
[----:B------:R-:W-:-:S04]  /*1ee50*/  IMAD.MOV.U32 R109, RZ, RZ, R115 ;  /* 0x000000ffff6d7224 */ /* 0x000fc800078e0073 */
[----:B------:R-:W-:-:S05]  /*1ee60*/  FADD.FTZ R111, R110, R109 ;  /* 0x0000006d6e6f7221 */ /* 0x000fca0000010000 */
[----:B------:R-:W-:-:S07]  /*1ee70*/  MOV R161, R111 ;  /* 0x0000006f00a17202 */ /* 0x000fce0000000f00 */
[----:B------:R-:W-:Y:S05]  /*1ee80*/  WARPSYNC.COLLECTIVE R114, `(.L_x_9113) ;  /* 0x0000000072087348 */ /* 0x000fea0003c00000 */
[----:B------:R0:W1:Y:S02]  /*1ee90*/  SHFL.BFLY P5, R115, R161, R160, R163 ;  /* 0x0c0000a0a1737389 */ /* 0x00006400000a00a3 */
[----:B01----:R-:W-:Y:S05]  /*1eea0*/  ENDCOLLECTIVE ;  /* 0x000000000000791b */ /* 0x003fea0003800000 */
.L_x_9113:
[----:B------:R-:W-:Y:S01]  /*1eeb0*/  HFMA2 R160, -RZ, RZ, 0, 4.76837158203125e-07 ;  /* 0x00000008ffa07431 */ /* 0x000fe200000001ff */
[----:B------:R-:W-:-:S05]  /*1eec0*/  MOV R108, R115 ;  /* 0x00000073006c7202 */ /* 0x000fca0000000f00 */
[----:B------:R-:W-:-:S04]  /*1eed0*/  FADD.FTZ R112, R111, R108 ;  /* 0x0000006c6f707221 */ /* 0x000fc80000010000 */
[----:B------:R-:W-:-:S07]  /*1eee0*/  IMAD.MOV.U32 R161, RZ, RZ, R112 ;  /* 0x000000ffffa17224 */ /* 0x000fce00078e0070 */
[----:B------:R-:W-:Y:S05]  /*1eef0*/  WARPSYNC.COLLECTIVE R114, `(.L_x_9114) ;  /* 0x0000000072087348 */ /* 0x000fea0003c00000 */
[----:B------:R0:W1:Y:S02]  /*1ef00*/  SHFL.BFLY P5, R115, R161, R160, R163 ;  /* 0x0c0000a0a1737389 */ /* 0x00006400000a00a3 */
[----:B01----:R-:W-:Y:S05]  /*1ef10*/  ENDCOLLECTIVE ;  /* 0x000000000000791b */ /* 0x003fea0003800000 */
.L_x_9114:
        /* <DEDUP_REMOVED lines=8> */
.L_x_9115:
        /* <DEDUP_REMOVED lines=57> */
.L_x_9116:
[----:B------:R-:W-:Y:S02]  /*1f330*/  IMAD.MOV.U32 R160, RZ, RZ, 0x2 ;  /* 0x00000002ffa07424 */ /* 0x000fe400078e00ff */
[----:B------:R-:W-:-:S04]  /*1f340*/  IMAD.MOV.U32 R111, RZ, RZ, R115 ;  /* 0x000000ffff6f7224 */ /* 0x000fc800078e0073 */
[----:B------:R-:W-:-:S05]  /*1f350*/  FADD.FTZ R111, R0, R111 ;  /* 0x0000006f006f7221 */ /* 0x000fca0000010000 */
[----:B------:R-:W-:-:S07]  /*1f360*/  MOV R161, R111 ;  /* 0x0000006f00a17202 */ /* 0x000fce0000000f00 */
[----:B------:R-:W-:Y:S05]  /*1f370*/  WARPSYNC.COLLECTIVE R114, `(.L_x_9117) ;  /* 0x0000000072087348 */ /* 0x000fea0003c00000 */
[----:B------:R0:W1:Y:S02]  /*1f380*/  SHFL.BFLY P5, R115, R161, R160, R163 ;  /* 0x0c0000a0a1737389 */ /* 0x00006400000a00a3 */
[----:B01----:R-:W-:Y:S05]  /*1f390*/  ENDCOLLECTIVE ;  /* 0x000000000000791b */ /* 0x003fea0003800000 */
.L_x_9117:
[----:B------:R-:W-:Y:S01]  /*1f3a0*/  HFMA2 R160, -RZ, RZ, 0, 2.384185791015625e-07 ;  /* 0x00000004ffa07431 */ /* 0x000fe200000001ff */
[----:B------:R-:W-:-:S05]  /*1f3b0*/  MOV R110, R115 ;  /* 0x00000073006e7202 */ /* 0x000fca0000000f00 */
[----:B------:R-:W-:-:S04]  /*1f3c0*/  FADD.FTZ R110, R111, R110 ;  /* 0x0000006e6f6e7221 */ /* 0x000fc80000010000 */
[----:B------:R-:W-:-:S07]  /*1f3d0*/  IMAD.MOV.U32 R161, RZ, RZ, R110 ;  /* 0x000000ffffa17224 */ /* 0x000fce00078e006e */
[----:B------:R-:W-:Y:S05]  /*1f3e0*/  WARPSYNC.COLLECTIVE R114, `(.L_x_9118) ;  /* 0x0000000072087348 */ /* 0x000fea0003c00000 */
[----:B------:R0:W1:Y:S02]  /*1f3f0*/  SHFL.BFLY P5, R115, R161, R160, R163 ;  /* 0x0c0000a0a1737389 */ /* 0x00006400000a00a3 */
[----:B01----:R-:W-:Y:S05]  /*1f400*/  ENDCOLLECTIVE ;  /* 0x000000000000791b */ /* 0x003fea0003800000 */
.L_x_9118:
[----:B------:R-:W-:Y:S02]  /*1f410*/  IMAD.MOV.U32 R160, RZ, RZ, 0x8 ;  /* 0x00000008ffa07424 */ /* 0x000fe400078e00ff */
[----:B------:R-:W-:-:S04]  /*1f420*/  IMAD.MOV.U32 R113, RZ, RZ, R115 ;  /* 0x000000ffff717224 */ /* 0x000fc800078e0073 */
[----:B------:R-:W-:-:S05]  /*1f430*/  FADD.FTZ R113, R110, R113 ;  /* 0x000000716e717221 */ /* 0x000fca0000010000 */
[----:B------:R-:W-:-:S07]  /*1f440*/  MOV R161, R113 ;  /* 0x0000007100a17202 */ /* 0x000fce0000000f00 */
[----:B------:R-:W-:Y:S05]  /*1f450*/  WARPSYNC.COLLECTIVE R114, `(.L_x_9119) ;  /* 0x0000000072087348 */ /* 0x000fea0003c00000 */
[----:B------:R0:W1:Y:S02]  /*1f460*/  SHFL.BFLY P5, R115, R161, R160, R163 ;  /* 0x0c0000a0a1737389 */ /* 0x00006400000a00a3 */
[----:B01----:R-:W-:Y:S05]  /*1f470*/  ENDCOLLECTIVE ;  /* 0x000000000000791b */ /* 0x003fea0003800000 */
.L_x_9119:
[----:B------:R-:W-:Y:S01]  /*1f480*/  HFMA2 R160, -RZ, RZ, 0, 9.5367431640625e-07 ;  /* 0x00000010ffa07431 */ /* 0x000fe200000001ff */
[----:B------:R-:W-:-:S05]  /*1f490*/  MOV R112, R115 ;  /* 0x0000007300707202 */ /* 0x000fca0000000f00 */
[----:B------:R-:W-:-:S04]  /*1f4a0*/  FADD.FTZ R112, R113, R112 ;  /* 0x0000007071707221 */ /* 0x000fc80000010000 */
[----:B------:R-:W-:-:S07]  /*1f4b0*/  IMAD.MOV.U32 R161, RZ, RZ, R112 ;  /* 0x000000ffffa17224 */ /* 0x000fce00078e0070 */
[----:B------:R-:W-:Y:S05]  /*1f4c0*/  WARPSYNC.COLLECTIVE R114, `(.L_x_9120) ;  /* 0x0000000072087348 */ /* 0x000fea0003c00000 */
[----:B------:R0:W1:Y:S02]  /*1f4d0*/  SHFL.BFLY P5, R115, R161, R160, R163 ;  /* 0x0c0000a0a1737389 */ /* 0x00006400000a00a3 */
[----:B01----:R-:W-:Y:S05]  /*1f4e0*/  ENDCOLLECTIVE ;  /* 0x000000000000791b */ /* 0x003fea0003800000 */
.L_x_9120:
[----:B------:R-:W-:Y:S05]  /*1f4f0*/  BRA `(.L_x_9121) ;  /* 0xffffffec00647947 */ /* 0x000fea000383ffff */
.L_x_9122:
        /* <DEDUP_REMOVED lines=16> */
.L_x_17389:


//--------------------- .text._ZN10layer_norm31ln_parallel_residual_fwd_kernelINS_13Kernel_traitsIf6__halfS2_S2_fjLj768ELj1ELj4ELj1ELj16ENS_18Kernel_traits_baseILj768EfS2_S2_S2_fjLj128EEEEELb1ELb0ELb1EEEvNS_9FwdParamsE --------------------------
	.section	.text._ZN10layer_norm31ln_parallel_residual_fwd_kernelINS_13Kernel_traitsIf6__halfS2_S2_fjLj768ELj1ELj4ELj1ELj16ENS_18Kernel_traits_baseILj768EfS2_S2_S2_fjLj128EEEEELb1ELb0ELb1EEEvNS_9FwdParamsE,"ax",@progbits
	.align	128
        .global         _ZN10layer_norm31ln_parallel_residual_fwd_kernelINS_13Kernel_traitsIf6__halfS2_S2_fjLj768ELj1ELj4ELj1ELj16ENS_18Kernel_traits_baseILj768EfS2_S2_S2_fjLj128EEEEELb1ELb0ELb1EEEvNS_9FwdParamsE
        .type           _ZN10layer_norm31ln_parallel_residual_fwd_kernelINS_13Kernel_traitsIf6__halfS2_S2_fjLj768ELj1ELj4ELj1ELj16ENS_18Kernel_traits_baseILj768EfS2_S2_S2_fjLj128EEEEELb1ELb0ELb1EEEvNS_9FwdParamsE,@function
        .size           _ZN10layer_norm31ln_parallel_residual_fwd_kernelINS_13Kernel_traitsIf6__halfS2_S2_fjLj768ELj1ELj4ELj1ELj16ENS_18Kernel_traits_baseILj768EfS2_S2_S2_fjLj128EEEEELb1ELb0ELb1EEEvNS_9FwdParamsE,(.L_x_17390 - _ZN10layer_norm31ln_parallel_residual_fwd_kernelINS_13Kernel_traitsIf6__halfS2_S2_fjLj768ELj1ELj4ELj1ELj16ENS_18Kernel_traits_baseILj768EfS2_S2_S2_fjLj128EEEEELb1ELb0ELb1EEEvNS_9FwdParamsE)
        .other          _ZN10layer_norm31ln_parallel_residual_fwd_kernelINS_13Kernel_traitsIf6__halfS2_S2_fjLj768ELj1ELj4ELj1ELj16ENS_18Kernel_traits_baseILj768EfS2_S2_S2_fjLj128EEEEELb1ELb0ELb1EEEvNS_9FwdParamsE,@"STO_CUDA_ENTRY STV_DEFAULT"
_ZN10layer_norm31ln_parallel_residual_fwd_kernelINS_13Kernel_traitsIf6__halfS2_S2_fjLj768ELj1ELj4ELj1ELj16ENS_18Kernel_traits_baseILj768EfS2_S2_S2_fjLj128EEEEELb1ELb0ELb1EEEvNS_9FwdParamsE:
.text._ZN10layer_norm31ln_parallel_residual_fwd_kernelINS_13Kernel_traitsIf6__halfS2_S2_fjLj768ELj1ELj4ELj1ELj16ENS_18Kernel_traits_baseILj768EfS2_S2_S2_fjLj128EEEEELb1ELb0ELb1EEEvNS_9FwdParamsE:
        /* <DEDUP_REMOVED lines=91> */
.L_x_9124:
        /* <DEDUP_REMOVED lines=25> */
.L_x_9123:
        /* <DEDUP_REMOVED lines=37> */
.L_x_9126:
        /* <DEDUP_REMOVED lines=36> */
.L_x_9125:
        /* <DEDUP_REMOVED lines=77> */
.L_x_9497:
        /* <DEDUP_REMOVED lines=21> */
[C---:B------:R-:W-:Y:S01]  /*11f0*/  IADD3 R145, PT, PT, R2.reuse, 0x1715609d, RZ ;  /* 0x1715609d02917810 */ /* 0x040fe20007ffe0ff */
[C---:B------:R-:W-:Y:S01]  /*1200*/  VIADD R139, R2.reuse, 0xf1bbcdc8 ;  /* 0xf1bbcdc8028b7836 */ /* 0x040fe20000000000 */
[C---:B------:R-:W-:Y:S01]  /*1210*/  IADD3 R148, PT, PT, R2.reuse, 0x3c6ef372, RZ ;  /* 0x3c6ef37202947810 */ /* 0x040fe20007ffe0ff */
[C---:B------:R-:W-:Y:S01]  /*1220*/  VIADD R144, R2.reuse, 0x9e3779b9 ;  /* 0x9e3779b902907836 */ /* 0x040fe20000000000 */
[----:B------:R-:W-:Y:S01]  /*1230*/  IADD3 R151, PT, PT, R2, -0x4ab325aa, RZ ;  /* 0xb54cda5602977810 */ /* 0x000fe20007ffe0ff */
        /* <DEDUP_REMOVED lines=22> */
.L_x_9130:
        /* <DEDUP_REMOVED lines=13> */
.L_x_9132:
[----:B------:R-:W-:Y:S05]  /*1470*/  BSYNC.RECONVERGENT B1 ;  /* 0x0000000000017941 */ /* 0x000fea0003800200 */
.L_x_9131:
        /* <DEDUP_REMOVED lines=44> */
.L_x_9129:
[----:B------:R-:W-:Y:S05]  /*1740*/  BSYNC.RECONVERGENT B0 ;  /* 0x0000000000007941 */ /* 0x000fea0003800200 */
.L_x_9128:
[----:B------:R-:W-:Y:S01]  /*1750*/  I2FP.F32.U32 R111, R110 ;  /* 0x0000006e006f7245 */ /* 0x000fe20000201000 */
[----:B-----5:R-:W-:Y:S01]  /*1760*/  HADD2.F32 R110, -RZ, R104.H0_H0 ;  /* 0x20000068ff6e7230 */ /* 0x020fe20000004100 */
[----:B------:R-:W-:Y:S01]  /*1770*/  MOV R154, UR11 ;  /* 0x0000000b009a7c02 */ /* 0x000fe20008000f00 */
[----:B------:R-:W-:Y:S01]  /*1780*/  IMAD.U32 R153, RZ, RZ, UR12 ;  /* 0x0000000cff997e24 */ /* 0x000fe2000f8e00ff */
[----:B------:R-:W-:Y:S01]  /*1790*/  ISETP.NE.AND P2, PT, R120, 0x1, PT ;  /* 0x000000017800780c */ /* 0x000fe20003f45270 */
[----:B------:R-:W-:Y:S01]  /*17a0*/  FFMA.FTZ R111, R111, R152, 1.1641532182693481445e-10 ;  /* 0x2f0000006f6f7423 */ /* 0x000fe20000010098 */
[----:B------:R-:W-:Y:S01]  /*17b0*/  LOP3.LUT R182, R182, 0xfffffff7, RZ, 0xc0, !PT ;  /* 0xfffffff7b6b67812 */ /* 0x000fe200078ec0ff */
[----:B------:R-:W-:Y:S01]  /*17c0*/  FMUL.FTZ R110, R110, R153 ;  /* 0x000000996e6e7220 */ /* 0x000fe20000410000 */
[----:B------:R-:W-:Y:S01]  /*17d0*/  BSSY.RECONVERGENT B0, `(.L_x_9133) ;  /* 0x000004e000007945 */ /* 0x000fe20003800200 */
[----:B------:R-:W-:Y:S01]  /*17e0*/  IMAD.MOV.U32 R122, RZ, RZ, 0x2 ;  /* 0x00000002ff7a7424 */ /* 0x000fe200078e00ff */
[----:B------:R-:W-:Y:S01]  /*17f0*/  FSETP.GTU.FTZ.AND P0, PT, R111, R154, PT ;  /* 0x0000009a6f00720b */ /* 0x000fe20003f1c000 */
[----:B------:R-:W-:-:S03]  /*1800*/  @P1 HADD2.F32 R111, -RZ, R4.H0_H0 ;  /* 0x20000004ff6f1230 */ /* 0x000fc60000004100 */
        /* <DEDUP_REMOVED lines=15> */
.L_x_9135:
        /* <DEDUP_REMOVED lines=13> */
.L_x_9137:
[----:B------:R-:W-:Y:S05]  /*19d0*/  BSYNC.RECONVERGENT B1 ;  /* 0x0000000000017941 */ /* 0x000fea0003800200 */
.L_x_9136:
        /* <DEDUP_REMOVED lines=45> */
.L_x_9134:
[----:B------:R-:W-:Y:S05]  /*1cb0*/  BSYNC.RECONVERGENT B0 ;  /* 0x0000000000007941 */ /* 0x000fea0003800200 */
.L_x_9133:
[----:B------:R-:W-:Y:S01]  /*1cc0*/  I2FP.F32.U32 R111, R111 ;  /* 0x0000006f006f7245 */ /* 0x000fe20000201000 */
[----:B------:R-:W-:Y:S01]  /*1cd0*/  HADD2.F32 R104, -RZ, R104.H1_H1 ;  /* 0x30000068ff687230 */ /* 0x000fe20000004100 */
[----:B------:R-:W-:Y:S01]  /*1ce0*/  ISETP.NE.AND P2, PT, R122, 0x1, PT ;  /* 0x000000017a00780c */ /* 0x000fe20003f45270 */
[----:B------:R-:W-:Y:S01]  /*1cf0*/  BSSY.RECONVERGENT B0, `(.L_x_9138) ;  /* 0x0000051000007945 */ /* 0x000fe20003800200 */
[----:B------:R-:W-:Y:S01]  /*1d00*/  LOP3.LUT R182, R182, 0xfffffffb, RZ, 0xc0, !PT ;  /* 0xfffffffbb6b67812 */ /* 0x000fe200078ec0ff */
[----:B------:R-:W-:Y:S01]  /*1d10*/  FFMA.FTZ R111, R111, R152, 1.1641532182693481445e-10 ;  /* 0x2f0000006f6f7423 */ /* 0x000fe20000010098 */
[----:B------:R-:W-:Y:S01]  /*1d20*/  FMUL.FTZ R104, R104, R153 ;  /* 0x0000009968687220 */ /* 0x000fe20000410000 */
[----:B------:R-:W-:-:S03]  /*1d30*/  IMAD.MOV.U32 R132, RZ, RZ, 0x2 ;  /* 0x00000002ff847424 */ /* 0x000fc600078e00ff */
[----:B------:R-:W-:Y:S01]  /*1d40*/  FSETP.GTU.FTZ.AND P0, PT, R111, R154, PT ;  /* 0x0000009a6f00720b */ /* 0x000fe20003f1c000 */
[----:B------:R-:W-:-:S03]  /*1d50*/  @P1 HADD2.F32 R111, -RZ, R4.H1_H1 ;  /* 0x30000004ff6f1230 */ /* 0x000fc60000004100 */
        /* <DEDUP_REMOVED lines=15> */
.L_x_9140:
        /* <DEDUP_REMOVED lines=13> */
.L_x_9142:
[----:B------:R-:W-:Y:S05]  /*1f20*/  BSYNC.RECONVERGENT B1 ;  /* 0x0000000000017941 */ /* 0x000fea0003800200 */
.L_x_9141:
        /* <DEDUP_REMOVED lines=45> */
.L_x_9139:
[----:B------:R-:W-:Y:S05]  /*2200*/  BSYNC.RECONVERGENT B0 ;  /* 0x0000000000007941 */ /* 0x000fea0003800200 */
.L_x_9138:
        /* <DEDUP_REMOVED lines=25> */
.L_x_9145:
        /* <DEDUP_REMOVED lines=13> */
.L_x_9147:
[----:B------:R-:W-:Y:S05]  /*2470*/  BSYNC.RECONVERGENT B1 ;  /* 0x0000000000017941 */ /* 0x000fea0003800200 */
.L_x_9146:
        /* <DEDUP_REMOVED lines=42> */
[----:B------:R-:W-:-:S03]  /*2720*/  LOP3.LUT R174, R0, R174, R177, 0x96, !PT ;  /* 0x000000ae00ae7212 */ /* 0x000fc600078e96b1 */
[----:B------:R-:W-:Y:S01]  /*2730*/  IMAD.MOV.U32 R156, RZ, RZ, R134 ;  /* 0x000000ffff9c7224 */ /* 0x000fe200078e0086 */
[----:B------:R-:W-:-:S07]  /*2740*/  LOP3.LUT R173, R136, R132, R135, 0x96, !PT ;  /* 0x0000008488ad7212 */ /* 0x000fce00078e9687 */
.L_x_9144:
[----:B------:R-:W-:Y:S05]  /*2750*/  BSYNC.RECONVERGENT B0 ;  /* 0x0000000000007941 */ /* 0x000fea0003800200 */
.L_x_9143:
        /* <DEDUP_REMOVED lines=8> */
[----:B------:R-:W-:Y:S01]  /*27e0*/  FSEL R131, R132, RZ, !P2 ;  /* 0x000000ff84837208 */ /* 0x000fe20005000000 */
[----:B------:R-:W-:Y:S01]  /*27f0*/  IMAD.MOV.U32 R132, RZ, RZ, R176 ;  /* 0x000000ffff847224 */ /* 0x000fe200078e00b0 */
        /* <DEDUP_REMOVED lines=13> */
.L_x_9150:
        /* <DEDUP_REMOVED lines=13> */
.L_x_9152:
[----:B------:R-:W-:Y:S05]  /*29a0*/  BSYNC.RECONVERGENT B1 ;  /* 0x0000000000017941 */ /* 0x000fea0003800200 */
.L_x_9151:
        /* <DEDUP_REMOVED lines=45> */
.L_x_9149:
[----:B------:R-:W-:Y:S05]  /*2c80*/  BSYNC.RECONVERGENT B0 ;  /* 0x0000000000007941 */ /* 0x000fea0003800200 */
.L_x_9148:
        /* <DEDUP_REMOVED lines=23> */
.L_x_9155:
        /* <DEDUP_REMOVED lines=13> */
.L_x_9157:
[----:B------:R-:W-:Y:S05]  /*2ed0*/  BSYNC.RECONVERGENT B1 ;  /* 0x0000000000017941 */ /* 0x000fea0003800200 */
.L_x_9156:
        /* <DEDUP_REMOVED lines=45> */
.L_x_9154:
[----:B------:R-:W-:Y:S05]  /*31b0*/  BSYNC.RECONVERGENT B0 ;  /* 0x0000000000007941 */ /* 0x000fea0003800200 */
.L_x_9153:
        /* <DEDUP_REMOVED lines=23> */
.L_x_9160:
        /* <DEDUP_REMOVED lines=13> */
.L_x_9162:
[----:B------:R-:W-:Y:S05]  /*3400*/  BSYNC.RECONVERGENT B1 ;  /* 0x0000000000017941 */ /* 0x000fea0003800200 */
.L_x_9161:
        /* <DEDUP_REMOVED lines=45> */
.L_x_9159:
[----:B------:R-:W-:Y:S05]  /*36e0*/  BSYNC.RECONVERGENT B0 ;  /* 0x0000000000007941 */ /* 0x000fea0003800200 */
.L_x_9158:
        /* <DEDUP_REMOVED lines=23> */
.L_x_9165:
        /* <DEDUP_REMOVED lines=13> */
.L_x_9167:
[----:B------:R-:W-:Y:S05]  /*3930*/  BSYNC.RECONVERGENT B1 ;  /* 0x0000000000017941 */ /* 0x000fea0003800200 */
.L_x_9166:
        /* <DEDUP_REMOVED lines=45> */
.L_x_9164:
[----:B------:R-:W-:Y:S05]  /*3c10*/  BSYNC.RECONVERGENT B0 ;  /* 0x0000000000007941 */ /* 0x000fea0003800200 */
.L_x_9163:
        /* <DEDUP_REMOVED lines=15> */
.L_x_9127:
[----:B------:R-:W-:Y:S01]  /*3d10*/  ISETP.NE.AND P0, PT, R172, 0x1, PT ;  /* 0x00000001ac00780c */ /* 0x000fe20003f05270 */
[----:B------:R-:W-:Y:S01]  /*3d20*/  BSSY.RECONVERGENT B0, `(.L_x_9169) ;  /* 0x0000049000007945 */ /* 0x000fe20003800200 */
[C---:B------:R-:W-:Y:S01]  /*3d30*/  VIADD R110, R3.reuse, 0xa9066899 ;  /* 0xa9066899036e7836 */ /* 0x040fe20000000000 */
        /* <DEDUP_REMOVED lines=16> */
.L_x_9171:
        /* <DEDUP_REMOVED lines=13> */
.L_x_9173:
[----:B------:R-:W-:Y:S05]  /*3f10*/  BSYNC.RECONVERGENT B1 ;  /* 0x0000000000017941 */ /* 0x000fea0003800200 */
.L_x_9172:
        /* <DEDUP_REMOVED lines=41> */
.L_x_9170:
[----:B------:R-:W-:Y:S05]  /*41b0*/  BSYNC.RECONVERGENT B0 ;  /* 0x0000000000007941 */ /* 0x000fea0003800200 */
.L_x_9169:
[----:B------:R-:W-:Y:S01]  /*41c0*/  I2FP.F32.U32 R125, R118 ;  /* 0x00000076007d7245 */ /* 0x000fe20000201000 */
[----:B------:R-:W-:Y:S01]  /*41d0*/  IMAD.U32 R154, RZ, RZ, UR11 ;  /* 0x0000000bff9a7e24 */ /* 0x000fe2000f8e00ff */
[----:B------:R-:W-:Y:S01]  /*41e0*/  ISETP.NE.AND P2, PT, R122, 0x1, PT ;  /* 0x000000017a00780c */ /* 0x000fe20003f45270 */
[----:B-----5:R-:W-:Y:S01]  /*41f0*/  HADD2.F32 R118, -RZ, R104.H0_H0 ;  /* 0x20000068ff767230 */ /* 0x020fe20000004100 */
[----:B------:R-:W-:Y:S01]  /*4200*/  MOV R153, UR12 ;  /* 0x0000000c00997c02 */ /* 0x000fe20008000f00 */
[----:B------:R-:W-:Y:S01]  /*4210*/  FFMA.FTZ R125, R125, R152, 1.1641532182693481445e-10 ;  /* 0x2f0000007d7d7423 */ /* 0x000fe20000010098 */
[----:B------:R-:W-:Y:S01]  /*4220*/  LOP3.LUT R182, R182, 0xfffffff7, RZ, 0xc0, !PT ;  /* 0xfffffff7b6b67812 */ /* 0x000fe200078ec0ff */
[----:B------:R-:W-:Y:S01]  /*4230*/  BSSY.RECONVERGENT B0, `(.L_x_9174) ;  /* 0x0000049000007945 */ /* 0x000fe20003800200 */
[----:B------:R-:W-:Y:S02]  /*4240*/  IMAD.MOV.U32 R126, RZ, RZ, 0x2 ;  /* 0x00000002ff7e7424 */ /* 0x000fe400078e00ff */
        /* <DEDUP_REMOVED lines=15> */
.L_x_9176:
        /* <DEDUP_REMOVED lines=13> */
.L_x_9178:
[----:B------:R-:W-:Y:S05]  /*4410*/  BSYNC.RECONVERGENT B1 ;  /* 0x0000000000017941 */ /* 0x000fea0003800200 */
.L_x_9177:
        /* <DEDUP_REMOVED lines=42> */
.L_x_9175:
[----:B------:R-:W-:Y:S05]  /*46c0*/  BSYNC.RECONVERGENT B0 ;  /* 0x0000000000007941 */ /* 0x000fea0003800200 */
.L_x_9174:
        /* <DEDUP_REMOVED lines=25> */
.L_x_9181:
        /* <DEDUP_REMOVED lines=13> */
.L_x_9183:
[----:B------:R-:W-:Y:S05]  /*4930*/  BSYNC.RECONVERGENT B1 ;  /* 0x0000000000017941 */ /* 0x000fea0003800200 */
.L_x_9182:
        /* <DEDUP_REMOVED lines=42> */
.L_x_9180:
[----:B------:R-:W-:Y:S05]  /*4be0*/  BSYNC.RECONVERGENT B0 ;  /* 0x0000000000007941 */ /* 0x000fea0003800200 */
.L_x_9179:
[----:B------:R-:W-:Y:S01]  /*4bf0*/  I2FP.F32.U32 R125, R120 ;  /* 0x00000078007d7245 */ /* 0x000fe20000201000 */
[----:B------:R-:W-:Y:S01]  /*4c00*/  HADD2.F32 R104, -RZ, R104.H1_H1 ;  /* 0x30000068ff687230 */ /* 0x000fe20000004100 */
[----:B------:R-:W-:Y:S01]  /*4c10*/  ISETP.NE.AND P2, PT, R122, 0x1, PT ;  /* 0x000000017a00780c */ /* 0x000fe20003f45270 */
[----:B------:R-:W-:Y:S01]  /*4c20*/  BSSY.RECONVERGENT B0, `(.L_x_9184) ;  /* 0x000004b000007945 */ /* 0x000fe20003800200 */
[----:B------:R-:W-:Y:S01]  /*4c30*/  LOP3.LUT R182, R182, 0xfffffffb, RZ, 0xc0, !PT ;  /* 0xfffffffbb6b67812 */ /* 0x000fe200078ec0ff */
[----:B------:R-:W-:Y:S01]  /*4c40*/  FFMA.FTZ R125, R125, R152, 1.1641532182693481445e-10 ;  /* 0x2f0000007d7d7423 */ /* 0x000fe20000010098 */
[----:B------:R-:W-:Y:S01]  /*4c50*/  FMUL.FTZ R120, R104, R153 ;  /* 0x0000009968787220 */ /* 0x000fe20000410000 */
[----:B------:R-:W-:Y:S02]  /*4c60*/  IMAD.MOV.U32 R126, RZ, RZ, 0x2 ;  /* 0x00000002ff7e7424 */ /* 0x000fe400078e00ff */
        /* <DEDUP_REMOVED lines=14> */
.L_x_9186:
        /* <DEDUP_REMOVED lines=13> */
.L_x_9188:
[----:B------:R-:W-:Y:S05]  /*4e20*/  BSYNC.RECONVERGENT B1 ;  /* 0x0000000000017941 */ /* 0x000fea0003800200 */
.L_x_9187:
        /* <DEDUP_REMOVED lines=42> */
.L_x_9185:
[----:B------:R-:W-:Y:S05]  /*50d0*/  BSYNC.RECONVERGENT B0 ;  /* 0x0000000000007941 */ /* 0x000fea0003800200 */
.L_x_9184:
[----:B------:R-:W-:Y:S01]  /*50e0*/  I2FP.F32.U32 R125, R104 ;  /* 0x00000068007d7245 */ /* 0x000fe20000201000 */
[----:B------:R-:W-:Y:S01]  /*50f0*/  HADD2.F32 R104, -RZ, R140.H1_H1 ;  /* 0x3000008cff687230 */ /* 0x000fe20000004100 */
[----:B------:R-:W-:Y:S01]  /*5100*/  ISETP.NE.AND P2, PT, R126, 0x1, PT ;  /* 0x000000017e00780c */ /* 0x000fe20003f45270 */
[----:B------:R-:W-:Y:S01]  /*5110*/  @P1 HADD2.F32 R127, -RZ, R4.H1_H1 ;  /* 0x30000004ff7f1230 */ /* 0x000fe20000004100 */
[----:B------:R-:W-:Y:S01]  /*5120*/  BSSY.RECONVERGENT B0, `(.L_x_9189) ;  /* 0x000004d000007945 */ /* 0x000fe20003800200 */
[----:B------:R-:W-:Y:S01]  /*5130*/  FFMA.FTZ R125, R125, R152, 1.1641532182693481445e-10 ;  /* 0x2f0000007d7d7423 */ /* 0x000fe20000010098 */
[----:B------:R-:W-:Y:S01]  /*5140*/  FMUL.FTZ R104, R104, R153 ;  /* 0x0000009968687220 */ /* 0x000fe20000410000 */
[----:B------:R-:W-:Y:S02]  /*5150*/  HFMA2 R128, -RZ, RZ, 0, 1.1920928955078125e-07 ;  /* 0x00000002ff807431 */ /* 0x000fe400000001ff */
[----:B------:R-:W-:Y:S01]  /*5160*/  IMAD.MOV.U32 R122, RZ, RZ, R176 ;  /* 0x000000ffff7a7224 */ /* 0x000fe200078e00b0 */
[----:B------:R-:W-:-:S04]  /*5170*/  FSETP.GTU.FTZ.AND P0, PT, R125, R154, PT ;  /* 0x0000009a7d00720b */ /* 0x000fc80003f1c000 */
[----:B------:R-:W-:-:S05]  /*5180*/  FSEL R125, R104, RZ, !P0 ;  /* 0x000000ff687d7208 */ /* 0x000fca0004000000 */
[----:B------:R-:W-:Y:S01]  /*5190*/  FADD.FTZ R104, R120, R125 ;  /* 0x0000007d78687221 */ /* 0x000fe20000010000 */
[----:B------:R-:W-:-:S03]  /*51a0*/  SEL R125, RZ, 0x1, P0 ;  /* 0x00000001ff7d7807 */ /* 0x000fc60000000000 */
        /* <DEDUP_REMOVED lines=12> */
.L_x_9191:
        /* <DEDUP_REMOVED lines=13> */
.L_x_9193:
[----:B------:R-:W-:Y:S05]  /*5340*/  BSYNC.RECONVERGENT B1 ;  /* 0x0000000000017941 */ /* 0x000fea0003800200 */
.L_x_9192:
        /* <DEDUP_REMOVED lines=42> */
.L_x_9190:
[----:B------:R-:W-:Y:S05]  /*55f0*/  BSYNC.RECONVERGENT B0 ;  /* 0x0000000000007941 */ /* 0x000fea0003800200 */
.L_x_9189:
[----:B------:R-:W-:Y:S01]  /*5600*/  I2FP.F32.U32 R127, R122 ;  /* 0x0000007a007f7245 */ /* 0x000fe20000201000 */
[----:B------:R-:W-:Y:S01]  /*5610*/  HADD2.F32 R122, -RZ, R105.H0_H0 ;  /* 0x20000069ff7a7230 */ /* 0x000fe20000004100 */
        /* <DEDUP_REMOVED lines=20> */
.L_x_9196:
        /* <DEDUP_REMOVED lines=13> */
.L_x_9198:
[----:B------:R-:W-:Y:S05]  /*5830*/  BSYNC.RECONVERGENT B1 ;  /* 0x0000000000017941 */ /* 0x000fea0003800200 */
.L_x_9197:
        /* <DEDUP_REMOVED lines=42> */
.L_x_9195:
[----:B------:R-:W-:Y:S05]  /*5ae0*/  BSYNC.RECONVERGENT B0 ;  /* 0x0000000000007941 */ /* 0x000fea0003800200 */
.L_x_9194:
        /* <DEDUP_REMOVED lines=25> */
.L_x_9201:
        /* <DEDUP_REMOVED lines=13> */
.L_x_9203:
[----:B------:R-:W-:Y:S05]  /*5d50*/  BSYNC.RECONVERGENT B1 ;  /* 0x0000000000017941 */ /* 0x000fea0003800200 */
.L_x_9202:
        /* <DEDUP_REMOVED lines=42> */
.L_x_9200:
[----:B------:R-:W-:Y:S05]  /*6000*/  BSYNC.RECONVERGENT B0 ;  /* 0x0000000000007941 */ /* 0x000fea0003800200 */
.L_x_9199:
        /* <DEDUP_REMOVED lines=20> */
.L_x_9206:
        /* <DEDUP_REMOVED lines=13> */
.L_x_9208:
[----:B------:R-:W-:Y:S05]  /*6220*/  BSYNC.RECONVERGENT B1 ;  /* 0x0000000000017941 */ /* 0x000fea0003800200 */
.L_x_9207:
        /* <DEDUP_REMOVED lines=42> */
.L_x_9205:
[----:B------:R-:W-:Y:S05]  /*64d0*/  BSYNC.RECONVERGENT B0 ;  /* 0x0000000000007941 */ /* 0x000fea0003800200 */
.L_x_9204:
        /* <DEDUP_REMOVED lines=11> */
[----:B------:R-:W-:Y:S01]  /*6590*/  SEL R127, RZ, 0x1, P0 ;  /* 0x00000001ff7f7807 */ /* 0x000fe20000000000 */
[----:B------:R-:W-:Y:S02]  /*65a0*/  IMAD.MOV.U32 R128, RZ, RZ, R176 ;  /* 0x000000ffff807224 */ /* 0x000fe400078e00b0 */
        /* <DEDUP_REMOVED lines=12> */
.L_x_9211:
        /* <DEDUP_REMOVED lines=13> */
.L_x_9213:
[----:B------:R-:W-:Y:S05]  /*6740*/  BSYNC.RECONVERGENT B1 ;  /* 0x0000000000017941 */ /* 0x000fea0003800200 */
.L_x_9212:
        /* <DEDUP_REMOVED lines=42> */
.L_x_9210:
[----:B------:R-:W-:Y:S05]  /*69f0*/  BSYNC.RECONVERGENT B0 ;  /* 0x0000000000007941 */ /* 0x000fea0003800200 */
.L_x_9209:
        /* <DEDUP_REMOVED lines=20> */
.L_x_9216:
        /* <DEDUP_REMOVED lines=13> */
.L_x_9218:
[----:B------:R-:W-:Y:S05]  /*6c10*/  BSYNC.RECONVERGENT B1 ;  /* 0x0000000000017941 */ /* 0x000fea0003800200 */
.L_x_9217:
        /* <DEDUP_REMOVED lines=42> */
.L_x_9215:
[----:B------:R-:W-:Y:S05]  /*6ec0*/  BSYNC.RECONVERGENT B0 ;  /* 0x0000000000007941 */ /* 0x000fea0003800200 */
.L_x_9214:
        /* <DEDUP_REMOVED lines=25> */
.L_x_9221:
        /* <DEDUP_REMOVED lines=13> */
.L_x_9223:
[----:B------:R-:W-:Y:S05]  /*7130*/  BSYNC.RECONVERGENT B1 ;  /* 0x0000000000017941 */ /* 0x000fea0003800200 */
.L_x_9222:
        /* <DEDUP_REMOVED lines=42> */
.L_x_9220:
[----:B------:R-:W-:Y:S05]  /*73e0*/  BSYNC.RECONVERGENT B0 ;  /* 0x0000000000007941 */ /* 0x000fea0003800200 */
.L_x_9219:
        /* <DEDUP_REMOVED lines=20> */
.L_x_9226:
        /* <DEDUP_REMOVED lines=13> */
.L_x_9228:
[----:B------:R-:W-:Y:S05]  /*7600*/  BSYNC.RECONVERGENT B1 ;  /* 0x0000000000017941 */ /* 0x000fea0003800200 */
.L_x_9227:
        /* <DEDUP_REMOVED lines=42> */
.L_x_9225:
[----:B------:R-:W-:Y:S05]  /*78b0*/  BSYNC.RECONVERGENT B0 ;  /* 0x0000000000007941 */ /* 0x000fea0003800200 */
.L_x_9224:
        /* <DEDUP_REMOVED lines=25> */
.L_x_9231:
        /* <DEDUP_REMOVED lines=13> */
.L_x_9233:
[----:B------:R-:W-:Y:S05]  /*7b20*/  BSYNC.RECONVERGENT B1 ;  /* 0x0000000000017941 */ /* 0x000fea0003800200 */
.L_x_9232:
        /* <DEDUP_REMOVED lines=42> */
.L_x_9230:
[----:B------:R-:W-:Y:S05]  /*7dd0*/  BSYNC.RECONVERGENT B0 ;  /* 0x0000000000007941 */ /* 0x000fea0003800200 */
.L_x_9229:
        /* <DEDUP_REMOVED lines=20> */
.L_x_9236:
        /* <DEDUP_REMOVED lines=13> */
.L_x_9238:
[----:B------:R-:W-:Y:S05]  /*7ff0*/  BSYNC.RECONVERGENT B1 ;  /* 0x0000000000017941 */ /* 0x000fea0003800200 */
.L_x_9237:
        /* <DEDUP_REMOVED lines=42> */
.L_x_9235:
[----:B------:R-:W-:Y:S05]  /*82a0*/  BSYNC.RECONVERGENT B0 ;  /* 0x0000000000007941 */ /* 0x000fea0003800200 */
.L_x_9234:
        /* <DEDUP_REMOVED lines=13> */
[----:B------:R-:W-:Y:S02]  /*8380*/  @!P1 IMAD.MOV.U32 R134, RZ, RZ, R158 ;  /* 0x000000ffff869224 */ /* 0x000fe400078e009e */
[----:B------:R-:W-:-:S03]  /*8390*/  HFMA2 R161, -RZ, RZ, 0, 1.1920928955078125e-07 ;  /* 0x00000002ffa17431 */ /* 0x000fc600000001ff */
        /* <DEDUP_REMOVED lines=10> */
.L_x_9241:
        /* <DEDUP_REMOVED lines=13> */
.L_x_9243:
[----:B------:R-:W-:Y:S05]  /*8510*/  BSYNC.RECONVERGENT B1 ;  /* 0x0000000000017941 */ /* 0x000fea0003800200 */
.L_x_9242:
        /* <DEDUP_REMOVED lines=42> */
.L_x_9240:
[----:B------:R-:W-:Y:S05]  /*87c0*/  BSYNC.RECONVERGENT B0 ;  /* 0x0000000000007941 */ /* 0x000fea0003800200 */
.L_x_9239:
        /* <DEDUP_REMOVED lines=20> */
.L_x_9246:
        /* <DEDUP_REMOVED lines=15> */
.L_x_9248:
[----:B------:R-:W-:Y:S05]  /*8a00*/  BSYNC.RECONVERGENT B1 ;  /* 0x0000000000017941 */ /* 0x000fea0003800200 */
.L_x_9247:
        /* <DEDUP_REMOVED lines=42> */
.L_x_9245:
[----:B------:R-:W-:Y:S05]  /*8cb0*/  BSYNC.RECONVERGENT B0 ;  /* 0x0000000000007941 */ /* 0x000fea0003800200 */
.L_x_9244:
        /* <DEDUP_REMOVED lines=16> */
.L_x_9168:
        /* <DEDUP_REMOVED lines=50> */
.L_x_9249:
        /* <DEDUP_REMOVED lines=20> */
.L_x_9253:
        /* <DEDUP_REMOVED lines=13> */
.L_x_9255:
[----:B------:R-:W-:Y:S05]  /*92f0*/  BSYNC.RECONVERGENT B1 ;  /* 0x0000000000017941 */ /* 0x000fea0003800200 */
.L_x_9254:
[----:B------:R-:W-:Y:S01]  /*9300*/  IMAD.WIDE.U32 R126, R112, -0x326172a9, RZ ;  /* 0xcd9e8d57707e7825 */ /* 0x000fe200078e00ff */
[----:B-1----:R-:W-:-:S03]  /*9310*/  LOP3.LUT R158, R121, R125, R3, 0x96, !PT ;  /* 0x0000007d799e7212 */ /* 0x002fc600078e9603 */
        /* <DEDUP_REMOVED lines=42> */
.L_x_9252:
[----:B------:R-:W-:Y:S05]  /*95c0*/  BSYNC.RECONVERGENT B0 ;  /* 0x0000000000007941 */ /* 0x000fea0003800200 */
.L_x_9251:
[----:B------:R-:W-:Y:S01]  /*95d0*/  I2FP.F32.U32 R125, R124 ;  /* 0x0000007c007d7245 */ /* 0x000fe20000201000 */
[----:B-----5:R-:W-:Y:S01]  /*95e0*/  HADD2.F32 R124, -RZ, R104.H0_H0 ;  /* 0x20000068ff7c7230 */ /* 0x020fe20000004100 */
[----:B------:R-:W-:Y:S01]  /*95f0*/  ISETP.NE.AND P3, PT, R126, 0x1, PT ;  /* 0x000000017e00780c */ /* 0x000fe20003f65270 */
[----:B------:R-:W-:Y:S01]  /*9600*/  BSSY.RECONVERGENT B0, `(.L_x_9256) ;  /* 0x000004e000007945 */ /* 0x000fe20003800200 */
[----:B------:R-:W-:Y:S01]  /*9610*/  LOP3.LUT R182, R182, 0xffffffef, RZ, 0xc0, !PT ;  /* 0xffffffefb6b67812 */ /* 0x000fe200078ec0ff */
[----:B------:R-:W-:Y:S01]  /*9620*/  FFMA.FTZ R125, R125, R152, 1.1641532182693481445e-10 ;  /* 0x2f0000007d7d7423 */ /* 0x000fe20000010098 */
[----:B------:R-:W-:Y:S01]  /*9630*/  FMUL.FTZ R124, R124, R153 ;  /* 0x000000997c7c7220 */ /* 0x000fe20000410000 */
[----:B------:R-:W-:-:S03]  /*9640*/  IMAD.MOV.U32 R127, RZ, RZ, 0x2 ;  /* 0x00000002ff7f7424 */ /* 0x000fc600078e00ff */
[----:B------:R-:W-:Y:S02]  /*9650*/  FSETP.GTU.FTZ.AND P2, PT, R125, R154, PT ;  /* 0x0000009a7d00720b */ /* 0x000fe40003f5c000 */
[----:B------:R-:W-:Y:S02]  /*9660*/  MOV R125, R176 ;  /* 0x000000b0007d7202 */ /* 0x000fe40000000f00 */
        /* <DEDUP_REMOVED lines=12> */
.L_x_9258:
        /* <DEDUP_REMOVED lines=13> */
.L_x_9260:
[----:B------:R-:W-:Y:S05]  /*9800*/  BSYNC.RECONVERGENT B1 ;  /* 0x0000000000017941 */ /* 0x000fea0003800200 */
.L_x_9259:
        /* <DEDUP_REMOVED lines=45> */
.L_x_9257:
[----:B------:R-:W-:Y:S05]  /*9ae0*/  BSYNC.RECONVERGENT B0 ;  /* 0x0000000000007941 */ /* 0x000fea0003800200 */
.L_x_9256:
        /* <DEDUP_REMOVED lines=15> */
[----:B-1----:R-:W-:Y:S01]  /*9be0*/  F2FP.F16.F32.PACK_AB R162, RZ, R155 ;  /* 0x0000009bffa2723e */ /* 0x002fe200000000ff */
        /* <DEDUP_REMOVED lines=9> */
.L_x_9263:
        /* <DEDUP_REMOVED lines=13> */
.L_x_9265:
[----:B------:R-:W-:Y:S05]  /*9d50*/  BSYNC.RECONVERGENT B1 ;  /* 0x0000000000017941 */ /* 0x000fea0003800200 */
.L_x_9264:
        /* <DEDUP_REMOVED lines=45> */
.L_x_9262:
[----:B------:R-:W-:Y:S05]  /*a030*/  BSYNC.RECONVERGENT B0 ;  /* 0x0000000000007941 */ /* 0x000fea0003800200 */
.L_x_9261:
        /* <DEDUP_REMOVED lines=22> */
.L_x_9268:
        /* <DEDUP_REMOVED lines=13> */
.L_x_9270:
[----:B------:R-:W-:Y:S05]  /*a270*/  BSYNC.RECONVERGENT B1 ;  /* 0x0000000000017941 */ /* 0x000fea0003800200 */
.L_x_9269:
        /* <DEDUP_REMOVED lines=45> */
.L_x_9267:
[----:B------:R-:W-:Y:S05]  /*a550*/  BSYNC.RECONVERGENT B0 ;  /* 0x0000000000007941 */ /* 0x000fea0003800200 */
.L_x_9266:
        /* <DEDUP_REMOVED lines=9> */
[----:B------:R-:W-:Y:S01]  /*a5f0*/  FSEL R125, R126, RZ, !P2 ;  /* 0x000000ff7e7d7208 */ /* 0x000fe20005000000 */
[----:B------:R-:W-:-:S04]  /*a600*/  IMAD.MOV.U32 R126, RZ, RZ, R176 ;  /* 0x000000ffff7e7224 */ /* 0x000fc800078e00b0 */
[----:B------:R-:W-:Y:S01]  /*a610*/  FADD.FTZ R104, R104, R125 ;  /* 0x0000007d68687221 */ /* 0x000fe20000010000 */
[----:B------:R-:W-:-:S03]  /*a620*/  SEL R125, RZ, 0x1, P2 ;  /* 0x00000001ff7d7807 */ /* 0x000fc60001000000 */
        /* <DEDUP_REMOVED lines=12> */
.L_x_9273:
        /* <DEDUP_REMOVED lines=13> */
.L_x_9275:
[----:B------:R-:W-:Y:S05]  /*a7c0*/  BSYNC.RECONVERGENT B1 ;  /* 0x0000000000017941 */ /* 0x000fea0003800200 */
.L_x_9274:
        /* <DEDUP_REMOVED lines=45> */
.L_x_9272:
[----:B------:R-:W-:Y:S05]  /*aaa0*/  BSYNC.RECONVERGENT B0 ;  /* 0x0000000000007941 */ /* 0x000fea0003800200 */
.L_x_9271:
[----:B------:R-:W-:Y:S01]  /*aab0*/  I2FP.F32.U32 R127, R126 ;  /* 0x0000007e007f7245 */ /* 0x000fe20000201000 */
[----:B------:R-:W-:Y:S01]  /*aac0*/  HADD2.F32 R126, -RZ, R105.H0_H0 ;  /* 0x20000069ff7e7230 */ /* 0x000fe20000004100 */
        /* <DEDUP_REMOVED lines=20> */
.L_x_9278:
        /* <DEDUP_REMOVED lines=13> */
.L_x_9280:
[----:B------:R-:W-:Y:S05]  /*ace0*/  BSYNC.RECONVERGENT B1 ;  /* 0x0000000000017941 */ /* 0x000fea0003800200 */
.L_x_9279:
        /* <DEDUP_REMOVED lines=45> */
.L_x_9277:
[----:B------:R-:W-:Y:S05]  /*afc0*/  BSYNC.RECONVERGENT B0 ;  /* 0x0000000000007941 */ /* 0x000fea0003800200 */
.L_x_9276:
        /* <DEDUP_REMOVED lines=25> */
.L_x_9283:
        /* <DEDUP_REMOVED lines=13> */
.L_x_9285:
[----:B------:R-:W-:Y:S05]  /*b230*/  BSYNC.RECONVERGENT B1 ;  /* 0x0000000000017941 */ /* 0x000fea0003800200 */
.L_x_9284:
        /* <DEDUP_REMOVED lines=45> */
.L_x_9282:
[----:B------:R-:W-:Y:S05]  /*b510*/  BSYNC.RECONVERGENT B0 ;  /* 0x0000000000007941 */ /* 0x000fea0003800200 */
.L_x_9281:
        /* <DEDUP_REMOVED lines=22> */
.L_x_9288:
        /* <DEDUP_REMOVED lines=13> */
.L_x_9290:
[----:B------:R-:W-:Y:S05]  /*b750*/  BSYNC.RECONVERGENT B1 ;  /* 0x0000000000017941 */ /* 0x000fea0003800200 */
.L_x_9289:
        /* <DEDUP_REMOVED lines=45> */
.L_x_9287:
[----:B------:R-:W-:Y:S05]  /*ba30*/  BSYNC.RECONVERGENT B0 ;  /* 0x0000000000007941 */ /* 0x000fea0003800200 */
.L_x_9286:
        /* <DEDUP_REMOVED lines=25> */
.L_x_9293:
        /* <DEDUP_REMOVED lines=13> */
.L_x_9295:
[----:B------:R-:W-:Y:S05]  /*bca0*/  BSYNC.RECONVERGENT B1 ;  /* 0x0000000000017941 */ /* 0x000fea0003800200 */
.L_x_9294:
        /* <DEDUP_REMOVED lines=45> */
.L_x_9292:
[----:B------:R-:W-:Y:S05]  /*bf80*/  BSYNC.RECONVERGENT B0 ;  /* 0x0000000000007941 */ /* 0x000fea0003800200 */
.L_x_9291:
        /* <DEDUP_REMOVED lines=20> */
.L_x_9298:
        /* <DEDUP_REMOVED lines=13> */
.L_x_9300:
[----:B------:R-:W-:Y:S05]  /*c1a0*/  BSYNC.RECONVERGENT B1 ;  /* 0x0000000000017941 */ /* 0x000fea0003800200 */
.L_x_9299:
        /* <DEDUP_REMOVED lines=45> */
.L_x_9297:
[----:B------:R-:W-:Y:S05]  /*c480*/  BSYNC.RECONVERGENT B0 ;  /* 0x0000000000007941 */ /* 0x000fea0003800200 */
.L_x_9296:
        /* <DEDUP_REMOVED lines=25> */
.L_x_9303:
        /* <DEDUP_REMOVED lines=13> */
.L_x_9305:
[----:B------:R-:W-:Y:S05]  /*c6f0*/  BSYNC.RECONVERGENT B1 ;  /* 0x0000000000017941 */ /* 0x000fea0003800200 */
.L_x_9304:
        /* <DEDUP_REMOVED lines=45> */
.L_x_9302:
[----:B------:R-:W-:Y:S05]  /*c9d0*/  BSYNC.RECONVERGENT B0 ;  /* 0x0000000000007941 */ /* 0x000fea0003800200 */
.L_x_9301:
        /* <DEDUP_REMOVED lines=20> */
.L_x_9308:
        /* <DEDUP_REMOVED lines=13> */
.L_x_9310:
[----:B------:R-:W-:Y:S05]  /*cbf0*/  BSYNC.RECONVERGENT B1 ;  /* 0x0000000000017941 */ /* 0x000fea0003800200 */
.L_x_9309:
        /* <DEDUP_REMOVED lines=45> */
.L_x_9307:
[----:B------:R-:W-:Y:S05]  /*ced0*/  BSYNC.RECONVERGENT B0 ;  /* 0x0000000000007941 */ /* 0x000fea0003800200 */
.L_x_9306:
        /* <DEDUP_REMOVED lines=8> */
[----:B------:R-:W-:Y:S01]  /*cf60*/  FSEL R161, R130, RZ, !P4 ;  /* 0x000000ff82a17208 */ /* 0x000fe20006000000 */
[----:B------:R-:W-:Y:S01]  /*cf70*/  IMAD.MOV.U32 R130, RZ, RZ, R176 ;  /* 0x000000ffff827224 */ /* 0x000fe200078e00b0 */
        /* <DEDUP_REMOVED lines=15> */
.L_x_9313:
        /* <DEDUP_REMOVED lines=13> */
.L_x_9315:
[----:B------:R-:W-:Y:S05]  /*d140*/  BSYNC.RECONVERGENT B1 ;  /* 0x0000000000017941 */ /* 0x000fea0003800200 */
.L_x_9314:
        /* <DEDUP_REMOVED lines=45> */
.L_x_9312:
[----:B------:R-:W-:Y:S05]  /*d420*/  BSYNC.RECONVERGENT B0 ;  /* 0x0000000000007941 */ /* 0x000fea0003800200 */
.L_x_9311:
        /* <DEDUP_REMOVED lines=20> */
.L_x_9318:
        /* <DEDUP_REMOVED lines=13> */
.L_x_9320:
[----:B------:R-:W-:Y:S05]  /*d640*/  BSYNC.RECONVERGENT B1 ;  /* 0x0000000000017941 */ /* 0x000fea0003800200 */
.L_x_9319:
        /* <DEDUP_REMOVED lines=45> */
.L_x_9317:
[----:B------:R-:W-:Y:S05]  /*d920*/  BSYNC.RECONVERGENT B0 ;  /* 0x0000000000007941 */ /* 0x000fea0003800200 */
.L_x_9316:
        /* <DEDUP_REMOVED lines=25> */
.L_x_9323:
        /* <DEDUP_REMOVED lines=13> */
.L_x_9325:
[----:B------:R-:W-:Y:S05]  /*db90*/  BSYNC.RECONVERGENT B1 ;  /* 0x0000000000017941 */ /* 0x000fea0003800200 */
.L_x_9324:
        /* <DEDUP_REMOVED lines=46> */
.L_x_9322:
[----:B------:R-:W-:Y:S05]  /*de80*/  BSYNC.RECONVERGENT B0 ;  /* 0x0000000000007941 */ /* 0x000fea0003800200 */
.L_x_9321:
        /* <DEDUP_REMOVED lines=20> */
.L_x_9328:
        /* <DEDUP_REMOVED lines=15> */
.L_x_9330:
[----:B------:R-:W-:Y:S05]  /*e0c0*/  BSYNC.RECONVERGENT B1 ;  /* 0x0000000000017941 */ /* 0x000fea0003800200 */
.L_x_9329:
        /* <DEDUP_REMOVED lines=46> */
.L_x_9327:
[----:B------:R-:W-:Y:S05]  /*e3b0*/  BSYNC.RECONVERGENT B0 ;  /* 0x0000000000007941 */ /* 0x000fea0003800200 */
.L_x_9326:
        /* <DEDUP_REMOVED lines=17> */
.L_x_9250:
        /* <DEDUP_REMOVED lines=16> */
.L_x_9334:
[----:B------:R-:W-:Y:S01]  /*e5d0*/  IADD3 R181, PT, PT, R181, 0x1, RZ ;  /* 0x00000001b5b57810 */ /* 0x000fe20007ffe0ff */
[----:B------:R-:W-:Y:S03]  /*e5e0*/  BSSY.RECONVERGENT B1, `(.L_x_9335) ;  /* 0x000000c000017945 */ /* 0x000fe60003800200 */
[C---:B------:R-:W-:Y:S01]  /*e5f0*/  ISETP.NE.AND P2, PT, R181.reuse, RZ, PT ;  /* 0x000000ffb500720c */ /* 0x040fe20003f45270 */
[----:B-1----:R-:W-:-:S12]  /*e600*/  IMAD.WIDE.U32 R158, R181, -0x2daee0ad, RZ ;  /* 0xd2511f53b59e7825 */ /* 0x002fd800078e00ff */
        /* <DEDUP_REMOVED lines=9> */
.L_x_9336:
[----:B------:R-:W-:Y:S05]  /*e6a0*/  BSYNC.RECONVERGENT B1 ;  /* 0x0000000000017941 */ /* 0x000fea0003800200 */
.L_x_9335:
        /* <DEDUP_REMOVED lines=44> */
.L_x_9333:
[----:B------:R-:W-:Y:S05]  /*e970*/  BSYNC.RECONVERGENT B0 ;  /* 0x0000000000007941 */ /* 0x000fea0003800200 */
.L_x_9332:
[----:B------:R-:W-:Y:S01]  /*e980*/  I2FP.F32.U32 R155, R155 ;  /* 0x0000009b009b7245 */ /* 0x000fe20000201000 */
[----:B-----5:R-:W-:Y:S01]  /*e990*/  HADD2.F32 R156, -RZ, R104.H0_H0 ;  /* 0x20000068ff9c7230 */ /* 0x020fe20000004100 */
[----:B------:R-:W-:Y:S01]  /*e9a0*/  ISETP.NE.AND P3, PT, R157, 0x1, PT ;  /* 0x000000019d00780c */ /* 0x000fe20003f65270 */
[----:B-1----:R-:W-:Y:S01]  /*e9b0*/  @P1 HADD2.F32 R158, -RZ, R4.H0_H0 ;  /* 0x20000004ff9e1230 */ /* 0x002fe20000004100 */
[----:B------:R-:W-:Y:S01]  /*e9c0*/  LOP3.LUT R182, R182, 0xffffffef, RZ, 0xc0, !PT ;  /* 0xffffffefb6b67812 */ /* 0x000fe200078ec0ff */
[----:B------:R-:W-:Y:S01]  /*e9d0*/  FFMA.FTZ R155, R155, R152, 1.1641532182693481445e-10 ;  /* 0x2f0000009b9b7423 */ /* 0x000fe20000010098 */
[----:B------:R-:W-:Y:S01]  /*e9e0*/  FMUL.FTZ R156, R156, R153 ;  /* 0x000000999c9c7220 */ /* 0x000fe20000410000 */
[----:B------:R-:W-:Y:S03]  /*e9f0*/  BSSY.RECONVERGENT B0, `(.L_x_9337) ;  /* 0x000004d000007945 */ /* 0x000fe60003800200 */
[----:B------:R-:W-:-:S04]  /*ea00*/  FSETP.GTU.FTZ.AND P2, PT, R155, R154, PT ;  /* 0x0000009a9b00720b */ /* 0x000fc80003f5c000 */
[----:B------:R-:W-:Y:S01]  /*ea10*/  FSEL R155, R156, RZ, !P2 ;  /* 0x000000ff9c9b7208 */ /* 0x000fe20005000000 */
[----:B------:R-:W-:Y:S01]  /*ea20*/  IMAD.MOV.U32 R156, RZ, RZ, R176 ;  /* 0x000000ffff9c7224 */ /* 0x000fe200078e00b0 */
[----:B------:R-:W-:-:S03]  /*ea30*/  PLOP3.LUT P2, PT, P2, PT, PT, 0x8, 0x80 ;  /* 0x000000000080781c */ /* 0x000fc6000174e170 */
[----:B------:R-:W-:Y:S01]  /*ea40*/  @P1 FADD.FTZ R155, R158, R155 ;  /* 0x0000009b9e9b1221 */ /* 0x000fe20000010000 */
[----:B------:R-:W-:-:S04]  /*ea50*/  HFMA2 R158, -RZ, RZ, 0, 1.1920928955078125e-07 ;  /* 0x00000002ff9e7431 */ /* 0x000fc800000001ff */
        /* <DEDUP_REMOVED lines=11> */
.L_x_9339:
        /* <DEDUP_REMOVED lines=13> */
.L_x_9341:
[----:B------:R-:W-:Y:S05]  /*ebe0*/  BSYNC.RECONVERGENT B1 ;  /* 0x0000000000017941 */ /* 0x000fea0003800200 */
.L_x_9340:
        /* <DEDUP_REMOVED lines=45> */
.L_x_9338:
[----:B------:R-:W-:Y:S05]  /*eec0*/  BSYNC.RECONVERGENT B0 ;  /* 0x0000000000007941 */ /* 0x000fea0003800200 */
.L_x_9337:
        /* <DEDUP_REMOVED lines=25> */
.L_x_9344:
        /* <DEDUP_REMOVED lines=13> */
.L_x_9346:
[----:B------:R-:W-:Y:S05]  /*f130*/  BSYNC.RECONVERGENT B1 ;  /* 0x0000000000017941 */ /* 0x000fea0003800200 */
.L_x_9345:
        /* <DEDUP_REMOVED lines=45> */
.L_x_9343:
[----:B------:R-:W-:Y:S05]  /*f410*/  BSYNC.RECONVERGENT B0 ;  /* 0x0000000000007941 */ /* 0x000fea0003800200 */
.L_x_9342:
[----:B------:R-:W-:Y:S01]  /*f420*/  I2FP.F32.U32 R157, R157 ;  /* 0x0000009d009d7245 */ /* 0x000fe20000201000 */
[----:B------:R-:W-:Y:S01]  /*f430*/  HADD2.F32 R158, -RZ, R105.H0_H0 ;  /* 0x20000069ff9e7230 */ /* 0x000fe20000004100 */
[----:B------:R-:W-:Y:S01]  /*f440*/  ISETP.NE.AND P3, PT, R159, 0x1, PT ;  /* 0x000000019f00780c */ /* 0x000fe20003f65270 */
[----:B------:R-:W-:Y:S01]  /*f450*/  @P1 HADD2.F32 R160, -RZ, R5.H0_H0 ;  /* 0x20000005ffa01230 */ /* 0x000fe20000004100 */
[----:B------:R-:W-:Y:S01]  /*f460*/  LOP3.LUT R182, R182, 0xfffffffb, RZ, 0xc0, !PT ;  /* 0xfffffffbb6b67812 */ /* 0x000fe200078ec0ff */
[----:B------:R-:W-:Y:S01]  /*f470*/  FFMA.FTZ R157, R157, R152, 1.1641532182693481445e-10 ;  /* 0x2f0000009d9d7423 */ /* 0x000fe20000010098 */
[----:B------:R-:W-:Y:S01]  /*f480*/  FMUL.FTZ R158, R158, R153 ;  /* 0x000000999e9e7220 */ /* 0x000fe20000410000 */
[----:B------:R-:W-:Y:S03]  /*f490*/  BSSY.RECONVERGENT B0, `(.L_x_9347) ;  /* 0x000004d000007945 */ /* 0x000fe60003800200 */
[----:B------:R-:W-:-:S04]  /*f4a0*/  FSETP.GTU.FTZ.AND P2, PT, R157, R154, PT ;  /* 0x0000009a9d00720b */ /* 0x000fc80003f5c000 */
[----:B------:R-:W-:Y:S02]  /*f4b0*/  FSEL R157, R158, RZ, !P2 ;  /* 0x000000ff9e9d7208 */ /* 0x000fe40005000000 */
[----:B------:R-:W-:Y:S02]  /*f4c0*/  PLOP3.LUT P2, PT, P2, PT, PT, 0x8, 0x80 ;  /* 0x000000000080781c */ /* 0x000fe4000174e170 */
[----:B------:R-:W-:Y:S01]  /*f4d0*/  MOV R158, R176 ;  /* 0x000000b0009e7202 */ /* 0x000fe20000000f00 */
[----:B------:R-:W-:Y:S01]  /*f4e0*/  @P1 FADD.FTZ R157, R160, R157 ;  /* 0x0000009da09d1221 */ /* 0x000fe20000010000 */
[----:B------:R-:W-:-:S04]  /*f4f0*/  IMAD.MOV.U32 R160, RZ, RZ, 0x2 ;  /* 0x00000002ffa07424 */ /* 0x000fc800078e00ff */
        /* <DEDUP_REMOVED lines=11> */
.L_x_9349:
        /* <DEDUP_REMOVED lines=13> */
.L_x_9351:
[----:B------:R-:W-:Y:S05]  /*f680*/  BSYNC.RECONVERGENT B1 ;  /* 0x0000000000017941 */ /* 0x000fea0003800200 */
.L_x_9350:
        /* <DEDUP_REMOVED lines=45> */
.L_x_9348:
[----:B------:R-:W-:Y:S05]  /*f960*/  BSYNC.RECONVERGENT B0 ;  /* 0x0000000000007941 */ /* 0x000fea0003800200 */
.L_x_9347:
[----:B------:R-:W-:Y:S01]  /*f970*/  I2FP.F32.U32 R159, R158 ;  /* 0x0000009e009f7245 */ /* 0x000fe20000201000 */
[----:B------:R-:W-:Y:S01]  /*f980*/  HADD2.F32 R158, -RZ, R105.H1_H1 ;  /* 0x30000069ff9e7230 */ /* 0x000fe20000004100 */
[----:B------:R-:W-:Y:S01]  /*f990*/  ISETP.NE.AND P2, PT, R160, 0x1, PT ;  /* 0x00000001a000780c */ /* 0x000fe20003f45270 */
[----:B------:R-:W-:Y:S01]  /*f9a0*/  @P1 HADD2.F32 R105, -RZ, R5.H1_H1 ;  /* 0x30000005ff691230 */ /* 0x000fe20000004100 */
[----:B------:R-:W-:Y:S01]  /*f9b0*/  LOP3.LUT R182, R182, 0xfffffffd, RZ, 0xc0, !PT ;  /* 0xfffffffdb6b67812 */ /* 0x000fe200078ec0ff */
[----:B------:R-:W-:Y:S01]  /*f9c0*/  FFMA.FTZ R159, R159, R152, 1.1641532182693481445e-10 ;  /* 0x2f0000009f9f7423 */ /* 0x000fe20000010098 */
[----:B------:R-:W-:Y:S01]  /*f9d0*/  FMUL.FTZ R158, R158, R153 ;  /* 0x000000999e9e7220 */ /* 0x000fe20000410000 */
[----:B------:R-:W-:Y:S01]  /*f9e0*/  BSSY.RECONVERGENT B0, `(.L_x_9352) ;  /* 0x000004d000007945 */ /* 0x000fe20003800200 */
[----:B------:R-:W-:Y:S02]  /*f9f0*/  HFMA2 R161, -RZ, RZ, 0, 1.1920928955078125e-07 ;  /* 0x00000002ffa17431 */ /* 0x000fe400000001ff */
[----:B------:R-:W-:Y:S01]  /*fa00*/  FSETP.GTU.FTZ.AND P3, PT, R159, R154, PT ;  /* 0x0000009a9f00720b */ /* 0x000fe20003f7c000 */
[----:B------:R-:W-:-:S03]  /*fa10*/  IMAD.MOV.U32 R159, RZ, RZ, R176 ;  /* 0x000000ffff9f7224 */ /* 0x000fc600078e00b0 */
        /* <DEDUP_REMOVED lines=14> */
.L_x_9354:
        /* <DEDUP_REMOVED lines=13> */
.L_x_9356:
[----:B------:R-:W-:Y:S05]  /*fbd0*/  BSYNC.RECONVERGENT B1 ;  /* 0x0000000000017941 */ /* 0x000fea0003800200 */
.L_x_9355:
        /* <DEDUP_REMOVED lines=45> */
.L_x_9353:
[----:B------:R-:W-:Y:S05]  /*feb0*/  BSYNC.RECONVERGENT B0 ;  /* 0x0000000000007941 */ /* 0x000fea0003800200 */
.L_x_9352:
        /* <DEDUP_REMOVED lines=23> */
.L_x_9359:
        /* <DEDUP_REMOVED lines=13> */
.L_x_9361:
[----:B------:R-:W-:Y:S05]  /*10100*/  BSYNC.RECONVERGENT B1 ;  /* 0x0000000000017941 */ /* 0x000fea0003800200 */
.L_x_9360:
        /* <DEDUP_REMOVED lines=45> */
.L_x_9358:
[----:B------:R-:W-:Y:S05]  /*103e0*/  BSYNC.RECONVERGENT B0 ;  /* 0x0000000000007941 */ /* 0x000fea0003800200 */
.L_x_9357:
        /* <DEDUP_REMOVED lines=23> */
.L_x_9364:
        /* <DEDUP_REMOVED lines=13> */
.L_x_9366:
[----:B------:R-:W-:Y:S05]  /*10630*/  BSYNC.RECONVERGENT B1 ;  /* 0x0000000000017941 */ /* 0x000fea0003800200 */
.L_x_9365:
        /* <DEDUP_REMOVED lines=45> */
.L_x_9363:
[----:B------:R-:W-:Y:S05]  /*10910*/  BSYNC.RECONVERGENT B0 ;  /* 0x0000000000007941 */ /* 0x000fea0003800200 */
.L_x_9362:
        /* <DEDUP_REMOVED lines=23> */
.L_x_9369:
        /* <DEDUP_REMOVED lines=13> */
.L_x_9371:
[----:B------:R-:W-:Y:S05]  /*10b60*/  BSYNC.RECONVERGENT B1 ;  /* 0x0000000000017941 */ /* 0x000fea0003800200 */
.L_x_9370:
        /* <DEDUP_REMOVED lines=46> */
.L_x_9368:
[----:B------:R-:W-:Y:S05]  /*10e50*/  BSYNC.RECONVERGENT B0 ;  /* 0x0000000000007941 */ /* 0x000fea0003800200 */
.L_x_9367:
        /* <DEDUP_REMOVED lines=14> */
.L_x_9331:
[----:B------:R-:W-:Y:S01]  /*10f40*/  SEL R175, RZ, 0x1000000, !P5 ;  /* 0x01000000ffaf7807 */ /* 0x000fe20006800000 */
[C---:B------:R-:W-:Y:S01]  /*10f50*/  IMAD.WIDE.U32 R184, R137.reuse, 0x10, R108 ;  /* 0x0000001089b87825 */ /* 0x040fe200078e006c */
[----:B------:R-:W-:Y:S01]  /*10f60*/  SEL R172, RZ, 0x10000, !P4 ;  /* 0x00010000ffac7807 */ /* 0x000fe20006000000 */
[----:B------:R-:W0:Y:S01]  /*10f70*/  @P0 LDC.64 R178, c[0x0][0x398] ;  /* 0x0000e600ffb20b82 */ /* 0x000e220000000a00 */
[----:B------:R-:W-:Y:S01]  /*10f80*/  SEL R189, RZ, 0x100, !P3 ;  /* 0x00000100ffbd7807 */ /* 0x000fe20005800000 */
[----:B------:R-:W-:Y:S01]  /*10f90*/  IMAD.WIDE.U32 R186, R137, 0x8, R110 ;  /* 0x0000000889ba7825 */ /* 0x000fe200078e006e */
[C---:B------:R-:W-:Y:S01]  /*10fa0*/  LOP3.LUT P5, RZ, R182.reuse, 0x8, RZ, 0xc0, !PT ;  /* 0x00000008b6ff7812 */ /* 0x040fe200078ac0ff */
[----:B------:R1:W-:Y:S01]  /*10fb0*/  STG.E.128 desc[UR6][R184.64], R104 ;  /* 0x00000068b8007986 */ /* 0x0003e2000c101d06 */
[C---:B------:R-:W-:Y:S02]  /*10fc0*/  LOP3.LUT P4, RZ, R182.reuse, 0x4, RZ, 0xc0, !PT ;  /* 0x00000004b6ff7812 */ /* 0x040fe4000788c0ff */
[C---:B------:R-:W-:Y:S01]  /*10fd0*/  LOP3.LUT P3, RZ, R182.reuse, 0x2, RZ, 0xc0, !PT ;  /* 0x00000002b6ff7812 */ /* 0x040fe2000786c0ff */
[----:B------:R-:W2:Y:S01]  /*10fe0*/  @P1 LDC.64 R168, c[0x0][0x3a0] ;  /* 0x0000e800ffa81b82 */ /* 0x000ea20000000a00 */
[----:B------:R-:W-:-:S02]  /*10ff0*/  LOP3.LUT P6, RZ, R182, 0x10, RZ, 0xc0, !PT ;  /* 0x00000010b6ff7812 */ /* 0x000fc400078cc0ff */
[----:B------:R-:W-:Y:S02]  /*11000*/  SEL R170, RZ, 0x1000000, !P3 ;  /* 0x01000000ffaa7807 */ /* 0x000fe40005800000 */
[----:B------:R-:W-:Y:S02]  /*11010*/  SEL R165, RZ, 0x10000, !P4 ;  /* 0x00010000ffa57807 */ /* 0x000fe40006000000 */
[----:B------:R-:W-:Y:S02]  /*11020*/  SEL R162, RZ, 0x100, !P5 ;  /* 0x00000100ffa27807 */ /* 0x000fe40006800000 */
[----:B------:R-:W-:Y:S02]  /*11030*/  LOP3.LUT R189, R189, R175, R172, 0xfe, !PT ;  /* 0x000000afbdbd7212 */ /* 0x000fe400078efeac */
[----:B------:R-:W-:Y:S02]  /*11040*/  SEL R188, RZ, 0x1, !P2 ;  /* 0x00000001ffbc7807 */ /* 0x000fe40005000000 */
[----:B------:R-:W-:Y:S01]  /*11050*/  LOP3.LUT R162, R162, R170, R165, 0xfe, !PT ;  /* 0x000000aaa2a27212 */ /* 0x000fe200078efea5 */
        /* <DEDUP_REMOVED lines=29> */
.L_x_9372:
        /* <DEDUP_REMOVED lines=20> */
.L_x_9376:
        /* <DEDUP_REMOVED lines=13> */
.L_x_9378:
[----:B------:R-:W-:Y:S05]  /*11440*/  BSYNC.RECONVERGENT B1 ;  /* 0x0000000000017941 */ /* 0x000fea0003800200 */
.L_x_9377:
[----:B------:R-:W-:Y:S01]  /*11450*/  IMAD.WIDE.U32 R126, R112, -0x326172a9, RZ ;  /* 0xcd9e8d57707e7825 */ /* 0x000fe200078e00ff */
[----:B--2---:R-:W-:-:S04]  /*11460*/  LOP3.LUT R166, R121, R125, R3, 0x96, !PT ;  /* 0x0000007d79a67212 */ /* 0x004fc800078e9603 */
        /* <DEDUP_REMOVED lines=43> */
.L_x_9375:
[----:B------:R-:W-:Y:S05]  /*11720*/  BSYNC.RECONVERGENT B0 ;  /* 0x0000000000007941 */ /* 0x000fea0003800200 */
.L_x_9374:
        /* <DEDUP_REMOVED lines=22> */
.L_x_9381:
        /* <DEDUP_REMOVED lines=13> */
.L_x_9383:
[----:B------:R-:W-:Y:S05]  /*11960*/  BSYNC.RECONVERGENT B1 ;  /* 0x0000000000017941 */ /* 0x000fea0003800200 */
.L_x_9382:
[----:B------:R-:W-:Y:S01]  /*11970*/  IMAD.WIDE.U32 R126, R112, -0x326172a9, RZ ;  /* 0xcd9e8d57707e7825 */ /* 0x000fe200078e00ff */
[----:B--2---:R-:W-:-:S04]  /*11980*/  LOP3.LUT R166, R121, R125, R3, 0x96, !PT ;  /* 0x0000007d79a67212 */ /* 0x004fc800078e9603 */
        /* <DEDUP_REMOVED lines=37> */
[----:B------:R-:W-:Y:S01]  /*11be0*/  LOP3.LUT R126, R139, R166, R175, 0x96, !PT ;  /* 0x000000a68b7e7212 */ /* 0x000fe200078e96af */
[----:B------:R-:W-:-:S04]  /*11bf0*/  IMAD.WIDE.U32 R176, R176, -0x326172a9, RZ ;  /* 0xcd9e8d57b0b07825 */ /* 0x000fc800078e00ff */
[----:B------:R-:W-:Y:S01]  /*11c00*/  IMAD.WIDE.U32 R126, R126, -0x2daee0ad, RZ ;  /* 0xd2511f537e7e7825 */ /* 0x000fe200078e00ff */
[----:B------:R-:W-:-:S03]  /*11c10*/  LOP3.LUT R174, R0, R174, R177, 0x96, !PT ;  /* 0x000000ae00ae7212 */ /* 0x000fc600078e96b1 */
[----:B------:R-:W-:Y:S01]  /*11c20*/  IMAD.MOV.U32 R162, RZ, RZ, R126 ;  /* 0x000000ffffa27224 */ /* 0x000fe200078e007e */
[----:B------:R-:W-:-:S07]  /*11c30*/  LOP3.LUT R173, R136, R124, R127, 0x96, !PT ;  /* 0x0000007c88ad7212 */ /* 0x000fce00078e967f */
.L_x_9380:
[----:B------:R-:W-:Y:S05]  /*11c40*/  BSYNC.RECONVERGENT B0 ;  /* 0x0000000000007941 */ /* 0x000fea0003800200 */
.L_x_9379:
        /* <DEDUP_REMOVED lines=25> */
.L_x_9386:
        /* <DEDUP_REMOVED lines=13> */
.L_x_9388:
[----:B------:R-:W-:Y:S05]  /*11eb0*/  BSYNC.RECONVERGENT B1 ;  /* 0x0000000000017941 */ /* 0x000fea0003800200 */
.L_x_9387:
[----:B------:R-:W-:Y:S01]  /*11ec0*/  IMAD.WIDE.U32 R128, R112, -0x326172a9, RZ ;  /* 0xcd9e8d5770807825 */ /* 0x000fe200078e00ff */
[----:B--2---:R-:W-:-:S03]  /*11ed0*/  LOP3.LUT R168, R121, R127, R3, 0x96, !PT ;  /* 0x0000007f79a87212 */ /* 0x004fc600078e9603 */
        /* <DEDUP_REMOVED lines=43> */
.L_x_9385:
[----:B------:R-:W-:Y:S05]  /*12190*/  BSYNC.RECONVERGENT B0 ;  /* 0x0000000000007941 */ /* 0x000fea0003800200 */
.L_x_9384:
        /* <DEDUP_REMOVED lines=22> */
.L_x_9391:
        /* <DEDUP_REMOVED lines=13> */
.L_x_9393:
[----:B------:R-:W-:Y:S05]  /*123d0*/  BSYNC.RECONVERGENT B1 ;  /* 0x0000000000017941 */ /* 0x000fea0003800200 */
.L_x_9392:
[----:B------:R-:W-:Y:S01]  /*123e0*/  IMAD.WIDE.U32 R128, R112, -0x326172a9, RZ ;  /* 0xcd9e8d5770807825 */ /* 0x000fe200078e00ff */
[----:B--2---:R-:W-:Y:S02]  /*123f0*/  LOP3.LUT R168, R121, R127, R3, 0x96, !PT ;  /* 0x0000007f79a87212 */ /* 0x004fe400078e9603 */
        /* <DEDUP_REMOVED lines=43> */
.L_x_9390:
[----:B------:R-:W-:Y:S05]  /*126b0*/  BSYNC.RECONVERGENT B0 ;  /* 0x0000000000007941 */ /* 0x000fea0003800200 */
.L_x_9389:
        /* <DEDUP_REMOVED lines=9> */
[----:B------:R-:W-:-:S05]  /*12750*/  FSEL R125, R126, RZ, !P2 ;  /* 0x000000ff7e7d7208 */ /* 0x000fca0005000000 */
[----:B------:R-:W-:Y:S01]  /*12760*/  FADD.FTZ R104, R104, R125 ;  /* 0x0000007d68687221 */ /* 0x000fe20000010000 */
[----:B------:R-:W-:-:S03]  /*12770*/  SEL R125, RZ, 0x1, P2 ;  /* 0x00000001ff7d7807 */ /* 0x000fc60001000000 */
[----:B--2---:R-:W-:Y:S01]  /*12780*/  @P1 FADD.FTZ R166, R127, R104 ;  /* 0x000000687fa61221 */ /* 0x004fe20000010000 */
        /* <DEDUP_REMOVED lines=12> */
.L_x_9396:
        /* <DEDUP_REMOVED lines=13> */
.L_x_9398:
[----:B------:R-:W-:Y:S05]  /*12920*/  BSYNC.RECONVERGENT B1 ;  /* 0x0000000000017941 */ /* 0x000fea0003800200 */
.L_x_9397:
        /* <DEDUP_REMOVED lines=45> */
.L_x_9395:
[----:B------:R-:W-:Y:S05]  /*12c00*/  BSYNC.RECONVERGENT B0 ;  /* 0x0000000000007941 */ /* 0x000fea0003800200 */
.L_x_9394:
[----:B------:R-:W-:Y:S01]  /*12c10*/  I2FP.F32.U32 R127, R104 ;  /* 0x00000068007f7245 */ /* 0x000fe20000201000 */
[----:B------:R-:W-:Y:S01]  /*12c20*/  HADD2.F32 R104, -RZ, R105.H0_H0 ;  /* 0x20000069ff687230 */ /* 0x000fe20000004100 */
        /* <DEDUP_REMOVED lines=20> */
.L_x_9401:
        /* <DEDUP_REMOVED lines=13> */
.L_x_9403:
[----:B------:R-:W-:Y:S05]  /*12e40*/  BSYNC.RECONVERGENT B1 ;  /* 0x0000000000017941 */ /* 0x000fea0003800200 */
.L_x_9402:
        /* <DEDUP_REMOVED lines=45> */
.L_x_9400:
[----:B------:R-:W-:Y:S05]  /*13120*/  BSYNC.RECONVERGENT B0 ;  /* 0x0000000000007941 */ /* 0x000fea0003800200 */
.L_x_9399:
        /* <DEDUP_REMOVED lines=25> */
.L_x_9406:
        /* <DEDUP_REMOVED lines=13> */
.L_x_9408:
[----:B------:R-:W-:Y:S05]  /*13390*/  BSYNC.RECONVERGENT B1 ;  /* 0x0000000000017941 */ /* 0x000fea0003800200 */
.L_x_9407:
        /* <DEDUP_REMOVED lines=45> */
.L_x_9405:
[----:B------:R-:W-:Y:S05]  /*13670*/  BSYNC.RECONVERGENT B0 ;  /* 0x0000000000007941 */ /* 0x000fea0003800200 */
.L_x_9404:
        /* <DEDUP_REMOVED lines=22> */
.L_x_9411:
        /* <DEDUP_REMOVED lines=13> */
.L_x_9413:
[----:B------:R-:W-:Y:S05]  /*138b0*/  BSYNC.RECONVERGENT B1 ;  /* 0x0000000000017941 */ /* 0x000fea0003800200 */
.L_x_9412:
        /* <DEDUP_REMOVED lines=45> */
.L_x_9410:
[----:B------:R-:W-:Y:S05]  /*13b90*/  BSYNC.RECONVERGENT B0 ;  /* 0x0000000000007941 */ /* 0x000fea0003800200 */
.L_x_9409:
        /* <DEDUP_REMOVED lines=25> */
.L_x_9416:
        /* <DEDUP_REMOVED lines=13> */
.L_x_9418:
[----:B------:R-:W-:Y:S05]  /*13e00*/  BSYNC.RECONVERGENT B1 ;  /* 0x0000000000017941 */ /* 0x000fea0003800200 */
.L_x_9417:
        /* <DEDUP_REMOVED lines=45> */
.L_x_9415:
[----:B------:R-:W-:Y:S05]  /*140e0*/  BSYNC.RECONVERGENT B0 ;  /* 0x0000000000007941 */ /* 0x000fea0003800200 */
.L_x_9414:
        /* <DEDUP_REMOVED lines=20> */
.L_x_9421:
        /* <DEDUP_REMOVED lines=13> */
.L_x_9423:
[----:B------:R-:W-:Y:S05]  /*14300*/  BSYNC.RECONVERGENT B1 ;  /* 0x0000000000017941 */ /* 0x000fea0003800200 */
.L_x_9422:
        /* <DEDUP_REMOVED lines=45> */
.L_x_9420:
[----:B------:R-:W-:Y:S05]  /*145e0*/  BSYNC.RECONVERGENT B0 ;  /* 0x0000000000007941 */ /* 0x000fea0003800200 */
.L_x_9419:
        /* <DEDUP_REMOVED lines=11> */
[----:B------:R-:W-:-:S03]  /*146a0*/  MOV R130, 0x2 ;  /* 0x0000000200827802 */ /* 0x000fc60000000f00 */
        /* <DEDUP_REMOVED lines=13> */
.L_x_9426:
        /* <DEDUP_REMOVED lines=13> */
.L_x_9428:
[----:B------:R-:W-:Y:S05]  /*14850*/  BSYNC.RECONVERGENT B1 ;  /* 0x0000000000017941 */ /* 0x000fea0003800200 */
.L_x_9427:
        /* <DEDUP_REMOVED lines=45> */
.L_x_9425:
[----:B------:R-:W-:Y:S05]  /*14b30*/  BSYNC.RECONVERGENT B0 ;  /* 0x0000000000007941 */ /* 0x000fea0003800200 */
.L_x_9424:
        /* <DEDUP_REMOVED lines=20> */
.L_x_9431:
        /* <DEDUP_REMOVED lines=13> */
.L_x_9433:
[----:B------:R-:W-:Y:S05]  /*14d50*/  BSYNC.RECONVERGENT B1 ;  /* 0x0000000000017941 */ /* 0x000fea0003800200 */
.L_x_9432:
        /* <DEDUP_REMOVED lines=45> */
.L_x_9430:
[----:B------:R-:W-:Y:S05]  /*15030*/  BSYNC.RECONVERGENT B0 ;  /* 0x0000000000007941 */ /* 0x000fea0003800200 */
.L_x_9429:
        /* <DEDUP_REMOVED lines=13> */
[----:B------:R-:W-:Y:S01]  /*15110*/  IMAD.MOV.U32 R175, RZ, RZ, 0x2 ;  /* 0x00000002ffaf7424 */ /* 0x000fe200078e00ff */
        /* <DEDUP_REMOVED lines=11> */
.L_x_9436:
        /* <DEDUP_REMOVED lines=13> */
.L_x_9438:
[----:B------:R-:W-:Y:S05]  /*152a0*/  BSYNC.RECONVERGENT B1 ;  /* 0x0000000000017941 */ /* 0x000fea0003800200 */
.L_x_9437:
        /* <DEDUP_REMOVED lines=45> */
.L_x_9435:
[----:B------:R-:W-:Y:S05]  /*15580*/  BSYNC.RECONVERGENT B0 ;  /* 0x0000000000007941 */ /* 0x000fea0003800200 */
.L_x_9434:
        /* <DEDUP_REMOVED lines=20> */
.L_x_9441:
        /* <DEDUP_REMOVED lines=13> */
.L_x_9443:
[----:B------:R-:W-:Y:S05]  /*157a0*/  BSYNC.RECONVERGENT B1 ;  /* 0x0000000000017941 */ /* 0x000fea0003800200 */
.L_x_9442:
[----:B------:R-:W-:Y:S01]  /*157b0*/  IMAD.WIDE.U32 R176, R112, -0x326172a9, RZ ;  /* 0xcd9e8d5770b07825 */ /* 0x000fe200078e00ff */
[----:B------:R-:W-:Y:S02]  /*157c0*/  LOP3.LUT R104, R121, R175, R3, 0x96, !PT ;  /* 0x000000af79687212 */ /* 0x000fe400078e9603 */
[----:B------:R-:W-:Y:S02]  /*157d0*/  MOV R130, R162 ;  /* 0x000000a200827202 */ /* 0x000fe40000000f00 */
        /* <DEDUP_REMOVED lines=42> */
.L_x_9440:
[----:B------:R-:W-:Y:S05]  /*15a80*/  BSYNC.RECONVERGENT B0 ;  /* 0x0000000000007941 */ /* 0x000fea0003800200 */
.L_x_9439:
        /* <DEDUP_REMOVED lines=13> */
[----:B------:R-:W-:Y:S01]  /*15b60*/  MOV R175, 0x2 ;  /* 0x0000000200af7802 */ /* 0x000fe20000000f00 */
        /* <DEDUP_REMOVED lines=11> */
.L_x_9446:
        /* <DEDUP_REMOVED lines=13> */
.L_x_9448:
[----:B------:R-:W-:Y:S05]  /*15cf0*/  BSYNC.RECONVERGENT B1 ;  /* 0x0000000000017941 */ /* 0x000fea0003800200 */
.L_x_9447:
        /* <DEDUP_REMOVED lines=45> */
.L_x_9445:
[----:B------:R-:W-:Y:S05]  /*15fd0*/  BSYNC.RECONVERGENT B0 ;  /* 0x0000000000007941 */ /* 0x000fea0003800200 */
.L_x_9444:
        /* <DEDUP_REMOVED lines=20> */
.L_x_9451:
        /* <DEDUP_REMOVED lines=15> */
.L_x_9453:
[----:B------:R-:W-:Y:S05]  /*16210*/  BSYNC.RECONVERGENT B1 ;  /* 0x0000000000017941 */ /* 0x000fea0003800200 */
.L_x_9452:
        /* <DEDUP_REMOVED lines=45> */
.L_x_9450:
[----:B------:R-:W-:Y:S05]  /*164f0*/  BSYNC.RECONVERGENT B0 ;  /* 0x0000000000007941 */ /* 0x000fea0003800200 */
.L_x_9449:
[----:B------:R-:W-:Y:S01]  /*16500*/  I2FP.F32.U32 R105, R107 ;  /* 0x0000006b00697245 */ /* 0x000fe20000201000 */
[----:B------:R-:W-:Y:S01]  /*16510*/  HADD2.F32 R0, -RZ, R143.H1_H1 ;  /* 0x3000008fff007230 */ /* 0x000fe20000004100 */
[----:B------:R-:W-:Y:S01]  /*16520*/  PRMT R106, R186, 0x5410, R106 ;  /* 0x00005410ba6a7816 */ /* 0x000fe2000000006a */
[----:B------:R-:W-:Y:S01]  /*16530*/  @P1 HADD2.F32 R107, -RZ, R7.H1_H1 ;  /* 0x30000007ff6b1230 */ /* 0x000fe20000004100 */
[----:B------:R-:W-:Y:S01]  /*16540*/  PRMT R104, R183, 0x5410, R184 ;  /* 0x00005410b7687816 */ /* 0x000fe200000000b8 */
[----:B------:R-:W-:Y:S01]  /*16550*/  FFMA.FTZ R105, R105, R152, 1.1641532182693481445e-10 ;  /* 0x2f00000069697423 */ /* 0x000fe20000010098 */
[----:B------:R-:W-:-:S04]  /*16560*/  FMUL.FTZ R0, R0, R153 ;  /* 0x0000009900007220 */ /* 0x000fc80000410000 */
[----:B------:R-:W-:-:S04]  /*16570*/  FSETP.GTU.FTZ.AND P6, PT, R105, R154, PT ;  /* 0x0000009a6900720b */ /* 0x000fc80003fdc000 */
[----:B------:R-:W-:-:S05]  /*16580*/  FSEL R105, R0, RZ, !P6 ;  /* 0x000000ff00697208 */ /* 0x000fca0007000000 */
[----:B------:R-:W-:Y:S01]  /*16590*/  FADD.FTZ R0, R178, R105 ;  /* 0x00000069b2007221 */ /* 0x000fe20000010000 */
[----:B------:R-:W-:-:S03]  /*165a0*/  PRMT R105, R171, 0x5410, R185 ;  /* 0x00005410ab697816 */ /* 0x000fc600000000b9 */
[----:B------:R-:W-:Y:S01]  /*165b0*/  @P1 FADD.FTZ R136, R107, R0 ;  /* 0x000000006b881221 */ /* 0x000fe20000010000 */
[----:B------:R-:W-:Y:S02]  /*165c0*/  @!P1 MOV R136, R0 ;  /* 0x0000000000889202 */ /* 0x000fe40000000f00 */
[----:B------:R-:W-:Y:S02]  /*165d0*/  SEL R0, RZ, 0x1, P6 ;  /* 0x00000001ff007807 */ /* 0x000fe40003000000 */
[----:B------:R-:W-:Y:S02]  /*165e0*/  F2FP.F16.F32.PACK_AB R107, RZ, R136 ;  /* 0x00000088ff6b723e */ /* 0x000fe400000000ff */
[----:B------:R-:W-:Y:S02]  /*165f0*/  PRMT R171, R0, 0x7610, R171 ;  /* 0x0000761000ab7816 */ /* 0x000fe400000000ab */
[----:B------:R-:W-:Y:S01]  /*16600*/  PRMT R107, R187, 0x5410, R107 ;  /* 0x00005410bb6b7816 */ /* 0x000fe2000000006b */
[----:B------:R-:W-:Y:S06]  /*16610*/  BRA `(.L_x_9454) ;  /* 0x0000002800a07947 */ /* 0x000fec0003800000 */
.L_x_9373:
        /* <DEDUP_REMOVED lines=16> */
.L_x_9457:
        /* <DEDUP_REMOVED lines=13> */
.L_x_9459:
[----:B------:R-:W-:Y:S05]  /*167f0*/  BSYNC.RECONVERGENT B1 ;  /* 0x0000000000017941 */ /* 0x000fea0003800200 */
.L_x_9458:
        /* <DEDUP_REMOVED lines=43> */
[----:B------:R-:W-:Y:S01]  /*16ab0*/  IMAD.MOV.U32 R166, RZ, RZ, R164 ;  /* 0x000000ffffa67224 */ /* 0x000fe200078e00a4 */
[----:B------:R-:W-:-:S07]  /*16ac0*/  MOV R162, R172 ;  /* 0x000000ac00a27202 */ /* 0x000fce0000000f00 */
.L_x_9456:
[----:B------:R-:W-:Y:S05]  /*16ad0*/  BSYNC.RECONVERGENT B0 ;  /* 0x0000000000007941 */ /* 0x000fea0003800200 */
.L_x_9455:
[----:B------:R-:W-:Y:S01]  /*16ae0*/  I2FP.F32.U32 R167, R166 ;  /* 0x000000a600a77245 */ /* 0x000fe20000201000 */
[----:B-----5:R-:W-:Y:S01]  /*16af0*/  HADD2.F32 R164, -RZ, R104.H0_H0 ;  /* 0x20000068ffa47230 */ /* 0x020fe20000004100 */
[----:B------:R-:W-:Y:S01]  /*16b00*/  ISETP.NE.AND P3, PT, R168, 0x1, PT ;  /* 0x00000001a800780c */ /* 0x000fe20003f65270 */
[----:B------:R-:W-:Y:S01]  /*16b10*/  BSSY.RECONVERGENT B0, `(.L_x_9460) ;  /* 0x0000051000007945 */ /* 0x000fe20003800200 */
[----:B------:R-:W-:Y:S01]  /*16b20*/  LOP3.LUT R182, R182, 0xffffffef, RZ, 0xc0, !PT ;  /* 0xffffffefb6b67812 */ /* 0x000fe200078ec0ff */
[----:B------:R-:W-:Y:S01]  /*16b30*/  FFMA.FTZ R167, R167, R152, 1.1641532182693481445e-10 ;  /* 0x2f000000a7a77423 */ /* 0x000fe20000010098 */
[----:B------:R-:W-:Y:S01]  /*16b40*/  FMUL.FTZ R164, R164, R153 ;  /* 0x00000099a4a47220 */ /* 0x000fe20000410000 */
[----:B------:R-:W-:Y:S01]  /*16b50*/  IMAD.MOV.U32 R169, RZ, RZ, 0x2 ;  /* 0x00000002ffa97424 */ /* 0x000fe200078e00ff */
[----:B------:R-:W-:Y:S02]  /*16b60*/  MOV R166, R176 ;  /* 0x000000b000a67202 */ /* 0x000fe40000000f00 */
        /* <DEDUP_REMOVED lines=16> */
.L_x_9462:
        /* <DEDUP_REMOVED lines=13> */
.L_x_9464:
[----:B------:R-:W-:Y:S05]  /*16d40*/  BSYNC.RECONVERGENT B1 ;  /* 0x0000000000017941 */ /* 0x000fea0003800200 */
.L_x_9463:
        /* <DEDUP_REMOVED lines=45> */
.L_x_9461:
[----:B------:R-:W-:Y:S05]  /*17020*/  BSYNC.RECONVERGENT B0 ;  /* 0x0000000000007941 */ /* 0x000fea0003800200 */
.L_x_9460:
[----:B------:R-:W-:Y:S01]  /*17030*/  I2FP.F32.U32 R167, R166 ;  /* 0x000000a600a77245 */ /* 0x000fe20000201000 */
[----:B------:R-:W-:Y:S01]  /*17040*/  HADD2.F32 R104, -RZ, R104.H1_H1 ;  /* 0x30000068ff687230 */ /* 0x000fe20000004100 */
[----:B------:R-:W-:Y:S01]  /*17050*/  ISETP.NE.AND P3, PT, R169, 0x1, PT ;  /* 0x00000001a900780c */ /* 0x000fe20003f65270 */
[----:B------:R-:W-:Y:S01]  /*17060*/  BSSY.RECONVERGENT B0, `(.L_x_9465) ;  /* 0x0000052000007945 */ /* 0x000fe20003800200 */
[----:B------:R-:W-:Y:S01]  /*17070*/  LOP3.LUT R182, R182, 0xfffffff7, RZ, 0xc0, !PT ;  /* 0xfffffff7b6b67812 */ /* 0x000fe200078ec0ff */
[----:B------:R-:W-:Y:S01]  /*17080*/  FFMA.FTZ R167, R167, R152, 1.1641532182693481445e-10 ;  /* 0x2f000000a7a77423 */ /* 0x000fe20000010098 */
[----:B------:R-:W-:Y:S01]  /*17090*/  FMUL.FTZ R104, R104, R153 ;  /* 0x0000009968687220 */ /* 0x000fe20000410000 */
[----:B------:R-:W-:-:S03]  /*170a0*/  HFMA2 R170, -RZ, RZ, 0, 1.1920928955078125e-07 ;  /* 0x00000002ffaa7431 */ /* 0x000fc600000001ff */
[----:B------:R-:W-:Y:S01]  /*170b0*/  FSETP.GTU.FTZ.AND P2, PT, R167, R154, PT ;  /* 0x0000009aa700720b */ /* 0x000fe20003f5c000 */
[----:B------:R-:W-:-:S03]  /*170c0*/  @P1 HADD2.F32 R167, -RZ, R4.H1_H1 ;  /* 0x30000004ffa71230 */ /* 0x000fc60000004100 */
        /* <DEDUP_REMOVED lines=15> */
.L_x_9467:
        /* <DEDUP_REMOVED lines=13> */
.L_x_9469:
[----:B------:R-:W-:Y:S05]  /*17290*/  BSYNC.RECONVERGENT B1 ;  /* 0x0000000000017941 */ /* 0x000fea0003800200 */
.L_x_9468:
        /* <DEDUP_REMOVED lines=44> */
[----:B------:R-:W-:Y:S02]  /*17560*/  LOP3.LUT R173, R136, R172, R169, 0x96, !PT ;  /* 0x000000ac88ad7212 */ /* 0x000fe400078e96a9 */
[----:B------:R-:W-:-:S07]  /*17570*/  MOV R162, R168 ;  /* 0x000000a800a27202 */ /* 0x000fce0000000f00 */
.L_x_9466:
[----:B------:R-:W-:Y:S05]  /*17580*/  BSYNC.RECONVERGENT B0 ;  /* 0x0000000000007941 */ /* 0x000fea0003800200 */
.L_x_9465:
        /* <DEDUP_REMOVED lines=25> */
.L_x_9472:
        /* <DEDUP_REMOVED lines=13> */
.L_x_9474:
[----:B------:R-:W-:Y:S05]  /*177f0*/  BSYNC.RECONVERGENT B1 ;  /* 0x0000000000017941 */ /* 0x000fea0003800200 */
.L_x_9473:
        /* <DEDUP_REMOVED lines=45> */
.L_x_9471:
[----:B------:R-:W-:Y:S05]  /*17ad0*/  BSYNC.RECONVERGENT B0 ;  /* 0x0000000000007941 */ /* 0x000fea0003800200 */
.L_x_9470:
        /* <DEDUP_REMOVED lines=8> */
[----:B------:R-:W-:Y:S02]  /*17b60*/  IMAD.MOV.U32 R172, RZ, RZ, 0x2 ;  /* 0x00000002ffac7424 */ /* 0x000fe400078e00ff */
        /* <DEDUP_REMOVED lines=16> */
.L_x_9477:
        /* <DEDUP_REMOVED lines=13> */
.L_x_9479:
[----:B------:R-:W-:Y:S05]  /*17d40*/  BSYNC.RECONVERGENT B1 ;  /* 0x0000000000017941 */ /* 0x000fea0003800200 */
.L_x_9478:
        /* <DEDUP_REMOVED lines=45> */
.L_x_9476:
[----:B------:R-:W-:Y:S05]  /*18020*/  BSYNC.RECONVERGENT B0 ;  /* 0x0000000000007941 */ /* 0x000fea0003800200 */
.L_x_9475:
        /* <DEDUP_REMOVED lines=23> */
.L_x_9482:
        /* <DEDUP_REMOVED lines=13> */
.L_x_9484:
[----:B------:R-:W-:Y:S05]  /*18270*/  BSYNC.RECONVERGENT B1 ;  /* 0x0000000000017941 */ /* 0x000fea0003800200 */
.L_x_9483:
        /* <DEDUP_REMOVED lines=45> */
.L_x_9481:
[----:B------:R-:W-:Y:S05]  /*18550*/  BSYNC.RECONVERGENT B0 ;  /* 0x0000000000007941 */ /* 0x000fea0003800200 */
.L_x_9480:
        /* <DEDUP_REMOVED lines=23> */
.L_x_9487:
        /* <DEDUP_REMOVED lines=13> */
.L_x_9489:
[----:B------:R-:W-:Y:S05]  /*187a0*/  BSYNC.RECONVERGENT B1 ;  /* 0x0000000000017941 */ /* 0x000fea0003800200 */
.L_x_9488:
        /* <DEDUP_REMOVED lines=45> */
.L_x_9486:
[----:B------:R-:W-:Y:S05]  /*18a80*/  BSYNC.RECONVERGENT B0 ;  /* 0x0000000000007941 */ /* 0x000fea0003800200 */
.L_x_9485:
        /* <DEDUP_REMOVED lines=23> */
.L_x_9492:
        /* <DEDUP_REMOVED lines=13> */
.L_x_9494:
[----:B------:R-:W-:Y:S05]  /*18cd0*/  BSYNC.RECONVERGENT B1 ;  /* 0x0000000000017941 */ /* 0x000fea0003800200 */
.L_x_9493:
        /* <DEDUP_REMOVED lines=45> */
.L_x_9491:
[----:B------:R-:W-:Y:S05]  /*18fb0*/  BSYNC.RECONVERGENT B0 ;  /* 0x0000000000007941 */ /* 0x000fea0003800200 */
.L_x_9490:
[----:B------:R-:W-:Y:S01]  /*18fc0*/  I2FP.F32.U32 R105, R105 ;  /* 0x0000006900697245 */ /* 0x000fe20000201000 */
[----:B------:R-:W-:Y:S01]  /*18fd0*/  HADD2.F32 R0, -RZ, R107.H1_H1 ;  /* 0x3000006bff007230 */ /* 0x000fe20000004100 */
[----:B------:R-:W-:Y:S01]  /*18fe0*/  PRMT R106, R187, 0x5410, R106 ;  /* 0x00005410bb6a7816 */ /* 0x000fe2000000006a */
[----:B------:R-:W-:Y:S01]  /*18ff0*/  @P1 HADD2.F32 R107, -RZ, R7.H1_H1 ;  /* 0x30000007ff6b1230 */ /* 0x000fe20000004100 */
[----:B------:R-:W-:Y:S01]  /*19000*/  PRMT R104, R183, 0x5410, R184 ;  /* 0x00005410b7687816 */ /* 0x000fe200000000b8 */
[----:B------:R-:W-:Y:S01]  /*19010*/  FFMA.FTZ R105, R105, R152, 1.1641532182693481445e-10 ;  /* 0x2f00000069697423 */ /* 0x000fe20000010098 */
[----:B------:R-:W-:-:S04]  /*19020*/  FMUL.FTZ R0, R0, R153 ;  /* 0x0000009900007220 */ /* 0x000fc80000410000 */
[----:B------:R-:W-:Y:S02]  /*19030*/  FSETP.GTU.FTZ.AND P5, PT, R105, R154, PT ;  /* 0x0000009a6900720b */ /* 0x000fe40003fbc000 */
[----:B------:R-:W-:Y:S02]  /*19040*/  PRMT R105, R185, 0x5410, R186 ;  /* 0x00005410b9697816 */ /* 0x000fe400000000ba */
[----:B------:R-:W-:Y:S02]  /*19050*/  FSEL R136, R0, RZ, !P5 ;  /* 0x000000ff00887208 */ /* 0x000fe40006800000 */
[----:B------:R-:W-:-:S03]  /*19060*/  PLOP3.LUT P5, PT, P5, PT, PT, 0x8, 0x80 ;  /* 0x000000000080781c */ /* 0x000fc60002fae170 */
[----:B------:R-:W-:-:S05]  /*19070*/  @P1 FADD.FTZ R136, R107, R136 ;  /* 0x000000886b881221 */ /* 0x000fca0000010000 */
[----:B------:R-:W-:-:S04]  /*19080*/  F2FP.F16.F32.PACK_AB R107, RZ, R136 ;  /* 0x00000088ff6b723e */ /* 0x000fc800000000ff */
[----:B------:R-:W-:-:S07]  /*19090*/  PRMT R107, R178, 0x5410, R107 ;  /* 0x00005410b26b7816 */ /* 0x000fce000000006b */
.L_x_9454:
        /* <DEDUP_REMOVED lines=66> */
.L_x_9495:
        /* <DEDUP_REMOVED lines=72> */
.L_x_9509:
        /* <DEDUP_REMOVED lines=53> */
[----:B------:R-:W-:Y:S01]  /*19c90*/  F2FP.F16.F32.PACK_AB R105, R106, R105 ;  /* 0x000000696a69723e */ /* 0x000fe200000000ff */
[----:B0-----:R-:W-:Y:S01]  /*19ca0*/  @!P1 IMAD.WIDE R108, R114, 0x4, R108 ;  /* 0x00000004726c9825 */ /* 0x001fe200078e026c */
[----:B------:R-:W-:-:S03]  /*19cb0*/  F2FP.F16.F32.PACK_AB R104, R111, R0 ;  /* 0x000000006f68723e */ /* 0x000fc600000000ff */
[----:B------:R-:W-:Y:S01]  /*19cc0*/  FFMA.FTZ R133, R133, R54, R10 ;  /* 0x0000003685857223 */ /* 0x000fe2000001000a */
[----:B------:R-:W-:Y:S01]  /*19cd0*/  F2FP.F16.F32.PACK_AB R106, R110, R107 ;  /* 0x0000006b6e6a723e */ /* 0x000fe200000000ff */
[----:B-1----:R-:W-:Y:S01]  /*19ce0*/  IMAD.WIDE.U32 R110, R123, 0x10, R144 ;  /* 0x000000107b6e7825 */ /* 0x002fe200078e0090 */
[----:B------:R-:W-:-:S03]  /*19cf0*/  F2FP.F16.F32.PACK_AB R107, R139, R122 ;  /* 0x0000007a8b6b723e */ /* 0x000fc600000000ff */
[----:B------:R-:W-:Y:S01]  /*19d00*/  FFMA.FTZ R118, R118, R55, R11 ;  /* 0x0000003776767223 */ /* 0x000fe2000001000b */
[C---:B------:R-:W-:Y:S01]  /*19d10*/  FMUL.FTZ R159, R153.reuse, R159 ;  /* 0x0000009f999f7220 */ /* 0x040fe20000410000 */
[C---:B------:R-:W-:Y:S01]  /*19d20*/  FMUL.FTZ R160, R153.reuse, R160 ;  /* 0x000000a099a07220 */ /* 0x040fe20000410000 */
[C---:B------:R-:W-:Y:S01]  /*19d30*/  FMUL.FTZ R161, R153.reuse, R161 ;  /* 0x000000a199a17220 */ /* 0x040fe20000410000 */
[C---:B------:R-:W-:Y:S01]  /*19d40*/  FMUL.FTZ R148, R153.reuse, R163 ;  /* 0x000000a399947220 */ /* 0x040fe20000410000 */
[----:B------:R0:W-:Y:S01]  /*19d50*/  @!P1 STG.E desc[UR6][R108.64], R153 ;  /* 0x000000996c009986 */ /* 0x0001e2000c101906 */
[C---:B------:R-:W-:Y:S01]  /*19d60*/  FMUL.FTZ R158, R153.reuse, R158 ;  /* 0x0000009e999e7220 */ /* 0x040fe20000410000 */
[----:B------:R-:W1:Y:S01]  /*19d70*/  LDC.64 R146, c[0x0][0x430] ;  /* 0x00010c00ff927b82 */ /* 0x000e620000000a00 */
[C---:B------:R-:W-:Y:S01]  /*19d80*/  FMUL.FTZ R155, R153.reuse, R155 ;  /* 0x0000009b999b7220 */ /* 0x040fe20000410000 */
[----:B------:R2:W-:Y:S01]  /*19d90*/  STG.E.128 desc[UR6][R110.64], R104 ;  /* 0x000000686e007986 */ /* 0x0005e2000c101d06 */
[C---:B------:R-:W-:Y:S01]  /*19da0*/  FMUL.FTZ R156, R153.reuse, R156 ;  /* 0x0000009c999c7220 */ /* 0x040fe20000410000 */
[----:B------:R-:W-:Y:S01]  /*19db0*/  FMUL.FTZ R157, R153, R157 ;  /* 0x0000009d999d7220 */ /* 0x000fe20000410000 */
[----:B------:R-:W-:Y:S01]  /*19dc0*/  FFMA.FTZ R135, R135, R48, R12 ;  /* 0x0000003087877223 */ /* 0x000fe2000001000c */
[----:B------:R-:W-:Y:S01]  /*19dd0*/  FFMA.FTZ R149, R149, R50, R14 ;  /* 0x0000003295957223 */ /* 0x000fe2000001000e */
[----:B------:R-:W-:Y:S01]  /*19de0*/  FFMA.FTZ R134, R134, R51, R15 ;  /* 0x0000003386867223 */ /* 0x000fe2000001000f */
[C---:B------:R-:W-:Y:S01]  /*19df0*/  FFMA.FTZ R0, R158.reuse, R71, R91 ;  /* 0x000000479e007223 */ /* 0x040fe2000001005b */
[----:B------:R-:W-:Y:S01]  /*19e00*/  FFMA.FTZ R158, R158, R47, R19 ;  /* 0x0000002f9e9e7223 */ /* 0x000fe20000010013 */
[----:B0-----:R-:W-:Y:S01]  /*19e10*/  FFMA.FTZ R108, R155, R68, R88 ;  /* 0x000000449b6c7223 */ /* 0x001fe20000010058 */
[----:B------:R-:W-:Y:S01]  /*19e20*/  FFMA.FTZ R109, R156, R69, R89 ;  /* 0x000000459c6d7223 */ /* 0x000fe20000010059 */
[----:B------:R-:W-:Y:S01]  /*19e30*/  FFMA.FTZ R131, R131, R52, R8 ;  /* 0x0000003483837223 */ /* 0x000fe20000010008 */
[----:B------:R-:W-:Y:S01]  /*19e40*/  FFMA.FTZ R120, R120, R53, R9 ;  /* 0x0000003578787223 */ /* 0x000fe20000010009 */
[C---:B------:R-:W-:Y:S01]  /*19e50*/  FMUL.FTZ R151, R153.reuse, R164 ;  /* 0x000000a499977220 */ /* 0x040fe20000410000 */
[----:B------:R-:W-:Y:S01]  /*19e60*/  FMUL.FTZ R166, R153, R166 ;  /* 0x000000a699a67220 */ /* 0x000fe20000410000 */
[----:B------:R-:W-:Y:S01]  /*19e70*/  F2FP.F16.F32.PACK_AB R108, R109, R108 ;  /* 0x0000006c6d6c723e */ /* 0x000fe200000000ff */
[----:B------:R-:W-:Y:S01]  /*19e80*/  FFMA.FTZ R109, R157, R70, R90 ;  /* 0x000000469d6d7223 */ /* 0x000fe2000001005a */
[C---:B------:R-:W-:Y:S01]  /*19e90*/  FMUL.FTZ R167, R153.reuse, R167 ;  /* 0x000000a799a77220 */ /* 0x040fe20000410000 */
[----:B------:R-:W-:Y:S01]  /*19ea0*/  FMUL.FTZ R170, R153, R170 ;  /* 0x000000aa99aa7220 */ /* 0x000fe20000410000 */
[----:B--2---:R-:W-:Y:S01]  /*19eb0*/  F2FP.F16.F32.PACK_AB R105, R118, R133 ;  /* 0x000000857669723e */ /* 0x004fe200000000ff */
        /* <DEDUP_REMOVED lines=16> */
[C---:B------:R-:W-:Y:S01]  /*19fc0*/  FMUL.FTZ R169, R153.reuse, R169 ;  /* 0x000000a999a97220 */ /* 0x040fe20000410000 */
[----:B------:R-:W0:Y:S01]  /*19fd0*/  LDC.64 R158, c[0x0][0x380] ;  /* 0x0000e000ff9e7b82 */ /* 0x000e220000000a00 */
[C---:B------:R-:W-:Y:S01]  /*19fe0*/  FMUL.FTZ R168, R153.reuse, R168 ;  /* 0x000000a899a87220 */ /* 0x040fe20000410000 */
[----:B------:R-:W-:Y:S01]  /*19ff0*/  F2FP.F16.F32.PACK_AB R135, R148, R135 ;  /* 0x000000879487723e */ /* 0x000fe200000000ff */
[C---:B------:R-:W-:Y:S01]  /*1a000*/  FMUL.FTZ R163, R153.reuse, R180 ;  /* 0x000000b499a37220 */ /* 0x040fe20000410000 */
        /* <DEDUP_REMOVED lines=16> */
[C---:B------:R-:W-:Y:S01]  /*1a110*/  FFMA.FTZ R0, R164.reuse, R59, R103 ;  /* 0x0000003ba4007223 */ /* 0x040fe20000010067 */
[----:B------:R-:W-:Y:S01]  /*1a120*/  F2FP.F16.F32.PACK_AB R150, R155, R150 ;  /* 0x000000969b96723e */ /* 0x000fe200000000ff */
        /* <DEDUP_REMOVED lines=8> */
[----:B------:R-:W-:-:S02]  /*1a1b0*/  F2FP.F16.F32.PACK_AB R151, R0, R151 ;  /* 0x000000970097723e */ /* 0x000fc400000000ff */
[----:B------:R-:W-:Y:S01]  /*1a1c0*/  F2FP.F16.F32.PACK_AB R155, R164, R155 ;  /* 0x0000009ba49b723e */ /* 0x000fe200000000ff */
[----:B------:R-:W-:Y:S01]  /*1a1d0*/  IMAD.WIDE.U32 R138, R137, 0x10, R144 ;  /* 0x00000010898a7825 */ /* 0x000fe200078e0090 */
[----:B------:R-:W-:Y:S01]  /*1a1e0*/  F2FP.F16.F32.PACK_AB R154, R157, R154 ;  /* 0x0000009a9d9a723e */ /* 0x000fe200000000ff */
[----:B------:R1:W-:Y:S01]  /*1a1f0*/  STG.E.128 desc[UR6][R122.64], R104 ;  /* 0x000000687a007986 */ /* 0x0003e2000c101d06 */
[----:B------:R-:W-:Y:S01]  /*1a200*/  F2FP.F16.F32.PACK_AB R153, R170, R153 ;  /* 0x00000099aa99723e */ /* 0x000fe200000000ff */
[----:B------:R-:W-:Y:S01]  /*1a210*/  IMAD.WIDE.U32 R136, R137, 0x10, R146 ;  /* 0x0000001089887825 */ /* 0x000fe200078e0092 */
[----:B------:R-:W-:Y:S01]  /*1a220*/  F2FP.F16.F32.PACK_AB R152, R131, R152 ;  /* 0x000000988398723e */ /* 0x000fe200000000ff */
[----:B------:R1:W-:Y:S01]  /*1a230*/  STG.E.128 desc[UR6][R138.64], R108 ;  /* 0x0000006c8a007986 */ /* 0x0003e2000c101d06 */
[----:B0-----:R-:W-:Y:S01]  /*1a240*/  LEA R114, R158, R114, 0x2 ;  /* 0x000000729e727211 */ /* 0x001fe200078e10ff */
[C---:B------:R-:W-:Y:S02]  /*1a250*/  IMAD.WIDE.U32 R144, R165.reuse, 0x10, R144 ;  /* 0x00000010a5907825 */ /* 0x040fe400078e0090 */
[----:B------:R1:W-:Y:S01]  /*1a260*/  STG.E.128 desc[UR6][R136.64], R132 ;  /* 0x0000008488007986 */ /* 0x0003e2000c101d06 */
[----:B------:R-:W-:Y:S01]  /*1a270*/  ISETP.GE.AND P1, PT, R114, R159, PT ;  /* 0x0000009f7200720c */ /* 0x000fe20003f26270 */
[----:B------:R-:W-:-:S02]  /*1a280*/  IMAD.WIDE.U32 R146, R165, 0x10, R146 ;  /* 0x00000010a5927825 */ /* 0x000fc400078e0092 */
[----:B------:R1:W-:Y:S04]  /*1a290*/  STG.E.128 desc[UR6][R144.64], R148 ;  /* 0x0000009490007986 */ /* 0x0003e8000c101d06 */
[----:B------:R1:W-:Y:S06]  /*1a2a0*/  STG.E.128 desc[UR6][R146.64], R152 ;  /* 0x0000009892007986 */ /* 0x0003ec000c101d06 */
[----:B------:R-:W-:Y:S05]  /*1a2b0*/  @!P1 BRA `(.L_x_9497) ;  /* 0xfffffe6c00789947 */ /* 0x000fea000383ffff */
[----:B------:R-:W-:Y:S05]  /*1a2c0*/  EXIT ;  /* 0x000000000000794d */ /* 0x000fea0003800000 */
.L_x_9496:
[----:B------:R-:W-:Y:S01]  /*1a2d0*/  HFMA2 R144, -RZ, RZ, 0, 1.847743988037109375e-06 ;  /* 0x0000001fff907431 */ /* 0x000fe200000001ff */
[----:B------:R-:W-:Y:S01]  /*1a2e0*/  BSSY B0, `(.L_x_9498) ;  /* 0x0000006000007945 */ /* 0x000fe20003800000 */
[----:B------:R-:W-:Y:S02]  /*1a2f0*/  IMAD.MOV.U32 R139, RZ, RZ, 0x1 ;  /* 0x00000001ff8b7424 */ /* 0x000fe400078e00ff */
[----:B------:R-:W-:-:S07]  /*1a300*/  IMAD.MOV.U32 R138, RZ, RZ, -0x1 ;  /* 0xffffffffff8a7424 */ /* 0x000fce00078e00ff */
[----:B0-----:R-:W-:Y:S05]  /*1a310*/  WARPSYNC.COLLECTIVE R138, `(.L_x_9499) ;  /* 0x000000008a087348 */ /* 0x001fea0003c00000 */
[----:B------:R1:W2:Y:S02]  /*1a320*/  SHFL.BFLY P2, R111, R145, R139, R144 ;  /* 0x0c00008b916f7389 */ /* 0x0002a40000040090 */
[----:B012---:R-:W-:Y:S05]  /*1a330*/  ENDCOLLECTIVE ;  /* 0x000000000000791b */ /* 0x007fea0003800000 */
.L_x_9499:
[----:B------:R-:W-:Y:S05]  /*1a340*/  BSYNC B0 ;  /* 0x0000000000007941 */ /* 0x000fea0003800000 */
.L_x_9498:
        /* <DEDUP_REMOVED lines=10> */
.L_x_9500:
[----:B------:R-:W-:Y:S02]  /*1a3f0*/  IMAD.MOV.U32 R139, RZ, RZ, 0x4 ;  /* 0x00000004ff8b7424 */ /* 0x000fe400078e00ff */
[----:B------:R-:W-:-:S04]  /*1a400*/  IMAD.MOV.U32 R0, RZ, RZ, R111 ;  /* 0x000000ffff007224 */ /* 0x000fc800078e006f */
[----:B------:R-:W-:-:S05]  /*1a410*/  FADD.FTZ R106, R105, R0 ;  /* 0x00000000696a7221 */ /* 0x000fca0000010000 */
[----:B------:R-:W-:-:S07]  /*1a420*/  MOV R145, R106 ;  /* 0x0000006a00917202 */ /* 0x000fce0000000f00 */
[----:B------:R-:W-:Y:S05]  /*1a430*/  WARPSYNC.COLLECTIVE R138, `(.L_x_9501) ;  /* 0x000000008a087348 */ /* 0x000fea0003c00000 */
[----:B------:R0:W1:Y:S02]  /*1a440*/  SHFL.BFLY P2, R111, R145, R139, R144 ;  /* 0x0c00008b916f7389 */ /* 0x0000640000040090 */
[----:B01----:R-:W-:Y:S05]  /*1a450*/  ENDCOLLECTIVE ;  /* 0x000000000000791b */ /* 0x003fea0003800000 */
.L_x_9501:
[----:B------:R-:W-:Y:S01]  /*1a460*/  HFMA2 R139, -RZ, RZ, 0, 4.76837158203125e-07 ;  /* 0x00000008ff8b7431 */ /* 0x000fe200000001ff */
[----:B------:R-:W-:-:S05]  /*1a470*/  MOV R107, R111 ;  /* 0x0000006f006b7202 */ /* 0x000fca0000000f00 */
[----:B------:R-:W-:-:S04]  /*1a480*/  FADD.FTZ R108, R106, R107 ;  /* 0x0000006b6a6c7221 */ /* 0x000fc80000010000 */
[----:B------:R-:W-:-:S07]  /*1a490*/  IMAD.MOV.U32 R145, RZ, RZ, R108 ;  /* 0x000000ffff917224 */ /* 0x000fce00078e006c */
[----:B------:R-:W-:Y:S05]  /*1a4a0*/  WARPSYNC.COLLECTIVE R138, `(.L_x_9502) ;  /* 0x000000008a087348 */ /* 0x000fea0003c00000 */
[----:B------:R0:W1:Y:S02]  /*1a4b0*/  SHFL.BFLY P2, R111, R145, R139, R144 ;  /* 0x0c00008b916f7389 */ /* 0x0000640000040090 */
[----:B01----:R-:W-:Y:S05]  /*1a4c0*/  ENDCOLLECTIVE ;  /* 0x000000000000791b */ /* 0x003fea0003800000 */
.L_x_9502:
[----:B------:R-:W-:Y:S02]  /*1a4d0*/  IMAD.MOV.U32 R139, RZ, RZ, 0x10 ;  /* 0x00000010ff8b7424 */ /* 0x000fe400078e00ff */
[----:B------:R-:W-:-:S04]  /*1a4e0*/  IMAD.MOV.U32 R107, RZ, RZ, R111 ;  /* 0x000000ffff6b7224 */ /* 0x000fc800078e006f */
[----:B------:R-:W-:-:S05]  /*1a4f0*/  FADD.FTZ R109, R108, R107 ;  /* 0x0000006b6c6d7221 */ /* 0x000fca0000010000 */
[----:B------:R-:W-:-:S07]  /*1a500*/  MOV R145, R109 ;  /* 0x0000006d00917202 */ /* 0x000fce0000000f00 */
[----:B------:R-:W-:Y:S05]  /*1a510*/  WARPSYNC.COLLECTIVE R138, `(.L_x_9503) ;  /* 0x000000008a087348 */ /* 0x000fea0003c00000 */
[----:B------:R0:W1:Y:S02]  /*1a520*/  SHFL.BFLY P2, R111, R145, R139, R144 ;  /* 0x0c00008b916f7389 */ /* 0x0000640000040090 */
[----:B01----:R-:W-:Y:S05]  /*1a530*/  ENDCOLLECTIVE ;  /* 0x000000000000791b */ /* 0x003fea0003800000 */
.L_x_9503:
        /* <DEDUP_REMOVED lines=56> */
.L_x_9504:
[----:B------:R-:W-:Y:S02]  /*1a8c0*/  IMAD.MOV.U32 R139, RZ, RZ, 0x2 ;  /* 0x00000002ff8b7424 */ /* 0x000fe400078e00ff */
[----:B------:R-:W-:-:S04]  /*1a8d0*/  IMAD.MOV.U32 R105, RZ, RZ, R111 ;  /* 0x000000ffff697224 */ /* 0x000fc800078e006f */
[----:B------:R-:W-:-:S05]  /*1a8e0*/  FADD.FTZ R105, R0, R105 ;  /* 0x0000006900697221 */ /* 0x000fca0000010000 */
[----:B------:R-:W-:-:S07]  /*1a8f0*/  MOV R145, R105 ;  /* 0x0000006900917202 */ /* 0x000fce0000000f00 */
[----:B------:R-:W-:Y:S05]  /*1a900*/  WARPSYNC.COLLECTIVE R138, `(.L_x_9505) ;  /* 0x000000008a087348 */ /* 0x000fea0003c00000 */
[----:B------:R0:W1:Y:S02]  /*1a910*/  SHFL.BFLY P2, R111, R145, R139, R144 ;  /* 0x0c00008b916f7389 */ /* 0x0000640000040090 */
[----:B01----:R-:W-:Y:S05]  /*1a920*/  ENDCOLLECTIVE ;  /* 0x000000000000791b */ /* 0x003fea0003800000 */
.L_x_9505:
[----:B------:R-:W-:Y:S01]  /*1a930*/  HFMA2 R139, -RZ, RZ, 0, 2.384185791015625e-07 ;  /* 0x00000004ff8b7431 */ /* 0x000fe200000001ff */
[----:B------:R-:W-:-:S05]  /*1a940*/  MOV R106, R111 ;  /* 0x0000006f006a7202 */ /* 0x000fca0000000f00 */
[----:B------:R-:W-:-:S04]  /*1a950*/  FADD.FTZ R106, R105, R106 ;  /* 0x0000006a696a7221 */ /* 0x000fc80000010000 */
[----:B------:R-:W-:-:S07]  /*1a960*/  IMAD.MOV.U32 R145, RZ, RZ, R106 ;  /* 0x000000ffff917224 */ /* 0x000fce00078e006a */
[----:B------:R-:W-:Y:S05]  /*1a970*/  WARPSYNC.COLLECTIVE R138, `(.L_x_9506) ;  /* 0x000000008a087348 */ /* 0x000fea0003c00000 */
[----:B------:R0:W1:Y:S02]  /*1a980*/  SHFL.BFLY P2, R111, R145, R139, R144 ;  /* 0x0c00008b916f7389 */ /* 0x0000640000040090 */
[----:B01----:R-:W-:Y:S05]  /*1a990*/  ENDCOLLECTIVE ;  /* 0x000000000000791b */ /* 0x003fea0003800000 */
.L_x_9506:
[----:B------:R-:W-:Y:S02]  /*1a9a0*/  IMAD.MOV.U32 R139, RZ, RZ, 0x8 ;  /* 0x00000008ff8b7424 */ /* 0x000fe400078e00ff */
[----:B------:R-:W-:-:S04]  /*1a9b0*/  IMAD.MOV.U32 R109, RZ, RZ, R111 ;  /* 0x000000ffff6d7224 */ /* 0x000fc800078e006f */
[----:B------:R-:W-:-:S05]  /*1a9c0*/  FADD.FTZ R109, R106, R109 ;  /* 0x0000006d6a6d7221 */ /* 0x000fca0000010000 */
[----:B------:R-:W-:-:S07]  /*1a9d0*/  MOV R145, R109 ;  /* 0x0000006d00917202 */ /* 0x000fce0000000f00 */
[----:B------:R-:W-:Y:S05]  /*1a9e0*/  WARPSYNC.COLLECTIVE R138, `(.L_x_9507) ;  /* 0x000000008a087348 */ /* 0x000fea0003c00000 */
[----:B------:R0:W1:Y:S02]  /*1a9f0*/  SHFL.BFLY P2, R111, R145, R139, R144 ;  /* 0x0c00008b916f7389 */ /* 0x0000640000040090 */
[----:B01----:R-:W-:Y:S05]  /*1aa00*/  ENDCOLLECTIVE ;  /* 0x000000000000791b */ /* 0x003fea0003800000 */
.L_x_9507:
[----:B------:R-:W-:Y:S01]  /*1aa10*/  HFMA2 R139, -RZ, RZ, 0, 9.5367431640625e-07 ;  /* 0x00000010ff8b7431 */ /* 0x000fe200000001ff */
[----:B------:R-:W-:-:S05]  /*1aa20*/  MOV R108, R111 ;  /* 0x0000006f006c7202 */ /* 0x000fca0000000f00 */
[----:B------:R-:W-:-:S04]  /*1aa30*/  FADD.FTZ R110, R109, R108 ;  /* 0x0000006c6d6e7221 */ /* 0x000fc80000010000 */
[----:B------:R-:W-:-:S07]  /*1aa40*/  IMAD.MOV.U32 R145, RZ, RZ, R110 ;  /* 0x000000ffff917224 */ /* 0x000fce00078e006e */
[----:B------:R-:W-:Y:S05]  /*1aa50*/  WARPSYNC.COLLECTIVE R138, `(.L_x_9508) ;  /* 0x000000008a087348 */ /* 0x000fea0003c00000 */
[----:B------:R0:W1:Y:S02]  /*1aa60*/  SHFL.BFLY P2, R111, R145, R139, R144 ;  /* 0x0c00008b916f7389 */ /* 0x0000640000040090 */
[----:B01----:R-:W-:Y:S05]  /*1aa70*/  ENDCOLLECTIVE ;  /* 0x000000000000791b */ /* 0x003fea0003800000 */
.L_x_9508:
[----:B------:R-:W-:Y:S05]  /*1aa80*/  BRA `(.L_x_9509) ;  /* 0xffffffec00ac7947 */ /* 0x000fea000383ffff */
.L_x_9510:
        /* <DEDUP_REMOVED lines=15> */
.L_x_17390:


//--------------------- .text._ZN10layer_norm31ln_parallel_residual_fwd_kernelINS_13Kernel_traitsIf6__halfS2_S2_fjLj768ELj1ELj4ELj1ELj16ENS_18Kernel_traits_baseILj768EfS2_S2_S2_fjLj128EEEEELb1ELb1ELb0EEEvNS_9FwdParamsE --------------------------
	.section	.text._ZN10layer_norm31ln_parallel_residual_fwd_kernelINS_13Kernel_traitsIf6__halfS2_S2_fjLj768ELj1ELj4ELj1ELj16ENS_18Kernel_traits_baseILj768EfS2_S2_S2_fjLj128EEEEELb1ELb1ELb0EEEvNS_9FwdParamsE,"ax",@progbits
	.align	128
        .global         _ZN10layer_norm31ln_parallel_residual_fwd_kernelINS_13Kernel_traitsIf6__halfS2_S2_fjLj768ELj1ELj4ELj1ELj16ENS_18Kernel_traits_baseILj768EfS2_S2_S2_fjLj128EEEEELb1ELb1ELb0EEEvNS_9FwdParamsE
        .type           _ZN10layer_norm31ln_parallel_residual_fwd_kernelINS_13Kernel_traitsIf6__halfS2_S2_fjLj768ELj1ELj4ELj1ELj16ENS_18Kernel_traits_baseILj768EfS2_S2_S2_fjLj128EEEEELb1ELb1ELb0EEEvNS_9FwdParamsE,@function
        .size           _ZN10layer_norm31ln_parallel_residual_fwd_kernelINS_13Kernel_traitsIf6__halfS2_S2_fjLj768ELj1ELj4ELj1ELj16ENS_18Kernel_traits_baseILj768EfS2_S2_S2_fjLj128EEEEELb1ELb1ELb0EEEvNS_9FwdParamsE,(.L_x_17391 - _ZN10layer_norm31ln_parallel_residual_fwd_kernelINS_13Kernel_traitsIf6__halfS2_S2_fjLj768ELj1ELj4ELj1ELj16ENS_18Kernel_traits_baseILj768EfS2_S2_S2_fjLj128EEEEELb1ELb1ELb0EEEvNS_9FwdParamsE)
        .other          _ZN10layer_norm31ln_parallel_residual_fwd_kernelINS_13Kernel_traitsIf6__halfS2_S2_fjLj768ELj1ELj4ELj1ELj16ENS_18Kernel_traits_baseILj768EfS2_S2_S2_fjLj128EEEEELb1ELb1ELb0EEEvNS_9FwdParamsE,@"STO_CUDA_ENTRY STV_DEFAULT"
_ZN10layer_norm31ln_parallel_residual_fwd_kernelINS_13Kernel_traitsIf6__halfS2_S2_fjLj768ELj1ELj4ELj1ELj16ENS_18Kernel_traits_baseILj768EfS2_S2_S2_fjLj128EEEEELb1ELb1ELb0EEEvNS_9FwdParamsE:
.text._ZN10layer_norm31ln_parallel_residual_fwd_kernelINS_13Kernel_traitsIf6__halfS2_S2_fjLj768ELj1ELj4ELj1ELj16ENS_18Kernel_traits_baseILj768EfS2_S2_S2_fjLj128EEEEELb1ELb1ELb0EEEvNS_9FwdParamsE:
        /* <DEDUP_REMOVED lines=25> */
[----:B------:R-:W-:Y:S02]  /*0190*/  LOP3.LUT R3, R6, 0x1f, RZ, 0xc, !PT ;  /* 0x0000001f06037812 */ /* 0x000fe400078e0cff */
[----:B0-----:R-:W-:Y:S02]  /*01a0*/  @P0 IADD3 R10, P1, PT, R4, R9, RZ ;  /* 0x00000009040a0210 */ /* 0x001fe40007f3e0ff */
[----:B------:R-:W-:Y:S01]  /*01b0*/  LEA.HI.SX32 R2, R0, R3, 0x1d ;  /* 0x0000000300027211 */ /* 0x000fe200078feaff */
[----:B---3--:R-:W-:Y:S01]  /*01c0*/  IMAD R3, R7, UR5, R6 ;  /* 0x0000000507037c24 */ /* 0x008fe2000f8e0206 */
[----:B------:R-:W-:-:S02]  /*01d0*/  @P0 IADD3.X R11, PT, PT, RZ, R5, RZ, P1, !PT ;  /* 0x00000005ff0b0210 */ /* 0x000fc40000ffe4ff */
[----:B------:R-:W-:Y:S01]  /*01e0*/  SHF.R.U32.HI R0, RZ, 0x5, R6 ;  /* 0x00000005ff007819 */ /* 0x000fe20000011606 */
        /* <DEDUP_REMOVED lines=55> */
.L_x_9512:
        /* <DEDUP_REMOVED lines=30> */
.L_x_9513:
[----:B------:R-:W-:Y:S05]  /*0740*/  BSYNC.RECONVERGENT B0 ;  /* 0x0000000000007941 */ /* 0x000fea0003800200 */
.L_x_9511:
        /* <DEDUP_REMOVED lines=71> */
[----:B0-234-:R-:W-:-:S07]  /*0bc0*/  IMAD.MOV.U32 R10, RZ, RZ, RZ ;  /* 0x000000ffff0a7224 */ /* 0x01dfce00078e00ff */
.L_x_9896:
        /* <DEDUP_REMOVED lines=39> */
.L_x_9520:
        /* <DEDUP_REMOVED lines=13> */
.L_x_9522:
[----:B------:R-:W-:Y:S05]  /*0f10*/  BSYNC.RECONVERGENT B3 ;  /* 0x0000000000037941 */ /* 0x000fea0003800200 */
.L_x_9521:
        /* <DEDUP_REMOVED lines=42> */
.L_x_9519:
[----:B------:R-:W-:Y:S05]  /*11c0*/  BSYNC.RECONVERGENT B2 ;  /* 0x0000000000027941 */ /* 0x000fea0003800200 */
.L_x_9518:
        /* <DEDUP_REMOVED lines=27> */
.L_x_9525:
        /* <DEDUP_REMOVED lines=13> */
.L_x_9527:
[----:B------:R-:W-:Y:S05]  /*1450*/  BSYNC.RECONVERGENT B3 ;  /* 0x0000000000037941 */ /* 0x000fea0003800200 */
.L_x_9526:
        /* <DEDUP_REMOVED lines=40> */
[----:B------:R-:W-:Y:S01]  /*16e0*/  IMAD.MOV.U32 R12, RZ, RZ, R108 ;  /* 0x000000ffff0c7224 */ /* 0x000fe200078e006c */
[----:B------:R-:W-:Y:S01]  /*16f0*/  LOP3.LUT R7, R106, UR31, R93, 0x96, !PT ;  /* 0x0000001f6a077c12 */ /* 0x000fe2000f8e965d */
[----:B------:R-:W-:-:S07]  /*1700*/  IMAD.MOV.U32 R92, RZ, RZ, RZ ;  /* 0x000000ffff5c7224 */ /* 0x000fce00078e00ff */
.L_x_9524:
[----:B------:R-:W-:Y:S05]  /*1710*/  BSYNC.RECONVERGENT B2 ;  /* 0x0000000000027941 */ /* 0x000fea0003800200 */
.L_x_9523:
        /* <DEDUP_REMOVED lines=24> */
.L_x_9530:
        /* <DEDUP_REMOVED lines=13> */
.L_x_9532:
[----:B------:R-:W-:Y:S05]  /*1970*/  BSYNC.RECONVERGENT B3 ;  /* 0x0000000000037941 */ /* 0x000fea0003800200 */
.L_x_9531:
        /* <DEDUP_REMOVED lines=43> */
.L_x_9529:
[----:B------:R-:W-:Y:S05]  /*1c30*/  BSYNC.RECONVERGENT B2 ;  /* 0x0000000000027941 */ /* 0x000fea0003800200 */
.L_x_9528:
        /* <DEDUP_REMOVED lines=24> */
.L_x_9535:
        /* <DEDUP_REMOVED lines=13> */
.L_x_9537:
[----:B------:R-:W-:Y:S05]  /*1e90*/  BSYNC.RECONVERGENT B3 ;  /* 0x0000000000037941 */ /* 0x000fea0003800200 */
.L_x_9536:
        /* <DEDUP_REMOVED lines=43> */
.L_x_9534:
[----:B------:R-:W-:Y:S05]  /*2150*/  BSYNC.RECONVERGENT B2 ;  /* 0x0000000000027941 */ /* 0x000fea0003800200 */
.L_x_9533:
        /* <DEDUP_REMOVED lines=24> */
.L_x_9540:
        /* <DEDUP_REMOVED lines=13> */
.L_x_9542:
[----:B------:R-:W-:Y:S05]  /*23b0*/  BSYNC.RECONVERGENT B3 ;  /* 0x0000000000037941 */ /* 0x000fea0003800200 */
.L_x_9541:
        /* <DEDUP_REMOVED lines=43> */
.L_x_9539:
[----:B------:R-:W-:Y:S05]  /*2670*/  BSYNC.RECONVERGENT B2 ;  /* 0x0000000000027941 */ /* 0x000fea0003800200 */
.L_x_9538:
        /* <DEDUP_REMOVED lines=9> */
[----:B------:R-:W-:Y:S02]  /*2710*/  MOV R9, R12 ;  /* 0x0000000c00097202 */ /* 0x000fe40000000f00 */
[----:B------:R-:W-:Y:S01]  /*2720*/  PLOP3.LUT P2, PT, P2, PT, PT, 0x8, 0x80 ;  /* 0x000000000080781c */ /* 0x000fe2000174e170 */
        /* <DEDUP_REMOVED lines=12> */
.L_x_9545:
        /* <DEDUP_REMOVED lines=13> */
.L_x_9547:
[----:B------:R-:W-:Y:S05]  /*28c0*/  BSYNC.RECONVERGENT B3 ;  /* 0x0000000000037941 */ /* 0x000fea0003800200 */
.L_x_9546:
        /* <DEDUP_REMOVED lines=43> */
.L_x_9544:
[----:B------:R-:W-:Y:S05]  /*2b80*/  BSYNC.RECONVERGENT B2 ;  /* 0x0000000000027941 */ /* 0x000fea0003800200 */
.L_x_9543:
        /* <DEDUP_REMOVED lines=23> */
.L_x_9550:
        /* <DEDUP_REMOVED lines=13> */
.L_x_9552:
[----:B------:R-:W-:Y:S05]  /*2dd0*/  BSYNC.RECONVERGENT B3 ;  /* 0x0000000000037941 */ /* 0x000fea0003800200 */
.L_x_9551:
        /* <DEDUP_REMOVED lines=43> */
.L_x_9549:
[----:B------:R-:W-:Y:S05]  /*3090*/  BSYNC.RECONVERGENT B2 ;  /* 0x0000000000027941 */ /* 0x000fea0003800200 */
.L_x_9548:
        /* <DEDUP_REMOVED lines=9> */
[----:B------:R-:W-:Y:S01]  /*3130*/  HFMA2 R9, -RZ, RZ, 0, 1.1920928955078125e-07 ;  /* 0x00000002ff097431 */ /* 0x000fe200000001ff */
        /* <DEDUP_REMOVED lines=13> */
.L_x_9555:
        /* <DEDUP_REMOVED lines=13> */
.L_x_9557:
[----:B------:R-:W-:Y:S05]  /*32e0*/  BSYNC.RECONVERGENT B3 ;  /* 0x0000000000037941 */ /* 0x000fea0003800200 */
.L_x_9556:
        /* <DEDUP_REMOVED lines=43> */
.L_x_9554:
[----:B------:R-:W-:Y:S05]  /*35a0*/  BSYNC.RECONVERGENT B2 ;  /* 0x0000000000027941 */ /* 0x000fea0003800200 */
.L_x_9553:
        /* <DEDUP_REMOVED lines=13> */
[----:B------:R-:W-:Y:S01]  /*3680*/  PRMT R75, R117, 0x5410, R75 ;  /* 0x00005410754b7816 */ /* 0x000fe2000000004b */
[----:B------:R-:W-:Y:S06]  /*3690*/  BRA `(.L_x_9558) ;  /* 0x0000005000587947 */ /* 0x000fec0003800000 */
.L_x_9517:
        /* <DEDUP_REMOVED lines=16> */
.L_x_9561:
        /* <DEDUP_REMOVED lines=13> */
.L_x_9563:
[----:B------:R-:W-:Y:S05]  /*3870*/  BSYNC.RECONVERGENT B3 ;  /* 0x0000000000037941 */ /* 0x000fea0003800200 */
.L_x_9562:
        /* <DEDUP_REMOVED lines=41> */
.L_x_9560:
[----:B------:R-:W-:Y:S05]  /*3b10*/  BSYNC.RECONVERGENT B2 ;  /* 0x0000000000027941 */ /* 0x000fea0003800200 */
.L_x_9559:
        /* <DEDUP_REMOVED lines=24> */
.L_x_9566:
        /* <DEDUP_REMOVED lines=13> */
.L_x_9568:
[----:B------:R-:W-:Y:S05]  /*3d70*/  BSYNC.RECONVERGENT B3 ;  /* 0x0000000000037941 */ /* 0x000fea0003800200 */
.L_x_9567:
        /* <DEDUP_REMOVED lines=42> */
.L_x_9565:
[----:B------:R-:W-:Y:S05]  /*4020*/  BSYNC.RECONVERGENT B2 ;  /* 0x0000000000027941 */ /* 0x000fea0003800200 */
.L_x_9564:
        /* <DEDUP_REMOVED lines=8> */
[----:B------:R-:W-:Y:S02]  /*40b0*/  FSEL R76, R76, RZ, !P2 ;  /* 0x000000ff4c4c7208 */ /* 0x000fe40005000000 */
[----:B------:R-:W-:-:S03]  /*40c0*/  SEL R13, RZ, 0x1, P2 ;  /* 0x00000001ff0d7807 */ /* 0x000fc60001000000 */
[----:B------:R-:W-:Y:S01]  /*40d0*/  FADD.FTZ R9, R11, R76 ;  /* 0x0000004c0b097221 */ /* 0x000fe20000010000 */
[----:B------:R-:W-:-:S03]  /*40e0*/  IMAD.MOV.U32 R76, RZ, RZ, 0x2 ;  /* 0x00000002ff4c7424 */ /* 0x000fc600078e00ff */
        /* <DEDUP_REMOVED lines=13> */
.L_x_9571:
        /* <DEDUP_REMOVED lines=13> */
.L_x_9573:
[----:B------:R-:W-:Y:S05]  /*4290*/  BSYNC.RECONVERGENT B3 ;  /* 0x0000000000037941 */ /* 0x000fea0003800200 */
.L_x_9572:
        /* <DEDUP_REMOVED lines=43> */
.L_x_9570:
[----:B------:R-:W-:Y:S05]  /*4550*/  BSYNC.RECONVERGENT B2 ;  /* 0x0000000000027941 */ /* 0x000fea0003800200 */
.L_x_9569:
        /* <DEDUP_REMOVED lines=21> */
.L_x_9576:
        /* <DEDUP_REMOVED lines=13> */
.L_x_9578:
[----:B------:R-:W-:Y:S05]  /*4780*/  BSYNC.RECONVERGENT B3 ;  /* 0x0000000000037941 */ /* 0x000fea0003800200 */
.L_x_9577:
        /* <DEDUP_REMOVED lines=43> */
.L_x_9575:
[----:B------:R-:W-:Y:S05]  /*4a40*/  BSYNC.RECONVERGENT B2 ;  /* 0x0000000000027941 */ /* 0x000fea0003800200 */
.L_x_9574:
        /* <DEDUP_REMOVED lines=9> */
[----:B------:R-:W-:Y:S01]  /*4ae0*/  IMAD.MOV.U32 R76, RZ, RZ, 0x2 ;  /* 0x00000002ff4c7424 */ /* 0x000fe200078e00ff */
        /* <DEDUP_REMOVED lines=15> */
.L_x_9581:
        /* <DEDUP_REMOVED lines=13> */
.L_x_9583:
[----:B------:R-:W-:Y:S05]  /*4cb0*/  BSYNC.RECONVERGENT B3 ;  /* 0x0000000000037941 */ /* 0x000fea0003800200 */
.L_x_9582:
        /* <DEDUP_REMOVED lines=43> */
.L_x_9580:
[----:B------:R-:W-:Y:S05]  /*4f70*/  BSYNC.RECONVERGENT B2 ;  /* 0x0000000000027941 */ /* 0x000fea0003800200 */
.L_x_9579:
[----:B------:R-:W-:Y:S01]  /*4f80*/  I2FP.F32.U32 R72, R9 ;  /* 0x0000000900487245 */ /* 0x000fe20000201000 */
[----:B------:R-:W-:Y:S01]  /*4f90*/  BSSY.RECONVERGENT B2, `(.L_x_9584) ;  /* 0x000004d000027945 */ /* 0x000fe20003800200 */
[----:B------:R-:W-:Y:S01]  /*4fa0*/  ISETP.NE.AND P3, PT, R76, 0x1, PT ;  /* 0x000000014c00780c */ /* 0x000fe20003f65270 */
[----:B------:R-:W-:Y:S02]  /*4fb0*/  HFMA2 R77, -RZ, RZ, 0, 1.1920928955078125e-07 ;  /* 0x00000002ff4d7431 */ /* 0x000fe400000001ff */
[----:B------:R-:W-:Y:S01]  /*4fc0*/  FFMA.FTZ R9, R72, R117, 1.1641532182693481445e-10 ;  /* 0x2f00000048097423 */ /* 0x000fe20000010075 */
[----:B------:R-:W-:-:S04]  /*4fd0*/  HADD2.F32 R72, -RZ, R73.H0_H0 ;  /* 0x20000049ff487230 */ /* 0x000fc80000004100 */
        /* <DEDUP_REMOVED lines=15> */
.L_x_9586:
        /* <DEDUP_REMOVED lines=13> */
.L_x_9588:
[----:B------:R-:W-:Y:S05]  /*51a0*/  BSYNC.RECONVERGENT B3 ;  /* 0x0000000000037941 */ /* 0x000fea0003800200 */
.L_x_9587:
        /* <DEDUP_REMOVED lines=43> */
.L_x_9585:
[----:B------:R-:W-:Y:S05]  /*5460*/  BSYNC.RECONVERGENT B2 ;  /* 0x0000000000027941 */ /* 0x000fea0003800200 */
.L_x_9584:
        /* <DEDUP_REMOVED lines=25> */
.L_x_9591:
        /* <DEDUP_REMOVED lines=13> */
.L_x_9593:
[----:B------:R-:W-:Y:S05]  /*56d0*/  BSYNC.RECONVERGENT B3 ;  /* 0x0000000000037941 */ /* 0x000fea0003800200 */
.L_x_9592:
        /* <DEDUP_REMOVED lines=43> */
.L_x_9590:
[----:B------:R-:W-:Y:S05]  /*5990*/  BSYNC.RECONVERGENT B2 ;  /* 0x0000000000027941 */ /* 0x000fea0003800200 */
.L_x_9589:
        /* <DEDUP_REMOVED lines=21> */
.L_x_9596:
        /* <DEDUP_REMOVED lines=13> */
.L_x_9598:
[----:B------:R-:W-:Y:S05]  /*5bc0*/  BSYNC.RECONVERGENT B3 ;  /* 0x0000000000037941 */ /* 0x000fea0003800200 */
.L_x_9597:
        /* <DEDUP_REMOVED lines=43> */
.L_x_9595:
[----:B------:R-:W-:Y:S05]  /*5e80*/  BSYNC.RECONVERGENT B2 ;  /* 0x0000000000027941 */ /* 0x000fea0003800200 */
.L_x_9594:
        /* <DEDUP_REMOVED lines=25> */
.L_x_9601:
        /* <DEDUP_REMOVED lines=13> */
.L_x_9603:
[----:B------:R-:W-:Y:S05]  /*60f0*/  BSYNC.RECONVERGENT B3 ;  /* 0x0000000000037941 */ /* 0x000fea0003800200 */
.L_x_9602:
        /* <DEDUP_REMOVED lines=43> */
.L_x_9600:
[----:B------:R-:W-:Y:S05]  /*63b0*/  BSYNC.RECONVERGENT B2 ;  /* 0x0000000000027941 */ /* 0x000fea0003800200 */
.L_x_9599:
        /* <DEDUP_REMOVED lines=20> */
.L_x_9606:
        /* <DEDUP_REMOVED lines=13> */
.L_x_9608:
[----:B------:R-:W-:Y:S05]  /*65d0*/  BSYNC.RECONVERGENT B3 ;  /* 0x0000000000037941 */ /* 0x000fea0003800200 */
.L_x_9607:
        /* <DEDUP_REMOVED lines=43> */
.L_x_9605:
[----:B------:R-:W-:Y:S05]  /*6890*/  BSYNC.RECONVERGENT B2 ;  /* 0x0000000000027941 */ /* 0x000fea0003800200 */
.L_x_9604:
        /* <DEDUP_REMOVED lines=26> */
.L_x_9611:
        /* <DEDUP_REMOVED lines=13> */
.L_x_9613:
[----:B------:R-:W-:Y:S05]  /*6b10*/  BSYNC.RECONVERGENT B3 ;  /* 0x0000000000037941 */ /* 0x000fea0003800200 */
.L_x_9612:
        /* <DEDUP_REMOVED lines=43> */
.L_x_9610:
[----:B------:R-:W-:Y:S05]  /*6dd0*/  BSYNC.RECONVERGENT B2 ;  /* 0x0000000000027941 */ /* 0x000fea0003800200 */
.L_x_9609:
        /* <DEDUP_REMOVED lines=20> */
.L_x_9616:
        /* <DEDUP_REMOVED lines=13> */
.L_x_9618:
[----:B------:R-:W-:Y:S05]  /*6ff0*/  BSYNC.RECONVERGENT B3 ;  /* 0x0000000000037941 */ /* 0x000fea0003800200 */
.L_x_9617:
        /* <DEDUP_REMOVED lines=43> */
.L_x_9615:
[----:B------:R-:W-:Y:S05]  /*72b0*/  BSYNC.RECONVERGENT B2 ;  /* 0x0000000000027941 */ /* 0x000fea0003800200 */
.L_x_9614:
        /* <DEDUP_REMOVED lines=25> */
.L_x_9621:
        /* <DEDUP_REMOVED lines=13> */
.L_x_9623:
[----:B------:R-:W-:Y:S05]  /*7520*/  BSYNC.RECONVERGENT B3 ;  /* 0x0000000000037941 */ /* 0x000fea0003800200 */
.L_x_9622:
        /* <DEDUP_REMOVED lines=43> */
.L_x_9620:
[----:B------:R-:W-:Y:S05]  /*77e0*/  BSYNC.RECONVERGENT B2 ;  /* 0x0000000000027941 */ /* 0x000fea0003800200 */
.L_x_9619:
        /* <DEDUP_REMOVED lines=20> */
.L_x_9626:
        /* <DEDUP_REMOVED lines=13> */
.L_x_9628:
[----:B------:R-:W-:Y:S05]  /*7a00*/  BSYNC.RECONVERGENT B3 ;  /* 0x0000000000037941 */ /* 0x000fea0003800200 */
.L_x_9627:
        /* <DEDUP_REMOVED lines=43> */
.L_x_9625:
[----:B------:R-:W-:Y:S05]  /*7cc0*/  BSYNC.RECONVERGENT B2 ;  /* 0x0000000000027941 */ /* 0x000fea0003800200 */
.L_x_9624:
        /* <DEDUP_REMOVED lines=25> */
.L_x_9631:
        /* <DEDUP_REMOVED lines=13> */
.L_x_9633:
[----:B------:R-:W-:Y:S05]  /*7f30*/  BSYNC.RECONVERGENT B3 ;  /* 0x0000000000037941 */ /* 0x000fea0003800200 */
.L_x_9632:
        /* <DEDUP_REMOVED lines=43> */
.L_x_9630:
[----:B------:R-:W-:Y:S05]  /*81f0*/  BSYNC.RECONVERGENT B2 ;  /* 0x0000000000027941 */ /* 0x000fea0003800200 */
.L_x_9629:
        /* <DEDUP_REMOVED lines=20> */
.L_x_9636:
        /* <DEDUP_REMOVED lines=15> */
.L_x_9638:
[----:B------:R-:W-:Y:S05]  /*8430*/  BSYNC.RECONVERGENT B3 ;  /* 0x0000000000037941 */ /* 0x000fea0003800200 */
.L_x_9637:
        /* <DEDUP_REMOVED lines=43> */
.L_x_9635:
[----:B------:R-:W-:Y:S05]  /*86f0*/  BSYNC.RECONVERGENT B2 ;  /* 0x0000000000027941 */ /* 0x000fea0003800200 */
.L_x_9634:
[----:B------:R-:W-:Y:S01]  /*8700*/  I2FP.F32.U32 R72, R74 ;  /* 0x0000004a00487245 */ /* 0x000fe20000201000 */
[----:B------:R-:W-:-:S04]  /*8710*/  HADD2.F32 R74, -RZ, R67.H1_H1 ;  /* 0x30000043ff4a7230 */ /* 0x000fc80000004100 */
[----:B------:R-:W-:Y:S01]  /*8720*/  FFMA.FTZ R117, R72, R117, 1.1641532182693481445e-10 ;  /* 0x2f00000048757423 */ /* 0x000fe20000010075 */
[----:B------:R-:W-:Y:S01]  /*8730*/  FMUL.FTZ R74, R74, R101 ;  /* 0x000000654a4a7220 */ /* 0x000fe20000410000 */
[----:B------:R-:W-:Y:S01]  /*8740*/  @P1 HADD2.F32 R101, -RZ, R71.H1_H1 ;  /* 0x30000047ff651230 */ /* 0x000fe20000004100 */
[----:B------:R-:W-:Y:S02]  /*8750*/  PRMT R72, R108, 0x5410, R109 ;  /* 0x000054106c487816 */ /* 0x000fe4000000006d */
[----:B------:R-:W-:-:S04]  /*8760*/  FSETP.GTU.FTZ.AND P6, PT, R117, R80, PT ;  /* 0x000000507500720b */ /* 0x000fc80003fdc000 */
[----:B------:R-:W-:Y:S02]  /*8770*/  FSEL R73, R74, RZ, !P6 ;  /* 0x000000ff4a497208 */ /* 0x000fe40007000000 */
[----:B------:R-:W-:Y:S02]  /*8780*/  SEL R80, RZ, 0x1, P6 ;  /* 0x00000001ff507807 */ /* 0x000fe40003000000 */
[----:B------:R-:W-:Y:S01]  /*8790*/  PRMT R74, R118, 0x5410, R119 ;  /* 0x00005410764a7816 */ /* 0x000fe20000000077 */
[----:B------:R-:W-:Y:S01]  /*87a0*/  FADD.FTZ R120, R120, R73 ;  /* 0x0000004978787221 */ /* 0x000fe20000010000 */
[----:B------:R-:W-:-:S03]  /*87b0*/  PRMT R73, R114, 0x5410, R116 ;  /* 0x0000541072497816 */ /* 0x000fc60000000074 */
[----:B------:R-:W-:Y:S01]  /*87c0*/  @P1 FADD.FTZ R101, R101, R120 ;  /* 0x0000007865651221 */ /* 0x000fe20000010000 */
[----:B------:R-:W-:-:S04]  /*87d0*/  @!P1 MOV R101, R120 ;  /* 0x0000007800659202 */ /* 0x000fc80000000f00 */
[----:B------:R-:W-:-:S04]  /*87e0*/  F2FP.F16.F32.PACK_AB R75, RZ, R101 ;  /* 0x00000065ff4b723e */ /* 0x000fc800000000ff */
[----:B------:R-:W-:-:S07]  /*87f0*/  PRMT R75, R115, 0x5410, R75 ;  /* 0x00005410734b7816 */ /* 0x000fce000000004b */
.L_x_9558:
[----:B------:R-:W0:Y:S01]  /*8800*/  LDC.64 R108, c[0x0][0x3a8] ;  /* 0x0000ea00ff6c7b82 */ /* 0x000e220000000a00 */
[----:B------:R-:W-:Y:S02]  /*8810*/  ISETP.NE.AND P6, PT, R111, RZ, PT ;  /* 0x000000ff6f00720c */ /* 0x000fe40003fc5270 */
[----:B------:R-:W-:Y:S02]  /*8820*/  ISETP.NE.AND P1, PT, R105, RZ, PT ;  /* 0x000000ff6900720c */ /* 0x000fe40003f25270 */
[----:B------:R-:W-:Y:S02]  /*8830*/  SEL R111, RZ, 0x1000000, !P5 ;  /* 0x01000000ff6f7807 */ /* 0x000fe40006800000 */
[----:B------:R-:W-:Y:S01]  /*8840*/  SEL R105, RZ, 0x10000, !P4 ;  /* 0x00010000ff697807 */ /* 0x000fe20006000000 */
[----:B------:R-:W1:Y:S01]  /*8850*/  LDC.64 R106, c[0x0][0x3b0] ;  /* 0x0000ec00ff6a7b82 */ /* 0x000e620000000a00 */
[----:B------:R-:W-:Y:S02]  /*8860*/  SEL R114, RZ, 0x100, !P3 ;  /* 0x00000100ff727807 */ /* 0x000fe40005800000 */
[----:B------:R-:W-:-:S02]  /*8870*/  ISETP.NE.AND P5, PT, R112, RZ, PT ;  /* 0x000000ff7000720c */ /* 0x000fc40003fa5270 */
[----:B------:R-:W-:Y:S02]  /*8880*/  ISETP.NE.AND P4, PT, R113, RZ, PT ;  /* 0x000000ff7100720c */ /* 0x000fe40003f85270 */
[----:B------:R-:W-:Y:S02]  /*8890*/  LOP3.LUT R114, R114, R111, R105, 0xfe, !PT ;  /* 0x0000006f72727212 */ /* 0x000fe400078efe69 */
[----:B------:R-:W-:Y:S02]  /*88a0*/  SEL R111, RZ, 0x1000000, !P4 ;  /* 0x01000000ff6f7807 */ /* 0x000fe40006000000 */
[----:B------:R-:W-:Y:S02]  /*88b0*/  SEL R112, RZ, 0x10000, !P5 ;  /* 0x00010000ff707807 */ /* 0x000fe40006800000 */
[----:B------:R-:W-:Y:S02]  /*88c0*/  SEL R105, RZ, 0x100, !P6 ;  /* 0x00000100ff697807 */ /* 0x000fe40007000000 */
[----:B------:R-:W-:Y:S01]  /*88d0*/  SEL R113, RZ, 0x1, !P2 ;  /* 0x00000001ff717807 */ /* 0x000fe20005000000 */
[----:B0-----:R-:W-:Y:S01]  /*88e0*/  IMAD.WIDE.U32 R108, R104, 0x10, R108 ;  /* 0x00000010686c7825 */ /* 0x001fe200078e006c */
[----:B------:R-:W-:-:S02]  /*88f0*/  LOP3.LUT R105, R105, R111, R112, 0xfe, !PT ;  /* 0x0000006f69697212 */ /* 0x000fc400078efe70 */
        /* <DEDUP_REMOVED lines=27> */
.L_x_9639:
[----:B------:R-:W-:Y:S01]  /*8ab0*/  IMAD.MOV.U32 R105, RZ, RZ, R110 ;  /* 0x000000ffff697224 */ /* 0x000fe200078e006e */
[----:B------:R-:W-:-:S07]  /*8ac0*/  IADD3 R110, PT, PT, R104, 0x20, RZ ;  /* 0x00000020686e7810 */ /* 0x000fce0007ffe0ff */
.L_x_9516:
[----:B------:R-:W-:Y:S05]  /*8ad0*/  BSYNC.RECONVERGENT B1 ;  /* 0x0000000000017941 */ /* 0x000fea0003800200 */
.L_x_9515:
        /* <DEDUP_REMOVED lines=34> */
.L_x_9645:
        /* <DEDUP_REMOVED lines=13> */
.L_x_9647:
[----:B------:R-:W-:Y:S05]  /*8dd0*/  BSYNC.RECONVERGENT B3 ;  /* 0x0000000000037941 */ /* 0x000fea0003800200 */
.L_x_9646:
        /* <DEDUP_REMOVED lines=41> */
.L_x_9644:
[----:B------:R-:W-:Y:S05]  /*9070*/  BSYNC.RECONVERGENT B2 ;  /* 0x0000000000027941 */ /* 0x000fea0003800200 */
.L_x_9643:
[----:B------:R-:W1:Y:S01]  /*9080*/  LDC R118, c[0x0][0x404] ;  /* 0x00010100ff767b82 */ /* 0x000e620000000800 */
[----:B------:R-:W-:Y:S01]  /*9090*/  I2FP.F32.U32 R9, R13 ;  /* 0x0000000d00097245 */ /* 0x000fe20000201000 */
[----:B------:R-:W-:Y:S01]  /*90a0*/  IMAD.MOV.U32 R102, RZ, RZ, 0x2f800000 ;  /* 0x2f800000ff667424 */ /* 0x000fe200078e00ff */
[----:B------:R-:W-:Y:S01]  /*90b0*/  ISETP.NE.AND P3, PT, R15, 0x1, PT ;  /* 0x000000010f00780c */ /* 0x000fe20003f65270 */
[----:B-----5:R-:W-:Y:S01]  /*90c0*/  HADD2.F32 R14, -RZ, R72.H0_H0 ;  /* 0x20000048ff0e7230 */ /* 0x020fe20000004100 */
[----:B------:R-:W-:Y:S01]  /*90d0*/  BSSY.RECONVERGENT B2, `(.L_x_9648) ;  /* 0x000004b000027945 */ /* 0x000fe20003800200 */
[----:B------:R-:W-:Y:S01]  /*90e0*/  FFMA.FTZ R9, R9, R102, 1.1641532182693481445e-10 ;  /* 0x2f00000009097423 */ /* 0x000fe20000010066 */
[----:B------:R-:W-:Y:S01]  /*90f0*/  IMAD.MOV.U32 R76, RZ, RZ, 0x2 ;  /* 0x00000002ff4c7424 */ /* 0x000fe200078e00ff */
[----:B------:R-:W2:Y:S03]  /*9100*/  LDC R117, c[0x0][0x408] ;  /* 0x00010200ff757b82 */ /* 0x000ea60000000800 */
[----:B-1----:R-:W-:-:S02]  /*9110*/  FSETP.GTU.FTZ.AND P2, PT, R9, R118, PT ;  /* 0x000000760900720b */ /* 0x002fc40003f5c000 */
[----:B------:R-:W-:Y:S02]  /*9120*/  MOV R9, R12 ;  /* 0x0000000c00097202 */ /* 0x000fe40000000f00 */
        /* <DEDUP_REMOVED lines=13> */
.L_x_9650:
        /* <DEDUP_REMOVED lines=13> */
.L_x_9652:
[----:B------:R-:W-:Y:S05]  /*92d0*/  BSYNC.RECONVERGENT B3 ;  /* 0x0000000000037941 */ /* 0x000fea0003800200 */
.L_x_9651:
        /* <DEDUP_REMOVED lines=42> */
.L_x_9649:
[----:B------:R-:W-:Y:S05]  /*9580*/  BSYNC.RECONVERGENT B2 ;  /* 0x0000000000027941 */ /* 0x000fea0003800200 */
.L_x_9648:
        /* <DEDUP_REMOVED lines=25> */
.L_x_9655:
        /* <DEDUP_REMOVED lines=13> */
.L_x_9657:
[----:B------:R-:W-:Y:S05]  /*97f0*/  BSYNC.RECONVERGENT B3 ;  /* 0x0000000000037941 */ /* 0x000fea0003800200 */
.L_x_9656:
        /* <DEDUP_REMOVED lines=43> */
.L_x_9654:
[----:B------:R-:W-:Y:S05]  /*9ab0*/  BSYNC.RECONVERGENT B2 ;  /* 0x0000000000027941 */ /* 0x000fea0003800200 */
.L_x_9653:
        /* <DEDUP_REMOVED lines=21> */
.L_x_9660:
        /* <DEDUP_REMOVED lines=13> */
.L_x_9662:
[----:B------:R-:W-:Y:S05]  /*9ce0*/  BSYNC.RECONVERGENT B3 ;  /* 0x0000000000037941 */ /* 0x000fea0003800200 */
.L_x_9661:
        /* <DEDUP_REMOVED lines=43> */
.L_x_9659:
[----:B------:R-:W-:Y:S05]  /*9fa0*/  BSYNC.RECONVERGENT B2 ;  /* 0x0000000000027941 */ /* 0x000fea0003800200 */
.L_x_9658:
        /* <DEDUP_REMOVED lines=25> */
.L_x_9665:
        /* <DEDUP_REMOVED lines=13> */
.L_x_9667:
[----:B------:R-:W-:Y:S05]  /*a210*/  BSYNC.RECONVERGENT B3 ;  /* 0x0000000000037941 */ /* 0x000fea0003800200 */
.L_x_9666:
[----:B------:R-:W-:Y:S01]  /*a220*/  IMAD.WIDE.U32 R8, R3, -0x326172a9, RZ ;  /* 0xcd9e8d5703087825 */ /* 0x000fe200078e00ff */
[----:B------:R-:W-:-:S04]  /*a230*/  LOP3.LUT R76, R10, UR7, R79, 0x96, !PT ;  /* 0x000000070a4c7c12 */ /* 0x000fc8000f8e964f */
[----:B0-----:R-:W-:Y:S01]  /*a240*/  LOP3.LUT R90, R6, UR6, R9, 0x96, !PT ;  /* 0x00000006065a7c12 */ /* 0x001fe2000f8e9609 */
        /* <DEDUP_REMOVED lines=40> */
.L_x_9664:
[----:B------:R-:W-:Y:S05]  /*a4d0*/  BSYNC.RECONVERGENT B2 ;  /* 0x0000000000027941 */ /* 0x000fea0003800200 */
.L_x_9663:
        /* <DEDUP_REMOVED lines=21> */
.L_x_9670:
        /* <DEDUP_REMOVED lines=13> */
.L_x_9672:
[----:B------:R-:W-:Y:S05]  /*a700*/  BSYNC.RECONVERGENT B3 ;  /* 0x0000000000037941 */ /* 0x000fea0003800200 */
.L_x_9671:
        /* <DEDUP_REMOVED lines=43> */
.L_x_9669:
[----:B------:R-:W-:Y:S05]  /*a9c0*/  BSYNC.RECONVERGENT B2 ;  /* 0x0000000000027941 */ /* 0x000fea0003800200 */
.L_x_9668:
        /* <DEDUP_REMOVED lines=12> */
[--C-:B------:R-:W-:Y:S01]  /*aa90*/  @P1 FADD.FTZ R86, R86, R9.reuse ;  /* 0x0000000956561221 */ /* 0x100fe20000010000 */
[----:B------:R-:W-:Y:S01]  /*aaa0*/  @!P1 IMAD.MOV.U32 R86, RZ, RZ, R9 ;  /* 0x000000ffff569224 */ /* 0x000fe200078e0009 */
[----:B------:R-:W-:-:S04]  /*aab0*/  MOV R9, R12 ;  /* 0x0000000c00097202 */ /* 0x000fc80000000f00 */
[----:B------:R-:W-:-:S06]  /*aac0*/  F2FP.F16.F32.PACK_AB R80, RZ, R86 ;  /* 0x00000056ff50723e */ /* 0x000fcc00000000ff */
        /* <DEDUP_REMOVED lines=9> */
.L_x_9675:
        /* <DEDUP_REMOVED lines=13> */
.L_x_9677:
[----:B------:R-:W-:Y:S05]  /*ac30*/  BSYNC.RECONVERGENT B3 ;  /* 0x0000000000037941 */ /* 0x000fea0003800200 */
.L_x_9676:
        /* <DEDUP_REMOVED lines=43> */
.L_x_9674:
[----:B------:R-:W-:Y:S05]  /*aef0*/  BSYNC.RECONVERGENT B2 ;  /* 0x0000000000027941 */ /* 0x000fea0003800200 */
.L_x_9673:
[----:B------:R-:W-:Y:S01]  /*af00*/  I2FP.F32.U32 R9, R9 ;  /* 0x0000000900097245 */ /* 0x000fe20000201000 */
[----:B------:R-:W-:Y:S01]  /*af10*/  HADD2.F32 R72, -RZ, R73.H1_H1 ;  /* 0x30000049ff487230 */ /* 0x000fe20000004100 */
[----:B------:R-:W-:Y:S01]  /*af20*/  BSSY.RECONVERGENT B2, `(.L_x_9678) ;  /* 0x000004c000027945 */ /* 0x000fe20003800200 */
[----:B------:R-:W-:Y:S02]  /*af30*/  IMAD.MOV.U32 R73, RZ, RZ, 0x2 ;  /* 0x00000002ff497424 */ /* 0x000fe400078e00ff */
[----:B------:R-:W-:Y:S01]  /*af40*/  FFMA.FTZ R9, R9, R102, 1.1641532182693481445e-10 ;  /* 0x2f00000009097423 */ /* 0x000fe20000010066 */
[----:B------:R-:W-:-:S04]  /*af50*/  FMUL.FTZ R72, R72, R117 ;  /* 0x0000007548487220 */ /* 0x000fc80000410000 */
[----:B------:R-:W-:Y:S01]  /*af60*/  FSETP.GTU.FTZ.AND P2, PT, R9, R118, PT ;  /* 0x000000760900720b */ /* 0x000fe20003f5c000 */
[----:B------:R-:W-:-:S03]  /*af70*/  IMAD.MOV.U32 R9, RZ, RZ, R12 ;  /* 0x000000ffff097224 */ /* 0x000fc600078e000c */
[----:B0-----:R-:W-:Y:S02]  /*af80*/  FSEL R90, R72, RZ, !P2 ;  /* 0x000000ff485a7208 */ /* 0x001fe40005000000 */
        /* <DEDUP_REMOVED lines=12> */
.L_x_9680:
        /* <DEDUP_REMOVED lines=13> */
.L_x_9682:
[----:B------:R-:W-:Y:S05]  /*b120*/  BSYNC.RECONVERGENT B3 ;  /* 0x0000000000037941 */ /* 0x000fea0003800200 */
.L_x_9681:
        /* <DEDUP_REMOVED lines=43> */
.L_x_9679:
[----:B------:R-:W-:Y:S05]  /*b3e0*/  BSYNC.RECONVERGENT B2 ;  /* 0x0000000000027941 */ /* 0x000fea0003800200 */
.L_x_9678:
        /* <DEDUP_REMOVED lines=25> */
.L_x_9685:
        /* <DEDUP_REMOVED lines=13> */
.L_x_9687:
[----:B------:R-:W-:Y:S05]  /*b650*/  BSYNC.RECONVERGENT B3 ;  /* 0x0000000000037941 */ /* 0x000fea0003800200 */
.L_x_9686:
        /* <DEDUP_REMOVED lines=43> */
.L_x_9684:
[----:B------:R-:W-:Y:S05]  /*b910*/  BSYNC.RECONVERGENT B2 ;  /* 0x0000000000027941 */ /* 0x000fea0003800200 */
.L_x_9683:
        /* <DEDUP_REMOVED lines=20> */
.L_x_9690:
        /* <DEDUP_REMOVED lines=13> */
.L_x_9692:
[----:B------:R-:W-:Y:S05]  /*bb30*/  BSYNC.RECONVERGENT B3 ;  /* 0x0000000000037941 */ /* 0x000fea0003800200 */
.L_x_9691:
        /* <DEDUP_REMOVED lines=43> */
.L_x_9689:
[----:B------:R-:W-:Y:S05]  /*bdf0*/  BSYNC.RECONVERGENT B2 ;  /* 0x0000000000027941 */ /* 0x000fea0003800200 */
.L_x_9688:
        /* <DEDUP_REMOVED lines=26> */
.L_x_9695:
        /* <DEDUP_REMOVED lines=13> */
.L_x_9697:
[----:B------:R-:W-:Y:S05]  /*c070*/  BSYNC.RECONVERGENT B3 ;  /* 0x0000000000037941 */ /* 0x000fea0003800200 */
.L_x_9696:
        /* <DEDUP_REMOVED lines=43> */
.L_x_9694:
[----:B------:R-:W-:Y:S05]  /*c330*/  BSYNC.RECONVERGENT B2 ;  /* 0x0000000000027941 */ /* 0x000fea0003800200 */
.L_x_9693:
        /* <DEDUP_REMOVED lines=20> */
.L_x_9700:
        /* <DEDUP_REMOVED lines=13> */
.L_x_9702:
[----:B------:R-:W-:Y:S05]  /*c550*/  BSYNC.RECONVERGENT B3 ;  /* 0x0000000000037941 */ /* 0x000fea0003800200 */
.L_x_9701:
        /* <DEDUP_REMOVED lines=43> */
.L_x_9699:
[----:B------:R-:W-:Y:S05]  /*c810*/  BSYNC.RECONVERGENT B2 ;  /* 0x0000000000027941 */ /* 0x000fea0003800200 */
.L_x_9698:
        /* <DEDUP_REMOVED lines=25> */
.L_x_9705:
        /* <DEDUP_REMOVED lines=13> */
.L_x_9707:
[----:B------:R-:W-:Y:S05]  /*ca80*/  BSYNC.RECONVERGENT B3 ;  /* 0x0000000000037941 */ /* 0x000fea0003800200 */
.L_x_9706:
        /* <DEDUP_REMOVED lines=43> */
.L_x_9704:
[----:B------:R-:W-:Y:S05]  /*cd40*/  BSYNC.RECONVERGENT B2 ;  /* 0x0000000000027941 */ /* 0x000fea0003800200 */
.L_x_9703:
        /* <DEDUP_REMOVED lines=20> */
.L_x_9710:
        /* <DEDUP_REMOVED lines=13> */
.L_x_9712:
[----:B------:R-:W-:Y:S05]  /*cf60*/  BSYNC.RECONVERGENT B3 ;  /* 0x0000000000037941 */ /* 0x000fea0003800200 */
.L_x_9711:
        /* <DEDUP_REMOVED lines=43> */
.L_x_9709:
[----:B------:R-:W-:Y:S05]  /*d220*/  BSYNC.RECONVERGENT B2 ;  /* 0x0000000000027941 */ /* 0x000fea0003800200 */
.L_x_9708:
        /* <DEDUP_REMOVED lines=25> */
.L_x_9715:
        /* <DEDUP_REMOVED lines=13> */
.L_x_9717:
[----:B------:R-:W-:Y:S05]  /*d490*/  BSYNC.RECONVERGENT B3 ;  /* 0x0000000000037941 */ /* 0x000fea0003800200 */
.L_x_9716:
        /* <DEDUP_REMOVED lines=43> */
.L_x_9714:
[----:B------:R-:W-:Y:S05]  /*d750*/  BSYNC.RECONVERGENT B2 ;  /* 0x0000000000027941 */ /* 0x000fea0003800200 */
.L_x_9713:
        /* <DEDUP_REMOVED lines=20> */
.L_x_9720:
        /* <DEDUP_REMOVED lines=15> */
.L_x_9722:
[----:B------:R-:W-:Y:S05]  /*d990*/  BSYNC.RECONVERGENT B3 ;  /* 0x0000000000037941 */ /* 0x000fea0003800200 */
.L_x_9721:
        /* <DEDUP_REMOVED lines=43> */
.L_x_9719:
[----:B------:R-:W-:Y:S05]  /*dc50*/  BSYNC.RECONVERGENT B2 ;  /* 0x0000000000027941 */ /* 0x000fea0003800200 */
.L_x_9718:
[----:B------:R-:W-:Y:S01]  /*dc60*/  I2FP.F32.U32 R73, R74 ;  /* 0x0000004a00497245 */ /* 0x000fe20000201000 */
[----:B------:R-:W-:Y:S01]  /*dc70*/  HADD2.F32 R72, -RZ, R67.H1_H1 ;  /* 0x30000043ff487230 */ /* 0x000fe20000004100 */
[----:B------:R-:W-:-:S03]  /*dc80*/  PRMT R74, R119, 0x5410, R120 ;  /* 0x00005410774a7816 */ /* 0x000fc60000000078 */
[----:B------:R-:W-:Y:S01]  /*dc90*/  FFMA.FTZ R73, R73, R102, 1.1641532182693481445e-10 ;  /* 0x2f00000049497423 */ /* 0x000fe20000010066 */
[----:B------:R-:W-:Y:S01]  /*dca0*/  FMUL.FTZ R72, R72, R117 ;  /* 0x0000007548487220 */ /* 0x000fe20000410000 */
[----:B------:R-:W-:-:S03]  /*dcb0*/  @P1 HADD2.F32 R102, -RZ, R71.H1_H1 ;  /* 0x30000047ff661230 */ /* 0x000fc60000004100 */
        /* <DEDUP_REMOVED lines=12> */
.L_x_9642:
        /* <DEDUP_REMOVED lines=16> */
.L_x_9726:
        /* <DEDUP_REMOVED lines=13> */
.L_x_9728:
[----:B------:R-:W-:Y:S05]  /*df50*/  BSYNC.RECONVERGENT B3 ;  /* 0x0000000000037941 */ /* 0x000fea0003800200 */
.L_x_9727:
        /* <DEDUP_REMOVED lines=42> */
.L_x_9725:
[----:B------:R-:W-:Y:S05]  /*e200*/  BSYNC.RECONVERGENT B2 ;  /* 0x0000000000027941 */ /* 0x000fea0003800200 */
.L_x_9724:
[----:B------:R-:W1:Y:S01]  /*e210*/  LDC R121, c[0x0][0x408] ;  /* 0x00010200ff797b82 */ /* 0x000e620000000800 */
[----:B------:R-:W-:Y:S01]  /*e220*/  I2FP.F32.U32 R9, R81 ;  /* 0x0000005100097245 */ /* 0x000fe20000201000 */
[----:B------:R-:W-:Y:S01]  /*e230*/  IMAD.MOV.U32 R102, RZ, RZ, 0x2f800000 ;  /* 0x2f800000ff667424 */ /* 0x000fe200078e00ff */
[----:B------:R-:W-:Y:S01]  /*e240*/  ISETP.NE.AND P3, PT, R85, 0x1, PT ;  /* 0x000000015500780c */ /* 0x000fe20003f65270 */
[----:B-----5:R-:W-:Y:S01]  /*e250*/  HADD2.F32 R86, -RZ, R72.H0_H0 ;  /* 0x20000048ff567230 */ /* 0x020fe20000004100 */
[----:B------:R-:W-:Y:S01]  /*e260*/  BSSY.RECONVERGENT B2, `(.L_x_9729) ;  /* 0x000004f000027945 */ /* 0x000fe20003800200 */
[----:B------:R-:W-:Y:S01]  /*e270*/  FFMA.FTZ R9, R9, R102, 1.1641532182693481445e-10 ;  /* 0x2f00000009097423 */ /* 0x000fe20000010066 */
[----:B0-----:R-:W-:Y:S01]  /*e280*/  @P1 HADD2.F32 R90, -RZ, R68.H0_H0 ;  /* 0x20000044ff5a1230 */ /* 0x001fe20000004100 */
[----:B------:R-:W0:Y:S01]  /*e290*/  LDC R120, c[0x0][0x404] ;  /* 0x00010100ff787b82 */ /* 0x000e220000000800 */
[----:B-1----:R-:W-:Y:S02]  /*e2a0*/  FMUL.FTZ R86, R86, R121 ;  /* 0x0000007956567220 */ /* 0x002fe40000410000 */
[----:B0-----:R-:W-:-:S02]  /*e2b0*/  FSETP.GTU.FTZ.AND P2, PT, R9, R120, PT ;  /* 0x000000780900720b */ /* 0x001fc40003f5c000 */
[----:B------:R-:W-:Y:S02]  /*e2c0*/  MOV R9, R12 ;  /* 0x0000000c00097202 */ /* 0x000fe40000000f00 */
        /* <DEDUP_REMOVED lines=15> */
.L_x_9731:
        /* <DEDUP_REMOVED lines=13> */
.L_x_9733:
[----:B------:R-:W-:Y:S05]  /*e490*/  BSYNC.RECONVERGENT B3 ;  /* 0x0000000000037941 */ /* 0x000fea0003800200 */
.L_x_9732:
        /* <DEDUP_REMOVED lines=43> */
.L_x_9730:
[----:B------:R-:W-:Y:S05]  /*e750*/  BSYNC.RECONVERGENT B2 ;  /* 0x0000000000027941 */ /* 0x000fea0003800200 */
.L_x_9729:
        /* <DEDUP_REMOVED lines=24> */
.L_x_9736:
        /* <DEDUP_REMOVED lines=13> */
.L_x_9738:
[----:B------:R-:W-:Y:S05]  /*e9b0*/  BSYNC.RECONVERGENT B3 ;  /* 0x0000000000037941 */ /* 0x000fea0003800200 */
.L_x_9737:
        /* <DEDUP_REMOVED lines=43> */
.L_x_9735:
[----:B------:R-:W-:Y:S05]  /*ec70*/  BSYNC.RECONVERGENT B2 ;  /* 0x0000000000027941 */ /* 0x000fea0003800200 */
.L_x_9734:
        /* <DEDUP_REMOVED lines=24> */
.L_x_9741:
        /* <DEDUP_REMOVED lines=13> */
.L_x_9743:
[----:B------:R-:W-:Y:S05]  /*eed0*/  BSYNC.RECONVERGENT B3 ;  /* 0x0000000000037941 */ /* 0x000fea0003800200 */
.L_x_9742:
        /* <DEDUP_REMOVED lines=43> */
.L_x_9740:
[----:B------:R-:W-:Y:S05]  /*f190*/  BSYNC.RECONVERGENT B2 ;  /* 0x0000000000027941 */ /* 0x000fea0003800200 */
.L_x_9739:
        /* <DEDUP_REMOVED lines=24> */
.L_x_9746:
        /* <DEDUP_REMOVED lines=13> */
.L_x_9748:
[----:B------:R-:W-:Y:S05]  /*f3f0*/  BSYNC.RECONVERGENT B3 ;  /* 0x0000000000037941 */ /* 0x000fea0003800200 */
.L_x_9747:
        /* <DEDUP_REMOVED lines=43> */
.L_x_9745:
[----:B------:R-:W-:Y:S05]  /*f6b0*/  BSYNC.RECONVERGENT B2 ;  /* 0x0000000000027941 */ /* 0x000fea0003800200 */
.L_x_9744:
        /* <DEDUP_REMOVED lines=23> */
.L_x_9751:
        /* <DEDUP_REMOVED lines=13> */
.L_x_9753:
[----:B------:R-:W-:Y:S05]  /*f900*/  BSYNC.RECONVERGENT B3 ;  /* 0x0000000000037941 */ /* 0x000fea0003800200 */
.L_x_9752:
        /* <DEDUP_REMOVED lines=43> */
.L_x_9750:
[----:B------:R-:W-:Y:S05]  /*fbc0*/  BSYNC.RECONVERGENT B2 ;  /* 0x0000000000027941 */ /* 0x000fea0003800200 */
.L_x_9749:
        /* <DEDUP_REMOVED lines=23> */
.L_x_9756:
        /* <DEDUP_REMOVED lines=13> */
.L_x_9758:
[----:B------:R-:W-:Y:S05]  /*fe10*/  BSYNC.RECONVERGENT B3 ;  /* 0x0000000000037941 */ /* 0x000fea0003800200 */
.L_x_9757:
        /* <DEDUP_REMOVED lines=43> */
.L_x_9755:
[----:B------:R-:W-:Y:S05]  /*100d0*/  BSYNC.RECONVERGENT B2 ;  /* 0x0000000000027941 */ /* 0x000fea0003800200 */
.L_x_9754:
        /* <DEDUP_REMOVED lines=23> */
.L_x_9761:
        /* <DEDUP_REMOVED lines=13> */
.L_x_9763:
[----:B------:R-:W-:Y:S05]  /*10320*/  BSYNC.RECONVERGENT B3 ;  /* 0x0000000000037941 */ /* 0x000fea0003800200 */
.L_x_9762:
        /* <DEDUP_REMOVED lines=43> */
.L_x_9760:
[----:B------:R-:W-:Y:S05]  /*105e0*/  BSYNC.RECONVERGENT B2 ;  /* 0x0000000000027941 */ /* 0x000fea0003800200 */
.L_x_9759:
        /* <DEDUP_REMOVED lines=14> */
.L_x_9723:
        /* <DEDUP_REMOVED lines=43> */
.L_x_9764:
[----:B------:R-:W-:Y:S01]  /*10980*/  IMAD.MOV.U32 R105, RZ, RZ, R112 ;  /* 0x000000ffff697224 */ /* 0x000fe200078e0070 */
[----:B------:R-:W-:-:S07]  /*10990*/  IADD3 R110, PT, PT, R110, 0x20, RZ ;  /* 0x000000206e6e7810 */ /* 0x000fce0007ffe0ff */
.L_x_9641:
[----:B------:R-:W-:Y:S05]  /*109a0*/  BSYNC.RECONVERGENT B1 ;  /* 0x0000000000017941 */ /* 0x000fea0003800200 */
.L_x_9640:
        /* <DEDUP_REMOVED lines=33> */
.L_x_9770:
        /* <DEDUP_REMOVED lines=13> */
.L_x_9772:
[----:B------:R-:W-:Y:S05]  /*10c90*/  BSYNC.RECONVERGENT B3 ;  /* 0x0000000000037941 */ /* 0x000fea0003800200 */
.L_x_9771:
        /* <DEDUP_REMOVED lines=38> */
[----:B------:R-:W-:Y:S02]  /*10f00*/  LOP3.LUT R8, R78, UR30, R13, 0x96, !PT ;  /* 0x0000001e4e087c12 */ /* 0x000fe4000f8e960d */
[----:B------:R-:W-:Y:S01]  /*10f10*/  MOV R13, R105 ;  /* 0x00000069000d7202 */ /* 0x000fe20000000f00 */
[----:B------:R-:W-:Y:S01]  /*10f20*/  IMAD.MOV.U32 R80, RZ, RZ, R76 ;  /* 0x000000ffff507224 */ /* 0x000fe200078e004c */
[----:B------:R-:W-:-:S07]  /*10f30*/  LOP3.LUT R7, R14, UR31, R77, 0x96, !PT ;  /* 0x0000001f0e077c12 */ /* 0x000fce000f8e964d */
.L_x_9769:
[----:B------:R-:W-:Y:S05]  /*10f40*/  BSYNC.RECONVERGENT B2 ;  /* 0x0000000000027941 */ /* 0x000fea0003800200 */
.L_x_9768:
[----:B------:R-:W1:Y:S01]  /*10f50*/  LDC R119, c[0x0][0x404] ;  /* 0x00010100ff777b82 */ /* 0x000e620000000800 */
[----:B------:R-:W-:Y:S01]  /*10f60*/  I2FP.F32.U32 R14, R13 ;  /* 0x0000000d000e7245 */ /* 0x000fe20000201000 */
[----:B------:R-:W-:Y:S01]  /*10f70*/  IMAD.MOV.U32 R103, RZ, RZ, 0x2f800000 ;  /* 0x2f800000ff677424 */ /* 0x000fe200078e00ff */
[----:B------:R-:W-:Y:S01]  /*10f80*/  ISETP.NE.AND P4, PT, R15, 0x1, PT ;  /* 0x000000010f00780c */ /* 0x000fe20003f85270 */
[----:B-----5:R-:W-:Y:S01]  /*10f90*/  HADD2.F32 R9, -RZ, R72.H0_H0 ;  /* 0x20000048ff097230 */ /* 0x020fe20000004100 */
[----:B------:R-:W-:Y:S01]  /*10fa0*/  BSSY.RECONVERGENT B2, `(.L_x_9773) ;  /* 0x000004b000027945 */ /* 0x000fe20003800200 */
[----:B------:R-:W-:Y:S01]  /*10fb0*/  FFMA.FTZ R14, R14, R103, 1.1641532182693481445e-10 ;  /* 0x2f0000000e0e7423 */ /* 0x000fe20000010067 */
[----:B------:R-:W-:Y:S01]  /*10fc0*/  HFMA2 R76, -RZ, RZ, 0, 1.1920928955078125e-07 ;  /* 0x00000002ff4c7431 */ /* 0x000fe200000001ff */
[----:B------:R-:W2:Y:S01]  /*10fd0*/  LDC R118, c[0x0][0x408] ;  /* 0x00010200ff767b82 */ /* 0x000ea20000000800 */
[----:B------:R-:W-:Y:S02]  /*10fe0*/  IMAD.MOV.U32 R13, RZ, RZ, R12 ;  /* 0x000000ffff0d7224 */ /* 0x000fe400078e000c */
[----:B-1----:R-:W-:-:S04]  /*10ff0*/  FSETP.GTU.FTZ.AND P3, PT, R14, R119, PT ;  /* 0x000000770e00720b */ /* 0x002fc80003f7c000 */
        /* <DEDUP_REMOVED lines=13> */
.L_x_9775:
        /* <DEDUP_REMOVED lines=13> */
.L_x_9777:
[----:B------:R-:W-:Y:S05]  /*111a0*/  BSYNC.RECONVERGENT B3 ;  /* 0x0000000000037941 */ /* 0x000fea0003800200 */
.L_x_9776:
        /* <DEDUP_REMOVED lines=42> */
.L_x_9774:
[----:B------:R-:W-:Y:S05]  /*11450*/  BSYNC.RECONVERGENT B2 ;  /* 0x0000000000027941 */ /* 0x000fea0003800200 */
.L_x_9773:
        /* <DEDUP_REMOVED lines=25> */
.L_x_9780:
        /* <DEDUP_REMOVED lines=13> */
.L_x_9782:
[----:B------:R-:W-:Y:S05]  /*116c0*/  BSYNC.RECONVERGENT B3 ;  /* 0x0000000000037941 */ /* 0x000fea0003800200 */
.L_x_9781:
        /* <DEDUP_REMOVED lines=43> */
.L_x_9779:
[----:B------:R-:W-:Y:S05]  /*11980*/  BSYNC.RECONVERGENT B2 ;  /* 0x0000000000027941 */ /* 0x000fea0003800200 */
.L_x_9778:
[----:B------:R-:W-:Y:S01]  /*11990*/  I2FP.F32.U32 R14, R9 ;  /* 0x00000009000e7245 */ /* 0x000fe20000201000 */
[----:B------:R-:W-:Y:S01]  /*119a0*/  HADD2.F32 R9, -RZ, R72.H1_H1 ;  /* 0x30000048ff097230 */ /* 0x000fe20000004100 */
        /* <DEDUP_REMOVED lines=19> */
.L_x_9785:
        /* <DEDUP_REMOVED lines=13> */
.L_x_9787:
[----:B------:R-:W-:Y:S05]  /*11bb0*/  BSYNC.RECONVERGENT B3 ;  /* 0x0000000000037941 */ /* 0x000fea0003800200 */
.L_x_9786:
        /* <DEDUP_REMOVED lines=43> */
.L_x_9784:
[----:B------:R-:W-:Y:S05]  /*11e70*/  BSYNC.RECONVERGENT B2 ;  /* 0x0000000000027941 */ /* 0x000fea0003800200 */
.L_x_9783:
        /* <DEDUP_REMOVED lines=25> */
.L_x_9790:
        /* <DEDUP_REMOVED lines=13> */
.L_x_9792:
[----:B------:R-:W-:Y:S05]  /*120e0*/  BSYNC.RECONVERGENT B3 ;  /* 0x0000000000037941 */ /* 0x000fea0003800200 */
.L_x_9791:
        /* <DEDUP_REMOVED lines=43> */
.L_x_9789:
[----:B------:R-:W-:Y:S05]  /*123a0*/  BSYNC.RECONVERGENT B2 ;  /* 0x0000000000027941 */ /* 0x000fea0003800200 */
.L_x_9788:
[----:B------:R-:W-:Y:S01]  /*123b0*/  I2FP.F32.U32 R72, R9 ;  /* 0x0000000900487245 */ /* 0x000fe20000201000 */
[----:B------:R-:W-:Y:S01]  /*123c0*/  HADD2.F32 R9, -RZ, R73.H0_H0 ;  /* 0x20000049ff097230 */ /* 0x000fe20000004100 */
        /* <DEDUP_REMOVED lines=19> */
.L_x_9795:
        /* <DEDUP_REMOVED lines=13> */
.L_x_9797:
[----:B------:R-:W-:Y:S05]  /*125d0*/  BSYNC.RECONVERGENT B3 ;  /* 0x0000000000037941 */ /* 0x000fea0003800200 */
.L_x_9796:
[----:B------:R-:W-:Y:S01]  /*125e0*/  IMAD.WIDE.U32 R8, R3, -0x326172a9, RZ ;  /* 0xcd9e8d5703087825 */ /* 0x000fe200078e00ff */
[----:B------:R-:W-:-:S03]  /*125f0*/  LOP3.LUT R76, R10, UR7, R79, 0x96, !PT ;  /* 0x000000070a4c7c12 */ /* 0x000fc6000f8e964f */
[----:B------:R-:W-:Y:S01]  /*12600*/  IMAD.MOV.U32 R72, RZ, RZ, R80 ;  /* 0x000000ffff487224 */ /* 0x000fe200078e0050 */
        /* <DEDUP_REMOVED lines=40> */
.L_x_9794:
[----:B------:R-:W-:Y:S05]  /*12890*/  BSYNC.RECONVERGENT B2 ;  /* 0x0000000000027941 */ /* 0x000fea0003800200 */
.L_x_9793:
[----:B------:R-:W-:Y:S01]  /*128a0*/  I2FP.F32.U32 R72, R72 ;  /* 0x0000004800487245 */ /* 0x000fe20000201000 */
[----:B------:R-:W-:Y:S01]  /*128b0*/  HADD2.F32 R9, -RZ, R65.H0_H0 ;  /* 0x20000041ff097230 */ /* 0x000fe20000004100 */
[----:B------:R-:W-:Y:S01]  /*128c0*/  BSSY.RECONVERGENT B2, `(.L_x_9798) ;  /* 0x0000051000027945 */ /* 0x000fe20003800200 */
[----:B0-----:R-:W-:Y:S02]  /*128d0*/  @P2 HADD2.F32 R88, -RZ, R69.H0_H0 ;  /* 0x20000045ff582230 */ /* 0x001fe40000004100 */
        /* <DEDUP_REMOVED lines=22> */
.L_x_9800:
        /* <DEDUP_REMOVED lines=13> */
.L_x_9802:
[----:B------:R-:W-:Y:S05]  /*12b10*/  BSYNC.RECONVERGENT B3 ;  /* 0x0000000000037941 */ /* 0x000fea0003800200 */
.L_x_9801:
        /* <DEDUP_REMOVED lines=43> */
.L_x_9799:
[----:B------:R-:W-:Y:S05]  /*12dd0*/  BSYNC.RECONVERGENT B2 ;  /* 0x0000000000027941 */ /* 0x000fea0003800200 */
.L_x_9798:
        /* <DEDUP_REMOVED lines=21> */
.L_x_9805:
        /* <DEDUP_REMOVED lines=13> */
.L_x_9807:
[----:B------:R-:W-:Y:S05]  /*13000*/  BSYNC.RECONVERGENT B3 ;  /* 0x0000000000037941 */ /* 0x000fea0003800200 */
.L_x_9806:
        /* <DEDUP_REMOVED lines=39> */
[----:B------:R-:W-:Y:S01]  /*13280*/  MOV R12, R78 ;  /* 0x0000004e000c7202 */ /* 0x000fe20000000f00 */
[----:B------:R-:W-:Y:S01]  /*13290*/  IMAD.MOV.U32 R9, RZ, RZ, R80 ;  /* 0x000000ffff097224 */ /* 0x000fe200078e0050 */
[----:B------:R-:W-:Y:S01]  /*132a0*/  LOP3.LUT R7, R76, UR31, R73, 0x96, !PT ;  /* 0x0000001f4c077c12 */ /* 0x000fe2000f8e9649 */
[----:B------:R-:W-:-:S07]  /*132b0*/  IMAD.MOV.U32 R80, RZ, RZ, R72 ;  /* 0x000000ffff507224 */ /* 0x000fce00078e0048 */
.L_x_9804:
[----:B------:R-:W-:Y:S05]  /*132c0*/  BSYNC.RECONVERGENT B2 ;  /* 0x0000000000027941 */ /* 0x000fea0003800200 */
.L_x_9803:
        /* <DEDUP_REMOVED lines=25> */
.L_x_9810:
        /* <DEDUP_REMOVED lines=13> */
.L_x_9812:
[----:B------:R-:W-:Y:S05]  /*13530*/  BSYNC.RECONVERGENT B3 ;  /* 0x0000000000037941 */ /* 0x000fea0003800200 */
.L_x_9811:
        /* <DEDUP_REMOVED lines=43> */
.L_x_9809:
[----:B------:R-:W-:Y:S05]  /*137f0*/  BSYNC.RECONVERGENT B2 ;  /* 0x0000000000027941 */ /* 0x000fea0003800200 */
.L_x_9808:
[----:B------:R-:W-:Y:S01]  /*13800*/  I2FP.F32.U32 R72, R9 ;  /* 0x0000000900487245 */ /* 0x000fe20000201000 */
[----:B------:R-:W-:Y:S01]  /*13810*/  HADD2.F32 R9, -RZ, R74.H0_H0 ;  /* 0x2000004aff097230 */ /* 0x000fe20000004100 */
[----:B------:R-:W-:Y:S01]  /*13820*/  BSSY.RECONVERGENT B2, `(.L_x_9813) ;  /* 0x000004c000027945 */ /* 0x000fe20003800200 */
[----:B------:R-:W-:Y:S02]  /*13830*/  IMAD.MOV.U32 R78, RZ, RZ, 0x2 ;  /* 0x00000002ff4e7424 */ /* 0x000fe400078e00ff */
        /* <DEDUP_REMOVED lines=17> */
.L_x_9815:
        /* <DEDUP_REMOVED lines=13> */
.L_x_9817:
[----:B------:R-:W-:Y:S05]  /*13a20*/  BSYNC.RECONVERGENT B3 ;  /* 0x0000000000037941 */ /* 0x000fea0003800200 */
.L_x_9816:
        /* <DEDUP_REMOVED lines=43> */
.L_x_9814:
[----:B------:R-:W-:Y:S05]  /*13ce0*/  BSYNC.RECONVERGENT B2 ;  /* 0x0000000000027941 */ /* 0x000fea0003800200 */
.L_x_9813:
[----:B------:R-:W-:Y:S01]  /*13cf0*/  I2FP.F32.U32 R72, R73 ;  /* 0x0000004900487245 */ /* 0x000fe20000201000 */
[----:B------:R-:W-:Y:S01]  /*13d00*/  HADD2.F32 R9, -RZ, R66.H0_H0 ;  /* 0x20000042ff097230 */ /* 0x000fe20000004100 */
[----:B------:R-:W-:Y:S01]  /*13d10*/  BSSY.RECONVERGENT B2, `(.L_x_9818) ;  /* 0x0000051000027945 */ /* 0x000fe20003800200 */
[----:B------:R-:W-:Y:S02]  /*13d20*/  @P2 HADD2.F32 R94, -RZ, R70.H0_H0 ;  /* 0x20000046ff5e2230 */ /* 0x000fe40000004100 */
        /* <DEDUP_REMOVED lines=22> */
.L_x_9820:
        /* <DEDUP_REMOVED lines=13> */
.L_x_9822:
[----:B------:R-:W-:Y:S05]  /*13f60*/  BSYNC.RECONVERGENT B3 ;  /* 0x0000000000037941 */ /* 0x000fea0003800200 */
.L_x_9821:
        /* <DEDUP_REMOVED lines=43> */
.L_x_9819:
[----:B------:R-:W-:Y:S05]  /*14220*/  BSYNC.RECONVERGENT B2 ;  /* 0x0000000000027941 */ /* 0x000fea0003800200 */
.L_x_9818:
        /* <DEDUP_REMOVED lines=20> */
.L_x_9825:
        /* <DEDUP_REMOVED lines=13> */
.L_x_9827:
[----:B------:R-:W-:Y:S05]  /*14440*/  BSYNC.RECONVERGENT B3 ;  /* 0x0000000000037941 */ /* 0x000fea0003800200 */
.L_x_9826:
        /* <DEDUP_REMOVED lines=43> */
.L_x_9824:
[----:B------:R-:W-:Y:S05]  /*14700*/  BSYNC.RECONVERGENT B2 ;  /* 0x0000000000027941 */ /* 0x000fea0003800200 */
.L_x_9823:
        /* <DEDUP_REMOVED lines=25> */
.L_x_9830:
        /* <DEDUP_REMOVED lines=13> */
.L_x_9832:
[----:B------:R-:W-:Y:S05]  /*14970*/  BSYNC.RECONVERGENT B3 ;  /* 0x0000000000037941 */ /* 0x000fea0003800200 */
.L_x_9831:
        /* <DEDUP_REMOVED lines=43> */
.L_x_9829:
[----:B------:R-:W-:Y:S05]  /*14c30*/  BSYNC.RECONVERGENT B2 ;  /* 0x0000000000027941 */ /* 0x000fea0003800200 */
.L_x_9828:
        /* <DEDUP_REMOVED lines=20> */
.L_x_9835:
        /* <DEDUP_REMOVED lines=13> */
.L_x_9837:
[----:B------:R-:W-:Y:S05]  /*14e50*/  BSYNC.RECONVERGENT B3 ;  /* 0x0000000000037941 */ /* 0x000fea0003800200 */
.L_x_9836:
        /* <DEDUP_REMOVED lines=43> */
.L_x_9834:
[----:B------:R-:W-:Y:S05]  /*15110*/  BSYNC.RECONVERGENT B2 ;  /* 0x0000000000027941 */ /* 0x000fea0003800200 */
.L_x_9833:
        /* <DEDUP_REMOVED lines=25> */
.L_x_9840:
        /* <DEDUP_REMOVED lines=13> */
.L_x_9842:
[----:B------:R-:W-:Y:S05]  /*15380*/  BSYNC.RECONVERGENT B3 ;  /* 0x0000000000037941 */ /* 0x000fea0003800200 */
.L_x_9841:
        /* <DEDUP_REMOVED lines=43> */
.L_x_9839:
[----:B------:R-:W-:Y:S05]  /*15640*/  BSYNC.RECONVERGENT B2 ;  /* 0x0000000000027941 */ /* 0x000fea0003800200 */
.L_x_9838:
        /* <DEDUP_REMOVED lines=20> */
.L_x_9845:
        /* <DEDUP_REMOVED lines=15> */
.L_x_9847:
[----:B------:R-:W-:Y:S05]  /*15880*/  BSYNC.RECONVERGENT B3 ;  /* 0x0000000000037941 */ /* 0x000fea0003800200 */
.L_x_9846:
        /* <DEDUP_REMOVED lines=40> */
[----:B------:R-:W-:Y:S02]  /*15b10*/  LOP3.LUT R7, R74, UR31, R73, 0x96, !PT ;  /* 0x0000001f4a077c12 */ /* 0x000fe4000f8e9649 */
[----:B------:R-:W-:Y:S01]  /*15b20*/  MOV R74, R80 ;  /* 0x00000050004a7202 */ /* 0x000fe20000000f00 */
[----:B------:R-:W-:-:S07]  /*15b30*/  IMAD.MOV.U32 R80, RZ, RZ, R72 ;  /* 0x000000ffff507224 */ /* 0x000fce00078e0048 */
.L_x_9844:
[----:B------:R-:W-:Y:S05]  /*15b40*/  BSYNC.RECONVERGENT B2 ;  /* 0x0000000000027941 */ /* 0x000fea0003800200 */
.L_x_9843:
        /* <DEDUP_REMOVED lines=8> */
[----:B------:R-:W-:-:S03]  /*15bd0*/  SEL R72, RZ, 0x1, P6 ;  /* 0x00000001ff487807 */ /* 0x000fc60003000000 */
[----:B------:R-:W-:Y:S01]  /*15be0*/  FADD.FTZ R122, R122, R73 ;  /* 0x000000497a7a7221 */ /* 0x000fe20000010000 */
[----:B------:R-:W-:Y:S02]  /*15bf0*/  PRMT R73, R105, 0x5410, R117 ;  /* 0x0000541069497816 */ /* 0x000fe40000000075 */
[----:B------:R-:W-:Y:S01]  /*15c00*/  MOV R105, R80 ;  /* 0x0000005000697202 */ /* 0x000fe20000000f00 */
[--C-:B------:R-:W-:Y:S01]  /*15c10*/  @P2 FADD.FTZ R103, R103, R122.reuse ;  /* 0x0000007a67672221 */ /* 0x100fe20000010000 */
[----:B------:R-:W-:Y:S01]  /*15c20*/  @!P2 IMAD.MOV.U32 R103, RZ, RZ, R122 ;  /* 0x000000ffff67a224 */ /* 0x000fe200078e007a */
[----:B------:R-:W-:Y:S02]  /*15c30*/  PRMT R80, R72, 0x7610, R80 ;  /* 0x0000761048507816 */ /* 0x000fe40000000050 */
[----:B------:R-:W-:Y:S02]  /*15c40*/  PRMT R72, R108, 0x5410, R109 ;  /* 0x000054106c487816 */ /* 0x000fe4000000006d */
[----:B------:R-:W-:-:S04]  /*15c50*/  F2FP.F16.F32.PACK_AB R75, RZ, R103 ;  /* 0x00000067ff4b723e */ /* 0x000fc800000000ff */
[----:B------:R-:W-:Y:S01]  /*15c60*/  PRMT R75, R114, 0x5410, R75 ;  /* 0x00005410724b7816 */ /* 0x000fe2000000004b */
[----:B------:R-:W-:Y:S06]  /*15c70*/  BRA `(.L_x_9848) ;  /* 0x00000028005c7947 */ /* 0x000fec0003800000 */
.L_x_9767:
        /* <DEDUP_REMOVED lines=16> */
.L_x_9851:
[----:B------:R-:W-:Y:S01]  /*15d80*/  IADD3 R5, PT, PT, R5, 0x1, RZ ;  /* 0x0000000105057810 */ /* 0x000fe20007ffe0ff */
[----:B------:R-:W-:Y:S03]  /*15d90*/  BSSY.RECONVERGENT B3, `(.L_x_9852) ;  /* 0x000000c000037945 */ /* 0x000fe60003800200 */
[C---:B------:R-:W-:Y:S01]  /*15da0*/  ISETP.NE.AND P3, PT, R5.reuse, RZ, PT ;  /* 0x000000ff0500720c */ /* 0x040fe20003f65270 */
[----:B0-----:R-:W-:-:S12]  /*15db0*/  IMAD.WIDE.U32 R88, R5, -0x2daee0ad, RZ ;  /* 0xd2511f5305587825 */ /* 0x001fd800078e00ff */
        /* <DEDUP_REMOVED lines=9> */
.L_x_9853:
[----:B------:R-:W-:Y:S05]  /*15e50*/  BSYNC.RECONVERGENT B3 ;  /* 0x0000000000037941 */ /* 0x000fea0003800200 */
.L_x_9852:
        /* <DEDUP_REMOVED lines=42> */
.L_x_9850:
[----:B------:R-:W-:Y:S05]  /*16100*/  BSYNC.RECONVERGENT B2 ;  /* 0x0000000000027941 */ /* 0x000fea0003800200 */
.L_x_9849:
[----:B------:R-:W1:Y:S01]  /*16110*/  LDC R123, c[0x0][0x408] ;  /* 0x00010200ff7b7b82 */ /* 0x000e620000000800 */
[----:B------:R-:W-:Y:S01]  /*16120*/  HFMA2 R103, -RZ, RZ, 0.1171875, 0 ;  /* 0x2f800000ff677431 */ /* 0x000fe200000001ff */
[----:B------:R-:W-:Y:S01]  /*16130*/  I2FP.F32.U32 R82, R82 ;  /* 0x0000005200527245 */ /* 0x000fe20000201000 */
[----:B0----5:R-:W-:Y:S01]  /*16140*/  HADD2.F32 R88, -RZ, R72.H0_H0 ;  /* 0x20000048ff587230 */ /* 0x021fe20000004100 */
[----:B------:R-:W-:Y:S01]  /*16150*/  ISETP.NE.AND P4, PT, R87, 0x1, PT ;  /* 0x000000015700780c */ /* 0x000fe20003f85270 */
[----:B------:R-:W-:Y:S01]  /*16160*/  @P2 HADD2.F32 R9, -RZ, R68.H0_H0 ;  /* 0x20000044ff092230 */ /* 0x000fe20000004100 */
[----:B------:R-:W-:Y:S01]  /*16170*/  BSSY.RECONVERGENT B2, `(.L_x_9854) ;  /* 0x000004e000027945 */ /* 0x000fe20003800200 */
[----:B------:R-:W-:Y:S01]  /*16180*/  IMAD.MOV.U32 R89, RZ, RZ, 0x2 ;  /* 0x00000002ff597424 */ /* 0x000fe200078e00ff */
[----:B------:R-:W0:Y:S01]  /*16190*/  LDC R105, c[0x0][0x404] ;  /* 0x00010100ff697b82 */ /* 0x000e220000000800 */
[----:B------:R-:W-:Y:S01]  /*161a0*/  FFMA.FTZ R82, R82, R103, 1.1641532182693481445e-10 ;  /* 0x2f00000052527423 */ /* 0x000fe20000010067 */
[----:B-1----:R-:W-:-:S04]  /*161b0*/  FMUL.FTZ R88, R88, R123 ;  /* 0x0000007b58587220 */ /* 0x002fc80000410000 */
[----:B0-----:R-:W-:-:S04]  /*161c0*/  FSETP.GTU.FTZ.AND P3, PT, R82, R105, PT ;  /* 0x000000695200720b */ /* 0x001fc80003f7c000 */
        /* <DEDUP_REMOVED lines=15> */
.L_x_9856:
        /* <DEDUP_REMOVED lines=13> */
.L_x_9858:
[----:B------:R-:W-:Y:S05]  /*16390*/  BSYNC.RECONVERGENT B3 ;  /* 0x0000000000037941 */ /* 0x000fea0003800200 */
.L_x_9857:
        /* <DEDUP_REMOVED lines=43> */
.L_x_9855:
[----:B------:R-:W-:Y:S05]  /*16650*/  BSYNC.RECONVERGENT B2 ;  /* 0x0000000000027941 */ /* 0x000fea0003800200 */
.L_x_9854:
        /* <DEDUP_REMOVED lines=24> */
.L_x_9861:
        /* <DEDUP_REMOVED lines=13> */
.L_x_9863:
[----:B------:R-:W-:Y:S05]  /*168b0*/  BSYNC.RECONVERGENT B3 ;  /* 0x0000000000037941 */ /* 0x000fea0003800200 */
.L_x_9862:
        /* <DEDUP_REMOVED lines=43> */
.L_x_9860:
[----:B------:R-:W-:Y:S05]  /*16b70*/  BSYNC.RECONVERGENT B2 ;  /* 0x0000000000027941 */ /* 0x000fea0003800200 */
.L_x_9859:
        /* <DEDUP_REMOVED lines=24> */
.L_x_9866:
        /* <DEDUP_REMOVED lines=13> */
.L_x_9868:
[----:B------:R-:W-:Y:S05]  /*16dd0*/  BSYNC.RECONVERGENT B3 ;  /* 0x0000000000037941 */ /* 0x000fea0003800200 */
.L_x_9867:
        /* <DEDUP_REMOVED lines=43> */
.L_x_9865:
[----:B------:R-:W-:Y:S05]  /*17090*/  BSYNC.RECONVERGENT B2 ;  /* 0x0000000000027941 */ /* 0x000fea0003800200 */
.L_x_9864:
[----:B------:R-:W-:Y:S01]  /*170a0*/  I2FP.F32.U32 R72, R9 ;  /* 0x0000000900487245 */ /* 0x000fe20000201000 */
[----:B------:R-:W-:Y:S01]  /*170b0*/  HADD2.F32 R94, -RZ, R73.H1_H1 ;  /* 0x30000049ff5e7230 */ /* 0x000fe20000004100 */
[----:B------:R-:W-:Y:S01]  /*170c0*/  BSSY.RECONVERGENT B2, `(.L_x_9869) ;  /* 0x000004f000027945 */ /* 0x000fe20003800200 */
[----:B------:R-:W-:Y:S02]  /*170d0*/  @P2 HADD2.F32 R100, -RZ, R69.H1_H1 ;  /* 0x30000045ff642230 */ /* 0x000fe40000004100 */
[----:B------:R-:W-:Y:S02]  /*170e0*/  HFMA2 R73, -RZ, RZ, 0, 1.1920928955078125e-07 ;  /* 0x00000002ff497431 */ /* 0x000fe400000001ff */
[----:B------:R-:W-:Y:S01]  /*170f0*/  FFMA.FTZ R72, R72, R103, 1.1641532182693481445e-10 ;  /* 0x2f00000048487423 */ /* 0x000fe20000010067 */
[----:B------:R-:W-:Y:S01]  /*17100*/  FMUL.FTZ R94, R94, R123 ;  /* 0x0000007b5e5e7220 */ /* 0x000fe20000410000 */
[----:B------:R-:W-:-:S03]  /*17110*/  IMAD.MOV.U32 R9, RZ, RZ, R12 ;  /* 0x000000ffff097224 */ /* 0x000fc600078e000c */
[----:B------:R-:W-:-:S04]  /*17120*/  FSETP.GTU.FTZ.AND P3, PT, R72, R105, PT ;  /* 0x000000694800720b */ /* 0x000fc80003f7c000 */
        /* <DEDUP_REMOVED lines=15> */
.L_x_9871:
        /* <DEDUP_REMOVED lines=13> */
.L_x_9873:
[----:B------:R-:W-:Y:S05]  /*172f0*/  BSYNC.RECONVERGENT B3 ;  /* 0x0000000000037941 */ /* 0x000fea0003800200 */
.L_x_9872:
        /* <DEDUP_REMOVED lines=41> */
[----:B------:R-:W-:Y:S02]  /*17590*/  HFMA2 R73, -RZ, RZ, 0, 0 ;  /* 0x00000000ff497431 */ /* 0x000fe400000001ff */
[----:B------:R-:W-:-:S07]  /*175a0*/  IMAD.MOV.U32 R118, RZ, RZ, R72 ;  /* 0x000000ffff767224 */ /* 0x000fce00078e0048 */
.L_x_9870:
[----:B------:R-:W-:Y:S05]  /*175b0*/  BSYNC.RECONVERGENT B2 ;  /* 0x0000000000027941 */ /* 0x000fea0003800200 */
.L_x_9869:
        /* <DEDUP_REMOVED lines=24> */
.L_x_9876:
        /* <DEDUP_REMOVED lines=13> */
.L_x_9878:
[----:B------:R-:W-:Y:S05]  /*17810*/  BSYNC.RECONVERGENT B3 ;  /* 0x0000000000037941 */ /* 0x000fea0003800200 */
.L_x_9877:
        /* <DEDUP_REMOVED lines=43> */
.L_x_9875:
[----:B------:R-:W-:Y:S05]  /*17ad0*/  BSYNC.RECONVERGENT B2 ;  /* 0x0000000000027941 */ /* 0x000fea0003800200 */
.L_x_9874:
        /* <DEDUP_REMOVED lines=23> */
.L_x_9881:
        /* <DEDUP_REMOVED lines=13> */
.L_x_9883:
[----:B------:R-:W-:Y:S05]  /*17d20*/  BSYNC.RECONVERGENT B3 ;  /* 0x0000000000037941 */ /* 0x000fea0003800200 */
.L_x_9882:
        /* <DEDUP_REMOVED lines=43> */
.L_x_9880:
[----:B------:R-:W-:Y:S05]  /*17fe0*/  BSYNC.RECONVERGENT B2 ;  /* 0x0000000000027941 */ /* 0x000fea0003800200 */
.L_x_9879:
        /* <DEDUP_REMOVED lines=23> */
.L_x_9886:
        /* <DEDUP_REMOVED lines=13> */
.L_x_9888:
[----:B------:R-:W-:Y:S05]  /*18230*/  BSYNC.RECONVERGENT B3 ;  /* 0x0000000000037941 */ /* 0x000fea0003800200 */
.L_x_9887:
        /* <DEDUP_REMOVED lines=40> */
[----:B------:R-:W-:Y:S01]  /*184c0*/  LOP3.LUT R7, R106, UR31, R73, 0x96, !PT ;  /* 0x0000001f6a077c12 */ /* 0x000fe2000f8e9649 */
[----:B------:R-:W-:Y:S01]  /*184d0*/  IMAD.MOV.U32 R73, RZ, RZ, R118 ;  /* 0x000000ffff497224 */ /* 0x000fe200078e0076 */
[----:B------:R-:W-:-:S07]  /*184e0*/  MOV R118, R72 ;  /* 0x0000004800767202 */ /* 0x000fce0000000f00 */
.L_x_9885:
[----:B------:R-:W-:Y:S05]  /*184f0*/  BSYNC.RECONVERGENT B2 ;  /* 0x0000000000027941 */ /* 0x000fea0003800200 */
.L_x_9884:
        /* <DEDUP_REMOVED lines=8> */
[----:B------:R-:W-:Y:S02]  /*18580*/  MOV R105, R118 ;  /* 0x0000007600697202 */ /* 0x000fe40000000f00 */
[----:B------:R-:W-:Y:S02]  /*18590*/  FSEL R103, R106, RZ, !P5 ;  /* 0x000000ff6a677208 */ /* 0x000fe40006800000 */
[----:B------:R-:W-:Y:S02]  /*185a0*/  PLOP3.LUT P5, PT, P5, PT, PT, 0x8, 0x80 ;  /* 0x000000000080781c */ /* 0x000fe40002fae170 */
[----:B------:R-:W-:Y:S01]  /*185b0*/  PRMT R72, R114, 0x5410, R117 ;  /* 0x0000541072487816 */ /* 0x000fe20000000075 */
[----:B------:R-:W-:-:S05]  /*185c0*/  @P2 FADD.FTZ R103, R108, R103 ;  /* 0x000000676c672221 */ /* 0x000fca0000010000 */
[----:B------:R-:W-:-:S04]  /*185d0*/  F2FP.F16.F32.PACK_AB R75, RZ, R103 ;  /* 0x00000067ff4b723e */ /* 0x000fc800000000ff */
[----:B------:R-:W-:-:S07]  /*185e0*/  PRMT R75, R120, 0x5410, R75 ;  /* 0x00005410784b7816 */ /* 0x000fce000000004b */
.L_x_9848:
        /* <DEDUP_REMOVED lines=17> */
[----:B------:R2:W-:Y:S01]  /*18700*/  STG.E.128 desc[UR8][R108.64], R72 ;  /* 0x000000486c007986 */ /* 0x0005e2000c101d08 */
[----:B------:R-:W-:Y:S01]  /*18710*/  SEL R112, RZ, 0x1, !P2 ;  /* 0x00000001ff707807 */ /* 0x000fe20005000000 */
[----:B-1----:R-:W-:Y:S01]  /*18720*/  IMAD.WIDE.U32 R106, R110, 0x8, R106 ;  /* 0x000000086e6a7825 */ /* 0x002fe200078e006a */
[----:B------:R-:W-:Y:S02]  /*18730*/  LOP3.LUT R113, R114, R113, RZ, 0xfc, !PT ;  /* 0x0000007172717212 */ /* 0x000fe400078efcff */
        /* <DEDUP_REMOVED lines=23> */
.L_x_9766:
[----:B------:R-:W-:Y:S05]  /*188b0*/  BSYNC.RECONVERGENT B1 ;  /* 0x0000000000017941 */ /* 0x000fea0003800200 */
.L_x_9765:
        /* <DEDUP_REMOVED lines=101> */
.L_x_9908:
        /* <DEDUP_REMOVED lines=49> */
.L_x_9891:
[----:B------:R-:W-:Y:S05]  /*19220*/  BSYNC.RECONVERGENT B1 ;  /* 0x0000000000017941 */ /* 0x000fea0003800200 */
.L_x_9890:
        /* <DEDUP_REMOVED lines=32> */
[----:B------:R-:W-:Y:S01]  /*19430*/  VIADD R104, R104, 0x20 ;  /* 0x0000002068687836 */ /* 0x000fe20000000000 */
[----:B------:R-:W-:-:S05]  /*19440*/  F2FP.F16.F32.PACK_AB R75, R116, R117 ;  /* 0x00000075744b723e */ /* 0x000fca00000000ff */
[----:B------:R2:W-:Y:S02]  /*19450*/  STG.E.128 desc[UR8][R106.64], R72 ;  /* 0x000000486a007986 */ /* 0x0005e4000c101d08 */
.L_x_9893:
[----:B------:R-:W-:Y:S05]  /*19460*/  BSYNC.RECONVERGENT B1 ;  /* 0x0000000000017941 */ /* 0x000fea0003800200 */
.L_x_9892:
        /* <DEDUP_REMOVED lines=33> */
.L_x_9895:
[----:B------:R-:W-:Y:S05]  /*19680*/  BSYNC.RECONVERGENT B1 ;  /* 0x0000000000017941 */ /* 0x000fea0003800200 */
.L_x_9894:
[----:B0123--:R-:W0:Y:S02]  /*19690*/  LDC.64 R72, c[0x0][0x380] ;  /* 0x0000e000ff487b82 */ /* 0x00fe240000000a00 */
[----:B0-----:R-:W-:-:S04]  /*196a0*/  LEA R0, R72, R0, 0x2 ;  /* 0x0000000048007211 */ /* 0x001fc800078e10ff */
[----:B------:R-:W-:-:S13]  /*196b0*/  ISETP.GE.AND P0, PT, R0, R73, PT ;  /* 0x000000490000720c */ /* 0x000fda0003f06270 */
[----:B------:R-:W-:Y:S05]  /*196c0*/  @!P0 BRA `(.L_x_9896) ;  /* 0xfffffe7400408947 */ /* 0x000fea000383ffff */
[----:B------:R-:W-:Y:S05]  /*196d0*/  BSYNC B0 ;  /* 0x0000000000007941 */ /* 0x000fea0003800000 */
.L_x_9514:
[----:B------:R-:W-:Y:S05]  /*196e0*/  EXIT ;  /* 0x000000000000794d */ /* 0x000fea0003800000 */
.L_x_9889:
        /* <DEDUP_REMOVED lines=8> */
.L_x_9898:
[----:B------:R-:W-:Y:S05]  /*19770*/  BSYNC B1 ;  /* 0x0000000000017941 */ /* 0x000fea0003800000 */
.L_x_9897:
        /* <DEDUP_REMOVED lines=10> */
.L_x_9899:
[----:B------:R-:W-:Y:S01]  /*19820*/  HFMA2 R112, -RZ, RZ, 0, 2.384185791015625e-07 ;  /* 0x00000004ff707431 */ /* 0x000fe200000001ff */
[----:B------:R-:W-:-:S05]  /*19830*/  MOV R74, R109 ;  /* 0x0000006d004a7202 */ /* 0x000fca0000000f00 */
[----:B------:R-:W-:-:S04]  /*19840*/  FADD.FTZ R74, R73, R74 ;  /* 0x0000004a494a7221 */ /* 0x000fc80000010000 */
[----:B------:R-:W-:-:S07]  /*19850*/  IMAD.MOV.U32 R111, RZ, RZ, R74 ;  /* 0x000000ffff6f7224 */ /* 0x000fce00078e004a */
[----:B------:R-:W-:Y:S05]  /*19860*/  WARPSYNC.COLLECTIVE R110, `(.L_x_9900) ;  /* 0x000000006e087348 */ /* 0x000fea0003c00000 */
[----:B------:R0:W1:Y:S02]  /*19870*/  SHFL.BFLY P5, R109, R111, R112, R113 ;  /* 0x0c0000706f6d7389 */ /* 0x00006400000a0071 */
[----:B01----:R-:W-:Y:S05]  /*19880*/  ENDCOLLECTIVE ;  /* 0x000000000000791b */ /* 0x003fea0003800000 */
.L_x_9900:
[----:B------:R-:W-:Y:S02]  /*19890*/  IMAD.MOV.U32 R112, RZ, RZ, 0x8 ;  /* 0x00000008ff707424 */ /* 0x000fe400078e00ff */
[----:B------:R-:W-:-:S04]  /*198a0*/  IMAD.MOV.U32 R75, RZ, RZ, R109 ;  /* 0x000000ffff4b7224 */ /* 0x000fc800078e006d */
[----:B------:R-:W-:-:S05]  /*198b0*/  FADD.FTZ R75, R74, R75 ;  /* 0x0000004b4a4b7221 */ /* 0x000fca0000010000 */
[----:B------:R-:W-:-:S07]  /*198c0*/  MOV R111, R75 ;  /* 0x0000004b006f7202 */ /* 0x000fce0000000f00 */
[----:B------:R-:W-:Y:S05]  /*198d0*/  WARPSYNC.COLLECTIVE R110, `(.L_x_9901) ;  /* 0x000000006e087348 */ /* 0x000fea0003c00000 */
[----:B------:R0:W1:Y:S02]  /*198e0*/  SHFL.BFLY P5, R109, R111, R112, R113 ;  /* 0x0c0000706f6d7389 */ /* 0x00006400000a0071 */
[----:B01----:R-:W-:Y:S05]  /*198f0*/  ENDCOLLECTIVE ;  /* 0x000000000000791b */ /* 0x003fea0003800000 */
.L_x_9901:
[----:B------:R-:W-:Y:S01]  /*19900*/  HFMA2 R112, -RZ, RZ, 0, 9.5367431640625e-07 ;  /* 0x00000010ff707431 */ /* 0x000fe200000001ff */
[----:B------:R-:W-:-:S05]  /*19910*/  MOV R106, R109 ;  /* 0x0000006d006a7202 */ /* 0x000fca0000000f00 */
[----:B------:R-:W-:-:S04]  /*19920*/  FADD.FTZ R108, R75, R106 ;  /* 0x0000006a4b6c7221 */ /* 0x000fc80000010000 */
[----:B------:R-:W-:-:S07]  /*19930*/  IMAD.MOV.U32 R111, RZ, RZ, R108 ;  /* 0x000000ffff6f7224 */ /* 0x000fce00078e006c */
[----:B------:R-:W-:Y:S05]  /*19940*/  WARPSYNC.COLLECTIVE R110, `(.L_x_9902) ;  /* 0x000000006e087348 */ /* 0x000fea0003c00000 */
[----:B------:R0:W1:Y:S02]  /*19950*/  SHFL.BFLY P5, R109, R111, R112, R113 ;  /* 0x0c0000706f6d7389 */ /* 0x00006400000a0071 */
[----:B01----:R-:W-:Y:S05]  /*19960*/  ENDCOLLECTIVE ;  /* 0x000000000000791b */ /* 0x003fea0003800000 */
.L_x_9902:
        /* <DEDUP_REMOVED lines=56> */
.L_x_9903:
[----:B------:R-:W-:Y:S02]  /*19cf0*/  IMAD.MOV.U32 R112, RZ, RZ, 0x2 ;  /* 0x00000002ff707424 */ /* 0x000fe400078e00ff */
[----:B------:R-:W-:-:S04]  /*19d00*/  IMAD.MOV.U32 R73, RZ, RZ, R109 ;  /* 0x000000ffff497224 */ /* 0x000fc800078e006d */
[----:B------:R-:W-:-:S05]  /*19d10*/  FADD.FTZ R73, R72, R73 ;  /* 0x0000004948497221 */ /* 0x000fca0000010000 */
[----:B------:R-:W-:-:S07]  /*19d20*/  MOV R111, R73 ;  /* 0x00000049006f7202 */ /* 0x000fce0000000f00 */
[----:B------:R-:W-:Y:S05]  /*19d30*/  WARPSYNC.COLLECTIVE R110, `(.L_x_9904) ;  /* 0x000000006e087348 */ /* 0x000fea0003c00000 */
[----:B------:R0:W1:Y:S02]  /*19d40*/  SHFL.BFLY P5, R109, R111, R112, R113 ;  /* 0x0c0000706f6d7389 */ /* 0x00006400000a0071 */
[----:B01----:R-:W-:Y:S05]  /*19d50*/  ENDCOLLECTIVE ;  /* 0x000000000000791b */ /* 0x003fea0003800000 */
.L_x_9904:
[----:B------:R-:W-:Y:S01]  /*19d60*/  HFMA2 R112, -RZ, RZ, 0, 2.384185791015625e-07 ;  /* 0x00000004ff707431 */ /* 0x000fe200000001ff */
[----:B------:R-:W-:-:S05]  /*19d70*/  MOV R74, R109 ;  /* 0x0000006d004a7202 */ /* 0x000fca0000000f00 */
[----:B------:R-:W-:-:S04]  /*19d80*/  FADD.FTZ R74, R73, R74 ;  /* 0x0000004a494a7221 */ /* 0x000fc80000010000 */
[----:B------:R-:W-:-:S07]  /*19d90*/  IMAD.MOV.U32 R111, RZ, RZ, R74 ;  /* 0x000000ffff6f7224 */ /* 0x000fce00078e004a */
[----:B------:R-:W-:Y:S05]  /*19da0*/  WARPSYNC.COLLECTIVE R110, `(.L_x_9905) ;  /* 0x000000006e087348 */ /* 0x000fea0003c00000 */
[----:B------:R0:W1:Y:S02]  /*19db0*/  SHFL.BFLY P5, R109, R111, R112, R113 ;  /* 0x0c0000706f6d7389 */ /* 0x00006400000a0071 */
[----:B01----:R-:W-:Y:S05]  /*19dc0*/  ENDCOLLECTIVE ;  /* 0x000000000000791b */ /* 0x003fea0003800000 */
.L_x_9905:
[----:B------:R-:W-:Y:S02]  /*19dd0*/  IMAD.MOV.U32 R112, RZ, RZ, 0x8 ;  /* 0x00000008ff707424 */ /* 0x000fe400078e00ff */
[----:B------:R-:W-:-:S04]  /*19de0*/  IMAD.MOV.U32 R75, RZ, RZ, R109 ;  /* 0x000000ffff4b7224 */ /* 0x000fc800078e006d */
[----:B------:R-:W-:-:S05]  /*19df0*/  FADD.FTZ R75, R74, R75 ;  /* 0x0000004b4a4b7221 */ /* 0x000fca0000010000 */
[----:B------:R-:W-:-:S07]  /*19e00*/  MOV R111, R75 ;  /* 0x0000004b006f7202 */ /* 0x000fce0000000f00 */
[----:B------:R-:W-:Y:S05]  /*19e10*/  WARPSYNC.COLLECTIVE R110, `(.L_x_9906) ;  /* 0x000000006e087348 */ /* 0x000fea0003c00000 */
[----:B------:R0:W1:Y:S02]  /*19e20*/  SHFL.BFLY P5, R109, R111, R112, R113 ;  /* 0x0c0000706f6d7389 */ /* 0x00006400000a0071 */
[----:B01----:R-:W-:Y:S05]  /*19e30*/  ENDCOLLECTIVE ;  /* 0x000000000000791b */ /* 0x003fea0003800000 */
.L_x_9906:
[----:B------:R-:W-:Y:S01]  /*19e40*/  HFMA2 R112, -RZ, RZ, 0, 9.5367431640625e-07 ;  /* 0x00000010ff707431 */ /* 0x000fe200000001ff */
[----:B------:R-:W-:-:S05]  /*19e50*/  MOV R108, R109 ;  /* 0x0000006d006c7202 */ /* 0x000fca0000000f00 */
[----:B------:R-:W-:-:S04]  /*19e60*/  FADD.FTZ R108, R75, R108 ;  /* 0x0000006c4b6c7221 */ /* 0x000fc80000010000 */
[----:B------:R-:W-:-:S07]  /*19e70*/  IMAD.MOV.U32 R111, RZ, RZ, R108 ;  /* 0x000000ffff6f7224 */ /* 0x000fce00078e006c */
[----:B------:R-:W-:Y:S05]  /*19e80*/  WARPSYNC.COLLECTIVE R110, `(.L_x_9907) ;  /* 0x000000006e087348 */ /* 0x000fea0003c00000 */
[----:B------:R0:W1:Y:S02]  /*19e90*/  SHFL.BFLY P5, R109, R111, R112, R113 ;  /* 0x0c0000706f6d7389 */ /* 0x00006400000a0071 */
[----:B01----:R-:W-:Y:S05]  /*19ea0*/  ENDCOLLECTIVE ;  /* 0x000000000000791b */ /* 0x003fea0003800000 */
.L_x_9907:
[----:B------:R-:W-:Y:S05]  /*19eb0*/  BRA `(.L_x_9908) ;  /* 0xfffffff000147947 */ /* 0x000fea000383ffff */
.L_x_9909:
        /* <DEDUP_REMOVED lines=12> */
.L_x_17391:


//--------------------- .text._ZN10layer_norm31ln_parallel_residual_fwd_kernelINS_13Kernel_traitsIf6__halfS2_S2_fjLj768ELj1ELj4ELj1ELj16ENS_18Kernel_traits_baseILj768EfS2_S2_S2_fjLj128EEEEELb1ELb1ELb1EEEvNS_9FwdParamsE --------------------------
	.section	.text._ZN10layer_norm31ln_parallel_residual_fwd_kernelINS_13Kernel_traitsIf6__halfS2_S2_fjLj768ELj1ELj4ELj1ELj16ENS_18Kernel_traits_baseILj768EfS2_S2_S2_fjLj128EEEEELb1ELb1ELb1EEEvNS_9FwdParamsE,"ax",@progbits
	.align	128
        .global         _ZN10layer_norm31ln_parallel_residual_fwd_kernelINS_13Kernel_traitsIf6__halfS2_S2_fjLj768ELj1ELj4ELj1ELj16ENS_18Kernel_traits_baseILj768EfS2_S2_S2_fjLj128EEEEELb1ELb1ELb1EEEvNS_9FwdParamsE
        .type           _ZN10layer_norm31ln_parallel_residual_fwd_kernelINS_13Kernel_traitsIf6__halfS2_S2_fjLj768ELj1ELj4ELj1ELj16ENS_18Kernel_traits_baseILj768EfS2_S2_S2_fjLj128EEEEELb1ELb1ELb1EEEvNS_9FwdParamsE,@function
        .size           _ZN10layer_norm31ln_parallel_residual_fwd_kernelINS_13Kernel_traitsIf6__halfS2_S2_fjLj768ELj1ELj4ELj1ELj16ENS_18Kernel_traits_baseILj768EfS2_S2_S2_fjLj128EEEEELb1ELb1ELb1EEEvNS_9FwdParamsE,(.L_x_17392 - _ZN10layer_norm31ln_parallel_residual_fwd_kernelINS_13Kernel_traitsIf6__halfS2_S2_fjLj768ELj1ELj4ELj1ELj16ENS_18Kernel_traits_baseILj768EfS2_S2_S2_fjLj128EEEEELb1ELb1ELb1EEEvNS_9FwdParamsE)
        .other          _ZN10layer_norm31ln_parallel_residual_fwd_kernelINS_13Kernel_traitsIf6__halfS2_S2_fjLj768ELj1ELj4ELj1ELj16ENS_18Kernel_traits_baseILj768EfS2_S2_S2_fjLj128EEEEELb1ELb1ELb1EEEvNS_9FwdParamsE,@"STO_CUDA_ENTRY STV_DEFAULT"
_ZN10layer_norm31ln_parallel_residual_fwd_kernelINS_13Kernel_traitsIf6__halfS2_S2_fjLj768ELj1ELj4ELj1ELj16ENS_18Kernel_traits_baseILj768EfS2_S2_S2_fjLj128EEEEELb1ELb1ELb1EEEvNS_9FwdParamsE:
.text._ZN10layer_norm31ln_parallel_residual_fwd_kernelINS_13Kernel_traitsIf6__halfS2_S2_fjLj768ELj1ELj4ELj1ELj16ENS_18Kernel_traits_baseILj768EfS2_S2_S2_fjLj128EEEEELb1ELb1ELb1EEEvNS_9FwdParamsE:
        /* <DEDUP_REMOVED lines=15> */
[----:B---3--:R-:W-:Y:S02]  /*00f0*/  LOP3.LUT R121, R0, 0x1f, RZ, 0xc0, !PT ;  /* 0x0000001f00797812 */ /* 0x008fe400078ec0ff */
[----:B-1----:R-:W-:-:S05]  /*0100*/  @P1 MOV R7, R13 ;  /* 0x0000000d00071202 */ /* 0x002fca0000000f00 */
        /* <DEDUP_REMOVED lines=52> */
.L_x_9910:
[----:B------:R-:W0:Y:S01]  /*0450*/  LDCU UR4, c[0x0][0x384] ;  /* 0x00007080ff0477ac */ /* 0x000e220008000800 */
[----:B-1---5:R-:W-:Y:S01]  /*0460*/  @P1 IADD3 R6, P0, PT, R4, R3, RZ ;  /* 0x0000000304061210 */ /* 0x022fe20007f1e0ff */
        /* <DEDUP_REMOVED lines=91> */
.L_x_10282:
        /* <DEDUP_REMOVED lines=36> */
.L_x_9915:
        /* <DEDUP_REMOVED lines=13> */
.L_x_9917:
[----:B------:R-:W-:Y:S05]  /*0d30*/  BSYNC.RECONVERGENT B2 ;  /* 0x0000000000027941 */ /* 0x000fea0003800200 */
.L_x_9916:
        /* <DEDUP_REMOVED lines=41> */
.L_x_9914:
[----:B------:R-:W-:Y:S05]  /*0fd0*/  BSYNC.RECONVERGENT B1 ;  /* 0x0000000000017941 */ /* 0x000fea0003800200 */
.L_x_9913:
        /* <DEDUP_REMOVED lines=26> */
.L_x_9920:
        /* <DEDUP_REMOVED lines=13> */
.L_x_9922:
[----:B------:R-:W-:Y:S05]  /*1250*/  BSYNC.RECONVERGENT B2 ;  /* 0x0000000000027941 */ /* 0x000fea0003800200 */
.L_x_9921:
        /* <DEDUP_REMOVED lines=42> */
.L_x_9919:
[----:B------:R-:W-:Y:S05]  /*1500*/  BSYNC.RECONVERGENT B1 ;  /* 0x0000000000017941 */ /* 0x000fea0003800200 */
.L_x_9918:
        /* <DEDUP_REMOVED lines=24> */
.L_x_9925:
        /* <DEDUP_REMOVED lines=13> */
.L_x_9927:
[----:B------:R-:W-:Y:S05]  /*1760*/  BSYNC.RECONVERGENT B2 ;  /* 0x0000000000027941 */ /* 0x000fea0003800200 */
.L_x_9926:
        /* <DEDUP_REMOVED lines=42> */
.L_x_9924:
[----:B------:R-:W-:Y:S05]  /*1a10*/  BSYNC.RECONVERGENT B1 ;  /* 0x0000000000017941 */ /* 0x000fea0003800200 */
.L_x_9923:
        /* <DEDUP_REMOVED lines=24> */
.L_x_9930:
        /* <DEDUP_REMOVED lines=13> */
.L_x_9932:
[----:B------:R-:W-:Y:S05]  /*1c70*/  BSYNC.RECONVERGENT B2 ;  /* 0x0000000000027941 */ /* 0x000fea0003800200 */
.L_x_9931:
        /* <DEDUP_REMOVED lines=42> */
.L_x_9929:
[----:B------:R-:W-:Y:S05]  /*1f20*/  BSYNC.RECONVERGENT B1 ;  /* 0x0000000000017941 */ /* 0x000fea0003800200 */
.L_x_9928:
        /* <DEDUP_REMOVED lines=23> */
.L_x_9935:
        /* <DEDUP_REMOVED lines=13> */
.L_x_9937:
[----:B------:R-:W-:Y:S05]  /*2170*/  BSYNC.RECONVERGENT B2 ;  /* 0x0000000000027941 */ /* 0x000fea0003800200 */
.L_x_9936:
        /* <DEDUP_REMOVED lines=42> */
.L_x_9934:
[----:B------:R-:W-:Y:S05]  /*2420*/  BSYNC.RECONVERGENT B1 ;  /* 0x0000000000017941 */ /* 0x000fea0003800200 */
.L_x_9933:
        /* <DEDUP_REMOVED lines=23> */
.L_x_9940:
        /* <DEDUP_REMOVED lines=13> */
.L_x_9942:
[----:B------:R-:W-:Y:S05]  /*2670*/  BSYNC.RECONVERGENT B2 ;  /* 0x0000000000027941 */ /* 0x000fea0003800200 */
.L_x_9941:
        /* <DEDUP_REMOVED lines=43> */
.L_x_9939:
[----:B------:R-:W-:Y:S05]  /*2930*/  BSYNC.RECONVERGENT B1 ;  /* 0x0000000000017941 */ /* 0x000fea0003800200 */
.L_x_9938:
        /* <DEDUP_REMOVED lines=23> */
.L_x_9945:
        /* <DEDUP_REMOVED lines=13> */
.L_x_9947:
[----:B------:R-:W-:Y:S05]  /*2b80*/  BSYNC.RECONVERGENT B2 ;  /* 0x0000000000027941 */ /* 0x000fea0003800200 */
.L_x_9946:
        /* <DEDUP_REMOVED lines=43> */
.L_x_9944:
[----:B------:R-:W-:Y:S05]  /*2e40*/  BSYNC.RECONVERGENT B1 ;  /* 0x0000000000017941 */ /* 0x000fea0003800200 */
.L_x_9943:
        /* <DEDUP_REMOVED lines=23> */
.L_x_9950:
        /* <DEDUP_REMOVED lines=13> */
.L_x_9952:
[----:B------:R-:W-:Y:S05]  /*3090*/  BSYNC.RECONVERGENT B2 ;  /* 0x0000000000027941 */ /* 0x000fea0003800200 */
.L_x_9951:
        /* <DEDUP_REMOVED lines=43> */
.L_x_9949:
[----:B------:R-:W-:Y:S05]  /*3350*/  BSYNC.RECONVERGENT B1 ;  /* 0x0000000000017941 */ /* 0x000fea0003800200 */
.L_x_9948:
        /* <DEDUP_REMOVED lines=15> */
.L_x_9912:
        /* <DEDUP_REMOVED lines=16> */
.L_x_9956:
        /* <DEDUP_REMOVED lines=13> */
.L_x_9958:
[----:B------:R-:W-:Y:S05]  /*3620*/  BSYNC.RECONVERGENT B2 ;  /* 0x0000000000027941 */ /* 0x000fea0003800200 */
.L_x_9957:
        /* <DEDUP_REMOVED lines=41> */
.L_x_9955:
[----:B------:R-:W-:Y:S05]  /*38c0*/  BSYNC.RECONVERGENT B1 ;  /* 0x0000000000017941 */ /* 0x000fea0003800200 */
.L_x_9954:
        /* <DEDUP_REMOVED lines=23> */
.L_x_9961:
        /* <DEDUP_REMOVED lines=13> */
.L_x_9963:
[----:B------:R-:W-:Y:S05]  /*3b10*/  BSYNC.RECONVERGENT B2 ;  /* 0x0000000000027941 */ /* 0x000fea0003800200 */
.L_x_9962:
        /* <DEDUP_REMOVED lines=42> */
.L_x_9960:
[----:B------:R-:W-:Y:S05]  /*3dc0*/  BSYNC.RECONVERGENT B1 ;  /* 0x0000000000017941 */ /* 0x000fea0003800200 */
.L_x_9959:
        /* <DEDUP_REMOVED lines=25> */
.L_x_9966:
        /* <DEDUP_REMOVED lines=13> */
.L_x_9968:
[----:B------:R-:W-:Y:S05]  /*4030*/  BSYNC.RECONVERGENT B2 ;  /* 0x0000000000027941 */ /* 0x000fea0003800200 */
.L_x_9967:
        /* <DEDUP_REMOVED lines=42> */
.L_x_9965:
[----:B------:R-:W-:Y:S05]  /*42e0*/  BSYNC.RECONVERGENT B1 ;  /* 0x0000000000017941 */ /* 0x000fea0003800200 */
.L_x_9964:
        /* <DEDUP_REMOVED lines=21> */
.L_x_9971:
        /* <DEDUP_REMOVED lines=13> */
.L_x_9973:
[----:B------:R-:W-:Y:S05]  /*4510*/  BSYNC.RECONVERGENT B2 ;  /* 0x0000000000027941 */ /* 0x000fea0003800200 */
.L_x_9972:
        /* <DEDUP_REMOVED lines=42> */
.L_x_9970:
[----:B------:R-:W-:Y:S05]  /*47c0*/  BSYNC.RECONVERGENT B1 ;  /* 0x0000000000017941 */ /* 0x000fea0003800200 */
.L_x_9969:
        /* <DEDUP_REMOVED lines=9> */
[----:B------:R-:W-:Y:S01]  /*4860*/  @P1 HADD2.F32 R12, -RZ, R24.H1_H1 ;  /* 0x30000018ff0c1230 */ /* 0x000fe20000004100 */
        /* <DEDUP_REMOVED lines=15> */
.L_x_9976:
        /* <DEDUP_REMOVED lines=13> */
.L_x_9978:
[----:B------:R-:W-:Y:S05]  /*4a30*/  BSYNC.RECONVERGENT B2 ;  /* 0x0000000000027941 */ /* 0x000fea0003800200 */
.L_x_9977:
        /* <DEDUP_REMOVED lines=42> */
.L_x_9975:
[----:B------:R-:W-:Y:S05]  /*4ce0*/  BSYNC.RECONVERGENT B1 ;  /* 0x0000000000017941 */ /* 0x000fea0003800200 */
.L_x_9974:
        /* <DEDUP_REMOVED lines=21> */
.L_x_9981:
        /* <DEDUP_REMOVED lines=13> */
.L_x_9983:
[----:B------:R-:W-:Y:S05]  /*4f10*/  BSYNC.RECONVERGENT B2 ;  /* 0x0000000000027941 */ /* 0x000fea0003800200 */
.L_x_9982:
        /* <DEDUP_REMOVED lines=42> */
.L_x_9980:
[----:B------:R-:W-:Y:S05]  /*51c0*/  BSYNC.RECONVERGENT B1 ;  /* 0x0000000000017941 */ /* 0x000fea0003800200 */
.L_x_9979:
        /* <DEDUP_REMOVED lines=25> */
.L_x_9986:
        /* <DEDUP_REMOVED lines=13> */
.L_x_9988:
[----:B------:R-:W-:Y:S05]  /*5430*/  BSYNC.RECONVERGENT B2 ;  /* 0x0000000000027941 */ /* 0x000fea0003800200 */
.L_x_9987:
        /* <DEDUP_REMOVED lines=42> */
.L_x_9985:
[----:B------:R-:W-:Y:S05]  /*56e0*/  BSYNC.RECONVERGENT B1 ;  /* 0x0000000000017941 */ /* 0x000fea0003800200 */
.L_x_9984:
        /* <DEDUP_REMOVED lines=20> */
.L_x_9991:
        /* <DEDUP_REMOVED lines=13> */
.L_x_9993:
[----:B------:R-:W-:Y:S05]  /*5900*/  BSYNC.RECONVERGENT B2 ;  /* 0x0000000000027941 */ /* 0x000fea0003800200 */
.L_x_9992:
        /* <DEDUP_REMOVED lines=42> */
.L_x_9990:
[----:B------:R-:W-:Y:S05]  /*5bb0*/  BSYNC.RECONVERGENT B1 ;  /* 0x0000000000017941 */ /* 0x000fea0003800200 */
.L_x_9989:
        /* <DEDUP_REMOVED lines=25> */
.L_x_9996:
        /* <DEDUP_REMOVED lines=13> */
.L_x_9998:
[----:B------:R-:W-:Y:S05]  /*5e20*/  BSYNC.RECONVERGENT B2 ;  /* 0x0000000000027941 */ /* 0x000fea0003800200 */
.L_x_9997:
        /* <DEDUP_REMOVED lines=42> */
.L_x_9995:
[----:B------:R-:W-:Y:S05]  /*60d0*/  BSYNC.RECONVERGENT B1 ;  /* 0x0000000000017941 */ /* 0x000fea0003800200 */
.L_x_9994:
        /* <DEDUP_REMOVED lines=20> */
.L_x_10001:
        /* <DEDUP_REMOVED lines=13> */
.L_x_10003:
[----:B------:R-:W-:Y:S05]  /*62f0*/  BSYNC.RECONVERGENT B2 ;  /* 0x0000000000027941 */ /* 0x000fea0003800200 */
.L_x_10002:
        /* <DEDUP_REMOVED lines=42> */
.L_x_10000:
[----:B------:R-:W-:Y:S05]  /*65a0*/  BSYNC.RECONVERGENT B1 ;  /* 0x0000000000017941 */ /* 0x000fea0003800200 */
.L_x_9999:
        /* <DEDUP_REMOVED lines=8> */
[----:B------:R-:W-:-:S05]  /*6630*/  FSEL R14, R14, RZ, !P0 ;  /* 0x000000ff0e0e7208 */ /* 0x000fca0004000000 */
[----:B------:R-:W-:Y:S01]  /*6640*/  FADD.FTZ R23, R23, R14 ;  /* 0x0000000e17177221 */ /* 0x000fe20000010000 */
[----:B------:R-:W-:Y:S02]  /*6650*/  SEL R14, RZ, 0x1, P0 ;  /* 0x00000001ff0e7807 */ /* 0x000fe40000000000 */
[----:B------:R-:W-:Y:S01]  /*6660*/  ISETP.NE.AND P0, PT, R17, 0x1, PT ;  /* 0x000000011100780c */ /* 0x000fe20003f05270 */
[--C-:B------:R-:W-:Y:S01]  /*6670*/  @P1 FADD.FTZ R19, R16, R23.reuse ;  /* 0x0000001710131221 */ /* 0x100fe20000010000 */
[----:B------:R-:W-:Y:S02]  /*6680*/  @!P1 IMAD.MOV.U32 R19, RZ, RZ, R23 ;  /* 0x000000ffff139224 */ /* 0x000fe400078e0017 */
[----:B------:R-:W-:-:S03]  /*6690*/  IMAD.MOV.U32 R16, RZ, RZ, 0x2 ;  /* 0x00000002ff107424 */ /* 0x000fc600078e00ff */
        /* <DEDUP_REMOVED lines=10> */
.L_x_10006:
        /* <DEDUP_REMOVED lines=13> */
.L_x_10008:
[----:B------:R-:W-:Y:S05]  /*6810*/  BSYNC.RECONVERGENT B2 ;  /* 0x0000000000027941 */ /* 0x000fea0003800200 */
.L_x_10007:
        /* <DEDUP_REMOVED lines=42> */
.L_x_10005:
[----:B------:R-:W-:Y:S05]  /*6ac0*/  BSYNC.RECONVERGENT B1 ;  /* 0x0000000000017941 */ /* 0x000fea0003800200 */
.L_x_10004:
        /* <DEDUP_REMOVED lines=20> */
.L_x_10011:
        /* <DEDUP_REMOVED lines=13> */
.L_x_10013:
[----:B------:R-:W-:Y:S05]  /*6ce0*/  BSYNC.RECONVERGENT B2 ;  /* 0x0000000000027941 */ /* 0x000fea0003800200 */
.L_x_10012:
        /* <DEDUP_REMOVED lines=42> */
.L_x_10010:
[----:B------:R-:W-:Y:S05]  /*6f90*/  BSYNC.RECONVERGENT B1 ;  /* 0x0000000000017941 */ /* 0x000fea0003800200 */
.L_x_10009:
        /* <DEDUP_REMOVED lines=26> */
.L_x_10016:
        /* <DEDUP_REMOVED lines=13> */
.L_x_10018:
[----:B------:R-:W-:Y:S05]  /*7210*/  BSYNC.RECONVERGENT B2 ;  /* 0x0000000000027941 */ /* 0x000fea0003800200 */
.L_x_10017:
        /* <DEDUP_REMOVED lines=43> */
.L_x_10015:
[----:B------:R-:W-:Y:S05]  /*74d0*/  BSYNC.RECONVERGENT B1 ;  /* 0x0000000000017941 */ /* 0x000fea0003800200 */
.L_x_10014:
        /* <DEDUP_REMOVED lines=20> */
.L_x_10021:
        /* <DEDUP_REMOVED lines=13> */
.L_x_10023:
[----:B------:R-:W-:Y:S05]  /*76f0*/  BSYNC.RECONVERGENT B2 ;  /* 0x0000000000027941 */ /* 0x000fea0003800200 */
.L_x_10022:
        /* <DEDUP_REMOVED lines=43> */
.L_x_10020:
[----:B------:R-:W-:Y:S05]  /*79b0*/  BSYNC.RECONVERGENT B1 ;  /* 0x0000000000017941 */ /* 0x000fea0003800200 */
.L_x_10019:
        /* <DEDUP_REMOVED lines=26> */
.L_x_10026:
        /* <DEDUP_REMOVED lines=13> */
.L_x_10028:
[----:B------:R-:W-:Y:S05]  /*7c30*/  BSYNC.RECONVERGENT B2 ;  /* 0x0000000000027941 */ /* 0x000fea0003800200 */
.L_x_10027:
        /* <DEDUP_REMOVED lines=43> */
.L_x_10025:
[----:B------:R-:W-:Y:S05]  /*7ef0*/  BSYNC.RECONVERGENT B1 ;  /* 0x0000000000017941 */ /* 0x000fea0003800200 */
.L_x_10024:
        /* <DEDUP_REMOVED lines=20> */
.L_x_10031:
        /* <DEDUP_REMOVED lines=15> */
.L_x_10033:
[----:B------:R-:W-:Y:S05]  /*8130*/  BSYNC.RECONVERGENT B2 ;  /* 0x0000000000027941 */ /* 0x000fea0003800200 */
.L_x_10032:
        /* <DEDUP_REMOVED lines=43> */
.L_x_10030:
[----:B------:R-:W-:Y:S05]  /*83f0*/  BSYNC.RECONVERGENT B1 ;  /* 0x0000000000017941 */ /* 0x000fea0003800200 */
.L_x_10029:
        /* <DEDUP_REMOVED lines=13> */
[--C-:B------:R-:W-:Y:S01]  /*84d0*/  @!P1 IMAD.MOV.U32 R56, RZ, RZ, R17.reuse ;  /* 0x000000ffff389224 */ /* 0x100fe200078e0011 */
[----:B------:R-:W-:-:S04]  /*84e0*/  PRMT R17, R55, 0x7610, R17 ;  /* 0x0000761037117816 */ /* 0x000fc80000000011 */
[----:B------:R-:W-:-:S04]  /*84f0*/  F2FP.F16.F32.PACK_AB R55, RZ, R56 ;  /* 0x00000038ff37723e */ /* 0x000fc800000000ff */
[----:B------:R-:W-:-:S07]  /*8500*/  PRMT R55, R65, 0x5410, R55 ;  /* 0x0000541041377816 */ /* 0x000fce0000000037 */
.L_x_9953:
        /* <DEDUP_REMOVED lines=15> */
[----:B0-----:R-:W-:Y:S01]  /*8600*/  IMAD.WIDE.U32 R68, R6, 0x10, R122 ;  /* 0x0000001006447825 */ /* 0x001fe200078e007a */
[----:B------:R-:W-:Y:S01]  /*8610*/  LOP3.LUT R59, R59, R57, R64, 0xfe, !PT ;  /* 0x000000393b3b7212 */ /* 0x000fe200078efe40 */
[----:B------:R-:W0:Y:S01]  /*8620*/  @P0 LDC.64 R62, c[0x0][0x398] ;  /* 0x0000e600ff3e0b82 */ /* 0x000e220000000a00 */
[----:B------:R-:W-:-:S02]  /*8630*/  SEL R65, RZ, 0x1, !P3 ;  /* 0x00000001ff417807 */ /* 0x000fc40005800000 */
[----:B------:R-:W-:Y:S01]  /*8640*/  SEL R64, RZ, 0x1, !P6 ;  /* 0x00000001ff407807 */ /* 0x000fe20007000000 */
[----:B------:R1:W-:Y:S01]  /*8650*/  STG.E.128 desc[UR8][R68.64], R52 ;  /* 0x0000003444007986 */ /* 0x0003e2000c101d08 */
[----:B------:R-:W-:Y:S02]  /*8660*/  LOP3.LUT R65, R66, R65, RZ, 0xfc, !PT ;  /* 0x0000004142417212 */ /* 0x000fe400078efcff */
[----:B------:R-:W-:Y:S02]  /*8670*/  LOP3.LUT R64, R59, R64, RZ, 0xfc, !PT ;  /* 0x000000403b407212 */ /* 0x000fe400078efcff */
[----:B------:R-:W-:-:S05]  /*8680*/  IADD3 R57, PT, PT, R6, 0x20, RZ ;  /* 0x0000002006397810 */ /* 0x000fca0007ffe0ff */
[----:B--2---:R-:W-:-:S04]  /*8690*/  @P1 IMAD.WIDE.U32 R60, R57, 0x10, R60 ;  /* 0x00000010393c1825 */ /* 0x004fc800078e003c */
[----:B-1----:R-:W-:-:S04]  /*86a0*/  IMAD.WIDE.U32 R54, R6, 0x8, R124 ;  /* 0x0000000806367825 */ /* 0x002fc800078e007c */
[C---:B------:R-:W-:Y:S01]  /*86b0*/  IMAD.WIDE.U32 R52, R57.reuse, 0x10, R86 ;  /* 0x0000001039347825 */ /* 0x040fe200078e0056 */
[----:B------:R1:W-:Y:S03]  /*86c0*/  STG.E.64 desc[UR8][R54.64], R64 ;  /* 0x0000004036007986 */ /* 0x0003e6000c101b08 */
        /* <DEDUP_REMOVED lines=22> */
.L_x_10034:
        /* <DEDUP_REMOVED lines=20> */
.L_x_10038:
        /* <DEDUP_REMOVED lines=13> */
.L_x_10040:
[----:B------:R-:W-:Y:S05]  /*8a40*/  BSYNC.RECONVERGENT B2 ;  /* 0x0000000000027941 */ /* 0x000fea0003800200 */
.L_x_10039:
        /* <DEDUP_REMOVED lines=39> */
[----:B------:R-:W-:Y:S01]  /*8cc0*/  IMAD.MOV.U32 R12, RZ, RZ, RZ ;  /* 0x000000ffff0c7224 */ /* 0x000fe200078e00ff */
[----:B------:R-:W-:-:S07]  /*8cd0*/  LOP3.LUT R74, R74, UR30, R69, 0x96, !PT ;  /* 0x0000001e4a4a7c12 */ /* 0x000fce000f8e9645 */
.L_x_10037:
[----:B------:R-:W-:Y:S05]  /*8ce0*/  BSYNC.RECONVERGENT B1 ;  /* 0x0000000000017941 */ /* 0x000fea0003800200 */
.L_x_10036:
        /* <DEDUP_REMOVED lines=21> */
.L_x_10043:
        /* <DEDUP_REMOVED lines=13> */
.L_x_10045:
[----:B------:R-:W-:Y:S05]  /*8f10*/  BSYNC.RECONVERGENT B2 ;  /* 0x0000000000027941 */ /* 0x000fea0003800200 */
.L_x_10044:
        /* <DEDUP_REMOVED lines=42> */
.L_x_10042:
[----:B------:R-:W-:Y:S05]  /*91c0*/  BSYNC.RECONVERGENT B1 ;  /* 0x0000000000017941 */ /* 0x000fea0003800200 */
.L_x_10041:
        /* <DEDUP_REMOVED lines=9> */
[----:B------:R-:W-:-:S04]  /*9260*/  IMAD.MOV.U32 R12, RZ, RZ, 0x2 ;  /* 0x00000002ff0c7424 */ /* 0x000fc800078e00ff */
        /* <DEDUP_REMOVED lines=15> */
.L_x_10048:
        /* <DEDUP_REMOVED lines=13> */
.L_x_10050:
[----:B------:R-:W-:Y:S05]  /*9430*/  BSYNC.RECONVERGENT B2 ;  /* 0x0000000000027941 */ /* 0x000fea0003800200 */
.L_x_10049:
[----:B------:R-:W-:Y:S01]  /*9440*/  IMAD.WIDE.U32 R14, R0, -0x326172a9, RZ ;  /* 0xcd9e8d57000e7825 */ /* 0x000fe200078e00ff */
[----:B------:R-:W-:-:S03]  /*9450*/  LOP3.LUT R16, R5, UR7, R13, 0x96, !PT ;  /* 0x0000000705107c12 */ /* 0x000fc6000f8e960d */
[----:B------:R-:W-:Y:S01]  /*9460*/  IMAD.MOV.U32 R11, RZ, RZ, R68 ;  /* 0x000000ffff0b7224 */ /* 0x000fe200078e0044 */
[----:B-1----:R-:W-:Y:S01]  /*9470*/  LOP3.LUT R60, R4, UR6, R15, 0x96, !PT ;  /* 0x00000006043c7c12 */ /* 0x002fe2000f8e960f */
        /* <DEDUP_REMOVED lines=38> */
.L_x_10047:
[----:B------:R-:W-:Y:S05]  /*96e0*/  BSYNC.RECONVERGENT B1 ;  /* 0x0000000000017941 */ /* 0x000fea0003800200 */
.L_x_10046:
        /* <DEDUP_REMOVED lines=21> */
.L_x_10053:
        /* <DEDUP_REMOVED lines=13> */
.L_x_10055:
[----:B------:R-:W-:Y:S05]  /*9910*/  BSYNC.RECONVERGENT B2 ;  /* 0x0000000000027941 */ /* 0x000fea0003800200 */
.L_x_10054:
[----:B------:R-:W-:Y:S01]  /*9920*/  IMAD.WIDE.U32 R14, R0, -0x326172a9, RZ ;  /* 0xcd9e8d57000e7825 */ /* 0x000fe200078e00ff */
[----:B------:R-:W-:-:S04]  /*9930*/  LOP3.LUT R16, R5, UR7, R13, 0x96, !PT ;  /* 0x0000000705107c12 */ /* 0x000fc8000f8e960d */
        /* <DEDUP_REMOVED lines=40> */
.L_x_10052:
[----:B------:R-:W-:Y:S05]  /*9bc0*/  BSYNC.RECONVERGENT B1 ;  /* 0x0000000000017941 */ /* 0x000fea0003800200 */
.L_x_10051:
        /* <DEDUP_REMOVED lines=25> */
.L_x_10058:
        /* <DEDUP_REMOVED lines=13> */
.L_x_10060:
[----:B------:R-:W-:Y:S05]  /*9e30*/  BSYNC.RECONVERGENT B2 ;  /* 0x0000000000027941 */ /* 0x000fea0003800200 */
.L_x_10059:
        /* <DEDUP_REMOVED lines=42> */
.L_x_10057:
[----:B------:R-:W-:Y:S05]  /*a0e0*/  BSYNC.RECONVERGENT B1 ;  /* 0x0000000000017941 */ /* 0x000fea0003800200 */
.L_x_10056:
        /* <DEDUP_REMOVED lines=21> */
.L_x_10063:
        /* <DEDUP_REMOVED lines=13> */
.L_x_10065:
[----:B------:R-:W-:Y:S05]  /*a310*/  BSYNC.RECONVERGENT B2 ;  /* 0x0000000000027941 */ /* 0x000fea0003800200 */
.L_x_10064:
        /* <DEDUP_REMOVED lines=42> */
.L_x_10062:
[----:B------:R-:W-:Y:S05]  /*a5c0*/  BSYNC.RECONVERGENT B1 ;  /* 0x0000000000017941 */ /* 0x000fea0003800200 */
.L_x_10061:
[----:B------:R-:W-:Y:S01]  /*a5d0*/  I2FP.F32.U32 R13, R13 ;  /* 0x0000000d000d7245 */ /* 0x000fe20000201000 */
[----:B------:R-:W-:Y:S01]  /*a5e0*/  HADD2.F32 R14, -RZ, R29.H0_H0 ;  /* 0x2000001dff0e7230 */ /* 0x000fe20000004100 */
[----:B------:R-:W-:Y:S01]  /*a5f0*/  ISETP.NE.AND P3, PT, R16, 0x1, PT ;  /* 0x000000011000780c */ /* 0x000fe20003f65270 */
[----:B------:R-:W-:Y:S01]  /*a600*/  @P1 HADD2.F32 R15, -RZ, R25.H0_H0 ;  /* 0x20000019ff0f1230 */ /* 0x000fe20000004100 */
[----:B------:R-:W-:Y:S01]  /*a610*/  BSSY.RECONVERGENT B1, `(.L_x_10066) ;  /* 0x000004e000017945 */ /* 0x000fe20003800200 */
[----:B------:R-:W-:Y:S01]  /*a620*/  FFMA.FTZ R13, R13, R120, 1.1641532182693481445e-10 ;  /* 0x2f0000000d0d7423 */ /* 0x000fe20000010078 */
[----:B------:R-:W-:Y:S01]  /*a630*/  FMUL.FTZ R14, R14, R21 ;  /* 0x000000150e0e7220 */ /* 0x000fe20000410000 */
[----:B-1----:R-:W-:-:S03]  /*a640*/  IMAD.MOV.U32 R61, RZ, RZ, 0x2 ;  /* 0x00000002ff3d7424 */ /* 0x002fc600078e00ff */
        /* <DEDUP_REMOVED lines=17> */
.L_x_10068:
        /* <DEDUP_REMOVED lines=13> */
.L_x_10070:
[----:B------:R-:W-:Y:S05]  /*a830*/  BSYNC.RECONVERGENT B2 ;  /* 0x0000000000027941 */ /* 0x000fea0003800200 */
.L_x_10069:
        /* <DEDUP_REMOVED lines=43> */
.L_x_10067:
[----:B------:R-:W-:Y:S05]  /*aaf0*/  BSYNC.RECONVERGENT B1 ;  /* 0x0000000000017941 */ /* 0x000fea0003800200 */
.L_x_10066:
        /* <DEDUP_REMOVED lines=21> */
.L_x_10073:
        /* <DEDUP_REMOVED lines=13> */
.L_x_10075:
[----:B------:R-:W-:Y:S05]  /*ad20*/  BSYNC.RECONVERGENT B2 ;  /* 0x0000000000027941 */ /* 0x000fea0003800200 */
.L_x_10074:
        /* <DEDUP_REMOVED lines=43> */
.L_x_10072:
[----:B------:R-:W-:Y:S05]  /*afe0*/  BSYNC.RECONVERGENT B1 ;  /* 0x0000000000017941 */ /* 0x000fea0003800200 */
.L_x_10071:
[----:B------:R-:W-:Y:S01]  /*aff0*/  I2FP.F32.U32 R15, R15 ;  /* 0x0000000f000f7245 */ /* 0x000fe20000201000 */
[----:B------:R-:W-:Y:S01]  /*b000*/  HADD2.F32 R14, -RZ, R29.H1_H1 ;  /* 0x3000001dff0e7230 */ /* 0x000fe20000004100 */
[----:B------:R-:W-:Y:S01]  /*b010*/  BSSY.RECONVERGENT B1, `(.L_x_10076) ;  /* 0x0000050000017945 */ /* 0x000fe20003800200 */
[----:B------:R-:W-:Y:S02]  /*b020*/  HFMA2 R61, -RZ, RZ, 0, 1.1920928955078125e-07 ;  /* 0x00000002ff3d7431 */ /* 0x000fe400000001ff */
        /* <DEDUP_REMOVED lines=8> */
[--C-:B------:R-:W-:Y:S01]  /*b0b0*/  @P1 FADD.FTZ R62, R15, R14.reuse ;  /* 0x0000000e0f3e1221 */ /* 0x100fe20000010000 */
[----:B------:R-:W-:Y:S02]  /*b0c0*/  @!P1 IMAD.MOV.U32 R62, RZ, RZ, R14 ;  /* 0x000000ffff3e9224 */ /* 0x000fe400078e000e */
[----:B------:R-:W-:-:S03]  /*b0d0*/  IMAD.MOV.U32 R15, RZ, RZ, R84 ;  /* 0x000000ffff0f7224 */ /* 0x000fc600078e0054 */
        /* <DEDUP_REMOVED lines=10> */
.L_x_10078:
        /* <DEDUP_REMOVED lines=13> */
.L_x_10080:
[----:B------:R-:W-:Y:S05]  /*b250*/  BSYNC.RECONVERGENT B2 ;  /* 0x0000000000027941 */ /* 0x000fea0003800200 */
.L_x_10079:
        /* <DEDUP_REMOVED lines=43> */
.L_x_10077:
[----:B------:R-:W-:Y:S05]  /*b510*/  BSYNC.RECONVERGENT B1 ;  /* 0x0000000000017941 */ /* 0x000fea0003800200 */
.L_x_10076:
        /* <DEDUP_REMOVED lines=20> */
.L_x_10083:
        /* <DEDUP_REMOVED lines=13> */
.L_x_10085:
[----:B------:R-:W-:Y:S05]  /*b730*/  BSYNC.RECONVERGENT B2 ;  /* 0x0000000000027941 */ /* 0x000fea0003800200 */
.L_x_10084:
        /* <DEDUP_REMOVED lines=43> */
.L_x_10082:
[----:B------:R-:W-:Y:S05]  /*b9f0*/  BSYNC.RECONVERGENT B1 ;  /* 0x0000000000017941 */ /* 0x000fea0003800200 */
.L_x_10081:
        /* <DEDUP_REMOVED lines=14> */
[----:B------:R-:W-:Y:S01]  /*bae0*/  PRMT R14, R15, 0x7610, R14 ;  /* 0x000076100f0e7816 */ /* 0x000fe2000000000e */
        /* <DEDUP_REMOVED lines=11> */
.L_x_10088:
        /* <DEDUP_REMOVED lines=13> */
.L_x_10090:
[----:B------:R-:W-:Y:S05]  /*bc70*/  BSYNC.RECONVERGENT B2 ;  /* 0x0000000000027941 */ /* 0x000fea0003800200 */
.L_x_10089:
        /* <DEDUP_REMOVED lines=43> */
.L_x_10087:
[----:B------:R-:W-:Y:S05]  /*bf30*/  BSYNC.RECONVERGENT B1 ;  /* 0x0000000000017941 */ /* 0x000fea0003800200 */
.L_x_10086:
        /* <DEDUP_REMOVED lines=20> */
.L_x_10093:
        /* <DEDUP_REMOVED lines=13> */
.L_x_10095:
[----:B------:R-:W-:Y:S05]  /*c150*/  BSYNC.RECONVERGENT B2 ;  /* 0x0000000000027941 */ /* 0x000fea0003800200 */
.L_x_10094:
        /* <DEDUP_REMOVED lines=43> */
.L_x_10092:
[----:B------:R-:W-:Y:S05]  /*c410*/  BSYNC.RECONVERGENT B1 ;  /* 0x0000000000017941 */ /* 0x000fea0003800200 */
.L_x_10091:
        /* <DEDUP_REMOVED lines=13> */
[----:B------:R-:W-:Y:S01]  /*c4f0*/  @!P1 MOV R63, R15 ;  /* 0x0000000f003f9202 */ /* 0x000fe20000000f00 */
[----:B------:R-:W-:Y:S01]  /*c500*/  IMAD.MOV.U32 R64, RZ, RZ, R84 ;  /* 0x000000ffff407224 */ /* 0x000fe200078e0054 */
        /* <DEDUP_REMOVED lines=11> */
.L_x_10098:
        /* <DEDUP_REMOVED lines=13> */
.L_x_10100:
[----:B------:R-:W-:Y:S05]  /*c690*/  BSYNC.RECONVERGENT B2 ;  /* 0x0000000000027941 */ /* 0x000fea0003800200 */
.L_x_10099:
        /* <DEDUP_REMOVED lines=43> */
.L_x_10097:
[----:B------:R-:W-:Y:S05]  /*c950*/  BSYNC.RECONVERGENT B1 ;  /* 0x0000000000017941 */ /* 0x000fea0003800200 */
.L_x_10096:
        /* <DEDUP_REMOVED lines=20> */
.L_x_10103:
        /* <DEDUP_REMOVED lines=13> */
.L_x_10105:
[----:B------:R-:W-:Y:S05]  /*cb70*/  BSYNC.RECONVERGENT B2 ;  /* 0x0000000000027941 */ /* 0x000fea0003800200 */
.L_x_10104:
        /* <DEDUP_REMOVED lines=43> */
.L_x_10102:
[----:B------:R-:W-:Y:S05]  /*ce30*/  BSYNC.RECONVERGENT B1 ;  /* 0x0000000000017941 */ /* 0x000fea0003800200 */
.L_x_10101:
        /* <DEDUP_REMOVED lines=13> */
[--C-:B------:R-:W-:Y:S02]  /*cf10*/  @!P1 IMAD.MOV.U32 R64, RZ, RZ, R16.reuse ;  /* 0x000000ffff409224 */ /* 0x100fe400078e0010 */
[----:B------:R-:W-:Y:S01]  /*cf20*/  HFMA2 R79, -RZ, RZ, 0, 1.1920928955078125e-07 ;  /* 0x00000002ff4f7431 */ /* 0x000fe200000001ff */
[----:B------:R-:W-:Y:S02]  /*cf30*/  PRMT R16, R66, 0x7610, R16 ;  /* 0x0000761042107816 */ /* 0x000fe40000000010 */
        /* <DEDUP_REMOVED lines=10> */
.L_x_10108:
        /* <DEDUP_REMOVED lines=13> */
.L_x_10110:
[----:B------:R-:W-:Y:S05]  /*d0b0*/  BSYNC.RECONVERGENT B2 ;  /* 0x0000000000027941 */ /* 0x000fea0003800200 */
.L_x_10109:
        /* <DEDUP_REMOVED lines=43> */
.L_x_10107:
[----:B------:R-:W-:Y:S05]  /*d370*/  BSYNC.RECONVERGENT B1 ;  /* 0x0000000000017941 */ /* 0x000fea0003800200 */
.L_x_10106:
        /* <DEDUP_REMOVED lines=20> */
.L_x_10113:
        /* <DEDUP_REMOVED lines=15> */
.L_x_10115:
[----:B------:R-:W-:Y:S05]  /*d5b0*/  BSYNC.RECONVERGENT B2 ;  /* 0x0000000000027941 */ /* 0x000fea0003800200 */
.L_x_10114:
        /* <DEDUP_REMOVED lines=43> */
.L_x_10112:
[----:B------:R-:W-:Y:S05]  /*d870*/  BSYNC.RECONVERGENT B1 ;  /* 0x0000000000017941 */ /* 0x000fea0003800200 */
.L_x_10111:
        /* <DEDUP_REMOVED lines=18> */
.L_x_10035:
        /* <DEDUP_REMOVED lines=16> */
.L_x_10119:
        /* <DEDUP_REMOVED lines=13> */
.L_x_10121:
[----:B------:R-:W-:Y:S05]  /*db70*/  BSYNC.RECONVERGENT B2 ;  /* 0x0000000000027941 */ /* 0x000fea0003800200 */
.L_x_10120:
        /* <DEDUP_REMOVED lines=41> */
.L_x_10118:
[----:B------:R-:W-:Y:S05]  /*de10*/  BSYNC.RECONVERGENT B1 ;  /* 0x0000000000017941 */ /* 0x000fea0003800200 */
.L_x_10117:
[----:B------:R-:W-:Y:S01]  /*de20*/  I2FP.F32.U32 R59, R59 ;  /* 0x0000003b003b7245 */ /* 0x000fe20000201000 */
[----:B-----5:R-:W-:Y:S01]  /*de30*/  HADD2.F32 R58, -RZ, R52.H0_H0 ;  /* 0x20000034ff3a7230 */ /* 0x020fe20000004100 */
        /* <DEDUP_REMOVED lines=22> */
.L_x_10124:
        /* <DEDUP_REMOVED lines=13> */
.L_x_10126:
[----:B------:R-:W-:Y:S05]  /*e070*/  BSYNC.RECONVERGENT B2 ;  /* 0x0000000000027941 */ /* 0x000fea0003800200 */
.L_x_10125:
        /* <DEDUP_REMOVED lines=43> */
.L_x_10123:
[----:B------:R-:W-:Y:S05]  /*e330*/  BSYNC.RECONVERGENT B1 ;  /* 0x0000000000017941 */ /* 0x000fea0003800200 */
.L_x_10122:
[----:B------:R-:W-:Y:S01]  /*e340*/  I2FP.F32.U32 R59, R59 ;  /* 0x0000003b003b7245 */ /* 0x000fe20000201000 */
[----:B------:R-:W-:Y:S01]  /*e350*/  HADD2.F32 R52, -RZ, R52.H1_H1 ;  /* 0x30000034ff347230 */ /* 0x000fe20000004100 */
[----:B------:R-:W-:Y:S01]  /*e360*/  ISETP.NE.AND P3, PT, R62, 0x1, PT ;  /* 0x000000013e00780c */ /* 0x000fe20003f65270 */
[----:B------:R-:W-:Y:S01]  /*e370*/  @P1 HADD2.F32 R60, -RZ, R24.H1_H1 ;  /* 0x30000018ff3c1230 */ /* 0x000fe20000004100 */
[----:B------:R-:W-:Y:S01]  /*e380*/  BSSY.RECONVERGENT B1, `(.L_x_10127) ;  /* 0x000004d000017945 */ /* 0x000fe20003800200 */
        /* <DEDUP_REMOVED lines=19> */
.L_x_10129:
        /* <DEDUP_REMOVED lines=13> */
.L_x_10131:
[----:B------:R-:W-:Y:S05]  /*e590*/  BSYNC.RECONVERGENT B2 ;  /* 0x0000000000027941 */ /* 0x000fea0003800200 */
.L_x_10130:
        /* <DEDUP_REMOVED lines=43> */
.L_x_10128:
[----:B------:R-:W-:Y:S05]  /*e850*/  BSYNC.RECONVERGENT B1 ;  /* 0x0000000000017941 */ /* 0x000fea0003800200 */
.L_x_10127:
        /* <DEDUP_REMOVED lines=24> */
.L_x_10134:
        /* <DEDUP_REMOVED lines=13> */
.L_x_10136:
[----:B------:R-:W-:Y:S05]  /*eab0*/  BSYNC.RECONVERGENT B2 ;  /* 0x0000000000027941 */ /* 0x000fea0003800200 */
.L_x_10135:
        /* <DEDUP_REMOVED lines=43> */
.L_x_10133:
[----:B------:R-:W-:Y:S05]  /*ed70*/  BSYNC.RECONVERGENT B1 ;  /* 0x0000000000017941 */ /* 0x000fea0003800200 */
.L_x_10132:
        /* <DEDUP_REMOVED lines=24> */
.L_x_10139:
        /* <DEDUP_REMOVED lines=13> */
.L_x_10141:
[----:B------:R-:W-:Y:S05]  /*efd0*/  BSYNC.RECONVERGENT B2 ;  /* 0x0000000000027941 */ /* 0x000fea0003800200 */
.L_x_10140:
        /* <DEDUP_REMOVED lines=43> */
.L_x_10138:
[----:B------:R-:W-:Y:S05]  /*f290*/  BSYNC.RECONVERGENT B1 ;  /* 0x0000000000017941 */ /* 0x000fea0003800200 */
.L_x_10137:
        /* <DEDUP_REMOVED lines=23> */
.L_x_10144:
        /* <DEDUP_REMOVED lines=13> */
.L_x_10146:
[----:B------:R-:W-:Y:S05]  /*f4e0*/  BSYNC.RECONVERGENT B2 ;  /* 0x0000000000027941 */ /* 0x000fea0003800200 */
.L_x_10145:
        /* <DEDUP_REMOVED lines=43> */
.L_x_10143:
[----:B------:R-:W-:Y:S05]  /*f7a0*/  BSYNC.RECONVERGENT B1 ;  /* 0x0000000000017941 */ /* 0x000fea0003800200 */
.L_x_10142:
        /* <DEDUP_REMOVED lines=23> */
.L_x_10149:
        /* <DEDUP_REMOVED lines=13> */
.L_x_10151:
[----:B------:R-:W-:Y:S05]  /*f9f0*/  BSYNC.RECONVERGENT B2 ;  /* 0x0000000000027941 */ /* 0x000fea0003800200 */
.L_x_10150:
        /* <DEDUP_REMOVED lines=43> */
.L_x_10148:
[----:B------:R-:W-:Y:S05]  /*fcb0*/  BSYNC.RECONVERGENT B1 ;  /* 0x0000000000017941 */ /* 0x000fea0003800200 */
.L_x_10147:
        /* <DEDUP_REMOVED lines=23> */
.L_x_10154:
        /* <DEDUP_REMOVED lines=13> */
.L_x_10156:
[----:B------:R-:W-:Y:S05]  /*ff00*/  BSYNC.RECONVERGENT B2 ;  /* 0x0000000000027941 */ /* 0x000fea0003800200 */
.L_x_10155:
        /* <DEDUP_REMOVED lines=42> */
[----:B------:R-:W-:-:S07]  /*101b0*/  LOP3.LUT R74, R74, UR30, R77, 0x96, !PT ;  /* 0x0000001e4a4a7c12 */ /* 0x000fce000f8e964d */
.L_x_10153:
[----:B------:R-:W-:Y:S05]  /*101c0*/  BSYNC.RECONVERGENT B1 ;  /* 0x0000000000017941 */ /* 0x000fea0003800200 */
.L_x_10152:
        /* <DEDUP_REMOVED lines=14> */
.L_x_10116:
[----:B------:R-:W-:Y:S01]  /*102b0*/  SEL R79, RZ, 0x1000000, !P5 ;  /* 0x01000000ff4f7807 */ /* 0x000fe20006800000 */
[----:B------:R-:W-:Y:S01]  /*102c0*/  IMAD.WIDE.U32 R76, R57, 0x10, R122 ;  /* 0x00000010394c7825 */ /* 0x000fe200078e007a */
[----:B------:R-:W-:Y:S01]  /*102d0*/  ISETP.NE.AND P5, PT, R69, RZ, PT ;  /* 0x000000ff4500720c */ /* 0x000fe20003fa5270 */
[----:B------:R-:W0:Y:S01]  /*102e0*/  @P1 LDC.64 R72, c[0x0][0x3a0] ;  /* 0x0000e800ff481b82 */ /* 0x000e220000000a00 */
[----:B------:R-:W-:Y:S02]  /*102f0*/  SEL R69, RZ, 0x10000, !P4 ;  /* 0x00010000ff457807 */ /* 0x000fe40006000000 */
[----:B------:R-:W-:Y:S01]  /*10300*/  SEL R82, RZ, 0x100, !P3 ;  /* 0x00000100ff527807 */ /* 0x000fe20005800000 */
        /* <DEDUP_REMOVED lines=9> */
[----:B------:R-:W-:Y:S01]  /*103a0*/  LOP3.LUT R65, R65, R67, R78, 0xfe, !PT ;  /* 0x0000004341417212 */ /* 0x000fe200078efe4e */
[----:B------:R-:W-:Y:S01]  /*103b0*/  VIADD R67, R6, 0x40 ;  /* 0x0000004006437836 */ /* 0x000fe20000000000 */
[----:B------:R-:W-:Y:S01]  /*103c0*/  SEL R69, RZ, 0x1, !P2 ;  /* 0x00000001ff457807 */ /* 0x000fe20005000000 */
[----:B-1----:R-:W-:Y:S01]  /*103d0*/  IMAD.WIDE.U32 R76, R57, 0x8, R124 ;  /* 0x00000008394c7825 */ /* 0x002fe200078e007c */
        /* <DEDUP_REMOVED lines=24> */
[----:B0-----:R-:W-:-:S03]  /*10560*/  IMAD.WIDE.U32 R76, R57, 0x8, R82 ;  /* 0x00000008394c7825 */ /* 0x001fc600078e0052 */
[----:B------:R-:W-:Y:S02]  /*10570*/  LOP3.LUT R54, R55, 0xff, R10, 0xf8, !PT ;  /* 0x000000ff37367812 */ /* 0x000fe400078ef80a */
[----:B------:R-:W-:-:S05]  /*10580*/  LOP3.LUT R55, R65, R79, RZ, 0xfc, !PT ;  /* 0x0000004f41377212 */ /* 0x000fca00078efcff */
[----:B------:R1:W-:Y:S02]  /*10590*/  STG.E.64 desc[UR8][R76.64], R54 ;  /* 0x000000364c007986 */ /* 0x0003e4000c101b08 */
.L_x_10157:
[----:B------:R2:W5:Y:S04]  /*105a0*/  @P0 LDG.E.128 R28, desc[UR8][R70.64] ;  /* 0x00000008461c0981 */ /* 0x000568000c1e1d00 */
[----:B------:R2:W5:Y:S04]  /*105b0*/  @P1 LDG.E.128 R24, desc[UR8][R72.64] ;  /* 0x0000000848181981 */ /* 0x000568000c1e1d00 */
[----:B01----:R-:W5:Y:S01]  /*105c0*/  LDG.E.128 R52, desc[UR8][R52.64] ;  /* 0x0000000834347981 */ /* 0x003f62000c1e1d00 */
        /* <DEDUP_REMOVED lines=17> */
.L_x_10161:
        /* <DEDUP_REMOVED lines=13> */
.L_x_10163:
[----:B------:R-:W-:Y:S05]  /*107b0*/  BSYNC.RECONVERGENT B2 ;  /* 0x0000000000027941 */ /* 0x000fea0003800200 */
.L_x_10162:
        /* <DEDUP_REMOVED lines=41> */
[----:B------:R-:W-:-:S07]  /*10a50*/  IMAD.MOV.U32 R10, RZ, RZ, R68 ;  /* 0x000000ffff0a7224 */ /* 0x000fce00078e0044 */
.L_x_10160:
[----:B------:R-:W-:Y:S05]  /*10a60*/  BSYNC.RECONVERGENT B1 ;  /* 0x0000000000017941 */ /* 0x000fea0003800200 */
.L_x_10159:
        /* <DEDUP_REMOVED lines=21> */
.L_x_10166:
        /* <DEDUP_REMOVED lines=13> */
.L_x_10168:
[----:B------:R-:W-:Y:S05]  /*10c90*/  BSYNC.RECONVERGENT B2 ;  /* 0x0000000000027941 */ /* 0x000fea0003800200 */
.L_x_10167:
        /* <DEDUP_REMOVED lines=43> */
.L_x_10165:
[----:B------:R-:W-:Y:S05]  /*10f50*/  BSYNC.RECONVERGENT B1 ;  /* 0x0000000000017941 */ /* 0x000fea0003800200 */
.L_x_10164:
        /* <DEDUP_REMOVED lines=25> */
.L_x_10171:
        /* <DEDUP_REMOVED lines=13> */
.L_x_10173:
[----:B------:R-:W-:Y:S05]  /*111c0*/  BSYNC.RECONVERGENT B2 ;  /* 0x0000000000027941 */ /* 0x000fea0003800200 */
.L_x_10172:
[----:B--2---:R-:W-:Y:S01]  /*111d0*/  IMAD.WIDE.U32 R70, R0, -0x326172a9, RZ ;  /* 0xcd9e8d5700467825 */ /* 0x004fe200078e00ff */
        /* <DEDUP_REMOVED lines=42> */
.L_x_10170:
[----:B------:R-:W-:Y:S05]  /*11480*/  BSYNC.RECONVERGENT B1 ;  /* 0x0000000000017941 */ /* 0x000fea0003800200 */
.L_x_10169:
        /* <DEDUP_REMOVED lines=21> */
.L_x_10176:
        /* <DEDUP_REMOVED lines=13> */
.L_x_10178:
[----:B------:R-:W-:Y:S05]  /*116b0*/  BSYNC.RECONVERGENT B2 ;  /* 0x0000000000027941 */ /* 0x000fea0003800200 */
.L_x_10177:
[----:B--2---:R-:W-:Y:S01]  /*116c0*/  IMAD.WIDE.U32 R70, R0, -0x326172a9, RZ ;  /* 0xcd9e8d5700467825 */ /* 0x004fe200078e00ff */
        /* <DEDUP_REMOVED lines=42> */
.L_x_10175:
[----:B------:R-:W-:Y:S05]  /*11970*/  BSYNC.RECONVERGENT B1 ;  /* 0x0000000000017941 */ /* 0x000fea0003800200 */
.L_x_10174:
        /* <DEDUP_REMOVED lines=25> */
.L_x_10181:
        /* <DEDUP_REMOVED lines=13> */
.L_x_10183:
[----:B------:R-:W-:Y:S05]  /*11be0*/  BSYNC.RECONVERGENT B2 ;  /* 0x0000000000027941 */ /* 0x000fea0003800200 */
.L_x_10182:
        /* <DEDUP_REMOVED lines=43> */
.L_x_10180:
[----:B------:R-:W-:Y:S05]  /*11ea0*/  BSYNC.RECONVERGENT B1 ;  /* 0x0000000000017941 */ /* 0x000fea0003800200 */
.L_x_10179:
        /* <DEDUP_REMOVED lines=21> */
.L_x_10186:
        /* <DEDUP_REMOVED lines=13> */
.L_x_10188:
[----:B------:R-:W-:Y:S05]  /*120d0*/  BSYNC.RECONVERGENT B2 ;  /* 0x0000000000027941 */ /* 0x000fea0003800200 */
.L_x_10187:
        /* <DEDUP_REMOVED lines=43> */
.L_x_10185:
[----:B------:R-:W-:Y:S05]  /*12390*/  BSYNC.RECONVERGENT B1 ;  /* 0x0000000000017941 */ /* 0x000fea0003800200 */
.L_x_10184:
        /* <DEDUP_REMOVED lines=12> */
[--C-:B--2---:R-:W-:Y:S01]  /*12460*/  @P1 FADD.FTZ R70, R15, R52.reuse ;  /* 0x000000340f461221 */ /* 0x104fe20000010000 */
        /* <DEDUP_REMOVED lines=12> */
.L_x_10191:
        /* <DEDUP_REMOVED lines=13> */
.L_x_10193:
[----:B------:R-:W-:Y:S05]  /*12600*/  BSYNC.RECONVERGENT B2 ;  /* 0x0000000000027941 */ /* 0x000fea0003800200 */
.L_x_10192:
        /* <DEDUP_REMOVED lines=43> */
.L_x_10190:
[----:B------:R-:W-:Y:S05]  /*128c0*/  BSYNC.RECONVERGENT B1 ;  /* 0x0000000000017941 */ /* 0x000fea0003800200 */
.L_x_10189:
        /* <DEDUP_REMOVED lines=21> */
.L_x_10196:
        /* <DEDUP_REMOVED lines=13> */
.L_x_10198:
[----:B------:R-:W-:Y:S05]  /*12af0*/  BSYNC.RECONVERGENT B2 ;  /* 0x0000000000027941 */ /* 0x000fea0003800200 */
.L_x_10197:
        /* <DEDUP_REMOVED lines=43> */
.L_x_10195:
[----:B------:R-:W-:Y:S05]  /*12db0*/  BSYNC.RECONVERGENT B1 ;  /* 0x0000000000017941 */ /* 0x000fea0003800200 */
.L_x_10194:
        /* <DEDUP_REMOVED lines=25> */
.L_x_10201:
        /* <DEDUP_REMOVED lines=13> */
.L_x_10203:
[----:B------:R-:W-:Y:S05]  /*13020*/  BSYNC.RECONVERGENT B2 ;  /* 0x0000000000027941 */ /* 0x000fea0003800200 */
.L_x_10202:
        /* <DEDUP_REMOVED lines=43> */
.L_x_10200:
[----:B------:R-:W-:Y:S05]  /*132e0*/  BSYNC.RECONVERGENT B1 ;  /* 0x0000000000017941 */ /* 0x000fea0003800200 */
.L_x_10199:
        /* <DEDUP_REMOVED lines=20> */
.L_x_10206:
        /* <DEDUP_REMOVED lines=13> */
.L_x_10208:
[----:B------:R-:W-:Y:S05]  /*13500*/  BSYNC.RECONVERGENT B2 ;  /* 0x0000000000027941 */ /* 0x000fea0003800200 */
.L_x_10207:
        /* <DEDUP_REMOVED lines=43> */
.L_x_10205:
[----:B------:R-:W-:Y:S05]  /*137c0*/  BSYNC.RECONVERGENT B1 ;  /* 0x0000000000017941 */ /* 0x000fea0003800200 */
.L_x_10204:
        /* <DEDUP_REMOVED lines=25> */
.L_x_10211:
        /* <DEDUP_REMOVED lines=13> */
.L_x_10213:
[----:B------:R-:W-:Y:S05]  /*13a30*/  BSYNC.RECONVERGENT B2 ;  /* 0x0000000000027941 */ /* 0x000fea0003800200 */
.L_x_10212:
        /* <DEDUP_REMOVED lines=43> */
.L_x_10210:
[----:B------:R-:W-:Y:S05]  /*13cf0*/  BSYNC.RECONVERGENT B1 ;  /* 0x0000000000017941 */ /* 0x000fea0003800200 */
.L_x_10209:
        /* <DEDUP_REMOVED lines=20> */
.L_x_10216:
        /* <DEDUP_REMOVED lines=13> */
.L_x_10218:
[----:B------:R-:W-:Y:S05]  /*13f10*/  BSYNC.RECONVERGENT B2 ;  /* 0x0000000000027941 */ /* 0x000fea0003800200 */
.L_x_10217:
        /* <DEDUP_REMOVED lines=43> */
.L_x_10215:
[----:B------:R-:W-:Y:S05]  /*141d0*/  BSYNC.RECONVERGENT B1 ;  /* 0x0000000000017941 */ /* 0x000fea0003800200 */
.L_x_10214:
        /* <DEDUP_REMOVED lines=26> */
.L_x_10221:
        /* <DEDUP_REMOVED lines=13> */
.L_x_10223:
[----:B------:R-:W-:Y:S05]  /*14450*/  BSYNC.RECONVERGENT B2 ;  /* 0x0000000000027941 */ /* 0x000fea0003800200 */
.L_x_10222:
        /* <DEDUP_REMOVED lines=43> */
.L_x_10220:
[----:B------:R-:W-:Y:S05]  /*14710*/  BSYNC.RECONVERGENT B1 ;  /* 0x0000000000017941 */ /* 0x000fea0003800200 */
.L_x_10219:
        /* <DEDUP_REMOVED lines=20> */
.L_x_10226:
        /* <DEDUP_REMOVED lines=13> */
.L_x_10228:
[----:B------:R-:W-:Y:S05]  /*14930*/  BSYNC.RECONVERGENT B2 ;  /* 0x0000000000027941 */ /* 0x000fea0003800200 */
.L_x_10227:
        /* <DEDUP_REMOVED lines=43> */
.L_x_10225:
[----:B------:R-:W-:Y:S05]  /*14bf0*/  BSYNC.RECONVERGENT B1 ;  /* 0x0000000000017941 */ /* 0x000fea0003800200 */
.L_x_10224:
        /* <DEDUP_REMOVED lines=14> */
[----:B------:R-:W-:Y:S01]  /*14ce0*/  IMAD.MOV.U32 R54, RZ, RZ, R84 ;  /* 0x000000ffff367224 */ /* 0x000fe200078e0054 */
[----:B------:R-:W-:Y:S02]  /*14cf0*/  MOV R79, 0x2 ;  /* 0x00000002004f7802 */ /* 0x000fe40000000f00 */
        /* <DEDUP_REMOVED lines=10> */
.L_x_10231:
        /* <DEDUP_REMOVED lines=13> */
.L_x_10233:
[----:B------:R-:W-:Y:S05]  /*14e70*/  BSYNC.RECONVERGENT B2 ;  /* 0x0000000000027941 */ /* 0x000fea0003800200 */
.L_x_10232:
        /* <DEDUP_REMOVED lines=43> */
.L_x_10230:
[----:B------:R-:W-:Y:S05]  /*15130*/  BSYNC.RECONVERGENT B1 ;  /* 0x0000000000017941 */ /* 0x000fea0003800200 */
.L_x_10229:
        /* <DEDUP_REMOVED lines=20> */
.L_x_10236:
        /* <DEDUP_REMOVED lines=15> */
.L_x_10238:
[----:B------:R-:W-:Y:S05]  /*15370*/  BSYNC.RECONVERGENT B2 ;  /* 0x0000000000027941 */ /* 0x000fea0003800200 */
.L_x_10237:
        /* <DEDUP_REMOVED lines=42> */
[----:B------:R-:W-:-:S07]  /*15620*/  MOV R65, R76 ;  /* 0x0000004c00417202 */ /* 0x000fce0000000f00 */
.L_x_10235:
[----:B------:R-:W-:Y:S05]  /*15630*/  BSYNC.RECONVERGENT B1 ;  /* 0x0000000000017941 */ /* 0x000fea0003800200 */
.L_x_10234:
[----:B------:R-:W-:Y:S01]  /*15640*/  I2FP.F32.U32 R55, R54 ;  /* 0x0000003600377245 */ /* 0x000fe20000201000 */
[----:B------:R-:W-:Y:S01]  /*15650*/  HADD2.F32 R54, -RZ, R31.H1_H1 ;  /* 0x3000001fff367230 */ /* 0x000fe20000004100 */
[----:B------:R-:W-:-:S03]  /*15660*/  PRMT R53, R17, 0x5410, R53 ;  /* 0x0000541011357816 */ /* 0x000fc60000000035 */
[----:B------:R-:W-:Y:S01]  /*15670*/  FFMA.FTZ R55, R55, R120, 1.1641532182693481445e-10 ;  /* 0x2f00000037377423 */ /* 0x000fe20000010078 */
[----:B------:R-:W-:Y:S01]  /*15680*/  FMUL.FTZ R21, R54, R21 ;  /* 0x0000001536157220 */ /* 0x000fe20000410000 */
[----:B------:R-:W-:Y:S02]  /*15690*/  PRMT R54, R52, 0x5410, R81 ;  /* 0x0000541034367816 */ /* 0x000fe40000000051 */
[----:B------:R-:W-:Y:S02]  /*156a0*/  PRMT R52, R86, 0x5410, R85 ;  /* 0x0000541056347816 */ /* 0x000fe40000000055 */
[----:B------:R-:W-:Y:S01]  /*156b0*/  FSETP.GTU.FTZ.AND P6, PT, R55, R22, PT ;  /* 0x000000163700720b */ /* 0x000fe20003fdc000 */
[----:B------:R-:W-:-:S03]  /*156c0*/  @P1 HADD2.F32 R55, -RZ, R27.H1_H1 ;  /* 0x3000001bff371230 */ /* 0x000fc60000004100 */
        /* <DEDUP_REMOVED lines=9> */
.L_x_10158:
        /* <DEDUP_REMOVED lines=16> */
.L_x_10242:
        /* <DEDUP_REMOVED lines=13> */
.L_x_10244:
[----:B------:R-:W-:Y:S05]  /*15930*/  BSYNC.RECONVERGENT B2 ;  /* 0x0000000000027941 */ /* 0x000fea0003800200 */
.L_x_10243:
        /* <DEDUP_REMOVED lines=41> */
[----:B------:R-:W-:Y:S01]  /*15bd0*/  HFMA2 R70, -RZ, RZ, 0, 0 ;  /* 0x00000000ff467431 */ /* 0x000fe200000001ff */
[----:B------:R-:W-:-:S07]  /*15be0*/  LOP3.LUT R74, R74, UR30, R71, 0x96, !PT ;  /* 0x0000001e4a4a7c12 */ /* 0x000fce000f8e9647 */
.L_x_10241:
[----:B------:R-:W-:Y:S05]  /*15bf0*/  BSYNC.RECONVERGENT B1 ;  /* 0x0000000000017941 */ /* 0x000fea0003800200 */
.L_x_10240:
        /* <DEDUP_REMOVED lines=24> */
.L_x_10247:
        /* <DEDUP_REMOVED lines=13> */
.L_x_10249:
[----:B------:R-:W-:Y:S05]  /*15e50*/  BSYNC.RECONVERGENT B2 ;  /* 0x0000000000027941 */ /* 0x000fea0003800200 */
.L_x_10248:
        /* <DEDUP_REMOVED lines=43> */
.L_x_10246:
[----:B------:R-:W-:Y:S05]  /*16110*/  BSYNC.RECONVERGENT B1 ;  /* 0x0000000000017941 */ /* 0x000fea0003800200 */
.L_x_10245:
        /* <DEDUP_REMOVED lines=24> */
.L_x_10252:
        /* <DEDUP_REMOVED lines=13> */
.L_x_10254:
[----:B------:R-:W-:Y:S05]  /*16370*/  BSYNC.RECONVERGENT B2 ;  /* 0x0000000000027941 */ /* 0x000fea0003800200 */
.L_x_10253:
        /* <DEDUP_REMOVED lines=41> */
[----:B------:R-:W-:Y:S01]  /*16610*/  LOP3.LUT R74, R74, UR30, R71, 0x96, !PT ;  /* 0x0000001e4a4a7c12 */ /* 0x000fe2000f8e9647 */
[----:B------:R-:W-:-:S07]  /*16620*/  IMAD.MOV.U32 R65, RZ, RZ, R70 ;  /* 0x000000ffff417224 */ /* 0x000fce00078e0046 */
.L_x_10251:
[----:B------:R-:W-:Y:S05]  /*16630*/  BSYNC.RECONVERGENT B1 ;  /* 0x0000000000017941 */ /* 0x000fea0003800200 */
.L_x_10250:
        /* <DEDUP_REMOVED lines=24> */
.L_x_10257:
        /* <DEDUP_REMOVED lines=13> */
.L_x_10259:
[----:B------:R-:W-:Y:S05]  /*16890*/  BSYNC.RECONVERGENT B2 ;  /* 0x0000000000027941 */ /* 0x000fea0003800200 */
.L_x_10258:
        /* <DEDUP_REMOVED lines=43> */
.L_x_10256:
[----:B------:R-:W-:Y:S05]  /*16b50*/  BSYNC.RECONVERGENT B1 ;  /* 0x0000000000017941 */ /* 0x000fea0003800200 */
.L_x_10255:
        /* <DEDUP_REMOVED lines=24> */
.L_x_10262:
        /* <DEDUP_REMOVED lines=13> */
.L_x_10264:
[----:B------:R-:W-:Y:S05]  /*16db0*/  BSYNC.RECONVERGENT B2 ;  /* 0x0000000000027941 */ /* 0x000fea0003800200 */
.L_x_10263:
        /* <DEDUP_REMOVED lines=43> */
.L_x_10261:
[----:B------:R-:W-:Y:S05]  /*17070*/  BSYNC.RECONVERGENT B1 ;  /* 0x0000000000017941 */ /* 0x000fea0003800200 */
.L_x_10260:
        /* <DEDUP_REMOVED lines=23> */
.L_x_10267:
        /* <DEDUP_REMOVED lines=13> */
.L_x_10269:
[----:B------:R-:W-:Y:S05]  /*172c0*/  BSYNC.RECONVERGENT B2 ;  /* 0x0000000000027941 */ /* 0x000fea0003800200 */
.L_x_10268:
        /* <DEDUP_REMOVED lines=43> */
.L_x_10266:
[----:B------:R-:W-:Y:S05]  /*17580*/  BSYNC.RECONVERGENT B1 ;  /* 0x0000000000017941 */ /* 0x000fea0003800200 */
.L_x_10265:
        /* <DEDUP_REMOVED lines=23> */
.L_x_10272:
        /* <DEDUP_REMOVED lines=13> */
.L_x_10274:
[----:B------:R-:W-:Y:S05]  /*177d0*/  BSYNC.RECONVERGENT B2 ;  /* 0x0000000000027941 */ /* 0x000fea0003800200 */
.L_x_10273:
        /* <DEDUP_REMOVED lines=41> */
[----:B------:R-:W-:Y:S01]  /*17a70*/  LOP3.LUT R74, R74, UR30, R81, 0x96, !PT ;  /* 0x0000001e4a4a7c12 */ /* 0x000fe2000f8e9651 */
[----:B------:R-:W-:-:S07]  /*17a80*/  IMAD.MOV.U32 R65, RZ, RZ, R80 ;  /* 0x000000ffff417224 */ /* 0x000fce00078e0050 */
.L_x_10271:
[----:B------:R-:W-:Y:S05]  /*17a90*/  BSYNC.RECONVERGENT B1 ;  /* 0x0000000000017941 */ /* 0x000fea0003800200 */
.L_x_10270:
        /* <DEDUP_REMOVED lines=23> */
.L_x_10277:
        /* <DEDUP_REMOVED lines=13> */
.L_x_10279:
[----:B------:R-:W-:Y:S05]  /*17ce0*/  BSYNC.RECONVERGENT B2 ;  /* 0x0000000000027941 */ /* 0x000fea0003800200 */
.L_x_10278:
        /* <DEDUP_REMOVED lines=43> */
.L_x_10276:
[----:B------:R-:W-:Y:S05]  /*17fa0*/  BSYNC.RECONVERGENT B1 ;  /* 0x0000000000017941 */ /* 0x000fea0003800200 */
.L_x_10275:
        /* <DEDUP_REMOVED lines=14> */
.L_x_10239:
[----:B------:R-:W-:Y:S01]  /*18090*/  FADD.FTZ R79, RZ, R7 ;  /* 0x00000007ff4f7221 */ /* 0x000fe20000010000 */
[----:B------:R-:W-:Y:S02]  /*180a0*/  SEL R22, RZ, 0x1000000, !P5 ;  /* 0x01000000ff167807 */ /* 0x000fe40006800000 */
[----:B------:R-:W-:Y:S01]  /*180b0*/  SEL R77, RZ, 0x10000, !P4 ;  /* 0x00010000ff4d7807 */ /* 0x000fe20006000000 */
[----:B------:R-:W-:Y:S01]  /*180c0*/  FADD.FTZ R76, R79, R8 ;  /* 0x000000084f4c7221 */ /* 0x000fe20000010000 */
[----:B------:R-:W-:Y:S02]  /*180d0*/  SEL R78, RZ, 0x100, !P3 ;  /* 0x00000100ff4e7807 */ /* 0x000fe40005800000 */
[----:B------:R-:W-:Y:S01]  /*180e0*/  ISETP.NE.AND P6, PT, R94, RZ, PT ;  /* 0x000000ff5e00720c */ /* 0x000fe20003fc5270 */
[----:B------:R-:W-:Y:S01]  /*180f0*/  FADD.FTZ R79, R76, R9 ;  /* 0x000000094c4f7221 */ /* 0x000fe20000010000 */
[----:B------:R-:W-:Y:S02]  /*18100*/  ISETP.NE.AND P5, PT, R92, RZ, PT ;  /* 0x000000ff5c00720c */ /* 0x000fe40003fa5270 */
[----:B------:R-:W-:Y:S01]  /*18110*/  ISETP.NE.AND P4, PT, R87, RZ, PT ;  /* 0x000000ff5700720c */ /* 0x000fe20003f85270 */
[----:B------:R-:W-:Y:S01]  /*18120*/  FADD.FTZ R76, R79, R20 ;  /* 0x000000144f4c7221 */ /* 0x000fe20000010000 */
[----:B------:R-:W-:-:S02]  /*18130*/  LOP3.LUT R78, R78, R22, R77, 0xfe, !PT ;  /* 0x000000164e4e7212 */ /* 0x000fc400078efe4d */
[----:B------:R-:W-:Y:S01]  /*18140*/  SEL R22, RZ, 0x1000000, !P4 ;  /* 0x01000000ff167807 */ /* 0x000fe20006000000 */
[----:B------:R-:W-:Y:S01]  /*18150*/  FADD.FTZ R76, R76, R19 ;  /* 0x000000134c4c7221 */ /* 0x000fe20000010000 */
[----:B------:R-:W-:Y:S02]  /*18160*/  SEL R77, RZ, 0x10000, !P5 ;  /* 0x00010000ff4d7807 */ /* 0x000fe40006800000 */
[----:B------:R-:W-:Y:S01]  /*18170*/  ISETP.NE.AND P1, PT, R95, RZ, PT ;  /* 0x000000ff5f00720c */ /* 0x000fe20003f25270 */
[----:B------:R-:W-:-:S03]  /*18180*/  FADD.FTZ R79, R76, R23 ;  /* 0x000000174c4f7221 */ /* 0x000fc60000010000 */
[----:B------:R-:W-:Y:S01]  /*18190*/  SEL R83, RZ, 0x1, !P1 ;  /* 0x00000001ff537807 */ /* 0x000fe20004800000 */
        /* <DEDUP_REMOVED lines=14> */
[----:B------:R-:W-:Y:S01]  /*18280*/  LOP3.LUT R76, R76, R83, RZ, 0xfc, !PT ;  /* 0x000000534c4c7212 */ /* 0x000fe200078efcff */
[----:B------:R-:W-:Y:S01]  /*18290*/  IMAD.WIDE.U32 R82, R67, 0x8, R124 ;  /* 0x0000000843527825 */ /* 0x000fe200078e007c */
[----:B------:R-:W-:-:S03]  /*182a0*/  LOP3.LUT R77, R78, R77, RZ, 0xfc, !PT ;  /* 0x0000004d4e4d7212 */ /* 0x000fc600078efcff */
[----:B------:R-:W-:Y:S01]  /*182b0*/  FADD.FTZ R22, R79, R68 ;  /* 0x000000444f167221 */ /* 0x000fe20000010000 */
[----:B------:R-:W-:-:S04]  /*182c0*/  IMAD.WIDE.U32 R78, R67, 0x10, R122 ;  /* 0x00000010434e7825 */ /* 0x000fc800078e007a */
[----:B------:R-:W-:Y:S01]  /*182d0*/  FADD.FTZ R81, R22, R69 ;  /* 0x0000004516517221 */ /* 0x000fe20000010000 */
[----:B------:R0:W-:Y:S03]  /*182e0*/  STG.E.128 desc[UR8][R78.64], R52 ;  /* 0x000000344e007986 */ /* 0x0001e6000c101d08 */
[----:B------:R-:W-:Y:S01]  /*182f0*/  FADD.FTZ R22, R81, R70 ;  /* 0x0000004651167221 */ /* 0x000fe20000010000 */
[----:B------:R0:W-:Y:S03]  /*18300*/  STG.E.64 desc[UR8][R82.64], R76 ;  /* 0x0000004c52007986 */ /* 0x0001e6000c101b08 */
[----:B------:R-:W-:-:S04]  /*18310*/  FADD.FTZ R81, R22, R71 ;  /* 0x0000004716517221 */ /* 0x000fc80000010000 */
[----:B------:R-:W-:-:S04]  /*18320*/  FADD.FTZ R22, R81, R72 ;  /* 0x0000004851167221 */ /* 0x000fc80000010000 */
[----:B------:R-:W-:-:S04]  /*18330*/  FADD.FTZ R81, R22, R73 ;  /* 0x0000004916517221 */ /* 0x000fc80000010000 */
[----:B------:R-:W-:Y:S01]  /*18340*/  FADD.FTZ R22, R81, R80 ;  /* 0x0000005051167221 */ /* 0x000fe20000010000 */
[----:B0-----:R-:W-:Y:S06]  /*18350*/  @!P0 BRA `(.L_x_10280) ;  /* 0x0000000000508947 */ /* 0x001fec0003800000 */
        /* <DEDUP_REMOVED lines=20> */
.L_x_10280:
        /* <DEDUP_REMOVED lines=72> */
.L_x_10294:
        /* <DEDUP_REMOVED lines=11> */
[----:B0-----:R-:W0:Y:S01]  /*189d0*/  MUFU.RSQ R76, R54 ;  /* 0x00000036004c7308 */ /* 0x001e220000001400 */
        /* <DEDUP_REMOVED lines=16> */
[C---:B0-----:R-:W-:Y:S01]  /*18ae0*/  FMUL.FTZ R60, R76.reuse, R23 ;  /* 0x000000174c3c7220 */ /* 0x041fe20000410000 */
[----:B------:R-:W-:Y:S01]  /*18af0*/  FMUL.FTZ R23, R76, R18 ;  /* 0x000000124c177220 */ /* 0x000fe20000410000 */
[C---:B------:R-:W-:Y:S01]  /*18b00*/  FADD.FTZ R95, -R22.reuse, R70 ;  /* 0x00000046165f7221 */ /* 0x040fe20000010100 */
[C---:B------:R-:W-:Y:S01]  /*18b10*/  FADD.FTZ R71, -R22.reuse, R71 ;  /* 0x0000004716477221 */ /* 0x040fe20000010100 */
[C---:B------:R-:W-:Y:S01]  /*18b20*/  FADD.FTZ R72, -R22.reuse, R72 ;  /* 0x0000004816487221 */ /* 0x040fe20000010100 */
[C---:B------:R-:W-:Y:S01]  /*18b30*/  FADD.FTZ R73, -R22.reuse, R73 ;  /* 0x0000004916497221 */ /* 0x040fe20000010100 */
[C---:B------:R-:W-:Y:S01]  /*18b40*/  FADD.FTZ R80, -R22.reuse, R80 ;  /* 0x0000005016507221 */ /* 0x040fe20000010100 */
[----:B------:R-:W-:Y:S01]  /*18b50*/  FADD.FTZ R54, -R22, R21 ;  /* 0x0000001516367221 */ /* 0x000fe20000010100 */
[C---:B------:R-:W-:Y:S01]  /*18b60*/  FMUL.FTZ R18, R76.reuse, R56 ;  /* 0x000000384c127220 */ /* 0x040fe20000410000 */
[C---:B------:R-:W-:Y:S01]  /*18b70*/  FMUL.FTZ R81, R76.reuse, R81 ;  /* 0x000000514c517220 */ /* 0x040fe20000410000 */
[C---:B------:R-:W-:Y:S01]  /*18b80*/  FMUL.FTZ R22, R76.reuse, R85 ;  /* 0x000000554c167220 */ /* 0x040fe20000410000 */
[----:B------:R-:W-:Y:S01]  /*18b90*/  FMUL.FTZ R19, R76, R19 ;  /* 0x000000134c137220 */ /* 0x000fe20000410000 */
[----:B-1----:R-:W-:-:S04]  /*18ba0*/  IMAD.WIDE.U32 R8, R57, 0x10, R52 ;  /* 0x0000001039087825 */ /* 0x002fc800078e0034 */
[----:B------:R-:W-:Y:S01]  /*18bb0*/  FMUL.FTZ R58, R76, R20 ;  /* 0x000000144c3a7220 */ /* 0x000fe20000410000 */
[----:B------:R-:W-:Y:S01]  /*18bc0*/  FFMA.FTZ R23, R23, R114, R46 ;  /* 0x0000007217177223 */ /* 0x000fe2000001002e */
[----:B------:R-:W-:Y:S01]  /*18bd0*/  FFMA.FTZ R62, R18, R115, R47 ;  /* 0x00000073123e7223 */ /* 0x000fe2000001002f */
[----:B------:R-:W-:Y:S01]  /*18be0*/  FFMA.FTZ R20, R81, R116, R48 ;  /* 0x0000007451147223 */ /* 0x000fe20000010030 */
[----:B------:R-:W-:Y:S01]  /*18bf0*/  FFMA.FTZ R56, R19, R112, R44 ;  /* 0x0000007013387223 */ /* 0x000fe2000001002c */
[----:B------:R-:W-:Y:S01]  /*18c00*/  FFMA.FTZ R61, R60, R113, R45 ;  /* 0x000000713c3d7223 */ /* 0x000fe2000001002d */
[----:B------:R-:W-:Y:S01]  /*18c10*/  FFMA.FTZ R57, R22, R117, R49 ;  /* 0x0000007516397223 */ /* 0x000fe20000010031 */
[C---:B------:R-:W-:Y:S01]  /*18c20*/  FMUL.FTZ R125, R76.reuse, R125 ;  /* 0x0000007d4c7d7220 */ /* 0x040fe20000410000 */
[C---:B------:R-:W-:Y:S01]  /*18c30*/  FMUL.FTZ R55, R76.reuse, R55 ;  /* 0x000000374c377220 */ /* 0x040fe20000410000 */
[----:B------:R-:W-:Y:S01]  /*18c40*/  FMUL.FTZ R68, R76, R63 ;  /* 0x0000003f4c447220 */ /* 0x000fe20000410000 */
[----:B------:R-:W-:Y:S01]  /*18c50*/  F2FP.F16.F32.PACK_AB R23, R62, R23 ;  /* 0x000000173e17723e */ /* 0x000fe200000000ff */
[C---:B------:R-:W-:Y:S01]  /*18c60*/  FMUL.FTZ R63, R76.reuse, R64 ;  /* 0x000000404c3f7220 */ /* 0x040fe20000410000 */
[----:B------:R-:W-:Y:S01]  /*18c70*/  F2FP.F16.F32.PACK_AB R22, R61, R56 ;  /* 0x000000383d16723e */ /* 0x000fe200000000ff */
[C---:B------:R-:W-:Y:S01]  /*18c80*/  FMUL.FTZ R83, R76.reuse, R83 ;  /* 0x000000534c537220 */ /* 0x040fe20000410000 */
[----:B------:R-:W-:Y:S01]  /*18c90*/  F2FP.F16.F32.PACK_AB R20, R57, R20 ;  /* 0x000000143914723e */ /* 0x000fe200000000ff */
[C---:B------:R-:W-:Y:S01]  /*18ca0*/  FMUL.FTZ R62, R76.reuse, R87 ;  /* 0x000000574c3e7220 */ /* 0x040fe20000410000 */
[----:B------:R-:W-:Y:S01]  /*18cb0*/  FMUL.FTZ R123, R76, R123 ;  /* 0x0000007b4c7b7220 */ /* 0x000fe20000410000 */
[----:B------:R-:W-:Y:S01]  /*18cc0*/  IMAD.WIDE.U32 R6, R6, 0x10, R52 ;  /* 0x0000001006067825 */ /* 0x000fe200078e0034 */
[----:B------:R-:W0:Y:S03]  /*18cd0*/  @!P1 LDC.64 R56, c[0x0][0x3c0] ;  /* 0x0000f000ff389b82 */ /* 0x000e260000000a00 */
[----:B------:R-:W-:Y:S01]  /*18ce0*/  FFMA.FTZ R21, R125, R118, R50 ;  /* 0x000000767d157223 */ /* 0x000fe20000010032 */
[----:B------:R-:W-:Y:S01]  /*18cf0*/  FFMA.FTZ R58, R58, R119, R51 ;  /* 0x000000773a3a7223 */ /* 0x000fe20000010033 */
[----:B------:R-:W-:-:S04]  /*18d00*/  IMAD.WIDE.U32 R18, R67, 0x10, R52 ;  /* 0x0000001043127825 */ /* 0x000fc800078e0034 */
[----:B------:R-:W-:Y:S01]  /*18d10*/  FFMA.FTZ R52, R55, R108, R40 ;  /* 0x0000006c37347223 */ /* 0x000fe20000010028 */
[----:B------:R-:W-:Y:S01]  /*18d20*/  FMUL.FTZ R64, R76, R54 ;  /* 0x000000364c407220 */ /* 0x000fe20000410000 */
[----:B------:R-:W-:Y:S01]  /*18d30*/  FFMA.FTZ R55, R63, R106, R38 ;  /* 0x0000006a3f377223 */ /* 0x000fe20000010026 */
[----:B------:R-:W-:Y:S01]  /*18d40*/  FFMA.FTZ R53, R83, R110, R42 ;  /* 0x0000006e53357223 */ /* 0x000fe2000001002a */
[----:B------:R-:W1:Y:S01]  /*18d50*/  @!P1 LDC.64 R60, c[0x0][0x3c8] ;  /* 0x0000f200ff3c9b82 */ /* 0x000e620000000a00 */
[----:B------:R-:W-:Y:S01]  /*18d60*/  FFMA.FTZ R54, R123, R104, R36 ;  /* 0x000000687b367223 */ /* 0x000fe20000010024 */
[----:B------:R-:W-:Y:S01]  /*18d70*/  FFMA.FTZ R63, R68, R105, R37 ;  /* 0x00000069443f7223 */ /* 0x000fe20000010025 */
[----:B------:R-:W-:Y:S01]  /*18d80*/  FFMA.FTZ R62, R62, R111, R43 ;  /* 0x0000006f3e3e7223 */ /* 0x000fe2000001002b */
[----:B------:R-:W-:Y:S01]  /*18d90*/  F2FP.F16.F32.PACK_AB R21, R58, R21 ;  /* 0x000000153a15723e */ /* 0x000fe200000000ff */
[C---:B------:R-:W-:Y:S01]  /*18da0*/  FMUL.FTZ R58, R76.reuse, R59 ;  /* 0x0000003b4c3a7220 */ /* 0x040fe20000410000 */
[C---:B------:R-:W-:Y:S01]  /*18db0*/  FMUL.FTZ R67, R76.reuse, R80 ;  /* 0x000000504c437220 */ /* 0x040fe20000410000 */
[----:B------:R-:W-:Y:S01]  /*18dc0*/  F2FP.F16.F32.PACK_AB R54, R63, R54 ;  /* 0x000000363f36723e */ /* 0x000fe200000000ff */
[----:B------:R-:W-:Y:S01]  /*18dd0*/  FMUL.FTZ R66, R76, R66 ;  /* 0x000000424c427220 */ /* 0x000fe20000410000 */
[----:B------:R-:W-:Y:S01]  /*18de0*/  F2FP.F16.F32.PACK_AB R53, R62, R53 ;  /* 0x000000353e35723e */ /* 0x000fe200000000ff */
[----:B------:R-:W-:Y:S01]  /*18df0*/  FFMA.FTZ R59, R58, R109, R41 ;  /* 0x0000006d3a3b7223 */ /* 0x000fe20000010029 */
[----:B------:R-:W2:Y:S01]  /*18e00*/  LDC.64 R62, c[0x0][0x380] ;  /* 0x0000e000ff3e7b82 */ /* 0x000ea20000000a00 */
[----:B------:R-:W-:Y:S01]  /*18e10*/  FFMA.FTZ R67, R67, R98, R90 ;  /* 0x0000006243437223 */ /* 0x000fe2000001005a */
[----:B------:R-:W-:Y:S01]  /*18e20*/  FFMA.FTZ R64, R64, R99, R91 ;  /* 0x0000006340407223 */ /* 0x000fe2000001005b */
[----:B------:R-:W-:Y:S01]  /*18e30*/  FFMA.FTZ R66, R66, R107, R39 ;  /* 0x0000006b42427223 */ /* 0x000fe20000010027 */
[----:B------:R-:W-:Y:S01]  /*18e40*/  F2FP.F16.F32.PACK_AB R52, R59, R52 ;  /* 0x000000343b34723e */ /* 0x000fe200000000ff */
[C---:B------:R-:W-:Y:S01]  /*18e50*/  FMUL.FTZ R79, R76.reuse, R79 ;  /* 0x0000004f4c4f7220 */ /* 0x040fe20000410000 */
[----:B------:R-:W-:Y:S01]  /*18e60*/  FMUL.FTZ R58, R76, R69 ;  /* 0x000000454c3a7220 */ /* 0x000fe20000410000 */
[----:B------:R-:W-:Y:S01]  /*18e70*/  F2FP.F16.F32.PACK_AB R59, R64, R67 ;  /* 0x00000043403b723e */ /* 0x000fe200000000ff */
[----:B------:R-:W-:Y:S01]  /*18e80*/  FMUL.FTZ R64, R76, R71 ;  /* 0x000000474c407220 */ /* 0x000fe20000410000 */
[----:B------:R-:W-:Y:S01]  /*18e90*/  F2FP.F16.F32.PACK_AB R55, R66, R55 ;  /* 0x000000374237723e */ /* 0x000fe200000000ff */
        /* <DEDUP_REMOVED lines=9> */
[----:B0-----:R-:W-:Y:S01]  /*18f30*/  @!P1 IMAD.WIDE R66, R2, 0x4, R56 ;  /* 0x0000000402429825 */ /* 0x001fe200078e0238 */
[----:B------:R-:W-:-:S02]  /*18f40*/  F2FP.F16.F32.PACK_AB R57, R68, R95 ;  /* 0x0000005f4439723e */ /* 0x000fc400000000ff */
[----:B------:R-:W-:Y:S01]  /*18f50*/  F2FP.F16.F32.PACK_AB R58, R70, R69 ;  /* 0x00000045463a723e */ /* 0x000fe200000000ff */
[----:B-1----:R-:W-:Y:S01]  /*18f60*/  @!P1 IMAD.WIDE R60, R2, 0x4, R60 ;  /* 0x00000004023c9825 */ /* 0x002fe200078e023c */
[----:B------:R-:W-:Y:S01]  /*18f70*/  F2FP.F16.F32.PACK_AB R56, R64, R79 ;  /* 0x0000004f4038723e */ /* 0x000fe200000000ff */
[----:B------:R0:W-:Y:S02]  /*18f80*/  @!P1 STG.E desc[UR8][R66.64], R77 ;  /* 0x0000004d42009986 */ /* 0x0001e4000c101908 */
        /* <DEDUP_REMOVED lines=8> */
.L_x_9911:
[----:B------:R-:W-:Y:S05]  /*19010*/  EXIT ;  /* 0x000000000000794d */ /* 0x000fea0003800000 */
.L_x_10281:
        /* <DEDUP_REMOVED lines=8> */
.L_x_10284:
[----:B------:R-:W-:Y:S05]  /*190a0*/  BSYNC B1 ;  /* 0x0000000000017941 */ /* 0x000fea0003800000 */
.L_x_10283:
        /* <DEDUP_REMOVED lines=9> */
.L_x_10285:
[----:B------:R-:W-:Y:S02]  /*19140*/  IMAD.MOV.U32 R82, RZ, RZ, 0x4 ;  /* 0x00000004ff527424 */ /* 0x000fe400078e00ff */
[----:B------:R-:W-:-:S04]  /*19150*/  IMAD.MOV.U32 R52, RZ, RZ, R79 ;  /* 0x000000ffff347224 */ /* 0x000fc800078e004f */
[----:B------:R-:W-:-:S05]  /*19160*/  FADD.FTZ R54, R53, R52 ;  /* 0x0000003435367221 */ /* 0x000fca0000010000 */
[----:B------:R-:W-:-:S07]  /*19170*/  MOV R81, R54 ;  /* 0x0000003600517202 */ /* 0x000fce0000000f00 */
[----:B------:R-:W-:Y:S05]  /*19180*/  WARPSYNC.COLLECTIVE R78, `(.L_x_10286) ;  /* 0x000000004e087348 */ /* 0x000fea0003c00000 */
[----:B------:R0:W1:Y:S02]  /*19190*/  SHFL.BFLY P2, R79, R81, R82, R83 ;  /* 0x0c000052514f7389 */ /* 0x0000640000040053 */
[----:B01----:R-:W-:Y:S05]  /*191a0*/  ENDCOLLECTIVE ;  /* 0x000000000000791b */ /* 0x003fea0003800000 */
.L_x_10286:
[----:B------:R-:W-:Y:S01]  /*191b0*/  HFMA2 R82, -RZ, RZ, 0, 4.76837158203125e-07 ;  /* 0x00000008ff527431 */ /* 0x000fe200000001ff */
[----:B------:R-:W-:-:S05]  /*191c0*/  MOV R55, R79 ;  /* 0x0000004f00377202 */ /* 0x000fca0000000f00 */
[----:B------:R-:W-:-:S04]  /*191d0*/  FADD.FTZ R55, R54, R55 ;  /* 0x0000003736377221 */ /* 0x000fc80000010000 */
[----:B------:R-:W-:-:S07]  /*191e0*/  IMAD.MOV.U32 R81, RZ, RZ, R55 ;  /* 0x000000ffff517224 */ /* 0x000fce00078e0037 */
[----:B------:R-:W-:Y:S05]  /*191f0*/  WARPSYNC.COLLECTIVE R78, `(.L_x_10287) ;  /* 0x000000004e087348 */ /* 0x000fea0003c00000 */
[----:B------:R0:W1:Y:S02]  /*19200*/  SHFL.BFLY P2, R79, R81, R82, R83 ;  /* 0x0c000052514f7389 */ /* 0x0000640000040053 */
[----:B01----:R-:W-:Y:S05]  /*19210*/  ENDCOLLECTIVE ;  /* 0x000000000000791b */ /* 0x003fea0003800000 */
.L_x_10287:
        /* <DEDUP_REMOVED lines=8> */
.L_x_10288:
        /* <DEDUP_REMOVED lines=56> */
.L_x_10289:
[----:B------:R-:W-:Y:S02]  /*19620*/  IMAD.MOV.U32 R82, RZ, RZ, 0x2 ;  /* 0x00000002ff527424 */ /* 0x000fe400078e00ff */
[----:B------:R-:W-:-:S04]  /*19630*/  IMAD.MOV.U32 R53, RZ, RZ, R79 ;  /* 0x000000ffff357224 */ /* 0x000fc800078e004f */
[----:B------:R-:W-:-:S05]  /*19640*/  FADD.FTZ R53, R22, R53 ;  /* 0x0000003516357221 */ /* 0x000fca0000010000 */
[----:B------:R-:W-:-:S07]  /*19650*/  MOV R81, R53 ;  /* 0x0000003500517202 */ /* 0x000fce0000000f00 */
[----:B------:R-:W-:Y:S05]  /*19660*/  WARPSYNC.COLLECTIVE R78, `(.L_x_10290) ;  /* 0x000000004e087348 */ /* 0x000fea0003c00000 */
[----:B------:R0:W1:Y:S02]  /*19670*/  SHFL.BFLY P2, R79, R81, R82, R83 ;  /* 0x0c000052514f7389 */ /* 0x0000640000040053 */
[----:B01----:R-:W-:Y:S05]  /*19680*/  ENDCOLLECTIVE ;  /* 0x000000000000791b */ /* 0x003fea0003800000 */
.L_x_10290:
[----:B------:R-:W-:Y:S01]  /*19690*/  HFMA2 R82, -RZ, RZ, 0, 2.384185791015625e-07 ;  /* 0x00000004ff527431 */ /* 0x000fe200000001ff */
[----:B------:R-:W-:-:S05]  /*196a0*/  MOV R54, R79 ;  /* 0x0000004f00367202 */ /* 0x000fca0000000f00 */
[----:B------:R-:W-:-:S04]  /*196b0*/  FADD.FTZ R54, R53, R54 ;  /* 0x0000003635367221 */ /* 0x000fc80000010000 */
[----:B------:R-:W-:-:S07]  /*196c0*/  IMAD.MOV.U32 R81, RZ, RZ, R54 ;  /* 0x000000ffff517224 */ /* 0x000fce00078e0036 */
[----:B------:R-:W-:Y:S05]  /*196d0*/  WARPSYNC.COLLECTIVE R78, `(.L_x_10291) ;  /* 0x000000004e087348 */ /* 0x000fea0003c00000 */
[----:B------:R0:W1:Y:S02]  /*196e0*/  SHFL.BFLY P2, R79, R81, R82, R83 ;  /* 0x0c000052514f7389 */ /* 0x0000640000040053 */
[----:B01----:R-:W-:Y:S05]  /*196f0*/  ENDCOLLECTIVE ;  /* 0x000000000000791b */ /* 0x003fea0003800000 */
.L_x_10291:
[----:B------:R-:W-:Y:S02]  /*19700*/  IMAD.MOV.U32 R82, RZ, RZ, 0x8 ;  /* 0x00000008ff527424 */ /* 0x000fe400078e00ff */
[----:B------:R-:W-:-:S04]  /*19710*/  IMAD.MOV.U32 R55, RZ, RZ, R79 ;  /* 0x000000ffff377224 */ /* 0x000fc800078e004f */
[----:B------:R-:W-:-:S05]  /*19720*/  FADD.FTZ R55, R54, R55 ;  /* 0x0000003736377221 */ /* 0x000fca0000010000 */
[----:B------:R-:W-:-:S07]  /*19730*/  MOV R81, R55 ;  /* 0x0000003700517202 */ /* 0x000fce0000000f00 */
[----:B------:R-:W-:Y:S05]  /*19740*/  WARPSYNC.COLLECTIVE R78, `(.L_x_10292) ;  /* 0x000000004e087348 */ /* 0x000fea0003c00000 */
[----:B------:R0:W1:Y:S02]  /*19750*/  SHFL.BFLY P2, R79, R81, R82, R83 ;  /* 0x0c000052514f7389 */ /* 0x0000640000040053 */
[----:B01----:R-:W-:Y:S05]  /*19760*/  ENDCOLLECTIVE ;  /* 0x000000000000791b */ /* 0x003fea0003800000 */
.L_x_10292:
[----:B------:R-:W-:Y:S01]  /*19770*/  HFMA2 R82, -RZ, RZ, 0, 9.5367431640625e-07 ;  /* 0x00000010ff527431 */ /* 0x000fe200000001ff */
[----:B------:R-:W-:-:S05]  /*19780*/  MOV R76, R79 ;  /* 0x0000004f004c7202 */ /* 0x000fca0000000f00 */
[----:B------:R-:W-:-:S04]  /*19790*/  FADD.FTZ R76, R55, R76 ;  /* 0x0000004c374c7221 */ /* 0x000fc80000010000 */
[----:B------:R-:W-:-:S07]  /*197a0*/  IMAD.MOV.U32 R81, RZ, RZ, R76 ;  /* 0x000000ffff517224 */ /* 0x000fce00078e004c */
[----:B------:R-:W-:Y:S05]  /*197b0*/  WARPSYNC.COLLECTIVE R78, `(.L_x_10293) ;  /* 0x000000004e087348 */ /* 0x000fea0003c00000 */
[----:B------:R0:W1:Y:S02]  /*197c0*/  SHFL.BFLY P2, R79, R81, R82, R83 ;  /* 0x0c000052514f7389 */ /* 0x0000640000040053 */
[----:B01----:R-:W-:Y:S05]  /*197d0*/  ENDCOLLECTIVE ;  /* 0x000000000000791b */ /* 0x003fea0003800000 */
.L_x_10293:
[----:B------:R-:W-:Y:S05]  /*197e0*/  BRA `(.L_x_10294) ;  /* 0xfffffff0004c7947 */ /* 0x000fea000383ffff */
.L_x_10295:
        /* <DEDUP_REMOVED lines=9> */
.L_x_17392:


//--------------------- .text._ZN10layer_norm31ln_parallel_residual_fwd_kernelINS_13Kernel_traitsI6__halfS2_fS2_fjLj768ELj1ELj4ELj1ELj16ENS_18Kernel_traits_baseILj768ES2_S2_fS2_fjLj128EEEEELb0ELb0ELb0EEEvNS_9FwdParamsE --------------------------
	.section	.text._ZN10layer_norm31ln_parallel_residual_fwd_kernelINS_13Kernel_traitsI6__halfS2_fS2_fjLj768ELj1ELj4ELj1ELj16ENS_18Kernel_traits_baseILj768ES2_S2_fS2_fjLj128EEEEELb0ELb0ELb0EEEvNS_9FwdParamsE,"ax",@progbits
	.align	128
        .global         _ZN10layer_norm31ln_parallel_residual_fwd_kernelINS_13Kernel_traitsI6__halfS2_fS2_fjLj768ELj1ELj4ELj1ELj16ENS_18Kernel_traits_baseILj768ES2_S2_fS2_fjLj128EEEEELb0ELb0ELb0EEEvNS_9FwdParamsE
        .type           _ZN10layer_norm31ln_parallel_residual_fwd_kernelINS_13Kernel_traitsI6__halfS2_fS2_fjLj768ELj1ELj4ELj1ELj16ENS_18Kernel_traits_baseILj768ES2_S2_fS2_fjLj128EEEEELb0ELb0ELb0EEEvNS_9FwdParamsE,@function
        .size           _ZN10layer_norm31ln_parallel_residual_fwd_kernelINS_13Kernel_traitsI6__halfS2_fS2_fjLj768ELj1ELj4ELj1ELj16ENS_18Kernel_traits_baseILj768ES2_S2_fS2_fjLj128EEEEELb0ELb0ELb0EEEvNS_9FwdParamsE,(.L_x_17393 - _ZN10layer_norm31ln_parallel_residual_fwd_kernelINS_13Kernel_traitsI6__halfS2_fS2_fjLj768ELj1ELj4ELj1ELj16ENS_18Kernel_traits_baseILj768ES2_S2_fS2_fjLj128EEEEELb0ELb0ELb0EEEvNS_9FwdParamsE)
        .other          _ZN10layer_norm31ln_parallel_residual_fwd_kernelINS_13Kernel_traitsI6__halfS2_fS2_fjLj768ELj1ELj4ELj1ELj16ENS_18Kernel_traits_baseILj768ES2_S2_fS2_fjLj128EEEEELb0ELb0ELb0EEEvNS_9FwdParamsE,@"STO_CUDA_ENTRY STV_DEFAULT"
_ZN10layer_norm31ln_parallel_residual_fwd_kernelINS_13Kernel_traitsI6__halfS2_fS2_fjLj768ELj1ELj4ELj1ELj16ENS_18Kernel_traits_baseILj768ES2_S2_fS2_fjLj128EEEEELb0ELb0ELb0EEEvNS_9FwdParamsE:
.text._ZN10layer_norm31ln_parallel_residual_fwd_kernelINS_13Kernel_traitsI6__halfS2_fS2_fjLj768ELj1ELj4ELj1ELj16ENS_18Kernel_traits_baseILj768ES2_S2_fS2_fjLj128EEEEELb0ELb0ELb0EEEvNS_9FwdParamsE:
        /* <DEDUP_REMOVED lines=70> */
.L_x_10298:
        /* <DEDUP_REMOVED lines=43> */
[----:B------:R-:W-:Y:S02]  /*0710*/  CS2R R32, SRZ ;  /* 0x0000000000207805 */ /* 0x000fe4000001ff00 */
[----:B------:R-:W-:Y:S02]  /*0720*/  MOV R30, RZ ;  /* 0x000000ff001e7202 */ /* 0x000fe40000000f00 */
[----:B------:R-:W-:Y:S01]  /*0730*/  CS2R R28, SRZ ;  /* 0x00000000001c7805 */ /* 0x000fe2000001ff00 */
[----:B------:R-:W-:Y:S06]  /*0740*/  BRA `(.L_x_10299) ;  /* 0x0000000400647947 */ /* 0x000fec0003800000 */
.L_x_10297:
        /* <DEDUP_REMOVED lines=34> */
[----:B---3--:R-:W-:Y:S05]  /*0970*/  @!P2 BRA `(.L_x_10299) ;  /* 0x0000000000d8a947 */ /* 0x008fea0003800000 */
        /* <DEDUP_REMOVED lines=13> */
.L_x_10300:
        /* <DEDUP_REMOVED lines=9> */
[----:B0-----:R-:W-:-:S07]  /*0ae0*/  @P1 IMAD.WIDE.U32 R20, R67, 0x10, R20 ;  /* 0x0000001043141825 */ /* 0x001fce00078e0014 */
[----:B------:R-:W0:Y:S01]  /*0af0*/  @P2 LDC.64 R56, c[0x0][0x438] ;  /* 0x00010e00ff382b82 */ /* 0x000e220000000a00 */
[----:B-1----:R-:W-:-:S07]  /*0b00*/  @P1 IMAD.WIDE.U32 R52, R67, 0x10, R52 ;  /* 0x0000001043341825 */ /* 0x002fce00078e0034 */
[----:B------:R-:W1:Y:S01]  /*0b10*/  LDC.64 R58, c[0x0][0x3d8] ;  /* 0x0000f600ff3a7b82 */ /* 0x000e620000000a00 */
[C---:B--2---:R-:W-:Y:S01]  /*0b20*/  @P1 IMAD.WIDE.U32 R24, R67.reuse, 0x10, R24 ;  /* 0x0000001043181825 */ /* 0x044fe200078e0018 */
[----:B------:R-:W-:Y:S01]  /*0b30*/  @P1 IADD3 R67, PT, PT, R67, 0x20, RZ ;  /* 0x0000002043431810 */ /* 0x000fe20007ffe0ff */
[----:B------:R-:W5:Y:S05]  /*0b40*/  @P1 LDG.E.128 R36, desc[UR6][R52.64] ;  /* 0x0000000634241981 */ /* 0x000f6a000c1e1d00 */
[----:B------:R-:W2:Y:S01]  /*0b50*/  LDC.64 R60, c[0x0][0x3d0] ;  /* 0x0000f400ff3c7b82 */ /* 0x000ea20000000a00 */
[----:B---3--:R-:W-:-:S07]  /*0b60*/  @P2 IMAD.WIDE.U32 R54, R67, 0x10, R54 ;  /* 0x0000001043362825 */ /* 0x008fce00078e0036 */
[----:B------:R-:W3:Y:S01]  /*0b70*/  LDC.64 R64, c[0x0][0x3d8] ;  /* 0x0000f600ff407b82 */ /* 0x000ee20000000a00 */
[C---:B0-----:R-:W-:Y:S01]  /*0b80*/  @P2 IMAD.WIDE.U32 R56, R67.reuse, 0x10, R56 ;  /* 0x0000001043382825 */ /* 0x041fe200078e0038 */
[----:B------:R-:W5:Y:S04]  /*0b90*/  @P2 LDG.E.128 R16, desc[UR6][R54.64] ;  /* 0x0000000636102981 */ /* 0x000f68000c1e1d00 */
[----:B------:R-:W5:Y:S02]  /*0ba0*/  @P2 LD.E.128 R8, desc[UR6][R56.64] ;  /* 0x0000000638082980 */ /* 0x000f64000c101d00 */
[----:B------:R-:W0:Y:S01]  /*0bb0*/  @P0 LDC.64 R62, c[0x0][0x438] ;  /* 0x00010e00ff3e0b82 */ /* 0x000e220000000a00 */
[----:B-1----:R-:W-:-:S04]  /*0bc0*/  @P2 IMAD.WIDE.U32 R58, R67, 0x10, R58 ;  /* 0x00000010433a2825 */ /* 0x002fc800078e003a */
[----:B------:R-:W-:Y:S01]  /*0bd0*/  HFMA2 R26, -RZ, RZ, 0, 0 ;  /* 0x00000000ff1a7431 */ /* 0x000fe200000001ff */
[----:B------:R-:W5:Y:S04]  /*0be0*/  @P1 LDG.E.128 R40, desc[UR6][R20.64] ;  /* 0x0000000614281981 */ /* 0x000f68000c1e1d00 */
[----:B------:R-:W5:Y:S01]  /*0bf0*/  @P2 LDG.E.128 R12, desc[UR6][R58.64] ;  /* 0x000000063a0c2981 */ /* 0x000f62000c1e1d00 */
[C---:B--2---:R-:W-:Y:S01]  /*0c00*/  @P0 IMAD.WIDE.U32 R60, R3.reuse, 0x10, R60 ;  /* 0x00000010033c0825 */ /* 0x044fe200078e003c */
[----:B------:R-:W-:Y:S02]  /*0c10*/  MOV R22, RZ ;  /* 0x000000ff00167202 */ /* 0x000fe40000000f00 */
[----:B------:R-:W-:Y:S01]  /*0c20*/  @P2 CS2R R6, SRZ ;  /* 0x0000000000062805 */ /* 0x000fe2000001ff00 */
[----:B------:R1:W5:Y:S04]  /*0c30*/  @P1 LD.E.128 R32, desc[UR6][R24.64] ;  /* 0x0000000618201980 */ /* 0x000368000c101d00 */
[----:B------:R2:W5:Y:S01]  /*0c40*/  @P0 LDG.E.128 R48, desc[UR6][R60.64] ;  /* 0x000000063c300981 */ /* 0x000562000c1e1d00 */
[----:B---3--:R-:W-:-:S05]  /*0c50*/  @P0 IMAD.WIDE.U32 R64, R3, 0x10, R64 ;  /* 0x0000001003400825 */ /* 0x008fca00078e0040 */
[----:B------:R2:W5:Y:S01]  /*0c60*/  @P0 LDG.E.128 R44, desc[UR6][R64.64] ;  /* 0x00000006402c0981 */ /* 0x000562000c1e1d00 */
[----:B0-----:R-:W-:-:S05]  /*0c70*/  @P0 IMAD.WIDE.U32 R62, R3, 0x10, R62 ;  /* 0x00000010033e0825 */ /* 0x001fca00078e003e */
[----:B------:R2:W5:Y:S01]  /*0c80*/  @P0 LD.E.128 R28, desc[UR6][R62.64] ;  /* 0x000000063e1c0980 */ /* 0x000562000c101d00 */
[----:B-1----:R-:W-:Y:S02]  /*0c90*/  CS2R R24, SRZ ;  /* 0x0000000000187805 */ /* 0x002fe4000001ff00 */
[----:B------:R-:W-:Y:S02]  /*0ca0*/  CS2R R20, SRZ ;  /* 0x0000000000147805 */ /* 0x000fe4000001ff00 */
[----:B------:R-:W-:Y:S02]  /*0cb0*/  @P0 MOV R23, RZ ;  /* 0x000000ff00170202 */ /* 0x000fe40000000f00 */
[----:B------:R-:W-:Y:S02]  /*0cc0*/  @P2 CS2R R4, SRZ ;  /* 0x0000000000042805 */ /* 0x000fe4000001ff00 */
[----:B------:R-:W-:-:S07]  /*0cd0*/  @P1 MOV R27, RZ ;  /* 0x000000ff001b1202 */ /* 0x000fce0000000f00 */
.L_x_10299:
[----:B------:R-:W-:Y:S05]  /*0ce0*/  BSYNC.RECONVERGENT B0 ;  /* 0x0000000000007941 */ /* 0x000fea0003800200 */
.L_x_10296:
[----:B------:R-:W0:Y:S02]  /*0cf0*/  LDCU UR4, c[0x0][0x384] ;  /* 0x00007080ff0477ac */ /* 0x000e240008000800 */
[----:B0-----:R-:W-:-:S13]  /*0d00*/  ISETP.GE.AND P1, PT, R92, UR4, PT ;  /* 0x000000045c007c0c */ /* 0x001fda000bf26270 */
[----:B------:R-:W-:Y:S05]  /*0d10*/  @P1 EXIT ;  /* 0x000000000000194d */ /* 0x000fea0003800000 */
[----:B------:R-:W0:Y:S01]  /*0d20*/  LDCU.U8 UR4, c[0x0][0x410] ;  /* 0x00008200ff0477ac */ /* 0x000e220008000000 */
[----:B------:R-:W1:Y:S01]  /*0d30*/  LDCU UR12, c[0x0][0x388] ;  /* 0x00007100ff0c77ac */ /* 0x000e620008000800 */
[----:B------:R-:W3:Y:S01]  /*0d40*/  LDCU UR5, c[0x0][0x448] ;  /* 0x00008900ff0577ac */ /* 0x000ee20008000800 */
[----:B------:R-:W4:Y:S01]  /*0d50*/  LDCU.64 UR8, c[0x0][0x398] ;  /* 0x00007300ff0877ac */ /* 0x000f220008000a00 */
[----:B------:R-:W1:Y:S01]  /*0d60*/  LDCU.64 UR10, c[0x0][0x3a0] ;  /* 0x00007400ff0a77ac */ /* 0x000e620008000a00 */
[----:B0-----:R-:W-:-:S04]  /*0d70*/  ISETP.NE.AND P1, PT, RZ, UR4, PT ;  /* 0x00000004ff007c0c */ /* 0x001fc8000bf25270 */
[----:B-1-34-:R-:W-:-:S09]  /*0d80*/  P2R R103, PR, RZ, 0x2 ;  /* 0x00000002ff677803 */ /* 0x01afd20000000000 */
.L_x_10326:
        /* <DEDUP_REMOVED lines=8> */
[----:B--2---:R-:W0:Y:S01]  /*0e10*/  LDC.64 R64, c[0x0][0x390] ;  /* 0x0000e400ff407b82 */ /* 0x004e220000000a00 */
        /* <DEDUP_REMOVED lines=27> */
.L_x_10304:
[--C-:B-----5:R-:W-:Y:S02]  /*0fd0*/  HADD2.F32 R61, -RZ, R64.reuse.H0_H0 ;  /* 0x20000040ff3d7230 */ /* 0x120fe40000004100 */
[----:B------:R-:W-:Y:S02]  /*0fe0*/  HADD2.F32 R64, -RZ, R64.H1_H1 ;  /* 0x30000040ff407230 */ /* 0x000fe40000004100 */
[--C-:B------:R-:W-:Y:S02]  /*0ff0*/  HADD2.F32 R63, -RZ, R65.reuse.H0_H0 ;  /* 0x20000041ff3f7230 */ /* 0x100fe40000004100 */
[----:B------:R-:W-:Y:S01]  /*1000*/  FADD.FTZ R60, R52, R61 ;  /* 0x0000003d343c7221 */ /* 0x000fe20000010000 */
[----:B------:R-:W-:Y:S02]  /*1010*/  HADD2.F32 R0, -RZ, R65.H1_H1 ;  /* 0x30000041ff007230 */ /* 0x000fe40000004100 */
[----:B------:R-:W-:Y:S01]  /*1020*/  FADD.FTZ R61, R53, R64 ;  /* 0x00000040353d7221 */ /* 0x000fe20000010000 */
[----:B------:R-:W-:-:S02]  /*1030*/  HADD2.F32 R65, -RZ, R66.H0_H0 ;  /* 0x20000042ff417230 */ /* 0x000fc40000004100 */
[----:B------:R-:W-:Y:S01]  /*1040*/  FADD.FTZ R62, R54, R63 ;  /* 0x0000003f363e7221 */ /* 0x000fe20000010000 */
[----:B------:R-:W-:Y:S02]  /*1050*/  HADD2.F32 R66, -RZ, R66.H1_H1 ;  /* 0x30000042ff427230 */ /* 0x000fe40000004100 */
[----:B------:R-:W-:Y:S01]  /*1060*/  FADD.FTZ R63, R55, R0 ;  /* 0x00000000373f7221 */ /* 0x000fe20000010000 */
[--C-:B------:R-:W-:Y:S02]  /*1070*/  HADD2.F32 R85, -RZ, R67.reuse.H0_H0 ;  /* 0x20000043ff557230 */ /* 0x100fe40000004100 */
[----:B------:R-:W-:Y:S01]  /*1080*/  FADD.FTZ R64, R56, R65 ;  /* 0x0000004138407221 */ /* 0x000fe20000010000 */
[----:B------:R-:W-:Y:S02]  /*1090*/  HADD2.F32 R84, -RZ, R67.H1_H1 ;  /* 0x30000043ff547230 */ /* 0x000fe40000004100 */
[----:B------:R-:W-:Y:S01]  /*10a0*/  FADD.FTZ R65, R57, R66 ;  /* 0x0000004239417221 */ /* 0x000fe20000010000 */
[----:B------:R-:W-:-:S02]  /*10b0*/  FADD.FTZ R66, R58, R85 ;  /* 0x000000553a427221 */ /* 0x000fc40000010000 */
[----:B------:R-:W-:Y:S01]  /*10c0*/  FADD.FTZ R67, R59, R84 ;  /* 0x000000543b437221 */ /* 0x000fe20000010000 */
[----:B------:R-:W-:Y:S06]  /*10d0*/  BRA `(.L_x_10305) ;  /* 0x0000000000f07947 */ /* 0x000fec0003800000 */
.L_x_10303:
        /* <DEDUP_REMOVED lines=11> */
[--C-:B------:R-:W-:Y:S02]  /*1190*/  HADD2.F32 R87, -RZ, R66.reuse.H0_H0 ;  /* 0x20000042ff577230 */ /* 0x100fe40000004100 */
[----:B------:R-:W-:Y:S02]  /*11a0*/  HADD2.F32 R84, -RZ, R66.H1_H1 ;  /* 0x30000042ff547230 */ /* 0x000fe40000004100 */
[--C-:B------:R-:W-:Y:S02]  /*11b0*/  HADD2.F32 R89, -RZ, R67.reuse.H0_H0 ;  /* 0x20000043ff597230 */ /* 0x100fe40000004100 */
[----:B------:R-:W-:Y:S02]  /*11c0*/  HADD2.F32 R86, -RZ, R67.H1_H1 ;  /* 0x30000043ff567230 */ /* 0x000fe40000004100 */
[--C-:B------:R-:W-:Y:S02]  /*11d0*/  HADD2.F32 R62, -RZ, R97.reuse.H0_H0 ;  /* 0x20000061ff3e7230 */ /* 0x100fe40000004100 */
[----:B------:R-:W-:-:S02]  /*11e0*/  HADD2.F32 R63, -RZ, R97.H1_H1 ;  /* 0x30000061ff3f7230 */ /* 0x000fc40000004100 */
[--C-:B------:R-:W-:Y:S02]  /*11f0*/  HADD2.F32 R64, -RZ, R98.reuse.H0_H0 ;  /* 0x20000062ff407230 */ /* 0x100fe40000004100 */
        /* <DEDUP_REMOVED lines=10> */
.L_x_10306:
[--C-:B-----5:R-:W-:Y:S02]  /*12a0*/  HADD2.F32 R0, -RZ, R64.reuse.H0_H0 ;  /* 0x20000040ff007230 */ /* 0x120fe40000004100 */
[----:B------:R-:W-:Y:S02]  /*12b0*/  HADD2.F32 R64, -RZ, R64.H1_H1 ;  /* 0x30000040ff407230 */ /* 0x000fe40000004100 */
[--C-:B------:R-:W-:Y:S02]  /*12c0*/  HADD2.F32 R63, -RZ, R96.reuse.H1_H1 ;  /* 0x30000060ff3f7230 */ /* 0x100fe40000004100 */
[--C-:B------:R-:W-:Y:S02]  /*12d0*/  HADD2.F32 R60, -RZ, R65.reuse.H0_H0 ;  /* 0x20000041ff3c7230 */ /* 0x100fe40000004100 */
[----:B------:R-:W-:Y:S02]  /*12e0*/  HADD2.F32 R62, -RZ, R65.H1_H1 ;  /* 0x30000041ff3e7230 */ /* 0x000fe40000004100 */
[----:B------:R-:W-:Y:S01]  /*12f0*/  FADD.FTZ R64, R64, R63 ;  /* 0x0000003f40407221 */ /* 0x000fe20000010000 */
[----:B------:R-:W-:-:S02]  /*1300*/  HADD2.F32 R61, -RZ, R96.H0_H0 ;  /* 0x20000060ff3d7230 */ /* 0x000fc40000004100 */
[--C-:B------:R-:W-:Y:S02]  /*1310*/  HADD2.F32 R84, -RZ, R66.reuse.H0_H0 ;  /* 0x20000042ff547230 */ /* 0x100fe40000004100 */
[----:B------:R-:W-:Y:S02]  /*1320*/  HADD2.F32 R65, -RZ, R97.H0_H0 ;  /* 0x20000061ff417230 */ /* 0x000fe40000004100 */
[----:B------:R-:W-:Y:S01]  /*1330*/  FADD.FTZ R61, R0, R61 ;  /* 0x0000003d003d7221 */ /* 0x000fe20000010000 */
[--C-:B------:R-:W-:Y:S02]  /*1340*/  HADD2.F32 R86, -RZ, R67.reuse.H0_H0 ;  /* 0x20000043ff567230 */ /* 0x100fe40000004100 */
[----:B------:R-:W-:Y:S02]  /*1350*/  HADD2.F32 R88, -RZ, R67.H1_H1 ;  /* 0x30000043ff587230 */ /* 0x000fe40000004100 */
[----:B------:R-:W-:Y:S01]  /*1360*/  FADD.FTZ R65, R60, R65 ;  /* 0x000000413c417221 */ /* 0x000fe20000010000 */
[----:B------:R-:W-:-:S02]  /*1370*/  HADD2.F32 R66, -RZ, R66.H1_H1 ;  /* 0x30000042ff427230 */ /* 0x000fc40000004100 */
[----:B------:R-:W-:Y:S01]  /*1380*/  FADD.FTZ R60, R52, R61 ;  /* 0x0000003d343c7221 */ /* 0x000fe20000010000 */
[--C-:B------:R-:W-:Y:S02]  /*1390*/  HADD2.F32 R67, -RZ, R98.reuse.H0_H0 ;  /* 0x20000062ff437230 */ /* 0x100fe40000004100 */
[----:B------:R-:W-:Y:S01]  /*13a0*/  FADD.FTZ R61, R53, R64 ;  /* 0x00000040353d7221 */ /* 0x000fe20000010000 */
[----:B------:R-:W-:Y:S02]  /*13b0*/  HADD2.F32 R85, -RZ, R98.H1_H1 ;  /* 0x30000062ff557230 */ /* 0x000fe40000004100 */
[----:B------:R-:W-:Y:S02]  /*13c0*/  HADD2.F32 R63, -RZ, R97.H1_H1 ;  /* 0x30000061ff3f7230 */ /* 0x000fe40000004100 */
[----:B------:R-:W-:Y:S01]  /*13d0*/  FADD.FTZ R67, R84, R67 ;  /* 0x0000004354437221 */ /* 0x000fe20000010000 */
[--C-:B------:R-:W-:Y:S02]  /*13e0*/  HADD2.F32 R87, -RZ, R99.reuse.H0_H0 ;  /* 0x20000063ff577230 */ /* 0x100fe40000004100 */
[----:B------:R-:W-:Y:S01]  /*13f0*/  FADD.FTZ R66, R66, R85 ;  /* 0x0000005542427221 */ /* 0x000fe20000010000 */
[----:B------:R-:W-:-:S02]  /*1400*/  HADD2.F32 R89, -RZ, R99.H1_H1 ;  /* 0x30000063ff597230 */ /* 0x000fc40000004100 */
        /* <DEDUP_REMOVED lines=9> */
.L_x_10305:
[----:B------:R-:W0:Y:S01]  /*14a0*/  LDC.64 R84, c[0x0][0x3a8] ;  /* 0x0000ea00ff547b82 */ /* 0x000e220000000a00 */
[C---:B------:R-:W-:Y:S01]  /*14b0*/  IADD3 R0, PT, PT, R93.reuse, 0x20, RZ ;  /* 0x000000205d007810 */ /* 0x040fe20007ffe0ff */
[----:B0-----:R-:W-:-:S05]  /*14c0*/  IMAD.WIDE.U32 R84, R93, 0x20, R84 ;  /* 0x000000205d547825 */ /* 0x001fca00078e0054 */
[----:B------:R0:W-:Y:S04]  /*14d0*/  STG.E.128 desc[UR6][R84.64], R60 ;  /* 0x0000003c54007986 */ /* 0x0001e8000c101d06 */
[----:B------:R0:W-:Y:S02]  /*14e0*/  STG.E.128 desc[UR6][R84.64+0x10], R64 ;  /* 0x0000104054007986 */ /* 0x0001e4000c101d06 */
.L_x_10302:
[----:B------:R-:W-:Y:S05]  /*14f0*/  BSYNC.RECONVERGENT B0 ;  /* 0x0000000000007941 */ /* 0x000fea0003800200 */
.L_x_10301:
        /* <DEDUP_REMOVED lines=8> */
[----:B------:R-:W3:Y:S08]  /*1580*/  @P0 LDC.64 R68, c[0x0][0x398] ;  /* 0x0000e600ff440b82 */ /* 0x000ef00000000a00 */
[----:B------:R-:W4:Y:S01]  /*1590*/  @P2 LDC.64 R70, c[0x0][0x3a0] ;  /* 0x0000e800ff462b82 */ /* 0x000f220000000a00 */
[----:B-1----:R-:W-:-:S06]  /*15a0*/  IMAD.WIDE.U32 R72, R0, 0x10, R72 ;  /* 0x0000001000487825 */ /* 0x002fcc00078e0048 */
        /* <DEDUP_REMOVED lines=8> */
[--C-:B-1---5:R-:W-:Y:S02]  /*1630*/  HADD2.F32 R68, -RZ, R72.reuse.H0_H0 ;  /* 0x20000048ff447230 */ /* 0x122fe40000004100 */
[----:B------:R-:W-:Y:S02]  /*1640*/  HADD2.F32 R72, -RZ, R72.H1_H1 ;  /* 0x30000048ff487230 */ /* 0x000fe40000004100 */
[--C-:B------:R-:W-:Y:S02]  /*1650*/  HADD2.F32 R71, -RZ, R96.reuse.H1_H1 ;  /* 0x30000060ff477230 */ /* 0x100fe40000004100 */
[----:B------:R-:W-:Y:S02]  /*1660*/  HADD2.F32 R70, -RZ, R73.H0_H0 ;  /* 0x20000049ff467230 */ /* 0x000fe40000004100 */
[----:B------:R-:W-:Y:S02]  /*1670*/  HADD2.F32 R89, -RZ, R97.H0_H0 ;  /* 0x20000061ff597230 */ /* 0x000fe40000004100 */
[----:B------:R-:W-:Y:S01]  /*1680*/  FADD.FTZ R72, R71, R72 ;  /* 0x0000004847487221 */ /* 0x000fe20000010000 */
[----:B------:R-:W-:-:S02]  /*1690*/  HADD2.F32 R69, -RZ, R96.H0_H0 ;  /* 0x20000060ff457230 */ /* 0x000fc40000004100 */
[--C-:B0-----:R-:W-:Y:S02]  /*16a0*/  HADD2.F32 R84, -RZ, R74.reuse.H0_H0 ;  /* 0x2000004aff547230 */ /* 0x101fe40000004100 */
[----:B------:R-:W-:Y:S01]  /*16b0*/  FADD.FTZ R71, R89, R70 ;  /* 0x0000004659477221 */ /* 0x000fe20000010000 */
[----:B------:R-:W-:Y:S02]  /*16c0*/  HADD2.F32 R85, -RZ, R74.H1_H1 ;  /* 0x3000004aff557230 */ /* 0x000fe40000004100 */
[----:B------:R-:W-:Y:S01]  /*16d0*/  FADD.FTZ R69, R69, R68 ;  /* 0x0000004445457221 */ /* 0x000fe20000010000 */
[----:B------:R-:W-:Y:S02]  /*16e0*/  HADD2.F32 R73, -RZ, R73.H1_H1 ;  /* 0x30000049ff497230 */ /* 0x000fe40000004100 */
[--C-:B------:R-:W-:Y:S02]  /*16f0*/  HADD2.F32 R86, -RZ, R75.reuse.H0_H0 ;  /* 0x2000004bff567230 */ /* 0x100fe40000004100 */
[----:B------:R-:W-:-:S02]  /*1700*/  HADD2.F32 R87, -RZ, R75.H1_H1 ;  /* 0x3000004bff577230 */ /* 0x000fc40000004100 */
[----:B------:R-:W-:Y:S02]  /*1710*/  HADD2.F32 R74, -RZ, R97.H1_H1 ;  /* 0x30000061ff4a7230 */ /* 0x000fe40000004100 */
[--C-:B------:R-:W-:Y:S02]  /*1720*/  HADD2.F32 R75, -RZ, R98.reuse.H0_H0 ;  /* 0x20000062ff4b7230 */ /* 0x100fe40000004100 */
[--C-:B------:R-:W-:Y:S02]  /*1730*/  HADD2.F32 R89, -RZ, R99.reuse.H0_H0 ;  /* 0x20000063ff597230 */ /* 0x100fe40000004100 */
[----:B------:R-:W-:Y:S01]  /*1740*/  FADD.FTZ R74, R74, R73 ;  /* 0x000000494a4a7221 */ /* 0x000fe20000010000 */
[----:B------:R-:W-:Y:S02]  /*1750*/  HADD2.F32 R68, -RZ, R98.H1_H1 ;  /* 0x30000062ff447230 */ /* 0x000fe40000004100 */
        /* <DEDUP_REMOVED lines=14> */
.L_x_10310:
[--C-:B-1---5:R-:W-:Y:S02]  /*1840*/  HADD2.F32 R70, -RZ, R73.reuse.H0_H0 ;  /* 0x20000049ff467230 */ /* 0x122fe40000004100 */
[----:B0-----:R-:W-:Y:S02]  /*1850*/  HADD2.F32 R84, -RZ, R73.H1_H1 ;  /* 0x30000049ff547230 */ /* 0x001fe40000004100 */
[----:B------:R-:W-:Y:S02]  /*1860*/  HADD2.F32 R73, -RZ, R97.H0_H0 ;  /* 0x20000061ff497230 */ /* 0x000fe40000004100 */
[----:B------:R-:W-:Y:S02]  /*1870*/  HADD2.F32 R68, -RZ, R72.H0_H0 ;  /* 0x20000048ff447230 */ /* 0x000fe40000004100 */
[----:B------:R-:W-:Y:S02]  /*1880*/  HADD2.F32 R69, -RZ, R96.H0_H0 ;  /* 0x20000060ff457230 */ /* 0x000fe40000004100 */
[----:B------:R-:W-:Y:S01]  /*1890*/  FADD.FTZ R70, R73, R70 ;  /* 0x0000004649467221 */ /* 0x000fe20000010000 */
[----:B------:R-:W-:-:S02]  /*18a0*/  HADD2.F32 R72, -RZ, R72.H1_H1 ;  /* 0x30000048ff487230 */ /* 0x000fc40000004100 */
[----:B------:R-:W-:Y:S02]  /*18b0*/  HADD2.F32 R71, -RZ, R96.H1_H1 ;  /* 0x30000060ff477230 */ /* 0x000fe40000004100 */
[----:B------:R-:W-:Y:S01]  /*18c0*/  FADD.FTZ R68, R69, R68 ;  /* 0x0000004445447221 */ /* 0x000fe20000010000 */
[--C-:B------:R-:W-:Y:S02]  /*18d0*/  HADD2.F32 R85, -RZ, R74.reuse.H0_H0 ;  /* 0x2000004aff557230 */ /* 0x100fe40000004100 */
[----:B------:R-:W-:Y:S02]  /*18e0*/  HADD2.F32 R74, -RZ, R74.H1_H1 ;  /* 0x3000004aff4a7230 */ /* 0x000fe40000004100 */
[----:B------:R-:W-:Y:S01]  /*18f0*/  FADD.FTZ R69, R71, R72 ;  /* 0x0000004847457221 */ /* 0x000fe20000010000 */
[--C-:B------:R-:W-:Y:S02]  /*1900*/  HADD2.F32 R86, -RZ, R75.reuse.H0_H0 ;  /* 0x2000004bff567230 */ /* 0x100fe40000004100 */
[----:B------:R-:W-:-:S02]  /*1910*/  HADD2.F32 R87, -RZ, R75.H1_H1 ;  /* 0x3000004bff577230 */ /* 0x000fc40000004100 */
[--C-:B------:R-:W-:Y:S02]  /*1920*/  HADD2.F32 R73, -RZ, R98.reuse.H1_H1 ;  /* 0x30000062ff497230 */ /* 0x100fe40000004100 */
[----:B------:R-:W-:Y:S02]  /*1930*/  HADD2.F32 R75, -RZ, R99.H0_H0 ;  /* 0x20000063ff4b7230 */ /* 0x000fe40000004100 */
[----:B------:R-:W-:Y:S02]  /*1940*/  HADD2.F32 R71, -RZ, R97.H1_H1 ;  /* 0x30000061ff477230 */ /* 0x000fe40000004100 */
[----:B------:R-:W-:Y:S01]  /*1950*/  FADD.FTZ R73, R73, R74 ;  /* 0x0000004a49497221 */ /* 0x000fe20000010000 */
[----:B------:R-:W-:Y:S02]  /*1960*/  HADD2.F32 R72, -RZ, R98.H0_H0 ;  /* 0x20000062ff487230 */ /* 0x000fe40000004100 */
[----:B------:R-:W-:Y:S01]  /*1970*/  FADD.FTZ R74, R75, R86 ;  /* 0x000000564b4a7221 */ /* 0x000fe20000010000 */
[----:B------:R-:W-:-:S02]  /*1980*/  HADD2.F32 R88, -RZ, R99.H1_H1 ;  /* 0x30000063ff587230 */ /* 0x000fc40000004100 */
[----:B------:R-:W-:Y:S01]  /*1990*/  FADD.FTZ R71, R71, R84 ;  /* 0x0000005447477221 */ /* 0x000fe20000010000 */
[----:B------:R-:W-:Y:S02]  /*19a0*/  FADD.FTZ R72, R72, R85 ;  /* 0x0000005548487221 */ /* 0x000fe40000010000 */
[----:B------:R-:W-:Y:S01]  /*19b0*/  FADD.FTZ R75, R88, R87 ;  /* 0x00000057584b7221 */ /* 0x000fe20000010000 */
[----:B------:R-:W-:Y:S06]  /*19c0*/  BRA `(.L_x_10311) ;  /* 0x0000000000687947 */ /* 0x000fec0003800000 */
.L_x_10309:
[----:B------:R-:W-:Y:S05]  /*19d0*/  @!P2 BRA `(.L_x_10312) ;  /* 0x000000000044a947 */ /* 0x000fea0003800000 */
[--C-:B-1---5:R-:W-:Y:S02]  /*19e0*/  HADD2.F32 R69, -RZ, R72.reuse.H0_H0 ;  /* 0x20000048ff457230 */ /* 0x122fe40000004100 */
[----:B------:R-:W-:Y:S02]  /*19f0*/  HADD2.F32 R72, -RZ, R72.H1_H1 ;  /* 0x30000048ff487230 */ /* 0x000fe40000004100 */
[--C-:B------:R-:W-:Y:S02]  /*1a00*/  HADD2.F32 R71, -RZ, R73.reuse.H0_H0 ;  /* 0x20000049ff477230 */ /* 0x100fe40000004100 */
[----:B------:R-:W-:Y:S01]  /*1a10*/  FADD.FTZ R68, R52, R69 ;  /* 0x0000004534447221 */ /* 0x000fe20000010000 */
[----:B0-----:R-:W-:Y:S02]  /*1a20*/  HADD2.F32 R84, -RZ, R73.H1_H1 ;  /* 0x30000049ff547230 */ /* 0x001fe40000004100 */
        /* <DEDUP_REMOVED lines=12> */
.L_x_10312:
[--C-:B-1---5:R-:W-:Y:S02]  /*1af0*/  HADD2.F32 R68, -RZ, R72.reuse.H0_H0 ;  /* 0x20000048ff447230 */ /* 0x122fe40000004100 */
[----:B------:R-:W-:Y:S02]  /*1b00*/  HADD2.F32 R69, -RZ, R72.H1_H1 ;  /* 0x30000048ff457230 */ /* 0x000fe40000004100 */
[--C-:B------:R-:W-:Y:S02]  /*1b10*/  HADD2.F32 R70, -RZ, R73.reuse.H0_H0 ;  /* 0x20000049ff467230 */ /* 0x100fe40000004100 */
[----:B------:R-:W-:Y:S02]  /*1b20*/  HADD2.F32 R71, -RZ, R73.H1_H1 ;  /* 0x30000049ff477230 */ /* 0x000fe40000004100 */
[--C-:B------:R-:W-:Y:S02]  /*1b30*/  HADD2.F32 R72, -RZ, R74.reuse.H0_H0 ;  /* 0x2000004aff487230 */ /* 0x100fe40000004100 */
[----:B------:R-:W-:-:S02]  /*1b40*/  HADD2.F32 R73, -RZ, R74.H1_H1 ;  /* 0x3000004aff497230 */ /* 0x000fc40000004100 */
[--C-:B------:R-:W-:Y:S02]  /*1b50*/  HADD2.F32 R74, -RZ, R75.reuse.H0_H0 ;  /* 0x2000004bff4a7230 */ /* 0x100fe40000004100 */
[----:B------:R-:W-:-:S07]  /*1b60*/  HADD2.F32 R75, -RZ, R75.H1_H1 ;  /* 0x3000004bff4b7230 */ /* 0x000fce0000004100 */
.L_x_10311:
[----:B0-----:R-:W0:Y:S02]  /*1b70*/  LDC.64 R84, c[0x0][0x3a8] ;  /* 0x0000ea00ff547b82 */ /* 0x001e240000000a00 */
[C---:B0-----:R-:W-:Y:S01]  /*1b80*/  IMAD.WIDE.U32 R84, R0.reuse, 0x20, R84 ;  /* 0x0000002000547825 */ /* 0x041fe200078e0054 */
[----:B------:R-:W-:-:S04]  /*1b90*/  IADD3 R0, PT, PT, R0, 0x20, RZ ;  /* 0x0000002000007810 */ /* 0x000fc80007ffe0ff */
[----:B------:R1:W-:Y:S04]  /*1ba0*/  STG.E.128 desc[UR6][R84.64], R68 ;  /* 0x0000004454007986 */ /* 0x0003e8000c101d06 */
[----:B------:R1:W-:Y:S02]  /*1bb0*/  STG.E.128 desc[UR6][R84.64+0x10], R72 ;  /* 0x0000104854007986 */ /* 0x0003e4000c101d06 */
.L_x_10308:
[----:B------:R-:W-:Y:S05]  /*1bc0*/  BSYNC.RECONVERGENT B0 ;  /* 0x0000000000007941 */ /* 0x000fea0003800200 */
.L_x_10307:
[----:B------:R-:W-:Y:S01]  /*1bd0*/  ISETP.GE.U32.AND P2, PT, R2, 0x60, PT ;  /* 0x000000600200780c */ /* 0x000fe20003f46070 */
[----:B------:R-:W-:-:S12]  /*1be0*/  BSSY.RECONVERGENT B0, `(.L_x_10313) ;  /* 0x000006a000007945 */ /* 0x000fd80003800200 */
[----:B------:R-:W-:Y:S05]  /*1bf0*/  @!P2 BRA `(.L_x_10314) ;  /* 0x0000000400a0a947 */ /* 0x000fea0003800000 */
[----:B------:R-:W-:Y:S01]  /*1c00*/  ISETP.NE.U32.AND P0, PT, RZ, UR8, PT ;  /* 0x00000008ff007c0c */ /* 0x000fe2000bf05070 */
[----:B------:R-:W3:Y:S01]  /*1c10*/  LDC.64 R80, c[0x0][0x390] ;  /* 0x0000e400ff507b82 */ /* 0x000ee20000000a00 */
[----:B------:R-:W-:Y:S02]  /*1c20*/  ISETP.NE.U32.AND P3, PT, RZ, UR10, PT ;  /* 0x0000000aff007c0c */ /* 0x000fe4000bf65070 */
[----:B------:R-:W-:Y:S02]  /*1c30*/  ISETP.NE.AND.EX P0, PT, RZ, UR9, PT, P0 ;  /* 0x00000009ff007c0c */ /* 0x000fe4000bf05300 */
[----:B------:R-:W-:-:S11]  /*1c40*/  ISETP.NE.AND.EX P3, PT, RZ, UR11, PT, P3 ;  /* 0x0000000bff007c0c */ /* 0x000fd6000bf65330 */
[----:B------:R-:W4:Y:S08]  /*1c50*/  @P0 LDC.64 R76, c[0x0][0x398] ;  /* 0x0000e600ff4c0b82 */ /* 0x000f300000000a00 */
[----:B------:R-:W0:Y:S01]  /*1c60*/  @P3 LDC.64 R78, c[0x0][0x3a0] ;  /* 0x0000e800ff4e3b82 */ /* 0x000e220000000a00 */
[----:B---3--:R-:W-:-:S06]  /*1c70*/  IMAD.WIDE.U32 R80, R0, 0x10, R80 ;  /* 0x0000001000507825 */ /* 0x008fcc00078e0050 */
[----:B------:R-:W5:Y:S01]  /*1c80*/  LDG.E.128 R80, desc[UR6][R80.64] ;  /* 0x0000000650507981 */ /* 0x000f62000c1e1d00 */
[----:B----4-:R-:W-:-:S05]  /*1c90*/  @P0 IMAD.WIDE.U32 R76, R0, 0x10, R76 ;  /* 0x00000010004c0825 */ /* 0x010fca00078e004c */
[----:B------:R3:W5:Y:S01]  /*1ca0*/  @P0 LDG.E.128 R96, desc[UR6][R76.64] ;  /* 0x000000064c600981 */ /* 0x000762000c1e1d00 */
[----:B0-----:R-:W-:-:S05]  /*1cb0*/  @P3 IMAD.WIDE.U32 R78, R0, 0x20, R78 ;  /* 0x00000020004e3825 */ /* 0x001fca00078e004e */
[----:B------:R3:W5:Y:S04]  /*1cc0*/  @P3 LDG.E.128 R52, desc[UR6][R78.64] ;  /* 0x000000064e343981 */ /* 0x000768000c1e1d00 */
[----:B------:R3:W5:Y:S01]  /*1cd0*/  @P3 LDG.E.128 R56, desc[UR6][R78.64+0x10] ;  /* 0x000010064e383981 */ /* 0x000762000c1e1d00 */
[----:B------:R-:W-:Y:S05]  /*1ce0*/  @!P0 BRA `(.L_x_10315) ;  /* 0x0000000000ec8947 */ /* 0x000fea0003800000 */
[----:B------:R-:W-:Y:S05]  /*1cf0*/  @!P3 BRA `(.L_x_10316) ;  /* 0x000000000084b947 */ /* 0x000fea0003800000 */
[--C-:B---3-5:R-:W-:Y:S02]  /*1d00*/  HADD2.F32 R76, -RZ, R80.reuse.H0_H0 ;  /* 0x20000050ff4c7230 */ /* 0x128fe40000004100 */
[----:B------:R-:W-:Y:S02]  /*1d10*/  HADD2.F32 R80, -RZ, R80.H1_H1 ;  /* 0x30000050ff507230 */ /* 0x000fe40000004100 */
[--C-:B------:R-:W-:Y:S02]  /*1d20*/  HADD2.F32 R79, -RZ, R96.reuse.H1_H1 ;  /* 0x30000060ff4f7230 */ /* 0x100fe40000004100 */
[----:B------:R-:W-:Y:S02]  /*1d30*/  HADD2.F32 R78, -RZ, R81.H0_H0 ;  /* 0x20000051ff4e7230 */ /* 0x000fe40000004100 */
[----:B------:R-:W-:Y:S02]  /*1d40*/  HADD2.F32 R89, -RZ, R97.H0_H0 ;  /* 0x20000061ff597230 */ /* 0x000fe40000004100 */
[----:B------:R-:W-:Y:S01]  /*1d50*/  FADD.FTZ R80, R79, R80 ;  /* 0x000000504f507221 */ /* 0x000fe20000010000 */
[----:B------:R-:W-:-:S02]  /*1d60*/  HADD2.F32 R77, -RZ, R96.H0_H0 ;  /* 0x20000060ff4d7230 */ /* 0x000fc40000004100 */
[--C-:B-1----:R-:W-:Y:S02]  /*1d70*/  HADD2.F32 R84, -RZ, R82.reuse.H0_H0 ;  /* 0x20000052ff547230 */ /* 0x102fe40000004100 */
        /* <DEDUP_REMOVED lines=25> */
.L_x_10316:
[--C-:B---3-5:R-:W-:Y:S02]  /*1f10*/  HADD2.F32 R78, -RZ, R81.reuse.H0_H0 ;  /* 0x20000051ff4e7230 */ /* 0x128fe40000004100 */
[----:B-1----:R-:W-:Y:S02]  /*1f20*/  HADD2.F32 R84, -RZ, R81.H1_H1 ;  /* 0x30000051ff547230 */ /* 0x002fe40000004100 */
        /* <DEDUP_REMOVED lines=23> */
.L_x_10315:
[----:B------:R-:W-:Y:S05]  /*20a0*/  @!P3 BRA `(.L_x_10318) ;  /* 0x000000000044b947 */ /* 0x000fea0003800000 */
[--C-:B---3-5:R-:W-:Y:S02]  /*20b0*/  HADD2.F32 R77, -RZ, R80.reuse.H0_H0 ;  /* 0x20000050ff4d7230 */ /* 0x128fe40000004100 */
[----:B------:R-:W-:Y:S02]  /*20c0*/  HADD2.F32 R80, -RZ, R80.H1_H1 ;  /* 0x30000050ff507230 */ /* 0x000fe40000004100 */
[--C-:B------:R-:W-:Y:S02]  /*20d0*/  HADD2.F32 R79, -RZ, R81.reuse.H0_H0 ;  /* 0x20000051ff4f7230 */ /* 0x100fe40000004100 */
[----:B------:R-:W-:Y:S01]  /*20e0*/  FADD.FTZ R76, R52, R77 ;  /* 0x0000004d344c7221 */ /* 0x000fe20000010000 */
[----:B-1----:R-:W-:Y:S02]  /*20f0*/  HADD2.F32 R84, -RZ, R81.H1_H1 ;  /* 0x30000051ff547230 */ /* 0x002fe40000004100 */
        /* <DEDUP_REMOVED lines=12> */
.L_x_10318:
[--C-:B---3-5:R-:W-:Y:S02]  /*21c0*/  HADD2.F32 R76, -RZ, R80.reuse.H0_H0 ;  /* 0x20000050ff4c7230 */ /* 0x128fe40000004100 */
[----:B------:R-:W-:Y:S02]  /*21d0*/  HADD2.F32 R77, -RZ, R80.H1_H1 ;  /* 0x30000050ff4d7230 */ /* 0x000fe40000004100 */
[--C-:B------:R-:W-:Y:S02]  /*21e0*/  HADD2.F32 R78, -RZ, R81.reuse.H0_H0 ;  /* 0x20000051ff4e7230 */ /* 0x100fe40000004100 */
[----:B------:R-:W-:Y:S02]  /*21f0*/  HADD2.F32 R79, -RZ, R81.H1_H1 ;  /* 0x30000051ff4f7230 */ /* 0x000fe40000004100 */
[--C-:B------:R-:W-:Y:S02]  /*2200*/  HADD2.F32 R80, -RZ, R82.reuse.H0_H0 ;  /* 0x20000052ff507230 */ /* 0x100fe40000004100 */
[----:B------:R-:W-:-:S02]  /*2210*/  HADD2.F32 R81, -RZ, R82.H1_H1 ;  /* 0x30000052ff517230 */ /* 0x000fc40000004100 */
[--C-:B------:R-:W-:Y:S02]  /*2220*/  HADD2.F32 R82, -RZ, R83.reuse.H0_H0 ;  /* 0x20000053ff527230 */ /* 0x100fe40000004100 */
[----:B------:R-:W-:-:S07]  /*2230*/  HADD2.F32 R83, -RZ, R83.H1_H1 ;  /* 0x30000053ff537230 */ /* 0x000fce0000004100 */
.L_x_10317:
[----:B-1----:R-:W0:Y:S02]  /*2240*/  LDC.64 R84, c[0x0][0x3a8] ;  /* 0x0000ea00ff547b82 */ /* 0x002e240000000a00 */
[----:B0-----:R-:W-:-:S05]  /*2250*/  IMAD.WIDE.U32 R84, R0, 0x20, R84 ;  /* 0x0000002000547825 */ /* 0x001fca00078e0054 */
[----:B------:R3:W-:Y:S04]  /*2260*/  STG.E.128 desc[UR6][R84.64], R76 ;  /* 0x0000004c54007986 */ /* 0x0007e8000c101d06 */
[----:B------:R3:W-:Y:S02]  /*2270*/  STG.E.128 desc[UR6][R84.64+0x10], R80 ;  /* 0x0000105054007986 */ /* 0x0007e4000c101d06 */
.L_x_10314:
[----:B------:R-:W-:Y:S05]  /*2280*/  BSYNC.RECONVERGENT B0 ;  /* 0x0000000000007941 */ /* 0x000fea0003800200 */
.L_x_10313:
[----:B------:R-:W-:Y:S01]  /*2290*/  FADD.FTZ R0, RZ, R60 ;  /* 0x0000003cff007221 */ /* 0x000fe20000010000 */
[C---:B------:R-:W-:Y:S01]  /*22a0*/  ISETP.GE.U32.AND P0, PT, R2.reuse, 0x20, PT ;  /* 0x000000200200780c */ /* 0x040fe20003f06070 */
[----:B------:R-:W-:Y:S01]  /*22b0*/  UMOV UR4, 0xffffffff ;  /* 0xffffffff00047882 */ /* 0x000fe20000000000 */
[C---:B------:R-:W-:Y:S01]  /*22c0*/  ISETP.GT.U32.AND P3, PT, R2.reuse, 0x3f, PT ;  /* 0x0000003f0200780c */ /* 0x040fe20003f64070 */
[----:B01-3--:R-:W-:Y:S01]  /*22d0*/  FADD.FTZ R85, R61, R0 ;  /* 0x000000003d557221 */ /* 0x00bfe20000010000 */
        /* <DEDUP_REMOVED lines=96> */
.L_x_10338:
        /* <DEDUP_REMOVED lines=10> */
[----:B------:R-:W3:Y:S01]  /*2980*/  MUFU.RSQ R0, R0 ;  /* 0x0000000000007308 */ /* 0x000ee20000001400 */
[----:B-1----:R-:W-:-:S05]  /*2990*/  @!P5 IMAD.WIDE R86, R92, 0x4, R86 ;  /* 0x000000045c56d825 */ /* 0x002fca00078e0256 */
[----:B------:R1:W-:Y:S01]  /*29a0*/  @!P5 STG.E desc[UR6][R86.64], R84 ;  /* 0x000000545600d986 */ /* 0x0003e2000c101906 */
[----:B0-----:R-:W-:-:S05]  /*29b0*/  @!P5 IMAD.WIDE R88, R92, 0x4, R88 ;  /* 0x000000045c58d825 */ /* 0x001fca00078e0258 */
[----:B---3--:R1:W-:Y:S01]  /*29c0*/  @!P5 STG.E desc[UR6][R88.64], R0 ;  /* 0x000000005800d986 */ /* 0x0083e2000c101906 */
[----:B------:R-:W-:Y:S05]  /*29d0*/  @!P0 BRA `(.L_x_10321) ;  /* 0x00000004003c8947 */ /* 0x000fea0003800000 */
[--C-:B------:R-:W-:Y:S01]  /*29e0*/  FADD.FTZ R85, R66, -R102.reuse ;  /* 0x8000006642557221 */ /* 0x100fe20000010000 */
[----:B-1---5:R-:W-:Y:S02]  /*29f0*/  HADD2.F32 R87, -RZ, R51.H0_H0 ;  /* 0x20000033ff577230 */ /* 0x022fe40000004100 */
        /* <DEDUP_REMOVED lines=77> */
.L_x_10321:
[----:B------:R-:W-:Y:S05]  /*2ed0*/  BSYNC.RECONVERGENT B0 ;  /* 0x0000000000007941 */ /* 0x000fea0003800200 */
.L_x_10320:
[----:B------:R-:W-:Y:S04]  /*2ee0*/  BSSY.RECONVERGENT B0, `(.L_x_10322) ;  /* 0x0000051000007945 */ /* 0x000fe80003800200 */
[----:B------:R-:W-:Y:S05]  /*2ef0*/  @!P1 BRA `(.L_x_10323) ;  /* 0x00000004003c9947 */ /* 0x000fea0003800000 */
[--C-:B0-----:R-:W-:Y:S01]  /*2f00*/  FADD.FTZ R85, R74, -R102.reuse ;  /* 0x800000664a557221 */ /* 0x101fe20000010000 */
        /* <DEDUP_REMOVED lines=78> */
.L_x_10323:
[----:B------:R-:W-:Y:S05]  /*33f0*/  BSYNC.RECONVERGENT B0 ;  /* 0x0000000000007941 */ /* 0x000fea0003800200 */
.L_x_10322:
[----:B------:R-:W-:Y:S04]  /*3400*/  BSSY.RECONVERGENT B0, `(.L_x_10324) ;  /* 0x0000050000007945 */ /* 0x000fe80003800200 */
[----:B------:R-:W-:Y:S05]  /*3410*/  @!P2 BRA `(.L_x_10325) ;  /* 0x000000040038a947 */ /* 0x000fea0003800000 */
[--C-:B0--3--:R-:W-:Y:S01]  /*3420*/  FADD.FTZ R85, R76, -R102.reuse ;  /* 0x800000664c557221 */ /* 0x109fe20000010000 */
[----:B-1---5:R-:W-:Y:S02]  /*3430*/  HADD2.F32 R84, -RZ, R16.H0_H0 ;  /* 0x20000010ff547230 */ /* 0x022fe40000004100 */
        /* <DEDUP_REMOVED lines=11> */
[----:B------:R-:W-:Y:S01]  /*34f0*/  FADD.FTZ R85, R78, -R102 ;  /* 0x800000664e557221 */ /* 0x000fe20000010000 */
[----:B------:R-:W-:Y:S02]  /*3500*/  HADD2.F32 R84, -RZ, R12.H1_H1 ;  /* 0x3000000cff547230 */ /* 0x000fe40000004100 */
[----:B------:R-:W-:Y:S01]  /*3510*/  FMUL.FTZ R95, R0, R91 ;  /* 0x0000005b005f7220 */ /* 0x000fe20000410000 */
        /* <DEDUP_REMOVED lines=10> */
[----:B------:R-:W-:Y:S01]  /*35c0*/  FFMA.FTZ R91, R85, R94, R100 ;  /* 0x0000005e555b7223 */ /* 0x000fe20000010064 */
[----:B------:R-:W-:Y:S02]  /*35d0*/  HADD2.F32 R106, -RZ, R17.H1_H1 ;  /* 0x30000011ff6a7230 */ /* 0x000fe40000004100 */
[----:B------:R-:W-:Y:S01]  /*35e0*/  FADD.FTZ R119, R83, -R102 ;  /* 0x8000006653777221 */ /* 0x000fe20000010000 */
[----:B------:R-:W-:Y:S02]  /*35f0*/  HADD2.F32 R108, -RZ, R9.H1_H1 ;  /* 0x30000009ff6c7230 */ /* 0x000fe40000004100 */
[----:B------:R-:W-:Y:S01]  /*3600*/  FFMA.FTZ R89, R85, R104, R89 ;  /* 0x0000006855597223 */ /* 0x000fe20000010059 */
[----:B------:R-:W-:Y:S01]  /*3610*/  HADD2.F32 R110, -RZ, R13.H1_H1 ;  /* 0x3000000dff6e7230 */ /* 0x000fe20000004100 */
[----:B------:R-:W0:Y:S01]  /*3620*/  LDC.64 R84, c[0x0][0x430] ;  /* 0x00010c00ff547b82 */ /* 0x000e220000000a00 */
[----:B------:R-:W-:Y:S02]  /*3630*/  HADD2.F32 R101, -RZ, R5.H1_H1 ;  /* 0x30000005ff657230 */ /* 0x000fe40000004100 */
[----:B------:R-:W-:Y:S01]  /*3640*/  FFMA.FTZ R106, R95, R106, R108 ;  /* 0x0000006a5f6a7223 */ /* 0x000fe2000001006c */
[----:B------:R-:W-:-:S02]  /*3650*/  HADD2.F32 R107, -RZ, R18.H0_H0 ;  /* 0x20000012ff6b7230 */ /* 0x000fc40000004100 */
[----:B------:R-:W-:Y:S01]  /*3660*/  FMUL.FTZ R113, R0, R113 ;  /* 0x0000007100717220 */ /* 0x000fe20000410000 */
[----:B------:R-:W-:Y:S02]  /*3670*/  HADD2.F32 R109, -RZ, R10.H0_H0 ;  /* 0x2000000aff6d7230 */ /* 0x000fe40000004100 */
[----:B------:R-:W-:Y:S01]  /*3680*/  FFMA.FTZ R104, R95, R110, R101 ;  /* 0x0000006e5f687223 */ /* 0x000fe20000010065 */
[----:B------:R-:W-:Y:S01]  /*3690*/  FADD.FTZ R101, R80, -R102 ;  /* 0x8000006650657221 */ /* 0x000fe20000010000 */
[----:B------:R-:W1:Y:S01]  /*36a0*/  LDC.64 R94, c[0x0][0x428] ;  /* 0x00010a00ff5e7b82 */ /* 0x000e620000000a00 */
[----:B------:R-:W-:Y:S02]  /*36b0*/  HADD2.F32 R111, -RZ, R14.H0_H0 ;  /* 0x2000000eff6f7230 */ /* 0x000fe40000004100 */
[C---:B------:R-:W-:Y:S01]  /*36c0*/  FMUL.FTZ R100, R0.reuse, R117 ;  /* 0x0000007500647220 */ /* 0x040fe20000410000 */
[----:B------:R-:W-:Y:S02]  /*36d0*/  HADD2.F32 R108, -RZ, R6.H0_H0 ;  /* 0x20000006ff6c7230 */ /* 0x000fe40000004100 */
[----:B------:R-:W-:Y:S01]  /*36e0*/  FMUL.FTZ R102, R0, R101 ;  /* 0x0000006500667220 */ /* 0x000fe20000410000 */
[----:B------:R-:W-:-:S02]  /*36f0*/  HADD2.F32 R110, -RZ, R18.H1_H1 ;  /* 0x30000012ff6e7230 */ /* 0x000fc40000004100 */
[----:B------:R-:W-:Y:S01]  /*3700*/  FMUL.FTZ R101, R0, R119 ;  /* 0x0000007700657220 */ /* 0x000fe20000410000 */
[----:B------:R-:W-:Y:S02]  /*3710*/  HADD2.F32 R112, -RZ, R10.H1_H1 ;  /* 0x3000000aff707230 */ /* 0x000fe40000004100 */
[C---:B------:R-:W-:Y:S01]  /*3720*/  FFMA.FTZ R86, R102.reuse, R107, R109 ;  /* 0x0000006b66567223 */ /* 0x040fe2000001006d */
[----:B------:R-:W-:Y:S02]  /*3730*/  HADD2.F32 R114, -RZ, R14.H1_H1 ;  /* 0x3000000eff727230 */ /* 0x000fe40000004100 */
[----:B------:R-:W-:Y:S01]  /*3740*/  FFMA.FTZ R0, R102, R111, R108 ;  /* 0x0000006f66007223 */ /* 0x000fe2000001006c */
[----:B------:R-:W-:Y:S02]  /*3750*/  HADD2.F32 R115, -RZ, R6.H1_H1 ;  /* 0x30000006ff737230 */ /* 0x000fe40000004100 */
[----:B------:R-:W-:Y:S01]  /*3760*/  FFMA.FTZ R109, R113, R110, R112 ;  /* 0x0000006e716d7223 */ /* 0x000fe20000010070 */
[--C-:B------:R-:W-:Y:S01]  /*3770*/  HADD2.F32 R111, -RZ, R19.reuse.H0_H0 ;  /* 0x20000013ff6f7230 */ /* 0x100fe20000004100 */
[----:B------:R-:W-:Y:S01]  /*3780*/  F2FP.F16.F32.PACK_AB R89, R104, R89 ;  /* 0x000000596859723e */ /* 0x000fe200000000ff */
[----:B------:R-:W-:-:S02]  /*3790*/  HADD2.F32 R108, -RZ, R19.H1_H1 ;  /* 0x30000013ff6c7230 */ /* 0x000fc40000004100 */
[----:B------:R-:W-:Y:S01]  /*37a0*/  FFMA.FTZ R107, R113, R114, R115 ;  /* 0x00000072716b7223 */ /* 0x000fe20000010073 */
[--C-:B------:R-:W-:Y:S01]  /*37b0*/  HADD2.F32 R113, -RZ, R11.reuse.H0_H0 ;  /* 0x2000000bff717230 */ /* 0x100fe20000004100 */
[----:B------:R-:W-:Y:S01]  /*37c0*/  F2FP.F16.F32.PACK_AB R86, R109, R86 ;  /* 0x000000566d56723e */ /* 0x000fe200000000ff */
[----:B------:R-:W-:Y:S01]  /*37d0*/  HADD2.F32 R110, -RZ, R11.H1_H1 ;  /* 0x3000000bff6e7230 */ /* 0x000fe20000004100 */
[----:B------:R-:W-:Y:S01]  /*37e0*/  F2FP.F16.F32.PACK_AB R88, R105, R88 ;  /* 0x000000586958723e */ /* 0x000fe200000000ff */
[----:B------:R-:W-:Y:S02]  /*37f0*/  HADD2.F32 R115, -RZ, R15.H0_H0 ;  /* 0x2000000fff737230 */ /* 0x000fe40000004100 */
[----:B------:R-:W-:Y:S01]  /*3800*/  FFMA.FTZ R111, R100, R111, R113 ;  /* 0x0000006f646f7223 */ /* 0x000fe20000010071 */
[----:B------:R-:W-:Y:S02]  /*3810*/  HADD2.F32 R102, -RZ, R7.H0_H0 ;  /* 0x20000007ff667230 */ /* 0x000fe40000004100 */
[----:B------:R-:W-:Y:S01]  /*3820*/  FFMA.FTZ R108, R101, R108, R110 ;  /* 0x0000006c656c7223 */ /* 0x000fe2000001006e */
[----:B------:R-:W-:-:S02]  /*3830*/  HADD2.F32 R112, -RZ, R15.H1_H1 ;  /* 0x3000000fff707230 */ /* 0x000fc40000004100 */
[----:B------:R-:W-:Y:S02]  /*3840*/  HADD2.F32 R117, -RZ, R7.H1_H1 ;  /* 0x30000007ff757230 */ /* 0x000fe40000004100 */
[----:B------:R-:W-:Y:S01]  /*3850*/  FFMA.FTZ R102, R100, R115, R102 ;  /* 0x0000007364667223 */ /* 0x000fe20000010066 */
[----:B-1----:R-:W-:-:S04]  /*3860*/  IMAD.WIDE.U32 R94, R93, 0x10, R94 ;  /* 0x000000105d5e7825 */ /* 0x002fc800078e005e */
[----:B------:R-:W-:Y:S01]  /*3870*/  FFMA.FTZ R117, R101, R112, R117 ;  /* 0x0000007065757223 */ /* 0x000fe20000010075 */
[----:B0-----:R-:W-:Y:S01]  /*3880*/  IMAD.WIDE.U32 R100, R93, 0x10, R84 ;  /* 0x000000105d647825 */ /* 0x001fe200078e0054 */
[----:B------:R-:W-:Y:S02]  /*3890*/  F2FP.F16.F32.PACK_AB R84, R90, R87 ;  /* 0x000000575a54723e */ /* 0x000fe400000000ff */
[----:B------:R-:W-:Y:S02]  /*38a0*/  F2FP.F16.F32.PACK_AB R85, R106, R91 ;  /* 0x0000005b6a55723e */ /* 0x000fe400000000ff */
[----:B------:R-:W-:Y:S02]  /*38b0*/  F2FP.F16.F32.PACK_AB R87, R108, R111 ;  /* 0x0000006f6c57723e */ /* 0x000fe400000000ff */
[----:B------:R-:W-:Y:S02]  /*38c0*/  F2FP.F16.F32.PACK_AB R91, R117, R102 ;  /* 0x00000066755b723e */ /* 0x000fe400000000ff */
[----:B------:R-:W-:Y:S01]  /*38d0*/  F2FP.F16.F32.PACK_AB R90, R107, R0 ;  /* 0x000000006b5a723e */ /* 0x000fe200000000ff */
[----:B------:R4:W-:Y:S04]  /*38e0*/  STG.E.128 desc[UR6][R94.64], R84 ;  /* 0x000000545e007986 */ /* 0x0009e8000c101d06 */
[----:B------:R4:W-:Y:S02]  /*38f0*/  STG.E.128 desc[UR6][R100.64], R88 ;  /* 0x0000005864007986 */ /* 0x0009e4000c101d06 */
.L_x_10325:
[----:B------:R-:W-:Y:S05]  /*3900*/  BSYNC.RECONVERGENT B0 ;  /* 0x0000000000007941 */ /* 0x000fea0003800200 */
.L_x_10324:
[----:B01-34-:R-:W0:Y:S02]  /*3910*/  LDC.64 R84, c[0x0][0x380] ;  /* 0x0000e000ff547b82 */ /* 0x01be240000000a00 */
[----:B0-----:R-:W-:-:S04]  /*3920*/  LEA R92, R84, R92, 0x2 ;  /* 0x0000005c545c7211 */ /* 0x001fc800078e10ff */
[----:B------:R-:W-:-:S13]  /*3930*/  ISETP.GE.AND P1, PT, R92, R85, PT ;  /* 0x000000555c00720c */ /* 0x000fda0003f26270 */
[----:B------:R-:W-:Y:S05]  /*3940*/  @!P1 BRA `(.L_x_10326) ;  /* 0xffffffd400109947 */ /* 0x000fea000383ffff */
[----:B------:R-:W-:Y:S05]  /*3950*/  EXIT ;  /* 0x000000000000794d */ /* 0x000fea0003800000 */
.L_x_10319:
[----:B------:R-:W-:Y:S01]  /*3960*/  HFMA2 R100, -RZ, RZ, 0, 5.9604644775390625e-08 ;  /* 0x00000001ff647431 */ /* 0x000fe200000001ff */
[----:B------:R-:W-:Y:S01]  /*3970*/  BSSY B0, `(.L_x_10327) ;  /* 0x0000007000007945 */ /* 0x000fe20003800000 */
[----:B------:R-:W-:Y:S02]  /*3980*/  MOV R95, R87 ;  /* 0x00000057005f7202 */ /* 0x000fe40000000f00 */
[----:B------:R-:W-:Y:S02]  /*3990*/  MOV R101, 0x1f ;  /* 0x0000001f00657802 */ /* 0x000fe40000000f00 */
[----:B------:R-:W-:-:S07]  /*39a0*/  MOV R94, 0xffffffff ;  /* 0xffffffff005e7802 */ /* 0x000fce0000000f00 */
[----:B--2--5:R-:W-:Y:S05]  /*39b0*/  WARPSYNC.COLLECTIVE R94, `(.L_x_10328) ;  /* 0x000000005e087348 */ /* 0x024fea0003c00000 */
[----:B------:R0:W1:Y:S02]  /*39c0*/  SHFL.BFLY P6, R91, R95, R100, R101 ;  /* 0x0c0000645f5b7389 */ /* 0x00006400000c0065 */
[----:B012--5:R-:W-:Y:S05]  /*39d0*/  ENDCOLLECTIVE ;  /* 0x000000000000791b */ /* 0x027fea0003800000 */
.L_x_10328:
[----:B------:R-:W-:Y:S05]  /*39e0*/  BSYNC B0 ;  /* 0x0000000000007941 */ /* 0x000fea0003800000 */
.L_x_10327:
        /* <DEDUP_REMOVED lines=9> */
.L_x_10329:
[----:B------:R-:W-:Y:S01]  /*3a80*/  HFMA2 R100, -RZ, RZ, 0, 2.384185791015625e-07 ;  /* 0x00000004ff647431 */ /* 0x000fe200000001ff */
[----:B------:R-:W-:-:S05]  /*3a90*/  MOV R85, R91 ;  /* 0x0000005b00557202 */ /* 0x000fca0000000f00 */
[----:B------:R-:W-:-:S05]  /*3aa0*/  FADD.FTZ R88, R86, R85 ;  /* 0x0000005556587221 */ /* 0x000fca0000010000 */
[----:B------:R-:W-:-:S07]  /*3ab0*/  MOV R95, R88 ;  /* 0x00000058005f7202 */ /* 0x000fce0000000f00 */
[----:B------:R-:W-:Y:S05]  /*3ac0*/  WARPSYNC.COLLECTIVE R94, `(.L_x_10330) ;  /* 0x000000005e087348 */ /* 0x000fea0003c00000 */
[----:B------:R0:W1:Y:S02]  /*3ad0*/  SHFL.BFLY P6, R91, R95, R100, R101 ;  /* 0x0c0000645f5b7389 */ /* 0x00006400000c0065 */
[----:B01----:R-:W-:Y:S05]  /*3ae0*/  ENDCOLLECTIVE ;  /* 0x000000000000791b */ /* 0x003fea0003800000 */
.L_x_10330:
        /* <DEDUP_REMOVED lines=8> */
.L_x_10331:
[----:B------:R-:W-:Y:S01]  /*3b70*/  HFMA2 R100, -RZ, RZ, 0, 9.5367431640625e-07 ;  /* 0x00000010ff647431 */ /* 0x000fe200000001ff */
[----:B------:R-:W-:-:S05]  /*3b80*/  MOV R0, R91 ;  /* 0x0000005b00007202 */ /* 0x000fca0000000f00 */
[----:B------:R-:W-:-:S05]  /*3b90*/  FADD.FTZ R90, R89, R0 ;  /* 0x00000000595a7221 */ /* 0x000fca0000010000 */
[----:B------:R-:W-:-:S07]  /*3ba0*/  MOV R95, R90 ;  /* 0x0000005a005f7202 */ /* 0x000fce0000000f00 */
[----:B------:R-:W-:Y:S05]  /*3bb0*/  WARPSYNC.COLLECTIVE R94, `(.L_x_10332) ;  /* 0x000000005e087348 */ /* 0x000fea0003c00000 */
[----:B------:R0:W1:Y:S02]  /*3bc0*/  SHFL.BFLY P6, R91, R95, R100, R101 ;  /* 0x0c0000645f5b7389 */ /* 0x00006400000c0065 */
[----:B01----:R-:W-:Y:S05]  /*3bd0*/  ENDCOLLECTIVE ;  /* 0x000000000000791b */ /* 0x003fea0003800000 */
.L_x_10332:
        /* <DEDUP_REMOVED lines=56> */
.L_x_10333:
[----:B------:R-:W-:Y:S01]  /*3f60*/  HFMA2 R100, -RZ, RZ, 0, 1.1920928955078125e-07 ;  /* 0x00000002ff647431 */ /* 0x000fe200000001ff */
[----:B------:R-:W-:-:S05]  /*3f70*/  MOV R87, R91 ;  /* 0x0000005b00577202 */ /* 0x000fca0000000f00 */
[----:B------:R-:W-:-:S05]  /*3f80*/  FADD.FTZ R87, R0, R87 ;  /* 0x0000005700577221 */ /* 0x000fca0000010000 */
[----:B------:R-:W-:-:S07]  /*3f90*/  MOV R95, R87 ;  /* 0x00000057005f7202 */ /* 0x000fce0000000f00 */
[----:B------:R-:W-:Y:S05]  /*3fa0*/  WARPSYNC.COLLECTIVE R94, `(.L_x_10334) ;  /* 0x000000005e087348 */ /* 0x000fea0003c00000 */
[----:B------:R0:W1:Y:S02]  /*3fb0*/  SHFL.BFLY P6, R91, R95, R100, R101 ;  /* 0x0c0000645f5b7389 */ /* 0x00006400000c0065 */
[----:B01----:R-:W-:Y:S05]  /*3fc0*/  ENDCOLLECTIVE ;  /* 0x000000000000791b */ /* 0x003fea0003800000 */
.L_x_10334:
[----:B------:R-:W-:Y:S01]  /*3fd0*/  HFMA2 R100, -RZ, RZ, 0, 2.384185791015625e-07 ;  /* 0x00000004ff647431 */ /* 0x000fe200000001ff */
[----:B------:R-:W-:-:S05]  /*3fe0*/  MOV R86, R91 ;  /* 0x0000005b00567202 */ /* 0x000fca0000000f00 */
[----:B------:R-:W-:-:S05]  /*3ff0*/  FADD.FTZ R86, R87, R86 ;  /* 0x0000005657567221 */ /* 0x000fca0000010000 */
[----:B------:R-:W-:-:S07]  /*4000*/  MOV R95, R86 ;  /* 0x00000056005f7202 */ /* 0x000fce0000000f00 */
[----:B------:R-:W-:Y:S05]  /*4010*/  WARPSYNC.COLLECTIVE R94, `(.L_x_10335) ;  /* 0x000000005e087348 */ /* 0x000fea0003c00000 */
[----:B------:R0:W1:Y:S02]  /*4020*/  SHFL.BFLY P6, R91, R95, R100, R101 ;  /* 0x0c0000645f5b7389 */ /* 0x00006400000c0065 */
[----:B01----:R-:W-:Y:S05]  /*4030*/  ENDCOLLECTIVE ;  /* 0x000000000000791b */ /* 0x003fea0003800000 */
.L_x_10335:
[----:B------:R-:W-:Y:S01]  /*4040*/  HFMA2 R100, -RZ, RZ, 0, 4.76837158203125e-07 ;  /* 0x00000008ff647431 */ /* 0x000fe200000001ff */
[----:B------:R-:W-:-:S05]  /*4050*/  MOV R89, R91 ;  /* 0x0000005b00597202 */ /* 0x000fca0000000f00 */
[----:B------:R-:W-:-:S05]  /*4060*/  FADD.FTZ R89, R86, R89 ;  /* 0x0000005956597221 */ /* 0x000fca0000010000 */
[----:B------:R-:W-:-:S07]  /*4070*/  MOV R95, R89 ;  /* 0x00000059005f7202 */ /* 0x000fce0000000f00 */
[----:B------:R-:W-:Y:S05]  /*4080*/  WARPSYNC.COLLECTIVE R94, `(.L_x_10336) ;  /* 0x000000005e087348 */ /* 0x000fea0003c00000 */
[----:B------:R0:W1:Y:S02]  /*4090*/  SHFL.BFLY P6, R91, R95, R100, R101 ;  /* 0x0c0000645f5b7389 */ /* 0x00006400000c0065 */
[----:B01----:R-:W-:Y:S05]  /*40a0*/  ENDCOLLECTIVE ;  /* 0x000000000000791b */ /* 0x003fea0003800000 */
.L_x_10336:
[----:B------:R-:W-:Y:S01]  /*40b0*/  HFMA2 R100, -RZ, RZ, 0, 9.5367431640625e-07 ;  /* 0x00000010ff647431 */ /* 0x000fe200000001ff */
[----:B------:R-:W-:-:S05]  /*40c0*/  MOV R88, R91 ;  /* 0x0000005b00587202 */ /* 0x000fca0000000f00 */
[----:B------:R-:W-:-:S05]  /*40d0*/  FADD.FTZ R88, R89, R88 ;  /* 0x0000005859587221 */ /* 0x000fca0000010000 */
[----:B------:R-:W-:-:S07]  /*40e0*/  MOV R95, R88 ;  /* 0x00000058005f7202 */ /* 0x000fce0000000f00 */
[----:B------:R-:W-:Y:S05]  /*40f0*/  WARPSYNC.COLLECTIVE R94, `(.L_x_10337) ;  /* 0x000000005e087348 */ /* 0x000fea0003c00000 */
[----:B------:R0:W1:Y:S02]  /*4100*/  SHFL.BFLY P6, R91, R95, R100, R101 ;  /* 0x0c0000645f5b7389 */ /* 0x00006400000c0065 */
[----:B01----:R-:W-:Y:S05]  /*4110*/  ENDCOLLECTIVE ;  /* 0x000000000000791b */ /* 0x003fea0003800000 */
.L_x_10337:
[----:B------:R-:W-:Y:S05]  /*4120*/  BRA `(.L_x_10338) ;  /* 0xffffffe400ec7947 */ /* 0x000fea000383ffff */
.L_x_10339:
        /* <DEDUP_REMOVED lines=13> */
.L_x_17393:


//--------------------- .text._ZN10layer_norm31ln_parallel_residual_fwd_kernelINS_13Kernel_traitsI6__halfS2_fS2_fjLj768ELj1ELj4ELj1ELj16ENS_18Kernel_traits_baseILj768ES2_S2_fS2_fjLj128EEEEELb0ELb0ELb1EEEvNS_9FwdParamsE --------------------------
	.section	.text._ZN10layer_norm31ln_parallel_residual_fwd_kernelINS_13Kernel_traitsI6__halfS2_fS2_fjLj768ELj1ELj4ELj1ELj16ENS_18Kernel_traits_baseILj768ES2_S2_fS2_fjLj128EEEEELb0ELb0ELb1EEEvNS_9FwdParamsE,"ax",@progbits
	.align	128
        .global         _ZN10layer_norm31ln_parallel_residual_fwd_kernelINS_13Kernel_traitsI6__halfS2_fS2_fjLj768ELj1ELj4ELj1ELj16ENS_18Kernel_traits_baseILj768ES2_S2_fS2_fjLj128EEEEELb0ELb0ELb1EEEvNS_9FwdParamsE
        .type           _ZN10layer_norm31ln_parallel_residual_fwd_kernelINS_13Kernel_traitsI6__halfS2_fS2_fjLj768ELj1ELj4ELj1ELj16ENS_18Kernel_traits_baseILj768ES2_S2_fS2_fjLj128EEEEELb0ELb0ELb1EEEvNS_9FwdParamsE,@function
        .size           _ZN10layer_norm31ln_parallel_residual_fwd_kernelINS_13Kernel_traitsI6__halfS2_fS2_fjLj768ELj1ELj4ELj1ELj16ENS_18Kernel_traits_baseILj768ES2_S2_fS2_fjLj128EEEEELb0ELb0ELb1EEEvNS_9FwdParamsE,(.L_x_17394 - _ZN10layer_norm31ln_parallel_residual_fwd_kernelINS_13Kernel_traitsI6__halfS2_fS2_fjLj768ELj1ELj4ELj1ELj16ENS_18Kernel_traits_baseILj768ES2_S2_fS2_fjLj128EEEEELb0ELb0ELb1EEEvNS_9FwdParamsE)
        .other          _ZN10layer_norm31ln_parallel_residual_fwd_kernelINS_13Kernel_traitsI6__halfS2_fS2_fjLj768ELj1ELj4ELj1ELj16ENS_18Kernel_traits_baseILj768ES2_S2_fS2_fjLj128EEEEELb0ELb0ELb1EEEvNS_9FwdParamsE,@"STO_CUDA_ENTRY STV_DEFAULT"
_ZN10layer_norm31ln_parallel_residual_fwd_kernelINS_13Kernel_traitsI6__halfS2_fS2_fjLj768ELj1ELj4ELj1ELj16ENS_18Kernel_traits_baseILj768ES2_S2_fS2_fjLj128EEEEELb0ELb0ELb1EEEvNS_9FwdParamsE:
.text._ZN10layer_norm31ln_parallel_residual_fwd_kernelINS_13Kernel_traitsI6__halfS2_fS2_fjLj768ELj1ELj4ELj1ELj16ENS_18Kernel_traits_baseILj768ES2_S2_fS2_fjLj128EEEEELb0ELb0ELb1EEEvNS_9FwdParamsE:
        /* <DEDUP_REMOVED lines=39> */
.L_x_10341:
        /* <DEDUP_REMOVED lines=22> */
.L_x_10340:
        /* <DEDUP_REMOVED lines=52> */
[----:B------:R-:W-:-:S07]  /*0710*/  @!P0 CS2R R56, SRZ ;  /* 0x0000000000388805 */ /* 0x000fce000001ff00 */
.L_x_10342:
[----:B------:R-:W0:Y:S02]  /*0720*/  LDCU UR4, c[0x0][0x384] ;  /* 0x00007080ff0477ac */ /* 0x000e240008000800 */
[----:B0-----:R-:W-:-:S13]  /*0730*/  ISETP.GE.AND P0, PT, R14, UR4, PT ;  /* 0x000000040e007c0c */ /* 0x001fda000bf06270 */
[----:B------:R-:W-:Y:S05]  /*0740*/  @P0 EXIT ;  /* 0x000000000000094d */ /* 0x000fea0003800000 */
[----:B------:R-:W0:Y:S01]  /*0750*/  LDCU.64 UR8, c[0x0][0x398] ;  /* 0x00007300ff0877ac */ /* 0x000e220008000a00 */
[----:B------:R-:W1:Y:S01]  /*0760*/  LDCU.U8 UR4, c[0x0][0x410] ;  /* 0x00008200ff0477ac */ /* 0x000e620008000000 */
[----:B------:R-:W2:Y:S01]  /*0770*/  LDCU UR5, c[0x0][0x388] ;  /* 0x00007100ff0577ac */ /* 0x000ea20008000800 */
[----:B------:R-:W3:Y:S01]  /*0780*/  LDCU UR12, c[0x0][0x448] ;  /* 0x00008900ff0c77ac */ /* 0x000ee20008000800 */
[----:B------:R-:W4:Y:S01]  /*0790*/  LDCU.64 UR14, c[0x0][0x398] ;  /* 0x00007300ff0e77ac */ /* 0x000f220008000a00 */
[----:B0-----:R-:W-:Y:S01]  /*07a0*/  ISETP.NE.U32.AND P0, PT, RZ, UR8, PT ;  /* 0x00000008ff007c0c */ /* 0x001fe2000bf05070 */
[----:B------:R-:W0:Y:S03]  /*07b0*/  LDCU.64 UR10, c[0x0][0x3a0] ;  /* 0x00007400ff0a77ac */ /* 0x000e260008000a00 */
[----:B------:R-:W-:Y:S02]  /*07c0*/  ISETP.NE.AND.EX P0, PT, RZ, UR9, PT, P0 ;  /* 0x00000009ff007c0c */ /* 0x000fe4000bf05300 */
[----:B-1234-:R-:W-:-:S13]  /*07d0*/  ISETP.NE.AND P2, PT, RZ, UR4, PT ;  /* 0x00000004ff007c0c */ /* 0x01efda000bf45270 */
.L_x_10356:
[----:B0-----:R-:W-:Y:S01]  /*07e0*/  ISETP.NE.U32.AND P1, PT, RZ, UR10, PT ;  /* 0x0000000aff007c0c */ /* 0x001fe2000bf25070 */
[----:B------:R-:W0:Y:S01]  /*07f0*/  LDC.64 R16, c[0x0][0x390] ;  /* 0x0000e400ff107b82 */ /* 0x000e220000000a00 */
[----:B------:R-:W-:Y:S02]  /*0800*/  IMAD R15, R14, UR5, RZ ;  /* 0x000000050e0f7c24 */ /* 0x000fe4000f8e02ff */
        /* <DEDUP_REMOVED lines=28> */
.L_x_10344:
[----:B-----5:R-:W-:Y:S02]  /*09d0*/  HADD2.F32 R15, -RZ, R28.H0_H0 ;  /* 0x2000001cff0f7230 */ /* 0x020fe40000004100 */
[----:B------:R-:W-:Y:S02]  /*09e0*/  HADD2.F32 R21, -RZ, R30.H0_H0 ;  /* 0x2000001eff157230 */ /* 0x000fe40000004100 */
[----:B------:R-:W-:Y:S02]  /*09f0*/  HADD2.F32 R28, -RZ, R28.H1_H1 ;  /* 0x3000001cff1c7230 */ /* 0x000fe40000004100 */
[----:B------:R-:W-:Y:S01]  /*0a00*/  FADD.FTZ R32, R40, R15 ;  /* 0x0000000f28207221 */ /* 0x000fe20000010000 */
[----:B------:R-:W-:Y:S02]  /*0a10*/  HADD2.F32 R30, -RZ, R30.H1_H1 ;  /* 0x3000001eff1e7230 */ /* 0x000fe40000004100 */
[--C-:B------:R-:W-:Y:S02]  /*0a20*/  HADD2.F32 R19, -RZ, R29.reuse.H0_H0 ;  /* 0x2000001dff137230 */ /* 0x100fe40000004100 */
[----:B------:R-:W-:Y:S01]  /*0a30*/  FADD.FTZ R33, R41, R28 ;  /* 0x0000001c29217221 */ /* 0x000fe20000010000 */
[----:B------:R-:W-:-:S02]  /*0a40*/  HADD2.F32 R18, -RZ, R29.H1_H1 ;  /* 0x3000001dff127230 */ /* 0x000fc40000004100 */
[----:B------:R-:W-:Y:S01]  /*0a50*/  FADD.FTZ R29, R37, R30 ;  /* 0x0000001e251d7221 */ /* 0x000fe20000010000 */
[--C-:B------:R-:W-:Y:S02]  /*0a60*/  HADD2.F32 R23, -RZ, R31.reuse.H0_H0 ;  /* 0x2000001fff177230 */ /* 0x100fe40000004100 */
[----:B------:R-:W-:Y:S01]  /*0a70*/  FADD.FTZ R34, R42, R19 ;  /* 0x000000132a227221 */ /* 0x000fe20000010000 */
[----:B------:R-:W-:Y:S02]  /*0a80*/  HADD2.F32 R20, -RZ, R31.H1_H1 ;  /* 0x3000001fff147230 */ /* 0x000fe40000004100 */
[----:B------:R-:W-:Y:S01]  /*0a90*/  FADD.FTZ R35, R43, R18 ;  /* 0x000000122b237221 */ /* 0x000fe20000010000 */
[----:B------:R-:W-:Y:S01]  /*0aa0*/  FADD.FTZ R28, R36, R21 ;  /* 0x00000015241c7221 */ /* 0x000fe20000010000 */
[----:B------:R-:W-:Y:S01]  /*0ab0*/  FADD.FTZ R30, R38, R23 ;  /* 0x00000017261e7221 */ /* 0x000fe20000010000 */
[----:B------:R-:W-:Y:S01]  /*0ac0*/  FADD.FTZ R31, R39, R20 ;  /* 0x00000014271f7221 */ /* 0x000fe20000010000 */
[----:B------:R-:W-:Y:S06]  /*0ad0*/  BRA `(.L_x_10345) ;  /* 0x0000000000f07947 */ /* 0x000fec0003800000 */
.L_x_10343:
[----:B------:R-:W-:-:S04]  /*0ae0*/  UISETP.NE.U32.AND UP0, UPT, UR10, URZ, UPT ;  /* 0x000000ff0a00728c */ /* 0x000fc8000bf05070 */
[----:B------:R-:W-:-:S09]  /*0af0*/  UISETP.NE.AND.EX UP0, UPT, UR11, URZ, UPT, UP0 ;  /* 0x000000ff0b00728c */ /* 0x000fd2000bf05300 */
[----:B------:R-:W-:Y:S05]  /*0b00*/  BRA.U UP0, `(.L_x_10346) ;  /* 0x0000000100647547 */ /* 0x000fea000b800000 */
[--C-:B-----5:R-:W-:Y:S02]  /*0b10*/  HADD2.F32 R15, -RZ, R28.reuse.H0_H0 ;  /* 0x2000001cff0f7230 */ /* 0x120fe40000004100 */
[----:B------:R-:W-:Y:S02]  /*0b20*/  HADD2.F32 R28, -RZ, R28.H1_H1 ;  /* 0x3000001cff1c7230 */ /* 0x000fe40000004100 */
[----:B------:R-:W-:Y:S02]  /*0b30*/  HADD2.F32 R33, -RZ, R44.H1_H1 ;  /* 0x3000002cff217230 */ /* 0x000fe40000004100 */
[--C-:B------:R-:W-:Y:S02]  /*0b40*/  HADD2.F32 R19, -RZ, R29.reuse.H0_H0 ;  /* 0x2000001dff137230 */ /* 0x100fe40000004100 */
[----:B------:R-:W-:Y:S02]  /*0b50*/  HADD2.F32 R18, -RZ, R29.H1_H1 ;  /* 0x3000001dff127230 */ /* 0x000fe40000004100 */
[----:B------:R-:W-:Y:S01]  /*0b60*/  FADD.FTZ R33, R28, R33 ;  /* 0x000000211c217221 */ /* 0x000fe20000010000 */
[----:B------:R-:W-:-:S02]  /*0b70*/  HADD2.F32 R21, -RZ, R30.H0_H0 ;  /* 0x2000001eff157230 */ /* 0x000fc40000004100 */
[----:B------:R-:W-:Y:S02]  /*0b80*/  HADD2.F32 R20, -RZ, R30.H1_H1 ;  /* 0x3000001eff147230 */ /* 0x000fe40000004100 */
[--C-:B------:R-:W-:Y:S02]  /*0b90*/  HADD2.F32 R23, -RZ, R31.reuse.H0_H0 ;  /* 0x2000001fff177230 */ /* 0x100fe40000004100 */
[----:B------:R-:W-:Y:S02]  /*0ba0*/  HADD2.F32 R22, -RZ, R31.H1_H1 ;  /* 0x3000001fff167230 */ /* 0x000fe40000004100 */
[----:B------:R-:W-:Y:S02]  /*0bb0*/  HADD2.F32 R32, -RZ, R44.H0_H0 ;  /* 0x2000002cff207230 */ /* 0x000fe40000004100 */
[--C-:B------:R-:W-:Y:S02]  /*0bc0*/  HADD2.F32 R34, -RZ, R45.reuse.H0_H0 ;  /* 0x2000002dff227230 */ /* 0x100fe40000004100 */
[----:B------:R-:W-:-:S02]  /*0bd0*/  HADD2.F32 R35, -RZ, R45.H1_H1 ;  /* 0x3000002dff237230 */ /* 0x000fc40000004100 */
[----:B------:R-:W-:Y:S01]  /*0be0*/  FADD.FTZ R32, R15, R32 ;  /* 0x000000200f207221 */ /* 0x000fe20000010000 */
[--C-:B------:R-:W-:Y:S02]  /*0bf0*/  HADD2.F32 R28, -RZ, R46.reuse.H0_H0 ;  /* 0x2000002eff1c7230 */ /* 0x100fe40000004100 */
[----:B------:R-:W-:Y:S01]  /*0c00*/  FADD.FTZ R34, R19, R34 ;  /* 0x0000002213227221 */ /* 0x000fe20000010000 */
[----:B------:R-:W-:Y:S02]  /*0c10*/  HADD2.F32 R29, -RZ, R46.H1_H1 ;  /* 0x3000002eff1d7230 */ /* 0x000fe40000004100 */
[----:B------:R-:W-:Y:S01]  /*0c20*/  FADD.FTZ R35, R18, R35 ;  /* 0x0000002312237221 */ /* 0x000fe20000010000 */
[--C-:B------:R-:W-:Y:S02]  /*0c30*/  HADD2.F32 R30, -RZ, R47.reuse.H0_H0 ;  /* 0x2000002fff1e7230 */ /* 0x100fe40000004100 */
[----:B------:R-:W-:Y:S01]  /*0c40*/  FADD.FTZ R28, R21, R28 ;  /* 0x0000001c151c7221 */ /* 0x000fe20000010000 */
[----:B------:R-:W-:-:S02]  /*0c50*/  HADD2.F32 R31, -RZ, R47.H1_H1 ;  /* 0x3000002fff1f7230 */ /* 0x000fc40000004100 */
[----:B------:R-:W-:Y:S01]  /*0c60*/  FADD.FTZ R29, R20, R29 ;  /* 0x0000001d141d7221 */ /* 0x000fe20000010000 */
[----:B------:R-:W-:Y:S02]  /*0c70*/  FADD.FTZ R30, R23, R30 ;  /* 0x0000001e171e7221 */ /* 0x000fe40000010000 */
[----:B------:R-:W-:Y:S01]  /*0c80*/  FADD.FTZ R31, R22, R31 ;  /* 0x0000001f161f7221 */ /* 0x000fe20000010000 */
[----:B------:R-:W-:Y:S06]  /*0c90*/  BRA `(.L_x_10345) ;  /* 0x0000000000807947 */ /* 0x000fec0003800000 */
.L_x_10346:
[--C-:B-----5:R-:W-:Y:S02]  /*0ca0*/  HADD2.F32 R15, -RZ, R28.reuse.H0_H0 ;  /* 0x2000001cff0f7230 */ /* 0x120fe40000004100 */
[----:B------:R-:W-:Y:S02]  /*0cb0*/  HADD2.F32 R28, -RZ, R28.H1_H1 ;  /* 0x3000001cff1c7230 */ /* 0x000fe40000004100 */
[----:B------:R-:W-:Y:S02]  /*0cc0*/  HADD2.F32 R20, -RZ, R29.H0_H0 ;  /* 0x2000001dff147230 */ /* 0x000fe40000004100 */
[--C-:B------:R-:W-:Y:S02]  /*0cd0*/  HADD2.F32 R18, -RZ, R44.reuse.H0_H0 ;  /* 0x2000002cff127230 */ /* 0x100fe40000004100 */
[----:B------:R-:W-:Y:S02]  /*0ce0*/  HADD2.F32 R19, -RZ, R44.H1_H1 ;  /* 0x3000002cff137230 */ /* 0x000fe40000004100 */
[----:B------:R-:W-:-:S02]  /*0cf0*/  HADD2.F32 R21, -RZ, R45.H0_H0 ;  /* 0x2000002dff157230 */ /* 0x000fc40000004100 */
[----:B------:R-:W-:Y:S01]  /*0d00*/  FADD.FTZ R15, R15, R18 ;  /* 0x000000120f0f7221 */ /* 0x000fe20000010000 */
[--C-:B------:R-:W-:Y:S02]  /*0d10*/  HADD2.F32 R22, -RZ, R30.reuse.H0_H0 ;  /* 0x2000001eff167230 */ /* 0x100fe40000004100 */
[----:B------:R-:W-:Y:S01]  /*0d20*/  FADD.FTZ R28, R28, R19 ;  /* 0x000000131c1c7221 */ /* 0x000fe20000010000 */
[----:B------:R-:W-:Y:S02]  /*0d30*/  HADD2.F32 R30, -RZ, R30.H1_H1 ;  /* 0x3000001eff1e7230 */ /* 0x000fe40000004100 */
        /* <DEDUP_REMOVED lines=10> */
[----:B------:R-:W-:Y:S02]  /*0de0*/  HADD2.F32 R19, -RZ, R46.H0_H0 ;  /* 0x2000002eff137230 */ /* 0x000fe40000004100 */
[----:B------:R-:W-:-:S02]  /*0df0*/  HADD2.F32 R25, -RZ, R47.H0_H0 ;  /* 0x2000002fff197230 */ /* 0x000fc40000004100 */
[----:B------:R-:W-:Y:S01]  /*0e00*/  FADD.FTZ R18, R29, R18 ;  /* 0x000000121d127221 */ /* 0x000fe20000010000 */
[----:B------:R-:W-:Y:S02]  /*0e10*/  HADD2.F32 R20, -RZ, R47.H1_H1 ;  /* 0x3000002fff147230 */ /* 0x000fe40000004100 */
[----:B------:R-:W-:Y:S01]  /*0e20*/  FADD.FTZ R19, R22, R19 ;  /* 0x0000001316137221 */ /* 0x000fe20000010000 */
[----:B------:R-:W-:Y:S01]  /*0e30*/  FADD.FTZ R29, R37, R30 ;  /* 0x0000001e251d7221 */ /* 0x000fe20000010000 */
[----:B------:R-:W-:Y:S01]  /*0e40*/  FADD.FTZ R25, R24, R25 ;  /* 0x0000001918197221 */ /* 0x000fe20000010000 */
[----:B------:R-:W-:Y:S01]  /*0e50*/  FADD.FTZ R35, R43, R18 ;  /* 0x000000122b237221 */ /* 0x000fe20000010000 */
[----:B------:R-:W-:Y:S01]  /*0e60*/  FADD.FTZ R20, R31, R20 ;  /* 0x000000141f147221 */ /* 0x000fe20000010000 */
[----:B------:R-:W-:Y:S01]  /*0e70*/  FADD.FTZ R28, R36, R19 ;  /* 0x00000013241c7221 */ /* 0x000fe20000010000 */
[----:B------:R-:W-:Y:S02]  /*0e80*/  FADD.FTZ R30, R38, R25 ;  /* 0x00000019261e7221 */ /* 0x000fe40000010000 */
[----:B------:R-:W-:-:S07]  /*0e90*/  FADD.FTZ R31, R39, R20 ;  /* 0x00000014271f7221 */ /* 0x000fce0000010000 */
.L_x_10345:
        /* <DEDUP_REMOVED lines=15> */
[----:B------:R-:W-:Y:S05]  /*0f90*/  @!P1 BRA `(.L_x_10348) ;  /* 0x0000000000849947 */ /* 0x000fea0003800000 */
[--C-:B0----5:R-:W-:Y:S02]  /*0fa0*/  HADD2.F32 R18, -RZ, R20.reuse.H0_H0 ;  /* 0x20000014ff127230 */ /* 0x121fe40000004100 */
[--C-:B------:R-:W-:Y:S02]  /*0fb0*/  HADD2.F32 R24, -RZ, R21.reuse.H0_H0 ;  /* 0x20000015ff187230 */ /* 0x100fe40000004100 */
[----:B------:R-:W-:Y:S02]  /*0fc0*/  HADD2.F32 R25, -RZ, R21.H1_H1 ;  /* 0x30000015ff197230 */ /* 0x000fe40000004100 */
[----:B------:R-:W-:Y:S02]  /*0fd0*/  HADD2.F32 R20, -RZ, R20.H1_H1 ;  /* 0x30000014ff147230 */ /* 0x000fe40000004100 */
[----:B------:R-:W-:Y:S02]  /*0fe0*/  HADD2.F32 R21, -RZ, R44.H1_H1 ;  /* 0x3000002cff157230 */ /* 0x000fe40000004100 */
[----:B------:R-:W-:-:S02]  /*0ff0*/  HADD2.F32 R85, -RZ, R45.H0_H0 ;  /* 0x2000002dff557230 */ /* 0x000fc40000004100 */
[----:B------:R-:W-:Y:S02]  /*1000*/  HADD2.F32 R19, -RZ, R44.H0_H0 ;  /* 0x2000002cff137230 */ /* 0x000fe40000004100 */
[----:B------:R-:W-:Y:S01]  /*1010*/  FADD.FTZ R20, R21, R20 ;  /* 0x0000001415147221 */ /* 0x000fe20000010000 */
[--C-:B------:R-:W-:Y:S02]  /*1020*/  HADD2.F32 R26, -RZ, R22.reuse.H0_H0 ;  /* 0x20000016ff1a7230 */ /* 0x100fe40000004100 */
[----:B------:R-:W-:Y:S01]  /*1030*/  FADD.FTZ R21, R85, R24 ;  /* 0x0000001855157221 */ /* 0x000fe20000010000 */
[--C-:B------:R-:W-:Y:S02]  /*1040*/  HADD2.F32 R27, -RZ, R23.reuse.H0_H0 ;  /* 0x20000017ff1b7230 */ /* 0x100fe40000004100 */
[----:B------:R-:W-:Y:S01]  /*1050*/  FADD.FTZ R19, R19, R18 ;  /* 0x0000001213137221 */ /* 0x000fe20000010000 */
[----:B------:R-:W-:Y:S02]  /*1060*/  HADD2.F32 R84, -RZ, R23.H1_H1 ;  /* 0x30000017ff547230 */ /* 0x000fe40000004100 */
[----:B------:R-:W-:-:S02]  /*1070*/  HADD2.F32 R22, -RZ, R22.H1_H1 ;  /* 0x30000016ff167230 */ /* 0x000fc40000004100 */
[--C-:B------:R-:W-:Y:S02]  /*1080*/  HADD2.F32 R23, -RZ, R46.reuse.H0_H0 ;  /* 0x2000002eff177230 */ /* 0x100fe40000004100 */
        /* <DEDUP_REMOVED lines=18> */
.L_x_10348:
[--C-:B0----5:R-:W-:Y:S02]  /*11b0*/  HADD2.F32 R26, -RZ, R21.reuse.H0_H0 ;  /* 0x20000015ff1a7230 */ /* 0x121fe40000004100 */
        /* <DEDUP_REMOVED lines=8> */
[----:B------:R-:W-:Y:S02]  /*1240*/  HADD2.F32 R22, -RZ, R22.H1_H1 ;  /* 0x30000016ff167230 */ /* 0x000fe40000004100 */
[----:B------:R-:W-:Y:S02]  /*1250*/  HADD2.F32 R25, -RZ, R44.H1_H1 ;  /* 0x3000002cff197230 */ /* 0x000fe40000004100 */
[--C-:B------:R-:W-:Y:S02]  /*1260*/  HADD2.F32 R85, -RZ, R23.reuse.H0_H0 ;  /* 0x20000017ff557230 */ /* 0x100fe40000004100 */
[----:B------:R-:W-:Y:S02]  /*1270*/  HADD2.F32 R21, -RZ, R46.H1_H1 ;  /* 0x3000002eff157230 */ /* 0x000fe40000004100 */
[----:B------:R-:W-:Y:S01]  /*1280*/  FADD.FTZ R25, R25, R20 ;  /* 0x0000001419197221 */ /* 0x000fe20000010000 */
[----:B------:R-:W-:-:S02]  /*1290*/  HADD2.F32 R23, -RZ, R23.H1_H1 ;  /* 0x30000017ff177230 */ /* 0x000fc40000004100 */
[----:B------:R-:W-:Y:S02]  /*12a0*/  HADD2.F32 R18, -RZ, R45.H1_H1 ;  /* 0x3000002dff127230 */ /* 0x000fe40000004100 */
[----:B------:R-:W-:Y:S01]  /*12b0*/  FADD.FTZ R21, R21, R22 ;  /* 0x0000001615157221 */ /* 0x000fe20000010000 */
[----:B------:R-:W-:Y:S02]  /*12c0*/  HADD2.F32 R19, -RZ, R46.H0_H0 ;  /* 0x2000002eff137230 */ /* 0x000fe40000004100 */
[--C-:B------:R-:W-:Y:S02]  /*12d0*/  HADD2.F32 R86, -RZ, R47.reuse.H0_H0 ;  /* 0x2000002fff567230 */ /* 0x100fe40000004100 */
[----:B------:R-:W-:Y:S01]  /*12e0*/  FADD.FTZ R27, R18, R27 ;  /* 0x0000001b121b7221 */ /* 0x000fe20000010000 */
[----:B------:R-:W-:Y:S02]  /*12f0*/  HADD2.F32 R92, -RZ, R47.H1_H1 ;  /* 0x3000002fff5c7230 */ /* 0x000fe40000004100 */
[----:B------:R-:W-:Y:S01]  /*1300*/  FADD.FTZ R20, R19, R84 ;  /* 0x0000005413147221 */ /* 0x000fe20000010000 */
[----:B------:R-:W-:-:S02]  /*1310*/  FADD.FTZ R22, R86, R85 ;  /* 0x0000005556167221 */ /* 0x000fc40000010000 */
[----:B------:R-:W-:Y:S01]  /*1320*/  FADD.FTZ R23, R92, R23 ;  /* 0x000000175c177221 */ /* 0x000fe20000010000 */
[----:B------:R-:W-:Y:S06]  /*1330*/  BRA `(.L_x_10349) ;  /* 0x0000000000687947 */ /* 0x000fec0003800000 */
.L_x_10347:
[----:B------:R-:W-:Y:S05]  /*1340*/  @!P1 BRA `(.L_x_10350) ;  /* 0x0000000000449947 */ /* 0x000fea0003800000 */
[--C-:B0----5:R-:W-:Y:S02]  /*1350*/  HADD2.F32 R19, -RZ, R20.reuse.H0_H0 ;  /* 0x20000014ff137230 */ /* 0x121fe40000004100 */
        /* <DEDUP_REMOVED lines=16> */
.L_x_10350:
[--C-:B0----5:R-:W-:Y:S02]  /*1460*/  HADD2.F32 R24, -RZ, R20.reuse.H0_H0 ;  /* 0x20000014ff187230 */ /* 0x121fe40000004100 */
[----:B------:R-:W-:Y:S02]  /*1470*/  HADD2.F32 R25, -RZ, R20.H1_H1 ;  /* 0x30000014ff197230 */ /* 0x000fe40000004100 */
[--C-:B------:R-:W-:Y:S02]  /*1480*/  HADD2.F32 R26, -RZ, R21.reuse.H0_H0 ;  /* 0x20000015ff1a7230 */ /* 0x100fe40000004100 */
[----:B------:R-:W-:Y:S02]  /*1490*/  HADD2.F32 R27, -RZ, R21.H1_H1 ;  /* 0x30000015ff1b7230 */ /* 0x000fe40000004100 */
[--C-:B------:R-:W-:Y:S02]  /*14a0*/  HADD2.F32 R20, -RZ, R22.reuse.H0_H0 ;  /* 0x20000016ff147230 */ /* 0x100fe40000004100 */
[----:B------:R-:W-:-:S02]  /*14b0*/  HADD2.F32 R21, -RZ, R22.H1_H1 ;  /* 0x30000016ff157230 */ /* 0x000fc40000004100 */
[--C-:B------:R-:W-:Y:S02]  /*14c0*/  HADD2.F32 R22, -RZ, R23.reuse.H0_H0 ;  /* 0x20000017ff167230 */ /* 0x100fe40000004100 */
[----:B------:R-:W-:-:S07]  /*14d0*/  HADD2.F32 R23, -RZ, R23.H1_H1 ;  /* 0x30000017ff177230 */ /* 0x000fce0000004100 */
.L_x_10349:
        /* <DEDUP_REMOVED lines=15> */
[--C-:B-----5:R-:W-:Y:S02]  /*15d0*/  HADD2.F32 R16, -RZ, R84.reuse.H0_H0 ;  /* 0x20000054ff107230 */ /* 0x120fe40000004100 */
[----:B------:R-:W-:Y:S02]  /*15e0*/  HADD2.F32 R84, -RZ, R84.H1_H1 ;  /* 0x30000054ff547230 */ /* 0x000fe40000004100 */
[--C-:B-1----:R-:W-:Y:S02]  /*15f0*/  HADD2.F32 R19, -RZ, R44.reuse.H1_H1 ;  /* 0x3000002cff137230 */ /* 0x102fe40000004100 */
[----:B------:R-:W-:Y:S02]  /*1600*/  HADD2.F32 R18, -RZ, R85.H0_H0 ;  /* 0x20000055ff127230 */ /* 0x000fe40000004100 */
[----:B------:R-:W-:Y:S02]  /*1610*/  HADD2.F32 R97, -RZ, R45.H0_H0 ;  /* 0x2000002dff617230 */ /* 0x000fe40000004100 */
[----:B------:R-:W-:Y:S01]  /*1620*/  FADD.FTZ R84, R19, R84 ;  /* 0x0000005413547221 */ /* 0x000fe20000010000 */
[----:B------:R-:W-:-:S02]  /*1630*/  HADD2.F32 R17, -RZ, R44.H0_H0 ;  /* 0x2000002cff117230 */ /* 0x000fc40000004100 */
[--C-:B------:R-:W-:Y:S02]  /*1640*/  HADD2.F32 R92, -RZ, R86.reuse.H0_H0 ;  /* 0x20000056ff5c7230 */ /* 0x100fe40000004100 */
        /* <DEDUP_REMOVED lines=25> */
.L_x_10352:
[--C-:B-1---5:R-:W-:Y:S02]  /*17e0*/  HADD2.F32 R18, -RZ, R85.reuse.H0_H0 ;  /* 0x20000055ff127230 */ /* 0x122fe40000004100 */
[----:B------:R-:W-:Y:S02]  /*17f0*/  HADD2.F32 R92, -RZ, R85.H1_H1 ;  /* 0x30000055ff5c7230 */ /* 0x000fe40000004100 */
        /* <DEDUP_REMOVED lines=23> */
.L_x_10351:
[----:B------:R-:W-:Y:S05]  /*1970*/  @!P1 BRA `(.L_x_10354) ;  /* 0x0000000000449947 */ /* 0x000fea0003800000 */
[--C-:B-----5:R-:W-:Y:S02]  /*1980*/  HADD2.F32 R17, -RZ, R84.reuse.H0_H0 ;  /* 0x20000054ff117230 */ /* 0x120fe40000004100 */
[----:B------:R-:W-:Y:S02]  /*1990*/  HADD2.F32 R84, -RZ, R84.H1_H1 ;  /* 0x30000054ff547230 */ /* 0x000fe40000004100 */
[--C-:B-1----:R-:W-:Y:S02]  /*19a0*/  HADD2.F32 R19, -RZ, R85.reuse.H0_H0 ;  /* 0x20000055ff137230 */ /* 0x102fe40000004100 */
        /* <DEDUP_REMOVED lines=14> */
.L_x_10354:
[--C-:B-----5:R-:W-:Y:S02]  /*1a90*/  HADD2.F32 R16, -RZ, R84.reuse.H0_H0 ;  /* 0x20000054ff107230 */ /* 0x120fe40000004100 */
[----:B------:R-:W-:Y:S02]  /*1aa0*/  HADD2.F32 R17, -RZ, R84.H1_H1 ;  /* 0x30000054ff117230 */ /* 0x000fe40000004100 */
[--C-:B-1----:R-:W-:Y:S02]  /*1ab0*/  HADD2.F32 R18, -RZ, R85.reuse.H0_H0 ;  /* 0x20000055ff127230 */ /* 0x102fe40000004100 */
[----:B------:R-:W-:Y:S02]  /*1ac0*/  HADD2.F32 R19, -RZ, R85.H1_H1 ;  /* 0x30000055ff137230 */ /* 0x000fe40000004100 */
[--C-:B------:R-:W-:Y:S02]  /*1ad0*/  HADD2.F32 R84, -RZ, R86.reuse.H0_H0 ;  /* 0x20000056ff547230 */ /* 0x100fe40000004100 */
[----:B------:R-:W-:-:S02]  /*1ae0*/  HADD2.F32 R85, -RZ, R86.H1_H1 ;  /* 0x30000056ff557230 */ /* 0x000fc40000004100 */
[--C-:B------:R-:W-:Y:S02]  /*1af0*/  HADD2.F32 R86, -RZ, R87.reuse.H0_H0 ;  /* 0x20000057ff567230 */ /* 0x100fe40000004100 */
[----:B------:R-:W-:-:S07]  /*1b00*/  HADD2.F32 R87, -RZ, R87.H1_H1 ;  /* 0x30000057ff577230 */ /* 0x000fce0000004100 */
.L_x_10353:
        /* <DEDUP_REMOVED lines=99> */
.L_x_10368:
[C---:B------:R-:W-:Y:S01]  /*2140*/  FMUL.FTZ R90, R99.reuse, R99 ;  /* 0x00000063635a7220 */ /* 0x040fe20000410000 */
[----:B01----:R-:W-:Y:S01]  /*2150*/  FADD.FTZ R94, R94, R97 ;  /* 0x000000615e5e7221 */ /* 0x003fe20000010000 */
[----:B------:R-:W-:Y:S01]  /*2160*/  FSEL R93, R99, RZ, !P2 ;  /* 0x000000ff635d7208 */ /* 0x000fe20005000000 */
[----:B------:R-:W-:Y:S01]  /*2170*/  HADD2.F32 R105, -RZ, R13.H1_H1 ;  /* 0x3000000dff697230 */ /* 0x000fe20000004100 */
[----:B------:R-:W0:Y:S01]  /*2180*/  @!P1 LDC.64 R120, c[0x0][0x3c8] ;  /* 0x0000f200ff789b82 */ /* 0x000e220000000a00 */
[----:B------:R-:W-:Y:S01]  /*2190*/  FSEL R90, R90, RZ, P2 ;  /* 0x000000ff5a5a7208 */ /* 0x000fe20001000000 */
[----:B------:R-:W-:Y:S01]  /*21a0*/  FFMA.FTZ R91, R94, R91, UR12 ;  /* 0x0000000c5e5b7e23 */ /* 0x000fe2000801005b */
[C---:B------:R-:W-:Y:S01]  /*21b0*/  FADD.FTZ R101, -R93.reuse, R32 ;  /* 0x000000205d657221 */ /* 0x040fe20000010100 */
[C---:B------:R-:W-:Y:S01]  /*21c0*/  FADD.FTZ R97, -R93.reuse, R28 ;  /* 0x0000001c5d617221 */ /* 0x040fe20000010100 */
[----:B------:R-:W-:Y:S01]  /*21d0*/  FADD.FTZ R95, -R93, R30 ;  /* 0x0000001e5d5f7221 */ /* 0x000fe20000010100 */
[----:B------:R-:W-:Y:S01]  /*21e0*/  FADD.FTZ R90, R91, R90 ;  /* 0x0000005a5b5a7221 */ /* 0x000fe20000010000 */
[----:B------:R-:W-:-:S02]  /*21f0*/  HADD2.F32 R28, -RZ, R80.H0_H0 ;  /* 0x20000050ff1c7230 */ /* 0x000fc40000004100 */
[C---:B------:R-:W-:Y:S01]  /*2200*/  FADD.FTZ R103, -R93.reuse, R33 ;  /* 0x000000215d677221 */ /* 0x040fe20000010100 */
[----:B------:R-:W-:Y:S01]  /*2210*/  HADD2.F32 R30, -RZ, R13.H0_H0 ;  /* 0x2000000dff1e7230 */ /* 0x000fe20000004100 */
[----:B------:R-:W1:Y:S01]  /*2220*/  MUFU.RSQ R92, R90 ;  /* 0x0000005a005c7308 */ /* 0x000e620000001400 */
[C---:B------:R-:W-:Y:S01]  /*2230*/  FADD.FTZ R91, -R93.reuse, R29 ;  /* 0x0000001d5d5b7221 */ /* 0x040fe20000010100 */
[C---:B------:R-:W-:Y:S01]  /*2240*/  FADD.FTZ R29, -R93.reuse, R25 ;  /* 0x000000195d1d7221 */ /* 0x040fe20000010100 */
[C---:B------:R-:W-:Y:S01]  /*2250*/  FADD.FTZ R111, -R93.reuse, R34 ;  /* 0x000000225d6f7221 */ /* 0x040fe20000010100 */
[C---:B------:R-:W-:Y:S01]  /*2260*/  FADD.FTZ R25, -R93.reuse, R27 ;  /* 0x0000001b5d197221 */ /* 0x040fe20000010100 */
[C---:B------:R-:W-:Y:S01]  /*2270*/  FADD.FTZ R115, -R93.reuse, R35 ;  /* 0x000000235d737221 */ /* 0x040fe20000010100 */
[C---:B------:R-:W-:Y:S01]  /*2280*/  FADD.FTZ R33, -R93.reuse, R31 ;  /* 0x0000001f5d217221 */ /* 0x040fe20000010100 */
[----:B------:R-:W-:Y:S02]  /*2290*/  HADD2.F32 R27, -RZ, R80.H1_H1 ;  /* 0x30000050ff1b7230 */ /* 0x000fe40000004100 */
[C---:B------:R-:W-:Y:S01]  /*22a0*/  FADD.FTZ R35, -R93.reuse, R24 ;  /* 0x000000185d237221 */ /* 0x040fe20000010100 */
[----:B------:R-:W-:Y:S01]  /*22b0*/  FADD.FTZ R31, -R93, R26 ;  /* 0x0000001a5d1f7221 */ /* 0x000fe20000010100 */
[----:B------:R-:W-:-:S02]  /*22c0*/  HADD2.F32 R109, -RZ, R68.H1_H1 ;  /* 0x30000044ff6d7230 */ /* 0x000fc40000004100 */
[C---:B------:R-:W-:Y:S01]  /*22d0*/  FADD.FTZ R21, -R93.reuse, R21 ;  /* 0x000000155d157221 */ /* 0x040fe20000010100 */
[----:B------:R-:W-:Y:S02]  /*22e0*/  HADD2.F32 R24, -RZ, R68.H0_H0 ;  /* 0x20000044ff187230 */ /* 0x000fe40000004100 */
[C---:B------:R-:W-:Y:S01]  /*22f0*/  FADD.FTZ R19, -R93.reuse, R19 ;  /* 0x000000135d137221 */ /* 0x040fe20000010100 */
[----:B------:R-:W-:Y:S02]  /*2300*/  HADD2.F32 R26, -RZ, R48.H0_H0 ;  /* 0x20000030ff1a7230 */ /* 0x000fe40000004100 */
[----:B------:R-:W-:Y:S01]  /*2310*/  FADD.FTZ R85, -R93, R85 ;  /* 0x000000555d557221 */ /* 0x000fe20000010100 */
[----:B------:R-:W-:Y:S02]  /*2320*/  HADD2.F32 R32, -RZ, R12.H0_H0 ;  /* 0x2000000cff207230 */ /* 0x000fe40000004100 */
[C---:B-1----:R-:W-:Y:S01]  /*2330*/  FMUL.FTZ R101, R92.reuse, R101 ;  /* 0x000000655c657220 */ /* 0x042fe20000410000 */
[C---:B------:R-:W-:Y:S01]  /*2340*/  FMUL.FTZ R102, R92.reuse, R103 ;  /* 0x000000675c667220 */ /* 0x040fe20000410000 */
[----:B------:R-:W-:Y:S01]  /*2350*/  FMUL.FTZ R111, R92, R111 ;  /* 0x0000006f5c6f7220 */ /* 0x000fe20000410000 */
[----:B------:R-:W-:-:S02]  /*2360*/  HADD2.F32 R112, -RZ, R81.H1_H1 ;  /* 0x30000051ff707230 */ /* 0x000fc40000004100 */
[C---:B------:R-:W-:Y:S01]  /*2370*/  FFMA.FTZ R107, R101.reuse, R28, R30 ;  /* 0x0000001c656b7223 */ /* 0x040fe2000001001e */
[----:B------:R-:W-:Y:S02]  /*2380*/  HADD2.F32 R28, -RZ, R48.H1_H1 ;  /* 0x30000030ff1c7230 */ /* 0x000fe40000004100 */
[C---:B------:R-:W-:Y:S01]  /*2390*/  FFMA.FTZ R110, R102.reuse, R27, R105 ;  /* 0x0000001b666e7223 */ /* 0x040fe20000010069 */
[----:B------:R-:W-:Y:S02]  /*23a0*/  HADD2.F32 R30, -RZ, R81.H0_H0 ;  /* 0x20000051ff1e7230 */ /* 0x000fe40000004100 */
[----:B------:R-:W-:Y:S01]  /*23b0*/  FFMA.FTZ R103, R101, R24, R26 ;  /* 0x0000001865677223 */ /* 0x000fe2000001001a */
[----:B------:R-:W-:Y:S02]  /*23c0*/  HADD2.F32 R104, -RZ, R69.H1_H1 ;  /* 0x30000045ff687230 */ /* 0x000fe40000004100 */
[----:B------:R-:W-:Y:S01]  /*23d0*/  FFMA.FTZ R102, R102, R109, R28 ;  /* 0x0000006d66667223 */ /* 0x000fe2000001001c */
[----:B------:R-:W-:-:S02]  /*23e0*/  HADD2.F32 R28, -RZ, R12.H1_H1 ;  /* 0x3000000cff1c7230 */ /* 0x000fc40000004100 */
[----:B------:R-:W-:Y:S01]  /*23f0*/  FFMA.FTZ R113, R111, R30, R32 ;  /* 0x0000001e6f717223 */ /* 0x000fe20000010020 */
[----:B------:R-:W-:Y:S02]  /*2400*/  HADD2.F32 R27, -RZ, R49.H1_H1 ;  /* 0x30000031ff1b7230 */ /* 0x000fe40000004100 */
[C---:B------:R-:W-:Y:S01]  /*2410*/  FMUL.FTZ R115, R92.reuse, R115 ;  /* 0x000000735c737220 */ /* 0x040fe20000410000 */
[----:B------:R-:W-:Y:S02]  /*2420*/  HADD2.F32 R24, -RZ, R69.H0_H0 ;  /* 0x20000045ff187230 */ /* 0x000fe40000004100 */
[----:B------:R-:W-:Y:S01]  /*2430*/  FMUL.FTZ R97, R92, R97 ;  /* 0x000000615c617220 */ /* 0x000fe20000410000 */
[----:B------:R-:W-:Y:S02]  /*2440*/  HADD2.F32 R26, -RZ, R49.H0_H0 ;  /* 0x20000031ff1a7230 */ /* 0x000fe40000004100 */
[----:B------:R-:W-:Y:S01]  /*2450*/  FFMA.FTZ R112, R115, R112, R28 ;  /* 0x0000007073707223 */ /* 0x000fe2000001001c */
[----:B------:R-:W-:-:S02]  /*2460*/  HADD2.F32 R30, -RZ, R82.H0_H0 ;  /* 0x20000052ff1e7230 */ /* 0x000fc40000004100 */
[----:B------:R-:W-:Y:S01]  /*2470*/  FFMA.FTZ R104, R115, R104, R27 ;  /* 0x0000006873687223 */ /* 0x000fe2000001001b */
[--C-:B------:R-:W-:Y:S02]  /*2480*/  HADD2.F32 R32, -RZ, R11.reuse.H0_H0 ;  /* 0x2000000bff207230 */ /* 0x100fe40000004100 */
[----:B------:R-:W-:Y:S01]  /*2490*/  FFMA.FTZ R105, R111, R24, R26 ;  /* 0x000000186f697223 */ /* 0x000fe2000001001a */
[----:B------:R-:W-:Y:S02]  /*24a0*/  HADD2.F32 R114, -RZ, R82.H1_H1 ;  /* 0x30000052ff727230 */ /* 0x000fe40000004100 */
[----:B------:R-:W-:Y:S01]  /*24b0*/  FMUL.FTZ R91, R92, R91 ;  /* 0x0000005b5c5b7220 */ /* 0x000fe20000410000 */
[----:B------:R-:W-:Y:S02]  /*24c0*/  HADD2.F32 R28, -RZ, R11.H1_H1 ;  /* 0x3000000bff1c7230 */ /* 0x000fe40000004100 */
[----:B------:R-:W-:Y:S01]  /*24d0*/  FFMA.FTZ R115, R97, R30, R32 ;  /* 0x0000001e61737223 */ /* 0x000fe20000010020 */
[----:B------:R-:W-:-:S02]  /*24e0*/  HADD2.F32 R106, -RZ, R70.H1_H1 ;  /* 0x30000046ff6a7230 */ /* 0x000fc40000004100 */
[C---:B------:R-:W-:Y:S01]  /*24f0*/  FMUL.FTZ R95, R92.reuse, R95 ;  /* 0x0000005f5c5f7220 */ /* 0x040fe20000410000 */
[----:B------:R-:W-:Y:S02]  /*2500*/  HADD2.F32 R27, -RZ, R50.H1_H1 ;  /* 0x30000032ff1b7230 */ /* 0x000fe40000004100 */
[C---:B------:R-:W-:Y:S01]  /*2510*/  FFMA.FTZ R114, R91.reuse, R114, R28 ;  /* 0x000000725b727223 */ /* 0x040fe2000001001c */
[----:B------:R-:W-:Y:S02]  /*2520*/  HADD2.F32 R24, -RZ, R70.H0_H0 ;  /* 0x20000046ff187230 */ /* 0x000fe40000004100 */
[----:B------:R-:W-:Y:S01]  /*2530*/  FMUL.FTZ R33, R92, R33 ;  /* 0x000000215c217220 */ /* 0x000fe20000410000 */
[----:B------:R-:W-:Y:S02]  /*2540*/  HADD2.F32 R26, -RZ, R50.H0_H0 ;  /* 0x20000032ff1a7230 */ /* 0x000fe40000004100 */
[----:B------:R-:W-:Y:S01]  /*2550*/  FFMA.FTZ R106, R91, R106, R27 ;  /* 0x0000006a5b6a7223 */ /* 0x000fe2000001001b */
[----:B------:R-:W-:-:S02]  /*2560*/  HADD2.F32 R30, -RZ, R83.H0_H0 ;  /* 0x20000053ff1e7230 */ /* 0x000fc40000004100 */
[C---:B------:R-:W-:Y:S01]  /*2570*/  FMUL.FTZ R35, R92.reuse, R35 ;  /* 0x000000235c237220 */ /* 0x040fe20000410000 */
        /* <DEDUP_REMOVED lines=15> */
[----:B------:R-:W-:Y:S01]  /*2670*/  FMUL.FTZ R85, R92, R85 ;  /* 0x000000555c557220 */ /* 0x000fe20000410000 */
[--C-:B------:R-:W-:Y:S02]  /*2680*/  HADD2.F32 R32, -RZ, R9.reuse.H0_H0 ;  /* 0x20000009ff207230 */ /* 0x100fe40000004100 */
[----:B------:R-:W-:Y:S01]  /*2690*/  FFMA.FTZ R111, R95, R24, R26 ;  /* 0x000000185f6f7223 */ /* 0x000fe2000001001a */
[----:B------:R-:W-:Y:S02]  /*26a0*/  HADD2.F32 R96, -RZ, R76.H1_H1 ;  /* 0x3000004cff607230 */ /* 0x000fe40000004100 */
[----:B------:R-:W-:Y:S01]  /*26b0*/  FADD.FTZ R95, -R93, R20 ;  /* 0x000000145d5f7221 */ /* 0x000fe20000010100 */
[----:B------:R-:W-:Y:S02]  /*26c0*/  HADD2.F32 R28, -RZ, R9.H1_H1 ;  /* 0x30000009ff1c7230 */ /* 0x000fe40000004100 */
[----:B------:R-:W-:Y:S01]  /*26d0*/  FFMA.FTZ R27, R35, R30, R32 ;  /* 0x0000001e231b7223 */ /* 0x000fe20000010020 */
[----:B------:R-:W-:-:S02]  /*26e0*/  HADD2.F32 R24, -RZ, R64.H0_H0 ;  /* 0x20000040ff187230 */ /* 0x000fc40000004100 */
[----:B------:R-:W-:Y:S01]  /*26f0*/  FMUL.FTZ R95, R92, R95 ;  /* 0x0000005f5c5f7220 */ /* 0x000fe20000410000 */
[----:B------:R-:W-:Y:S02]  /*2700*/  HADD2.F32 R26, -RZ, R52.H0_H0 ;  /* 0x20000034ff1a7230 */ /* 0x000fe40000004100 */
[----:B------:R-:W-:Y:S01]  /*2710*/  FFMA.FTZ R96, R29, R96, R28 ;  /* 0x000000601d607223 */ /* 0x000fe2000001001c */
[----:B------:R-:W-:Y:S02]  /*2720*/  HADD2.F32 R30, -RZ, R64.H1_H1 ;  /* 0x30000040ff1e7230 */ /* 0x000fe40000004100 */
[----:B------:R-:W-:Y:S02]  /*2730*/  HADD2.F32 R33, -RZ, R52.H1_H1 ;  /* 0x30000034ff217230 */ /* 0x000fe40000004100 */
[----:B------:R-:W-:Y:S01]  /*2740*/  FFMA.FTZ R24, R35, R24, R26 ;  /* 0x0000001823187223 */ /* 0x000fe2000001001a */
[----:B------:R-:W-:Y:S02]  /*2750*/  HADD2.F32 R32, -RZ, R77.H0_H0 ;  /* 0x2000004dff207230 */ /* 0x000fe40000004100 */
[----:B------:R-:W-:-:S02]  /*2760*/  HADD2.F32 R34, -RZ, R8.H0_H0 ;  /* 0x20000008ff227230 */ /* 0x000fc40000004100 */
[----:B------:R-:W-:Y:S01]  /*2770*/  FFMA.FTZ R29, R29, R30, R33 ;  /* 0x0000001e1d1d7223 */ /* 0x000fe20000010021 */
[----:B------:R-:W-:Y:S02]  /*2780*/  HADD2.F32 R33, -RZ, R77.H1_H1 ;  /* 0x3000004dff217230 */ /* 0x000fe40000004100 */
[----:B------:R-:W-:Y:S01]  /*2790*/  FMUL.FTZ R30, R92, R25 ;  /* 0x000000195c1e7220 */ /* 0x000fe20000410000 */
[----:B------:R-:W-:Y:S02]  /*27a0*/  HADD2.F32 R35, -RZ, R8.H1_H1 ;  /* 0x30000008ff237230 */ /* 0x000fe40000004100 */
[----:B------:R-:W-:Y:S01]  /*27b0*/  FFMA.FTZ R97, R31, R32, R34 ;  /* 0x000000201f617223 */ /* 0x000fe20000010022 */
[----:B------:R-:W-:Y:S01]  /*27c0*/  HADD2.F32 R26, -RZ, R65.H0_H0 ;  /* 0x20000041ff1a7230 */ /* 0x000fe20000004100 */
[----:B------:R-:W-:Y:S01]  /*27d0*/  F2FP.F16.F32.PACK_AB R24, R29, R24 ;  /* 0x000000181d18723e */ /* 0x000fe200000000ff */
[----:B------:R-:W-:Y:S02]  /*27e0*/  HADD2.F32 R28, -RZ, R53.H0_H0 ;  /* 0x20000035ff1c7230 */ /* 0x000fe40000004100 */
[----:B------:R-:W-:Y:S01]  /*27f0*/  FFMA.FTZ R20, R30, R33, R35 ;  /* 0x000000211e147223 */ /* 0x000fe20000010023 */
[----:B------:R-:W-:-:S02]  /*2800*/  HADD2.F32 R91, -RZ, R65.H1_H1 ;  /* 0x30000041ff5b7230 */ /* 0x000fc40000004100 */
[----:B------:R-:W-:Y:S01]  /*2810*/  FADD.FTZ R35, -R93, R22 ;  /* 0x000000165d237221 */ /* 0x000fe20000010100 */
        /* <DEDUP_REMOVED lines=10> */
[----:B------:R-:W-:Y:S01]  /*28c0*/  HADD2.F32 R28, -RZ, R78.H1_H1 ;  /* 0x3000004eff1c7230 */ /* 0x000fe20000004100 */
[----:B------:R-:W-:Y:S01]  /*28d0*/  F2FP.F16.F32.PACK_AB R25, R30, R25 ;  /* 0x000000191e19723e */ /* 0x000fe200000000ff */
[----:B------:R-:W-:Y:S02]  /*28e0*/  HADD2.F32 R32, -RZ, R7.H1_H1 ;  /* 0x30000007ff207230 */ /* 0x000fe40000004100 */
[----:B------:R-:W-:Y:S01]  /*28f0*/  FFMA.FTZ R26, R95, R90, R101 ;  /* 0x0000005a5f1a7223 */ /* 0x000fe20000010065 */
[----:B------:R-:W-:Y:S02]  /*2900*/  HADD2.F32 R34, -RZ, R66.H1_H1 ;  /* 0x30000042ff227230 */ /* 0x000fe40000004100 */
[----:B------:R-:W-:Y:S01]  /*2910*/  FADD.FTZ R95, -R93, R23 ;  /* 0x000000175d5f7221 */ /* 0x000fe20000010100 */
[----:B------:R-:W-:-:S02]  /*2920*/  HADD2.F32 R33, -RZ, R54.H1_H1 ;  /* 0x30000036ff217230 */ /* 0x000fc40000004100 */
[C---:B------:R-:W-:Y:S01]  /*2930*/  FFMA.FTZ R21, R31.reuse, R28, R32 ;  /* 0x0000001c1f157223 */ /* 0x040fe20000010020 */
[----:B------:R-:W-:Y:S02]  /*2940*/  HADD2.F32 R90, -RZ, R79.H0_H0 ;  /* 0x2000004fff5a7230 */ /* 0x000fe40000004100 */
[----:B------:R-:W-:Y:S01]  /*2950*/  FMUL.FTZ R95, R92, R95 ;  /* 0x0000005f5c5f7220 */ /* 0x000fe20000410000 */
[----:B------:R-:W-:Y:S02]  /*2960*/  HADD2.F32 R94, -RZ, R6.H0_H0 ;  /* 0x20000006ff5e7230 */ /* 0x000fe40000004100 */
[----:B------:R-:W-:Y:S01]  /*2970*/  FFMA.FTZ R31, R31, R34, R33 ;  /* 0x000000221f1f7223 */ /* 0x000fe20000010021 */
[----:B------:R-:W-:Y:S01]  /*2980*/  FADD.FTZ R33, -R93, R16 ;  /* 0x000000105d217221 */ /* 0x000fe20000010100 */
[----:B------:R-:W-:Y:S02]  /*2990*/  HADD2.F32 R98, -RZ, R67.H0_H0 ;  /* 0x20000043ff627230 */ /* 0x000fe40000004100 */
[----:B------:R-:W-:-:S02]  /*29a0*/  HADD2.F32 R91, -RZ, R55.H0_H0 ;  /* 0x20000037ff5b7230 */ /* 0x000fc40000004100 */
[----:B------:R-:W-:Y:S01]  /*29b0*/  FMUL.FTZ R33, R92, R33 ;  /* 0x000000215c217220 */ /* 0x000fe20000410000 */
[----:B------:R-:W-:Y:S02]  /*29c0*/  HADD2.F32 R22, -RZ, R79.H1_H1 ;  /* 0x3000004fff167230 */ /* 0x000fe40000004100 */
[C---:B------:R-:W-:Y:S01]  /*29d0*/  FFMA.FTZ R23, R35.reuse, R90, R94 ;  /* 0x0000005a23177223 */ /* 0x040fe2000001005e */
[----:B------:R-:W-:Y:S02]  /*29e0*/  HADD2.F32 R28, -RZ, R6.H1_H1 ;  /* 0x30000006ff1c7230 */ /* 0x000fe40000004100 */
        /* <DEDUP_REMOVED lines=8> */
[----:B------:R-:W-:Y:S01]  /*2a70*/  FFMA.FTZ R28, R33, R16, R34 ;  /* 0x00000010211c7223 */ /* 0x000fe20000010022 */
[----:B------:R-:W-:Y:S01]  /*2a80*/  HADD2.F32 R34, -RZ, R56.H0_H0 ;  /* 0x20000038ff227230 */ /* 0x000fe20000004100 */
[----:B------:R-:W1:Y:S01]  /*2a90*/  @!P1 LDC.64 R16, c[0x0][0x3c0] ;  /* 0x0000f000ff109b82 */ /* 0x000e620000000a00 */
[----:B------:R-:W-:Y:S02]  /*2aa0*/  HADD2.F32 R90, -RZ, R72.H1_H1 ;  /* 0x30000048ff5a7230 */ /* 0x000fe40000004100 */
[----:B------:R-:W-:Y:S01]  /*2ab0*/  FFMA.FTZ R101, R95, R32, R101 ;  /* 0x000000205f657223 */ /* 0x000fe20000010065 */
[----:B------:R-:W-:Y:S01]  /*2ac0*/  HADD2.F32 R32, -RZ, R60.H0_H0 ;  /* 0x2000003cff207230 */ /* 0x000fe20000004100 */
[----:B------:R-:W-:Y:S01]  /*2ad0*/  F2FP.F16.F32.PACK_AB R23, R22, R23 ;  /* 0x000000171617723e */ /* 0x000fe200000000ff */
[----:B------:R-:W-:Y:S01]  /*2ae0*/  HADD2.F32 R94, -RZ, R5.H1_H1 ;  /* 0x30000005ff5e7230 */ /* 0x000fe20000004100 */
[----:B------:R-:W-:Y:S01]  /*2af0*/  F2FP.F16.F32.PACK_AB R22, R21, R100 ;  /* 0x000000641516723e */ /* 0x000fe200000000ff */
[----:B------:R-:W-:-:S02]  /*2b00*/  HADD2.F32 R95, -RZ, R57.H0_H0 ;  /* 0x20000039ff5f7230 */ /* 0x000fc40000004100 */
[----:B------:R-:W-:Y:S01]  /*2b10*/  FFMA.FTZ R32, R33, R32, R34 ;  /* 0x0000002021207223 */ /* 0x000fe20000010022 */
[----:B------:R-:W-:Y:S02]  /*2b20*/  HADD2.F32 R34, -RZ, R60.H1_H1 ;  /* 0x3000003cff227230 */ /* 0x000fe40000004100 */
[----:B------:R-:W-:Y:S01]  /*2b30*/  FFMA.FTZ R35, R91, R90, R94 ;  /* 0x0000005a5b237223 */ /* 0x000fe2000001005e */
[----:B------:R-:W-:Y:S02]  /*2b40*/  HADD2.F32 R90, -RZ, R56.H1_H1 ;  /* 0x30000038ff5a7230 */ /* 0x000fe40000004100 */
[----:B------:R-:W-:Y:S01]  /*2b50*/  FADD.FTZ R33, -R93, R18 ;  /* 0x000000125d217221 */ /* 0x000fe20000010100 */
[----:B------:R-:W-:Y:S01]  /*2b60*/  HADD2.F32 R94, -RZ, R73.H0_H0 ;  /* 0x20000049ff5e7230 */ /* 0x000fe20000004100 */
[----:B------:R-:W-:Y:S01]  /*2b70*/  F2FP.F16.F32.PACK_AB R21, R20, R97 ;  /* 0x000000611415723e */ /* 0x000fe200000000ff */
[----:B------:R-:W-:Y:S02]  /*2b80*/  HADD2.F32 R18, -RZ, R4.H0_H0 ;  /* 0x20000004ff127230 */ /* 0x000fe40000004100 */
[----:B------:R-:W-:Y:S01]  /*2b90*/  FFMA.FTZ R91, R91, R34, R90 ;  /* 0x000000225b5b7223 */ /* 0x000fe2000001005a */
[----:B------:R-:W-:Y:S01]  /*2ba0*/  FMUL.FTZ R33, R92, R33 ;  /* 0x000000215c217220 */ /* 0x000fe20000410000 */
[--C-:B------:R-:W-:Y:S01]  /*2bb0*/  HADD2.F32 R34, -RZ, R61.reuse.H0_H0 ;  /* 0x2000003dff227230 */ /* 0x100fe20000004100 */
[----:B------:R-:W-:Y:S01]  /*2bc0*/  F2FP.F16.F32.PACK_AB R20, R96, R27 ;  /* 0x0000001b6014723e */ /* 0x000fe200000000ff */
        /* <DEDUP_REMOVED lines=8> */
[----:B-1----:R-:W-:Y:S01]  /*2c50*/  @!P1 IMAD.WIDE R16, R14, 0x4, R16 ;  /* 0x000000040e109825 */ /* 0x002fe200078e0210 */
[----:B------:R-:W1:Y:S01]  /*2c60*/  LDC.64 R116, c[0x0][0x428] ;  /* 0x00010a00ff747b82 */ /* 0x000e620000000a00 */
[----:B------:R-:W-:-:S02]  /*2c70*/  F2FP.F16.F32.PACK_AB R26, R31, R26 ;  /* 0x0000001a1f1a723e */ /* 0x000fc400000000ff */
[----:B------:R-:W-:Y:S01]  /*2c80*/  FFMA.FTZ R95, R19, R18, R34 ;  /* 0x00000012135f7223 */ /* 0x000fe20000010022 */
[----:B------:R-:W-:Y:S01]  /*2c90*/  FADD.FTZ R19, -R93, R84 ;  /* 0x000000545d137221 */ /* 0x000fe20000010100 */
[----:B------:R2:W-:Y:S01]  /*2ca0*/  @!P1 STG.E desc[UR6][R16.64], R99 ;  /* 0x0000006310009986 */ /* 0x0005e2000c101906 */
[----:B------:R-:W-:Y:S01]  /*2cb0*/  HADD2.F32 R18, -RZ, R3.H0_H0 ;  /* 0x20000003ff127230 */ /* 0x000fe20000004100 */
[----:B------:R-:W-:Y:S01]  /*2cc0*/  F2FP.F16.F32.PACK_AB R28, R35, R28 ;  /* 0x0000001c231c723e */ /* 0x000fe200000000ff */
[----:B------:R-:W-:Y:S02]  /*2cd0*/  HADD2.F32 R34, -RZ, R62.H0_H0 ;  /* 0x2000003eff227230 */ /* 0x000fe40000004100 */
[----:B------:R-:W-:Y:S01]  /*2ce0*/  FMUL.FTZ R19, R92, R19 ;  /* 0x000000135c137220 */ /* 0x000fe20000410000 */
[----:B0-----:R-:W-:Y:S01]  /*2cf0*/  @!P1 IMAD.WIDE R120, R14, 0x4, R120 ;  /* 0x000000040e789825 */ /* 0x001fe200078e0278 */
[----:B------:R-:W-:Y:S02]  /*2d00*/  F2FP.F16.F32.PACK_AB R29, R95, R94 ;  /* 0x0000005e5f1d723e */ /* 0x000fe400000000ff */
[----:B------:R-:W-:Y:S01]  /*2d10*/  F2FP.F16.F32.PACK_AB R33, R90, R33 ;  /* 0x000000215a21723e */ /* 0x000fe200000000ff */
[----:B------:R-:W-:Y:S01]  /*2d20*/  HADD2.F32 R84, -RZ, R74.H1_H1 ;  /* 0x3000004aff547230 */ /* 0x000fe20000004100 */
[----:B------:R-:W-:Y:S01]  /*2d30*/  @!P1 STG.E desc[UR6][R120.64], R92 ;  /* 0x0000005c78009986 */ /* 0x000fe2000c101906 */
[----:B------:R-:W-:Y:S01]  /*2d40*/  HADD2.F32 R122, -RZ, R2.H0_H0 ;  /* 0x20000002ff7a7230 */ /* 0x000fe20000004100 */
[----:B------:R-:W-:Y:S01]  /*2d50*/  F2FP.F16.F32.PACK_AB R32, R91, R32 ;  /* 0x000000205b20723e */ /* 0x000fe200000000ff */
[----:B--2---:R-:W-:-:S02]  /*2d60*/  HADD2.F32 R16, -RZ, R74.H0_H0 ;  /* 0x2000004aff107230 */ /* 0x004fc40000004100 */
[----:B------:R-:W-:-:S03]  /*2d70*/  HADD2.F32 R17, -RZ, R58.H0_H0 ;  /* 0x2000003aff117230 */ /* 0x000fc60000004100 */
[C---:B------:R-:W-:Y:S01]  /*2d80*/  FFMA.FTZ R99, R19.reuse, R16, R18 ;  /* 0x0000001013637223 */ /* 0x040fe20000010012 */
[----:B------:R-:W-:Y:S01]  /*2d90*/  F2FP.F16.F32.PACK_AB R18, R114, R115 ;  /* 0x000000737212723e */ /* 0x000fe200000000ff */
[----:B------:R-:W-:Y:S01]  /*2da0*/  FFMA.FTZ R34, R19, R34, R17 ;  /* 0x0000002213227223 */ /* 0x000fe20000010011 */
[----:B------:R-:W-:Y:S01]  /*2db0*/  F2FP.F16.F32.PACK_AB R19, R118, R119 ;  /* 0x000000777613723e */ /* 0x000fe200000000ff */
[----:B------:R-:W-:Y:S01]  /*2dc0*/  FADD.FTZ R115, -R93, R86 ;  /* 0x000000565d737221 */ /* 0x000fe20000010100 */
[----:B------:R-:W0:Y:S01]  /*2dd0*/  LDC.64 R118, c[0x0][0x430] ;  /* 0x00010c00ff767b82 */ /* 0x000e220000000a00 */
[----:B------:R-:W-:Y:S01]  /*2de0*/  F2FP.F16.F32.PACK_AB R17, R112, R113 ;  /* 0x000000717011723e */ /* 0x000fe200000000ff */
[----:B-1----:R-:W-:Y:S01]  /*2df0*/  IMAD.WIDE.U32 R112, R88, 0x10, R116 ;  /* 0x0000001058707825 */ /* 0x002fe200078e0074 */
[----:B------:R-:W-:-:S03]  /*2e00*/  F2FP.F16.F32.PACK_AB R16, R110, R107 ;  /* 0x0000006b6e10723e */ /* 0x000fc600000000ff */
[----:B------:R-:W-:Y:S01]  /*2e10*/  FADD.FTZ R93, -R93, R87 ;  /* 0x000000575d5d7221 */ /* 0x000fe20000010100 */
[C---:B------:R-:W-:Y:S01]  /*2e20*/  FMUL.FTZ R87, R92.reuse, R115 ;  /* 0x000000735c577220 */ /* 0x040fe20000410000 */
[----:B------:R-:W-:Y:S02]  /*2e30*/  HADD2.F32 R86, -RZ, R3.H1_H1 ;  /* 0x30000003ff567230 */ /* 0x000fe40000004100 */
[----:B------:R-:W-:Y:S01]  /*2e40*/  HADD2.F32 R110, -RZ, R62.H1_H1 ;  /* 0x3000003eff6e7230 */ /* 0x000fe20000004100 */
[----:B------:R1:W-:Y:S01]  /*2e50*/  STG.E.128 desc[UR6][R112.64], R16 ;  /* 0x0000001070007986 */ /* 0x0003e2000c101d06 */
[----:B------:R-:W-:Y:S02]  /*2e60*/  HADD2.F32 R107, -RZ, R58.H1_H1 ;  /* 0x3000003aff6b7230 */ /* 0x000fe40000004100 */
[----:B------:R-:W-:Y:S01]  /*2e70*/  FMUL.FTZ R93, R92, R93 ;  /* 0x0000005d5c5d7220 */ /* 0x000fe20000410000 */
[----:B------:R-:W-:Y:S02]  /*2e80*/  HADD2.F32 R114, -RZ, R75.H0_H0 ;  /* 0x2000004bff727230 */ /* 0x000fe40000004100 */
[----:B------:R-:W-:Y:S01]  /*2e90*/  FFMA.FTZ R107, R85, R110, R107 ;  /* 0x0000006e556b7223 */ /* 0x000fe2000001006b */
[----:B------:R-:W-:-:S02]  /*2ea0*/  HADD2.F32 R110, -RZ, R63.H0_H0 ;  /* 0x2000003fff6e7230 */ /* 0x000fc40000004100 */
[----:B------:R-:W-:Y:S01]  /*2eb0*/  FFMA.FTZ R115, R87, R114, R122 ;  /* 0x0000007257737223 */ /* 0x000fe2000001007a */
[----:B------:R-:W-:Y:S01]  /*2ec0*/  HADD2.F32 R114, -RZ, R75.H1_H1 ;  /* 0x3000004bff727230 */ /* 0x000fe20000004100 */
[----:B------:R-:W-:Y:S01]  /*2ed0*/  F2FP.F16.F32.PACK_AB R34, R107, R34 ;  /* 0x000000226b22723e */ /* 0x000fe200000000ff */
[----:B-1----:R-:W-:Y:S01]  /*2ee0*/  FFMA.FTZ R112, R85, R84, R86 ;  /* 0x0000005455707223 */ /* 0x002fe20000010056 */
[----:B------:R-:W-:Y:S01]  /*2ef0*/  HADD2.F32 R16, -RZ, R59.H0_H0 ;  /* 0x2000003bff107230 */ /* 0x000fe20000004100 */
[----:B------:R-:W-:Y:S01]  /*2f00*/  F2FP.F16.F32.PACK_AB R19, R108, R111 ;  /* 0x0000006f6c13723e */ /* 0x000fe200000000ff */
[----:B------:R-:W-:Y:S01]  /*2f10*/  HADD2.F32 R84, -RZ, R63.H1_H1 ;  /* 0x3000003fff547230 */ /* 0x000fe20000004100 */
[----:B------:R-:W-:Y:S01]  /*2f20*/  F2FP.F16.F32.PACK_AB R17, R104, R105 ;  /* 0x000000696811723e */ /* 0x000fe200000000ff */
[----:B------:R-:W-:Y:S02]  /*2f30*/  HADD2.F32 R113, -RZ, R59.H1_H1 ;  /* 0x3000003bff717230 */ /* 0x000fe40000004100 */
[----:B------:R-:W-:Y:S01]  /*2f40*/  FFMA.FTZ R110, R87, R110, R16 ;  /* 0x0000006e576e7223 */ /* 0x000fe20000010010 */
[----:B------:R-:W-:Y:S01]  /*2f50*/  HADD2.F32 R18, -RZ, R2.H1_H1 ;  /* 0x30000002ff127230 */ /* 0x000fe20000004100 */
[----:B------:R-:W-:Y:S01]  /*2f60*/  F2FP.F16.F32.PACK_AB R16, R102, R103 ;  /* 0x000000676610723e */ /* 0x000fe200000000ff */
[----:B------:R-:W-:-:S04]  /*2f70*/  IMAD.WIDE.U32 R86, R15, 0x10, R116 ;  /* 0x000000100f567825 */ /* 0x000fc800078e0074 */
[C---:B------:R-:W-:Y:S01]  /*2f80*/  FFMA.FTZ R113, R93.reuse, R84, R113 ;  /* 0x000000545d717223 */ /* 0x040fe20000010071 */
[----:B------:R-:W-:Y:S01]  /*2f90*/  F2FP.F16.F32.PACK_AB R30, R112, R99 ;  /* 0x00000063701e723e */ /* 0x000fe200000000ff */
[----:B------:R-:W-:Y:S01]  /*2fa0*/  FFMA.FTZ R114, R93, R114, R18 ;  /* 0x000000725d727223 */ /* 0x000fe20000010012 */
[----:B------:R-:W-:Y:S01]  /*2fb0*/  IMAD.WIDE.U32 R84, R89, 0x10, R116 ;  /* 0x0000001059547825 */ /* 0x000fe200078e0074 */
[----:B------:R-:W-:Y:S02]  /*2fc0*/  F2FP.F16.F32.PACK_AB R18, R106, R109 ;  /* 0x0000006d6a12723e */ /* 0x000fe400000000ff */
[----:B------:R-:W-:Y:S01]  /*2fd0*/  F2FP.F16.F32.PACK_AB R35, R113, R110 ;  /* 0x0000006e7123723e */ /* 0x000fe200000000ff */
[----:B0-----:R-:W-:Y:S01]  /*2fe0*/  IMAD.WIDE.U32 R92, R88, 0x10, R118 ;  /* 0x00000010585c7825 */ /* 0x001fe200078e0076 */
[----:B------:R-:W-:-:S03]  /*2ff0*/  F2FP.F16.F32.PACK_AB R31, R114, R115 ;  /* 0x00000073721f723e */ /* 0x000fc600000000ff */
[--C-:B------:R-:W-:Y:S01]  /*3000*/  IMAD.WIDE.U32 R116, R15, 0x10, R118.reuse ;  /* 0x000000100f747825 */ /* 0x100fe200078e0076 */
[----:B------:R1:W-:Y:S03]  /*3010*/  STG.E.128 desc[UR6][R92.64], R16 ;  /* 0x000000105c007986 */ /* 0x0003e6000c101d06 */
[----:B------:R-:W-:Y:S01]  /*3020*/  IMAD.WIDE.U32 R118, R89, 0x10, R118 ;  /* 0x0000001059767825 */ /* 0x000fe200078e0076 */
[----:B------:R1:W-:Y:S01]  /*3030*/  STG.E.128 desc[UR6][R86.64], R20 ;  /* 0x0000001456007986 */ /* 0x0003e2000c101d06 */
[----:B------:R-:W0:Y:S03]  /*3040*/  LDC.64 R88, c[0x0][0x380] ;  /* 0x0000e000ff587b82 */ /* 0x000e260000000a00 */
[----:B------:R1:W-:Y:S04]  /*3050*/  STG.E.128 desc[UR6][R116.64], R24 ;  /* 0x0000001874007986 */ /* 0x0003e8000c101d06 */
[----:B------:R1:W-:Y:S04]  /*3060*/  STG.E.128 desc[UR6][R84.64], R28 ;  /* 0x0000001c54007986 */ /* 0x0003e8000c101d06 */
[----:B------:R1:W-:Y:S01]  /*3070*/  STG.E.128 desc[UR6][R118.64], R32 ;  /* 0x0000002076007986 */ /* 0x0003e2000c101d06 */
[----:B0-----:R-:W-:-:S04]  /*3080*/  LEA R14, R88, R14, 0x2 ;  /* 0x0000000e580e7211 */ /* 0x001fc800078e10ff */
[----:B------:R-:W-:-:S13]  /*3090*/  ISETP.GE.AND P1, PT, R14, R89, PT ;  /* 0x000000590e00720c */ /* 0x000fda0003f26270 */
[----:B-1----:R-:W-:Y:S05]  /*30a0*/  @!P1 BRA `(.L_x_10356) ;  /* 0xffffffd400cc9947 */ /* 0x002fea000383ffff */
[----:B------:R-:W-:Y:S05]  /*30b0*/  EXIT ;  /* 0x000000000000794d */ /* 0x000fea0003800000 */
.L_x_10355:
        /* <DEDUP_REMOVED lines=8> */
.L_x_10358:
[----:B------:R-:W-:Y:S05]  /*3140*/  BSYNC B0 ;  /* 0x0000000000007941 */ /* 0x000fea0003800000 */
.L_x_10357:
        /* <DEDUP_REMOVED lines=9> */
.L_x_10359:
[----:B------:R-:W-:Y:S01]  /*31e0*/  HFMA2 R100, -RZ, RZ, 0, 2.384185791015625e-07 ;  /* 0x00000004ff647431 */ /* 0x000fe200000001ff */
[----:B------:R-:W-:-:S05]  /*31f0*/  MOV R90, R97 ;  /* 0x00000061005a7202 */ /* 0x000fca0000000f00 */
[----:B------:R-:W-:-:S05]  /*3200*/  FADD.FTZ R94, R93, R90 ;  /* 0x0000005a5d5e7221 */ /* 0x000fca0000010000 */
[----:B------:R-:W-:-:S07]  /*3210*/  MOV R101, R94 ;  /* 0x0000005e00657202 */ /* 0x000fce0000000f00 */
[----:B------:R-:W-:Y:S05]  /*3220*/  WARPSYNC.COLLECTIVE R98, `(.L_x_10360) ;  /* 0x0000000062087348 */ /* 0x000fea0003c00000 */
[----:B------:R0:W1:Y:S02]  /*3230*/  SHFL.BFLY P3, R97, R101, R100, R103 ;  /* 0x0c00006465617389 */ /* 0x0000640000060067 */
[----:B01----:R-:W-:Y:S05]  /*3240*/  ENDCOLLECTIVE ;  /* 0x000000000000791b */ /* 0x003fea0003800000 */
.L_x_10360:
        /* <DEDUP_REMOVED lines=8> */
.L_x_10361:
[----:B------:R-:W-:Y:S01]  /*32d0*/  HFMA2 R100, -RZ, RZ, 0, 9.5367431640625e-07 ;  /* 0x00000010ff647431 */ /* 0x000fe200000001ff */
[----:B------:R-:W-:-:S05]  /*32e0*/  MOV R90, R97 ;  /* 0x00000061005a7202 */ /* 0x000fca0000000f00 */
[----:B------:R-:W-:-:S05]  /*32f0*/  FADD.FTZ R96, R95, R90 ;  /* 0x0000005a5f607221 */ /* 0x000fca0000010000 */
[----:B------:R-:W-:-:S07]  /*3300*/  MOV R101, R96 ;  /* 0x0000006000657202 */ /* 0x000fce0000000f00 */
[----:B------:R-:W-:Y:S05]  /*3310*/  WARPSYNC.COLLECTIVE R98, `(.L_x_10362) ;  /* 0x0000000062087348 */ /* 0x000fea0003c00000 */
[----:B------:R0:W1:Y:S02]  /*3320*/  SHFL.BFLY P3, R97, R101, R100, R103 ;  /* 0x0c00006465617389 */ /* 0x0000640000060067 */
[----:B01----:R-:W-:Y:S05]  /*3330*/  ENDCOLLECTIVE ;  /* 0x000000000000791b */ /* 0x003fea0003800000 */
.L_x_10362:
[----:B------:R-:W-:Y:S02]  /*3340*/  HFMA2 R100, -RZ, RZ, 0, 5.9604644775390625e-08 ;  /* 0x00000001ff647431 */ /* 0x000fe400000001ff */
        /* <DEDUP_REMOVED lines=54> */
.L_x_10363:
[----:B------:R-:W-:Y:S01]  /*36b0*/  HFMA2 R100, -RZ, RZ, 0, 1.1920928955078125e-07 ;  /* 0x00000002ff647431 */ /* 0x000fe200000001ff */
[----:B------:R-:W-:-:S05]  /*36c0*/  MOV R93, R97 ;  /* 0x00000061005d7202 */ /* 0x000fca0000000f00 */
[----:B------:R-:W-:-:S05]  /*36d0*/  FADD.FTZ R93, R90, R93 ;  /* 0x0000005d5a5d7221 */ /* 0x000fca0000010000 */
[----:B------:R-:W-:-:S07]  /*36e0*/  MOV R101, R93 ;  /* 0x0000005d00657202 */ /* 0x000fce0000000f00 */
[----:B------:R-:W-:Y:S05]  /*36f0*/  WARPSYNC.COLLECTIVE R98, `(.L_x_10364) ;  /* 0x0000000062087348 */ /* 0x000fea0003c00000 */
[----:B------:R0:W1:Y:S02]  /*3700*/  SHFL.BFLY P3, R97, R101, R100, R103 ;  /* 0x0c00006465617389 */ /* 0x0000640000060067 */
[----:B01----:R-:W-:Y:S05]  /*3710*/  ENDCOLLECTIVE ;  /* 0x000000000000791b */ /* 0x003fea0003800000 */
.L_x_10364:
[----:B------:R-:W-:Y:S01]  /*3720*/  HFMA2 R100, -RZ, RZ, 0, 2.384185791015625e-07 ;  /* 0x00000004ff647431 */ /* 0x000fe200000001ff */
[----:B------:R-:W-:-:S05]  /*3730*/  MOV R92, R97 ;  /* 0x00000061005c7202 */ /* 0x000fca0000000f00 */
[----:B------:R-:W-:-:S05]  /*3740*/  FADD.FTZ R92, R93, R92 ;  /* 0x0000005c5d5c7221 */ /* 0x000fca0000010000 */
[----:B------:R-:W-:-:S07]  /*3750*/  MOV R101, R92 ;  /* 0x0000005c00657202 */ /* 0x000fce0000000f00 */
[----:B------:R-:W-:Y:S05]  /*3760*/  WARPSYNC.COLLECTIVE R98, `(.L_x_10365) ;  /* 0x0000000062087348 */ /* 0x000fea0003c00000 */
[----:B------:R0:W1:Y:S02]  /*3770*/  SHFL.BFLY P3, R97, R101, R100, R103 ;  /* 0x0c00006465617389 */ /* 0x0000640000060067 */
[----:B01----:R-:W-:Y:S05]  /*3780*/  ENDCOLLECTIVE ;  /* 0x000000000000791b */ /* 0x003fea0003800000 */
.L_x_10365:
[----:B------:R-:W-:Y:S01]  /*3790*/  HFMA2 R100, -RZ, RZ, 0, 4.76837158203125e-07 ;  /* 0x00000008ff647431 */ /* 0x000fe200000001ff */
[----:B------:R-:W-:-:S05]  /*37a0*/  MOV R95, R97 ;  /* 0x00000061005f7202 */ /* 0x000fca0000000f00 */
[----:B------:R-:W-:-:S05]  /*37b0*/  FADD.FTZ R95, R92, R95 ;  /* 0x0000005f5c5f7221 */ /* 0x000fca0000010000 */
[----:B------:R-:W-:-:S07]  /*37c0*/  MOV R101, R95 ;  /* 0x0000005f00657202 */ /* 0x000fce0000000f00 */
[----:B------:R-:W-:Y:S05]  /*37d0*/  WARPSYNC.COLLECTIVE R98, `(.L_x_10366) ;  /* 0x0000000062087348 */ /* 0x000fea0003c00000 */
[----:B------:R0:W1:Y:S02]  /*37e0*/  SHFL.BFLY P3, R97, R101, R100, R103 ;  /* 0x0c00006465617389 */ /* 0x0000640000060067 */
[----:B01----:R-:W-:Y:S05]  /*37f0*/  ENDCOLLECTIVE ;  /* 0x000000000000791b */ /* 0x003fea0003800000 */
.L_x_10366:
[----:B------:R-:W-:Y:S01]  /*3800*/  HFMA2 R100, -RZ, RZ, 0, 9.5367431640625e-07 ;  /* 0x00000010ff647431 */ /* 0x000fe200000001ff */
[----:B------:R-:W-:-:S05]  /*3810*/  MOV R94, R97 ;  /* 0x00000061005e7202 */ /* 0x000fca0000000f00 */
[----:B------:R-:W-:-:S05]  /*3820*/  FADD.FTZ R94, R95, R94 ;  /* 0x0000005e5f5e7221 */ /* 0x000fca0000010000 */
[----:B------:R-:W-:-:S07]  /*3830*/  MOV R101, R94 ;  /* 0x0000005e00657202 */ /* 0x000fce0000000f00 */
[----:B------:R-:W-:Y:S05]  /*3840*/  WARPSYNC.COLLECTIVE R98, `(.L_x_10367) ;  /* 0x0000000062087348 */ /* 0x000fea0003c00000 */
[----:B------:R0:W1:Y:S02]  /*3850*/  SHFL.BFLY P3, R97, R101, R100, R103 ;  /* 0x0c00006465617389 */ /* 0x0000640000060067 */
[----:B01----:R-:W-:Y:S05]  /*3860*/  ENDCOLLECTIVE ;  /* 0x000000000000791b */ /* 0x003fea0003800000 */
.L_x_10367:
[----:B------:R-:W-:Y:S05]  /*3870*/  BRA `(.L_x_10368) ;  /* 0xffffffe800307947 */ /* 0x000fea000383ffff */
.L_x_10369:
        /* <DEDUP_REMOVED lines=16> */
.L_x_17394:


//--------------------- .text._ZN10layer_norm31ln_parallel_residual_fwd_kernelINS_13Kernel_traitsI6__halfS2_fS2_fjLj768ELj1ELj4ELj1ELj16ENS_18Kernel_traits_baseILj768ES2_S2_fS2_fjLj128EEEEELb0ELb1ELb0EEEvNS_9FwdParamsE --------------------------
	.section	.text._ZN10layer_norm31ln_parallel_residual_fwd_kernelINS_13Kernel_traitsI6__halfS2_fS2_fjLj768ELj1ELj4ELj1ELj16ENS_18Kernel_traits_baseILj768ES2_S2_fS2_fjLj128EEEEELb0ELb1ELb0EEEvNS_9FwdParamsE,"ax",@progbits
	.align	128
        .global         _ZN10layer_norm31ln_parallel_residual_fwd_kernelINS_13Kernel_traitsI6__halfS2_fS2_fjLj768ELj1ELj4ELj1ELj16ENS_18Kernel_traits_baseILj768ES2_S2_fS2_fjLj128EEEEELb0ELb1ELb0EEEvNS_9FwdParamsE
        .type           _ZN10layer_norm31ln_parallel_residual_fwd_kernelINS_13Kernel_traitsI6__halfS2_fS2_fjLj768ELj1ELj4ELj1ELj16ENS_18Kernel_traits_baseILj768ES2_S2_fS2_fjLj128EEEEELb0ELb1ELb0EEEvNS_9FwdParamsE,@function
        .size           _ZN10layer_norm31ln_parallel_residual_fwd_kernelINS_13Kernel_traitsI6__halfS2_fS2_fjLj768ELj1ELj4ELj1ELj16ENS_18Kernel_traits_baseILj768ES2_S2_fS2_fjLj128EEEEELb0ELb1ELb0EEEvNS_9FwdParamsE,(.L_x_17395 - _ZN10layer_norm31ln_parallel_residual_fwd_kernelINS_13Kernel_traitsI6__halfS2_fS2_fjLj768ELj1ELj4ELj1ELj16ENS_18Kernel_traits_baseILj768ES2_S2_fS2_fjLj128EEEEELb0ELb1ELb0EEEvNS_9FwdParamsE)
        .other          _ZN10layer_norm31ln_parallel_residual_fwd_kernelINS_13Kernel_traitsI6__halfS2_fS2_fjLj768ELj1ELj4ELj1ELj16ENS_18Kernel_traits_baseILj768ES2_S2_fS2_fjLj128EEEEELb0ELb1ELb0EEEvNS_9FwdParamsE,@"STO_CUDA_ENTRY STV_DEFAULT"
_ZN10layer_norm31ln_parallel_residual_fwd_kernelINS_13Kernel_traitsI6__halfS2_fS2_fjLj768ELj1ELj4ELj1ELj16ENS_18Kernel_traits_baseILj768ES2_S2_fS2_fjLj128EEEEELb0ELb1ELb0EEEvNS_9FwdParamsE:
.text._ZN10layer_norm31ln_parallel_residual_fwd_kernelINS_13Kernel_traitsI6__halfS2_fS2_fjLj768ELj1ELj4ELj1ELj16ENS_18Kernel_traits_baseILj768ES2_S2_fS2_fjLj128EEEEELb0ELb1ELb0EEEvNS_9FwdParamsE:
        /* <DEDUP_REMOVED lines=44> */
.L_x_10371:
        /* <DEDUP_REMOVED lines=22> */
.L_x_10372:
[----:B------:R-:W-:Y:S05]  /*0420*/  BSYNC.RECONVERGENT B0 ;  /* 0x0000000000007941 */ /* 0x000fea0003800200 */
.L_x_10370:
[----:B------:R-:W0:Y:S01]  /*0430*/  LDCU UR4, c[0x0][0x384] ;  /* 0x00007080ff0477ac */ /* 0x000e220008000800 */
[----:B------:R-:W1:Y:S01]  /*0440*/  LDCU UR13, c[0x0][0x388] ;  /* 0x00007100ff0d77ac */ /* 0x000e620008000800 */
[----:B------:R-:W2:Y:S01]  /*0450*/  LDCU.U8 UR5, c[0x0][0x410] ;  /* 0x00008200ff0577ac */ /* 0x000ea20008000000 */
[----:B------:R-:W3:Y:S01]  /*0460*/  LDCU UR12, c[0x0][0x448] ;  /* 0x00008900ff0c77ac */ /* 0x000ee20008000800 */
[----:B------:R-:W4:Y:S01]  /*0470*/  LDCU.64 UR8, c[0x0][0x398] ;  /* 0x00007300ff0877ac */ /* 0x000f220008000a00 */
[----:B0-----:R-:W-:Y:S01]  /*0480*/  ISETP.GE.AND P1, PT, R2, UR4, PT ;  /* 0x0000000402007c0c */ /* 0x001fe2000bf26270 */
[----:B------:R-:W0:-:S12]  /*0490*/  LDCU.64 UR10, c[0x0][0x3a0] ;  /* 0x00007400ff0a77ac */ /* 0x000e180008000a00 */
[----:B01234-:R-:W-:Y:S05]  /*04a0*/  @P1 EXIT ;  /* 0x000000000000194d */ /* 0x01ffea0003800000 */
.L_x_10398:
[----:B------:R-:W-:Y:S01]  /*04b0*/  IMAD R0, R2, UR13, RZ ;  /* 0x0000000d02007c24 */ /* 0x000fe2000f8e02ff */
[----:B------:R-:W-:Y:S04]  /*04c0*/  BSSY.RECONVERGENT B0, `(.L_x_10373) ;  /* 0x0000075000007945 */ /* 0x000fe80003800200 */
[----:B------:R-:W-:-:S04]  /*04d0*/  SHF.R.S32.HI R65, RZ, 0x1f, R0 ;  /* 0x0000001fff417819 */ /* 0x000fc80000011400 */
[----:B------:R-:W-:-:S04]  /*04e0*/  LEA.HI R65, R65, R0, RZ, 0x3 ;  /* 0x0000000041417211 */ /* 0x000fc800078f18ff */
[----:B------:R-:W-:-:S04]  /*04f0*/  LEA.HI.SX32 R0, R65, R68, 0x1d ;  /* 0x0000004441007211 */ /* 0x000fc800078feaff */
[----:B------:R-:W-:Y:S01]  /*0500*/  MOV R64, R0 ;  /* 0x0000000000407202 */ /* 0x000fe20000000f00 */
[----:B0-----:R-:W-:Y:S06]  /*0510*/  @!P0 BRA `(.L_x_10374) ;  /* 0x0000000400bc8947 */ /* 0x001fec0003800000 */
        /* <DEDUP_REMOVED lines=29> */
.L_x_10376:
        /* <DEDUP_REMOVED lines=17> */
.L_x_10375:
[----:B------:R-:W-:-:S04]  /*0800*/  UISETP.NE.U32.AND UP0, UPT, UR10, URZ, UPT ;  /* 0x000000ff0a00728c */ /* 0x000fc8000bf05070 */
[----:B------:R-:W-:-:S09]  /*0810*/  UISETP.NE.AND.EX UP0, UPT, UR11, URZ, UPT, UP0 ;  /* 0x000000ff0b00728c */ /* 0x000fd2000bf05300 */
[----:B------:R-:W-:Y:S05]  /*0820*/  BRA.U UP0, `(.L_x_10378) ;  /* 0x0000000100647547 */ /* 0x000fea000b800000 */
[--C-:B-----5:R-:W-:Y:S02]  /*0830*/  HADD2.F32 R43, -RZ, R44.reuse.H0_H0 ;  /* 0x2000002cff2b7230 */ /* 0x120fe40000004100 */
[----:B------:R-:W-:Y:S02]  /*0840*/  HADD2.F32 R64, -RZ, R44.H1_H1 ;  /* 0x3000002cff407230 */ /* 0x000fe40000004100 */
[----:B------:R-:W-:Y:S02]  /*0850*/  HADD2.F32 R65, -RZ, R45.H0_H0 ;  /* 0x2000002dff417230 */ /* 0x000fe40000004100 */
[--C-:B------:R-:W-:Y:S02]  /*0860*/  HADD2.F32 R40, -RZ, R28.reuse.H0_H0 ;  /* 0x2000001cff287230 */ /* 0x100fe40000004100 */
[----:B------:R-:W-:Y:S02]  /*0870*/  HADD2.F32 R41, -RZ, R28.H1_H1 ;  /* 0x3000001cff297230 */ /* 0x000fe40000004100 */
[----:B------:R-:W-:-:S02]  /*0880*/  HADD2.F32 R42, -RZ, R29.H0_H0 ;  /* 0x2000001dff2a7230 */ /* 0x000fc40000004100 */
[----:B------:R-:W-:Y:S01]  /*0890*/  FADD.FTZ R40, R43, R40 ;  /* 0x000000282b287221 */ /* 0x000fe20000010000 */
[----:B------:R-:W-:Y:S02]  /*08a0*/  HADD2.F32 R70, -RZ, R45.H1_H1 ;  /* 0x3000002dff467230 */ /* 0x000fe40000004100 */
[----:B------:R-:W-:Y:S01]  /*08b0*/  FADD.FTZ R41, R64, R41 ;  /* 0x0000002940297221 */ /* 0x000fe20000010000 */
[--C-:B------:R-:W-:Y:S02]  /*08c0*/  HADD2.F32 R44, -RZ, R46.reuse.H0_H0 ;  /* 0x2000002eff2c7230 */ /* 0x100fe40000004100 */
[----:B------:R-:W-:Y:S01]  /*08d0*/  FADD.FTZ R42, R65, R42 ;  /* 0x0000002a412a7221 */ /* 0x000fe20000010000 */
[----:B------:R-:W-:Y:S02]  /*08e0*/  HADD2.F32 R45, -RZ, R46.H1_H1 ;  /* 0x3000002eff2d7230 */ /* 0x000fe40000004100 */
[--C-:B------:R-:W-:Y:S02]  /*08f0*/  HADD2.F32 R46, -RZ, R47.reuse.H0_H0 ;  /* 0x2000002fff2e7230 */ /* 0x100fe40000004100 */
[----:B------:R-:W-:-:S02]  /*0900*/  HADD2.F32 R47, -RZ, R47.H1_H1 ;  /* 0x3000002fff2f7230 */ /* 0x000fc40000004100 */
[----:B------:R-:W-:Y:S02]  /*0910*/  HADD2.F32 R43, -RZ, R29.H1_H1 ;  /* 0x3000001dff2b7230 */ /* 0x000fe40000004100 */
[--C-:B------:R-:W-:Y:S02]  /*0920*/  HADD2.F32 R65, -RZ, R30.reuse.H0_H0 ;  /* 0x2000001eff417230 */ /* 0x100fe40000004100 */
        /* <DEDUP_REMOVED lines=9> */
.L_x_10378:
[--C-:B-----5:R-:W-:Y:S02]  /*09c0*/  HADD2.F32 R43, -RZ, R44.reuse.H0_H0 ;  /* 0x2000002cff2b7230 */ /* 0x120fe40000004100 */
[--C-:B------:R-:W-:Y:S02]  /*09d0*/  HADD2.F32 R64, -RZ, R45.reuse.H0_H0 ;  /* 0x2000002dff407230 */ /* 0x100fe40000004100 */
[----:B------:R-:W-:Y:S02]  /*09e0*/  HADD2.F32 R66, -RZ, R45.H1_H1 ;  /* 0x3000002dff427230 */ /* 0x000fe40000004100 */
[----:B------:R-:W-:Y:S02]  /*09f0*/  HADD2.F32 R44, -RZ, R44.H1_H1 ;  /* 0x3000002cff2c7230 */ /* 0x000fe40000004100 */
[--C-:B------:R-:W-:Y:S02]  /*0a00*/  HADD2.F32 R45, -RZ, R28.reuse.H1_H1 ;  /* 0x3000001cff2d7230 */ /* 0x100fe40000004100 */
[----:B------:R-:W-:-:S02]  /*0a10*/  HADD2.F32 R42, -RZ, R28.H0_H0 ;  /* 0x2000001cff2a7230 */ /* 0x000fc40000004100 */
        /* <DEDUP_REMOVED lines=8> */
[----:B------:R-:W-:-:S02]  /*0aa0*/  HADD2.F32 R46, -RZ, R46.H1_H1 ;  /* 0x3000002eff2e7230 */ /* 0x000fc40000004100 */
[--C-:B------:R-:W-:Y:S02]  /*0ab0*/  HADD2.F32 R40, -RZ, R47.reuse.H0_H0 ;  /* 0x2000002fff287230 */ /* 0x100fe40000004100 */
[----:B------:R-:W-:Y:S01]  /*0ac0*/  FADD.FTZ R45, R41, R42 ;  /* 0x0000002a292d7221 */ /* 0x000fe20000010000 */
[----:B------:R-:W-:Y:S02]  /*0ad0*/  HADD2.F32 R67, -RZ, R30.H1_H1 ;  /* 0x3000001eff437230 */ /* 0x000fe40000004100 */
[----:B------:R-:W-:Y:S01]  /*0ae0*/  FADD.FTZ R41, R33, R44 ;  /* 0x0000002c21297221 */ /* 0x000fe20000010000 */
        /* <DEDUP_REMOVED lines=13> */
.L_x_10377:
[----:B------:R-:W0:Y:S01]  /*0bc0*/  LDC.64 R66, c[0x0][0x3a8] ;  /* 0x0000ea00ff427b82 */ /* 0x000e220000000a00 */
[C---:B------:R-:W-:Y:S01]  /*0bd0*/  IADD3 R64, PT, PT, R0.reuse, 0x20, RZ ;  /* 0x0000002000407810 */ /* 0x040fe20007ffe0ff */
[----:B0-----:R-:W-:-:S05]  /*0be0*/  IMAD.WIDE.U32 R66, R0, 0x20, R66 ;  /* 0x0000002000427825 */ /* 0x001fca00078e0042 */
[----:B------:R0:W-:Y:S04]  /*0bf0*/  STG.E.128 desc[UR6][R66.64], R40 ;  /* 0x0000002842007986 */ /* 0x0001e8000c101d06 */
[----:B------:R0:W-:Y:S02]  /*0c00*/  STG.E.128 desc[UR6][R66.64+0x10], R44 ;  /* 0x0000102c42007986 */ /* 0x0001e4000c101d06 */
.L_x_10374:
[----:B------:R-:W-:Y:S05]  /*0c10*/  BSYNC.RECONVERGENT B0 ;  /* 0x0000000000007941 */ /* 0x000fea0003800200 */
.L_x_10373:
        /* <DEDUP_REMOVED lines=19> */
[--C-:B-1---5:R-:W-:Y:S02]  /*0d50*/  HADD2.F32 R49, -RZ, R52.reuse.H0_H0 ;  /* 0x20000034ff317230 */ /* 0x122fe40000004100 */
[----:B------:R-:W-:Y:S02]  /*0d60*/  HADD2.F32 R50, -RZ, R52.H1_H1 ;  /* 0x30000034ff327230 */ /* 0x000fe40000004100 */
[----:B------:R-:W-:Y:S02]  /*0d70*/  HADD2.F32 R51, -RZ, R53.H0_H0 ;  /* 0x20000035ff337230 */ /* 0x000fe40000004100 */
[----:B------:R-:W-:Y:S02]  /*0d80*/  HADD2.F32 R52, -RZ, R29.H0_H0 ;  /* 0x2000001dff347230 */ /* 0x000fe40000004100 */
[----:B------:R-:W-:Y:S02]  /*0d90*/  HADD2.F32 R48, -RZ, R28.H0_H0 ;  /* 0x2000001cff307230 */ /* 0x000fe40000004100 */
[----:B------:R-:W-:-:S02]  /*0da0*/  HADD2.F32 R53, -RZ, R53.H1_H1 ;  /* 0x30000035ff357230 */ /* 0x000fc40000004100 */
[----:B------:R-:W-:Y:S01]  /*0db0*/  FADD.FTZ R51, R52, R51 ;  /* 0x0000003334337221 */ /* 0x000fe20000010000 */
[----:B0-----:R-:W-:Y:S02]  /*0dc0*/  HADD2.F32 R67, -RZ, R28.H1_H1 ;  /* 0x3000001cff437230 */ /* 0x001fe40000004100 */
[----:B------:R-:W-:Y:S01]  /*0dd0*/  FADD.FTZ R49, R48, R49 ;  /* 0x0000003130317221 */ /* 0x000fe20000010000 */
[----:B------:R-:W-:Y:S02]  /*0de0*/  HADD2.F32 R66, -RZ, R29.H1_H1 ;  /* 0x3000001dff427230 */ /* 0x000fe40000004100 */
[--C-:B------:R-:W-:Y:S02]  /*0df0*/  HADD2.F32 R65, -RZ, R54.reuse.H0_H0 ;  /* 0x20000036ff417230 */ /* 0x100fe40000004100 */
[----:B------:R-:W-:Y:S01]  /*0e00*/  FADD.FTZ R50, R67, R50 ;  /* 0x0000003243327221 */ /* 0x000fe20000010000 */
[----:B------:R-:W-:Y:S02]  /*0e10*/  HADD2.F32 R54, -RZ, R54.H1_H1 ;  /* 0x30000036ff367230 */ /* 0x000fe40000004100 */
[----:B------:R-:W-:Y:S01]  /*0e20*/  FADD.FTZ R52, R66, R53 ;  /* 0x0000003542347221 */ /* 0x000fe20000010000 */
[----:B------:R-:W-:-:S02]  /*0e30*/  HADD2.F32 R48, -RZ, R55.H0_H0 ;  /* 0x20000037ff307230 */ /* 0x000fc40000004100 */
[--C-:B------:R-:W-:Y:S02]  /*0e40*/  HADD2.F32 R66, -RZ, R30.reuse.H0_H0 ;  /* 0x2000001eff427230 */ /* 0x100fe40000004100 */
[----:B------:R-:W-:Y:S02]  /*0e50*/  HADD2.F32 R53, -RZ, R30.H1_H1 ;  /* 0x3000001eff357230 */ /* 0x000fe40000004100 */
[----:B------:R-:W-:Y:S02]  /*0e60*/  HADD2.F32 R67, -RZ, R31.H0_H0 ;  /* 0x2000001fff437230 */ /* 0x000fe40000004100 */
        /* <DEDUP_REMOVED lines=15> */
.L_x_10382:
[----:B-1---5:R-:W-:Y:S02]  /*0f60*/  HADD2.F32 R48, -RZ, R52.H0_H0 ;  /* 0x20000034ff307230 */ /* 0x022fe40000004100 */
[----:B------:R-:W-:Y:S02]  /*0f70*/  HADD2.F32 R49, -RZ, R28.H0_H0 ;  /* 0x2000001cff317230 */ /* 0x000fe40000004100 */
[----:B------:R-:W-:Y:S02]  /*0f80*/  HADD2.F32 R50, -RZ, R53.H0_H0 ;  /* 0x20000035ff327230 */ /* 0x000fe40000004100 */
[----:B------:R-:W-:Y:S02]  /*0f90*/  HADD2.F32 R51, -RZ, R29.H0_H0 ;  /* 0x2000001dff337230 */ /* 0x000fe40000004100 */
[----:B------:R-:W-:Y:S01]  /*0fa0*/  FADD.FTZ R48, R49, R48 ;  /* 0x0000003031307221 */ /* 0x000fe20000010000 */
[----:B------:R-:W-:Y:S02]  /*0fb0*/  HADD2.F32 R52, -RZ, R52.H1_H1 ;  /* 0x30000034ff347230 */ /* 0x000fe40000004100 */
[----:B------:R-:W-:-:S02]  /*0fc0*/  HADD2.F32 R53, -RZ, R53.H1_H1 ;  /* 0x30000035ff357230 */ /* 0x000fc40000004100 */
[----:B------:R-:W-:Y:S01]  /*0fd0*/  FADD.FTZ R50, R51, R50 ;  /* 0x0000003233327221 */ /* 0x000fe20000010000 */
[----:B------:R-:W-:Y:S02]  /*0fe0*/  HADD2.F32 R49, -RZ, R28.H1_H1 ;  /* 0x3000001cff317230 */ /* 0x000fe40000004100 */
[----:B0-----:R-:W-:Y:S02]  /*0ff0*/  HADD2.F32 R66, -RZ, R29.H1_H1 ;  /* 0x3000001dff427230 */ /* 0x001fe40000004100 */
[--C-:B------:R-:W-:Y:S02]  /*1000*/  HADD2.F32 R65, -RZ, R54.reuse.H0_H0 ;  /* 0x20000036ff417230 */ /* 0x100fe40000004100 */
[----:B------:R-:W-:Y:S01]  /*1010*/  FADD.FTZ R49, R49, R52 ;  /* 0x0000003431317221 */ /* 0x000fe20000010000 */
[----:B------:R-:W-:Y:S02]  /*1020*/  HADD2.F32 R67, -RZ, R54.H1_H1 ;  /* 0x30000036ff437230 */ /* 0x000fe40000004100 */
[----:B------:R-:W-:Y:S01]  /*1030*/  FADD.FTZ R51, R66, R53 ;  /* 0x0000003542337221 */ /* 0x000fe20000010000 */
[----:B------:R-:W-:-:S02]  /*1040*/  HADD2.F32 R54, -RZ, R55.H0_H0 ;  /* 0x20000037ff367230 */ /* 0x000fc40000004100 */
[----:B------:R-:W-:Y:S02]  /*1050*/  HADD2.F32 R55, -RZ, R55.H1_H1 ;  /* 0x30000037ff377230 */ /* 0x000fe40000004100 */
[--C-:B------:R-:W-:Y:S02]  /*1060*/  HADD2.F32 R52, -RZ, R30.reuse.H0_H0 ;  /* 0x2000001eff347230 */ /* 0x100fe40000004100 */
[----:B------:R-:W-:Y:S02]  /*1070*/  HADD2.F32 R66, -RZ, R30.H1_H1 ;  /* 0x3000001eff427230 */ /* 0x000fe40000004100 */
[--C-:B------:R-:W-:Y:S02]  /*1080*/  HADD2.F32 R69, -RZ, R31.reuse.H0_H0 ;  /* 0x2000001fff457230 */ /* 0x100fe40000004100 */
[----:B------:R-:W-:Y:S01]  /*1090*/  FADD.FTZ R52, R52, R65 ;  /* 0x0000004134347221 */ /* 0x000fe20000010000 */
[----:B------:R-:W-:Y:S02]  /*10a0*/  HADD2.F32 R70, -RZ, R31.H1_H1 ;  /* 0x3000001fff467230 */ /* 0x000fe40000004100 */
[----:B------:R-:W-:Y:S01]  /*10b0*/  FADD.FTZ R53, R66, R67 ;  /* 0x0000004342357221 */ /* 0x000fe20000010000 */
[----:B------:R-:W-:-:S02]  /*10c0*/  FADD.FTZ R54, R69, R54 ;  /* 0x0000003645367221 */ /* 0x000fc40000010000 */
[----:B------:R-:W-:Y:S01]  /*10d0*/  FADD.FTZ R55, R70, R55 ;  /* 0x0000003746377221 */ /* 0x000fe20000010000 */
[----:B------:R-:W-:Y:S06]  /*10e0*/  BRA `(.L_x_10383) ;  /* 0x0000000000687947 */ /* 0x000fec0003800000 */
.L_x_10381:
        /* <DEDUP_REMOVED lines=18> */
.L_x_10384:
        /* <DEDUP_REMOVED lines=8> */
.L_x_10383:
[----:B0-----:R-:W0:Y:S02]  /*1290*/  LDC.64 R66, c[0x0][0x3a8] ;  /* 0x0000ea00ff427b82 */ /* 0x001e240000000a00 */
[C---:B0-----:R-:W-:Y:S01]  /*12a0*/  IMAD.WIDE.U32 R66, R64.reuse, 0x20, R66 ;  /* 0x0000002040427825 */ /* 0x041fe200078e0042 */
[----:B------:R-:W-:-:S04]  /*12b0*/  IADD3 R64, PT, PT, R64, 0x20, RZ ;  /* 0x0000002040407810 */ /* 0x000fc80007ffe0ff */
[----:B------:R1:W-:Y:S04]  /*12c0*/  STG.E.128 desc[UR6][R66.64], R48 ;  /* 0x0000003042007986 */ /* 0x0003e8000c101d06 */
[----:B------:R1:W-:Y:S02]  /*12d0*/  STG.E.128 desc[UR6][R66.64+0x10], R52 ;  /* 0x0000103442007986 */ /* 0x0003e4000c101d06 */
.L_x_10380:
[----:B------:R-:W-:Y:S05]  /*12e0*/  BSYNC.RECONVERGENT B0 ;  /* 0x0000000000007941 */ /* 0x000fea0003800200 */
.L_x_10379:
        /* <DEDUP_REMOVED lines=19> */
[--C-:B--2--5:R-:W-:Y:S02]  /*1420*/  HADD2.F32 R57, -RZ, R60.reuse.H0_H0 ;  /* 0x2000003cff397230 */ /* 0x124fe40000004100 */
[----:B------:R-:W-:Y:S02]  /*1430*/  HADD2.F32 R58, -RZ, R60.H1_H1 ;  /* 0x3000003cff3a7230 */ /* 0x000fe40000004100 */
[----:B------:R-:W-:Y:S02]  /*1440*/  HADD2.F32 R59, -RZ, R61.H0_H0 ;  /* 0x2000003dff3b7230 */ /* 0x000fe40000004100 */
[----:B------:R-:W-:Y:S02]  /*1450*/  HADD2.F32 R60, -RZ, R29.H0_H0 ;  /* 0x2000001dff3c7230 */ /* 0x000fe40000004100 */
[----:B------:R-:W-:Y:S02]  /*1460*/  HADD2.F32 R56, -RZ, R28.H0_H0 ;  /* 0x2000001cff387230 */ /* 0x000fe40000004100 */
[----:B------:R-:W-:-:S02]  /*1470*/  HADD2.F32 R61, -RZ, R61.H1_H1 ;  /* 0x3000003dff3d7230 */ /* 0x000fc40000004100 */
[----:B------:R-:W-:Y:S01]  /*1480*/  FADD.FTZ R59, R60, R59 ;  /* 0x0000003b3c3b7221 */ /* 0x000fe20000010000 */
[----:B01----:R-:W-:Y:S02]  /*1490*/  HADD2.F32 R67, -RZ, R28.H1_H1 ;  /* 0x3000001cff437230 */ /* 0x003fe40000004100 */
        /* <DEDUP_REMOVED lines=25> */
.L_x_10388:
[----:B--2--5:R-:W-:Y:S02]  /*1630*/  HADD2.F32 R56, -RZ, R60.H0_H0 ;  /* 0x2000003cff387230 */ /* 0x024fe40000004100 */
        /* <DEDUP_REMOVED lines=8> */
[----:B01----:R-:W-:Y:S02]  /*16c0*/  HADD2.F32 R66, -RZ, R29.H1_H1 ;  /* 0x3000001dff427230 */ /* 0x003fe40000004100 */
        /* <DEDUP_REMOVED lines=15> */
.L_x_10387:
[----:B------:R-:W-:Y:S05]  /*17c0*/  @!P1 BRA `(.L_x_10390) ;  /* 0x0000000000449947 */ /* 0x000fea0003800000 */
[--C-:B--2--5:R-:W-:Y:S02]  /*17d0*/  HADD2.F32 R57, -RZ, R60.reuse.H0_H0 ;  /* 0x2000003cff397230 */ /* 0x124fe40000004100 */
[----:B------:R-:W-:Y:S02]  /*17e0*/  HADD2.F32 R60, -RZ, R60.H1_H1 ;  /* 0x3000003cff3c7230 */ /* 0x000fe40000004100 */
[--C-:B------:R-:W-:Y:S02]  /*17f0*/  HADD2.F32 R59, -RZ, R61.reuse.H0_H0 ;  /* 0x2000003dff3b7230 */ /* 0x100fe40000004100 */
[----:B------:R-:W-:Y:S01]  /*1800*/  FADD.FTZ R56, R32, R57 ;  /* 0x0000003920387221 */ /* 0x000fe20000010000 */
[----:B01----:R-:W-:Y:S02]  /*1810*/  HADD2.F32 R66, -RZ, R61.H1_H1 ;  /* 0x3000003dff427230 */ /* 0x003fe40000004100 */
        /* <DEDUP_REMOVED lines=12> */
.L_x_10390:
[--C-:B--2--5:R-:W-:Y:S02]  /*18e0*/  HADD2.F32 R56, -RZ, R60.reuse.H0_H0 ;  /* 0x2000003cff387230 */ /* 0x124fe40000004100 */
[----:B------:R-:W-:Y:S02]  /*18f0*/  HADD2.F32 R57, -RZ, R60.H1_H1 ;  /* 0x3000003cff397230 */ /* 0x000fe40000004100 */
[--C-:B------:R-:W-:Y:S02]  /*1900*/  HADD2.F32 R58, -RZ, R61.reuse.H0_H0 ;  /* 0x2000003dff3a7230 */ /* 0x100fe40000004100 */
[----:B------:R-:W-:Y:S02]  /*1910*/  HADD2.F32 R59, -RZ, R61.H1_H1 ;  /* 0x3000003dff3b7230 */ /* 0x000fe40000004100 */
[--C-:B------:R-:W-:Y:S02]  /*1920*/  HADD2.F32 R60, -RZ, R62.reuse.H0_H0 ;  /* 0x2000003eff3c7230 */ /* 0x100fe40000004100 */
[----:B------:R-:W-:-:S02]  /*1930*/  HADD2.F32 R61, -RZ, R62.H1_H1 ;  /* 0x3000003eff3d7230 */ /* 0x000fc40000004100 */
[--C-:B------:R-:W-:Y:S02]  /*1940*/  HADD2.F32 R62, -RZ, R63.reuse.H0_H0 ;  /* 0x2000003fff3e7230 */ /* 0x100fe40000004100 */
[----:B------:R-:W-:-:S07]  /*1950*/  HADD2.F32 R63, -RZ, R63.H1_H1 ;  /* 0x3000003fff3f7230 */ /* 0x000fce0000004100 */
.L_x_10389:
[----:B01----:R-:W0:Y:S02]  /*1960*/  LDC.64 R66, c[0x0][0x3a8] ;  /* 0x0000ea00ff427b82 */ /* 0x003e240000000a00 */
[----:B0-----:R-:W-:-:S05]  /*1970*/  IMAD.WIDE.U32 R64, R64, 0x20, R66 ;  /* 0x0000002040407825 */ /* 0x001fca00078e0042 */
[----:B------:R2:W-:Y:S04]  /*1980*/  STG.E.128 desc[UR6][R64.64], R56 ;  /* 0x0000003840007986 */ /* 0x0005e8000c101d06 */
[----:B------:R2:W-:Y:S02]  /*1990*/  STG.E.128 desc[UR6][R64.64+0x10], R60 ;  /* 0x0000103c40007986 */ /* 0x0005e4000c101d06 */
.L_x_10386:
[----:B------:R-:W-:Y:S05]  /*19a0*/  BSYNC.RECONVERGENT B0 ;  /* 0x0000000000007941 */ /* 0x000fea0003800200 */
.L_x_10385:
[----:B--2---:R-:W-:Y:S01]  /*19b0*/  FADD.FTZ R64, RZ, R40 ;  /* 0x00000028ff407221 */ /* 0x004fe20000010000 */
[C---:B------:R-:W-:Y:S01]  /*19c0*/  ISETP.GE.U32.AND P0, PT, R3.reuse, 0x20, PT ;  /* 0x000000200300780c */ /* 0x040fe20003f06070 */
[----:B01----:R-:W0:Y:S01]  /*19d0*/  S2R R66, SR_TID.X ;  /* 0x0000000000427919 */ /* 0x003e220000002100 */
        /* <DEDUP_REMOVED lines=99> */
.L_x_10410:
[----:B------:R-:W-:Y:S01]  /*2010*/  FMUL.FTZ R67, R65, R65 ;  /* 0x0000004141437220 */ /* 0x000fe20000410000 */
[----:B-1----:R-:W-:Y:S01]  /*2020*/  FADD.FTZ R75, R74, R75 ;  /* 0x0000004b4a4b7221 */ /* 0x002fe20000010000 */
[----:B------:R-:W-:Y:S01]  /*2030*/  ISETP.NE.AND P4, PT, RZ, UR5, PT ;  /* 0x00000005ff007c0c */ /* 0x000fe2000bf85270 */
[----:B------:R-:W1:Y:S01]  /*2040*/  @!P1 LDC.64 R70, c[0x0][0x3c0] ;  /* 0x0000f000ff469b82 */ /* 0x000e620000000a00 */
[----:B------:R-:W-:Y:S01]  /*2050*/  BSSY.RECONVERGENT B0, `(.L_x_10392) ;  /* 0x000003c000007945 */ /* 0x000fe20003800200 */
[----:B------:R-:W-:Y:S01]  /*2060*/  FFMA.FTZ R64, R75, R66, UR12 ;  /* 0x0000000c4b407e23 */ /* 0x000fe20008010042 */
[----:B------:R-:W-:-:S05]  /*2070*/  FSEL R69, R67, RZ, P4 ;  /* 0x000000ff43457208 */ /* 0x000fca0002000000 */
[----:B------:R-:W2:Y:S01]  /*2080*/  @!P1 LDC.64 R66, c[0x0][0x3c8] ;  /* 0x0000f200ff429b82 */ /* 0x000ea20000000a00 */
[----:B------:R-:W-:Y:S01]  /*2090*/  FADD.FTZ R64, R64, R69 ;  /* 0x0000004540407221 */ /* 0x000fe20000010000 */
[----:B------:R-:W-:-:S03]  /*20a0*/  FSEL R69, R65, RZ, !P4 ;  /* 0x000000ff41457208 */ /* 0x000fc60006000000 */
[----:B------:R-:W3:Y:S01]  /*20b0*/  MUFU.RSQ R72, R64 ;  /* 0x0000004000487308 */ /* 0x000ee20000001400 */
[----:B-1----:R-:W-:-:S05]  /*20c0*/  @!P1 IMAD.WIDE R70, R2, 0x4, R70 ;  /* 0x0000000402469825 */ /* 0x002fca00078e0246 */
[----:B------:R1:W-:Y:S01]  /*20d0*/  @!P1 STG.E desc[UR6][R70.64], R65 ;  /* 0x0000004146009986 */ /* 0x0003e2000c101906 */
[----:B--2---:R-:W-:-:S05]  /*20e0*/  @!P1 IMAD.WIDE R66, R2, 0x4, R66 ;  /* 0x0000000402429825 */ /* 0x004fca00078e0242 */
[----:B---3--:R1:W-:Y:S01]  /*20f0*/  @!P1 STG.E desc[UR6][R66.64], R72 ;  /* 0x0000004842009986 */ /* 0x0083e2000c101906 */
[----:B------:R-:W-:Y:S05]  /*2100*/  @!P0 BRA `(.L_x_10393) ;  /* 0x0000000000c08947 */ /* 0x000fea0003800000 */
[--C-:B-1----:R-:W-:Y:S01]  /*2110*/  FADD.FTZ R65, R40, -R69.reuse ;  /* 0x8000004528417221 */ /* 0x102fe20000010000 */
        /* <DEDUP_REMOVED lines=8> */
[C---:B------:R-:W-:Y:S01]  /*21a0*/  FMUL.FTZ R64, R72.reuse, R67 ;  /* 0x0000004348407220 */ /* 0x040fe20000410000 */
[----:B------:R-:W-:Y:S02]  /*21b0*/  HADD2.F32 R65, -RZ, R4.H1_H1 ;  /* 0x30000004ff417230 */ /* 0x000fe40000004100 */
[----:B------:R-:W-:Y:S01]  /*21c0*/  FMUL.FTZ R75, R72, R75 ;  /* 0x0000004b484b7220 */ /* 0x000fe20000410000 */
[----:B------:R-:W-:Y:S02]  /*21d0*/  HADD2.F32 R67, -RZ, R8.H1_H1 ;  /* 0x30000008ff437230 */ /* 0x000fe40000004100 */
[----:B------:R-:W-:Y:S02]  /*21e0*/  HADD2.F32 R66, -RZ, R5.H0_H0 ;  /* 0x20000005ff427230 */ /* 0x000fe40000004100 */
[----:B0-----:R-:W-:Y:S02]  /*21f0*/  HADD2.F32 R74, -RZ, R6.H1_H1 ;  /* 0x30000006ff4a7230 */ /* 0x001fe40000004100 */
[----:B------:R-:W-:Y:S01]  /*2200*/  FFMA.FTZ R64, R64, R65, R67 ;  /* 0x0000004140407223 */ /* 0x000fe20000010043 */
[--C-:B------:R-:W-:Y:S01]  /*2210*/  FADD.FTZ R65, R42, -R69.reuse ;  /* 0x800000452a417221 */ /* 0x100fe20000010000 */
[----:B------:R-:W-:Y:S01]  /*2220*/  FADD.FTZ R67, R43, -R69 ;  /* 0x800000452b437221 */ /* 0x000fe20000010000 */
[----:B------:R-:W-:-:S02]  /*2230*/  HADD2.F32 R76, -RZ, R10.H1_H1 ;  /* 0x3000000aff4c7230 */ /* 0x000fc40000004100 */
[C---:B------:R-:W-:Y:S01]  /*2240*/  FMUL.FTZ R65, R72.reuse, R65 ;  /* 0x0000004148417220 */ /* 0x040fe20000410000 */
[----:B------:R-:W-:Y:S01]  /*2250*/  FMUL.FTZ R67, R72, R67 ;  /* 0x0000004348437220 */ /* 0x000fe20000410000 */
[----:B------:R-:W-:Y:S02]  /*2260*/  F2FP.F16.F32.PACK_AB R64, R64, R73 ;  /* 0x000000494040723e */ /* 0x000fe400000000ff */
[----:B------:R-:W-:Y:S01]  /*2270*/  FFMA.FTZ R65, R65, R66, R70 ;  /* 0x0000004241417223 */ /* 0x000fe20000010046 */
[----:B------:R-:W-:Y:S02]  /*2280*/  HADD2.F32 R70, -RZ, R5.H1_H1 ;  /* 0x30000005ff467230 */ /* 0x000fe40000004100 */
[----:B------:R-:W-:-:S05]  /*2290*/  HADD2.F32 R66, -RZ, R9.H1_H1 ;  /* 0x30000009ff427230 */ /* 0x000fca0000004100 */
        /* <DEDUP_REMOVED lines=9> */
[----:B------:R-:W-:Y:S01]  /*2330*/  FADD.FTZ R67, R46, -R69 ;  /* 0x800000452e437221 */ /* 0x000fe20000010000 */
[----:B------:R-:W-:Y:S02]  /*2340*/  HADD2.F32 R74, -RZ, R7.H0_H0 ;  /* 0x20000007ff4a7230 */ /* 0x000fe40000004100 */
[----:B------:R-:W-:Y:S01]  /*2350*/  HADD2.F32 R76, -RZ, R11.H0_H0 ;  /* 0x2000000bff4c7230 */ /* 0x000fe20000004100 */
[----:B------:R-:W-:Y:S01]  /*2360*/  F2FP.F16.F32.PACK_AB R66, R71, R66 ;  /* 0x000000424742723e */ /* 0x000fe200000000ff */
[----:B------:R-:W-:Y:S01]  /*2370*/  FMUL.FTZ R67, R72, R67 ;  /* 0x0000004348437220 */ /* 0x000fe20000410000 */
[----:B------:R-:W0:Y:S03]  /*2380*/  LDC.64 R70, c[0x0][0x428] ;  /* 0x00010a00ff467b82 */ /* 0x000e260000000a00 */
[----:B------:R-:W-:Y:S01]  /*2390*/  FFMA.FTZ R67, R67, R74, R76 ;  /* 0x0000004a43437223 */ /* 0x000fe2000001004c */
[----:B------:R-:W-:-:S02]  /*23a0*/  HADD2.F32 R74, -RZ, R7.H1_H1 ;  /* 0x30000007ff4a7230 */ /* 0x000fc40000004100 */
[----:B------:R-:W-:-:S05]  /*23b0*/  HADD2.F32 R76, -RZ, R11.H1_H1 ;  /* 0x3000000bff4c7230 */ /* 0x000fca0000004100 */
[----:B------:R-:W-:-:S05]  /*23c0*/  FFMA.FTZ R74, R75, R74, R76 ;  /* 0x0000004a4b4a7223 */ /* 0x000fca000001004c */
[----:B------:R-:W-:Y:S01]  /*23d0*/  F2FP.F16.F32.PACK_AB R67, R74, R67 ;  /* 0x000000434a43723e */ /* 0x000fe200000000ff */
[C---:B0-----:R-:W-:Y:S01]  /*23e0*/  IMAD.WIDE.U32 R70, R0.reuse, 0x10, R70 ;  /* 0x0000001000467825 */ /* 0x041fe200078e0046 */
[----:B------:R-:W-:-:S04]  /*23f0*/  IADD3 R0, PT, PT, R0, 0x20, RZ ;  /* 0x0000002000007810 */ /* 0x000fc80007ffe0ff */
[----:B------:R2:W-:Y:S03]  /*2400*/  STG.E.128 desc[UR6][R70.64], R64 ;  /* 0x0000004046007986 */ /* 0x0005e6000c101d06 */
.L_x_10393:
[----:B------:R-:W-:Y:S05]  /*2410*/  BSYNC.RECONVERGENT B0 ;  /* 0x0000000000007941 */ /* 0x000fea0003800200 */
.L_x_10392:
[----:B------:R-:W-:Y:S04]  /*2420*/  BSSY.RECONVERGENT B0, `(.L_x_10394) ;  /* 0x0000032000007945 */ /* 0x000fe80003800200 */
[----:B------:R-:W-:Y:S05]  /*2430*/  @!P2 BRA `(.L_x_10395) ;  /* 0x0000000000c0a947 */ /* 0x000fea0003800000 */
[--C-:B-12---:R-:W-:Y:S01]  /*2440*/  FADD.FTZ R65, R48, -R69.reuse ;  /* 0x8000004530417221 */ /* 0x106fe20000010000 */
        /* <DEDUP_REMOVED lines=47> */
.L_x_10395:
[----:B------:R-:W-:Y:S05]  /*2740*/  BSYNC.RECONVERGENT B0 ;  /* 0x0000000000007941 */ /* 0x000fea0003800200 */
.L_x_10394:
        /* <DEDUP_REMOVED lines=14> */
[--C-:B------:R-:W-:Y:S02]  /*2830*/  HADD2.F32 R71, -RZ, R26.reuse.H0_H0 ;  /* 0x2000001aff477230 */ /* 0x100fe40000004100 */
[----:B------:R-:W-:Y:S01]  /*2840*/  FFMA.FTZ R64, R64, R65, R67 ;  /* 0x0000004140407223 */ /* 0x000fe20000010043 */
[--C-:B------:R-:W-:Y:S01]  /*2850*/  FADD.FTZ R65, R58, -R69.reuse ;  /* 0x800000453a417221 */ /* 0x100fe20000010000 */
[----:B------:R-:W-:Y:S01]  /*2860*/  FADD.FTZ R67, R59, -R69 ;  /* 0x800000453b437221 */ /* 0x000fe20000010000 */
[----:B------:R-:W-:Y:S02]  /*2870*/  HADD2.F32 R76, -RZ, R26.H1_H1 ;  /* 0x3000001aff4c7230 */ /* 0x000fe40000004100 */
[C---:B------:R-:W-:Y:S01]  /*2880*/  FMUL.FTZ R65, R72.reuse, R65 ;  /* 0x0000004148417220 */ /* 0x040fe20000410000 */
[----:B------:R-:W-:Y:S01]  /*2890*/  FMUL.FTZ R67, R72, R67 ;  /* 0x0000004348437220 */ /* 0x000fe20000410000 */
[----:B------:R-:W-:-:S02]  /*28a0*/  F2FP.F16.F32.PACK_AB R64, R64, R73 ;  /* 0x000000494040723e */ /* 0x000fc400000000ff */
[----:B------:R-:W-:Y:S01]  /*28b0*/  FFMA.FTZ R65, R65, R66, R70 ;  /* 0x0000004241417223 */ /* 0x000fe20000010046 */
[----:B------:R-:W-:Y:S02]  /*28c0*/  HADD2.F32 R66, -RZ, R25.H1_H1 ;  /* 0x30000019ff427230 */ /* 0x000fe40000004100 */
        /* <DEDUP_REMOVED lines=13> */
[--C-:B------:R-:W-:Y:S02]  /*29a0*/  HADD2.F32 R76, -RZ, R27.reuse.H0_H0 ;  /* 0x2000001bff4c7230 */ /* 0x100fe40000004100 */
[C---:B------:R-:W-:Y:S01]  /*29b0*/  FMUL.FTZ R67, R72.reuse, R67 ;  /* 0x0000004348437220 */ /* 0x040fe20000410000 */
[----:B------:R-:W-:Y:S01]  /*29c0*/  F2FP.F16.F32.PACK_AB R66, R75, R66 ;  /* 0x000000424b42723e */ /* 0x000fe200000000ff */
[----:B------:R-:W-:Y:S01]  /*29d0*/  FMUL.FTZ R69, R72, R69 ;  /* 0x0000004548457220 */ /* 0x000fe20000410000 */
[----:B------:R-:W-:-:S02]  /*29e0*/  HADD2.F32 R72, -RZ, R27.H1_H1 ;  /* 0x3000001bff487230 */ /* 0x000fc40000004100 */
[----:B------:R-:W-:Y:S01]  /*29f0*/  FFMA.FTZ R67, R67, R70, R76 ;  /* 0x0000004643437223 */ /* 0x000fe2000001004c */
[----:B------:R-:W-:-:S05]  /*2a00*/  HADD2.F32 R70, -RZ, R23.H1_H1 ;  /* 0x30000017ff467230 */ /* 0x000fca0000004100 */
[----:B------:R-:W-:-:S05]  /*2a10*/  FFMA.FTZ R70, R69, R70, R72 ;  /* 0x0000004645467223 */ /* 0x000fca0000010048 */
[----:B------:R-:W-:Y:S02]  /*2a20*/  F2FP.F16.F32.PACK_AB R67, R70, R67 ;  /* 0x000000434643723e */ /* 0x000fe400000000ff */
[----:B------:R-:W0:Y:S02]  /*2a30*/  LDC.64 R70, c[0x0][0x428] ;  /* 0x00010a00ff467b82 */ /* 0x000e240000000a00 */
[----:B0-----:R-:W-:-:S05]  /*2a40*/  IMAD.WIDE.U32 R70, R0, 0x10, R70 ;  /* 0x0000001000467825 */ /* 0x001fca00078e0046 */
[----:B------:R4:W-:Y:S02]  /*2a50*/  STG.E.128 desc[UR6][R70.64], R64 ;  /* 0x0000004046007986 */ /* 0x0009e4000c101d06 */
.L_x_10397:
[----:B------:R-:W-:Y:S05]  /*2a60*/  BSYNC.RECONVERGENT B0 ;  /* 0x0000000000007941 */ /* 0x000fea0003800200 */
.L_x_10396:
[----:B-1234-:R-:W1:Y:S02]  /*2a70*/  LDC.64 R64, c[0x0][0x380] ;  /* 0x0000e000ff407b82 */ /* 0x01ee640000000a00 */
[----:B-1----:R-:W-:-:S04]  /*2a80*/  LEA R2, R64, R2, 0x2 ;  /* 0x0000000240027211 */ /* 0x002fc800078e10ff */
[----:B------:R-:W-:-:S13]  /*2a90*/  ISETP.GE.AND P1, PT, R2, R65, PT ;  /* 0x000000410200720c */ /* 0x000fda0003f26270 */
[----:B------:R-:W-:Y:S05]  /*2aa0*/  @!P1 BRA `(.L_x_10398) ;  /* 0xffffffd800809947 */ /* 0x000fea000383ffff */
[----:B------:R-:W-:Y:S05]  /*2ab0*/  EXIT ;  /* 0x000000000000794d */ /* 0x000fea0003800000 */
.L_x_10391:
        /* <DEDUP_REMOVED lines=8> */
.L_x_10400:
[----:B------:R-:W-:Y:S05]  /*2b40*/  BSYNC B0 ;  /* 0x0000000000007941 */ /* 0x000fea0003800000 */
.L_x_10399:
        /* <DEDUP_REMOVED lines=10> */
.L_x_10401:
[----:B------:R-:W-:Y:S01]  /*2bf0*/  HFMA2 R69, -RZ, RZ, 0, 2.384185791015625e-07 ;  /* 0x00000004ff457431 */ /* 0x000fe200000001ff */
[----:B------:R-:W-:-:S05]  /*2c00*/  MOV R64, R75 ;  /* 0x0000004b00407202 */ /* 0x000fca0000000f00 */
[----:B------:R-:W-:-:S05]  /*2c10*/  FADD.FTZ R72, R71, R64 ;  /* 0x0000004047487221 */ /* 0x000fca0000010000 */
[----:B------:R-:W-:-:S07]  /*2c20*/  MOV R76, R72 ;  /* 0x00000048004c7202 */ /* 0x000fce0000000f00 */
[----:B------:R-:W-:Y:S05]  /*2c30*/  WARPSYNC.COLLECTIVE R67, `(.L_x_10402) ;  /* 0x0000000043087348 */ /* 0x000fea0003c00000 */
[----:B------:R0:W1:Y:S02]  /*2c40*/  SHFL.BFLY P6, R75, R76, R69, R70 ;  /* 0x0c0000454c4b7389 */ /* 0x00006400000c0046 */
[----:B01----:R-:W-:Y:S05]  /*2c50*/  ENDCOLLECTIVE ;  /* 0x000000000000791b */ /* 0x003fea0003800000 */
.L_x_10402:
[----:B------:R-:W-:Y:S01]  /*2c60*/  HFMA2 R69, -RZ, RZ, 0, 4.76837158203125e-07 ;  /* 0x00000008ff457431 */ /* 0x000fe200000001ff */
[----:B------:R-:W-:-:S05]  /*2c70*/  MOV R73, R75 ;  /* 0x0000004b00497202 */ /* 0x000fca0000000f00 */
[----:B------:R-:W-:-:S05]  /*2c80*/  FADD.FTZ R73, R72, R73 ;  /* 0x0000004948497221 */ /* 0x000fca0000010000 */
[----:B------:R-:W-:-:S07]  /*2c90*/  MOV R76, R73 ;  /* 0x00000049004c7202 */ /* 0x000fce0000000f00 */
[----:B------:R-:W-:Y:S05]  /*2ca0*/  WARPSYNC.COLLECTIVE R67, `(.L_x_10403) ;  /* 0x0000000043087348 */ /* 0x000fea0003c00000 */
[----:B------:R0:W1:Y:S02]  /*2cb0*/  SHFL.BFLY P6, R75, R76, R69, R70 ;  /* 0x0c0000454c4b7389 */ /* 0x00006400000c0046 */
[----:B01----:R-:W-:Y:S05]  /*2cc0*/  ENDCOLLECTIVE ;  /* 0x000000000000791b */ /* 0x003fea0003800000 */
.L_x_10403:
[----:B------:R-:W-:Y:S01]  /*2cd0*/  HFMA2 R69, -RZ, RZ, 0, 9.5367431640625e-07 ;  /* 0x00000010ff457431 */ /* 0x000fe200000001ff */
[----:B------:R-:W-:-:S05]  /*2ce0*/  MOV R64, R75 ;  /* 0x0000004b00407202 */ /* 0x000fca0000000f00 */
[----:B------:R-:W-:-:S05]  /*2cf0*/  FADD.FTZ R74, R73, R64 ;  /* 0x00000040494a7221 */ /* 0x000fca0000010000 */
[----:B------:R-:W-:-:S07]  /*2d00*/  MOV R76, R74 ;  /* 0x0000004a004c7202 */ /* 0x000fce0000000f00 */
[----:B------:R-:W-:Y:S05]  /*2d10*/  WARPSYNC.COLLECTIVE R67, `(.L_x_10404) ;  /* 0x0000000043087348 */ /* 0x000fea0003c00000 */
[----:B------:R0:W1:Y:S02]  /*2d20*/  SHFL.BFLY P6, R75, R76, R69, R70 ;  /* 0x0c0000454c4b7389 */ /* 0x00006400000c0046 */
[----:B01----:R-:W-:Y:S05]  /*2d30*/  ENDCOLLECTIVE ;  /* 0x000000000000791b */ /* 0x003fea0003800000 */
.L_x_10404:
[----:B------:R-:W-:Y:S02]  /*2d40*/  HFMA2 R69, -RZ, RZ, 0, 5.9604644775390625e-08 ;  /* 0x00000001ff457431 */ /* 0x000fe400000001ff */
[----:B------:R-:W-:-:S04]  /*2d50*/  FADD.FTZ R65, R74, R75 ;  /* 0x0000004b4a417221 */ /* 0x000fc80000010000 */
[----:B------:R-:W-:-:S04]  /*2d60*/  FMUL.FTZ R65, R65, R66 ;  /* 0x0000004241417220 */ /* 0x000fc80000410000 */
[--C-:B------:R-:W-:Y:S01]  /*2d70*/  FADD.FTZ R64, R40, -R65.reuse ;  /* 0x8000004128407221 */ /* 0x100fe20000010000 */
[--C-:B------:R-:W-:Y:S01]  /*2d80*/  FADD.FTZ R71, R41, -R65.reuse ;  /* 0x8000004129477221 */ /* 0x100fe20000010000 */
[--C-:B------:R-:W-:Y:S01]  /*2d90*/  FADD.FTZ R67, R43, -R65.reuse ;  /* 0x800000412b437221 */ /* 0x100fe20000010000 */
[----:B------:R-:W-:Y:S01]  /*2da0*/  FADD.FTZ R70, R49, -R65 ;  /* 0x8000004131467221 */ /* 0x000fe20000010000 */
[----:B------:R-:W-:-:S04]  /*2db0*/  FFMA.FTZ R64, R64, R64, RZ ;  /* 0x0000004040407223 */ /* 0x000fc800000100ff */
[----:B------:R-:W-:Y:S01]  /*2dc0*/  FFMA.FTZ R64, R71, R71, R64 ;  /* 0x0000004747407223 */ /* 0x000fe20000010040 */
[----:B------:R-:W-:-:S04]  /*2dd0*/  FADD.FTZ R71, R42, -R65 ;  /* 0x800000412a477221 */ /* 0x000fc80000010000 */
        /* <DEDUP_REMOVED lines=42> */
[----:B------:R-:W-:Y:S02]  /*3080*/  MOV R70, 0x1f ;  /* 0x0000001f00467802 */ /* 0x000fe40000000f00 */
[----:B------:R-:W-:Y:S02]  /*3090*/  MOV R67, 0xffffffff ;  /* 0xffffffff00437802 */ /* 0x000fe40000000f00 */
[----:B------:R-:W-:-:S07]  /*30a0*/  MOV R76, R64 ;  /* 0x00000040004c7202 */ /* 0x000fce0000000f00 */
[----:B------:R-:W-:Y:S05]  /*30b0*/  WARPSYNC.COLLECTIVE R67, `(.L_x_10405) ;  /* 0x0000000043087348 */ /* 0x000fea0003c00000 */
[----:B------:R0:W1:Y:S02]  /*30c0*/  SHFL.BFLY P6, R75, R76, R69, R70 ;  /* 0x0c0000454c4b7389 */ /* 0x00006400000c0046 */
[----:B01----:R-:W-:Y:S05]  /*30d0*/  ENDCOLLECTIVE ;  /* 0x000000000000791b */ /* 0x003fea0003800000 */
.L_x_10405:
[----:B------:R-:W-:Y:S01]  /*30e0*/  HFMA2 R69, -RZ, RZ, 0, 1.1920928955078125e-07 ;  /* 0x00000002ff457431 */ /* 0x000fe200000001ff */
[----:B------:R-:W-:-:S05]  /*30f0*/  MOV R71, R75 ;  /* 0x0000004b00477202 */ /* 0x000fca0000000f00 */
[----:B------:R-:W-:-:S05]  /*3100*/  FADD.FTZ R71, R64, R71 ;  /* 0x0000004740477221 */ /* 0x000fca0000010000 */
[----:B------:R-:W-:-:S07]  /*3110*/  MOV R76, R71 ;  /* 0x00000047004c7202 */ /* 0x000fce0000000f00 */
[----:B------:R-:W-:Y:S05]  /*3120*/  WARPSYNC.COLLECTIVE R67, `(.L_x_10406) ;  /* 0x0000000043087348 */ /* 0x000fea0003c00000 */
[----:B------:R0:W1:Y:S02]  /*3130*/  SHFL.BFLY P6, R75, R76, R69, R70 ;  /* 0x0c0000454c4b7389 */ /* 0x00006400000c0046 */
[----:B01----:R-:W-:Y:S05]  /*3140*/  ENDCOLLECTIVE ;  /* 0x000000000000791b */ /* 0x003fea0003800000 */
.L_x_10406:
[----:B------:R-:W-:Y:S01]  /*3150*/  HFMA2 R69, -RZ, RZ, 0, 2.384185791015625e-07 ;  /* 0x00000004ff457431 */ /* 0x000fe200000001ff */
[----:B------:R-:W-:-:S05]  /*3160*/  MOV R72, R75 ;  /* 0x0000004b00487202 */ /* 0x000fca0000000f00 */
[----:B------:R-:W-:-:S05]  /*3170*/  FADD.FTZ R72, R71, R72 ;  /* 0x0000004847487221 */ /* 0x000fca0000010000 */
[----:B------:R-:W-:-:S07]  /*3180*/  MOV R76, R72 ;  /* 0x00000048004c7202 */ /* 0x000fce0000000f00 */
[----:B------:R-:W-:Y:S05]  /*3190*/  WARPSYNC.COLLECTIVE R67, `(.L_x_10407) ;  /* 0x0000000043087348 */ /* 0x000fea0003c00000 */
[----:B------:R0:W1:Y:S02]  /*31a0*/  SHFL.BFLY P6, R75, R76, R69, R70 ;  /* 0x0c0000454c4b7389 */ /* 0x00006400000c0046 */
[----:B01----:R-:W-:Y:S05]  /*31b0*/  ENDCOLLECTIVE ;  /* 0x000000000000791b */ /* 0x003fea0003800000 */
.L_x_10407:
[----:B------:R-:W-:Y:S01]  /*31c0*/  HFMA2 R69, -RZ, RZ, 0, 4.76837158203125e-07 ;  /* 0x00000008ff457431 */ /* 0x000fe200000001ff */
[----:B------:R-:W-:-:S05]  /*31d0*/  MOV R73, R75 ;  /* 0x0000004b00497202 */ /* 0x000fca0000000f00 */
[----:B------:R-:W-:-:S05]  /*31e0*/  FADD.FTZ R73, R72, R73 ;  /* 0x0000004948497221 */ /* 0x000fca0000010000 */
[----:B------:R-:W-:-:S07]  /*31f0*/  MOV R76, R73 ;  /* 0x00000049004c7202 */ /* 0x000fce0000000f00 */
[----:B------:R-:W-:Y:S05]  /*3200*/  WARPSYNC.COLLECTIVE R67, `(.L_x_10408) ;  /* 0x0000000043087348 */ /* 0x000fea0003c00000 */
[----:B------:R0:W1:Y:S02]  /*3210*/  SHFL.BFLY P6, R75, R76, R69, R70 ;  /* 0x0c0000454c4b7389 */ /* 0x00006400000c0046 */
[----:B01----:R-:W-:Y:S05]  /*3220*/  ENDCOLLECTIVE ;  /* 0x000000000000791b */ /* 0x003fea0003800000 */
.L_x_10408:
[----:B------:R-:W-:Y:S01]  /*3230*/  HFMA2 R69, -RZ, RZ, 0, 9.5367431640625e-07 ;  /* 0x00000010ff457431 */ /* 0x000fe200000001ff */
[----:B------:R-:W-:-:S05]  /*3240*/  MOV R74, R75 ;  /* 0x0000004b004a7202 */ /* 0x000fca0000000f00 */
[----:B------:R-:W-:-:S05]  /*3250*/  FADD.FTZ R74, R73, R74 ;  /* 0x0000004a494a7221 */ /* 0x000fca0000010000 */
[----:B------:R-:W-:-:S07]  /*3260*/  MOV R76, R74 ;  /* 0x0000004a004c7202 */ /* 0x000fce0000000f00 */
[----:B------:R-:W-:Y:S05]  /*3270*/  WARPSYNC.COLLECTIVE R67, `(.L_x_10409) ;  /* 0x0000000043087348 */ /* 0x000fea0003c00000 */
[----:B------:R0:W1:Y:S02]  /*3280*/  SHFL.BFLY P6, R75, R76, R69, R70 ;  /* 0x0c0000454c4b7389 */ /* 0x00006400000c0046 */
[----:B01----:R-:W-:Y:S05]  /*3290*/  ENDCOLLECTIVE ;  /* 0x000000000000791b */ /* 0x003fea0003800000 */
.L_x_10409:
[----:B------:R-:W-:Y:S05]  /*32a0*/  BRA `(.L_x_10410) ;  /* 0xffffffec00587947 */ /* 0x000fea000383ffff */
.L_x_10411:
        /* <DEDUP_REMOVED lines=13> */
.L_x_17395:


//--------------------- .text._ZN10layer_norm31ln_parallel_residual_fwd_kernelINS_13Kernel_traitsI6__halfS2_fS2_fjLj768ELj1ELj4ELj1ELj16ENS_18Kernel_traits_baseILj768ES2_S2_fS2_fjLj128EEEEELb0ELb1ELb1EEEvNS_9FwdParamsE --------------------------
	.section	.text._ZN10layer_norm31ln_parallel_residual_fwd_kernelINS_13Kernel_traitsI6__halfS2_fS2_fjLj768ELj1ELj4ELj1ELj16ENS_18Kernel_traits_baseILj768ES2_S2_fS2_fjLj128EEEEELb0ELb1ELb1EEEvNS_9FwdParamsE,"ax",@progbits
	.align	128
        .global         _ZN10layer_norm31ln_parallel_residual_fwd_kernelINS_13Kernel_traitsI6__halfS2_fS2_fjLj768ELj1ELj4ELj1ELj16ENS_18Kernel_traits_baseILj768ES2_S2_fS2_fjLj128EEEEELb0ELb1ELb1EEEvNS_9FwdParamsE
        .type           _ZN10layer_norm31ln_parallel_residual_fwd_kernelINS_13Kernel_traitsI6__halfS2_fS2_fjLj768ELj1ELj4ELj1ELj16ENS_18Kernel_traits_baseILj768ES2_S2_fS2_fjLj128EEEEELb0ELb1ELb1EEEvNS_9FwdParamsE,@function
        .size           _ZN10layer_norm31ln_parallel_residual_fwd_kernelINS_13Kernel_traitsI6__halfS2_fS2_fjLj768ELj1ELj4ELj1ELj16ENS_18Kernel_traits_baseILj768ES2_S2_fS2_fjLj128EEEEELb0ELb1ELb1EEEvNS_9FwdParamsE,(.L_x_17396 - _ZN10layer_norm31ln_parallel_residual_fwd_kernelINS_13Kernel_traitsI6__halfS2_fS2_fjLj768ELj1ELj4ELj1ELj16ENS_18Kernel_traits_baseILj768ES2_S2_fS2_fjLj128EEEEELb0ELb1ELb1EEEvNS_9FwdParamsE)
        .other          _ZN10layer_norm31ln_parallel_residual_fwd_kernelINS_13Kernel_traitsI6__halfS2_fS2_fjLj768ELj1ELj4ELj1ELj16ENS_18Kernel_traits_baseILj768ES2_S2_fS2_fjLj128EEEEELb0ELb1ELb1EEEvNS_9FwdParamsE,@"STO_CUDA_ENTRY STV_DEFAULT"
_ZN10layer_norm31ln_parallel_residual_fwd_kernelINS_13Kernel_traitsI6__halfS2_fS2_fjLj768ELj1ELj4ELj1ELj16ENS_18Kernel_traits_baseILj768ES2_S2_fS2_fjLj128EEEEELb0ELb1ELb1EEEvNS_9FwdParamsE:
.text._ZN10layer_norm31ln_parallel_residual_fwd_kernelINS_13Kernel_traitsI6__halfS2_fS2_fjLj768ELj1ELj4ELj1ELj16ENS_18Kernel_traits_baseILj768ES2_S2_fS2_fjLj128EEEEELb0ELb1ELb1EEEvNS_9FwdParamsE:
        /* <DEDUP_REMOVED lines=14> */
[----:B------:R-:W4:Y:S01]  /*00e0*/  LDG.E.128 R4, desc[UR6][R2.64+0x400] ;  /* 0x0004000602047981 */ /* 0x000f22000c1e1d00 */
        /* <DEDUP_REMOVED lines=8> */
[-C--:B---3--:R-:W-:Y:S02]  /*0170*/  @P0 MOV R71, R20.reuse ;  /* 0x0000001400470202 */ /* 0x088fe40000000f00 */
[----:B------:R-:W-:Y:S02]  /*0180*/  @!P0 MOV R71, R20 ;  /* 0x0000001400478202 */ /* 0x000fe40000000f00 */
[----:B----4-:R-:W-:Y:S02]  /*0190*/  @P0 MOV R15, R80 ;  /* 0x00000050000f0202 */ /* 0x010fe40000000f00 */
        /* <DEDUP_REMOVED lines=12> */
[----:B------:R-:W-:Y:S02]  /*0260*/  @!P0 CS2R R90, SRZ ;  /* 0x00000000005a8805 */ /* 0x000fe4000001ff00 */
[----:B------:R-:W-:-:S02]  /*0270*/  @!P0 MOV R20, R21 ;  /* 0x0000001500148202 */ /* 0x000fc40000000f00 */
[----:B------:R-:W-:Y:S02]  /*0280*/  @!P0 CS2R R88, SRZ ;  /* 0x0000000000588805 */ /* 0x000fe4000001ff00 */
[----:B------:R-:W-:Y:S02]  /*0290*/  @!P0 MOV R53, R22 ;  /* 0x0000001600358202 */ /* 0x000fe40000000f00 */
[----:B------:R-:W-:Y:S02]  /*02a0*/  @!P0 MOV R55, R23 ;  /* 0x0000001700378202 */ /* 0x000fe40000000f00 */
[----:B------:R-:W-:Y:S02]  /*02b0*/  @!P0 MOV R57, R4 ;  /* 0x0000000400398202 */ /* 0x000fe40000000f00 */
[----:B------:R-:W-:Y:S02]  /*02c0*/  @!P0 MOV R59, R5 ;  /* 0x00000005003b8202 */ /* 0x000fe40000000f00 */
[----:B------:R-:W-:-:S02]  /*02d0*/  @!P0 MOV R61, R6 ;  /* 0x00000006003d8202 */ /* 0x000fc40000000f00 */
[----:B------:R-:W-:Y:S01]  /*02e0*/  @!P0 MOV R63, R7 ;  /* 0x00000007003f8202 */ /* 0x000fe20000000f00 */
[----:B--2---:R-:W-:Y:S06]  /*02f0*/  @P1 EXIT ;  /* 0x000000000000194d */ /* 0x004fec0003800000 */
[----:B------:R-:W0:Y:S01]  /*0300*/  LDCU.64 UR4, c[0x0][0x398] ;  /* 0x00007300ff0477ac */ /* 0x000e220008000a00 */
[----:B-----5:R-:W-:Y:S02]  /*0310*/  @!P0 CS2R R86, SRZ ;  /* 0x0000000000568805 */ /* 0x020fe4000001ff00 */
[----:B------:R-:W-:Y:S02]  /*0320*/  @!P0 CS2R R84, SRZ ;  /* 0x0000000000548805 */ /* 0x000fe4000001ff00 */
[----:B------:R-:W-:Y:S02]  /*0330*/  @!P0 CS2R R18, SRZ ;  /* 0x0000000000128805 */ /* 0x000fe4000001ff00 */
[----:B------:R-:W-:Y:S01]  /*0340*/  @!P0 CS2R R16, SRZ ;  /* 0x0000000000108805 */ /* 0x000fe2000001ff00 */
[--C-:B------:R-:W-:Y:S01]  /*0350*/  HADD2.F32 R5, -RZ, R89.reuse.H0_H0 ;  /* 0x20000059ff057230 */ /* 0x100fe20000004100 */
[----:B------:R-:W1:Y:S01]  /*0360*/  LDCU.U8 UR12, c[0x0][0x410] ;  /* 0x00008200ff0c77ac */ /* 0x000e620008000000 */
[----:B------:R-:W-:-:S02]  /*0370*/  HADD2.F32 R6, -RZ, R89.H1_H1 ;  /* 0x30000059ff067230 */ /* 0x000fc40000004100 */
[--C-:B------:R-:W-:Y:S01]  /*0380*/  HADD2.F32 R93, -RZ, R87.reuse.H0_H0 ;  /* 0x20000057ff5d7230 */ /* 0x100fe20000004100 */
[----:B------:R-:W2:Y:S01]  /*0390*/  LDCU.64 UR10, c[0x0][0x398] ;  /* 0x00007300ff0a77ac */ /* 0x000ea20008000a00 */
[----:B------:R-:W-:Y:S02]  /*03a0*/  HADD2.F32 R73, -RZ, R87.H1_H1 ;  /* 0x30000057ff497230 */ /* 0x000fe40000004100 */
[--C-:B------:R-:W-:Y:S01]  /*03b0*/  HADD2.F32 R78, -RZ, R86.reuse.H0_H0 ;  /* 0x20000056ff4e7230 */ /* 0x100fe20000004100 */
[----:B------:R-:W3:Y:S01]  /*03c0*/  LDCU.64 UR8, c[0x0][0x3a0] ;  /* 0x00007400ff0877ac */ /* 0x000ee20008000a00 */
[----:B------:R-:W-:Y:S02]  /*03d0*/  HADD2.F32 R76, -RZ, R86.H1_H1 ;  /* 0x30000056ff4c7230 */ /* 0x000fe40000004100 */
[--C-:B------:R-:W-:Y:S01]  /*03e0*/  HADD2.F32 R82, -RZ, R85.reuse.H0_H0 ;  /* 0x20000055ff527230 */ /* 0x100fe20000004100 */
[----:B0-----:R-:W-:Y:S01]  /*03f0*/  UISETP.NE.U32.AND UP0, UPT, UR4, URZ, UPT ;  /* 0x000000ff0400728c */ /* 0x001fe2000bf05070 */
[----:B------:R-:W-:Y:S01]  /*0400*/  HADD2.F32 R80, -RZ, R85.H1_H1 ;  /* 0x30000055ff507230 */ /* 0x000fe20000004100 */
[----:B------:R-:W0:Y:S01]  /*0410*/  LDCU UR4, c[0x0][0x388] ;  /* 0x00007100ff0477ac */ /* 0x000e220008000800 */
[----:B------:R-:W-:-:S02]  /*0420*/  HADD2.F32 R89, -RZ, R88.H0_H0 ;  /* 0x20000058ff597230 */ /* 0x000fc40000004100 */
[----:B------:R-:W-:Y:S01]  /*0430*/  HADD2.F32 R86, -RZ, R84.H0_H0 ;  /* 0x20000054ff567230 */ /* 0x000fe20000004100 */
[----:B------:R-:W-:Y:S01]  /*0440*/  UISETP.NE.AND.EX UP0, UPT, UR5, URZ, UPT, UP0 ;  /* 0x000000ff0500728c */ /* 0x000fe2000bf05300 */
[--C-:B------:R-:W-:Y:S01]  /*0450*/  HADD2.F32 R87, -RZ, R15.reuse.H0_H0 ;  /* 0x2000000fff577230 */ /* 0x100fe20000004100 */
[----:B------:R-:W4:Y:S01]  /*0460*/  LDCU UR5, c[0x0][0x448] ;  /* 0x00008900ff0577ac */ /* 0x000f220008000800 */
[----:B------:R-:W-:Y:S02]  /*0470*/  HADD2.F32 R85, -RZ, R15.H1_H1 ;  /* 0x3000000fff557230 */ /* 0x000fe40000004100 */
[----:B------:R-:W-:Y:S01]  /*0480*/  HADD2.F32 R83, -RZ, R81.H0_H0 ;  /* 0x20000051ff537230 */ /* 0x000fe20000004100 */
[----:B------:R-:W-:Y:S01]  /*0490*/  PLOP3.LUT P1, PT, PT, PT, UP0, 0x80, 0x8 ;  /* 0x000000000008781c */ /* 0x000fe20003f2f008 */
[----:B------:R-:W-:Y:S02]  /*04a0*/  HADD2.F32 R79, -RZ, R77.H0_H0 ;  /* 0x2000004dff4f7230 */ /* 0x000fe40000004100 */
[----:B------:R-:W-:-:S02]  /*04b0*/  HADD2.F32 R75, -RZ, R74.H0_H0 ;  /* 0x2000004aff4b7230 */ /* 0x000fc40000004100 */
[----:B------:R-:W-:Y:S02]  /*04c0*/  HADD2.F32 R72, -RZ, R71.H0_H0 ;  /* 0x20000047ff487230 */ /* 0x000fe40000004100 */
[----:B------:R-:W-:Y:S02]  /*04d0*/  HADD2.F32 R52, -RZ, R53.H0_H0 ;  /* 0x20000035ff347230 */ /* 0x000fe40000004100 */
[----:B------:R-:W-:Y:S02]  /*04e0*/  HADD2.F32 R54, -RZ, R55.H0_H0 ;  /* 0x20000037ff367230 */ /* 0x000fe40000004100 */
[----:B------:R-:W-:Y:S02]  /*04f0*/  HADD2.F32 R56, -RZ, R57.H0_H0 ;  /* 0x20000039ff387230 */ /* 0x000fe40000004100 */
[----:B------:R-:W-:Y:S02]  /*0500*/  HADD2.F32 R58, -RZ, R59.H0_H0 ;  /* 0x2000003bff3a7230 */ /* 0x000fe40000004100 */
[----:B------:R-:W-:-:S02]  /*0510*/  HADD2.F32 R60, -RZ, R61.H0_H0 ;  /* 0x2000003dff3c7230 */ /* 0x000fc40000004100 */
[----:B------:R-:W-:Y:S02]  /*0520*/  HADD2.F32 R62, -RZ, R63.H0_H0 ;  /* 0x2000003fff3e7230 */ /* 0x000fe40000004100 */
[--C-:B------:R-:W-:Y:S02]  /*0530*/  HADD2.F32 R0, -RZ, R91.reuse.H0_H0 ;  /* 0x2000005bff007230 */ /* 0x100fe40000004100 */
[----:B------:R-:W-:Y:S02]  /*0540*/  HADD2.F32 R2, -RZ, R91.H1_H1 ;  /* 0x3000005bff027230 */ /* 0x000fe40000004100 */
[--C-:B------:R-:W-:Y:S02]  /*0550*/  HADD2.F32 R3, -RZ, R90.reuse.H0_H0 ;  /* 0x2000005aff037230 */ /* 0x100fe40000004100 */
[----:B------:R-:W-:Y:S02]  /*0560*/  HADD2.F32 R4, -RZ, R90.H1_H1 ;  /* 0x3000005aff047230 */ /* 0x000fe40000004100 */
[----:B------:R-:W-:-:S02]  /*0570*/  HADD2.F32 R88, -RZ, R88.H1_H1 ;  /* 0x30000058ff587230 */ /* 0x000fc40000004100 */
[--C-:B------:R-:W-:Y:S02]  /*0580*/  HADD2.F32 R7, -RZ, R19.reuse.H0_H0 ;  /* 0x20000013ff077230 */ /* 0x100fe40000004100 */
[----:B------:R-:W-:Y:S02]  /*0590*/  HADD2.F32 R8, -RZ, R19.H1_H1 ;  /* 0x30000013ff087230 */ /* 0x000fe40000004100 */
[--C-:B------:R-:W-:Y:S02]  /*05a0*/  HADD2.F32 R9, -RZ, R18.reuse.H0_H0 ;  /* 0x20000012ff097230 */ /* 0x100fe40000004100 */
[----:B------:R-:W-:Y:S02]  /*05b0*/  HADD2.F32 R10, -RZ, R18.H1_H1 ;  /* 0x30000012ff0a7230 */ /* 0x000fe40000004100 */
[--C-:B------:R-:W-:Y:S02]  /*05c0*/  HADD2.F32 R11, -RZ, R17.reuse.H0_H0 ;  /* 0x20000011ff0b7230 */ /* 0x100fe40000004100 */
[----:B------:R-:W-:-:S02]  /*05d0*/  HADD2.F32 R12, -RZ, R17.H1_H1 ;  /* 0x30000011ff0c7230 */ /* 0x000fc40000004100 */
[--C-:B------:R-:W-:Y:S02]  /*05e0*/  HADD2.F32 R13, -RZ, R16.reuse.H0_H0 ;  /* 0x20000010ff0d7230 */ /* 0x100fe40000004100 */
[----:B------:R-:W-:Y:S02]  /*05f0*/  HADD2.F32 R14, -RZ, R16.H1_H1 ;  /* 0x30000010ff0e7230 */ /* 0x000fe40000004100 */
[----:B------:R-:W-:Y:S02]  /*0600*/  HADD2.F32 R84, -RZ, R84.H1_H1 ;  /* 0x30000054ff547230 */ /* 0x000fe40000004100 */
[----:B------:R-:W-:Y:S02]  /*0610*/  HADD2.F32 R81, -RZ, R81.H1_H1 ;  /* 0x30000051ff517230 */ /* 0x000fe40000004100 */
[----:B------:R-:W-:Y:S02]  /*0620*/  HADD2.F32 R77, -RZ, R77.H1_H1 ;  /* 0x3000004dff4d7230 */ /* 0x000fe40000004100 */
[----:B------:R-:W-:-:S02]  /*0630*/  HADD2.F32 R74, -RZ, R74.H1_H1 ;  /* 0x3000004aff4a7230 */ /* 0x000fc40000004100 */
[----:B------:R-:W-:Y:S02]  /*0640*/  HADD2.F32 R71, -RZ, R71.H1_H1 ;  /* 0x30000047ff477230 */ /* 0x000fe40000004100 */
[--C-:B------:R-:W-:Y:S02]  /*0650*/  HADD2.F32 R70, -RZ, R20.reuse.H0_H0 ;  /* 0x20000014ff467230 */ /* 0x100fe40000004100 */
[----:B------:R-:W-:Y:S02]  /*0660*/  HADD2.F32 R15, -RZ, R20.H1_H1 ;  /* 0x30000014ff0f7230 */ /* 0x000fe40000004100 */
[----:B------:R-:W-:Y:S02]  /*0670*/  HADD2.F32 R53, -RZ, R53.H1_H1 ;  /* 0x30000035ff357230 */ /* 0x000fe40000004100 */
[----:B------:R-:W-:Y:S02]  /*0680*/  HADD2.F32 R55, -RZ, R55.H1_H1 ;  /* 0x30000037ff377230 */ /* 0x000fe40000004100 */
[----:B------:R-:W-:-:S02]  /*0690*/  HADD2.F32 R57, -RZ, R57.H1_H1 ;  /* 0x30000039ff397230 */ /* 0x000fc40000004100 */
[----:B------:R-:W-:Y:S02]  /*06a0*/  HADD2.F32 R59, -RZ, R59.H1_H1 ;  /* 0x3000003bff3b7230 */ /* 0x000fe40000004100 */
[----:B------:R-:W-:Y:S02]  /*06b0*/  HADD2.F32 R61, -RZ, R61.H1_H1 ;  /* 0x3000003dff3d7230 */ /* 0x000fe40000004100 */
[----:B01234-:R-:W-:-:S07]  /*06c0*/  HADD2.F32 R63, -RZ, R63.H1_H1 ;  /* 0x3000003fff3f7230 */ /* 0x01ffce0000004100 */
.L_x_10425:
[----:B-1----:R-:W0:Y:S01]  /*06d0*/  S2R R22, SR_TID.X ;  /* 0x0000000000167919 */ /* 0x002e220000002100 */
[----:B------:R-:W-:Y:S01]  /*06e0*/  ISETP.NE.U32.AND P0, PT, RZ, UR8, PT ;  /* 0x00000008ff007c0c */ /* 0x000fe2000bf05070 */
[----:B------:R-:W1:Y:S01]  /*06f0*/  LDC.64 R48, c[0x0][0x390] ;  /* 0x0000e400ff307b82 */ /* 0x000e620000000a00 */
[----:B------:R-:W-:Y:S02]  /*0700*/  IMAD R20, R66, UR4, RZ ;  /* 0x0000000442147c24 */ /* 0x000fe4000f8e02ff */
[----:B------:R-:W-:-:S03]  /*0710*/  ISETP.NE.AND.EX P0, PT, RZ, UR9, PT, P0 ;  /* 0x00000009ff007c0c */ /* 0x000fc6000bf05300 */
[----:B------:R-:W-:Y:S02]  /*0720*/  SHF.R.S32.HI R21, RZ, 0x1f, R20 ;  /* 0x0000001fff157819 */ /* 0x000fe40000011414 */
[----:B------:R-:W2:Y:S02]  /*0730*/  @P1 LDC.64 R16, c[0x0][0x398] ;  /* 0x0000e600ff101b82 */ /* 0x000ea40000000a00 */
[----:B------:R-:W-:-:S06]  /*0740*/  LEA.HI R21, R21, R20, RZ, 0x3 ;  /* 0x0000001415157211 */ /* 0x000fcc00078f18ff */
[----:B------:R-:W3:Y:S01]  /*0750*/  @P0 LDC.64 R18, c[0x0][0x3a0] ;  /* 0x0000e800ff120b82 */ /* 0x000ee20000000a00 */
[----:B0-----:R-:W-:-:S04]  /*0760*/  LOP3.LUT R22, R22, 0x1f, RZ, 0xc0, !PT ;  /* 0x0000001f16167812 */ /* 0x001fc800078ec0ff */
[----:B------:R-:W-:-:S05]  /*0770*/  LEA.HI.SX32 R67, R21, R22, 0x1d ;  /* 0x0000001615437211 */ /* 0x000fca00078feaff */
[----:B-1----:R-:W-:-:S04]  /*0780*/  IMAD.WIDE.U32 R24, R67, 0x10, R48 ;  /* 0x0000001043187825 */ /* 0x002fc800078e0030 */
[C---:B--2---:R-:W-:Y:S02]  /*0790*/  @P1 IMAD.WIDE.U32 R16, R67.reuse, 0x10, R16 ;  /* 0x0000001043101825 */ /* 0x044fe400078e0010 */
[----:B------:R-:W5:Y:S02]  /*07a0*/  LDG.E.128 R24, desc[UR6][R24.64] ;  /* 0x0000000618187981 */ /* 0x000f64000c1e1d00 */
[----:B---3--:R-:W-:Y:S02]  /*07b0*/  @P0 IMAD.WIDE.U32 R18, R67, 0x20, R18 ;  /* 0x0000002043120825 */ /* 0x008fe400078e0012 */
[----:B------:R0:W5:Y:S04]  /*07c0*/  @P1 LDG.E.128 R40, desc[UR6][R16.64] ;  /* 0x0000000610281981 */ /* 0x000168000c1e1d00 */
        /* <DEDUP_REMOVED lines=17> */
.L_x_10413:
        /* <DEDUP_REMOVED lines=17> */
.L_x_10412:
        /* <DEDUP_REMOVED lines=28> */
.L_x_10415:
        /* <DEDUP_REMOVED lines=11> */
[----:B------:R-:W-:Y:S02]  /*0c60*/  HADD2.F32 R18, -RZ, R25.H0_H0 ;  /* 0x20000019ff127230 */ /* 0x000fe40000004100 */
[----:B------:R-:W-:Y:S02]  /*0c70*/  HADD2.F32 R21, -RZ, R41.H0_H0 ;  /* 0x20000029ff157230 */ /* 0x000fe40000004100 */
[----:B------:R-:W-:Y:S01]  /*0c80*/  FADD.FTZ R26, R26, R23 ;  /* 0x000000171a1a7221 */ /* 0x000fe20000010000 */
[----:B------:R-:W-:-:S02]  /*0c90*/  HADD2.F32 R27, -RZ, R43.H0_H0 ;  /* 0x2000002bff1b7230 */ /* 0x000fc40000004100 */
[----:B------:R-:W-:Y:S02]  /*0ca0*/  HADD2.F32 R25, -RZ, R25.H1_H1 ;  /* 0x30000019ff197230 */ /* 0x000fe40000004100 */
[----:B------:R-:W-:Y:S01]  /*0cb0*/  FADD.FTZ R21, R18, R21 ;  /* 0x0000001512157221 */ /* 0x000fe20000010000 */
[----:B------:R-:W-:Y:S02]  /*0cc0*/  HADD2.F32 R16, -RZ, R41.H1_H1 ;  /* 0x30000029ff107230 */ /* 0x000fe40000004100 */
[----:B------:R-:W-:Y:S01]  /*0cd0*/  FADD.FTZ R27, R22, R27 ;  /* 0x0000001b161b7221 */ /* 0x000fe20000010000 */
[----:B------:R-:W-:Y:S02]  /*0ce0*/  HADD2.F32 R19, -RZ, R42.H0_H0 ;  /* 0x2000002aff137230 */ /* 0x000fe40000004100 */
        /* <DEDUP_REMOVED lines=12> */
.L_x_10414:
[----:B------:R-:W0:Y:S01]  /*0db0*/  LDC.64 R64, c[0x0][0x3a8] ;  /* 0x0000ea00ff407b82 */ /* 0x000e220000000a00 */
[----:B------:R-:W-:-:S07]  /*0dc0*/  IADD3 R68, PT, PT, R67, 0x20, RZ ;  /* 0x0000002043447810 */ /* 0x000fce0007ffe0ff */
        /* <DEDUP_REMOVED lines=9> */
[----:B------:R1:W5:Y:S01]  /*0e60*/  @P0 LDG.E.128 R32, desc[UR6][R20.64+0x10] ;  /* 0x0000100614200981 */ /* 0x000362000c1e1d00 */
[----:B0-----:R-:W-:-:S06]  /*0e70*/  IMAD.WIDE.U32 R18, R68, 0x10, R48 ;  /* 0x0000001044127825 */ /* 0x001fcc00078e0030 */
[----:B------:R-:W5:Y:S01]  /*0e80*/  LDG.E.128 R16, desc[UR6][R18.64] ;  /* 0x0000000612107981 */ /* 0x000f62000c1e1d00 */
[----:B------:R-:W-:-:S04]  /*0e90*/  UISETP.NE.U32.AND UP0, UPT, UR10, URZ, UPT ;  /* 0x000000ff0a00728c */ /* 0x000fc8000bf05070 */
[----:B------:R-:W-:-:S06]  /*0ea0*/  UISETP.NE.AND.EX UP0, UPT, UR11, URZ, UPT, UP0 ;  /* 0x000000ff0b00728c */ /* 0x000fcc000bf05300 */
[----:B------:R-:W-:-:S13]  /*0eb0*/  PLOP3.LUT P1, PT, PT, PT, UP0, 0x80, 0x8 ;  /* 0x000000000008781c */ /* 0x000fda0003f2f008 */
[----:B-1----:R-:W-:Y:S05]  /*0ec0*/  @!P1 BRA `(.L_x_10416) ;  /* 0x0000000000ec9947 */ /* 0x002fea0003800000 */
[----:B------:R-:W-:Y:S05]  /*0ed0*/  @!P0 BRA `(.L_x_10417) ;  /* 0x0000000000848947 */ /* 0x000fea0003800000 */
[--C-:B-----5:R-:W-:Y:S02]  /*0ee0*/  HADD2.F32 R21, -RZ, R16.reuse.H0_H0 ;  /* 0x20000010ff157230 */ /* 0x120fe40000004100 */
[--C-:B------:R-:W-:Y:S02]  /*0ef0*/  HADD2.F32 R20, -RZ, R17.reuse.H0_H0 ;  /* 0x20000011ff147230 */ /* 0x100fe40000004100 */
[----:B------:R-:W-:Y:S02]  /*0f00*/  HADD2.F32 R44, -RZ, R17.H1_H1 ;  /* 0x30000011ff2c7230 */ /* 0x000fe40000004100 */
[----:B------:R-:W-:Y:S02]  /*0f10*/  HADD2.F32 R16, -RZ, R16.H1_H1 ;  /* 0x30000010ff107230 */ /* 0x000fe40000004100 */
[----:B------:R-:W-:Y:S02]  /*0f20*/  HADD2.F32 R17, -RZ, R40.H1_H1 ;  /* 0x30000028ff117230 */ /* 0x000fe40000004100 */
[----:B------:R-:W-:-:S02]  /*0f30*/  HADD2.F32 R23, -RZ, R41.H0_H0 ;  /* 0x20000029ff177230 */ /* 0x000fc40000004100 */
        /* <DEDUP_REMOVED lines=15> */
[----:B------:R-:W-:-:S03]  /*1030*/  HADD2.F32 R23, -RZ, R43.H1_H1 ;  /* 0x3000002bff177230 */ /* 0x000fc60000004100 */
        /* <DEDUP_REMOVED lines=11> */
.L_x_10417:
        /* <DEDUP_REMOVED lines=10> */
[----:B------:R-:W-:Y:S02]  /*1190*/  HADD2.F32 R16, -RZ, R18.H0_H0 ;  /* 0x20000012ff107230 */ /* 0x000fe40000004100 */
[----:B------:R-:W-:Y:S01]  /*11a0*/  FADD.FTZ R22, R17, R22 ;  /* 0x0000001611167221 */ /* 0x000fe20000010000 */
[----:B------:R-:W-:Y:S02]  /*11b0*/  HADD2.F32 R17, -RZ, R42.H0_H0 ;  /* 0x2000002aff117230 */ /* 0x000fe40000004100 */
[----:B------:R-:W-:Y:S01]  /*11c0*/  FADD.FTZ R23, R44, R23 ;  /* 0x000000172c177221 */ /* 0x000fe20000010000 */
[----:B------:R-:W-:-:S02]  /*11d0*/  HADD2.F32 R18, -RZ, R18.H1_H1 ;  /* 0x30000012ff127230 */ /* 0x000fc40000004100 */
[----:B------:R-:W-:Y:S02]  /*11e0*/  HADD2.F32 R45, -RZ, R42.H1_H1 ;  /* 0x3000002aff2d7230 */ /* 0x000fe40000004100 */
[----:B------:R-:W-:Y:S01]  /*11f0*/  FADD.FTZ R16, R17, R16 ;  /* 0x0000001011107221 */ /* 0x000fe20000010000 */
[--C-:B------:R-:W-:Y:S02]  /*1200*/  HADD2.F32 R44, -RZ, R19.reuse.H1_H1 ;  /* 0x30000013ff2c7230 */ /* 0x100fe40000004100 */
[----:B------:R-:W-:Y:S01]  /*1210*/  FADD.FTZ R17, R45, R18 ;  /* 0x000000122d117221 */ /* 0x000fe20000010000 */
[----:B------:R-:W-:Y:S02]  /*1220*/  HADD2.F32 R18, -RZ, R19.H0_H0 ;  /* 0x20000013ff127230 */ /* 0x000fe40000004100 */
[--C-:B------:R-:W-:Y:S02]  /*1230*/  HADD2.F32 R19, -RZ, R43.reuse.H0_H0 ;  /* 0x2000002bff137230 */ /* 0x100fe40000004100 */
[----:B------:R-:W-:-:S03]  /*1240*/  HADD2.F32 R45, -RZ, R43.H1_H1 ;  /* 0x3000002bff2d7230 */ /* 0x000fc60000004100 */
[----:B------:R-:W-:Y:S02]  /*1250*/  FADD.FTZ R18, R19, R18 ;  /* 0x0000001213127221 */ /* 0x000fe40000010000 */
[----:B------:R-:W-:Y:S01]  /*1260*/  FADD.FTZ R19, R45, R44 ;  /* 0x0000002c2d137221 */ /* 0x000fe20000010000 */
[----:B------:R-:W-:Y:S06]  /*1270*/  BRA `(.L_x_10418) ;  /* 0x0000000000687947 */ /* 0x000fec0003800000 */
.L_x_10416:
[----:B------:R-:W-:Y:S05]  /*1280*/  @!P0 BRA `(.L_x_10419) ;  /* 0x0000000000448947 */ /* 0x000fea0003800000 */
        /* <DEDUP_REMOVED lines=17> */
.L_x_10419:
        /* <DEDUP_REMOVED lines=8> */
.L_x_10418:
        /* <DEDUP_REMOVED lines=15> */
[----:B-1---5:R-:W-:Y:S02]  /*1510*/  HADD2.F32 R44, -RZ, R48.H0_H0 ;  /* 0x20000030ff2c7230 */ /* 0x022fe40000004100 */
[--C-:B------:R-:W-:Y:S02]  /*1520*/  HADD2.F32 R45, -RZ, R40.reuse.H0_H0 ;  /* 0x20000028ff2d7230 */ /* 0x100fe40000004100 */
[----:B------:R-:W-:Y:S02]  /*1530*/  HADD2.F32 R46, -RZ, R40.H1_H1 ;  /* 0x30000028ff2e7230 */ /* 0x000fe40000004100 */
[--C-:B------:R-:W-:Y:S02]  /*1540*/  HADD2.F32 R47, -RZ, R41.reuse.H0_H0 ;  /* 0x20000029ff2f7230 */ /* 0x100fe40000004100 */
[----:B------:R-:W-:Y:S01]  /*1550*/  FADD.FTZ R44, R45, R44 ;  /* 0x0000002c2d2c7221 */ /* 0x000fe20000010000 */
[----:B------:R-:W-:Y:S02]  /*1560*/  HADD2.F32 R45, -RZ, R48.H1_H1 ;  /* 0x30000030ff2d7230 */ /* 0x000fe40000004100 */
[----:B------:R-:W-:-:S02]  /*1570*/  HADD2.F32 R48, -RZ, R41.H1_H1 ;  /* 0x30000029ff307230 */ /* 0x000fc40000004100 */
[----:B------:R-:W-:Y:S01]  /*1580*/  FADD.FTZ R44, R36, R44 ;  /* 0x0000002c242c7221 */ /* 0x000fe20000010000 */
[----:B------:R-:W-:Y:S02]  /*1590*/  HADD2.F32 R91, -RZ, R43.H0_H0 ;  /* 0x2000002bff5b7230 */ /* 0x000fe40000004100 */
[----:B------:R-:W-:Y:S01]  /*15a0*/  FADD.FTZ R45, R46, R45 ;  /* 0x0000002d2e2d7221 */ /* 0x000fe20000010000 */
[----:B------:R-:W-:Y:S02]  /*15b0*/  HADD2.F32 R46, -RZ, R49.H0_H0 ;  /* 0x20000031ff2e7230 */ /* 0x000fe40000004100 */
[----:B------:R-:W-:Y:S02]  /*15c0*/  HADD2.F32 R90, -RZ, R43.H1_H1 ;  /* 0x3000002bff5a7230 */ /* 0x000fe40000004100 */
[----:B------:R-:W-:Y:S01]  /*15d0*/  FADD.FTZ R45, R37, R45 ;  /* 0x0000002d252d7221 */ /* 0x000fe20000010000 */
[----:B------:R-:W-:Y:S01]  /*15e0*/  FADD.FTZ R46, R47, R46 ;  /* 0x0000002e2f2e7221 */ /* 0x000fe20000010000 */
[----:B------:R-:W-:-:S02]  /*15f0*/  HADD2.F32 R47, -RZ, R49.H1_H1 ;  /* 0x30000031ff2f7230 */ /* 0x000fc40000004100 */
[----:B------:R-:W-:Y:S02]  /*1600*/  HADD2.F32 R49, -RZ, R42.H0_H0 ;  /* 0x2000002aff317230 */ /* 0x000fe40000004100 */
[----:B------:R-:W-:Y:S01]  /*1610*/  FADD.FTZ R46, R38, R46 ;  /* 0x0000002e262e7221 */ /* 0x000fe20000010000 */
[----:B------:R-:W-:Y:S01]  /*1620*/  FADD.FTZ R47, R48, R47 ;  /* 0x0000002f302f7221 */ /* 0x000fe20000010000 */
[----:B------:R-:W-:-:S03]  /*1630*/  HADD2.F32 R48, -RZ, R50.H0_H0 ;  /* 0x20000032ff307230 */ /* 0x000fc60000004100 */
[----:B------:R-:W-:Y:S02]  /*1640*/  FADD.FTZ R47, R39, R47 ;  /* 0x0000002f272f7221 */ /* 0x000fe40000010000 */
[----:B------:R-:W-:Y:S01]  /*1650*/  FADD.FTZ R48, R49, R48 ;  /* 0x0000003031307221 */ /* 0x000fe20000010000 */
[----:B------:R-:W-:Y:S02]  /*1660*/  HADD2.F32 R49, -RZ, R50.H1_H1 ;  /* 0x30000032ff317230 */ /* 0x000fe40000004100 */
[----:B------:R-:W-:Y:S02]  /*1670*/  HADD2.F32 R50, -RZ, R42.H1_H1 ;  /* 0x3000002aff327230 */ /* 0x000fe40000004100 */
[----:B------:R-:W-:-:S03]  /*1680*/  FADD.FTZ R48, R32, R48 ;  /* 0x0000003020307221 */ /* 0x000fc60000010000 */
[----:B------:R-:W-:Y:S01]  /*1690*/  FADD.FTZ R49, R50, R49 ;  /* 0x0000003132317221 */ /* 0x000fe20000010000 */
[--C-:B------:R-:W-:Y:S02]  /*16a0*/  HADD2.F32 R50, -RZ, R51.reuse.H0_H0 ;  /* 0x20000033ff327230 */ /* 0x100fe40000004100 */
[----:B------:R-:W-:Y:S02]  /*16b0*/  HADD2.F32 R51, -RZ, R51.H1_H1 ;  /* 0x30000033ff337230 */ /* 0x000fe40000004100 */
[----:B------:R-:W-:Y:S01]  /*16c0*/  FADD.FTZ R49, R33, R49 ;  /* 0x0000003121317221 */ /* 0x000fe20000010000 */
[----:B------:R-:W-:Y:S02]  /*16d0*/  FADD.FTZ R50, R91, R50 ;  /* 0x000000325b327221 */ /* 0x000fe40000010000 */
[----:B------:R-:W-:Y:S02]  /*16e0*/  FADD.FTZ R51, R90, R51 ;  /* 0x000000335a337221 */ /* 0x000fe40000010000 */
[----:B------:R-:W-:-:S02]  /*16f0*/  FADD.FTZ R50, R34, R50 ;  /* 0x0000003222327221 */ /* 0x000fc40000010000 */
[----:B------:R-:W-:Y:S01]  /*1700*/  FADD.FTZ R51, R35, R51 ;  /* 0x0000003323337221 */ /* 0x000fe20000010000 */
[----:B------:R-:W-:Y:S06]  /*1710*/  BRA `(.L_x_10422) ;  /* 0x0000000000cc7947 */ /* 0x000fec0003800000 */
.L_x_10421:
[----:B-1---5:R-:W-:Y:S02]  /*1720*/  HADD2.F32 R44, -RZ, R48.H0_H0 ;  /* 0x20000030ff2c7230 */ /* 0x022fe40000004100 */
[--C-:B------:R-:W-:Y:S02]  /*1730*/  HADD2.F32 R45, -RZ, R40.reuse.H0_H0 ;  /* 0x20000028ff2d7230 */ /* 0x100fe40000004100 */
[----:B------:R-:W-:Y:S02]  /*1740*/  HADD2.F32 R46, -RZ, R40.H1_H1 ;  /* 0x30000028ff2e7230 */ /* 0x000fe40000004100 */
[--C-:B------:R-:W-:Y:S02]  /*1750*/  HADD2.F32 R47, -RZ, R41.reuse.H0_H0 ;  /* 0x20000029ff2f7230 */ /* 0x100fe40000004100 */
[----:B------:R-:W-:Y:S01]  /*1760*/  FADD.FTZ R44, R45, R44 ;  /* 0x0000002c2d2c7221 */ /* 0x000fe20000010000 */
[----:B------:R-:W-:Y:S02]  /*1770*/  HADD2.F32 R45, -RZ, R48.H1_H1 ;  /* 0x30000030ff2d7230 */ /* 0x000fe40000004100 */
[----:B------:R-:W-:-:S02]  /*1780*/  HADD2.F32 R48, -RZ, R41.H1_H1 ;  /* 0x30000029ff307230 */ /* 0x000fc40000004100 */
[----:B------:R-:W-:Y:S02]  /*1790*/  HADD2.F32 R91, -RZ, R43.H0_H0 ;  /* 0x2000002bff5b7230 */ /* 0x000fe40000004100 */
[----:B------:R-:W-:Y:S01]  /*17a0*/  FADD.FTZ R45, R46, R45 ;  /* 0x0000002d2e2d7221 */ /* 0x000fe20000010000 */
[----:B------:R-:W-:Y:S02]  /*17b0*/  HADD2.F32 R46, -RZ, R49.H0_H0 ;  /* 0x20000031ff2e7230 */ /* 0x000fe40000004100 */
[----:B------:R-:W-:-:S03]  /*17c0*/  HADD2.F32 R90, -RZ, R43.H1_H1 ;  /* 0x3000002bff5a7230 */ /* 0x000fc60000004100 */
[----:B------:R-:W-:Y:S01]  /*17d0*/  FADD.FTZ R46, R47, R46 ;  /* 0x0000002e2f2e7221 */ /* 0x000fe20000010000 */
[----:B------:R-:W-:Y:S02]  /*17e0*/  HADD2.F32 R47, -RZ, R49.H1_H1 ;  /* 0x30000031ff2f7230 */ /* 0x000fe40000004100 */
[----:B------:R-:W-:-:S03]  /*17f0*/  HADD2.F32 R49, -RZ, R42.H0_H0 ;  /* 0x2000002aff317230 */ /* 0x000fc60000004100 */
[----:B------:R-:W-:Y:S01]  /*1800*/  FADD.FTZ R47, R48, R47 ;  /* 0x0000002f302f7221 */ /* 0x000fe20000010000 */
[----:B------:R-:W-:-:S05]  /*1810*/  HADD2.F32 R48, -RZ, R50.H0_H0 ;  /* 0x20000032ff307230 */ /* 0x000fca0000004100 */
[----:B------:R-:W-:Y:S01]  /*1820*/  FADD.FTZ R48, R49, R48 ;  /* 0x0000003031307221 */ /* 0x000fe20000010000 */
[----:B------:R-:W-:Y:S02]  /*1830*/  HADD2.F32 R49, -RZ, R50.H1_H1 ;  /* 0x30000032ff317230 */ /* 0x000fe40000004100 */
[----:B------:R-:W-:-:S05]  /*1840*/  HADD2.F32 R50, -RZ, R42.H1_H1 ;  /* 0x3000002aff327230 */ /* 0x000fca0000004100 */
[----:B------:R-:W-:Y:S01]  /*1850*/  FADD.FTZ R49, R50, R49 ;  /* 0x0000003132317221 */ /* 0x000fe20000010000 */
[--C-:B------:R-:W-:Y:S02]  /*1860*/  HADD2.F32 R50, -RZ, R51.reuse.H0_H0 ;  /* 0x20000033ff327230 */ /* 0x100fe40000004100 */
[----:B------:R-:W-:-:S03]  /*1870*/  HADD2.F32 R51, -RZ, R51.H1_H1 ;  /* 0x30000033ff337230 */ /* 0x000fc60000004100 */
[----:B------:R-:W-:Y:S02]  /*1880*/  FADD.FTZ R50, R91, R50 ;  /* 0x000000325b327221 */ /* 0x000fe40000010000 */
[----:B------:R-:W-:Y:S01]  /*1890*/  FADD.FTZ R51, R90, R51 ;  /* 0x000000335a337221 */ /* 0x000fe20000010000 */
[----:B------:R-:W-:Y:S06]  /*18a0*/  BRA `(.L_x_10422) ;  /* 0x0000000000687947 */ /* 0x000fec0003800000 */
.L_x_10420:
[----:B------:R-:W-:Y:S05]  /*18b0*/  @!P0 BRA `(.L_x_10423) ;  /* 0x0000000000448947 */ /* 0x000fea0003800000 */
[--C-:B-1---5:R-:W-:Y:S02]  /*18c0*/  HADD2.F32 R44, -RZ, R48.reuse.H0_H0 ;  /* 0x20000030ff2c7230 */ /* 0x122fe40000004100 */
        /* <DEDUP_REMOVED lines=16> */
.L_x_10423:
        /* <DEDUP_REMOVED lines=8> */
.L_x_10422:
[----:B------:R-:W0:Y:S01]  /*1a50*/  S2R R90, SR_TID.X ;  /* 0x00000000005a7919 */ /* 0x000e220000002100 */
[----:B------:R-:W-:Y:S01]  /*1a60*/  IMAD.WIDE.U32 R64, R69, 0x20, R64 ;  /* 0x0000002045407825 */ /* 0x000fe200078e0040 */
[----:B------:R-:W-:-:S04]  /*1a70*/  UMOV UR13, 0xffffffff ;  /* 0xffffffff000d7882 */ /* 0x000fc80000000000 */
        /* <DEDUP_REMOVED lines=97> */
.L_x_10437:
        /* <DEDUP_REMOVED lines=10> */
[----:B0-----:R-:W0:Y:S01]  /*2130*/  MUFU.RSQ R64, R92 ;  /* 0x0000005c00407308 */ /* 0x001e220000001400 */
[----:B------:R-:W-:-:S05]  /*2140*/  FSEL R65, R90, RZ, !P2 ;  /* 0x000000ff5a417208 */ /* 0x000fca0005000000 */
        /* <DEDUP_REMOVED lines=20> */
[----:B------:R-:W-:Y:S01]  /*2290*/  FMUL.FTZ R19, R64, R19 ;  /* 0x0000001340137220 */ /* 0x000fe20000410000 */
[----:B------:R-:W-:Y:S01]  /*22a0*/  F2FP.F16.F32.PACK_AB R27, R24, R27 ;  /* 0x0000001b181b723e */ /* 0x000fe200000000ff */
[----:B------:R-:W-:Y:S01]  /*22b0*/  FMUL.FTZ R17, R64, R17 ;  /* 0x0000001140117220 */ /* 0x000fe20000410000 */
[----:B------:R-:W0:Y:S01]  /*22c0*/  @!P0 LDC.64 R24, c[0x0][0x3c8] ;  /* 0x0000f200ff188b82 */ /* 0x000e220000000a00 */
[----:B------:R-:W-:Y:S01]  /*22d0*/  F2FP.F16.F32.PACK_AB R26, R26, R91 ;  /* 0x0000005b1a1a723e */ /* 0x000fe200000000ff */
[C---:B------:R-:W-:Y:S01]  /*22e0*/  FADD.FTZ R91, -R65.reuse, R28 ;  /* 0x0000001c415b7221 */ /* 0x040fe20000010100 */
[----:B------:R-:W-:Y:S01]  /*22f0*/  FADD.FTZ R28, -R65, R31 ;  /* 0x0000001f411c7221 */ /* 0x000fe20000010100 */
[C---:B------:R-:W-:Y:S01]  /*2300*/  FMUL.FTZ R31, R64.reuse, R30 ;  /* 0x0000001e401f7220 */ /* 0x040fe20000410000 */
[----:B------:R-:W-:Y:S01]  /*2310*/  FFMA.FTZ R19, R19, R55, R2 ;  /* 0x0000003713137223 */ /* 0x000fe20000010002 */
[C---:B------:R-:W-:Y:S01]  /*2320*/  FMUL.FTZ R91, R64.reuse, R91 ;  /* 0x0000005b405b7220 */ /* 0x040fe20000410000 */
[C---:B------:R-:W-:Y:S01]  /*2330*/  FMUL.FTZ R28, R64.reuse, R28 ;  /* 0x0000001c401c7220 */ /* 0x040fe20000410000 */
[----:B------:R-:W-:Y:S01]  /*2340*/  FFMA.FTZ R31, R31, R83, R82 ;  /* 0x000000531f1f7223 */ /* 0x000fe20000010052 */
[----:B------:R-:W-:Y:S01]  /*2350*/  FMUL.FTZ R23, R64, R23 ;  /* 0x0000001740177220 */ /* 0x000fe20000410000 */
[----:B------:R-:W-:Y:S01]  /*2360*/  FFMA.FTZ R91, R91, R87, R86 ;  /* 0x000000575b5b7223 */ /* 0x000fe20000010056 */
[----:B------:R-:W-:Y:S01]  /*2370*/  FFMA.FTZ R28, R28, R81, R80 ;  /* 0x000000511c1c7223 */ /* 0x000fe20000010050 */
        /* <DEDUP_REMOVED lines=8> */
[C---:B------:R-:W-:Y:S01]  /*2400*/  FMUL.FTZ R49, R64.reuse, R49 ;  /* 0x0000003140317220 */ /* 0x040fe20000410000 */
[----:B------:R-:W-:Y:S01]  /*2410*/  FMUL.FTZ R51, R64, R51 ;  /* 0x0000003340337220 */ /* 0x000fe20000410000 */
[----:B------:R-:W-:Y:S01]  /*2420*/  FFMA.FTZ R44, R44, R56, R13 ;  /* 0x000000382c2c7223 */ /* 0x000fe2000001000d */
[----:B------:R-:W-:Y:S01]  /*2430*/  FFMA.FTZ R45, R45, R57, R14 ;  /* 0x000000392d2d7223 */ /* 0x000fe2000001000e */
[----:B0-----:R-:W-:-:S04]  /*2440*/  @!P0 IMAD.WIDE R24, R66, 0x4, R24 ;  /* 0x0000000442188825 */ /* 0x001fc800078e0218 */
[----:B------:R-:W-:Y:S01]  /*2450*/  FFMA.FTZ R49, R49, R61, R10 ;  /* 0x0000003d31317223 */ /* 0x000fe2000001000a */
[----:B------:R0:W-:Y:S02]  /*2460*/  @!P0 STG.E desc[UR6][R24.64], R64 ;  /* 0x0000004018008986 */ /* 0x0001e4000c101906 */
[----:B0-----:R-:W-:Y:S01]  /*2470*/  F2FP.F16.F32.PACK_AB R25, R28, R31 ;  /* 0x0000001f1c19723e */ /* 0x001fe200000000ff */
[----:B------:R-:W-:Y:S01]  /*2480*/  FFMA.FTZ R24, R29, R85, R84 ;  /* 0x000000551d187223 */ /* 0x000fe20000010054 */
[----:B------:R-:W0:Y:S04]  /*2490*/  LDC.64 R30, c[0x0][0x428] ;  /* 0x00010a00ff1e7b82 */ /* 0x000e280000000a00 */
[----:B------:R-:W-:Y:S01]  /*24a0*/  F2FP.F16.F32.PACK_AB R24, R24, R91 ;  /* 0x0000005b1818723e */ /* 0x000fe200000000ff */
[----:B------:R-:W-:-:S04]  /*24b0*/  FADD.FTZ R91, -R65, R20 ;  /* 0x00000014415b7221 */ /* 0x000fc80000010100 */
[----:B------:R-:W-:-:S04]  /*24c0*/  FMUL.FTZ R20, R64, R91 ;  /* 0x0000005b40147220 */ /* 0x000fc80000410000 */
[----:B------:R-:W-:Y:S01]  /*24d0*/  FFMA.FTZ R20, R20, R72, R89 ;  /* 0x0000004814147223 */ /* 0x000fe20000010059 */
[----:B0-----:R-:W-:-:S04]  /*24e0*/  IMAD.WIDE.U32 R28, R67, 0x10, R30 ;  /* 0x00000010431c7825 */ /* 0x001fc800078e001e */
[C---:B------:R-:W-:Y:S01]  /*24f0*/  FADD.FTZ R67, -R65.reuse, R21 ;  /* 0x0000001541437221 */ /* 0x040fe20000010100 */
[----:B------:R-:W-:Y:S01]  /*2500*/  FADD.FTZ R21, -R65, R22 ;  /* 0x0000001641157221 */ /* 0x000fe20000010100 */
[----:B------:R0:W-:Y:S03]  /*2510*/  STG.E.128 desc[UR6][R28.64], R24 ;  /* 0x000000181c007986 */ /* 0x0001e6000c101d06 */
[C---:B------:R-:W-:Y:S01]  /*2520*/  FMUL.FTZ R22, R64.reuse, R21 ;  /* 0x0000001540167220 */ /* 0x040fe20000410000 */
[C---:B------:R-:W-:Y:S01]  /*2530*/  FMUL.FTZ R21, R64.reuse, R18 ;  /* 0x0000001240157220 */ /* 0x040fe20000410000 */
[----:B------:R-:W-:Y:S02]  /*2540*/  FMUL.FTZ R67, R64, R67 ;  /* 0x0000004340437220 */ /* 0x000fe40000410000 */
[----:B------:R-:W-:Y:S02]  /*2550*/  FFMA.FTZ R22, R22, R70, R5 ;  /* 0x0000004616167223 */ /* 0x000fe40000010005 */
[----:B------:R-:W-:Y:S01]  /*2560*/  FFMA.FTZ R67, R67, R71, R88 ;  /* 0x0000004743437223 */ /* 0x000fe20000010058 */
[----:B0-----:R-:W-:Y:S01]  /*2570*/  FADD.FTZ R29, -R65, R50 ;  /* 0x00000032411d7221 */ /* 0x001fe20000010100 */
[----:B------:R-:W-:Y:S01]  /*2580*/  FFMA.FTZ R28, R21, R54, R0 ;  /* 0x00000036151c7223 */ /* 0x000fe20000010000 */
[C---:B------:R-:W-:Y:S01]  /*2590*/  FADD.FTZ R27, -R65.reuse, R48 ;  /* 0x00000030411b7221 */ /* 0x040fe20000010100 */
[C---:B------:R-:W-:Y:S01]  /*25a0*/  FMUL.FTZ R24, R64.reuse, R16 ;  /* 0x0000001040187220 */ /* 0x040fe20000410000 */
[----:B------:R-:W-:Y:S01]  /*25b0*/  FMUL.FTZ R48, R64, R29 ;  /* 0x0000001d40307220 */ /* 0x000fe20000410000 */
[----:B------:R-:W-:Y:S01]  /*25c0*/  FADD.FTZ R25, -R65, R46 ;  /* 0x0000002e41197221 */ /* 0x000fe20000010100 */
[----:B------:R-:W-:Y:S01]  /*25d0*/  F2FP.F16.F32.PACK_AB R19, R19, R28 ;  /* 0x0000001c1313723e */ /* 0x000fe200000000ff */
[----:B------:R-:W-:Y:S01]  /*25e0*/  FFMA.FTZ R21, R17, R53, R4 ;  /* 0x0000003511157223 */ /* 0x000fe20000010004 */
[----:B------:R-:W0:Y:S01]  /*25f0*/  LDC.64 R28, c[0x0][0x380] ;  /* 0x0000e000ff1c7b82 */ /* 0x000e220000000a00 */
[----:B------:R-:W-:Y:S01]  /*2600*/  FFMA.FTZ R17, R23, R15, R6 ;  /* 0x0000000f17117223 */ /* 0x000fe20000010006 */
[----:B------:R-:W-:Y:S01]  /*2610*/  FFMA.FTZ R18, R24, R52, R3 ;  /* 0x0000003418127223 */ /* 0x000fe20000010003 */
[C---:B------:R-:W-:Y:S01]  /*2620*/  FMUL.FTZ R46, R64.reuse, R27 ;  /* 0x0000001b402e7220 */ /* 0x040fe20000410000 */
[----:B------:R-:W-:Y:S01]  /*2630*/  FMUL.FTZ R16, R64, R25 ;  /* 0x0000001940107220 */ /* 0x000fe20000410000 */
[----:B------:R-:W-:Y:S01]  /*2640*/  IMAD.WIDE.U32 R24, R68, 0x10, R30 ;  /* 0x0000001044187825 */ /* 0x000fe200078e001e */
[----:B------:R-:W-:-:S03]  /*2650*/  F2FP.F16.F32.PACK_AB R17, R17, R22 ;  /* 0x000000161111723e */ /* 0x000fc600000000ff */
[----:B------:R-:W-:Y:S01]  /*2660*/  FFMA.FTZ R22, R46, R60, R9 ;  /* 0x0000003c2e167223 */ /* 0x000fe20000010009 */
[----:B------:R-:W-:Y:S01]  /*2670*/  F2FP.F16.F32.PACK_AB R18, R21, R18 ;  /* 0x000000121512723e */ /* 0x000fe200000000ff */
[----:B------:R-:W-:-:S04]  /*2680*/  IMAD.WIDE.U32 R26, R69, 0x10, R30 ;  /* 0x00000010451a7825 */ /* 0x000fc800078e001e */
[----:B------:R-:W-:Y:S01]  /*2690*/  FFMA.FTZ R21, R16, R58, R11 ;  /* 0x0000003a10157223 */ /* 0x000fe2000001000b */
[----:B------:R-:W-:Y:S01]  /*26a0*/  FFMA.FTZ R23, R48, R62, R7 ;  /* 0x0000003e30177223 */ /* 0x000fe20000010007 */
[----:B------:R-:W-:Y:S01]  /*26b0*/  FFMA.FTZ R46, R51, R63, R8 ;  /* 0x0000003f332e7223 */ /* 0x000fe20000010008 */
[----:B------:R-:W-:Y:S01]  /*26c0*/  FFMA.FTZ R30, R47, R59, R12 ;  /* 0x0000003b2f1e7223 */ /* 0x000fe2000001000c */
[----:B------:R-:W-:Y:S02]  /*26d0*/  F2FP.F16.F32.PACK_AB R16, R67, R20 ;  /* 0x000000144310723e */ /* 0x000fe400000000ff */
[----:B------:R-:W-:Y:S02]  /*26e0*/  F2FP.F16.F32.PACK_AB R22, R49, R22 ;  /* 0x000000163116723e */ /* 0x000fe400000000ff */
[----:B------:R-:W-:Y:S01]  /*26f0*/  F2FP.F16.F32.PACK_AB R23, R46, R23 ;  /* 0x000000172e17723e */ /* 0x000fe200000000ff */
[----:B------:R1:W-:Y:S01]  /*2700*/  STG.E.128 desc[UR6][R24.64], R16 ;  /* 0x0000001018007986 */ /* 0x0003e2000c101d06 */
[----:B------:R-:W-:-:S02]  /*2710*/  F2FP.F16.F32.PACK_AB R21, R30, R21 ;  /* 0x000000151e15723e */ /* 0x000fc400000000ff */
[----:B------:R-:W-:Y:S02]  /*2720*/  F2FP.F16.F32.PACK_AB R20, R45, R44 ;  /* 0x0000002c2d14723e */ /* 0x000fe400000000ff */
[----:B0-----:R-:W-:-:S03]  /*2730*/  LEA R66, R28, R66, 0x2 ;  /* 0x000000421c427211 */ /* 0x001fc600078e10ff */
[----:B------:R1:W-:Y:S01]  /*2740*/  STG.E.128 desc[UR6][R26.64], R20 ;  /* 0x000000141a007986 */ /* 0x0003e2000c101d06 */
[----:B------:R-:W-:-:S13]  /*2750*/  ISETP.GE.AND P0, PT, R66, R29, PT ;  /* 0x0000001d4200720c */ /* 0x000fda0003f06270 */
[----:B------:R-:W-:Y:S05]  /*2760*/  @!P0 BRA `(.L_x_10425) ;  /* 0xffffffdc00d88947 */ /* 0x000fea000383ffff */
[----:B------:R-:W-:Y:S05]  /*2770*/  EXIT ;  /* 0x000000000000794d */ /* 0x000fea0003800000 */
.L_x_10424:
        /* <DEDUP_REMOVED lines=8> */
.L_x_10427:
[----:B------:R-:W-:Y:S05]  /*2800*/  BSYNC B0 ;  /* 0x0000000000007941 */ /* 0x000fea0003800000 */
.L_x_10426:
[----:B------:R-:W-:Y:S01]  /*2810*/  FADD.FTZ R90, R90, R64 ;  /* 0x000000405a5a7221 */ /* 0x000fe20000010000 */
[----:B------:R-:W-:Y:S01]  /*2820*/  HFMA2 R91, -RZ, RZ, 0, 1.1920928955078125e-07 ;  /* 0x00000002ff5b7431 */ /* 0x000fe200000001ff */
[----:B------:R-:W-:Y:S02]  /*2830*/  MOV R64, 0xffffffff ;  /* 0xffffffff00407802 */ /* 0x000fe40000000f00 */
[----:B------:R-:W-:Y:S02]  /*2840*/  MOV R65, 0x1f ;  /* 0x0000001f00417802 */ /* 0x000fe40000000f00 */
[----:B------:R-:W-:-:S07]  /*2850*/  MOV R92, R90 ;  /* 0x0000005a005c7202 */ /* 0x000fce0000000f00 */
[----:B------:R-:W-:Y:S05]  /*2860*/  WARPSYNC.COLLECTIVE R64, `(.L_x_10428) ;  /* 0x0000000040087348 */ /* 0x000fea0003c00000 */
[----:B------:R0:W1:Y:S02]  /*2870*/  SHFL.BFLY P2, R64, R92, R91, R65 ;  /* 0x0c00005b5c407389 */ /* 0x0000640000040041 */
[----:B01----:R-:W-:Y:S05]  /*2880*/  ENDCOLLECTIVE ;  /* 0x000000000000791b */ /* 0x003fea0003800000 */
.L_x_10428:
[----:B------:R-:W-:Y:S02]  /*2890*/  HFMA2 R91, -RZ, RZ, 0, 2.384185791015625e-07 ;  /* 0x00000004ff5b7431 */ /* 0x000fe400000001ff */
[----:B------:R-:W-:Y:S01]  /*28a0*/  FADD.FTZ R90, R90, R64 ;  /* 0x000000405a5a7221 */ /* 0x000fe20000010000 */
[----:B------:R-:W-:-:S04]  /*28b0*/  MOV R64, 0xffffffff ;  /* 0xffffffff00407802 */ /* 0x000fc80000000f00 */
[----:B------:R-:W-:-:S07]  /*28c0*/  MOV R92, R90 ;  /* 0x0000005a005c7202 */ /* 0x000fce0000000f00 */
[----:B------:R-:W-:Y:S05]  /*28d0*/  WARPSYNC.COLLECTIVE R64, `(.L_x_10429) ;  /* 0x0000000040087348 */ /* 0x000fea0003c00000 */
[----:B------:R0:W1:Y:S02]  /*28e0*/  SHFL.BFLY P2, R64, R92, R91, R65 ;  /* 0x0c00005b5c407389 */ /* 0x0000640000040041 */
[----:B01----:R-:W-:Y:S05]  /*28f0*/  ENDCOLLECTIVE ;  /* 0x000000000000791b */ /* 0x003fea0003800000 */
.L_x_10429:
[----:B------:R-:W-:Y:S02]  /*2900*/  HFMA2 R91, -RZ, RZ, 0, 4.76837158203125e-07 ;  /* 0x00000008ff5b7431 */ /* 0x000fe400000001ff */
[----:B------:R-:W-:Y:S01]  /*2910*/  FADD.FTZ R90, R90, R64 ;  /* 0x000000405a5a7221 */ /* 0x000fe20000010000 */
[----:B------:R-:W-:-:S04]  /*2920*/  MOV R64, 0xffffffff ;  /* 0xffffffff00407802 */ /* 0x000fc80000000f00 */
[----:B------:R-:W-:-:S07]  /*2930*/  MOV R92, R90 ;  /* 0x0000005a005c7202 */ /* 0x000fce0000000f00 */
[----:B------:R-:W-:Y:S05]  /*2940*/  WARPSYNC.COLLECTIVE R64, `(.L_x_10430) ;  /* 0x0000000040087348 */ /* 0x000fea0003c00000 */
[----:B------:R0:W1:Y:S02]  /*2950*/  SHFL.BFLY P2, R64, R92, R91, R65 ;  /* 0x0c00005b5c407389 */ /* 0x0000640000040041 */
[----:B01----:R-:W-:Y:S05]  /*2960*/  ENDCOLLECTIVE ;  /* 0x000000000000791b */ /* 0x003fea0003800000 */
.L_x_10430:
[----:B------:R-:W-:Y:S02]  /*2970*/  HFMA2 R91, -RZ, RZ, 0, 9.5367431640625e-07 ;  /* 0x00000010ff5b7431 */ /* 0x000fe400000001ff */
[----:B------:R-:W-:Y:S01]  /*2980*/  FADD.FTZ R90, R90, R64 ;  /* 0x000000405a5a7221 */ /* 0x000fe20000010000 */
[----:B------:R-:W-:-:S04]  /*2990*/  MOV R64, 0xffffffff ;  /* 0xffffffff00407802 */ /* 0x000fc80000000f00 */
[----:B------:R-:W-:-:S07]  /*29a0*/  MOV R92, R90 ;  /* 0x0000005a005c7202 */ /* 0x000fce0000000f00 */
[----:B------:R-:W-:Y:S05]  /*29b0*/  WARPSYNC.COLLECTIVE R64, `(.L_x_10431) ;  /* 0x0000000040087348 */ /* 0x000fea0003c00000 */
[----:B------:R0:W1:Y:S02]  /*29c0*/  SHFL.BFLY P2, R64, R92, R91, R65 ;  /* 0x0c00005b5c407389 */ /* 0x0000640000040041 */
[----:B01----:R-:W-:Y:S05]  /*29d0*/  ENDCOLLECTIVE ;  /* 0x000000000000791b */ /* 0x003fea0003800000 */
.L_x_10431:
[----:B------:R-:W0:Y:S01]  /*29e0*/  LDC R65, c[0x0][0x400] ;  /* 0x00010000ff417b82 */ /* 0x000e220000000800 */
[----:B------:R-:W-:Y:S02]  /*29f0*/  HFMA2 R91, -RZ, RZ, 0, 5.9604644775390625e-08 ;  /* 0x00000001ff5b7431 */ /* 0x000fe400000001ff */
        /* <DEDUP_REMOVED lines=50> */
[----:B------:R-:W-:Y:S02]  /*2d20*/  MOV R64, 0xffffffff ;  /* 0xffffffff00407802 */ /* 0x000fe40000000f00 */
[----:B------:R-:W-:-:S07]  /*2d30*/  MOV R65, 0x1f ;  /* 0x0000001f00417802 */ /* 0x000fce0000000f00 */
[----:B------:R-:W-:Y:S05]  /*2d40*/  WARPSYNC.COLLECTIVE R64, `(.L_x_10432) ;  /* 0x0000000040087348 */ /* 0x000fea0003c00000 */
[----:B------:R0:W1:Y:S02]  /*2d50*/  SHFL.BFLY P2, R64, R92, R91, R65 ;  /* 0x0c00005b5c407389 */ /* 0x0000640000040041 */
[----:B01----:R-:W-:Y:S05]  /*2d60*/  ENDCOLLECTIVE ;  /* 0x000000000000791b */ /* 0x003fea0003800000 */
.L_x_10432:
[----:B------:R-:W-:Y:S02]  /*2d70*/  HFMA2 R91, -RZ, RZ, 0, 1.1920928955078125e-07 ;  /* 0x00000002ff5b7431 */ /* 0x000fe400000001ff */
[----:B------:R-:W-:Y:S01]  /*2d80*/  FADD.FTZ R92, R92, R64 ;  /* 0x000000405c5c7221 */ /* 0x000fe20000010000 */
[----:B------:R-:W-:-:S07]  /*2d90*/  MOV R64, 0xffffffff ;  /* 0xffffffff00407802 */ /* 0x000fce0000000f00 */
[----:B------:R-:W-:Y:S05]  /*2da0*/  WARPSYNC.COLLECTIVE R64, `(.L_x_10433) ;  /* 0x0000000040087348 */ /* 0x000fea0003c00000 */
[----:B------:R0:W1:Y:S02]  /*2db0*/  SHFL.BFLY P2, R64, R92, R91, R65 ;  /* 0x0c00005b5c407389 */ /* 0x0000640000040041 */
[----:B01----:R-:W-:Y:S05]  /*2dc0*/  ENDCOLLECTIVE ;  /* 0x000000000000791b */ /* 0x003fea0003800000 */
.L_x_10433:
[----:B------:R-:W-:Y:S02]  /*2dd0*/  HFMA2 R91, -RZ, RZ, 0, 2.384185791015625e-07 ;  /* 0x00000004ff5b7431 */ /* 0x000fe400000001ff */
[----:B------:R-:W-:Y:S01]  /*2de0*/  FADD.FTZ R92, R92, R64 ;  /* 0x000000405c5c7221 */ /* 0x000fe20000010000 */
[----:B------:R-:W-:-:S07]  /*2df0*/  MOV R64, 0xffffffff ;  /* 0xffffffff00407802 */ /* 0x000fce0000000f00 */
[----:B------:R-:W-:Y:S05]  /*2e00*/  WARPSYNC.COLLECTIVE R64, `(.L_x_10434) ;  /* 0x0000000040087348 */ /* 0x000fea0003c00000 */
[----:B------:R0:W1:Y:S02]  /*2e10*/  SHFL.BFLY P2, R64, R92, R91, R65 ;  /* 0x0c00005b5c407389 */ /* 0x0000640000040041 */
[----:B01----:R-:W-:Y:S05]  /*2e20*/  ENDCOLLECTIVE ;  /* 0x000000000000791b */ /* 0x003fea0003800000 */
.L_x_10434:
[----:B------:R-:W-:Y:S02]  /*2e30*/  HFMA2 R91, -RZ, RZ, 0, 4.76837158203125e-07 ;  /* 0x00000008ff5b7431 */ /* 0x000fe400000001ff */
[----:B------:R-:W-:Y:S01]  /*2e40*/  FADD.FTZ R92, R92, R64 ;  /* 0x000000405c5c7221 */ /* 0x000fe20000010000 */
[----:B------:R-:W-:-:S07]  /*2e50*/  MOV R64, 0xffffffff ;  /* 0xffffffff00407802 */ /* 0x000fce0000000f00 */
[----:B------:R-:W-:Y:S05]  /*2e60*/  WARPSYNC.COLLECTIVE R64, `(.L_x_10435) ;  /* 0x0000000040087348 */ /* 0x000fea0003c00000 */
[----:B------:R0:W1:Y:S02]  /*2e70*/  SHFL.BFLY P2, R64, R92, R91, R65 ;  /* 0x0c00005b5c407389 */ /* 0x0000640000040041 */
[----:B01----:R-:W-:Y:S05]  /*2e80*/  ENDCOLLECTIVE ;  /* 0x000000000000791b */ /* 0x003fea0003800000 */
.L_x_10435:
[----:B------:R-:W-:Y:S02]  /*2e90*/  HFMA2 R91, -RZ, RZ, 0, 9.5367431640625e-07 ;  /* 0x00000010ff5b7431 */ /* 0x000fe400000001ff */
[----:B------:R-:W-:Y:S01]  /*2ea0*/  FADD.FTZ R92, R92, R64 ;  /* 0x000000405c5c7221 */ /* 0x000fe20000010000 */
[----:B------:R-:W-:-:S07]  /*2eb0*/  MOV R64, 0xffffffff ;  /* 0xffffffff00407802 */ /* 0x000fce0000000f00 */
[----:B------:R-:W-:Y:S05]  /*2ec0*/  WARPSYNC.COLLECTIVE R64, `(.L_x_10436) ;  /* 0x0000000040087348 */ /* 0x000fea0003c00000 */
[----:B------:R0:W1:Y:S02]  /*2ed0*/  SHFL.BFLY P2, R64, R92, R91, R65 ;  /* 0x0c00005b5c407389 */ /* 0x0000640000040041 */
[----:B01----:R-:W-:Y:S05]  /*2ee0*/  ENDCOLLECTIVE ;  /* 0x000000000000791b */ /* 0x003fea0003800000 */
.L_x_10436:
[----:B------:R-:W-:Y:S05]  /*2ef0*/  BRA `(.L_x_10437) ;  /* 0xfffffff000647947 */ /* 0x000fea000383ffff */
.L_x_10438:
        /* <DEDUP_REMOVED lines=16> */
.L_x_17396:


//--------------------- .text._ZN10layer_norm31ln_parallel_residual_fwd_kernelINS_13Kernel_traitsI6__halfS2_fS2_fjLj768ELj1ELj4ELj1ELj16ENS_18Kernel_traits_baseILj768ES2_S2_fS2_fjLj128EEEEELb1ELb0ELb0EEEvNS_9FwdParamsE --------------------------
	.section	.text._ZN10layer_norm31ln_parallel_residual_fwd_kernelINS_13Kernel_traitsI6__halfS2_fS2_fjLj768ELj1ELj4ELj1ELj16ENS_18Kernel_traits_baseILj768ES2_S2_fS2_fjLj128EEEEELb1ELb0ELb0EEEvNS_9FwdParamsE,"ax",@progbits
	.align	128
        .global         _ZN10layer_norm31ln_parallel_residual_fwd_kernelINS_13Kernel_traitsI6__halfS2_fS2_fjLj768ELj1ELj4ELj1ELj16ENS_18Kernel_traits_baseILj768ES2_S2_fS2_fjLj128EEEEELb1ELb0ELb0EEEvNS_9FwdParamsE
        .type           _ZN10layer_norm31ln_parallel_residual_fwd_kernelINS_13Kernel_traitsI6__halfS2_fS2_fjLj768ELj1ELj4ELj1ELj16ENS_18Kernel_traits_baseILj768ES2_S2_fS2_fjLj128EEEEELb1ELb0ELb0EEEvNS_9FwdParamsE,@function
        .size           _ZN10layer_norm31ln_parallel_residual_fwd_kernelINS_13Kernel_traitsI6__halfS2_fS2_fjLj768ELj1ELj4ELj1ELj16ENS_18Kernel_traits_baseILj768ES2_S2_fS2_fjLj128EEEEELb1ELb0ELb0EEEvNS_9FwdParamsE,(.L_x_17397 - _ZN10layer_norm31ln_parallel_residual_fwd_kernelINS_13Kernel_traitsI6__halfS2_fS2_fjLj768ELj1ELj4ELj1ELj16ENS_18Kernel_traits_baseILj768ES2_S2_fS2_fjLj128EEEEELb1ELb0ELb0EEEvNS_9FwdParamsE)
        .other          _ZN10layer_norm31ln_parallel_residual_fwd_kernelINS_13Kernel_traitsI6__halfS2_fS2_fjLj768ELj1ELj4ELj1ELj16ENS_18Kernel_traits_baseILj768ES2_S2_fS2_fjLj128EEEEELb1ELb0ELb0EEEvNS_9FwdParamsE,@"STO_CUDA_ENTRY STV_DEFAULT"
_ZN10layer_norm31ln_parallel_residual_fwd_kernelINS_13Kernel_traitsI6__halfS2_fS2_fjLj768ELj1ELj4ELj1ELj16ENS_18Kernel_traits_baseILj768ES2_S2_fS2_fjLj128EEEEELb1ELb0ELb0EEEvNS_9FwdParamsE:
.text._ZN10layer_norm31ln_parallel_residual_fwd_kernelINS_13Kernel_traitsI6__halfS2_fS2_fjLj768ELj1ELj4ELj1ELj16ENS_18Kernel_traits_baseILj768ES2_S2_fS2_fjLj128EEEEELb1ELb0ELb0EEEvNS_9FwdParamsE:
[----:B------:R-:W0:Y:S01]  /*0000*/  LDC R1, c[0x0][0x37c] ;  /* 0x0000df00ff017b82 */ /* 0x000e220000000800 */
[----:B------:R-:W1:Y:S07]  /*0010*/  LDCU.U8 UR4, c[0x0][0x464] ;  /* 0x00008c80ff0477ac */ /* 0x000e6e0008000000 */
[----:B------:R-:W2:Y:S01]  /*0020*/  LDC R13, c[0x0][0x45c] ;  /* 0x00011700ff0d7b82 */ /* 0x000ea20000000800 */
[----:B0-----:R-:W-:Y:S01]  /*0030*/  VIADD R1, R1, 0xfffffff8 ;  /* 0xfffffff801017836 */ /* 0x001fe20000000000 */
[----:B------:R-:W0:Y:S06]  /*0040*/  LDCU.64 UR6, c[0x0][0x358] ;  /* 0x00006b00ff0677ac */ /* 0x000e2c0008000a00 */
[----:B------:R-:W0:Y:S01]  /*0050*/  LDC R6, c[0x0][0x458] ;  /* 0x00011600ff067b82 */ /* 0x000e220000000800 */
[----:B------:R-:W3:Y:S01]  /*0060*/  S2R R11, SR_TID.X ;  /* 0x00000000000b7919 */ /* 0x000ee20000002100 */
[----:B------:R-:W4:Y:S06]  /*0070*/  LDCU.64 UR8, c[0x0][0x438] ;  /* 0x00008700ff0877ac */ /* 0x000f2c0008000a00 */
[----:B------:R-:W5:Y:S01]  /*0080*/  LDC R9, c[0x0][0x388] ;  /* 0x0000e200ff097b82 */ /* 0x000f620000000800 */
[----:B-1----:R-:W-:Y:S01]  /*0090*/  ISETP.NE.AND P0, PT, RZ, UR4, PT ;  /* 0x00000004ff007c0c */ /* 0x002fe2000bf05270 */
[----:B------:R-:W1:-:S12]  /*00a0*/  LDCU.64 UR4, c[0x0][0x450] ;  /* 0x00008a00ff0477ac */ /* 0x000e580008000a00 */
[----:B--2---:R-:W-:Y:S01]  /*00b0*/  @P0 IMAD.MOV.U32 R7, RZ, RZ, R13 ;  /* 0x000000ffff070224 */ /* 0x004fe200078e000d */
[----:B------:R-:W2:Y:S04]  /*00c0*/  @P0 LDC R3, c[0x0][0x460] ;  /* 0x00011800ff030b82 */ /* 0x000ea80000000800 */
[----:B0-----:R0:W2:Y:S01]  /*00d0*/  @P0 LDG.E.64 R4, desc[UR6][R6.64] ;  /* 0x0000000606040981 */ /* 0x0010a2000c1e1b00 */
[----:B-1----:R-:W-:Y:S01]  /*00e0*/  MOV R96, UR4 ;  /* 0x0000000400607c02 */ /* 0x002fe20008000f00 */
[----:B------:R-:W-:-:S06]  /*00f0*/  IMAD.U32 R97, RZ, RZ, UR5 ;  /* 0x00000005ff617e24 */ /* 0x000fcc000f8e00ff */
[----:B------:R-:W2:Y:S01]  /*0100*/  @P0 LDG.E.64 R96, desc[UR6][R96.64] ;  /* 0x0000000660600981 */ /* 0x000ea2000c1e1b00 */
[----:B------:R-:W1:Y:S01]  /*0110*/  S2UR UR5, SR_CTAID.X ;  /* 0x00000000000579c3 */ /* 0x000e620000002500 */
        /* <DEDUP_REMOVED lines=8> */
[----:B0-----:R-:W-:-:S04]  /*01a0*/  LOP3.LUT R7, R61, 0x1f, RZ, 0x3c, !PT ;  /* 0x0000001f3d077812 */ /* 0x001fc800078e3cff */
[----:B------:R-:W-:Y:S01]  /*01b0*/  LEA.HI.SX32 R116, R0, R7, 0x1d ;  /* 0x0000000700747211 */ /* 0x000fe200078feaff */
[----:B-1----:R-:W-:Y:S01]  /*01c0*/  USHF.L.U32 UR4, UR5, 0x2, URZ ;  /* 0x0000000205047899 */ /* 0x002fe200080006ff */
[----:B--2---:R-:W-:Y:S01]  /*01d0*/  @P0 IADD3 R6, P1, PT, R4, R3, RZ ;  /* 0x0000000304060210 */ /* 0x004fe20007f3e0ff */
[--C-:B---3--:R-:W-:Y:S01]  /*01e0*/  IMAD R3, R2, UR5, R11.reuse ;  /* 0x0000000502037c24 */ /* 0x108fe2000f8e020b */
[----:B------:R-:W-:Y:S02]  /*01f0*/  SHF.R.U32.HI R11, RZ, 0x5, R11 ;  /* 0x00000005ff0b7819 */ /* 0x000fe4000001160b */
[----:B------:R-:W-:Y:S02]  /*0200*/  @P0 IADD3.X R13, PT, PT, RZ, R5, RZ, P1, !PT ;  /* 0x00000005ff0d0210 */ /* 0x000fe40000ffe4ff */
[----:B------:R-:W-:Y:S01]  /*0210*/  LOP3.LUT R11, R11, UR4, RZ, 0xfc, !PT ;  /* 0x000000040b0b7c12 */ /* 0x000fe2000f8efcff */
        /* <DEDUP_REMOVED lines=31> */
[----:B------:R-:W-:Y:S01]  /*0410*/  IMAD.MOV.U32 R26, RZ, RZ, RZ ;  /* 0x000000ffff1a7224 */ /* 0x000fe200078e00ff */
[----:B------:R0:W5:Y:S01]  /*0420*/  @P2 LDG.E.128 R104, desc[UR6][R28.64] ;  /* 0x000000061c682981 */ /* 0x000162000c1e1d00 */
[C---:B-1----:R-:W-:Y:S01]  /*0430*/  @P2 IMAD.WIDE.U32 R32, R61.reuse, 0x10, R32 ;  /* 0x000000103d202825 */ /* 0x042fe200078e0020 */
[----:B------:R-:W-:Y:S02]  /*0440*/  @P2 LOP3.LUT R61, R61, 0x20, RZ, 0xfc, !PT ;  /* 0x000000203d3d2812 */ /* 0x000fe400078efcff */
[----:B------:R1:W-:Y:S01]  /*0450*/  STL [R1], R22 ;  /* 0x0000001601007387 */ /* 0x0003e20000100800 */
        /* <DEDUP_REMOVED lines=9> */
[----:B0-----:R-:W-:Y:S01]  /*04f0*/  CS2R R28, SRZ ;  /* 0x00000000001c7805 */ /* 0x001fe2000001ff00 */
[----:B-1----:R-:W-:Y:S01]  /*0500*/  IMAD.MOV.U32 R22, RZ, RZ, RZ ;  /* 0x000000ffff167224 */ /* 0x002fe200078e00ff */
[----:B------:R0:W5:Y:S01]  /*0510*/  @P0 LDG.E.128 R12, desc[UR6][R34.64] ;  /* 0x00000006220c0981 */ /* 0x000162000c1e1d00 */
[----:B----4-:R-:W-:Y:S01]  /*0520*/  CS2R R32, SRZ ;  /* 0x0000000000207805 */ /* 0x010fe2000001ff00 */
        /* <DEDUP_REMOVED lines=22> */
.L_x_10441:
        /* <DEDUP_REMOVED lines=11> */
[----:B------:R1:W-:Y:S04]  /*0740*/  STL [R1], R22 ;  /* 0x0000001601007387 */ /* 0x0003e80000100800 */
[----:B------:R-:W5:Y:S02]  /*0750*/  @P2 LDG.E.128 R100, desc[UR6][R38.64] ;  /* 0x0000000626642981 */ /* 0x000f64000c1e1d00 */
[----:B------:R-:W4:Y:S01]  /*0760*/  @P0 LDC.64 R44, c[0x0][0x440] ;  /* 0x00011000ff2c0b82 */ /* 0x000f220000000a00 */
[----:B------:R-:W-:Y:S01]  /*0770*/  MOV R26, RZ ;  /* 0x000000ff001a7202 */ /* 0x000fe20000000f00 */
[----:B------:R1:W5:Y:S01]  /*0780*/  @P2 LDG.E.128 R104, desc[UR6][R20.64] ;  /* 0x0000000614682981 */ /* 0x000362000c1e1d00 */
[C---:B0-----:R-:W-:Y:S01]  /*0790*/  @P2 IMAD.WIDE.U32 R36, R61.reuse, 0x10, R36 ;  /* 0x000000103d242825 */ /* 0x041fe200078e0024 */
[----:B------:R-:W-:-:S04]  /*07a0*/  @P2 LOP3.LUT R61, R61, 0x20, RZ, 0xfc, !PT ;  /* 0x000000203d3d2812 */ /* 0x000fc800078efcff */
[----:B------:R0:W5:Y:S01]  /*07b0*/  @P2 LD.E.128 R32, desc[UR6][R36.64] ;  /* 0x0000000624202980 */ /* 0x000162000c101d00 */
[----:B--2---:R-:W-:-:S04]  /*07c0*/  @P0 IMAD.WIDE.U32 R40, R61, 0x10, R40 ;  /* 0x000000103d280825 */ /* 0x004fc800078e0028 */
[C---:B---3--:R-:W-:Y:S01]  /*07d0*/  @P0 IMAD.WIDE.U32 R42, R61.reuse, 0x10, R42 ;  /* 0x000000103d2a0825 */ /* 0x048fe200078e002a */
[----:B------:R0:W5:Y:S03]  /*07e0*/  @P0 LDG.E.128 R12, desc[UR6][R40.64] ;  /* 0x00000006280c0981 */ /* 0x000166000c1e1d00 */
[----:B----4-:R-:W-:Y:S01]  /*07f0*/  @P0 IMAD.WIDE.U32 R44, R61, 0x10, R44 ;  /* 0x000000103d2c0825 */ /* 0x010fe200078e002c */
[----:B------:R0:W5:Y:S04]  /*0800*/  @P0 LDG.E.128 R16, desc[UR6][R42.64] ;  /* 0x000000062a100981 */ /* 0x000168000c1e1d00 */
[----:B------:R0:W5:Y:S01]  /*0810*/  @P0 LD.E.128 R28, desc[UR6][R44.64] ;  /* 0x000000062c1c0980 */ /* 0x000162000c101d00 */
[----:B-1----:R-:W-:Y:S01]  /*0820*/  IMAD.MOV.U32 R22, RZ, RZ, RZ ;  /* 0x000000ffff167224 */ /* 0x002fe200078e00ff */
[----:B------:R-:W-:-:S02]  /*0830*/  CS2R R20, SRZ ;  /* 0x0000000000147805 */ /* 0x000fc4000001ff00 */
[----:B------:R-:W-:Y:S01]  /*0840*/  CS2R R24, SRZ ;  /* 0x0000000000187805 */ /* 0x000fe2000001ff00 */
        /* <DEDUP_REMOVED lines=20> */
.L_x_10440:
        /* <DEDUP_REMOVED lines=49> */
.L_x_10443:
        /* <DEDUP_REMOVED lines=11> */
[----:B-1----:R-:W-:-:S07]  /*0d50*/  @P2 IMAD.WIDE.U32 R64, R61, 0x10, R64 ;  /* 0x000000103d402825 */ /* 0x002fce00078e0040 */
[----:B------:R-:W1:Y:S01]  /*0d60*/  LDC.64 R76, c[0x0][0x3d8] ;  /* 0x0000f600ff4c7b82 */ /* 0x000e620000000a00 */
[C---:B---3--:R-:W-:Y:S01]  /*0d70*/  @P2 IMAD.WIDE.U32 R70, R61.reuse, 0x10, R66 ;  /* 0x000000103d462825 */ /* 0x048fe200078e0042 */
[----:B------:R-:W-:Y:S01]  /*0d80*/  @P2 LOP3.LUT R61, R61, 0x20, RZ, 0xfc, !PT ;  /* 0x000000203d3d2812 */ /* 0x000fe200078efcff */
[----:B------:R-:W5:Y:S04]  /*0d90*/  @P2 LDG.E.128 R100, desc[UR6][R64.64] ;  /* 0x0000000640642981 */ /* 0x000f68000c1e1d00 */
[----:B------:R-:W5:Y:S01]  /*0da0*/  @P2 LD.E.128 R24, desc[UR6][R70.64] ;  /* 0x0000000646182980 */ /* 0x000f62000c101d00 */
[----:B------:R-:W3:Y:S01]  /*0db0*/  LDC.64 R78, c[0x0][0x3d0] ;  /* 0x0000f400ff4e7b82 */ /* 0x000ee20000000a00 */
[----:B----4-:R-:W-:-:S04]  /*0dc0*/  @P0 IMAD.WIDE.U32 R72, R61, 0x10, R68 ;  /* 0x000000103d480825 */ /* 0x010fc800078e0044 */
[----:B------:R-:W-:Y:S01]  /*0dd0*/  HFMA2 R34, -RZ, RZ, 0, 0 ;  /* 0x00000000ff227431 */ /* 0x000fe200000001ff */
[----:B------:R4:W5:Y:S04]  /*0de0*/  @P2 LDG.E.128 R104, desc[UR6][R32.64] ;  /* 0x0000000620682981 */ /* 0x000968000c1e1d00 */
[----:B------:R0:W5:Y:S01]  /*0df0*/  @P0 LDG.E.128 R12, desc[UR6][R72.64] ;  /* 0x00000006480c0981 */ /* 0x000162000c1e1d00 */
        /* <DEDUP_REMOVED lines=20> */
.L_x_10442:
[----:B------:R-:W-:Y:S05]  /*0f40*/  BSYNC.RECONVERGENT B0 ;  /* 0x0000000000007941 */ /* 0x000fea0003800200 */
.L_x_10439:
[----:B------:R-:W1:Y:S02]  /*0f50*/  LDCU UR4, c[0x0][0x384] ;  /* 0x00007080ff0477ac */ /* 0x000e640008000800 */
[----:B-1----:R-:W-:-:S13]  /*0f60*/  ISETP.GE.AND P0, PT, R11, UR4, PT ;  /* 0x000000040b007c0c */ /* 0x002fda000bf06270 */
[----:B------:R-:W-:Y:S05]  /*0f70*/  @P0 EXIT ;  /* 0x000000000000094d */ /* 0x000fea0003800000 */
[----:B------:R-:W-:Y:S01]  /*0f80*/  IMAD.HI.U32 R61, R3, -0x326172a9, RZ ;  /* 0xcd9e8d57033d7827 */ /* 0x000fe200078e00ff */
[----:B0-----:R-:W-:Y:S01]  /*0f90*/  IADD3 R66, PT, PT, R97, -0x4498517b, RZ ;  /* 0xbb67ae8561427810 */ /* 0x001fe20007ffe0ff */
[----:B------:R-:W0:Y:S01]  /*0fa0*/  LDCU UR10, c[0x0][0x408] ;  /* 0x00008100ff0a77ac */ /* 0x000e220008000800 */
[----:B------:R-:W-:Y:S01]  /*0fb0*/  LOP3.LUT R6, R6, 0x3, RZ, 0xc0, !PT ;  /* 0x0000000306067812 */ /* 0x000fe200078ec0ff */
[----:B------:R-:W-:Y:S01]  /*0fc0*/  IMAD.HI.U32 R63, R2, -0x2daee0ad, RZ ;  /* 0xd2511f53023f7827 */ /* 0x000fe200078e00ff */
[----:B------:R-:W-:Y:S01]  /*0fd0*/  LOP3.LUT R61, R0, R61, R96, 0x96, !PT ;  /* 0x0000003d003d7212 */ /* 0x000fe200078e9660 */
[----:B------:R-:W1:Y:S02]  /*0fe0*/  LDCU UR13, c[0x0][0x388] ;  /* 0x00007100ff0d77ac */ /* 0x000e640008000800 */
[----:B------:R-:W-:Y:S01]  /*0ff0*/  IMAD R67, R2, -0x2daee0ad, RZ ;  /* 0xd2511f5302437824 */ /* 0x000fe200078e02ff */
[----:B------:R-:W-:Y:S01]  /*1000*/  LOP3.LUT R63, R63, R97, RZ, 0x3c, !PT ;  /* 0x000000613f3f7212 */ /* 0x000fe200078e3cff */
[----:B------:R-:W-:Y:S01]  /*1010*/  IMAD.HI.U32 R64, R61, -0x2daee0ad, RZ ;  /* 0xd2511f533d407827 */ /* 0x000fe200078e00ff */
[----:B------:R-:W2:Y:S03]  /*1020*/  LDCU.U8 UR11, c[0x0][0x410] ;  /* 0x00008200ff0b77ac */ /* 0x000ea60008000000 */
[----:B------:R-:W-:Y:S01]  /*1030*/  IMAD R62, R3, -0x326172a9, RZ ;  /* 0xcd9e8d57033e7824 */ /* 0x000fe200078e02ff */
[----:B------:R-:W-:Y:S01]  /*1040*/  LOP3.LUT R64, R66, R67, R64, 0x96, !PT ;  /* 0x0000004342407212 */ /* 0x000fe200078e9640 */
[C---:B------:R-:W-:Y:S01]  /*1050*/  IMAD.HI.U32 R65, R63.reuse, -0x326172a9, RZ ;  /* 0xcd9e8d573f417827 */ /* 0x040fe200078e00ff */
[----:B------:R-:W3:Y:S03]  /*1060*/  LDCU UR12, c[0x0][0x448] ;  /* 0x00008900ff0c77ac */ /* 0x000ee60008000800 */
[----:B------:R-:W-:Y:S01]  /*1070*/  IMAD R63, R63, -0x326172a9, RZ ;  /* 0xcd9e8d573f3f7824 */ /* 0x000fe200078e02ff */
[----:B------:R-:W-:Y:S01]  /*1080*/  LOP3.LUT R4, R4, R62, R65, 0x96, !PT ;  /* 0x0000003e04047212 */ /* 0x000fe200078e9641 */
[----:B------:R-:W-:Y:S01]  /*1090*/  IMAD.HI.U32 R62, R64, -0x326172a9, RZ ;  /* 0xcd9e8d57403e7827 */ /* 0x000fe200078e00ff */
[----:B------:R-:W4:Y:S03]  /*10a0*/  LDCU.64 UR4, c[0x0][0x398] ;  /* 0x00007300ff0477ac */ /* 0x000f260008000a00 */
[----:B------:R-:W-:Y:S01]  /*10b0*/  IMAD R61, R61, -0x2daee0ad, RZ ;  /* 0xd2511f533d3d7824 */ /* 0x000fe200078e02ff */
[----:B------:R-:W-:Y:S01]  /*10c0*/  LOP3.LUT R5, R5, R63, R62, 0x96, !PT ;  /* 0x0000003f05057212 */ /* 0x000fe200078e963e */
[C---:B------:R-:W-:Y:S01]  /*10d0*/  IMAD.HI.U32 R66, R4.reuse, -0x2daee0ad, RZ ;  /* 0xd2511f5304427827 */ /* 0x040fe200078e00ff */
[----:B------:R-:W0:Y:S03]  /*10e0*/  LDCU.64 UR8, c[0x0][0x3a0] ;  /* 0x00007400ff0877ac */ /* 0x000e260008000a00 */
        /* <DEDUP_REMOVED lines=20> */
[----:B------:R-:W-:Y:S02]  /*1230*/  VIADD R7, R96, 0xb54cda56 ;  /* 0xb54cda5660077836 */ /* 0x000fe40000000000 */
        /* <DEDUP_REMOVED lines=26> */
[----:B01234-:R-:W-:-:S07]  /*13e0*/  MOV R7, RZ ;  /* 0x000000ff00077202 */ /* 0x01ffce0000000f00 */
.L_x_10825:
[----:B------:R-:W2:Y:S01]  /*13f0*/  LDL R10, [R1] ;  /* 0x00000000010a7983 */ /* 0x000ea20000100800 */
[----:B------:R-:W-:Y:S01]  /*1400*/  BSSY.RECONVERGENT B0, `(.L_x_10444) ;  /* 0x000095f000007945 */ /* 0x000fe20003800200 */
[----:B0-----:R-:W0:Y:S02]  /*1410*/  S2R R88, SR_TID.X ;  /* 0x0000000000587919 */ /* 0x001e240000002100 */
        /* <DEDUP_REMOVED lines=19> */
[----:B------:R0:W5:Y:S04]  /*1550*/  @P1 LDG.E.128 R60, desc[UR6][R68.64+0x10] ;  /* 0x00001006443c1981 */ /* 0x000168000c1e1d00 */
[----:B------:R0:W5:Y:S04]  /*1560*/  @P0 LDG.E.128 R52, desc[UR6][R64.64] ;  /* 0x0000000640340981 */ /* 0x000168000c1e1d00 */
[----:B------:R0:W5:Y:S01]  /*1570*/  LDG.E.128 R68, desc[UR6][R66.64] ;  /* 0x0000000642447981 */ /* 0x000162000c1e1d00 */
        /* <DEDUP_REMOVED lines=19> */
.L_x_10449:
        /* <DEDUP_REMOVED lines=13> */
.L_x_10451:
[----:B------:R-:W-:Y:S05]  /*1780*/  BSYNC.RECONVERGENT B2 ;  /* 0x0000000000027941 */ /* 0x000fea0003800200 */
.L_x_10450:
        /* <DEDUP_REMOVED lines=60> */
.L_x_10448:
[----:B------:R-:W-:Y:S05]  /*1b50*/  BSYNC.RECONVERGENT B1 ;  /* 0x0000000000017941 */ /* 0x000fea0003800200 */
.L_x_10447:
[----:B------:R-:W0:Y:S01]  /*1b60*/  LDC R118, c[0x0][0x404] ;  /* 0x00010100ff767b82 */ /* 0x000e220000000800 */
[----:B------:R-:W-:Y:S01]  /*1b70*/  HFMA2 R117, -RZ, RZ, 0.1171875, 0 ;  /* 0x2f800000ff757431 */ /* 0x000fe200000001ff */
[----:B------:R-:W-:Y:S01]  /*1b80*/  ISETP.NE.AND P2, PT, R65, 0x1, PT ;  /* 0x000000014100780c */ /* 0x000fe20003f45270 */
[----:B------:R-:W-:Y:S01]  /*1b90*/  BSSY.RECONVERGENT B1, `(.L_x_10452) ;  /* 0x000005c000017945 */ /* 0x000fe20003800200 */
[----:B------:R-:W-:Y:S01]  /*1ba0*/  I2FP.F32.U32 R6, R64 ;  /* 0x0000004000067245 */ /* 0x000fe20000201000 */
[----:B-----5:R-:W-:Y:S02]  /*1bb0*/  HADD2.F32 R111, -RZ, R68.H0_H0 ;  /* 0x20000044ff6f7230 */ /* 0x020fe40000004100 */
[----:B------:R-:W-:Y:S02]  /*1bc0*/  IMAD.MOV.U32 R64, RZ, RZ, 0x2 ;  /* 0x00000002ff407424 */ /* 0x000fe400078e00ff */
        /* <DEDUP_REMOVED lines=13> */
.L_x_10454:
        /* <DEDUP_REMOVED lines=13> */
.L_x_10456:
[----:B------:R-:W-:Y:S05]  /*1d70*/  BSYNC.RECONVERGENT B2 ;  /* 0x0000000000027941 */ /* 0x000fea0003800200 */
.L_x_10455:
        /* <DEDUP_REMOVED lines=61> */
.L_x_10453:
[----:B------:R-:W-:Y:S05]  /*2150*/  BSYNC.RECONVERGENT B1 ;  /* 0x0000000000017941 */ /* 0x000fea0003800200 */
.L_x_10452:
[----:B------:R-:W-:Y:S01]  /*2160*/  ISETP.NE.AND P2, PT, R64, 0x1, PT ;  /* 0x000000014000780c */ /* 0x000fe20003f45270 */
[----:B------:R-:W-:Y:S01]  /*2170*/  BSSY.RECONVERGENT B1, `(.L_x_10457) ;  /* 0x000005c000017945 */ /* 0x000fe20003800200 */
[----:B------:R-:W-:Y:S01]  /*2180*/  I2FP.F32.U32 R6, R6 ;  /* 0x0000000600067245 */ /* 0x000fe20000201000 */
[----:B------:R-:W-:Y:S02]  /*2190*/  HFMA2 R66, -RZ, RZ, 0, 1.1920928955078125e-07 ;  /* 0x00000002ff427431 */ /* 0x000fe400000001ff */
[----:B------:R-:W-:Y:S02]  /*21a0*/  HADD2.F32 R110, -RZ, R68.H1_H1 ;  /* 0x30000044ff6e7230 */ /* 0x000fe40000004100 */
        /* <DEDUP_REMOVED lines=13> */
.L_x_10459:
        /* <DEDUP_REMOVED lines=13> */
.L_x_10461:
[----:B------:R-:W-:Y:S05]  /*2350*/  BSYNC.RECONVERGENT B2 ;  /* 0x0000000000027941 */ /* 0x000fea0003800200 */
.L_x_10460:
        /* <DEDUP_REMOVED lines=61> */
.L_x_10458:
[----:B------:R-:W-:Y:S05]  /*2730*/  BSYNC.RECONVERGENT B1 ;  /* 0x0000000000017941 */ /* 0x000fea0003800200 */
.L_x_10457:
[----:B------:R-:W-:Y:S01]  /*2740*/  ISETP.NE.AND P2, PT, R66, 0x1, PT ;  /* 0x000000014200780c */ /* 0x000fe20003f45270 */
[----:B------:R-:W-:Y:S01]  /*2750*/  BSSY.RECONVERGENT B1, `(.L_x_10462) ;  /* 0x000005c000017945 */ /* 0x000fe20003800200 */
[----:B------:R-:W-:Y:S01]  /*2760*/  I2FP.F32.U32 R6, R6 ;  /* 0x0000000600067245 */ /* 0x000fe20000201000 */
[----:B------:R-:W-:Y:S02]  /*2770*/  HADD2.F32 R68, -RZ, R69.H0_H0 ;  /* 0x20000045ff447230 */ /* 0x000fe40000004100 */
[----:B------:R-:W-:Y:S02]  /*2780*/  IMAD.MOV.U32 R64, RZ, RZ, 0x2 ;  /* 0x00000002ff407424 */ /* 0x000fe400078e00ff */
        /* <DEDUP_REMOVED lines=13> */
.L_x_10464:
        /* <DEDUP_REMOVED lines=13> */
.L_x_10466:
[----:B------:R-:W-:Y:S05]  /*2930*/  BSYNC.RECONVERGENT B2 ;  /* 0x0000000000027941 */ /* 0x000fea0003800200 */
.L_x_10465:
        /* <DEDUP_REMOVED lines=61> */
.L_x_10463:
[----:B------:R-:W-:Y:S05]  /*2d10*/  BSYNC.RECONVERGENT B1 ;  /* 0x0000000000017941 */ /* 0x000fea0003800200 */
.L_x_10462:
[----:B------:R-:W-:Y:S01]  /*2d20*/  ISETP.NE.AND P2, PT, R64, 0x1, PT ;  /* 0x000000014000780c */ /* 0x000fe20003f45270 */
[----:B------:R-:W-:Y:S01]  /*2d30*/  BSSY.RECONVERGENT B1, `(.L_x_10467) ;  /* 0x000005c000017945 */ /* 0x000fe20003800200 */
[----:B------:R-:W-:Y:S01]  /*2d40*/  I2FP.F32.U32 R6, R6 ;  /* 0x0000000600067245 */ /* 0x000fe20000201000 */
[----:B------:R-:W-:Y:S02]  /*2d50*/  HADD2.F32 R69, -RZ, R69.H1_H1 ;  /* 0x30000045ff457230 */ /* 0x000fe40000004100 */
[----:B------:R-:W-:Y:S02]  /*2d60*/  IMAD.MOV.U32 R66, RZ, RZ, 0x2 ;  /* 0x00000002ff427424 */ /* 0x000fe400078e00ff */
        /* <DEDUP_REMOVED lines=13> */
.L_x_10469:
        /* <DEDUP_REMOVED lines=13> */
.L_x_10471:
[----:B------:R-:W-:Y:S05]  /*2f10*/  BSYNC.RECONVERGENT B2 ;  /* 0x0000000000027941 */ /* 0x000fea0003800200 */
.L_x_10470:
        /* <DEDUP_REMOVED lines=61> */
.L_x_10468:
[----:B------:R-:W-:Y:S05]  /*32f0*/  BSYNC.RECONVERGENT B1 ;  /* 0x0000000000017941 */ /* 0x000fea0003800200 */
.L_x_10467:
[----:B------:R-:W-:Y:S01]  /*3300*/  ISETP.NE.AND P3, PT, R66, 0x1, PT ;  /* 0x000000014200780c */ /* 0x000fe20003f65270 */
[----:B------:R-:W-:Y:S01]  /*3310*/  BSSY.RECONVERGENT B1, `(.L_x_10472) ;  /* 0x000005b000017945 */ /* 0x000fe20003800200 */
[----:B------:R-:W-:Y:S01]  /*3320*/  I2FP.F32.U32 R6, R6 ;  /* 0x0000000600067245 */ /* 0x000fe20000201000 */
[----:B------:R-:W-:Y:S02]  /*3330*/  HFMA2 R67, -RZ, RZ, 0, 1.1920928955078125e-07 ;  /* 0x00000002ff437431 */ /* 0x000fe400000001ff */
[----:B------:R-:W-:Y:S02]  /*3340*/  HADD2.F32 R64, -RZ, R70.H0_H0 ;  /* 0x20000046ff407230 */ /* 0x000fe40000004100 */
        /* <DEDUP_REMOVED lines=12> */
.L_x_10474:
        /* <DEDUP_REMOVED lines=13> */
.L_x_10476:
[----:B------:R-:W-:Y:S05]  /*34e0*/  BSYNC.RECONVERGENT B2 ;  /* 0x0000000000027941 */ /* 0x000fea0003800200 */
.L_x_10475:
[----:B------:R-:W-:Y:S01]  /*34f0*/  IMAD.WIDE.U32 R94, R3, -0x326172a9, RZ ;  /* 0xcd9e8d57035e7825 */ /* 0x000fe200078e00ff */
[----:B------:R-:W-:-:S03]  /*3500*/  LOP3.LUT R66, R7, R5, R97, 0x96, !PT ;  /* 0x0000000507427212 */ /* 0x000fc600078e9661 */
[----:B------:R-:W-:Y:S01]  /*3510*/  VIADD R65, R97, 0xbb67ae85 ;  /* 0xbb67ae8561417836 */ /* 0x000fe20000000000 */
[----:B------:R-:W-:Y:S01]  /*3520*/  LOP3.LUT R92, R0, R95, R96, 0x96, !PT ;  /* 0x0000005f005c7212 */ /* 0x000fe200078e9660 */
[----:B------:R-:W-:-:S04]  /*3530*/  IMAD.WIDE.U32 R66, R66, -0x326172a9, RZ ;  /* 0xcd9e8d5742427825 */ /* 0x000fc800078e00ff */
[----:B------:R-:W-:-:S04]  /*3540*/  IMAD.WIDE.U32 R92, R92, -0x2daee0ad, RZ ;  /* 0xd2511f535c5c7825 */ /* 0x000fc800078e00ff */
[----:B------:R-:W-:Y:S01]  /*3550*/  VIADD R5, R96, 0x9e3779b9 ;  /* 0x9e3779b960057836 */ /* 0x000fe20000000000 */
[----:B------:R-:W-:Y:S01]  /*3560*/  LOP3.LUT R65, R65, R4, R93, 0x96, !PT ;  /* 0x0000000441417212 */ /* 0x000fe200078e965d */
[----:B------:R-:W-:-:S03]  /*3570*/  IMAD.MOV.U32 R6, RZ, RZ, R88 ;  /* 0x000000ffff067224 */ /* 0x000fc600078e0058 */
[----:B------:R-:W-:Y:S01]  /*3580*/  LOP3.LUT R5, R5, R94, R67, 0x96, !PT ;  /* 0x0000005e05057212 */ /* 0x000fe200078e9643 */
[----:B------:R-:W-:Y:S01]  /*3590*/  IMAD.WIDE.U32 R94, R65, -0x326172a9, RZ ;  /* 0xcd9e8d57415e7825 */ /* 0x000fe200078e00ff */
[----:B------:R-:W-:-:S03]  /*35a0*/  IADD3 R67, PT, PT, R97, 0x76cf5d0a, RZ ;  /* 0x76cf5d0a61437810 */ /* 0x000fc60007ffe0ff */
        /* <DEDUP_REMOVED lines=45> */
[----:B------:R-:W-:Y:S01]  /*3880*/  MOV R88, R66 ;  /* 0x0000004200587202 */ /* 0x000fe20000000f00 */
[----:B------:R-:W-:Y:S01]  /*3890*/  IMAD.MOV.U32 R8, RZ, RZ, R92 ;  /* 0x000000ffff087224 */ /* 0x000fe200078e005c */
[----:B------:R-:W-:Y:S01]  /*38a0*/  LOP3.LUT R5, R5, R94, R93, 0x96, !PT ;  /* 0x0000005e05057212 */ /* 0x000fe200078e965d */
[----:B------:R-:W-:-:S07]  /*38b0*/  IMAD.MOV.U32 R67, RZ, RZ, RZ ;  /* 0x000000ffff437224 */ /* 0x000fce00078e00ff */
.L_x_10473:
[----:B------:R-:W-:Y:S05]  /*38c0*/  BSYNC.RECONVERGENT B1 ;  /* 0x0000000000017941 */ /* 0x000fea0003800200 */
.L_x_10472:
[----:B------:R-:W-:Y:S01]  /*38d0*/  ISETP.NE.AND P4, PT, R67, 0x1, PT ;  /* 0x000000014300780c */ /* 0x000fe20003f85270 */
[----:B------:R-:W-:Y:S01]  /*38e0*/  BSSY.RECONVERGENT B1, `(.L_x_10477) ;  /* 0x000005b000017945 */ /* 0x000fe20003800200 */
[----:B------:R-:W-:Y:S01]  /*38f0*/  I2FP.F32.U32 R6, R6 ;  /* 0x0000000600067245 */ /* 0x000fe20000201000 */
[----:B------:R-:W-:Y:S02]  /*3900*/  HADD2.F32 R70, -RZ, R70.H1_H1 ;  /* 0x30000046ff467230 */ /* 0x000fe40000004100 */
        /* <DEDUP_REMOVED lines=13> */
.L_x_10479:
        /* <DEDUP_REMOVED lines=13> */
.L_x_10481:
[----:B------:R-:W-:Y:S05]  /*3ab0*/  BSYNC.RECONVERGENT B2 ;  /* 0x0000000000027941 */ /* 0x000fea0003800200 */
.L_x_10480:
        /* <DEDUP_REMOVED lines=15> */
[----:B------:R-:W-:Y:S01]  /*3bb0*/  LOP3.LUT R65, R65, R66, R95, 0x96, !PT ;  /* 0x0000004241417212 */ /* 0x000fe200078e965f */
[----:B------:R-:W-:Y:S02]  /*3bc0*/  IMAD.MOV.U32 R6, RZ, RZ, R88 ;  /* 0x000000ffff067224 */ /* 0x000fe400078e0058 */
        /* <DEDUP_REMOVED lines=43> */
[----:B------:R-:W-:-:S07]  /*3e80*/  LOP3.LUT R4, R65, R4, R67, 0x96, !PT ;  /* 0x0000000441047212 */ /* 0x000fce00078e9643 */
.L_x_10478:
[----:B------:R-:W-:Y:S05]  /*3e90*/  BSYNC.RECONVERGENT B1 ;  /* 0x0000000000017941 */ /* 0x000fea0003800200 */
.L_x_10477:
[----:B------:R-:W-:Y:S01]  /*3ea0*/  ISETP.NE.AND P5, PT, R66, 0x1, PT ;  /* 0x000000014200780c */ /* 0x000fe20003fa5270 */
[----:B------:R-:W-:Y:S01]  /*3eb0*/  BSSY.RECONVERGENT B1, `(.L_x_10482) ;  /* 0x000005b000017945 */ /* 0x000fe20003800200 */
[----:B------:R-:W-:Y:S01]  /*3ec0*/  I2FP.F32.U32 R6, R6 ;  /* 0x0000000600067245 */ /* 0x000fe20000201000 */
[----:B------:R-:W-:Y:S02]  /*3ed0*/  HADD2.F32 R65, -RZ, R71.H0_H0 ;  /* 0x20000047ff417230 */ /* 0x000fe40000004100 */
[----:B------:R-:W-:Y:S02]  /*3ee0*/  IMAD.MOV.U32 R92, RZ, RZ, R8 ;  /* 0x000000ffff5c7224 */ /* 0x000fe400078e0008 */
        /* <DEDUP_REMOVED lines=12> */
.L_x_10484:
        /* <DEDUP_REMOVED lines=13> */
.L_x_10486:
[----:B------:R-:W-:Y:S05]  /*4080*/  BSYNC.RECONVERGENT B2 ;  /* 0x0000000000027941 */ /* 0x000fea0003800200 */
.L_x_10485:
        /* <DEDUP_REMOVED lines=46> */
[----:B------:R-:W-:-:S04]  /*4370*/  IMAD.WIDE.U32 R4, R6, -0x2daee0ad, RZ ;  /* 0xd2511f5306047825 */ /* 0x000fc800078e00ff */
[----:B------:R-:W-:Y:S01]  /*4380*/  IMAD.MOV.U32 R6, RZ, RZ, RZ ;  /* 0x000000ffff067224 */ /* 0x000fe200078e00ff */
[----:B------:R-:W-:Y:S01]  /*4390*/  LOP3.LUT R93, R93, R66, R5, 0x96, !PT ;  /* 0x000000425d5d7212 */ /* 0x000fe200078e9605 */
[----:B------:R-:W-:-:S04]  /*43a0*/  IMAD.WIDE.U32 R66, R67, -0x326172a9, RZ ;  /* 0xcd9e8d5743427825 */ /* 0x000fc800078e00ff */
[----:B------:R-:W-:-:S05]  /*43b0*/  VIADD R5, R96, 0xf1bbcdc8 ;  /* 0xf1bbcdc860057836 */ /* 0x000fca0000000000 */
[----:B------:R-:W-:Y:S01]  /*43c0*/  LOP3.LUT R67, R5, R92, R67, 0x96, !PT ;  /* 0x0000005c05437212 */ /* 0x000fe200078e9643 */
[----:B------:R-:W-:Y:S01]  /*43d0*/  IMAD.WIDE.U32 R92, R93, -0x326172a9, RZ ;  /* 0xcd9e8d575d5c7825 */ /* 0x000fe200078e00ff */
[----:B------:R-:W-:-:S03]  /*43e0*/  IADD3 R5, PT, PT, R96, -0x700cb87f, RZ ;  /* 0x8ff3478160057810 */ /* 0x000fc60007ffe0ff */
[----:B------:R-:W-:Y:S01]  /*43f0*/  IMAD.MOV.U32 R8, RZ, RZ, R92 ;  /* 0x000000ffff087224 */ /* 0x000fe200078e005c */
[----:B------:R-:W-:Y:S01]  /*4400*/  LOP3.LUT R5, R5, R66, R93, 0x96, !PT ;  /* 0x0000004205057212 */ /* 0x000fe200078e965d */
[----:B------:R-:W-:Y:S01]  /*4410*/  IMAD.WIDE.U32 R66, R67, -0x2daee0ad, RZ ;  /* 0xd2511f5343427825 */ /* 0x000fe200078e00ff */
[----:B------:R-:W-:-:S03]  /*4420*/  MOV R92, R88 ;  /* 0x00000058005c7202 */ /* 0x000fc60000000f00 */
[----:B------:R-:W-:Y:S02]  /*4430*/  VIADD R93, R97, 0x96a522ad ;  /* 0x96a522ad615d7836 */ /* 0x000fe40000000000 */
[----:B------:R-:W-:-:S03]  /*4440*/  IMAD.MOV.U32 R88, RZ, RZ, R66 ;  /* 0x000000ffff587224 */ /* 0x000fc600078e0042 */
[----:B------:R-:W-:-:S07]  /*4450*/  LOP3.LUT R4, R93, R4, R67, 0x96, !PT ;  /* 0x000000045d047212 */ /* 0x000fce00078e9643 */
.L_x_10483:
[----:B------:R-:W-:Y:S05]  /*4460*/  BSYNC.RECONVERGENT B1 ;  /* 0x0000000000017941 */ /* 0x000fea0003800200 */
.L_x_10482:
[----:B------:R-:W-:Y:S01]  /*4470*/  I2FP.F32.U32 R66, R92 ;  /* 0x0000005c00427245 */ /* 0x000fe20000201000 */
[----:B------:R-:W-:Y:S01]  /*4480*/  FMUL.FTZ R111, R111, UR10 ;  /* 0x0000000a6f6f7c20 */ /* 0x000fe20008410000 */
[----:B------:R-:W-:Y:S01]  /*4490*/  P2R R94, PR, RZ, 0x2 ;  /* 0x00000002ff5e7803 */ /* 0x000fe20000000000 */
[----:B------:R-:W-:Y:S01]  /*44a0*/  FMUL.FTZ R68, R68, UR10 ;  /* 0x0000000a44447c20 */ /* 0x000fe20008410000 */
[----:B------:R-:W-:Y:S01]  /*44b0*/  ISETP.NE.AND P1, PT, R9, RZ, PT ;  /* 0x000000ff0900720c */ /* 0x000fe20003f25270 */
[----:B------:R-:W-:Y:S01]  /*44c0*/  FFMA.FTZ R117, R66, R117, 1.1641532182693481445e-10 ;  /* 0x2f00000042757423 */ /* 0x000fe20000010075 */
[----:B------:R-:W-:Y:S01]  /*44d0*/  FMUL.FTZ R66, R70, UR10 ;  /* 0x0000000a46427c20 */ /* 0x000fe20008410000 */
[----:B------:R-:W-:Y:S01]  /*44e0*/  ISETP.NE.AND P6, PT, R90, RZ, PT ;  /* 0x000000ff5a00720c */ /* 0x000fe20003fc5270 */
[----:B------:R-:W-:Y:S02]  /*44f0*/  HADD2.F32 R92, -RZ, R71.H1_H1 ;  /* 0x30000047ff5c7230 */ /* 0x000fe40000004100 */
[----:B------:R-:W-:Y:S01]  /*4500*/  FMUL.FTZ R67, R64, UR10 ;  /* 0x0000000a40437c20 */ /* 0x000fe20008410000 */
[----:B------:R-:W-:Y:S01]  /*4510*/  FMUL.FTZ R71, R69, UR10 ;  /* 0x0000000a45477c20 */ /* 0x000fe20008410000 */
[----:B------:R-:W-:Y:S01]  /*4520*/  ISETP.NE.AND P5, PT, R91, RZ, PT ;  /* 0x000000ff5b00720c */ /* 0x000fe20003fa5270 */
[----:B------:R-:W-:Y:S01]  /*4530*/  FMUL.FTZ R65, R65, UR10 ;  /* 0x0000000a41417c20 */ /* 0x000fe20008410000 */
[----:B------:R-:W-:Y:S01]  /*4540*/  FSEL R64, R111, RZ, P1 ;  /* 0x000000ff6f407208 */ /* 0x000fe20000800000 */
[----:B------:R-:W-:Y:S01]  /*4550*/  FMUL.FTZ R110, R110, UR10 ;  /* 0x0000000a6e6e7c20 */ /* 0x000fe20008410000 */
[----:B------:R-:W-:Y:S01]  /*4560*/  FSEL R69, R66, RZ, P3 ;  /* 0x000000ff42457208 */ /* 0x000fe20001800000 */
[----:B------:R-:W-:Y:S01]  /*4570*/  FMUL.FTZ R92, R92, UR10 ;  /* 0x0000000a5c5c7c20 */ /* 0x000fe20008410000 */
[----:B------:R-:W-:-:S02]  /*4580*/  ISETP.NE.AND P1, PT, R94, RZ, PT ;  /* 0x000000ff5e00720c */ /* 0x000fc40003f25270 */
[----:B------:R-:W-:Y:S02]  /*4590*/  FSEL R66, R68, RZ, P6 ;  /* 0x000000ff44427208 */ /* 0x000fe40003000000 */
[----:B------:R-:W-:Y:S02]  /*45a0*/  FSEL R68, R67, RZ, P2 ;  /* 0x000000ff43447208 */ /* 0x000fe40001000000 */
[----:B------:R-:W-:Y:S02]  /*45b0*/  P2R R93, PR, RZ, 0x1 ;  /* 0x00000001ff5d7803 */ /* 0x000fe40000000000 */
[----:B------:R-:W-:Y:S02]  /*45c0*/  FSEL R67, R71, RZ, P5 ;  /* 0x000000ff47437208 */ /* 0x000fe40002800000 */
[----:B------:R-:W-:Y:S02]  /*45d0*/  ISETP.NE.AND P0, PT, R89, RZ, PT ;  /* 0x000000ff5900720c */ /* 0x000fe40003f05270 */
[----:B------:R-:W-:Y:S01]  /*45e0*/  FSETP.GTU.FTZ.AND P5, PT, R117, R118, PT ;  /* 0x000000767500720b */ /* 0x000fe20003fbc000 */
        /* <DEDUP_REMOVED lines=12> */
[----:B------:R-:W-:Y:S01]  /*46b0*/  PLOP3.LUT P5, PT, P5, PT, PT, 0x8, 0x80 ;  /* 0x000000000080781c */ /* 0x000fe20002fae170 */
[----:B------:R-:W-:-:S12]  /*46c0*/  BRA `(.L_x_10487) ;  /* 0x0000006000107947 */ /* 0x000fd80003800000 */
.L_x_10446:
        /* <DEDUP_REMOVED lines=17> */
.L_x_10490:
        /* <DEDUP_REMOVED lines=13> */
.L_x_10492:
[----:B------:R-:W-:Y:S05]  /*48b0*/  BSYNC.RECONVERGENT B2 ;  /* 0x0000000000027941 */ /* 0x000fea0003800200 */
.L_x_10491:
        /* <DEDUP_REMOVED lines=59> */
.L_x_10489:
[----:B------:R-:W-:Y:S05]  /*4c70*/  BSYNC.RECONVERGENT B1 ;  /* 0x0000000000017941 */ /* 0x000fea0003800200 */
.L_x_10488:
[----:B------:R-:W0:Y:S01]  /*4c80*/  LDC R118, c[0x0][0x404] ;  /* 0x00010100ff767b82 */ /* 0x000e220000000800 */
[----:B------:R-:W-:Y:S01]  /*4c90*/  ISETP.NE.AND P2, PT, R66, 0x1, PT ;  /* 0x000000014200780c */ /* 0x000fe20003f45270 */
[----:B------:R-:W-:Y:S01]  /*4ca0*/  IMAD.MOV.U32 R119, RZ, RZ, 0x2f800000 ;  /* 0x2f800000ff777424 */ /* 0x000fe200078e00ff */
[----:B------:R-:W-:Y:S01]  /*4cb0*/  I2FP.F32.U32 R6, R64 ;  /* 0x0000004000067245 */ /* 0x000fe20000201000 */
[----:B------:R-:W-:Y:S01]  /*4cc0*/  BSSY.RECONVERGENT B1, `(.L_x_10493) ;  /* 0x000005c000017945 */ /* 0x000fe20003800200 */
[----:B------:R-:W-:Y:S01]  /*4cd0*/  IMAD.MOV.U32 R67, RZ, RZ, 0x2 ;  /* 0x00000002ff437424 */ /* 0x000fe200078e00ff */
[----:B------:R-:W-:Y:S02]  /*4ce0*/  MOV R65, R8 ;  /* 0x0000000800417202 */ /* 0x000fe40000000f00 */
[----:B------:R-:W1:Y:S01]  /*4cf0*/  LDC R117, c[0x0][0x408] ;  /* 0x00010200ff757b82 */ /* 0x000e620000000800 */
[----:B------:R-:W-:Y:S01]  /*4d00*/  FFMA.FTZ R9, R6, R119, 1.1641532182693481445e-10 ;  /* 0x2f00000006097423 */ /* 0x000fe20000010077 */
[----:B-----5:R-:W-:-:S04]  /*4d10*/  HADD2.F32 R6, -RZ, R68.H0_H0 ;  /* 0x20000044ff067230 */ /* 0x020fc80000004100 */
        /* <DEDUP_REMOVED lines=12> */
.L_x_10495:
        /* <DEDUP_REMOVED lines=13> */
.L_x_10497:
[----:B------:R-:W-:Y:S05]  /*4eb0*/  BSYNC.RECONVERGENT B2 ;  /* 0x0000000000027941 */ /* 0x000fea0003800200 */
.L_x_10496:
        /* <DEDUP_REMOVED lines=60> */
.L_x_10494:
[----:B------:R-:W-:Y:S05]  /*5280*/  BSYNC.RECONVERGENT B1 ;  /* 0x0000000000017941 */ /* 0x000fea0003800200 */
.L_x_10493:
[----:B------:R-:W-:Y:S01]  /*5290*/  I2FP.F32.U32 R64, R65 ;  /* 0x0000004100407245 */ /* 0x000fe20000201000 */
[----:B------:R-:W-:Y:S01]  /*52a0*/  HADD2.F32 R66, -RZ, R52.H0_H0 ;  /* 0x20000034ff427230 */ /* 0x000fe20000004100 */
[----:B------:R-:W-:Y:S01]  /*52b0*/  ISETP.NE.AND P3, PT, R67, 0x1, PT ;  /* 0x000000014300780c */ /* 0x000fe20003f65270 */
[----:B------:R-:W-:Y:S02]  /*52c0*/  BSSY.RECONVERGENT B1, `(.L_x_10498) ;  /* 0x000005e000017945 */ /* 0x000fe40003800200 */
[----:B------:R-:W-:Y:S01]  /*52d0*/  FFMA.FTZ R65, R64, R119, 1.1641532182693481445e-10 ;  /* 0x2f00000040417423 */ /* 0x000fe20000010077 */
[----:B------:R-:W-:-:S04]  /*52e0*/  FMUL.FTZ R66, R66, R117 ;  /* 0x0000007542427220 */ /* 0x000fc80000410000 */
[----:B------:R-:W-:Y:S02]  /*52f0*/  FSETP.GTU.FTZ.AND P2, PT, R65, R118, PT ;  /* 0x000000764100720b */ /* 0x000fe40003f5c000 */
[----:B------:R-:W-:Y:S01]  /*5300*/  FSEL R65, R6, RZ, P4 ;  /* 0x000000ff06417208 */ /* 0x000fe20002000000 */
[----:B------:R-:W-:Y:S01]  /*5310*/  IMAD.MOV.U32 R6, RZ, RZ, R8 ;  /* 0x000000ffff067224 */ /* 0x000fe200078e0008 */
[----:B------:R-:W-:Y:S02]  /*5320*/  FSEL R66, R66, RZ, !P2 ;  /* 0x000000ff42427208 */ /* 0x000fe40005000000 */
        /* <DEDUP_REMOVED lines=13> */
.L_x_10500:
        /* <DEDUP_REMOVED lines=13> */
.L_x_10502:
[----:B------:R-:W-:Y:S05]  /*54d0*/  BSYNC.RECONVERGENT B2 ;  /* 0x0000000000027941 */ /* 0x000fea0003800200 */
.L_x_10501:
        /* <DEDUP_REMOVED lines=60> */
.L_x_10499:
[----:B------:R-:W-:Y:S05]  /*58a0*/  BSYNC.RECONVERGENT B1 ;  /* 0x0000000000017941 */ /* 0x000fea0003800200 */
.L_x_10498:
[----:B------:R-:W-:Y:S01]  /*58b0*/  ISETP.NE.AND P2, PT, R66, 0x1, PT ;  /* 0x000000014200780c */ /* 0x000fe20003f45270 */
[----:B------:R-:W-:Y:S01]  /*58c0*/  BSSY.RECONVERGENT B1, `(.L_x_10503) ;  /* 0x000005c000017945 */ /* 0x000fe20003800200 */
[----:B------:R-:W-:Y:S01]  /*58d0*/  I2FP.F32.U32 R6, R6 ;  /* 0x0000000600067245 */ /* 0x000fe20000201000 */
[----:B------:R-:W-:-:S04]  /*58e0*/  IMAD.MOV.U32 R67, RZ, RZ, 0x2 ;  /* 0x00000002ff437424 */ /* 0x000fc800078e00ff */
[----:B------:R-:W-:Y:S01]  /*58f0*/  FFMA.FTZ R65, R6, R119, 1.1641532182693481445e-10 ;  /* 0x2f00000006417423 */ /* 0x000fe20000010077 */
[----:B------:R-:W-:-:S04]  /*5900*/  HADD2.F32 R6, -RZ, R68.H1_H1 ;  /* 0x30000044ff067230 */ /* 0x000fc80000004100 */
[----:B------:R-:W-:Y:S01]  /*5910*/  FSETP.LE.FTZ.AND P4, PT, R65, R118, PT ;  /* 0x000000764100720b */ /* 0x000fe20003f93000 */
[----:B------:R-:W-:Y:S02]  /*5920*/  IMAD.MOV.U32 R65, RZ, RZ, R8 ;  /* 0x000000ffff417224 */ /* 0x000fe400078e0008 */
[----:B------:R-:W-:Y:S01]  /*5930*/  FMUL.FTZ R6, R117, R6 ;  /* 0x0000000675067220 */ /* 0x000fe20000410000 */
        /* <DEDUP_REMOVED lines=10> */
.L_x_10505:
        /* <DEDUP_REMOVED lines=13> */
.L_x_10507:
[----:B------:R-:W-:Y:S05]  /*5ab0*/  BSYNC.RECONVERGENT B2 ;  /* 0x0000000000027941 */ /* 0x000fea0003800200 */
.L_x_10506:
        /* <DEDUP_REMOVED lines=57> */
[----:B------:R-:W-:Y:S01]  /*5e50*/  IMAD.MOV.U32 R65, RZ, RZ, R88 ;  /* 0x000000ffff417224 */ /* 0x000fe200078e0058 */
[----:B------:R-:W-:Y:S01]  /*5e60*/  MOV R88, R66 ;  /* 0x0000004200587202 */ /* 0x000fe20000000f00 */
[----:B------:R-:W-:-:S07]  /*5e70*/  IMAD.MOV.U32 R67, RZ, RZ, RZ ;  /* 0x000000ffff437224 */ /* 0x000fce00078e00ff */
.L_x_10504:
[----:B------:R-:W-:Y:S05]  /*5e80*/  BSYNC.RECONVERGENT B1 ;  /* 0x0000000000017941 */ /* 0x000fea0003800200 */
.L_x_10503:
        /* <DEDUP_REMOVED lines=8> */
[----:B------:R-:W-:Y:S02]  /*5f10*/  FSEL R65, R6, RZ, P4 ;  /* 0x000000ff06417208 */ /* 0x000fe40002000000 */
[----:B------:R-:W-:Y:S02]  /*5f20*/  FSEL R68, R68, RZ, !P2 ;  /* 0x000000ff44447208 */ /* 0x000fe40005000000 */
[----:B------:R-:W-:Y:S02]  /*5f30*/  SEL R113, RZ, 0x1, P2 ;  /* 0x00000001ff717807 */ /* 0x000fe40001000000 */
[----:B------:R-:W-:Y:S01]  /*5f40*/  MOV R6, R8 ;  /* 0x0000000800067202 */ /* 0x000fe20000000f00 */
        /* <DEDUP_REMOVED lines=11> */
.L_x_10510:
        /* <DEDUP_REMOVED lines=13> */
.L_x_10512:
[----:B------:R-:W-:Y:S05]  /*60d0*/  BSYNC.RECONVERGENT B2 ;  /* 0x0000000000027941 */ /* 0x000fea0003800200 */
.L_x_10511:
[----:B------:R-:W-:Y:S01]  /*60e0*/  IMAD.WIDE.U32 R92, R3, -0x326172a9, RZ ;  /* 0xcd9e8d57035c7825 */ /* 0x000fe200078e00ff */
[----:B------:R-:W-:Y:S02]  /*60f0*/  LOP3.LUT R66, R7, R5, R97, 0x96, !PT ;  /* 0x0000000507427212 */ /* 0x000fe400078e9661 */
[----:B------:R-:W-:Y:S02]  /*6100*/  IADD3 R5, PT, PT, R96, -0x61c88647, RZ ;  /* 0x9e3779b960057810 */ /* 0x000fe40007ffe0ff */
[----:B------:R-:W-:Y:S01]  /*6110*/  LOP3.LUT R90, R0, R93, R96, 0x96, !PT ;  /* 0x0000005d005a7212 */ /* 0x000fe200078e9660 */
[----:B------:R-:W-:Y:S01]  /*6120*/  IMAD.WIDE.U32 R66, R66, -0x326172a9, RZ ;  /* 0xcd9e8d5742427825 */ /* 0x000fe200078e00ff */
[----:B------:R-:W-:-:S03]  /*6130*/  MOV R6, R88 ;  /* 0x0000005800067202 */ /* 0x000fc60000000f00 */
        /* <DEDUP_REMOVED lines=54> */
.L_x_10509:
[----:B------:R-:W-:Y:S05]  /*64a0*/  BSYNC.RECONVERGENT B1 ;  /* 0x0000000000017941 */ /* 0x000fea0003800200 */
.L_x_10508:
[----:B------:R-:W-:Y:S01]  /*64b0*/  ISETP.NE.AND P2, PT, R66, 0x1, PT ;  /* 0x000000014200780c */ /* 0x000fe20003f45270 */
[----:B------:R-:W-:Y:S01]  /*64c0*/  BSSY.RECONVERGENT B1, `(.L_x_10513) ;  /* 0x000005c000017945 */ /* 0x000fe20003800200 */
[----:B------:R-:W-:Y:S01]  /*64d0*/  I2FP.F32.U32 R6, R6 ;  /* 0x0000000600067245 */ /* 0x000fe20000201000 */
[----:B------:R-:W-:-:S04]  /*64e0*/  HFMA2 R91, -RZ, RZ, 0, 1.1920928955078125e-07 ;  /* 0x00000002ff5b7431 */ /* 0x000fc800000001ff */
[----:B------:R-:W-:Y:S01]  /*64f0*/  FFMA.FTZ R67, R6, R119, 1.1641532182693481445e-10 ;  /* 0x2f00000006437423 */ /* 0x000fe20000010077 */
[----:B------:R-:W-:-:S04]  /*6500*/  HADD2.F32 R6, -RZ, R69.H0_H0 ;  /* 0x20000045ff067230 */ /* 0x000fc80000004100 */
        /* <DEDUP_REMOVED lines=13> */
.L_x_10515:
        /* <DEDUP_REMOVED lines=13> */
.L_x_10517:
[----:B------:R-:W-:Y:S05]  /*66b0*/  BSYNC.RECONVERGENT B2 ;  /* 0x0000000000027941 */ /* 0x000fea0003800200 */
.L_x_10516:
        /* <DEDUP_REMOVED lines=60> */
.L_x_10514:
[----:B------:R-:W-:Y:S05]  /*6a80*/  BSYNC.RECONVERGENT B1 ;  /* 0x0000000000017941 */ /* 0x000fea0003800200 */
.L_x_10513:
[----:B------:R-:W-:Y:S01]  /*6a90*/  I2FP.F32.U32 R66, R67 ;  /* 0x0000004300427245 */ /* 0x000fe20000201000 */
[----:B------:R-:W-:Y:S01]  /*6aa0*/  HADD2.F32 R68, -RZ, R53.H0_H0 ;  /* 0x20000035ff447230 */ /* 0x000fe20000004100 */
[----:B------:R-:W-:Y:S03]  /*6ab0*/  BSSY.RECONVERGENT B1, `(.L_x_10518) ;  /* 0x000005f000017945 */ /* 0x000fe60003800200 */
        /* <DEDUP_REMOVED lines=20> */
.L_x_10520:
        /* <DEDUP_REMOVED lines=13> */
.L_x_10522:
[----:B------:R-:W-:Y:S05]  /*6cd0*/  BSYNC.RECONVERGENT B2 ;  /* 0x0000000000027941 */ /* 0x000fea0003800200 */
.L_x_10521:
        /* <DEDUP_REMOVED lines=58> */
[----:B------:R-:W-:Y:S02]  /*7080*/  LOP3.LUT R4, R67, R4, R93, 0x96, !PT ;  /* 0x0000000443047212 */ /* 0x000fe400078e965d */
[----:B------:R-:W-:-:S07]  /*7090*/  MOV R88, R92 ;  /* 0x0000005c00587202 */ /* 0x000fce0000000f00 */
.L_x_10519:
[----:B------:R-:W-:Y:S05]  /*70a0*/  BSYNC.RECONVERGENT B1 ;  /* 0x0000000000017941 */ /* 0x000fea0003800200 */
.L_x_10518:
[----:B------:R-:W-:Y:S01]  /*70b0*/  ISETP.NE.AND P2, PT, R68, 0x1, PT ;  /* 0x000000014400780c */ /* 0x000fe20003f45270 */
[----:B------:R-:W-:Y:S01]  /*70c0*/  BSSY.RECONVERGENT B1, `(.L_x_10523) ;  /* 0x000005c000017945 */ /* 0x000fe20003800200 */
[----:B------:R-:W-:-:S05]  /*70d0*/  I2FP.F32.U32 R6, R6 ;  /* 0x0000000600067245 */ /* 0x000fca0000201000 */
[----:B------:R-:W-:Y:S01]  /*70e0*/  FFMA.FTZ R67, R6, R119, 1.1641532182693481445e-10 ;  /* 0x2f00000006437423 */ /* 0x000fe20000010077 */
[----:B------:R-:W-:Y:S02]  /*70f0*/  HADD2.F32 R6, -RZ, R69.H1_H1 ;  /* 0x30000045ff067230 */ /* 0x000fe40000004100 */
[----:B------:R-:W-:Y:S02]  /*7100*/  IMAD.MOV.U32 R69, RZ, RZ, 0x2 ;  /* 0x00000002ff457424 */ /* 0x000fe400078e00ff */
[----:B------:R-:W-:Y:S01]  /*7110*/  FSETP.LE.FTZ.AND P4, PT, R67, R118, PT ;  /* 0x000000764300720b */ /* 0x000fe20003f93000 */
[----:B------:R-:W-:Y:S01]  /*7120*/  FMUL.FTZ R6, R117, R6 ;  /* 0x0000000675067220 */ /* 0x000fe20000410000 */
        /* <DEDUP_REMOVED lines=11> */
.L_x_10525:
        /* <DEDUP_REMOVED lines=13> */
.L_x_10527:
[----:B------:R-:W-:Y:S05]  /*72b0*/  BSYNC.RECONVERGENT B2 ;  /* 0x0000000000027941 */ /* 0x000fea0003800200 */
.L_x_10526:
        /* <DEDUP_REMOVED lines=54> */
[----:B------:R-:W-:Y:S02]  /*7620*/  IMAD.MOV.U32 R8, RZ, RZ, R92 ;  /* 0x000000ffff087224 */ /* 0x000fe400078e005c */
[----:B------:R-:W-:-:S05]  /*7630*/  IMAD.WIDE.U32 R68, R68, -0x2daee0ad, RZ ;  /* 0xd2511f5344447825 */ /* 0x000fca00078e00ff */
[----:B------:R-:W-:Y:S01]  /*7640*/  LOP3.LUT R4, R67, R4, R69, 0x96, !PT ;  /* 0x0000000443047212 */ /* 0x000fe200078e9645 */
[----:B------:R-:W-:Y:S01]  /*7650*/  IMAD.MOV.U32 R69, RZ, RZ, RZ ;  /* 0x000000ffff457224 */ /* 0x000fe200078e00ff */
[----:B------:R-:W-:Y:S01]  /*7660*/  MOV R67, R88 ;  /* 0x0000005800437202 */ /* 0x000fe20000000f00 */
[----:B------:R-:W-:-:S07]  /*7670*/  IMAD.MOV.U32 R88, RZ, RZ, R68 ;  /* 0x000000ffff587224 */ /* 0x000fce00078e0044 */
.L_x_10524:
[----:B------:R-:W-:Y:S05]  /*7680*/  BSYNC.RECONVERGENT B1 ;  /* 0x0000000000017941 */ /* 0x000fea0003800200 */
.L_x_10523:
[----:B------:R-:W-:Y:S01]  /*7690*/  I2FP.F32.U32 R68, R67 ;  /* 0x0000004300447245 */ /* 0x000fe20000201000 */
[----:B------:R-:W-:Y:S01]  /*76a0*/  HADD2.F32 R92, -RZ, R53.H1_H1 ;  /* 0x30000035ff5c7230 */ /* 0x000fe20000004100 */
        /* <DEDUP_REMOVED lines=21> */
.L_x_10530:
        /* <DEDUP_REMOVED lines=13> */
.L_x_10532:
[----:B------:R-:W-:Y:S05]  /*78d0*/  BSYNC.RECONVERGENT B2 ;  /* 0x0000000000027941 */ /* 0x000fea0003800200 */
.L_x_10531:
        /* <DEDUP_REMOVED lines=57> */
[----:B------:R-:W-:Y:S01]  /*7c70*/  MOV R8, R92 ;  /* 0x0000005c00087202 */ /* 0x000fe20000000f00 */
[----:B------:R-:W-:Y:S01]  /*7c80*/  IMAD.MOV.U32 R88, RZ, RZ, R68 ;  /* 0x000000ffff587224 */ /* 0x000fe200078e0044 */
[----:B------:R-:W-:-:S07]  /*7c90*/  LOP3.LUT R4, R95, R4, R69, 0x96, !PT ;  /* 0x000000045f047212 */ /* 0x000fce00078e9645 */
.L_x_10529:
[----:B------:R-:W-:Y:S05]  /*7ca0*/  BSYNC.RECONVERGENT B1 ;  /* 0x0000000000017941 */ /* 0x000fea0003800200 */
.L_x_10528:
[----:B------:R-:W-:Y:S01]  /*7cb0*/  ISETP.NE.AND P3, PT, R94, 0x1, PT ;  /* 0x000000015e00780c */ /* 0x000fe20003f65270 */
[----:B------:R-:W-:Y:S01]  /*7cc0*/  HADD2.F32 R68, -RZ, R70.H0_H0 ;  /* 0x20000046ff447230 */ /* 0x000fe20000004100 */
        /* <DEDUP_REMOVED lines=16> */
.L_x_10535:
        /* <DEDUP_REMOVED lines=13> */
.L_x_10537:
[----:B------:R-:W-:Y:S05]  /*7ea0*/  BSYNC.RECONVERGENT B2 ;  /* 0x0000000000027941 */ /* 0x000fea0003800200 */
.L_x_10536:
        /* <DEDUP_REMOVED lines=57> */
[----:B------:R-:W-:Y:S01]  /*8240*/  MOV R92, R88 ;  /* 0x00000058005c7202 */ /* 0x000fe20000000f00 */
[----:B------:R-:W-:Y:S01]  /*8250*/  IMAD.MOV.U32 R88, RZ, RZ, R68 ;  /* 0x000000ffff587224 */ /* 0x000fe200078e0044 */
[----:B------:R-:W-:-:S07]  /*8260*/  LOP3.LUT R4, R95, R4, R69, 0x96, !PT ;  /* 0x000000045f047212 */ /* 0x000fce00078e9645 */
.L_x_10534:
[----:B------:R-:W-:Y:S05]  /*8270*/  BSYNC.RECONVERGENT B1 ;  /* 0x0000000000017941 */ /* 0x000fea0003800200 */
.L_x_10533:
[----:B------:R-:W-:Y:S01]  /*8280*/  I2FP.F32.U32 R68, R92 ;  /* 0x0000005c00447245 */ /* 0x000fe20000201000 */
[----:B------:R-:W-:Y:S01]  /*8290*/  HADD2.F32 R92, -RZ, R54.H0_H0 ;  /* 0x20000036ff5c7230 */ /* 0x000fe20000004100 */
        /* <DEDUP_REMOVED lines=21> */
.L_x_10540:
        /* <DEDUP_REMOVED lines=13> */
.L_x_10542:
[----:B------:R-:W-:Y:S05]  /*84c0*/  BSYNC.RECONVERGENT B2 ;  /* 0x0000000000027941 */ /* 0x000fea0003800200 */
.L_x_10541:
        /* <DEDUP_REMOVED lines=51> */
[----:B------:R-:W-:Y:S02]  /*8800*/  LOP3.LUT R92, R69, R92, R111, 0x96, !PT ;  /* 0x0000005c455c7212 */ /* 0x000fe400078e966f */
[----:B------:R-:W-:Y:S01]  /*8810*/  IADD3 R69, PT, PT, R97, -0x695add53, RZ ;  /* 0x96a522ad61457810 */ /* 0x000fe20007ffe0ff */
[----:B------:R-:W-:-:S04]  /*8820*/  IMAD.WIDE.U32 R94, R94, -0x326172a9, RZ ;  /* 0xcd9e8d575e5e7825 */ /* 0x000fc800078e00ff */
[----:B------:R-:W-:Y:S01]  /*8830*/  IMAD.WIDE.U32 R92, R92, -0x2daee0ad, RZ ;  /* 0xd2511f535c5c7825 */ /* 0x000fe200078e00ff */
[----:B------:R-:W-:-:S03]  /*8840*/  LOP3.LUT R5, R5, R110, R95, 0x96, !PT ;  /* 0x0000006e05057212 */ /* 0x000fc600078e965f */
[----:B------:R-:W-:Y:S02]  /*8850*/  IMAD.MOV.U32 R8, RZ, RZ, R94 ;  /* 0x000000ffff087224 */ /* 0x000fe400078e005e */
[----:B------:R-:W-:Y:S01]  /*8860*/  HFMA2 R94, -RZ, RZ, 0, 0 ;  /* 0x00000000ff5e7431 */ /* 0x000fe200000001ff */
[----:B------:R-:W-:Y:S01]  /*8870*/  LOP3.LUT R4, R69, R4, R93, 0x96, !PT ;  /* 0x0000000445047212 */ /* 0x000fe200078e965d */
[----:B------:R-:W-:-:S07]  /*8880*/  IMAD.MOV.U32 R88, RZ, RZ, R92 ;  /* 0x000000ffff587224 */ /* 0x000fce00078e005c */
.L_x_10539:
[----:B------:R-:W-:Y:S05]  /*8890*/  BSYNC.RECONVERGENT B1 ;  /* 0x0000000000017941 */ /* 0x000fea0003800200 */
.L_x_10538:
[----:B------:R-:W-:Y:S01]  /*88a0*/  ISETP.NE.AND P4, PT, R94, 0x1, PT ;  /* 0x000000015e00780c */ /* 0x000fe20003f85270 */
[----:B------:R-:W-:Y:S01]  /*88b0*/  HADD2.F32 R92, -RZ, R70.H1_H1 ;  /* 0x30000046ff5c7230 */ /* 0x000fe20000004100 */
        /* <DEDUP_REMOVED lines=16> */
.L_x_10545:
        /* <DEDUP_REMOVED lines=13> */
.L_x_10547:
[----:B------:R-:W-:Y:S05]  /*8a90*/  BSYNC.RECONVERGENT B2 ;  /* 0x0000000000027941 */ /* 0x000fea0003800200 */
.L_x_10546:
        /* <DEDUP_REMOVED lines=58> */
[----:B------:R-:W-:Y:S02]  /*8e40*/  HFMA2 R93, -RZ, RZ, 0, 0 ;  /* 0x00000000ff5d7431 */ /* 0x000fe400000001ff */
[----:B------:R-:W-:-:S07]  /*8e50*/  IMAD.MOV.U32 R88, RZ, RZ, R92 ;  /* 0x000000ffff587224 */ /* 0x000fce00078e005c */
.L_x_10544:
[----:B------:R-:W-:Y:S05]  /*8e60*/  BSYNC.RECONVERGENT B1 ;  /* 0x0000000000017941 */ /* 0x000fea0003800200 */
.L_x_10543:
[----:B------:R-:W-:Y:S01]  /*8e70*/  I2FP.F32.U32 R70, R70 ;  /* 0x0000004600467245 */ /* 0x000fe20000201000 */
[----:B------:R-:W-:Y:S01]  /*8e80*/  HADD2.F32 R92, -RZ, R54.H1_H1 ;  /* 0x30000036ff5c7230 */ /* 0x000fe20000004100 */
        /* <DEDUP_REMOVED lines=21> */
.L_x_10550:
        /* <DEDUP_REMOVED lines=13> */
.L_x_10552:
[----:B------:R-:W-:Y:S05]  /*90b0*/  BSYNC.RECONVERGENT B2 ;  /* 0x0000000000027941 */ /* 0x000fea0003800200 */
.L_x_10551:
        /* <DEDUP_REMOVED lines=56> */
[----:B------:R-:W-:Y:S02]  /*9440*/  HFMA2 R95, -RZ, RZ, 0, 0 ;  /* 0x00000000ff5f7431 */ /* 0x000fe400000001ff */
[----:B------:R-:W-:Y:S01]  /*9450*/  IMAD.MOV.U32 R8, RZ, RZ, R94 ;  /* 0x000000ffff087224 */ /* 0x000fe200078e005e */
[----:B------:R-:W-:Y:S01]  /*9460*/  LOP3.LUT R4, R99, R4, R93, 0x96, !PT ;  /* 0x0000000463047212 */ /* 0x000fe200078e965d */
[----:B------:R-:W-:-:S07]  /*9470*/  IMAD.MOV.U32 R88, RZ, RZ, R92 ;  /* 0x000000ffff587224 */ /* 0x000fce00078e005c */
.L_x_10549:
[----:B------:R-:W-:Y:S05]  /*9480*/  BSYNC.RECONVERGENT B1 ;  /* 0x0000000000017941 */ /* 0x000fea0003800200 */
.L_x_10548:
        /* <DEDUP_REMOVED lines=18> */
.L_x_10555:
        /* <DEDUP_REMOVED lines=13> */
.L_x_10557:
[----:B------:R-:W-:Y:S05]  /*9680*/  BSYNC.RECONVERGENT B2 ;  /* 0x0000000000027941 */ /* 0x000fea0003800200 */
.L_x_10556:
        /* <DEDUP_REMOVED lines=29> */
[----:B------:R-:W-:Y:S02]  /*9860*/  LOP3.LUT R93, R98, R110, R5, 0x96, !PT ;  /* 0x0000006e625d7212 */ /* 0x000fe400078e9605 */
[----:B------:R-:W-:Y:S01]  /*9870*/  IADD3 R5, PT, PT, R97, -0x56f99767, RZ ;  /* 0xa906689961057810 */ /* 0x000fe20007ffe0ff */
[----:B------:R-:W-:-:S05]  /*9880*/  IMAD.WIDE.U32 R94, R94, -0x2daee0ad, RZ ;  /* 0xd2511f535e5e7825 */ /* 0x000fca00078e00ff */
        /* <DEDUP_REMOVED lines=21> */
[----:B------:R-:W-:Y:S02]  /*99e0*/  IMAD.MOV.U32 R8, RZ, RZ, R94 ;  /* 0x000000ffff087224 */ /* 0x000fe400078e005e */
[----:B------:R-:W-:Y:S01]  /*99f0*/  HFMA2 R94, -RZ, RZ, 0, 0 ;  /* 0x00000000ff5e7431 */ /* 0x000fe200000001ff */
[----:B------:R-:W-:Y:S01]  /*9a00*/  LOP3.LUT R5, R5, R92, R95, 0x96, !PT ;  /* 0x0000005c05057212 */ /* 0x000fe200078e965f */
[----:B------:R-:W-:Y:S01]  /*9a10*/  IMAD.WIDE.U32 R92, R93, -0x2daee0ad, RZ ;  /* 0xd2511f535d5c7825 */ /* 0x000fe200078e00ff */
[----:B------:R-:W-:-:S03]  /*9a20*/  IADD3 R95, PT, PT, R97, -0x695add53, RZ ;  /* 0x96a522ad615f7810 */ /* 0x000fc60007ffe0ff */
[----:B------:R-:W-:Y:S01]  /*9a30*/  IMAD.MOV.U32 R88, RZ, RZ, R92 ;  /* 0x000000ffff587224 */ /* 0x000fe200078e005c */
[----:B------:R-:W-:-:S07]  /*9a40*/  LOP3.LUT R4, R95, R4, R93, 0x96, !PT ;  /* 0x000000045f047212 */ /* 0x000fce00078e965d */
.L_x_10554:
[----:B------:R-:W-:Y:S05]  /*9a50*/  BSYNC.RECONVERGENT B1 ;  /* 0x0000000000017941 */ /* 0x000fea0003800200 */
.L_x_10553:
        /* <DEDUP_REMOVED lines=23> */
.L_x_10560:
        /* <DEDUP_REMOVED lines=13> */
.L_x_10562:
[----:B------:R-:W-:Y:S05]  /*9ca0*/  BSYNC.RECONVERGENT B2 ;  /* 0x0000000000027941 */ /* 0x000fea0003800200 */
.L_x_10561:
        /* <DEDUP_REMOVED lines=45> */
[----:B------:R-:W-:Y:S01]  /*9f80*/  IMAD.WIDE.U32 R4, R6, -0x2daee0ad, RZ ;  /* 0xd2511f5306047825 */ /* 0x000fe200078e00ff */
[----:B------:R-:W-:-:S04]  /*9f90*/  MOV R6, R88 ;  /* 0x0000005800067202 */ /* 0x000fc80000000f00 */
[----:B------:R-:W-:Y:S01]  /*9fa0*/  LOP3.LUT R95, R95, R92, R5, 0x96, !PT ;  /* 0x0000005c5f5f7212 */ /* 0x000fe200078e9605 */
[----:B------:R-:W-:Y:S01]  /*9fb0*/  IMAD.WIDE.U32 R92, R93, -0x326172a9, RZ ;  /* 0xcd9e8d575d5c7825 */ /* 0x000fe200078e00ff */
[----:B------:R-:W-:-:S04]  /*9fc0*/  IADD3 R5, PT, PT, R96, -0xe443238, RZ ;  /* 0xf1bbcdc860057810 */ /* 0x000fc80007ffe0ff */
[----:B------:R-:W-:Y:S01]  /*9fd0*/  LOP3.LUT R93, R5, R94, R93, 0x96, !PT ;  /* 0x0000005e055d7212 */ /* 0x000fe200078e965d */
[----:B------:R-:W-:-:S04]  /*9fe0*/  IMAD.WIDE.U32 R94, R95, -0x326172a9, RZ ;  /* 0xcd9e8d575f5e7825 */ /* 0x000fc800078e00ff */
[----:B------:R-:W-:Y:S02]  /*9ff0*/  VIADD R5, R96, 0x8ff34781 ;  /* 0x8ff3478160057836 */ /* 0x000fe40000000000 */
[----:B------:R-:W-:-:S03]  /*a000*/  IMAD.MOV.U32 R8, RZ, RZ, R94 ;  /* 0x000000ffff087224 */ /* 0x000fc600078e005e */
[----:B------:R-:W-:Y:S01]  /*a010*/  LOP3.LUT R5, R5, R92, R95, 0x96, !PT ;  /* 0x0000005c05057212 */ /* 0x000fe200078e965f */
[----:B------:R-:W-:Y:S01]  /*a020*/  IMAD.WIDE.U32 R92, R93, -0x2daee0ad, RZ ;  /* 0xd2511f535d5c7825 */ /* 0x000fe200078e00ff */
[----:B------:R-:W-:-:S03]  /*a030*/  IADD3 R95, PT, PT, R97, -0x695add53, RZ ;  /* 0x96a522ad615f7810 */ /* 0x000fc60007ffe0ff */
[----:B------:R-:W-:Y:S01]  /*a040*/  IMAD.MOV.U32 R88, RZ, RZ, R92 ;  /* 0x000000ffff587224 */ /* 0x000fe200078e005c */
[----:B------:R-:W-:Y:S01]  /*a050*/  LOP3.LUT R4, R95, R4, R93, 0x96, !PT ;  /* 0x000000045f047212 */ /* 0x000fe200078e965d */
[----:B------:R-:W-:-:S07]  /*a060*/  HFMA2 R95, -RZ, RZ, 0, 0 ;  /* 0x00000000ff5f7431 */ /* 0x000fce00000001ff */
.L_x_10559:
[----:B------:R-:W-:Y:S05]  /*a070*/  BSYNC.RECONVERGENT B1 ;  /* 0x0000000000017941 */ /* 0x000fea0003800200 */
.L_x_10558:
[----:B------:R-:W-:Y:S01]  /*a080*/  ISETP.NE.AND P6, PT, R95, 0x1, PT ;  /* 0x000000015f00780c */ /* 0x000fe20003fc5270 */
[----:B------:R-:W-:Y:S01]  /*a090*/  HADD2.F32 R92, -RZ, R71.H1_H1 ;  /* 0x30000047ff5c7230 */ /* 0x000fe20000004100 */
[----:B------:R-:W-:Y:S01]  /*a0a0*/  I2FP.F32.U32 R6, R6 ;  /* 0x0000000600067245 */ /* 0x000fe20000201000 */
[----:B------:R-:W-:Y:S01]  /*a0b0*/  BSSY.RECONVERGENT B1, `(.L_x_10563) ;  /* 0x000005b000017945 */ /* 0x000fe20003800200 */
[----:B------:R-:W-:Y:S02]  /*a0c0*/  MOV R94, R8 ;  /* 0x00000008005e7202 */ /* 0x000fe40000000f00 */
[----:B------:R-:W-:Y:S01]  /*a0d0*/  FMUL.FTZ R71, R92, R117 ;  /* 0x000000755c477220 */ /* 0x000fe20000410000 */
        /* <DEDUP_REMOVED lines=12> */
.L_x_10565:
        /* <DEDUP_REMOVED lines=15> */
.L_x_10567:
[----:B------:R-:W-:Y:S05]  /*a290*/  BSYNC.RECONVERGENT B2 ;  /* 0x0000000000027941 */ /* 0x000fea0003800200 */
.L_x_10566:
        /* <DEDUP_REMOVED lines=28> */
[----:B------:R-:W-:Y:S01]  /*a460*/  HFMA2 R6, -RZ, RZ, 0, 0 ;  /* 0x00000000ff067431 */ /* 0x000fe200000001ff */
[----:B------:R-:W-:Y:S01]  /*a470*/  LOP3.LUT R93, R98, R94, R5, 0x96, !PT ;  /* 0x0000005e625d7212 */ /* 0x000fe200078e9605 */
[----:B------:R-:W-:Y:S01]  /*a480*/  IMAD.WIDE.U32 R94, R95, -0x2daee0ad, RZ ;  /* 0xd2511f535f5e7825 */ /* 0x000fe200078e00ff */
[----:B------:R-:W-:-:S04]  /*a490*/  IADD3 R5, PT, PT, R97, -0x56f99767, RZ ;  /* 0xa906689961057810 */ /* 0x000fc80007ffe0ff */
        /* <DEDUP_REMOVED lines=21> */
[----:B------:R-:W-:Y:S01]  /*a5f0*/  IMAD.MOV.U32 R8, RZ, RZ, R94 ;  /* 0x000000ffff087224 */ /* 0x000fe200078e005e */
[----:B------:R-:W-:Y:S02]  /*a600*/  MOV R94, R88 ;  /* 0x00000058005e7202 */ /* 0x000fe40000000f00 */
[----:B------:R-:W-:Y:S01]  /*a610*/  LOP3.LUT R5, R5, R92, R95, 0x96, !PT ;  /* 0x0000005c05057212 */ /* 0x000fe200078e965f */
[----:B------:R-:W-:Y:S01]  /*a620*/  IMAD.WIDE.U32 R92, R93, -0x2daee0ad, RZ ;  /* 0xd2511f535d5c7825 */ /* 0x000fe200078e00ff */
[----:B------:R-:W-:-:S03]  /*a630*/  IADD3 R95, PT, PT, R97, -0x695add53, RZ ;  /* 0x96a522ad615f7810 */ /* 0x000fc60007ffe0ff */
[----:B------:R-:W-:Y:S01]  /*a640*/  IMAD.MOV.U32 R88, RZ, RZ, R92 ;  /* 0x000000ffff587224 */ /* 0x000fe200078e005c */
[----:B------:R-:W-:-:S07]  /*a650*/  LOP3.LUT R4, R95, R4, R93, 0x96, !PT ;  /* 0x000000045f047212 */ /* 0x000fce00078e965d */
.L_x_10564:
[----:B------:R-:W-:Y:S05]  /*a660*/  BSYNC.RECONVERGENT B1 ;  /* 0x0000000000017941 */ /* 0x000fea0003800200 */
.L_x_10563:
[----:B------:R-:W-:Y:S01]  /*a670*/  I2FP.F32.U32 R92, R94 ;  /* 0x0000005e005c7245 */ /* 0x000fe20000201000 */
[----:B------:R-:W-:Y:S01]  /*a680*/  HADD2.F32 R94, -RZ, R55.H1_H1 ;  /* 0x30000037ff5e7230 */ /* 0x000fe20000004100 */
[----:B------:R-:W-:-:S03]  /*a690*/  FSEL R71, R71, RZ, P5 ;  /* 0x000000ff47477208 */ /* 0x000fc60002800000 */
[----:B------:R-:W-:Y:S01]  /*a6a0*/  FFMA.FTZ R119, R92, R119, 1.1641532182693481445e-10 ;  /* 0x2f0000005c777423 */ /* 0x000fe20000010077 */
[----:B------:R-:W-:-:S04]  /*a6b0*/  FMUL.FTZ R94, R94, R117 ;  /* 0x000000755e5e7220 */ /* 0x000fc80000410000 */
[----:B------:R-:W-:-:S04]  /*a6c0*/  FSETP.GTU.FTZ.AND P6, PT, R119, R118, PT ;  /* 0x000000767700720b */ /* 0x000fc80003fdc000 */
[----:B------:R-:W-:Y:S02]  /*a6d0*/  FSEL R94, R94, RZ, !P6 ;  /* 0x000000ff5e5e7208 */ /* 0x000fe40007000000 */
[----:B------:R-:W-:-:S03]  /*a6e0*/  SEL R98, RZ, 0x1, P6 ;  /* 0x00000001ff627807 */ /* 0x000fc60003000000 */
[----:B------:R-:W-:-:S04]  /*a6f0*/  FADD.FTZ R71, R94, R71 ;  /* 0x000000475e477221 */ /* 0x000fc80000010000 */
[----:B------:R-:W-:-:S07]  /*a700*/  @P1 FADD.FTZ R71, R63, R71 ;  /* 0x000000473f471221 */ /* 0x000fce0000010000 */
.L_x_10487:
[----:B------:R-:W0:Y:S01]  /*a710*/  LDC.64 R92, c[0x0][0x3a8] ;  /* 0x0000ea00ff5c7b82 */ /* 0x000e220000000a00 */
[----:B------:R-:W-:Y:S02]  /*a720*/  ISETP.NE.AND P1, PT, R9, RZ, PT ;  /* 0x000000ff0900720c */ /* 0x000fe40003f25270 */
[----:B------:R-:W-:Y:S02]  /*a730*/  SEL R9, RZ, 0x1000000, !P5 ;  /* 0x01000000ff097807 */ /* 0x000fe40006800000 */
[----:B------:R-:W-:Y:S02]  /*a740*/  ISETP.NE.AND P5, PT, R90, RZ, PT ;  /* 0x000000ff5a00720c */ /* 0x000fe40003fa5270 */
[----:B------:R-:W-:Y:S01]  /*a750*/  SEL R90, RZ, 0x10000, !P4 ;  /* 0x00010000ff5a7807 */ /* 0x000fe20006000000 */
[----:B------:R-:W1:Y:S01]  /*a760*/  LDC.64 R94, c[0x0][0x3b0] ;  /* 0x0000ec00ff5e7b82 */ /* 0x000e620000000a00 */
[----:B------:R-:W-:Y:S02]  /*a770*/  ISETP.NE.AND P4, PT, R91, RZ, PT ;  /* 0x000000ff5b00720c */ /* 0x000fe40003f85270 */
[----:B------:R-:W-:-:S02]  /*a780*/  SEL R91, RZ, 0x100, !P3 ;  /* 0x00000100ff5b7807 */ /* 0x000fc40005800000 */
        /* <DEDUP_REMOVED lines=17> */
[----:B------:R-:W1:Y:S01]  /*a8a0*/  LDC.64 R110, c[0x0][0x3b8] ;  /* 0x0000ee00ff6e7b82 */ /* 0x000e620000000a00 */
[----:B------:R-:W-:Y:S02]  /*a8b0*/  LOP3.LUT R9, R98, 0xffff, RZ, 0xc0, !PT ;  /* 0x0000ffff62097812 */ /* 0x000fe400078ec0ff */
[----:B0-----:R-:W-:Y:S02]  /*a8c0*/  LOP3.LUT R90, R109, 0xff, RZ, 0xc0, !PT ;  /* 0x000000ff6d5a7812 */ /* 0x001fe400078ec0ff */
[----:B------:R-:W-:Y:S02]  /*a8d0*/  LOP3.LUT R92, R89, 0xff0000, RZ, 0xc0, !PT ;  /* 0x00ff0000595c7812 */ /* 0x000fe400078ec0ff */
[----:B------:R-:W-:Y:S01]  /*a8e0*/  PRMT R89, R108, 0x7104, RZ ;  /* 0x000071046c597816 */ /* 0x000fe200000000ff */
[----:B------:R-:W-:Y:S01]  /*a8f0*/  IMAD.WIDE.U32 R90, R90, 0x1000000, RZ ;  /* 0x010000005a5a7825 */ /* 0x000fe200078e00ff */
[----:B------:R-:W-:-:S02]  /*a900*/  PRMT R92, R92, 0x4210, R9 ;  /* 0x000042105c5c7816 */ /* 0x000fc40000000009 */
[----:B------:R-:W-:Y:S02]  /*a910*/  LOP3.LUT R94, R113, 0xff, RZ, 0xc0, !PT ;  /* 0x000000ff715e7812 */ /* 0x000fe400078ec0ff */
[----:B------:R-:W-:Y:S02]  /*a920*/  LOP3.LUT R9, R92, 0xff00, R89, 0xf8, !PT ;  /* 0x0000ff005c097812 */ /* 0x000fe400078ef859 */
[----:B------:R-:W-:Y:S01]  /*a930*/  LOP3.LUT R92, R112, 0xff, RZ, 0xc0, !PT ;  /* 0x000000ff705c7812 */ /* 0x000fe200078ec0ff */
[----:B------:R-:W-:Y:S01]  /*a940*/  IMAD.WIDE.U32 R94, R94, 0x100, RZ ;  /* 0x000001005e5e7825 */ /* 0x000fe200078e00ff */
[----:B------:R-:W-:-:S03]  /*a950*/  LOP3.LUT R9, R9, 0xff, R114, 0xf8, !PT ;  /* 0x000000ff09097812 */ /* 0x000fc600078ef872 */
[----:B------:R-:W-:-:S05]  /*a960*/  IMAD.WIDE.U32 R92, R92, 0x10000, RZ ;  /* 0x000100005c5c7825 */ /* 0x000fca00078e00ff */
[----:B------:R-:W-:Y:S02]  /*a970*/  LOP3.LUT R9, R93, R9, R91, 0xfe, !PT ;  /* 0x000000095d097212 */ /* 0x000fe400078efe5b */
[----:B------:R-:W-:Y:S01]  /*a980*/  LOP3.LUT R90, R94, R90, R92, 0xfe, !PT ;  /* 0x0000005a5e5a7212 */ /* 0x000fe200078efe5c */
[----:B-1----:R-:W-:Y:S01]  /*a990*/  IMAD.WIDE.U32 R92, R10, 0x8, R110 ;  /* 0x000000080a5c7825 */ /* 0x002fe200078e006e */
[----:B------:R-:W-:Y:S02]  /*a9a0*/  LOP3.LUT R91, R9, R95, RZ, 0xfc, !PT ;  /* 0x0000005f095b7212 */ /* 0x000fe400078efcff */
[----:B------:R-:W-:-:S05]  /*a9b0*/  LOP3.LUT R90, R90, 0xff, R115, 0xf8, !PT ;  /* 0x000000ff5a5a7812 */ /* 0x000fca00078ef873 */
[----:B------:R1:W-:Y:S02]  /*a9c0*/  STG.E.64 desc[UR6][R92.64], R90 ;  /* 0x0000005a5c007986 */ /* 0x0003e4000c101b06 */
.L_x_10568:
[----:B------:R-:W-:Y:S01]  /*a9d0*/  MOV R9, R88 ;  /* 0x0000005800097202 */ /* 0x000fe20000000f00 */
[----:B------:R-:W-:-:S07]  /*a9e0*/  VIADD R88, R10, 0x20 ;  /* 0x000000200a587836 */ /* 0x000fce0000000000 */
.L_x_10445:
[----:B------:R-:W-:Y:S05]  /*a9f0*/  BSYNC.RECONVERGENT B0 ;  /* 0x0000000000007941 */ /* 0x000fea0003800200 */
.L_x_10444:
        /* <DEDUP_REMOVED lines=35> */
.L_x_10574:
        /* <DEDUP_REMOVED lines=13> */
.L_x_10576:
[----:B------:R-:W-:Y:S05]  /*ad00*/  BSYNC.RECONVERGENT B2 ;  /* 0x0000000000027941 */ /* 0x000fea0003800200 */
.L_x_10575:
[----:B01----:R-:W-:Y:S01]  /*ad10*/  IMAD.WIDE.U32 R90, R3, -0x326172a9, RZ ;  /* 0xcd9e8d57035a7825 */ /* 0x003fe200078e00ff */
        /* <DEDUP_REMOVED lines=54> */
[----:B------:R-:W-:Y:S02]  /*b080*/  MOV R8, R4 ;  /* 0x0000000400087202 */ /* 0x000fe40000000f00 */
[----:B------:R-:W-:Y:S02]  /*b090*/  LOP3.LUT R5, R75, R90, R5, 0x96, !PT ;  /* 0x0000005a4b057212 */ /* 0x000fe400078e9605 */
[----:B------:R-:W-:Y:S01]  /*b0a0*/  LOP3.LUT R4, R89, R74, R73, 0x96, !PT ;  /* 0x0000004a59047212 */ /* 0x000fe200078e9649 */
[----:B------:R-:W-:Y:S01]  /*b0b0*/  IMAD.MOV.U32 R89, RZ, RZ, R72 ;  /* 0x000000ffff597224 */ /* 0x000fe200078e0048 */
[----:B------:R-:W-:Y:S01]  /*b0c0*/  MOV R72, R9 ;  /* 0x0000000900487202 */ /* 0x000fe20000000f00 */
[----:B------:R-:W-:-:S07]  /*b0d0*/  IMAD.MOV.U32 R74, RZ, RZ, RZ ;  /* 0x000000ffff4a7224 */ /* 0x000fce00078e00ff */
.L_x_10573:
[----:B------:R-:W-:Y:S05]  /*b0e0*/  BSYNC.RECONVERGENT B1 ;  /* 0x0000000000017941 */ /* 0x000fea0003800200 */
.L_x_10572:
[----:B------:R-:W2:Y:S01]  /*b0f0*/  LDC R117, c[0x0][0x404] ;  /* 0x00010100ff757b82 */ /* 0x000ea20000000800 */
[----:B------:R-:W-:Y:S01]  /*b100*/  HFMA2 R119, -RZ, RZ, 0.1171875, 0 ;  /* 0x2f800000ff777431 */ /* 0x000fe200000001ff */
[----:B------:R-:W-:Y:S01]  /*b110*/  I2FP.F32.U32 R6, R72 ;  /* 0x0000004800067245 */ /* 0x000fe20000201000 */
[----:B------:R-:W-:Y:S01]  /*b120*/  BSSY.RECONVERGENT B1, `(.L_x_10577) ;  /* 0x000005e000017945 */ /* 0x000fe20003800200 */
[----:B------:R-:W-:Y:S01]  /*b130*/  ISETP.NE.AND P2, PT, R74, 0x1, PT ;  /* 0x000000014a00780c */ /* 0x000fe20003f45270 */
[----:B------:R-:W-:Y:S01]  /*b140*/  IMAD.MOV.U32 R75, RZ, RZ, 0x2 ;  /* 0x00000002ff4b7424 */ /* 0x000fe200078e00ff */
[----:B------:R-:W-:Y:S02]  /*b150*/  MOV R73, R8 ;  /* 0x0000000800497202 */ /* 0x000fe40000000f00 */
[----:B------:R-:W3:Y:S01]  /*b160*/  LDC R111, c[0x0][0x408] ;  /* 0x00010200ff6f7b82 */ /* 0x000ee20000000800 */
[----:B------:R-:W-:-:S05]  /*b170*/  FFMA.FTZ R6, R6, R119, 1.1641532182693481445e-10 ;  /* 0x2f00000006067423 */ /* 0x000fca0000010077 */
[----:B--2---:R-:W-:Y:S01]  /*b180*/  FSETP.LE.FTZ.AND P4, PT, R6, R117, PT ;  /* 0x000000750600720b */ /* 0x004fe20003f93000 */
[----:B-----5:R-:W-:-:S03]  /*b190*/  HADD2.F32 R6, -RZ, R76.H0_H0 ;  /* 0x2000004cff067230 */ /* 0x020fc60000004100 */
[----:B------:R-:W-:Y:S02]  /*b1a0*/  P2R R9, PR, RZ, 0x10 ;  /* 0x00000010ff097803 */ /* 0x000fe40000000000 */
[----:B---3--:R-:W-:Y:S01]  /*b1b0*/  FMUL.FTZ R6, R6, R111 ;  /* 0x0000006f06067220 */ /* 0x008fe20000410000 */
        /* <DEDUP_REMOVED lines=9> */
.L_x_10579:
        /* <DEDUP_REMOVED lines=13> */
.L_x_10581:
[----:B------:R-:W-:Y:S05]  /*b320*/  BSYNC.RECONVERGENT B2 ;  /* 0x0000000000027941 */ /* 0x000fea0003800200 */
.L_x_10580:
[----:B01----:R-:W-:Y:S01]  /*b330*/  IMAD.WIDE.U32 R90, R3, -0x326172a9, RZ ;  /* 0xcd9e8d57035a7825 */ /* 0x003fe200078e00ff */
        /* <DEDUP_REMOVED lines=55> */
[----:B------:R-:W-:Y:S01]  /*b6b0*/  MOV R8, R74 ;  /* 0x0000004a00087202 */ /* 0x000fe20000000f00 */
[----:B------:R-:W-:Y:S01]  /*b6c0*/  IMAD.MOV.U32 R75, RZ, RZ, RZ ;  /* 0x000000ffff4b7224 */ /* 0x000fe200078e00ff */
[----:B------:R-:W-:Y:S01]  /*b6d0*/  LOP3.LUT R4, R91, R4, R73, 0x96, !PT ;  /* 0x000000045b047212 */ /* 0x000fe200078e9649 */
[----:B------:R-:W-:Y:S01]  /*b6e0*/  IMAD.MOV.U32 R73, RZ, RZ, R89 ;  /* 0x000000ffff497224 */ /* 0x000fe200078e0059 */
[----:B------:R-:W-:-:S07]  /*b6f0*/  MOV R89, R72 ;  /* 0x0000004800597202 */ /* 0x000fce0000000f00 */
.L_x_10578:
[----:B------:R-:W-:Y:S05]  /*b700*/  BSYNC.RECONVERGENT B1 ;  /* 0x0000000000017941 */ /* 0x000fea0003800200 */
.L_x_10577:
[----:B------:R-:W-:Y:S01]  /*b710*/  I2FP.F32.U32 R72, R73 ;  /* 0x0000004900487245 */ /* 0x000fe20000201000 */
[----:B------:R-:W-:Y:S01]  /*b720*/  HADD2.F32 R74, -RZ, R52.H0_H0 ;  /* 0x20000034ff4a7230 */ /* 0x000fe20000004100 */
[----:B------:R-:W-:Y:S01]  /*b730*/  ISETP.NE.AND P3, PT, R75, 0x1, PT ;  /* 0x000000014b00780c */ /* 0x000fe20003f65270 */
[----:B------:R-:W-:Y:S01]  /*b740*/  BSSY.RECONVERGENT B1, `(.L_x_10582) ;  /* 0x000005f000017945 */ /* 0x000fe20003800200 */
[----:B------:R-:W-:Y:S01]  /*b750*/  FSEL R73, R6, RZ, P4 ;  /* 0x000000ff06497208 */ /* 0x000fe20002000000 */
[----:B------:R-:W-:Y:S01]  /*b760*/  FFMA.FTZ R72, R72, R119, 1.1641532182693481445e-10 ;  /* 0x2f00000048487423 */ /* 0x000fe20000010077 */
[----:B------:R-:W-:Y:S01]  /*b770*/  FMUL.FTZ R74, R74, R111 ;  /* 0x0000006f4a4a7220 */ /* 0x000fe20000410000 */
[----:B------:R-:W-:-:S03]  /*b780*/  IMAD.MOV.U32 R6, RZ, RZ, R8 ;  /* 0x000000ffff067224 */ /* 0x000fc600078e0008 */
[----:B------:R-:W-:-:S04]  /*b790*/  FSETP.GTU.FTZ.AND P2, PT, R72, R117, PT ;  /* 0x000000754800720b */ /* 0x000fc80003f5c000 */
[----:B------:R-:W-:Y:S01]  /*b7a0*/  FSEL R72, R74, RZ, !P2 ;  /* 0x000000ff4a487208 */ /* 0x000fe20005000000 */
[----:B------:R-:W-:Y:S01]  /*b7b0*/  HFMA2 R74, -RZ, RZ, 0, 1.1920928955078125e-07 ;  /* 0x00000002ff4a7431 */ /* 0x000fe200000001ff */
        /* <DEDUP_REMOVED lines=12> */
.L_x_10584:
        /* <DEDUP_REMOVED lines=13> */
.L_x_10586:
[----:B------:R-:W-:Y:S05]  /*b950*/  BSYNC.RECONVERGENT B2 ;  /* 0x0000000000027941 */ /* 0x000fea0003800200 */
.L_x_10585:
[----:B01----:R-:W-:Y:S01]  /*b960*/  IMAD.WIDE.U32 R92, R3, -0x326172a9, RZ ;  /* 0xcd9e8d57035c7825 */ /* 0x003fe200078e00ff */
        /* <DEDUP_REMOVED lines=57> */
[----:B------:R-:W-:Y:S02]  /*bd00*/  HFMA2 R74, -RZ, RZ, 0, 0 ;  /* 0x00000000ff4a7431 */ /* 0x000fe400000001ff */
[----:B------:R-:W-:Y:S01]  /*bd10*/  IMAD.MOV.U32 R8, RZ, RZ, R90 ;  /* 0x000000ffff087224 */ /* 0x000fe200078e005a */
[----:B------:R-:W-:-:S07]  /*bd20*/  LOP3.LUT R4, R73, R4, R75, 0x96, !PT ;  /* 0x0000000449047212 */ /* 0x000fce00078e964b */
.L_x_10583:
[----:B------:R-:W-:Y:S05]  /*bd30*/  BSYNC.RECONVERGENT B1 ;  /* 0x0000000000017941 */ /* 0x000fea0003800200 */
.L_x_10582:
[----:B------:R-:W-:Y:S01]  /*bd40*/  I2FP.F32.U32 R6, R6 ;  /* 0x0000000600067245 */ /* 0x000fe20000201000 */
[----:B------:R-:W-:Y:S01]  /*bd50*/  BSSY.RECONVERGENT B1, `(.L_x_10587) ;  /* 0x000005d000017945 */ /* 0x000fe20003800200 */
[----:B------:R-:W-:Y:S01]  /*bd60*/  ISETP.NE.AND P2, PT, R74, 0x1, PT ;  /* 0x000000014a00780c */ /* 0x000fe20003f45270 */
[----:B------:R-:W-:Y:S01]  /*bd70*/  IMAD.MOV.U32 R75, RZ, RZ, 0x2 ;  /* 0x00000002ff4b7424 */ /* 0x000fe200078e00ff */
[----:B------:R-:W-:Y:S01]  /*bd80*/  MOV R73, R8 ;  /* 0x0000000800497202 */ /* 0x000fe20000000f00 */
[----:B------:R-:W-:-:S05]  /*bd90*/  FFMA.FTZ R6, R6, R119, 1.1641532182693481445e-10 ;  /* 0x2f00000006067423 */ /* 0x000fca0000010077 */
[----:B------:R-:W-:Y:S01]  /*bda0*/  FSETP.LE.FTZ.AND P4, PT, R6, R117, PT ;  /* 0x000000750600720b */ /* 0x000fe20003f93000 */
[----:B------:R-:W-:-:S03]  /*bdb0*/  HADD2.F32 R6, -RZ, R76.H1_H1 ;  /* 0x3000004cff067230 */ /* 0x000fc60000004100 */
[----:B01----:R-:W-:Y:S02]  /*bdc0*/  P2R R90, PR, RZ, 0x10 ;  /* 0x00000010ff5a7803 */ /* 0x003fe40000000000 */
[----:B------:R-:W-:Y:S01]  /*bdd0*/  FMUL.FTZ R6, R6, R111 ;  /* 0x0000006f06067220 */ /* 0x000fe20000410000 */
        /* <DEDUP_REMOVED lines=9> */
.L_x_10589:
        /* <DEDUP_REMOVED lines=13> */
.L_x_10591:
[----:B------:R-:W-:Y:S05]  /*bf40*/  BSYNC.RECONVERGENT B2 ;  /* 0x0000000000027941 */ /* 0x000fea0003800200 */
.L_x_10590:
        /* <DEDUP_REMOVED lines=54> */
[----:B------:R-:W-:Y:S02]  /*c2b0*/  LOP3.LUT R5, R5, R94, R93, 0x96, !PT ;  /* 0x0000005e05057212 */ /* 0x000fe400078e965d */
[----:B------:R-:W-:Y:S01]  /*c2c0*/  MOV R8, R92 ;  /* 0x0000005c00087202 */ /* 0x000fe20000000f00 */
[----:B------:R-:W-:-:S05]  /*c2d0*/  IMAD.WIDE.U32 R74, R74, -0x2daee0ad, RZ ;  /* 0xd2511f534a4a7825 */ /* 0x000fca00078e00ff */
[----:B------:R-:W-:Y:S01]  /*c2e0*/  LOP3.LUT R4, R73, R4, R75, 0x96, !PT ;  /* 0x0000000449047212 */ /* 0x000fe200078e964b */
[----:B------:R-:W-:Y:S01]  /*c2f0*/  IMAD.MOV.U32 R73, RZ, RZ, R89 ;  /* 0x000000ffff497224 */ /* 0x000fe200078e0059 */
[----:B------:R-:W-:Y:S01]  /*c300*/  MOV R89, R74 ;  /* 0x0000004a00597202 */ /* 0x000fe20000000f00 */
[----:B------:R-:W-:-:S07]  /*c310*/  IMAD.MOV.U32 R75, RZ, RZ, RZ ;  /* 0x000000ffff4b7224 */ /* 0x000fce00078e00ff */
.L_x_10588:
[----:B------:R-:W-:Y:S05]  /*c320*/  BSYNC.RECONVERGENT B1 ;  /* 0x0000000000017941 */ /* 0x000fea0003800200 */
.L_x_10587:
[----:B------:R-:W-:Y:S01]  /*c330*/  I2FP.F32.U32 R74, R73 ;  /* 0x00000049004a7245 */ /* 0x000fe20000201000 */
[----:B------:R-:W-:Y:S01]  /*c340*/  HADD2.F32 R76, -RZ, R52.H1_H1 ;  /* 0x30000034ff4c7230 */ /* 0x000fe20000004100 */
[----:B------:R-:W-:Y:S01]  /*c350*/  FSEL R6, R6, RZ, P4 ;  /* 0x000000ff06067208 */ /* 0x000fe20002000000 */
[----:B------:R-:W-:Y:S02]  /*c360*/  BSSY.RECONVERGENT B1, `(.L_x_10592) ;  /* 0x000005f000017945 */ /* 0x000fe40003800200 */
[----:B------:R-:W-:Y:S01]  /*c370*/  FFMA.FTZ R74, R74, R119, 1.1641532182693481445e-10 ;  /* 0x2f0000004a4a7423 */ /* 0x000fe20000010077 */
[----:B------:R-:W-:Y:S01]  /*c380*/  FMUL.FTZ R73, R76, R111 ;  /* 0x0000006f4c497220 */ /* 0x000fe20000410000 */
[----:B------:R-:W-:-:S03]  /*c390*/  HFMA2 R76, -RZ, RZ, 0, 1.1920928955078125e-07 ;  /* 0x00000002ff4c7431 */ /* 0x000fc600000001ff */
        /* <DEDUP_REMOVED lines=16> */
.L_x_10594:
        /* <DEDUP_REMOVED lines=13> */
.L_x_10596:
[----:B------:R-:W-:Y:S05]  /*c570*/  BSYNC.RECONVERGENT B2 ;  /* 0x0000000000027941 */ /* 0x000fea0003800200 */
.L_x_10595:
        /* <DEDUP_REMOVED lines=58> */
[----:B------:R-:W-:Y:S01]  /*c920*/  IMAD.MOV.U32 R8, RZ, RZ, R92 ;  /* 0x000000ffff087224 */ /* 0x000fe200078e005c */
[----:B------:R-:W-:Y:S01]  /*c930*/  LOP3.LUT R4, R91, R4, R75, 0x96, !PT ;  /* 0x000000045b047212 */ /* 0x000fe200078e964b */
[----:B------:R-:W-:-:S07]  /*c940*/  IMAD.MOV.U32 R89, RZ, RZ, R74 ;  /* 0x000000ffff597224 */ /* 0x000fce00078e004a */
.L_x_10593:
[----:B------:R-:W-:Y:S05]  /*c950*/  BSYNC.RECONVERGENT B1 ;  /* 0x0000000000017941 */ /* 0x000fea0003800200 */
.L_x_10592:
[----:B------:R-:W-:Y:S01]  /*c960*/  ISETP.NE.AND P2, PT, R76, 0x1, PT ;  /* 0x000000014c00780c */ /* 0x000fe20003f45270 */
[----:B------:R-:W-:Y:S01]  /*c970*/  HADD2.F32 R74, -RZ, R77.H0_H0 ;  /* 0x2000004dff4a7230 */ /* 0x000fe20000004100 */
        /* <DEDUP_REMOVED lines=17> */
.L_x_10599:
        /* <DEDUP_REMOVED lines=13> */
.L_x_10601:
[----:B------:R-:W-:Y:S05]  /*cb60*/  BSYNC.RECONVERGENT B2 ;  /* 0x0000000000027941 */ /* 0x000fea0003800200 */
.L_x_10600:
        /* <DEDUP_REMOVED lines=55> */
[----:B------:R-:W-:Y:S02]  /*cee0*/  MOV R8, R92 ;  /* 0x0000005c00087202 */ /* 0x000fe40000000f00 */
[----:B------:R-:W-:Y:S01]  /*cef0*/  LOP3.LUT R5, R5, R94, R93, 0x96, !PT ;  /* 0x0000005e05057212 */ /* 0x000fe200078e965d */
[----:B------:R-:W-:Y:S01]  /*cf00*/  IMAD.MOV.U32 R92, RZ, RZ, RZ ;  /* 0x000000ffff5c7224 */ /* 0x000fe200078e00ff */
[----:B------:R-:W-:Y:S01]  /*cf10*/  LOP3.LUT R4, R95, R4, R75, 0x96, !PT ;  /* 0x000000045f047212 */ /* 0x000fe200078e964b */
[----:B------:R-:W-:Y:S01]  /*cf20*/  IMAD.MOV.U32 R75, RZ, RZ, R89 ;  /* 0x000000ffff4b7224 */ /* 0x000fe200078e0059 */
[----:B------:R-:W-:-:S07]  /*cf30*/  MOV R89, R74 ;  /* 0x0000004a00597202 */ /* 0x000fce0000000f00 */
.L_x_10598:
[----:B------:R-:W-:Y:S05]  /*cf40*/  BSYNC.RECONVERGENT B1 ;  /* 0x0000000000017941 */ /* 0x000fea0003800200 */
.L_x_10597:
[----:B------:R-:W-:Y:S01]  /*cf50*/  I2FP.F32.U32 R74, R75 ;  /* 0x0000004b004a7245 */ /* 0x000fe20000201000 */
[----:B------:R-:W-:Y:S01]  /*cf60*/  HADD2.F32 R76, -RZ, R53.H0_H0 ;  /* 0x20000035ff4c7230 */ /* 0x000fe20000004100 */
        /* <DEDUP_REMOVED lines=21> */
.L_x_10604:
        /* <DEDUP_REMOVED lines=13> */
.L_x_10606:
[----:B------:R-:W-:Y:S05]  /*d190*/  BSYNC.RECONVERGENT B2 ;  /* 0x0000000000027941 */ /* 0x000fea0003800200 */
.L_x_10605:
        /* <DEDUP_REMOVED lines=61> */
.L_x_10603:
[----:B------:R-:W-:Y:S05]  /*d570*/  BSYNC.RECONVERGENT B1 ;  /* 0x0000000000017941 */ /* 0x000fea0003800200 */
.L_x_10602:
        /* <DEDUP_REMOVED lines=19> */
.L_x_10609:
        /* <DEDUP_REMOVED lines=13> */
.L_x_10611:
[----:B------:R-:W-:Y:S05]  /*d780*/  BSYNC.RECONVERGENT B2 ;  /* 0x0000000000027941 */ /* 0x000fea0003800200 */
.L_x_10610:
        /* <DEDUP_REMOVED lines=61> */
.L_x_10608:
[----:B------:R-:W-:Y:S05]  /*db60*/  BSYNC.RECONVERGENT B1 ;  /* 0x0000000000017941 */ /* 0x000fea0003800200 */
.L_x_10607:
[----:B------:R-:W-:Y:S01]  /*db70*/  I2FP.F32.U32 R76, R75 ;  /* 0x0000004b004c7245 */ /* 0x000fe20000201000 */
[----:B------:R-:W-:Y:S01]  /*db80*/  HADD2.F32 R92, -RZ, R53.H1_H1 ;  /* 0x30000035ff5c7230 */ /* 0x000fe20000004100 */
        /* <DEDUP_REMOVED lines=21> */
.L_x_10614:
        /* <DEDUP_REMOVED lines=13> */
.L_x_10616:
[----:B------:R-:W-:Y:S05]  /*ddb0*/  BSYNC.RECONVERGENT B2 ;  /* 0x0000000000027941 */ /* 0x000fea0003800200 */
.L_x_10615:
        /* <DEDUP_REMOVED lines=61> */
.L_x_10613:
[----:B------:R-:W-:Y:S05]  /*e190*/  BSYNC.RECONVERGENT B1 ;  /* 0x0000000000017941 */ /* 0x000fea0003800200 */
.L_x_10612:
        /* <DEDUP_REMOVED lines=18> */
.L_x_10619:
        /* <DEDUP_REMOVED lines=13> */
.L_x_10621:
[----:B------:R-:W-:Y:S05]  /*e390*/  BSYNC.RECONVERGENT B2 ;  /* 0x0000000000027941 */ /* 0x000fea0003800200 */
.L_x_10620:
        /* <DEDUP_REMOVED lines=61> */
.L_x_10618:
[----:B------:R-:W-:Y:S05]  /*e770*/  BSYNC.RECONVERGENT B1 ;  /* 0x0000000000017941 */ /* 0x000fea0003800200 */
.L_x_10617:
        /* <DEDUP_REMOVED lines=23> */
.L_x_10624:
        /* <DEDUP_REMOVED lines=13> */
.L_x_10626:
[----:B------:R-:W-:Y:S05]  /*e9c0*/  BSYNC.RECONVERGENT B2 ;  /* 0x0000000000027941 */ /* 0x000fea0003800200 */
.L_x_10625:
        /* <DEDUP_REMOVED lines=61> */
.L_x_10623:
[----:B------:R-:W-:Y:S05]  /*eda0*/  BSYNC.RECONVERGENT B1 ;  /* 0x0000000000017941 */ /* 0x000fea0003800200 */
.L_x_10622:
        /* <DEDUP_REMOVED lines=18> */
.L_x_10629:
        /* <DEDUP_REMOVED lines=13> */
.L_x_10631:
[----:B------:R-:W-:Y:S05]  /*efa0*/  BSYNC.RECONVERGENT B2 ;  /* 0x0000000000027941 */ /* 0x000fea0003800200 */
.L_x_10630:
        /* <DEDUP_REMOVED lines=61> */
.L_x_10628:
[----:B------:R-:W-:Y:S05]  /*f380*/  BSYNC.RECONVERGENT B1 ;  /* 0x0000000000017941 */ /* 0x000fea0003800200 */
.L_x_10627:
        /* <DEDUP_REMOVED lines=23> */
.L_x_10634:
        /* <DEDUP_REMOVED lines=13> */
.L_x_10636:
[----:B------:R-:W-:Y:S05]  /*f5d0*/  BSYNC.RECONVERGENT B2 ;  /* 0x0000000000027941 */ /* 0x000fea0003800200 */
.L_x_10635:
        /* <DEDUP_REMOVED lines=61> */
.L_x_10633:
[----:B------:R-:W-:Y:S05]  /*f9b0*/  BSYNC.RECONVERGENT B1 ;  /* 0x0000000000017941 */ /* 0x000fea0003800200 */
.L_x_10632:
        /* <DEDUP_REMOVED lines=18> */
.L_x_10639:
        /* <DEDUP_REMOVED lines=13> */
.L_x_10641:
[----:B------:R-:W-:Y:S05]  /*fbb0*/  BSYNC.RECONVERGENT B2 ;  /* 0x0000000000027941 */ /* 0x000fea0003800200 */
.L_x_10640:
        /* <DEDUP_REMOVED lines=55> */
[----:B------:R-:W-:-:S03]  /*ff30*/  MOV R8, R94 ;  /* 0x0000005e00087202 */ /* 0x000fc60000000f00 */
[----:B------:R-:W-:Y:S02]  /*ff40*/  VIADD R95, R97, 0x96a522ad ;  /* 0x96a522ad615f7836 */ /* 0x000fe40000000000 */
[----:B------:R-:W-:-:S03]  /*ff50*/  IMAD.MOV.U32 R94, RZ, RZ, RZ ;  /* 0x000000ffff5e7224 */ /* 0x000fc600078e00ff */
[----:B------:R-:W-:Y:S01]  /*ff60*/  LOP3.LUT R4, R95, R4, R93, 0x96, !PT ;  /* 0x000000045f047212 */ /* 0x000fe200078e965d */
[----:B------:R-:W-:Y:S01]  /*ff70*/  IMAD.MOV.U32 R93, RZ, RZ, R89 ;  /* 0x000000ffff5d7224 */ /* 0x000fe200078e0059 */
[----:B------:R-:W-:-:S07]  /*ff80*/  MOV R89, R92 ;  /* 0x0000005c00597202 */ /* 0x000fce0000000f00 */
.L_x_10638:
[----:B------:R-:W-:Y:S05]  /*ff90*/  BSYNC.RECONVERGENT B1 ;  /* 0x0000000000017941 */ /* 0x000fea0003800200 */
.L_x_10637:
        /* <DEDUP_REMOVED lines=23> */
.L_x_10644:
        /* <DEDUP_REMOVED lines=13> */
.L_x_10646:
[----:B------:R-:W-:Y:S05]  /*101e0*/  BSYNC.RECONVERGENT B2 ;  /* 0x0000000000027941 */ /* 0x000fea0003800200 */
.L_x_10645:
        /* <DEDUP_REMOVED lines=61> */
.L_x_10643:
[----:B------:R-:W-:Y:S05]  /*105c0*/  BSYNC.RECONVERGENT B1 ;  /* 0x0000000000017941 */ /* 0x000fea0003800200 */
.L_x_10642:
        /* <DEDUP_REMOVED lines=18> */
.L_x_10649:
        /* <DEDUP_REMOVED lines=15> */
.L_x_10651:
[----:B------:R-:W-:Y:S05]  /*107e0*/  BSYNC.RECONVERGENT B2 ;  /* 0x0000000000027941 */ /* 0x000fea0003800200 */
.L_x_10650:
        /* <DEDUP_REMOVED lines=57> */
[----:B------:R-:W-:-:S05]  /*10b80*/  VIADD R95, R97, 0x96a522ad ;  /* 0x96a522ad615f7836 */ /* 0x000fca0000000000 */
[----:B------:R-:W-:Y:S01]  /*10b90*/  LOP3.LUT R4, R95, R4, R93, 0x96, !PT ;  /* 0x000000045f047212 */ /* 0x000fe200078e965d */
[----:B------:R-:W-:Y:S01]  /*10ba0*/  IMAD.MOV.U32 R93, RZ, RZ, R89 ;  /* 0x000000ffff5d7224 */ /* 0x000fe200078e0059 */
[----:B------:R-:W-:-:S07]  /*10bb0*/  MOV R89, R92 ;  /* 0x0000005c00597202 */ /* 0x000fce0000000f00 */
.L_x_10648:
[----:B------:R-:W-:Y:S05]  /*10bc0*/  BSYNC.RECONVERGENT B1 ;  /* 0x0000000000017941 */ /* 0x000fea0003800200 */
.L_x_10647:
        /* <DEDUP_REMOVED lines=9> */
[----:B------:R-:W-:Y:S01]  /*10c60*/  @P1 FADD.FTZ R79, R63, R79 ;  /* 0x0000004f3f4f1221 */ /* 0x000fe20000010000 */
[----:B------:R-:W-:Y:S06]  /*10c70*/  BRA `(.L_x_10652) ;  /* 0x0000003000487947 */ /* 0x000fec0003800000 */
.L_x_10571:
        /* <DEDUP_REMOVED lines=16> */
.L_x_10655:
        /* <DEDUP_REMOVED lines=13> */
.L_x_10657:
[----:B------:R-:W-:Y:S05]  /*10e50*/  BSYNC.RECONVERGENT B2 ;  /* 0x0000000000027941 */ /* 0x000fea0003800200 */
.L_x_10656:
        /* <DEDUP_REMOVED lines=61> */
.L_x_10654:
[----:B------:R-:W-:Y:S05]  /*11230*/  BSYNC.RECONVERGENT B1 ;  /* 0x0000000000017941 */ /* 0x000fea0003800200 */
.L_x_10653:
[----:B------:R-:W2:Y:S01]  /*11240*/  LDC R119, c[0x0][0x404] ;  /* 0x00010100ff777b82 */ /* 0x000ea20000000800 */
[----:B------:R-:W-:Y:S01]  /*11250*/  HFMA2 R117, -RZ, RZ, 0.1171875, 0 ;  /* 0x2f800000ff757431 */ /* 0x000fe200000001ff */
[----:B------:R-:W-:Y:S01]  /*11260*/  ISETP.NE.AND P2, PT, R73, 0x1, PT ;  /* 0x000000014900780c */ /* 0x000fe20003f45270 */
[----:B------:R-:W-:Y:S01]  /*11270*/  BSSY.RECONVERGENT B1, `(.L_x_10658) ;  /* 0x000005c000017945 */ /* 0x000fe20003800200 */
[----:B------:R-:W-:Y:S01]  /*11280*/  I2FP.F32.U32 R6, R72 ;  /* 0x0000004800067245 */ /* 0x000fe20000201000 */
[----:B0----5:R-:W-:Y:S02]  /*11290*/  HADD2.F32 R95, -RZ, R76.H0_H0 ;  /* 0x2000004cff5f7230 */ /* 0x021fe40000004100 */
[----:B------:R-:W-:Y:S02]  /*112a0*/  IMAD.MOV.U32 R72, RZ, RZ, 0x2 ;  /* 0x00000002ff487424 */ /* 0x000fe400078e00ff */
        /* <DEDUP_REMOVED lines=13> */
.L_x_10660:
        /* <DEDUP_REMOVED lines=13> */
.L_x_10662:
[----:B------:R-:W-:Y:S05]  /*11450*/  BSYNC.RECONVERGENT B2 ;  /* 0x0000000000027941 */ /* 0x000fea0003800200 */
.L_x_10661:
[----:B-1----:R-:W-:Y:S01]  /*11460*/  IMAD.WIDE.U32 R90, R3, -0x326172a9, RZ ;  /* 0xcd9e8d57035a7825 */ /* 0x002fe200078e00ff */
        /* <DEDUP_REMOVED lines=60> */
.L_x_10659:
[----:B------:R-:W-:Y:S05]  /*11830*/  BSYNC.RECONVERGENT B1 ;  /* 0x0000000000017941 */ /* 0x000fea0003800200 */
.L_x_10658:
[----:B------:R-:W-:Y:S01]  /*11840*/  ISETP.NE.AND P2, PT, R72, 0x1, PT ;  /* 0x000000014800780c */ /* 0x000fe20003f45270 */
[----:B------:R-:W-:Y:S01]  /*11850*/  BSSY.RECONVERGENT B1, `(.L_x_10663) ;  /* 0x000005c000017945 */ /* 0x000fe20003800200 */
[----:B------:R-:W-:Y:S01]  /*11860*/  I2FP.F32.U32 R6, R6 ;  /* 0x0000000600067245 */ /* 0x000fe20000201000 */
[----:B------:R-:W-:Y:S02]  /*11870*/  HFMA2 R73, -RZ, RZ, 0, 1.1920928955078125e-07 ;  /* 0x00000002ff497431 */ /* 0x000fe400000001ff */
[----:B------:R-:W-:Y:S02]  /*11880*/  HADD2.F32 R94, -RZ, R76.H1_H1 ;  /* 0x3000004cff5e7230 */ /* 0x000fe40000004100 */
[----:B------:R-:W-:-:S05]  /*11890*/  FFMA.FTZ R6, R6, R117, 1.1641532182693481445e-10 ;  /* 0x2f00000006067423 */ /* 0x000fca0000010075 */
[----:B------:R-:W-:Y:S01]  /*118a0*/  FSETP.LE.FTZ.AND P3, PT, R6, R119, PT ;  /* 0x000000770600720b */ /* 0x000fe20003f73000 */
[----:B------:R-:W-:-:S03]  /*118b0*/  IMAD.MOV.U32 R6, RZ, RZ, R8 ;  /* 0x000000ffff067224 */ /* 0x000fc600078e0008 */
[----:B-1----:R-:W-:Y:S01]  /*118c0*/  P2R R90, PR, RZ, 0x8 ;  /* 0x00000008ff5a7803 */ /* 0x002fe20000000000 */
        /* <DEDUP_REMOVED lines=9> */
.L_x_10665:
        /* <DEDUP_REMOVED lines=13> */
.L_x_10667:
[----:B------:R-:W-:Y:S05]  /*11a30*/  BSYNC.RECONVERGENT B2 ;  /* 0x0000000000027941 */ /* 0x000fea0003800200 */
.L_x_10666:
        /* <DEDUP_REMOVED lines=61> */
.L_x_10664:
[----:B------:R-:W-:Y:S05]  /*11e10*/  BSYNC.RECONVERGENT B1 ;  /* 0x0000000000017941 */ /* 0x000fea0003800200 */
.L_x_10663:
[----:B------:R-:W-:Y:S01]  /*11e20*/  ISETP.NE.AND P2, PT, R73, 0x1, PT ;  /* 0x000000014900780c */ /* 0x000fe20003f45270 */
[----:B------:R-:W-:Y:S01]  /*11e30*/  BSSY.RECONVERGENT B1, `(.L_x_10668) ;  /* 0x000005c000017945 */ /* 0x000fe20003800200 */
[----:B------:R-:W-:Y:S01]  /*11e40*/  I2FP.F32.U32 R6, R6 ;  /* 0x0000000600067245 */ /* 0x000fe20000201000 */
[----:B------:R-:W-:Y:S02]  /*11e50*/  HADD2.F32 R93, -RZ, R77.H0_H0 ;  /* 0x2000004dff5d7230 */ /* 0x000fe40000004100 */
        /* <DEDUP_REMOVED lines=14> */
.L_x_10670:
        /* <DEDUP_REMOVED lines=13> */
.L_x_10672:
[----:B------:R-:W-:Y:S05]  /*12010*/  BSYNC.RECONVERGENT B2 ;  /* 0x0000000000027941 */ /* 0x000fea0003800200 */
.L_x_10671:
        /* <DEDUP_REMOVED lines=61> */
.L_x_10669:
[----:B------:R-:W-:Y:S05]  /*123f0*/  BSYNC.RECONVERGENT B1 ;  /* 0x0000000000017941 */ /* 0x000fea0003800200 */
.L_x_10668:
[----:B------:R-:W-:Y:S01]  /*12400*/  ISETP.NE.AND P2, PT, R72, 0x1, PT ;  /* 0x000000014800780c */ /* 0x000fe20003f45270 */
[----:B------:R-:W-:Y:S01]  /*12410*/  BSSY.RECONVERGENT B1, `(.L_x_10673) ;  /* 0x000005c000017945 */ /* 0x000fe20003800200 */
[----:B------:R-:W-:Y:S01]  /*12420*/  I2FP.F32.U32 R6, R6 ;  /* 0x0000000600067245 */ /* 0x000fe20000201000 */
[----:B------:R-:W-:Y:S02]  /*12430*/  HFMA2 R74, -RZ, RZ, 0, 1.1920928955078125e-07 ;  /* 0x00000002ff4a7431 */ /* 0x000fe400000001ff */
[----:B------:R-:W-:Y:S02]  /*12440*/  HADD2.F32 R92, -RZ, R77.H1_H1 ;  /* 0x3000004dff5c7230 */ /* 0x000fe40000004100 */
        /* <DEDUP_REMOVED lines=13> */
.L_x_10675:
        /* <DEDUP_REMOVED lines=13> */
.L_x_10677:
[----:B------:R-:W-:Y:S05]  /*125f0*/  BSYNC.RECONVERGENT B2 ;  /* 0x0000000000027941 */ /* 0x000fea0003800200 */
.L_x_10676:
        /* <DEDUP_REMOVED lines=61> */
.L_x_10674:
[----:B------:R-:W-:Y:S05]  /*129d0*/  BSYNC.RECONVERGENT B1 ;  /* 0x0000000000017941 */ /* 0x000fea0003800200 */
.L_x_10673:
[----:B------:R-:W-:Y:S01]  /*129e0*/  ISETP.NE.AND P3, PT, R74, 0x1, PT ;  /* 0x000000014a00780c */ /* 0x000fe20003f65270 */
[----:B------:R-:W-:Y:S01]  /*129f0*/  BSSY.RECONVERGENT B1, `(.L_x_10678) ;  /* 0x000005b000017945 */ /* 0x000fe20003800200 */
[----:B------:R-:W-:Y:S01]  /*12a00*/  I2FP.F32.U32 R6, R73 ;  /* 0x0000004900067245 */ /* 0x000fe20000201000 */
[----:B------:R-:W-:Y:S01]  /*12a10*/  HADD2.F32 R72, -RZ, R78.H0_H0 ;  /* 0x2000004eff487230 */ /* 0x000fe20000004100 */
        /* <DEDUP_REMOVED lines=13> */
.L_x_10680:
        /* <DEDUP_REMOVED lines=13> */
.L_x_10682:
[----:B------:R-:W-:Y:S05]  /*12bc0*/  BSYNC.RECONVERGENT B2 ;  /* 0x0000000000027941 */ /* 0x000fea0003800200 */
.L_x_10681:
[----:B------:R-:W-:Y:S01]  /*12bd0*/  LOP3.LUT R76, R7, R5, R97, 0x96, !PT ;  /* 0x00000005074c7212 */ /* 0x000fe200078e9661 */
[----:B------:R-:W-:Y:S01]  /*12be0*/  IMAD.WIDE.U32 R74, R3, -0x326172a9, RZ ;  /* 0xcd9e8d57034a7825 */ /* 0x000fe200078e00ff */
[----:B------:R-:W-:-:S03]  /*12bf0*/  IADD3 R5, PT, PT, R96, -0x61c88647, RZ ;  /* 0x9e3779b960057810 */ /* 0x000fc60007ffe0ff */
[----:B------:R-:W-:Y:S01]  /*12c00*/  IMAD.WIDE.U32 R76, R76, -0x326172a9, RZ ;  /* 0xcd9e8d574c4c7825 */ /* 0x000fe200078e00ff */
[----:B------:R-:W-:-:S03]  /*12c10*/  LOP3.LUT R75, R0, R75, R96, 0x96, !PT ;  /* 0x0000004b004b7212 */ /* 0x000fc600078e9660 */
[----:B------:R-:W-:Y:S01]  /*12c20*/  VIADD R73, R97, 0xbb67ae85 ;  /* 0xbb67ae8561497836 */ /* 0x000fe20000000000 */
[----:B------:R-:W-:Y:S01]  /*12c30*/  LOP3.LUT R5, R5, R74, R77, 0x96, !PT ;  /* 0x0000004a05057212 */ /* 0x000fe200078e964d */
[----:B------:R-:W-:-:S05]  /*12c40*/  IMAD.WIDE.U32 R74, R75, -0x2daee0ad, RZ ;  /* 0xd2511f534b4a7825 */ /* 0x000fca00078e00ff */
        /* <DEDUP_REMOVED lines=47> */
[----:B------:R-:W-:Y:S01]  /*12f40*/  IMAD.WIDE.U32 R74, R75, -0x2daee0ad, RZ ;  /* 0xd2511f534b4a7825 */ /* 0x000fe200078e00ff */
[----:B------:R-:W-:-:S04]  /*12f50*/  MOV R8, R76 ;  /* 0x0000004c00087202 */ /* 0x000fc80000000f00 */
[----:B------:R-:W-:Y:S01]  /*12f60*/  LOP3.LUT R4, R73, R4, R75, 0x96, !PT ;  /* 0x0000000449047212 */ /* 0x000fe200078e964b */
[----:B------:R-:W-:Y:S01]  /*12f70*/  IMAD.MOV.U32 R73, RZ, RZ, R89 ;  /* 0x000000ffff497224 */ /* 0x000fe200078e0059 */
[----:B------:R-:W-:Y:S01]  /*12f80*/  MOV R89, R74 ;  /* 0x0000004a00597202 */ /* 0x000fe20000000f00 */
[----:B------:R-:W-:-:S07]  /*12f90*/  IMAD.MOV.U32 R75, RZ, RZ, RZ ;  /* 0x000000ffff4b7224 */ /* 0x000fce00078e00ff */
.L_x_10679:
[----:B------:R-:W-:Y:S05]  /*12fa0*/  BSYNC.RECONVERGENT B1 ;  /* 0x0000000000017941 */ /* 0x000fea0003800200 */
.L_x_10678:
[----:B------:R-:W-:Y:S01]  /*12fb0*/  ISETP.NE.AND P4, PT, R75, 0x1, PT ;  /* 0x000000014b00780c */ /* 0x000fe20003f85270 */
[----:B------:R-:W-:Y:S01]  /*12fc0*/  BSSY.RECONVERGENT B1, `(.L_x_10683) ;  /* 0x000005b000017945 */ /* 0x000fe20003800200 */
[----:B------:R-:W-:Y:S01]  /*12fd0*/  I2FP.F32.U32 R6, R73 ;  /* 0x0000004900067245 */ /* 0x000fe20000201000 */
[----:B------:R-:W-:Y:S02]  /*12fe0*/  HFMA2 R77, -RZ, RZ, 0, 1.1920928955078125e-07 ;  /* 0x00000002ff4d7431 */ /* 0x000fe400000001ff */
[----:B------:R-:W-:Y:S02]  /*12ff0*/  HADD2.F32 R78, -RZ, R78.H1_H1 ;  /* 0x3000004eff4e7230 */ /* 0x000fe40000004100 */
        /* <DEDUP_REMOVED lines=12> */
.L_x_10685:
        /* <DEDUP_REMOVED lines=13> */
.L_x_10687:
[----:B------:R-:W-:Y:S05]  /*13190*/  BSYNC.RECONVERGENT B2 ;  /* 0x0000000000027941 */ /* 0x000fea0003800200 */
.L_x_10686:
[----:B------:R-:W-:Y:S01]  /*131a0*/  LOP3.LUT R76, R7, R5, R97, 0x96, !PT ;  /* 0x00000005074c7212 */ /* 0x000fe200078e9661 */
[----:B------:R-:W-:Y:S01]  /*131b0*/  IMAD.WIDE.U32 R74, R3, -0x326172a9, RZ ;  /* 0xcd9e8d57034a7825 */ /* 0x000fe200078e00ff */
[----:B------:R-:W-:-:S03]  /*131c0*/  IADD3 R73, PT, PT, R97, -0x4498517b, RZ ;  /* 0xbb67ae8561497810 */ /* 0x000fc60007ffe0ff */
        /* <DEDUP_REMOVED lines=50> */
[----:B------:R-:W-:Y:S02]  /*134f0*/  VIADD R5, R96, 0x8ff34781 ;  /* 0x8ff3478160057836 */ /* 0x000fe40000000000 */
[----:B------:R-:W-:-:S03]  /*13500*/  IMAD.MOV.U32 R8, RZ, RZ, R76 ;  /* 0x000000ffff087224 */ /* 0x000fc600078e004c */
[----:B------:R-:W-:Y:S01]  /*13510*/  LOP3.LUT R5, R5, R74, R77, 0x96, !PT ;  /* 0x0000004a05057212 */ /* 0x000fe200078e964d */
[----:B------:R-:W-:-:S04]  /*13520*/  IMAD.WIDE.U32 R74, R75, -0x2daee0ad, RZ ;  /* 0xd2511f534b4a7825 */ /* 0x000fc800078e00ff */
[----:B------:R-:W-:Y:S01]  /*13530*/  HFMA2 R77, -RZ, RZ, 0, 0 ;  /* 0x00000000ff4d7431 */ /* 0x000fe200000001ff */
[----:B------:R-:W-:Y:S02]  /*13540*/  LOP3.LUT R4, R73, R4, R75, 0x96, !PT ;  /* 0x0000000449047212 */ /* 0x000fe400078e964b */
[----:B------:R-:W-:Y:S01]  /*13550*/  MOV R73, R89 ;  /* 0x0000005900497202 */ /* 0x000fe20000000f00 */
[----:B------:R-:W-:-:S07]  /*13560*/  IMAD.MOV.U32 R89, RZ, RZ, R74 ;  /* 0x000000ffff597224 */ /* 0x000fce00078e004a */
.L_x_10684:
[----:B------:R-:W-:Y:S05]  /*13570*/  BSYNC.RECONVERGENT B1 ;  /* 0x0000000000017941 */ /* 0x000fea0003800200 */
.L_x_10683:
[----:B------:R-:W-:Y:S01]  /*13580*/  ISETP.NE.AND P5, PT, R77, 0x1, PT ;  /* 0x000000014d00780c */ /* 0x000fe20003fa5270 */
[----:B------:R-:W-:Y:S01]  /*13590*/  BSSY.RECONVERGENT B1, `(.L_x_10688) ;  /* 0x000005b000017945 */ /* 0x000fe20003800200 */
[----:B------:R-:W-:Y:S01]  /*135a0*/  I2FP.F32.U32 R6, R73 ;  /* 0x0000004900067245 */ /* 0x000fe20000201000 */
[----:B------:R-:W-:Y:S01]  /*135b0*/  HADD2.F32 R73, -RZ, R79.H0_H0 ;  /* 0x2000004fff497230 */ /* 0x000fe20000004100 */
[----:B------:R-:W-:-:S03]  /*135c0*/  MOV R76, R8 ;  /* 0x00000008004c7202 */ /* 0x000fc60000000f00 */
        /* <DEDUP_REMOVED lines=12> */
.L_x_10690:
        /* <DEDUP_REMOVED lines=13> */
.L_x_10692:
[----:B------:R-:W-:Y:S05]  /*13760*/  BSYNC.RECONVERGENT B2 ;  /* 0x0000000000027941 */ /* 0x000fea0003800200 */
.L_x_10691:
        /* <DEDUP_REMOVED lines=58> */
[----:B------:R-:W-:Y:S01]  /*13b10*/  IMAD.MOV.U32 R76, RZ, RZ, R89 ;  /* 0x000000ffff4c7224 */ /* 0x000fe200078e0059 */
[----:B------:R-:W-:Y:S02]  /*13b20*/  MOV R89, R74 ;  /* 0x0000004a00597202 */ /* 0x000fe40000000f00 */
[----:B------:R-:W-:-:S07]  /*13b30*/  LOP3.LUT R4, R77, R4, R75, 0x96, !PT ;  /* 0x000000044d047212 */ /* 0x000fce00078e964b */
.L_x_10689:
[----:B------:R-:W-:Y:S05]  /*13b40*/  BSYNC.RECONVERGENT B1 ;  /* 0x0000000000017941 */ /* 0x000fea0003800200 */
.L_x_10688:
[----:B------:R-:W-:Y:S01]  /*13b50*/  P2R R75, PR, RZ, 0x2 ;  /* 0x00000002ff4b7803 */ /* 0x000fe20000000000 */
[----:B------:R-:W-:Y:S01]  /*13b60*/  FMUL.FTZ R95, R95, UR10 ;  /* 0x0000000a5f5f7c20 */ /* 0x000fe20008410000 */
[----:B------:R-:W-:Y:S01]  /*13b70*/  I2FP.F32.U32 R120, R76 ;  /* 0x0000004c00787245 */ /* 0x000fe20000201000 */
[----:B------:R-:W-:Y:S01]  /*13b80*/  HADD2.F32 R79, -RZ, R79.H1_H1 ;  /* 0x3000004fff4f7230 */ /* 0x000fe20000004100 */
[----:B------:R-:W-:Y:S01]  /*13b90*/  ISETP.NE.AND P1, PT, R9, RZ, PT ;  /* 0x000000ff0900720c */ /* 0x000fe20003f25270 */
[----:B------:R-:W-:Y:S01]  /*13ba0*/  FMUL.FTZ R76, R72, UR10 ;  /* 0x0000000a484c7c20 */ /* 0x000fe20008410000 */
[----:B------:R-:W-:Y:S01]  /*13bb0*/  FMUL.FTZ R92, R92, UR10 ;  /* 0x0000000a5c5c7c20 */ /* 0x000fe20008410000 */
[----:B------:R-:W-:Y:S01]  /*13bc0*/  ISETP.NE.AND P5, PT, R110, RZ, PT ;  /* 0x000000ff6e00720c */ /* 0x000fe20003fa5270 */
[----:B------:R-:W-:Y:S01]  /*13bd0*/  FFMA.FTZ R120, R120, R117, 1.1641532182693481445e-10 ;  /* 0x2f00000078787423 */ /* 0x000fe20000010075 */
        /* <DEDUP_REMOVED lines=23> */
[----:B------:R-:W-:Y:S01]  /*13d50*/  FSEL R79, R79, RZ, !P5 ;  /* 0x000000ff4f4f7208 */ /* 0x000fe20006800000 */
[----:B------:R-:W-:Y:S01]  /*13d60*/  @P1 FADD.FTZ R74, R58, R74 ;  /* 0x0000004a3a4a1221 */ /* 0x000fe20000010000 */
[----:B------:R-:W-:Y:S01]  /*13d70*/  PLOP3.LUT P5, PT, P5, PT, PT, 0x8, 0x80 ;  /* 0x000000000080781c */ /* 0x000fe20002fae170 */
[----:B------:R-:W-:Y:S02]  /*13d80*/  @P1 FADD.FTZ R76, R60, R76 ;  /* 0x0000004c3c4c1221 */ /* 0x000fe40000010000 */
[----:B------:R-:W-:-:S10]  /*13d90*/  @P1 FADD.FTZ R79, R63, R79 ;  /* 0x0000004f3f4f1221 */ /* 0x000fd40000010000 */
.L_x_10652:
        /* <DEDUP_REMOVED lines=39> */
[----:B------:R-:W-:Y:S02]  /*14010*/  LOP3.LUT R90, R94, R90, R92, 0xfe, !PT ;  /* 0x0000005a5e5a7212 */ /* 0x000fe400078efe5c */
[----:B------:R-:W-:Y:S02]  /*14020*/  LOP3.LUT R95, R9, R95, RZ, 0xfc, !PT ;  /* 0x0000005f095f7212 */ /* 0x000fe400078efcff */
[----:B------:R-:W-:Y:S01]  /*14030*/  LOP3.LUT R94, R90, 0xff, R115, 0xf8, !PT ;  /* 0x000000ff5a5e7812 */ /* 0x000fe200078ef873 */
[----:B0-----:R-:W-:-:S05]  /*14040*/  IMAD.WIDE.U32 R90, R88, 0x8, R110 ;  /* 0x00000008585a7825 */ /* 0x001fca00078e006e */
[----:B------:R1:W-:Y:S02]  /*14050*/  STG.E.64 desc[UR6][R90.64], R94 ;  /* 0x0000005e5a007986 */ /* 0x0003e4000c101b06 */
.L_x_10693:
[----:B------:R-:W-:Y:S01]  /*14060*/  IMAD.MOV.U32 R9, RZ, RZ, R89 ;  /* 0x000000ffff097224 */ /* 0x000fe200078e0059 */
[----:B------:R-:W-:-:S07]  /*14070*/  IADD3 R88, PT, PT, R88, 0x20, RZ ;  /* 0x0000002058587810 */ /* 0x000fce0007ffe0ff */
.L_x_10570:
[----:B------:R-:W-:Y:S05]  /*14080*/  BSYNC.RECONVERGENT B0 ;  /* 0x0000000000007941 */ /* 0x000fea0003800200 */
.L_x_10569:
        /* <DEDUP_REMOVED lines=35> */
.L_x_10699:
        /* <DEDUP_REMOVED lines=13> */
.L_x_10701:
[----:B------:R-:W-:Y:S05]  /*14390*/  BSYNC.RECONVERGENT B2 ;  /* 0x0000000000027941 */ /* 0x000fea0003800200 */
.L_x_10700:
[----:B01----:R-:W-:Y:S01]  /*143a0*/  IMAD.WIDE.U32 R90, R3, -0x326172a9, RZ ;  /* 0xcd9e8d57035a7825 */ /* 0x003fe200078e00ff */
        /* <DEDUP_REMOVED lines=57> */
[----:B------:R-:W-:Y:S01]  /*14740*/  IMAD.MOV.U32 R80, RZ, RZ, R9 ;  /* 0x000000ffff507224 */ /* 0x000fe200078e0009 */
[----:B------:R-:W-:Y:S01]  /*14750*/  MOV R89, R82 ;  /* 0x0000005200597202 */ /* 0x000fe20000000f00 */
[----:B------:R-:W-:-:S07]  /*14760*/  HFMA2 R82, -RZ, RZ, 0, 0 ;  /* 0x00000000ff527431 */ /* 0x000fce00000001ff */
.L_x_10698:
[----:B------:R-:W-:Y:S05]  /*14770*/  BSYNC.RECONVERGENT B1 ;  /* 0x0000000000017941 */ /* 0x000fea0003800200 */
.L_x_10697:
[----:B------:R-:W2:Y:S01]  /*14780*/  LDC R119, c[0x0][0x404] ;  /* 0x00010100ff777b82 */ /* 0x000ea20000000800 */
[----:B------:R-:W-:Y:S01]  /*14790*/  I2FP.F32.U32 R9, R80 ;  /* 0x0000005000097245 */ /* 0x000fe20000201000 */
[----:B------:R-:W-:Y:S01]  /*147a0*/  IMAD.MOV.U32 R120, RZ, RZ, 0x2f800000 ;  /* 0x2f800000ff787424 */ /* 0x000fe200078e00ff */
[----:B------:R-:W-:Y:S01]  /*147b0*/  ISETP.NE.AND P2, PT, R82, 0x1, PT ;  /* 0x000000015200780c */ /* 0x000fe20003f45270 */
[----:B------:R-:W-:Y:S01]  /*147c0*/  BSSY.RECONVERGENT B1, `(.L_x_10702) ;  /* 0x000005d000017945 */ /* 0x000fe20003800200 */
[----:B------:R-:W-:Y:S01]  /*147d0*/  MOV R83, 0x2 ;  /* 0x0000000200537802 */ /* 0x000fe20000000f00 */
[----:B------:R-:W-:Y:S01]  /*147e0*/  FFMA.FTZ R6, R9, R120, 1.1641532182693481445e-10 ;  /* 0x2f00000009067423 */ /* 0x000fe20000010078 */
[----:B------:R-:W-:Y:S01]  /*147f0*/  IMAD.MOV.U32 R81, RZ, RZ, R8 ;  /* 0x000000ffff517224 */ /* 0x000fe200078e0008 */
[----:B------:R-:W3:Y:S03]  /*14800*/  LDC R111, c[0x0][0x408] ;  /* 0x00010200ff6f7b82 */ /* 0x000ee60000000800 */
        /* <DEDUP_REMOVED lines=13> */
.L_x_10704:
        /* <DEDUP_REMOVED lines=13> */
.L_x_10706:
[----:B------:R-:W-:Y:S05]  /*149b0*/  BSYNC.RECONVERGENT B2 ;  /* 0x0000000000027941 */ /* 0x000fea0003800200 */
.L_x_10705:
[----:B01----:R-:W-:Y:S01]  /*149c0*/  IMAD.WIDE.U32 R90, R3, -0x326172a9, RZ ;  /* 0xcd9e8d57035a7825 */ /* 0x003fe200078e00ff */
        /* <DEDUP_REMOVED lines=60> */
.L_x_10703:
[----:B------:R-:W-:Y:S05]  /*14d90*/  BSYNC.RECONVERGENT B1 ;  /* 0x0000000000017941 */ /* 0x000fea0003800200 */
.L_x_10702:
[----:B------:R-:W-:Y:S01]  /*14da0*/  I2FP.F32.U32 R81, R81 ;  /* 0x0000005100517245 */ /* 0x000fe20000201000 */
[----:B------:R-:W-:Y:S01]  /*14db0*/  HADD2.F32 R82, -RZ, R52.H0_H0 ;  /* 0x20000034ff527230 */ /* 0x000fe20000004100 */
[----:B------:R-:W-:Y:S03]  /*14dc0*/  BSSY.RECONVERGENT B1, `(.L_x_10707) ;  /* 0x0000060000017945 */ /* 0x000fe60003800200 */
[----:B------:R-:W-:Y:S01]  /*14dd0*/  FFMA.FTZ R80, R81, R120, 1.1641532182693481445e-10 ;  /* 0x2f00000051507423 */ /* 0x000fe20000010078 */
[----:B------:R-:W-:Y:S01]  /*14de0*/  FMUL.FTZ R82, R82, R111 ;  /* 0x0000006f52527220 */ /* 0x000fe20000410000 */
[----:B------:R-:W-:Y:S02]  /*14df0*/  FSEL R81, R6, RZ, P4 ;  /* 0x000000ff06517208 */ /* 0x000fe40002000000 */
[----:B------:R-:W-:Y:S02]  /*14e00*/  MOV R6, R8 ;  /* 0x0000000800067202 */ /* 0x000fe40000000f00 */
[----:B------:R-:W-:-:S04]  /*14e10*/  FSETP.GTU.FTZ.AND P2, PT, R80, R119, PT ;  /* 0x000000775000720b */ /* 0x000fc80003f5c000 */
[----:B------:R-:W-:Y:S01]  /*14e20*/  FSEL R80, R82, RZ, !P2 ;  /* 0x000000ff52507208 */ /* 0x000fe20005000000 */
[----:B------:R-:W-:Y:S01]  /*14e30*/  IMAD.MOV.U32 R82, RZ, RZ, 0x2 ;  /* 0x00000002ff527424 */ /* 0x000fe200078e00ff */
        /* <DEDUP_REMOVED lines=13> */
.L_x_10709:
        /* <DEDUP_REMOVED lines=13> */
.L_x_10711:
[----:B------:R-:W-:Y:S05]  /*14fe0*/  BSYNC.RECONVERGENT B2 ;  /* 0x0000000000027941 */ /* 0x000fea0003800200 */
.L_x_10710:
        /* <DEDUP_REMOVED lines=57> */
[----:B------:R-:W-:-:S03]  /*15380*/  IMAD.WIDE.U32 R82, R82, -0x2daee0ad, RZ ;  /* 0xd2511f5352527825 */ /* 0x000fc600078e00ff */
[----:B------:R-:W-:Y:S01]  /*15390*/  MOV R89, R82 ;  /* 0x0000005200597202 */ /* 0x000fe20000000f00 */
[----:B------:R-:W-:Y:S01]  /*153a0*/  IMAD.MOV.U32 R82, RZ, RZ, RZ ;  /* 0x000000ffff527224 */ /* 0x000fe200078e00ff */
[----:B------:R-:W-:-:S07]  /*153b0*/  LOP3.LUT R4, R81, R4, R83, 0x96, !PT ;  /* 0x0000000451047212 */ /* 0x000fce00078e9653 */
.L_x_10708:
[----:B------:R-:W-:Y:S05]  /*153c0*/  BSYNC.RECONVERGENT B1 ;  /* 0x0000000000017941 */ /* 0x000fea0003800200 */
.L_x_10707:
[----:B------:R-:W-:Y:S01]  /*153d0*/  ISETP.NE.AND P2, PT, R82, 0x1, PT ;  /* 0x000000015200780c */ /* 0x000fe20003f45270 */
[----:B------:R-:W-:Y:S01]  /*153e0*/  HADD2.F32 R84, -RZ, R84.H1_H1 ;  /* 0x30000054ff547230 */ /* 0x000fe20000004100 */
[----:B------:R-:W-:Y:S01]  /*153f0*/  I2FP.F32.U32 R81, R6 ;  /* 0x0000000600517245 */ /* 0x000fe20000201000 */
[----:B------:R-:W-:Y:S01]  /*15400*/  BSSY.RECONVERGENT B1, `(.L_x_10712) ;  /* 0x000005b000017945 */ /* 0x000fe20003800200 */
[----:B------:R-:W-:-:S03]  /*15410*/  HFMA2 R83, -RZ, RZ, 0, 1.1920928955078125e-07 ;  /* 0x00000002ff537431 */ /* 0x000fc600000001ff */
[----:B------:R-:W-:Y:S01]  /*15420*/  FFMA.FTZ R6, R81, R120, 1.1641532182693481445e-10 ;  /* 0x2f00000051067423 */ /* 0x000fe20000010078 */
[----:B------:R-:W-:-:S04]  /*15430*/  IMAD.MOV.U32 R81, RZ, RZ, R8 ;  /* 0x000000ffff517224 */ /* 0x000fc800078e0008 */
[----:B------:R-:W-:Y:S01]  /*15440*/  FSETP.LE.FTZ.AND P4, PT, R6, R119, PT ;  /* 0x000000770600720b */ /* 0x000fe20003f93000 */
[----:B------:R-:W-:-:S03]  /*15450*/  FMUL.FTZ R6, R84, R111 ;  /* 0x0000006f54067220 */ /* 0x000fc60000410000 */
[----:B01----:R-:W-:Y:S01]  /*15460*/  P2R R90, PR, RZ, 0x10 ;  /* 0x00000010ff5a7803 */ /* 0x003fe20000000000 */
        /* <DEDUP_REMOVED lines=9> */
.L_x_10714:
        /* <DEDUP_REMOVED lines=13> */
.L_x_10716:
[----:B------:R-:W-:Y:S05]  /*155d0*/  BSYNC.RECONVERGENT B2 ;  /* 0x0000000000027941 */ /* 0x000fea0003800200 */
.L_x_10715:
        /* <DEDUP_REMOVED lines=61> */
.L_x_10713:
[----:B------:R-:W-:Y:S05]  /*159b0*/  BSYNC.RECONVERGENT B1 ;  /* 0x0000000000017941 */ /* 0x000fea0003800200 */
.L_x_10712:
[----:B------:R-:W-:Y:S01]  /*159c0*/  I2FP.F32.U32 R81, R81 ;  /* 0x0000005100517245 */ /* 0x000fe20000201000 */
[----:B------:R-:W-:Y:S01]  /*159d0*/  HADD2.F32 R84, -RZ, R52.H1_H1 ;  /* 0x30000034ff547230 */ /* 0x000fe20000004100 */
[----:B------:R-:W-:Y:S01]  /*159e0*/  FSEL R6, R6, RZ, P4 ;  /* 0x000000ff06067208 */ /* 0x000fe20002000000 */
[----:B------:R-:W-:Y:S02]  /*159f0*/  BSSY.RECONVERGENT B1, `(.L_x_10717) ;  /* 0x000005f000017945 */ /* 0x000fe40003800200 */
        /* <DEDUP_REMOVED lines=19> */
.L_x_10719:
        /* <DEDUP_REMOVED lines=13> */
.L_x_10721:
[----:B------:R-:W-:Y:S05]  /*15c00*/  BSYNC.RECONVERGENT B2 ;  /* 0x0000000000027941 */ /* 0x000fea0003800200 */
.L_x_10720:
        /* <DEDUP_REMOVED lines=56> */
[----:B------:R-:W-:Y:S01]  /*15f90*/  MOV R8, R92 ;  /* 0x0000005c00087202 */ /* 0x000fe20000000f00 */
[----:B------:R-:W-:Y:S01]  /*15fa0*/  IMAD.MOV.U32 R6, RZ, RZ, R89 ;  /* 0x000000ffff067224 */ /* 0x000fe200078e0059 */
[----:B------:R-:W-:Y:S01]  /*15fb0*/  LOP3.LUT R4, R91, R4, R83, 0x96, !PT ;  /* 0x000000045b047212 */ /* 0x000fe200078e9653 */
[----:B------:R-:W-:Y:S01]  /*15fc0*/  IMAD.MOV.U32 R84, RZ, RZ, RZ ;  /* 0x000000ffff547224 */ /* 0x000fe200078e00ff */
[----:B------:R-:W-:-:S07]  /*15fd0*/  MOV R89, R82 ;  /* 0x0000005200597202 */ /* 0x000fce0000000f00 */
.L_x_10718:
[----:B------:R-:W-:Y:S05]  /*15fe0*/  BSYNC.RECONVERGENT B1 ;  /* 0x0000000000017941 */ /* 0x000fea0003800200 */
.L_x_10717:
[----:B------:R-:W-:Y:S01]  /*15ff0*/  ISETP.NE.AND P2, PT, R84, 0x1, PT ;  /* 0x000000015400780c */ /* 0x000fe20003f45270 */
[----:B------:R-:W-:Y:S01]  /*16000*/  BSSY.RECONVERGENT B1, `(.L_x_10722) ;  /* 0x000005d000017945 */ /* 0x000fe20003800200 */
[----:B------:R-:W-:Y:S01]  /*16010*/  I2FP.F32.U32 R83, R6 ;  /* 0x0000000600537245 */ /* 0x000fe20000201000 */
[----:B------:R-:W-:Y:S02]  /*16020*/  HADD2.F32 R6, -RZ, R85.H0_H0 ;  /* 0x20000055ff067230 */ /* 0x000fe40000004100 */
[----:B------:R-:W-:Y:S02]  /*16030*/  HFMA2 R92, -RZ, RZ, 0, 1.1920928955078125e-07 ;  /* 0x00000002ff5c7431 */ /* 0x000fe400000001ff */
        /* <DEDUP_REMOVED lines=14> */
.L_x_10724:
        /* <DEDUP_REMOVED lines=13> */
.L_x_10726:
[----:B------:R-:W-:Y:S05]  /*161f0*/  BSYNC.RECONVERGENT B2 ;  /* 0x0000000000027941 */ /* 0x000fea0003800200 */
.L_x_10725:
        /* <DEDUP_REMOVED lines=61> */
.L_x_10723:
[----:B------:R-:W-:Y:S05]  /*165d0*/  BSYNC.RECONVERGENT B1 ;  /* 0x0000000000017941 */ /* 0x000fea0003800200 */
.L_x_10722:
[----:B------:R-:W-:Y:S01]  /*165e0*/  I2FP.F32.U32 R83, R83 ;  /* 0x0000005300537245 */ /* 0x000fe20000201000 */
[----:B------:R-:W-:Y:S01]  /*165f0*/  HADD2.F32 R84, -RZ, R53.H0_H0 ;  /* 0x20000035ff547230 */ /* 0x000fe20000004100 */
[----:B------:R-:W-:Y:S01]  /*16600*/  BSSY.RECONVERGENT B1, `(.L_x_10727) ;  /* 0x0000060000017945 */ /* 0x000fe20003800200 */
[----:B------:R-:W-:Y:S02]  /*16610*/  IMAD.MOV.U32 R93, RZ, RZ, 0x2 ;  /* 0x00000002ff5d7424 */ /* 0x000fe400078e00ff */
[----:B------:R-:W-:Y:S01]  /*16620*/  FFMA.FTZ R82, R83, R120, 1.1641532182693481445e-10 ;  /* 0x2f00000053527423 */ /* 0x000fe20000010078 */
[----:B------:R-:W-:Y:S01]  /*16630*/  FMUL.FTZ R84, R84, R111 ;  /* 0x0000006f54547220 */ /* 0x000fe20000410000 */
[----:B------:R-:W-:Y:S02]  /*16640*/  FSEL R83, R6, RZ, P4 ;  /* 0x000000ff06537208 */ /* 0x000fe40002000000 */
[----:B------:R-:W-:Y:S02]  /*16650*/  MOV R6, R8 ;  /* 0x0000000800067202 */ /* 0x000fe40000000f00 */
        /* <DEDUP_REMOVED lines=15> */
.L_x_10729:
        /* <DEDUP_REMOVED lines=13> */
.L_x_10731:
[----:B------:R-:W-:Y:S05]  /*16820*/  BSYNC.RECONVERGENT B2 ;  /* 0x0000000000027941 */ /* 0x000fea0003800200 */
.L_x_10730:
        /* <DEDUP_REMOVED lines=59> */
[----:B------:R-:W-:Y:S01]  /*16be0*/  IMAD.MOV.U32 R93, RZ, RZ, RZ ;  /* 0x000000ffff5d7224 */ /* 0x000fe200078e00ff */
[----:B------:R-:W-:-:S07]  /*16bf0*/  MOV R89, R92 ;  /* 0x0000005c00597202 */ /* 0x000fce0000000f00 */
.L_x_10728:
[----:B------:R-:W-:Y:S05]  /*16c00*/  BSYNC.RECONVERGENT B1 ;  /* 0x0000000000017941 */ /* 0x000fea0003800200 */
.L_x_10727:
[----:B------:R-:W-:Y:S01]  /*16c10*/  ISETP.NE.AND P2, PT, R93, 0x1, PT ;  /* 0x000000015d00780c */ /* 0x000fe20003f45270 */
[----:B------:R-:W-:Y:S01]  /*16c20*/  BSSY.RECONVERGENT B1, `(.L_x_10732) ;  /* 0x000005d000017945 */ /* 0x000fe20003800200 */
[----:B------:R-:W-:Y:S01]  /*16c30*/  I2FP.F32.U32 R83, R6 ;  /* 0x0000000600537245 */ /* 0x000fe20000201000 */
[----:B------:R-:W-:Y:S02]  /*16c40*/  HADD2.F32 R6, -RZ, R85.H1_H1 ;  /* 0x30000055ff067230 */ /* 0x000fe40000004100 */
        /* <DEDUP_REMOVED lines=15> */
.L_x_10734:
        /* <DEDUP_REMOVED lines=13> */
.L_x_10736:
[----:B------:R-:W-:Y:S05]  /*16e10*/  BSYNC.RECONVERGENT B2 ;  /* 0x0000000000027941 */ /* 0x000fea0003800200 */
.L_x_10735:
        /* <DEDUP_REMOVED lines=61> */
.L_x_10733:
[----:B------:R-:W-:Y:S05]  /*171f0*/  BSYNC.RECONVERGENT B1 ;  /* 0x0000000000017941 */ /* 0x000fea0003800200 */
.L_x_10732:
        /* <DEDUP_REMOVED lines=23> */
.L_x_10739:
        /* <DEDUP_REMOVED lines=13> */
.L_x_10741:
[----:B------:R-:W-:Y:S05]  /*17440*/  BSYNC.RECONVERGENT B2 ;  /* 0x0000000000027941 */ /* 0x000fea0003800200 */
.L_x_10740:
        /* <DEDUP_REMOVED lines=55> */
[----:B------:R-:W-:Y:S02]  /*177c0*/  MOV R8, R92 ;  /* 0x0000005c00087202 */ /* 0x000fe40000000f00 */
[----:B------:R-:W-:Y:S01]  /*177d0*/  LOP3.LUT R5, R5, R94, R93, 0x96, !PT ;  /* 0x0000005e05057212 */ /* 0x000fe200078e965d */
[----:B------:R-:W-:Y:S01]  /*177e0*/  VIADD R95, R97, 0x96a522ad ;  /* 0x96a522ad615f7836 */ /* 0x000fe20000000000 */
[----:B------:R-:W-:Y:S01]  /*177f0*/  MOV R89, R84 ;  /* 0x0000005400597202 */ /* 0x000fe20000000f00 */
[----:B------:R-:W-:-:S03]  /*17800*/  IMAD.MOV.U32 R92, RZ, RZ, RZ ;  /* 0x000000ffff5c7224 */ /* 0x000fc600078e00ff */
[----:B------:R-:W-:-:S07]  /*17810*/  LOP3.LUT R4, R95, R4, R85, 0x96, !PT ;  /* 0x000000045f047212 */ /* 0x000fce00078e9655 */
.L_x_10738:
[----:B------:R-:W-:Y:S05]  /*17820*/  BSYNC.RECONVERGENT B1 ;  /* 0x0000000000017941 */ /* 0x000fea0003800200 */
.L_x_10737:
        /* <DEDUP_REMOVED lines=18> */
.L_x_10744:
        /* <DEDUP_REMOVED lines=13> */
.L_x_10746:
[----:B------:R-:W-:Y:S05]  /*17a20*/  BSYNC.RECONVERGENT B2 ;  /* 0x0000000000027941 */ /* 0x000fea0003800200 */
.L_x_10745:
        /* <DEDUP_REMOVED lines=61> */
.L_x_10743:
[----:B------:R-:W-:Y:S05]  /*17e00*/  BSYNC.RECONVERGENT B1 ;  /* 0x0000000000017941 */ /* 0x000fea0003800200 */
.L_x_10742:
        /* <DEDUP_REMOVED lines=23> */
.L_x_10749:
        /* <DEDUP_REMOVED lines=13> */
.L_x_10751:
[----:B------:R-:W-:Y:S05]  /*18050*/  BSYNC.RECONVERGENT B2 ;  /* 0x0000000000027941 */ /* 0x000fea0003800200 */
.L_x_10750:
        /* <DEDUP_REMOVED lines=55> */
[----:B------:R-:W-:Y:S01]  /*183d0*/  MOV R8, R94 ;  /* 0x0000005e00087202 */ /* 0x000fe20000000f00 */
[----:B------:R-:W-:Y:S01]  /*183e0*/  IMAD.MOV.U32 R94, RZ, RZ, RZ ;  /* 0x000000ffff5e7224 */ /* 0x000fe200078e00ff */
[----:B------:R-:W-:Y:S01]  /*183f0*/  LOP3.LUT R5, R5, R98, R95, 0x96, !PT ;  /* 0x0000006205057212 */ /* 0x000fe200078e965f */
[----:B------:R-:W-:-:S05]  /*18400*/  IMAD.WIDE.U32 R92, R92, -0x2daee0ad, RZ ;  /* 0xd2511f535c5c7825 */ /* 0x000fca00078e00ff */
[----:B------:R-:W-:Y:S02]  /*18410*/  LOP3.LUT R4, R85, R4, R93, 0x96, !PT ;  /* 0x0000000455047212 */ /* 0x000fe400078e965d */
[----:B------:R-:W-:-:S07]  /*18420*/  MOV R89, R92 ;  /* 0x0000005c00597202 */ /* 0x000fce0000000f00 */
.L_x_10748:
[----:B------:R-:W-:Y:S05]  /*18430*/  BSYNC.RECONVERGENT B1 ;  /* 0x0000000000017941 */ /* 0x000fea0003800200 */
.L_x_10747:
        /* <DEDUP_REMOVED lines=18> */
.L_x_10754:
        /* <DEDUP_REMOVED lines=13> */
.L_x_10756:
[----:B------:R-:W-:Y:S05]  /*18630*/  BSYNC.RECONVERGENT B2 ;  /* 0x0000000000027941 */ /* 0x000fea0003800200 */
.L_x_10755:
        /* <DEDUP_REMOVED lines=58> */
[----:B------:R-:W-:Y:S01]  /*189e0*/  MOV R85, R89 ;  /* 0x0000005900557202 */ /* 0x000fe20000000f00 */
[----:B------:R-:W-:Y:S02]  /*189f0*/  IMAD.MOV.U32 R89, RZ, RZ, R92 ;  /* 0x000000ffff597224 */ /* 0x000fe400078e005c */
[----:B------:R-:W-:-:S07]  /*18a00*/  HFMA2 R92, -RZ, RZ, 0, 0 ;  /* 0x00000000ff5c7431 */ /* 0x000fce00000001ff */
.L_x_10753:
[----:B------:R-:W-:Y:S05]  /*18a10*/  BSYNC.RECONVERGENT B1 ;  /* 0x0000000000017941 */ /* 0x000fea0003800200 */
.L_x_10752:
        /* <DEDUP_REMOVED lines=23> */
.L_x_10759:
        /* <DEDUP_REMOVED lines=13> */
.L_x_10761:
[----:B------:R-:W-:Y:S05]  /*18c60*/  BSYNC.RECONVERGENT B2 ;  /* 0x0000000000027941 */ /* 0x000fea0003800200 */
.L_x_10760:
        /* <DEDUP_REMOVED lines=61> */
.L_x_10758:
[----:B------:R-:W-:Y:S05]  /*19040*/  BSYNC.RECONVERGENT B1 ;  /* 0x0000000000017941 */ /* 0x000fea0003800200 */
.L_x_10757:
        /* <DEDUP_REMOVED lines=18> */
.L_x_10764:
        /* <DEDUP_REMOVED lines=13> */
.L_x_10766:
[----:B------:R-:W-:Y:S05]  /*19240*/  BSYNC.RECONVERGENT B2 ;  /* 0x0000000000027941 */ /* 0x000fea0003800200 */
.L_x_10765:
        /* <DEDUP_REMOVED lines=56> */
[----:B------:R-:W-:-:S04]  /*195d0*/  IADD3 R95, PT, PT, R97, -0x695add53, RZ ;  /* 0x96a522ad615f7810 */ /* 0x000fc80007ffe0ff */
[----:B------:R-:W-:Y:S02]  /*195e0*/  LOP3.LUT R4, R95, R4, R93, 0x96, !PT ;  /* 0x000000045f047212 */ /* 0x000fe400078e965d */
[----:B------:R-:W-:Y:S01]  /*195f0*/  MOV R93, R89 ;  /* 0x00000059005d7202 */ /* 0x000fe20000000f00 */
[----:B------:R-:W-:Y:S02]  /*19600*/  IMAD.MOV.U32 R89, RZ, RZ, R92 ;  /* 0x000000ffff597224 */ /* 0x000fe400078e005c */
[----:B------:R-:W-:-:S07]  /*19610*/  HFMA2 R92, -RZ, RZ, 0, 0 ;  /* 0x00000000ff5c7431 */ /* 0x000fce00000001ff */
.L_x_10763:
[----:B------:R-:W-:Y:S05]  /*19620*/  BSYNC.RECONVERGENT B1 ;  /* 0x0000000000017941 */ /* 0x000fea0003800200 */
.L_x_10762:
        /* <DEDUP_REMOVED lines=23> */
.L_x_10769:
        /* <DEDUP_REMOVED lines=13> */
.L_x_10771:
[----:B------:R-:W-:Y:S05]  /*19870*/  BSYNC.RECONVERGENT B2 ;  /* 0x0000000000027941 */ /* 0x000fea0003800200 */
.L_x_10770:
        /* <DEDUP_REMOVED lines=47> */
[----:B------:R-:W-:Y:S01]  /*19b70*/  IMAD.MOV.U32 R6, RZ, RZ, R89 ;  /* 0x000000ffff067224 */ /* 0x000fe200078e0059 */
        /* <DEDUP_REMOVED lines=9> */
[----:B------:R-:W-:Y:S01]  /*19c10*/  VIADD R95, R97, 0x96a522ad ;  /* 0x96a522ad615f7836 */ /* 0x000fe20000000000 */
[----:B------:R-:W-:-:S04]  /*19c20*/  MOV R89, R92 ;  /* 0x0000005c00597202 */ /* 0x000fc80000000f00 */
[----:B------:R-:W-:Y:S01]  /*19c30*/  LOP3.LUT R4, R95, R4, R93, 0x96, !PT ;  /* 0x000000045f047212 */ /* 0x000fe200078e965d */
[----:B------:R-:W-:-:S07]  /*19c40*/  IMAD.MOV.U32 R95, RZ, RZ, RZ ;  /* 0x000000ffff5f7224 */ /* 0x000fce00078e00ff */
.L_x_10768:
[----:B------:R-:W-:Y:S05]  /*19c50*/  BSYNC.RECONVERGENT B1 ;  /* 0x0000000000017941 */ /* 0x000fea0003800200 */
.L_x_10767:
[----:B------:R-:W-:Y:S01]  /*19c60*/  ISETP.NE.AND P6, PT, R95, 0x1, PT ;  /* 0x000000015f00780c */ /* 0x000fe20003fc5270 */
[----:B------:R-:W-:Y:S01]  /*19c70*/  HADD2.F32 R94, -RZ, R87.H1_H1 ;  /* 0x30000057ff5e7230 */ /* 0x000fe20000004100 */
        /* <DEDUP_REMOVED lines=16> */
.L_x_10774:
        /* <DEDUP_REMOVED lines=15> */
.L_x_10776:
[----:B------:R-:W-:Y:S05]  /*19e70*/  BSYNC.RECONVERGENT B2 ;  /* 0x0000000000027941 */ /* 0x000fea0003800200 */
.L_x_10775:
        /* <DEDUP_REMOVED lines=60> */
[----:B------:R-:W-:-:S07]  /*1a240*/  IMAD.MOV.U32 R89, RZ, RZ, R92 ;  /* 0x000000ffff597224 */ /* 0x000fce00078e005c */
.L_x_10773:
[----:B------:R-:W-:Y:S05]  /*1a250*/  BSYNC.RECONVERGENT B1 ;  /* 0x0000000000017941 */ /* 0x000fea0003800200 */
.L_x_10772:
        /* <DEDUP_REMOVED lines=11> */
.L_x_10696:
        /* <DEDUP_REMOVED lines=16> */
.L_x_10780:
        /* <DEDUP_REMOVED lines=13> */
.L_x_10782:
[----:B------:R-:W-:Y:S05]  /*1a4e0*/  BSYNC.RECONVERGENT B2 ;  /* 0x0000000000027941 */ /* 0x000fea0003800200 */
.L_x_10781:
        /* <DEDUP_REMOVED lines=61> */
.L_x_10779:
[----:B------:R-:W-:Y:S05]  /*1a8c0*/  BSYNC.RECONVERGENT B1 ;  /* 0x0000000000017941 */ /* 0x000fea0003800200 */
.L_x_10778:
[----:B------:R-:W2:Y:S01]  /*1a8d0*/  LDC R120, c[0x0][0x404] ;  /* 0x00010100ff787b82 */ /* 0x000ea20000000800 */
[----:B------:R-:W-:Y:S01]  /*1a8e0*/  ISETP.NE.AND P2, PT, R81, 0x1, PT ;  /* 0x000000015100780c */ /* 0x000fe20003f45270 */
[----:B------:R-:W-:Y:S01]  /*1a8f0*/  IMAD.MOV.U32 R119, RZ, RZ, 0x2f800000 ;  /* 0x2f800000ff777424 */ /* 0x000fe200078e00ff */
[----:B------:R-:W-:Y:S01]  /*1a900*/  I2FP.F32.U32 R6, R80 ;  /* 0x0000005000067245 */ /* 0x000fe20000201000 */
[----:B------:R-:W-:Y:S01]  /*1a910*/  BSSY.RECONVERGENT B1, `(.L_x_10783) ;  /* 0x000005b000017945 */ /* 0x000fe20003800200 */
[----:B01---5:R-:W-:Y:S01]  /*1a920*/  HADD2.F32 R95, -RZ, R84.H0_H0 ;  /* 0x20000054ff5f7230 */ /* 0x023fe20000004100 */
[----:B------:R-:W-:Y:S02]  /*1a930*/  MOV R80, 0x2 ;  /* 0x0000000200507802 */ /* 0x000fe40000000f00 */
[----:B------:R-:W-:Y:S01]  /*1a940*/  FFMA.FTZ R9, R6, R119, 1.1641532182693481445e-10 ;  /* 0x2f00000006097423 */ /* 0x000fe20000010077 */
[----:B------:R-:W-:-:S04]  /*1a950*/  IMAD.MOV.U32 R6, RZ, RZ, R8 ;  /* 0x000000ffff067224 */ /* 0x000fc800078e0008 */
[----:B--2---:R-:W-:-:S04]  /*1a960*/  FSETP.LE.FTZ.AND P3, PT, R9, R120, PT ;  /* 0x000000780900720b */ /* 0x004fc80003f73000 */
        /* <DEDUP_REMOVED lines=10> */
.L_x_10785:
        /* <DEDUP_REMOVED lines=13> */
.L_x_10787:
[----:B------:R-:W-:Y:S05]  /*1aae0*/  BSYNC.RECONVERGENT B2 ;  /* 0x0000000000027941 */ /* 0x000fea0003800200 */
.L_x_10786:
        /* <DEDUP_REMOVED lines=54> */
[----:B------:R-:W-:Y:S01]  /*1ae50*/  IMAD.WIDE.U32 R82, R83, -0x326172a9, RZ ;  /* 0xcd9e8d5753527825 */ /* 0x000fe200078e00ff */
[----:B------:R-:W-:-:S03]  /*1ae60*/  LOP3.LUT R4, R91, R4, R81, 0x96, !PT ;  /* 0x000000045b047212 */ /* 0x000fc600078e9651 */
[----:B------:R-:W-:Y:S02]  /*1ae70*/  VIADD R5, R96, 0x8ff34781 ;  /* 0x8ff3478160057836 */ /* 0x000fe40000000000 */
[----:B------:R-:W-:Y:S02]  /*1ae80*/  IMAD.MOV.U32 R89, RZ, RZ, R80 ;  /* 0x000000ffff597224 */ /* 0x000fe400078e0050 */
[----:B------:R-:W-:Y:S02]  /*1ae90*/  HFMA2 R80, -RZ, RZ, 0, 0 ;  /* 0x00000000ff507431 */ /* 0x000fe400000001ff */
[----:B------:R-:W-:Y:S01]  /*1aea0*/  IMAD.MOV.U32 R8, RZ, RZ, R82 ;  /* 0x000000ffff087224 */ /* 0x000fe200078e0052 */
[----:B------:R-:W-:-:S07]  /*1aeb0*/  LOP3.LUT R5, R5, R90, R83, 0x96, !PT ;  /* 0x0000005a05057212 */ /* 0x000fce00078e9653 */
.L_x_10784:
[----:B------:R-:W-:Y:S05]  /*1aec0*/  BSYNC.RECONVERGENT B1 ;  /* 0x0000000000017941 */ /* 0x000fea0003800200 */
.L_x_10783:
[----:B------:R-:W-:Y:S01]  /*1aed0*/  ISETP.NE.AND P2, PT, R80, 0x1, PT ;  /* 0x000000015000780c */ /* 0x000fe20003f45270 */
[----:B------:R-:W-:Y:S01]  /*1aee0*/  BSSY.RECONVERGENT B1, `(.L_x_10788) ;  /* 0x000005c000017945 */ /* 0x000fe20003800200 */
[----:B------:R-:W-:Y:S01]  /*1aef0*/  I2FP.F32.U32 R6, R6 ;  /* 0x0000000600067245 */ /* 0x000fe20000201000 */
[----:B------:R-:W-:Y:S02]  /*1af00*/  HADD2.F32 R94, -RZ, R84.H1_H1 ;  /* 0x30000054ff5e7230 */ /* 0x000fe40000004100 */
        /* <DEDUP_REMOVED lines=14> */
.L_x_10790:
        /* <DEDUP_REMOVED lines=13> */
.L_x_10792:
[----:B------:R-:W-:Y:S05]  /*1b0c0*/  BSYNC.RECONVERGENT B2 ;  /* 0x0000000000027941 */ /* 0x000fea0003800200 */
.L_x_10791:
        /* <DEDUP_REMOVED lines=59> */
[----:B------:R-:W-:Y:S01]  /*1b480*/  IMAD.MOV.U32 R82, RZ, RZ, RZ ;  /* 0x000000ffff527224 */ /* 0x000fe200078e00ff */
[----:B------:R-:W-:-:S07]  /*1b490*/  MOV R89, R80 ;  /* 0x0000005000597202 */ /* 0x000fce0000000f00 */
.L_x_10789:
[----:B------:R-:W-:Y:S05]  /*1b4a0*/  BSYNC.RECONVERGENT B1 ;  /* 0x0000000000017941 */ /* 0x000fea0003800200 */
.L_x_10788:
[----:B------:R-:W-:Y:S01]  /*1b4b0*/  ISETP.NE.AND P2, PT, R82, 0x1, PT ;  /* 0x000000015200780c */ /* 0x000fe20003f45270 */
[----:B------:R-:W-:Y:S01]  /*1b4c0*/  BSSY.RECONVERGENT B1, `(.L_x_10793) ;  /* 0x000005c000017945 */ /* 0x000fe20003800200 */
[----:B------:R-:W-:Y:S01]  /*1b4d0*/  I2FP.F32.U32 R6, R6 ;  /* 0x0000000600067245 */ /* 0x000fe20000201000 */
[----:B------:R-:W-:Y:S02]  /*1b4e0*/  HFMA2 R80, -RZ, RZ, 0, 1.1920928955078125e-07 ;  /* 0x00000002ff507431 */ /* 0x000fe400000001ff */
[----:B------:R-:W-:Y:S02]  /*1b4f0*/  HADD2.F32 R93, -RZ, R85.H0_H0 ;  /* 0x20000055ff5d7230 */ /* 0x000fe40000004100 */
        /* <DEDUP_REMOVED lines=13> */
.L_x_10795:
        /* <DEDUP_REMOVED lines=13> */
.L_x_10797:
[----:B------:R-:W-:Y:S05]  /*1b6a0*/  BSYNC.RECONVERGENT B2 ;  /* 0x0000000000027941 */ /* 0x000fea0003800200 */
.L_x_10796:
        /* <DEDUP_REMOVED lines=61> */
.L_x_10794:
[----:B------:R-:W-:Y:S05]  /*1ba80*/  BSYNC.RECONVERGENT B1 ;  /* 0x0000000000017941 */ /* 0x000fea0003800200 */
.L_x_10793:
        /* <DEDUP_REMOVED lines=18> */
.L_x_10800:
        /* <DEDUP_REMOVED lines=13> */
.L_x_10802:
[----:B------:R-:W-:Y:S05]  /*1bc80*/  BSYNC.RECONVERGENT B2 ;  /* 0x0000000000027941 */ /* 0x000fea0003800200 */
.L_x_10801:
        /* <DEDUP_REMOVED lines=61> */
.L_x_10799:
[----:B------:R-:W-:Y:S05]  /*1c060*/  BSYNC.RECONVERGENT B1 ;  /* 0x0000000000017941 */ /* 0x000fea0003800200 */
.L_x_10798:
        /* <DEDUP_REMOVED lines=17> */
.L_x_10805:
        /* <DEDUP_REMOVED lines=13> */
.L_x_10807:
[----:B------:R-:W-:Y:S05]  /*1c250*/  BSYNC.RECONVERGENT B2 ;  /* 0x0000000000027941 */ /* 0x000fea0003800200 */
.L_x_10806:
[----:B------:R-:W-:Y:S01]  /*1c260*/  LOP3.LUT R84, R7, R5, R97, 0x96, !PT ;  /* 0x0000000507547212 */ /* 0x000fe200078e9661 */
[----:B------:R-:W-:Y:S01]  /*1c270*/  IMAD.WIDE.U32 R82, R3, -0x326172a9, RZ ;  /* 0xcd9e8d5703527825 */ /* 0x000fe200078e00ff */
[----:B------:R-:W-:Y:S02]  /*1c280*/  IADD3 R81, PT, PT, R97, -0x4498517b, RZ ;  /* 0xbb67ae8561517810 */ /* 0x000fe40007ffe0ff */
[----:B------:R-:W-:Y:S01]  /*1c290*/  MOV R6, R89 ;  /* 0x0000005900067202 */ /* 0x000fe20000000f00 */
        /* <DEDUP_REMOVED lines=54> */
[----:B------:R-:W-:Y:S01]  /*1c600*/  IMAD.MOV.U32 R89, RZ, RZ, R82 ;  /* 0x000000ffff597224 */ /* 0x000fe200078e0052 */
[----:B------:R-:W-:Y:S01]  /*1c610*/  LOP3.LUT R4, R81, R4, R83, 0x96, !PT ;  /* 0x0000000451047212 */ /* 0x000fe200078e9653 */
[----:B------:R-:W-:-:S07]  /*1c620*/  HFMA2 R83, -RZ, RZ, 0, 0 ;  /* 0x00000000ff537431 */ /* 0x000fce00000001ff */
.L_x_10804:
[----:B------:R-:W-:Y:S05]  /*1c630*/  BSYNC.RECONVERGENT B1 ;  /* 0x0000000000017941 */ /* 0x000fea0003800200 */
.L_x_10803:
        /* <DEDUP_REMOVED lines=17> */
.L_x_10810:
        /* <DEDUP_REMOVED lines=13> */
.L_x_10812:
[----:B------:R-:W-:Y:S05]  /*1c820*/  BSYNC.RECONVERGENT B2 ;  /* 0x0000000000027941 */ /* 0x000fea0003800200 */
.L_x_10811:
        /* <DEDUP_REMOVED lines=8> */
[----:B------:R-:W-:Y:S01]  /*1c8b0*/  IMAD.MOV.U32 R6, RZ, RZ, R89 ;  /* 0x000000ffff067224 */ /* 0x000fe200078e0059 */
        /* <DEDUP_REMOVED lines=48> */
[----:B------:R-:W-:Y:S02]  /*1cbc0*/  MOV R8, R84 ;  /* 0x0000005400087202 */ /* 0x000fe40000000f00 */
[----:B------:R-:W-:Y:S01]  /*1cbd0*/  MOV R89, R82 ;  /* 0x0000005200597202 */ /* 0x000fe20000000f00 */
[----:B------:R-:W-:Y:S01]  /*1cbe0*/  IMAD.MOV.U32 R82, RZ, RZ, RZ ;  /* 0x000000ffff527224 */ /* 0x000fe200078e00ff */
[----:B------:R-:W-:-:S07]  /*1cbf0*/  LOP3.LUT R4, R81, R4, R83, 0x96, !PT ;  /* 0x0000000451047212 */ /* 0x000fce00078e9653 */
.L_x_10809:
[----:B------:R-:W-:Y:S05]  /*1cc00*/  BSYNC.RECONVERGENT B1 ;  /* 0x0000000000017941 */ /* 0x000fea0003800200 */
.L_x_10808:
[----:B------:R-:W-:Y:S01]  /*1cc10*/  ISETP.NE.AND P5, PT, R82, 0x1, PT ;  /* 0x000000015200780c */ /* 0x000fe20003fa5270 */
[----:B------:R-:W-:Y:S01]  /*1cc20*/  BSSY.RECONVERGENT B1, `(.L_x_10813) ;  /* 0x000005b000017945 */ /* 0x000fe20003800200 */
[----:B------:R-:W-:Y:S01]  /*1cc30*/  I2FP.F32.U32 R6, R6 ;  /* 0x0000000600067245 */ /* 0x000fe20000201000 */
[----:B------:R-:W-:Y:S02]  /*1cc40*/  HADD2.F32 R81, -RZ, R87.H0_H0 ;  /* 0x20000057ff517230 */ /* 0x000fe40000004100 */
[----:B------:R-:W-:Y:S02]  /*1cc50*/  IMAD.MOV.U32 R84, RZ, RZ, R8 ;  /* 0x000000ffff547224 */ /* 0x000fe400078e0008 */
[----:B------:R-:W-:Y:S01]  /*1cc60*/  FFMA.FTZ R83, R6, R119, 1.1641532182693481445e-10 ;  /* 0x2f00000006537423 */ /* 0x000fe20000010077 */
[----:B------:R-:W-:-:S04]  /*1cc70*/  HFMA2 R6, -RZ, RZ, 0, 1.1920928955078125e-07 ;  /* 0x00000002ff067431 */ /* 0x000fc800000001ff */
        /* <DEDUP_REMOVED lines=10> */
.L_x_10815:
        /* <DEDUP_REMOVED lines=13> */
.L_x_10817:
[----:B------:R-:W-:Y:S05]  /*1cdf0*/  BSYNC.RECONVERGENT B2 ;  /* 0x0000000000027941 */ /* 0x000fea0003800200 */
.L_x_10816:
        /* <DEDUP_REMOVED lines=61> */
.L_x_10814:
[----:B------:R-:W-:Y:S05]  /*1d1d0*/  BSYNC.RECONVERGENT B1 ;  /* 0x0000000000017941 */ /* 0x000fea0003800200 */
.L_x_10813:
[----:B------:R-:W-:Y:S01]  /*1d1e0*/  I2FP.F32.U32 R84, R84 ;  /* 0x0000005400547245 */ /* 0x000fe20000201000 */
[----:B------:R-:W-:Y:S01]  /*1d1f0*/  FMUL.FTZ R95, R95, UR10 ;  /* 0x0000000a5f5f7c20 */ /* 0x000fe20008410000 */
[----:B------:R-:W-:Y:S01]  /*1d200*/  P2R R83, PR, RZ, 0x2 ;  /* 0x00000002ff537803 */ /* 0x000fe20000000000 */
[----:B------:R-:W-:Y:S01]  /*1d210*/  HADD2.F32 R87, -RZ, R87.H1_H1 ;  /* 0x30000057ff577230 */ /* 0x000fe20000004100 */
[----:B------:R-:W-:Y:S01]  /*1d220*/  ISETP.NE.AND P1, PT, R9, RZ, PT ;  /* 0x000000ff0900720c */ /* 0x000fe20003f25270 */
[----:B------:R-:W-:Y:S01]  /*1d230*/  FFMA.FTZ R119, R84, R119, 1.1641532182693481445e-10 ;  /* 0x2f00000054777423 */ /* 0x000fe20000010077 */
[----:B------:R-:W-:Y:S01]  /*1d240*/  FMUL.FTZ R84, R80, UR10 ;  /* 0x0000000a50547c20 */ /* 0x000fe20008410000 */
[----:B------:R-:W-:Y:S01]  /*1d250*/  FMUL.FTZ R92, R92, UR10 ;  /* 0x0000000a5c5c7c20 */ /* 0x000fe20008410000 */
        /* <DEDUP_REMOVED lines=29> */
.L_x_10777:
        /* <DEDUP_REMOVED lines=21> */
[----:B------:R-:W-:Y:S01]  /*1d580*/  LOP3.LUT R90, R9, R90, RZ, 0xfc, !PT ;  /* 0x0000005a095a7212 */ /* 0x000fe200078efcff */
[----:B------:R-:W-:-:S04]  /*1d590*/  IMAD.MOV.U32 R9, RZ, RZ, R89 ;  /* 0x000000ffff097224 */ /* 0x000fc800078e0059 */
        /* <DEDUP_REMOVED lines=22> */
.L_x_10695:
[----:B------:R-:W-:Y:S05]  /*1d700*/  BSYNC.RECONVERGENT B0 ;  /* 0x0000000000007941 */ /* 0x000fea0003800200 */
.L_x_10694:
[----:B---3--:R-:W-:Y:S01]  /*1d710*/  FADD.FTZ R88, RZ, R64 ;  /* 0x00000040ff587221 */ /* 0x008fe20000010000 */
[C---:B------:R-:W-:Y:S01]  /*1d720*/  ISETP.GE.U32.AND P0, PT, R116.reuse, 0x20, PT ;  /* 0x000000207400780c */ /* 0x040fe20003f06070 */
[----:B012---:R-:W0:Y:S01]  /*1d730*/  S2R R90, SR_TID.X ;  /* 0x00000000005a7919 */ /* 0x007e220000002100 */
        /* <DEDUP_REMOVED lines=99> */
.L_x_10837:
[----:B-1----:R-:W-:Y:S01]  /*1dd70*/  FADD.FTZ R111, R120, R111 ;  /* 0x0000006f786f7221 */ /* 0x002fe20000010000 */
[----:B------:R-:W-:Y:S01]  /*1dd80*/  FMUL.FTZ R94, R93, R93 ;  /* 0x0000005d5d5e7220 */ /* 0x000fe20000410000 */
[----:B------:R-:W-:Y:S01]  /*1dd90*/  ISETP.NE.AND P1, PT, RZ, UR11, PT ;  /* 0x0000000bff007c0c */ /* 0x000fe2000bf25270 */
[----:B------:R-:W1:Y:S01]  /*1dda0*/  @!P3 LDC.64 R88, c[0x0][0x3c8] ;  /* 0x0000f200ff58bb82 */ /* 0x000e620000000a00 */
[----:B------:R-:W-:Y:S01]  /*1ddb0*/  FFMA.FTZ R92, R111, R90, UR12 ;  /* 0x0000000c6f5c7e23 */ /* 0x000fe2000801005a */
[----:B------:R-:W-:Y:S01]  /*1ddc0*/  BSSY.RECONVERGENT B0, `(.L_x_10819) ;  /* 0x000005a000007945 */ /* 0x000fe20003800200 */
[----:B------:R-:W-:Y:S02]  /*1ddd0*/  FSEL R95, R94, RZ, P1 ;  /* 0x000000ff5e5f7208 */ /* 0x000fe40000800000 */
[----:B------:R-:W-:-:S03]  /*1dde0*/  FSEL R111, R93, RZ, !P1 ;  /* 0x000000ff5d6f7208 */ /* 0x000fc60004800000 */
[----:B------:R-:W2:Y:S01]  /*1ddf0*/  @!P3 LDC.64 R90, c[0x0][0x3c0] ;  /* 0x0000f000ff5abb82 */ /* 0x000ea20000000a00 */
[----:B------:R-:W-:-:S04]  /*1de00*/  FADD.FTZ R92, R92, R95 ;  /* 0x0000005f5c5c7221 */ /* 0x000fc80000010000 */
[----:B------:R-:W3:Y:S01]  /*1de10*/  MUFU.RSQ R110, R92 ;  /* 0x0000005c006e7308 */ /* 0x000ee20000001400 */
[----:B-1----:R-:W-:-:S04]  /*1de20*/  @!P3 IMAD.WIDE R88, R11, 0x4, R88 ;  /* 0x000000040b58b825 */ /* 0x002fc800078e0258 */
[----:B--2---:R-:W-:-:S05]  /*1de30*/  @!P3 IMAD.WIDE R90, R11, 0x4, R90 ;  /* 0x000000040b5ab825 */ /* 0x004fca00078e025a */
[----:B------:R1:W-:Y:S04]  /*1de40*/  @!P3 STG.E desc[UR6][R90.64], R93 ;  /* 0x0000005d5a00b986 */ /* 0x0003e8000c101906 */
[----:B---3--:R1:W-:Y:S01]  /*1de50*/  @!P3 STG.E desc[UR6][R88.64], R110 ;  /* 0x0000006e5800b986 */ /* 0x0083e2000c101906 */
[----:B------:R-:W-:Y:S05]  /*1de60*/  @!P0 BRA `(.L_x_10820) ;  /* 0x00000004003c8947 */ /* 0x000fea0003800000 */
[--C-:B-1----:R-:W-:Y:S01]  /*1de70*/  FADD.FTZ R89, R70, -R111.reuse ;  /* 0x8000006f46597221 */ /* 0x102fe20000010000 */
        /* <DEDUP_REMOVED lines=9> */
[----:B------:R-:W-:Y:S02]  /*1df10*/  HADD2.F32 R90, -RZ, R27.H1_H1 ;  /* 0x3000001bff5a7230 */ /* 0x000fe40000004100 */
[----:B------:R-:W-:Y:S01]  /*1df20*/  FFMA.FTZ R124, R89, R124, R91 ;  /* 0x0000007c597c7223 */ /* 0x000fe2000001005b */
[----:B------:R-:W-:Y:S02]  /*1df30*/  HADD2.F32 R92, -RZ, R103.H1_H1 ;  /* 0x30000067ff5c7230 */ /* 0x000fe40000004100 */
[----:B------:R-:W-:Y:S01]  /*1df40*/  FADD.FTZ R89, R68, -R111 ;  /* 0x8000006f44597221 */ /* 0x000fe20000010000 */
[----:B------:R-:W-:Y:S02]  /*1df50*/  HADD2.F32 R95, -RZ, R35.H1_H1 ;  /* 0x30000023ff5f7230 */ /* 0x000fe40000004100 */
[----:B------:R-:W-:Y:S01]  /*1df60*/  FFMA.FTZ R91, R93, R88, R90 ;  /* 0x000000585d5b7223 */ /* 0x000fe2000001005a */
[----:B------:R-:W-:-:S02]  /*1df70*/  HADD2.F32 R90, -RZ, R106.H0_H0 ;  /* 0x2000006aff5a7230 */ /* 0x000fc40000004100 */
[----:B------:R-:W-:Y:S01]  /*1df80*/  FMUL.FTZ R89, R110, R89 ;  /* 0x000000596e597220 */ /* 0x000fe20000410000 */
[----:B------:R-:W-:Y:S02]  /*1df90*/  HADD2.F32 R88, -RZ, R26.H0_H0 ;  /* 0x2000001aff587230 */ /* 0x000fe40000004100 */
[----:B------:R-:W-:Y:S01]  /*1dfa0*/  FFMA.FTZ R95, R93, R92, R95 ;  /* 0x0000005c5d5f7223 */ /* 0x000fe2000001005f */
[----:B------:R-:W-:Y:S01]  /*1dfb0*/  HADD2.F32 R92, -RZ, R102.H0_H0 ;  /* 0x20000066ff5c7230 */ /* 0x000fe20000004100 */
[----:B------:R-:W-:Y:S01]  /*1dfc0*/  F2FP.F16.F32.PACK_AB R91, R91, R119 ;  /* 0x000000775b5b723e */ /* 0x000fe200000000ff */
[----:B------:R-:W-:Y:S02]  /*1dfd0*/  HADD2.F32 R123, -RZ, R34.H0_H0 ;  /* 0x20000022ff7b7230 */ /* 0x000fe40000004100 */
[----:B------:R-:W-:Y:S01]  /*1dfe0*/  FFMA.FTZ R90, R89, R90, R88 ;  /* 0x0000005a595a7223 */ /* 0x000fe20000010058 */
[----:B------:R-:W-:Y:S02]  /*1dff0*/  HADD2.F32 R94, -RZ, R102.H1_H1 ;  /* 0x30000066ff5e7230 */ /* 0x000fe40000004100 */
[----:B------:R-:W-:Y:S01]  /*1e000*/  FADD.FTZ R119, R64, -R111 ;  /* 0x8000006f40777221 */ /* 0x000fe20000010000 */
[----:B------:R-:W-:-:S02]  /*1e010*/  HADD2.F32 R121, -RZ, R34.H1_H1 ;  /* 0x30000022ff797230 */ /* 0x000fc40000004100 */
[----:B------:R-:W-:Y:S01]  /*1e020*/  FFMA.FTZ R123, R89, R92, R123 ;  /* 0x0000005c597b7223 */ /* 0x000fe2000001007b */
[----:B------:R-:W-:Y:S01]  /*1e030*/  FADD.FTZ R89, R69, -R111 ;  /* 0x8000006f45597221 */ /* 0x000fe20000010000 */
[----:B------:R-:W-:Y:S02]  /*1e040*/  HADD2.F32 R88, -RZ, R106.H1_H1 ;  /* 0x3000006aff587230 */ /* 0x000fe40000004100 */
[C---:B------:R-:W-:Y:S01]  /*1e050*/  FMUL.FTZ R119, R110.reuse, R119 ;  /* 0x000000776e777220 */ /* 0x040fe20000410000 */
[----:B------:R-:W-:Y:S02]  /*1e060*/  HADD2.F32 R92, -RZ, R26.H1_H1 ;  /* 0x3000001aff5c7230 */ /* 0x000fe40000004100 */
[----:B------:R-:W-:Y:S01]  /*1e070*/  FMUL.FTZ R89, R110, R89 ;  /* 0x000000596e597220 */ /* 0x000fe20000410000 */
[--C-:B------:R-:W-:Y:S01]  /*1e080*/  HADD2.F32 R125, -RZ, R33.reuse.H0_H0 ;  /* 0x20000021ff7d7230 */ /* 0x100fe20000004100 */
[----:B------:R-:W-:Y:S01]  /*1e090*/  F2FP.F16.F32.PACK_AB R95, R95, R124 ;  /* 0x0000007c5f5f723e */ /* 0x000fe200000000ff */
[----:B0-----:R-:W-:-:S02]  /*1e0a0*/  HADD2.F32 R120, -RZ, R33.H1_H1 ;  /* 0x30000021ff787230 */ /* 0x001fc40000004100 */
[C---:B------:R-:W-:Y:S01]  /*1e0b0*/  FFMA.FTZ R94, R89.reuse, R94, R121 ;  /* 0x0000005e595e7223 */ /* 0x040fe20000010079 */
[----:B------:R-:W-:Y:S01]  /*1e0c0*/  FADD.FTZ R121, R66, -R111 ;  /* 0x8000006f42797221 */ /* 0x000fe20000010000 */
[----:B------:R-:W-:Y:S01]  /*1e0d0*/  FFMA.FTZ R93, R89, R88, R92 ;  /* 0x00000058595d7223 */ /* 0x000fe2000001005c */
[----:B------:R-:W-:Y:S02]  /*1e0e0*/  HADD2.F32 R88, -RZ, R105.H0_H0 ;  /* 0x20000069ff587230 */ /* 0x000fe40000004100 */
[----:B------:R-:W-:Y:S02]  /*1e0f0*/  HADD2.F32 R92, -RZ, R25.H0_H0 ;  /* 0x20000019ff5c7230 */ /* 0x000fe40000004100 */
[----:B------:R-:W-:Y:S01]  /*1e100*/  FMUL.FTZ R121, R110, R121 ;  /* 0x000000796e797220 */ /* 0x000fe20000410000 */
[----:B------:R-:W-:Y:S01]  /*1e110*/  F2FP.F16.F32.PACK_AB R90, R93, R90 ;  /* 0x0000005a5d5a723e */ /* 0x000fe200000000ff */
[----:B------:R-:W-:Y:S01]  /*1e120*/  HADD2.F32 R93, -RZ, R32.H0_H0 ;  /* 0x20000020ff5d7230 */ /* 0x000fe20000004100 */
[----:B------:R-:W-:Y:S01]  /*1e130*/  F2FP.F16.F32.PACK_AB R94, R94, R123 ;  /* 0x0000007b5e5e723e */ /* 0x000fe200000000ff */
[----:B------:R-:W-:Y:S01]  /*1e140*/  FFMA.FTZ R89, R121, R88, R92 ;  /* 0x0000005879597223 */ /* 0x000fe2000001005c */
[----:B------:R-:W-:-:S02]  /*1e150*/  HADD2.F32 R88, -RZ, R101.H0_H0 ;  /* 0x20000065ff587230 */ /* 0x000fc40000004100 */
[----:B------:R-:W-:-:S03]  /*1e160*/  HADD2.F32 R92, -RZ, R25.H1_H1 ;  /* 0x30000019ff5c7230 */ /* 0x000fc60000004100 */
[----:B------:R-:W-:Y:S01]  /*1e170*/  FFMA.FTZ R121, R121, R88, R125 ;  /* 0x0000005879797223 */ /* 0x000fe2000001007d */
[----:B------:R-:W-:Y:S01]  /*1e180*/  FADD.FTZ R125, R67, -R111 ;  /* 0x8000006f437d7221 */ /* 0x000fe20000010000 */
[----:B------:R-:W-:-:S03]  /*1e190*/  HADD2.F32 R88, -RZ, R101.H1_H1 ;  /* 0x30000065ff587230 */ /* 0x000fc60000004100 */
[----:B------:R-:W-:Y:S01]  /*1e1a0*/  FMUL.FTZ R122, R110, R125 ;  /* 0x0000007d6e7a7220 */ /* 0x000fe20000410000 */
[----:B------:R-:W-:-:S05]  /*1e1b0*/  HADD2.F32 R125, -RZ, R105.H1_H1 ;  /* 0x30000069ff7d7230 */ /* 0x000fca0000004100 */
[C---:B------:R-:W-:Y:S01]  /*1e1c0*/  FFMA.FTZ R92, R122.reuse, R125, R92 ;  /* 0x0000007d7a5c7223 */ /* 0x040fe2000001005c */
[----:B------:R-:W-:Y:S01]  /*1e1d0*/  FFMA.FTZ R122, R122, R88, R120 ;  /* 0x000000587a7a7223 */ /* 0x000fe20000010078 */
[----:B------:R-:W-:Y:S02]  /*1e1e0*/  HADD2.F32 R88, -RZ, R24.H0_H0 ;  /* 0x20000018ff587230 */ /* 0x000fe40000004100 */
[----:B------:R-:W-:Y:S01]  /*1e1f0*/  HADD2.F32 R125, -RZ, R32.H1_H1 ;  /* 0x30000020ff7d7230 */ /* 0x000fe20000004100 */
[----:B------:R-:W-:Y:S01]  /*1e200*/  F2FP.F16.F32.PACK_AB R89, R92, R89 ;  /* 0x000000595c59723e */ /* 0x000fe200000000ff */
[----:B------:R-:W-:-:S05]  /*1e210*/  HADD2.F32 R92, -RZ, R104.H0_H0 ;  /* 0x20000068ff5c7230 */ /* 0x000fca0000004100 */
[----:B------:R-:W-:Y:S01]  /*1e220*/  FFMA.FTZ R92, R119, R92, R88 ;  /* 0x0000005c775c7223 */ /* 0x000fe20000010058 */
[----:B------:R-:W-:-:S05]  /*1e230*/  HADD2.F32 R88, -RZ, R100.H0_H0 ;  /* 0x20000064ff587230 */ /* 0x000fca0000004100 */
[----:B------:R-:W-:Y:S01]  /*1e240*/  FFMA.FTZ R119, R119, R88, R93 ;  /* 0x0000005877777223 */ /* 0x000fe2000001005d */
[----:B------:R-:W-:Y:S01]  /*1e250*/  FADD.FTZ R93, R65, -R111 ;  /* 0x8000006f415d7221 */ /* 0x000fe20000010000 */
[----:B------:R-:W-:-:S03]  /*1e260*/  HADD2.F32 R88, -RZ, R104.H1_H1 ;  /* 0x30000068ff587230 */ /* 0x000fc60000004100 */
[----:B------:R-:W-:Y:S01]  /*1e270*/  FMUL.FTZ R120, R110, R93 ;  /* 0x0000005d6e787220 */ /* 0x000fe20000410000 */
[----:B------:R-:W-:-:S05]  /*1e280*/  HADD2.F32 R93, -RZ, R24.H1_H1 ;  /* 0x30000018ff5d7230 */ /* 0x000fca0000004100 */
[----:B------:R-:W-:Y:S01]  /*1e290*/  FFMA.FTZ R88, R120, R88, R93 ;  /* 0x0000005878587223 */ /* 0x000fe2000001005d */
[----:B------:R-:W-:-:S04]  /*1e2a0*/  HADD2.F32 R93, -RZ, R100.H1_H1 ;  /* 0x30000064ff5d7230 */ /* 0x000fc80000004100 */
[----:B------:R-:W-:Y:S01]  /*1e2b0*/  F2FP.F16.F32.PACK_AB R88, R88, R92 ;  /* 0x0000005c5858723e */ /* 0x000fe200000000ff */
[----:B------:R-:W-:Y:S02]  /*1e2c0*/  FFMA.FTZ R120, R120, R93, R125 ;  /* 0x0000005d78787223 */ /* 0x000fe4000001007d */
[----:B------:R-:W0:Y:S02]  /*1e2d0*/  LDC.64 R92, c[0x0][0x428] ;  /* 0x00010a00ff5c7b82 */ /* 0x000e240000000a00 */
[----:B0-----:R-:W-:-:S05]  /*1e2e0*/  IMAD.WIDE.U32 R92, R10, 0x10, R92 ;  /* 0x000000100a5c7825 */ /* 0x001fca00078e005c */
[----:B------:R0:W-:Y:S02]  /*1e2f0*/  STG.E.128 desc[UR6][R92.64], R88 ;  /* 0x000000585c007986 */ /* 0x0001e4000c101d06 */
[----:B0-----:R-:W0:Y:S01]  /*1e300*/  LDC.64 R88, c[0x0][0x430] ;  /* 0x00010c00ff587b82 */ /* 0x001e220000000a00 */
[----:B------:R-:W-:Y:S02]  /*1e310*/  F2FP.F16.F32.PACK_AB R93, R122, R121 ;  /* 0x000000797a5d723e */ /* 0x000fe400000000ff */
[----:B------:R-:W-:Y:S01]  /*1e320*/  F2FP.F16.F32.PACK_AB R92, R120, R119 ;  /* 0x00000077785c723e */ /* 0x000fe200000000ff */
[----:B0-----:R-:W-:-:S04]  /*1e330*/  IMAD.WIDE.U32 R88, R10, 0x10, R88 ;  /* 0x000000100a587825 */ /* 0x001fc800078e0058 */
[----:B------:R-:W-:Y:S01]  /*1e340*/  VIADD R10, R10, 0x20 ;  /* 0x000000200a0a7836 */ /* 0x000fe20000000000 */
[----:B------:R2:W-:Y:S06]  /*1e350*/  STG.E.128 desc[UR6][R88.64], R92 ;  /* 0x0000005c58007986 */ /* 0x0005ec000c101d06 */
.L_x_10820:
[----:B------:R-:W-:Y:S05]  /*1e360*/  BSYNC.RECONVERGENT B0 ;  /* 0x0000000000007941 */ /* 0x000fea0003800200 */
.L_x_10819:
[----:B------:R-:W-:Y:S01]  /*1e370*/  ISETP.NE.AND P0, PT, R118, RZ, PT ;  /* 0x000000ff7600720c */ /* 0x000fe20003f05270 */
[----:B------:R-:W-:-:S12]  /*1e380*/  BSSY.RECONVERGENT B0, `(.L_x_10821) ;  /* 0x0000051000007945 */ /* 0x000fd80003800200 */
[----:B------:R-:W-:Y:S05]  /*1e390*/  @!P0 BRA `(.L_x_10822) ;  /* 0x00000004003c8947 */ /* 0x000fea0003800000 */
[--C-:B-12---:R-:W-:Y:S01]  /*1e3a0*/  FADD.FTZ R89, R78, -R111.reuse ;  /* 0x8000006f4e597221 */ /* 0x106fe20000010000 */
        /* <DEDUP_REMOVED lines=9> */
[----:B------:R-:W-:Y:S01]  /*1e440*/  FADD.FTZ R121, R75, -R111 ;  /* 0x8000006f4b797221 */ /* 0x000fe20000010000 */
[----:B------:R-:W-:Y:S02]  /*1e450*/  HADD2.F32 R94, -RZ, R19.H1_H1 ;  /* 0x30000013ff5e7230 */ /* 0x000fe40000004100 */
[----:B------:R-:W-:Y:S01]  /*1e460*/  FFMA.FTZ R95, R89, R90, R95 ;  /* 0x0000005a595f7223 */ /* 0x000fe2000001005f */
[----:B------:R-:W-:Y:S02]  /*1e470*/  HADD2.F32 R90, -RZ, R23.H1_H1 ;  /* 0x30000017ff5a7230 */ /* 0x000fe40000004100 */
[----:B------:R-:W-:Y:S01]  /*1e480*/  FMUL.FTZ R121, R110, R121 ;  /* 0x000000796e797220 */ /* 0x000fe20000410000 */
[----:B------:R-:W-:-:S02]  /*1e490*/  HADD2.F32 R89, -RZ, R31.H1_H1 ;  /* 0x3000001fff597230 */ /* 0x000fc40000004100 */
[----:B------:R-:W-:Y:S02]  /*1e4a0*/  HADD2.F32 R122, -RZ, R18.H0_H0 ;  /* 0x20000012ff7a7230 */ /* 0x000fe40000004100 */
[C---:B------:R-:W-:Y:S01]  /*1e4b0*/  FFMA.FTZ R91, R123.reuse, R88, R90 ;  /* 0x000000587b5b7223 */ /* 0x040fe2000001005a */
[----:B------:R-:W-:Y:S02]  /*1e4c0*/  HADD2.F32 R88, -RZ, R14.H0_H0 ;  /* 0x2000000eff587230 */ /* 0x000fe40000004100 */
[----:B------:R-:W-:Y:S01]  /*1e4d0*/  FFMA.FTZ R123, R123, R94, R89 ;  /* 0x0000005e7b7b7223 */ /* 0x000fe20000010059 */
[----:B------:R-:W-:Y:S01]  /*1e4e0*/  FADD.FTZ R89, R76, -R111 ;  /* 0x8000006f4c597221 */ /* 0x000fe20000010000 */
[----:B------:R-:W-:Y:S01]  /*1e4f0*/  HADD2.F32 R90, -RZ, R22.H0_H0 ;  /* 0x20000016ff5a7230 */ /* 0x000fe20000004100 */
[----:B------:R-:W-:Y:S01]  /*1e500*/  F2FP.F16.F32.PACK_AB R91, R91, R92 ;  /* 0x0000005c5b5b723e */ /* 0x000fe200000000ff */
[----:B------:R-:W-:Y:S02]  /*1e510*/  HADD2.F32 R119, -RZ, R30.H0_H0 ;  /* 0x2000001eff777230 */ /* 0x000fe40000004100 */
[----:B------:R-:W-:Y:S01]  /*1e520*/  FMUL.FTZ R89, R110, R89 ;  /* 0x000000596e597220 */ /* 0x000fe20000410000 */
[----:B------:R-:W-:Y:S01]  /*1e530*/  HADD2.F32 R94, -RZ, R18.H1_H1 ;  /* 0x30000012ff5e7230 */ /* 0x000fe20000004100 */
[----:B------:R-:W-:Y:S01]  /*1e540*/  F2FP.F16.F32.PACK_AB R95, R123, R95 ;  /* 0x0000005f7b5f723e */ /* 0x000fe200000000ff */
[----:B------:R-:W-:-:S02]  /*1e550*/  HADD2.F32 R118, -RZ, R21.H1_H1 ;  /* 0x30000015ff767230 */ /* 0x000fc40000004100 */
[C---:B------:R-:W-:Y:S01]  /*1e560*/  FFMA.FTZ R93, R89.reuse, R88, R90 ;  /* 0x00000058595d7223 */ /* 0x040fe2000001005a */
[----:B------:R-:W-:Y:S01]  /*1e570*/  FFMA.FTZ R122, R89, R122, R119 ;  /* 0x0000007a597a7223 */ /* 0x000fe20000010077 */
[----:B------:R-:W-:Y:S01]  /*1e580*/  FADD.FTZ R89, R77, -R111 ;  /* 0x8000006f4d597221 */ /* 0x000fe20000010000 */
[----:B------:R-:W-:Y:S02]  /*1e590*/  HADD2.F32 R90, -RZ, R14.H1_H1 ;  /* 0x3000000eff5a7230 */ /* 0x000fe40000004100 */
[----:B------:R-:W-:Y:S02]  /*1e5a0*/  HADD2.F32 R88, -RZ, R22.H1_H1 ;  /* 0x30000016ff587230 */ /* 0x000fe40000004100 */
[----:B------:R-:W-:Y:S01]  /*1e5b0*/  FMUL.FTZ R89, R110, R89 ;  /* 0x000000596e597220 */ /* 0x000fe20000410000 */
[----:B------:R-:W-:Y:S02]  /*1e5c0*/  HADD2.F32 R119, -RZ, R30.H1_H1 ;  /* 0x3000001eff777230 */ /* 0x000fe40000004100 */
[----:B------:R-:W-:-:S02]  /*1e5d0*/  HADD2.F32 R92, -RZ, R12.H1_H1 ;  /* 0x3000000cff5c7230 */ /* 0x000fc40000004100 */
[C---:B------:R-:W-:Y:S01]  /*1e5e0*/  FFMA.FTZ R90, R89.reuse, R90, R88 ;  /* 0x0000005a595a7223 */ /* 0x040fe20000010058 */
[----:B------:R-:W-:Y:S02]  /*1e5f0*/  HADD2.F32 R88, -RZ, R29.H0_H0 ;  /* 0x2000001dff587230 */ /* 0x000fe40000004100 */
[----:B------:R-:W-:Y:S01]  /*1e600*/  FFMA.FTZ R94, R89, R94, R119 ;  /* 0x0000005e595e7223 */ /* 0x000fe20000010077 */
[--C-:B------:R-:W-:Y:S01]  /*1e610*/  FADD.FTZ R89, R74, -R111.reuse ;  /* 0x8000006f4a597221 */ /* 0x100fe20000010000 */
[----:B------:R-:W-:Y:S01]  /*1e620*/  HADD2.F32 R119, -RZ, R21.H0_H0 ;  /* 0x20000015ff777230 */ /* 0x000fe20000004100 */
[----:B------:R-:W-:Y:S01]  /*1e630*/  F2FP.F16.F32.PACK_AB R90, R90, R93 ;  /* 0x0000005d5a5a723e */ /* 0x000fe200000000ff */
[----:B------:R-:W-:Y:S01]  /*1e640*/  FADD.FTZ R93, R72, -R111 ;  /* 0x8000006f485d7221 */ /* 0x000fe20000010000 */
[----:B0-----:R-:W-:Y:S01]  /*1e650*/  FMUL.FTZ R120, R110, R89 ;  /* 0x000000596e787220 */ /* 0x001fe20000410000 */
[----:B------:R-:W-:Y:S01]  /*1e660*/  HADD2.F32 R89, -RZ, R13.H0_H0 ;  /* 0x2000000dff597230 */ /* 0x000fe20000004100 */
[----:B------:R-:W-:Y:S01]  /*1e670*/  F2FP.F16.F32.PACK_AB R94, R94, R122 ;  /* 0x0000007a5e5e723e */ /* 0x000fe200000000ff */
[----:B------:R-:W-:-:S03]  /*1e680*/  HADD2.F32 R124, -RZ, R28.H1_H1 ;  /* 0x3000001cff7c7230 */ /* 0x000fc60000004100 */
[----:B------:R-:W-:Y:S01]  /*1e690*/  FFMA.FTZ R89, R120, R89, R119 ;  /* 0x0000005978597223 */ /* 0x000fe20000010077 */
[----:B------:R-:W-:-:S05]  /*1e6a0*/  HADD2.F32 R119, -RZ, R17.H0_H0 ;  /* 0x20000011ff777230 */ /* 0x000fca0000004100 */
[----:B------:R-:W-:Y:S01]  /*1e6b0*/  FFMA.FTZ R120, R120, R119, R88 ;  /* 0x0000007778787223 */ /* 0x000fe20000010058 */
[----:B------:R-:W-:Y:S02]  /*1e6c0*/  HADD2.F32 R88, -RZ, R13.H1_H1 ;  /* 0x3000000dff587230 */ /* 0x000fe40000004100 */
[----:B------:R-:W-:-:S03]  /*1e6d0*/  HADD2.F32 R119, -RZ, R29.H1_H1 ;  /* 0x3000001dff777230 */ /* 0x000fc60000004100 */
[----:B------:R-:W-:Y:S01]  /*1e6e0*/  FFMA.FTZ R88, R121, R88, R118 ;  /* 0x0000005879587223 */ /* 0x000fe20000010076 */
[----:B------:R-:W-:-:S04]  /*1e6f0*/  HADD2.F32 R118, -RZ, R17.H1_H1 ;  /* 0x30000011ff767230 */ /* 0x000fc80000004100 */
[----:B------:R-:W-:Y:S01]  /*1e700*/  F2FP.F16.F32.PACK_AB R89, R88, R89 ;  /* 0x000000595859723e */ /* 0x000fe200000000ff */
[----:B------:R-:W-:Y:S01]  /*1e710*/  FFMA.FTZ R121, R121, R118, R119 ;  /* 0x0000007679797223 */ /* 0x000fe20000010077 */
[----:B------:R-:W-:Y:S01]  /*1e720*/  FMUL.FTZ R118, R110, R93 ;  /* 0x0000005d6e767220 */ /* 0x000fe20000410000 */
[----:B------:R-:W-:Y:S02]  /*1e730*/  HADD2.F32 R93, -RZ, R12.H0_H0 ;  /* 0x2000000cff5d7230 */ /* 0x000fe40000004100 */
[----:B------:R-:W-:Y:S02]  /*1e740*/  HADD2.F32 R119, -RZ, R20.H0_H0 ;  /* 0x20000014ff777230 */ /* 0x000fe40000004100 */
[----:B------:R-:W-:-:S03]  /*1e750*/  HADD2.F32 R88, -RZ, R28.H0_H0 ;  /* 0x2000001cff587230 */ /* 0x000fc60000004100 */
[----:B------:R-:W-:Y:S01]  /*1e760*/  FFMA.FTZ R93, R118, R93, R119 ;  /* 0x0000005d765d7223 */ /* 0x000fe20000010077 */
[----:B------:R-:W-:-:S05]  /*1e770*/  HADD2.F32 R119, -RZ, R16.H0_H0 ;  /* 0x20000010ff777230 */ /* 0x000fca0000004100 */
[----:B------:R-:W-:Y:S01]  /*1e780*/  FFMA.FTZ R118, R118, R119, R88 ;  /* 0x0000007776767223 */ /* 0x000fe20000010058 */
[----:B------:R-:W-:Y:S01]  /*1e790*/  FADD.FTZ R119, R73, -R111 ;  /* 0x8000006f49777221 */ /* 0x000fe20000010000 */
[----:B------:R-:W-:-:S03]  /*1e7a0*/  HADD2.F32 R88, -RZ, R20.H1_H1 ;  /* 0x30000014ff587230 */ /* 0x000fc60000004100 */
[----:B------:R-:W-:-:S04]  /*1e7b0*/  FMUL.FTZ R119, R110, R119 ;  /* 0x000000776e777220 */ /* 0x000fc80000410000 */
[----:B------:R-:W-:Y:S01]  /*1e7c0*/  FFMA.FTZ R92, R119, R92, R88 ;  /* 0x0000005c775c7223 */ /* 0x000fe20000010058 */
[----:B------:R-:W-:-:S05]  /*1e7d0*/  HADD2.F32 R88, -RZ, R16.H1_H1 ;  /* 0x30000010ff587230 */ /* 0x000fca0000004100 */
[----:B------:R-:W-:Y:S01]  /*1e7e0*/  FFMA.FTZ R119, R119, R88, R124 ;  /* 0x0000005877777223 */ /* 0x000fe2000001007c */
[----:B------:R-:W-:Y:S02]  /*1e7f0*/  F2FP.F16.F32.PACK_AB R88, R92, R93 ;  /* 0x0000005d5c58723e */ /* 0x000fe400000000ff */
[----:B------:R-:W0:Y:S02]  /*1e800*/  LDC.64 R92, c[0x0][0x428] ;  /* 0x00010a00ff5c7b82 */ /* 0x000e240000000a00 */
[----:B0-----:R-:W-:-:S05]  /*1e810*/  IMAD.WIDE.U32 R92, R10, 0x10, R92 ;  /* 0x000000100a5c7825 */ /* 0x001fca00078e005c */
[----:B------:R0:W-:Y:S02]  /*1e820*/  STG.E.128 desc[UR6][R92.64], R88 ;  /* 0x000000585c007986 */ /* 0x0001e4000c101d06 */
[----:B0-----:R-:W0:Y:S01]  /*1e830*/  LDC.64 R88, c[0x0][0x430] ;  /* 0x00010c00ff587b82 */ /* 0x001e220000000a00 */
[----:B------:R-:W-:Y:S02]  /*1e840*/  F2FP.F16.F32.PACK_AB R93, R121, R120 ;  /* 0x00000078795d723e */ /* 0x000fe400000000ff */
[----:B------:R-:W-:Y:S01]  /*1e850*/  F2FP.F16.F32.PACK_AB R92, R119, R118 ;  /* 0x00000076775c723e */ /* 0x000fe200000000ff */
[C---:B0-----:R-:W-:Y:S01]  /*1e860*/  IMAD.WIDE.U32 R88, R10.reuse, 0x10, R88 ;  /* 0x000000100a587825 */ /* 0x041fe200078e0058 */
[----:B------:R-:W-:-:S04]  /*1e870*/  IADD3 R10, PT, PT, R10, 0x20, RZ ;  /* 0x000000200a0a7810 */ /* 0x000fc80007ffe0ff */
[----:B------:R3:W-:Y:S03]  /*1e880*/  STG.E.128 desc[UR6][R88.64], R92 ;  /* 0x0000005c58007986 */ /* 0x0007e6000c101d06 */
.L_x_10822:
[----:B------:R-:W-:Y:S05]  /*1e890*/  BSYNC.RECONVERGENT B0 ;  /* 0x0000000000007941 */ /* 0x000fea0003800200 */
.L_x_10821:
[----:B------:R-:W-:Y:S01]  /*1e8a0*/  ISETP.NE.AND P0, PT, R117, RZ, PT ;  /* 0x000000ff7500720c */ /* 0x000fe20003f05270 */
[----:B------:R-:W-:-:S12]  /*1e8b0*/  BSSY.RECONVERGENT B0, `(.L_x_10823) ;  /* 0x0000050000007945 */ /* 0x000fd80003800200 */
[----:B------:R-:W-:Y:S05]  /*1e8c0*/  @!P0 BRA `(.L_x_10824) ;  /* 0x0000000400388947 */ /* 0x000fea0003800000 */
[--C-:B-123--:R-:W-:Y:S01]  /*1e8d0*/  FADD.FTZ R89, R80, -R111.reuse ;  /* 0x8000006f50597221 */ /* 0x10efe20000010000 */
        /* <DEDUP_REMOVED lines=11> */
[----:B------:R-:W-:Y:S01]  /*1e990*/  FADD.FTZ R89, R82, -R111 ;  /* 0x8000006f52597221 */ /* 0x000fe20000010000 */
[----:B------:R-:W-:Y:S02]  /*1e9a0*/  HADD2.F32 R90, -RZ, R40.H1_H1 ;  /* 0x30000028ff5a7230 */ /* 0x000fe40000004100 */
[----:B------:R-:W-:Y:S02]  /*1e9b0*/  HADD2.F32 R117, -RZ, R48.H1_H1 ;  /* 0x30000030ff757230 */ /* 0x000fe40000004100 */
[----:B0-----:R-:W-:Y:S01]  /*1e9c0*/  FMUL.FTZ R120, R110, R89 ;  /* 0x000000596e787220 */ /* 0x001fe20000410000 */
[----:B------:R-:W-:-:S02]  /*1e9d0*/  HADD2.F32 R89, -RZ, R37.H0_H0 ;  /* 0x20000025ff597230 */ /* 0x000fc40000004100 */
[C---:B------:R-:W-:Y:S01]  /*1e9e0*/  FFMA.FTZ R92, R95.reuse, R92, R88 ;  /* 0x0000005c5f5c7223 */ /* 0x040fe20000010058 */
[----:B------:R-:W-:Y:S02]  /*1e9f0*/  HADD2.F32 R91, -RZ, R45.H0_H0 ;  /* 0x2000002dff5b7230 */ /* 0x000fe40000004100 */
[----:B------:R-:W-:Y:S01]  /*1ea00*/  FFMA.FTZ R117, R95, R90, R117 ;  /* 0x0000005a5f757223 */ /* 0x000fe20000010075 */
[----:B------:R-:W-:Y:S02]  /*1ea10*/  HADD2.F32 R95, -RZ, R41.H0_H0 ;  /* 0x20000029ff5f7230 */ /* 0x000fe40000004100 */
[----:B------:R-:W-:Y:S02]  /*1ea20*/  HADD2.F32 R88, -RZ, R49.H0_H0 ;  /* 0x20000031ff587230 */ /* 0x000fe40000004100 */
[----:B------:R-:W-:Y:S01]  /*1ea30*/  FFMA.FTZ R89, R120, R89, R91 ;  /* 0x0000005978597223 */ /* 0x000fe2000001005b */
[----:B------:R-:W-:Y:S01]  /*1ea40*/  FADD.FTZ R91, R83, -R111 ;  /* 0x8000006f535b7221 */ /* 0x000fe20000010000 */
[----:B------:R-:W-:-:S02]  /*1ea50*/  HADD2.F32 R122, -RZ, R37.H1_H1 ;  /* 0x30000025ff7a7230 */ /* 0x000fc40000004100 */
[----:B------:R-:W-:Y:S01]  /*1ea60*/  FFMA.FTZ R120, R120, R95, R88 ;  /* 0x0000005f78787223 */ /* 0x000fe20000010058 */
[----:B------:R-:W-:Y:S02]  /*1ea70*/  HADD2.F32 R88, -RZ, R45.H1_H1 ;  /* 0x3000002dff587230 */ /* 0x000fe40000004100 */
[----:B------:R-:W-:Y:S01]  /*1ea80*/  FMUL.FTZ R91, R110, R91 ;  /* 0x0000005b6e5b7220 */ /* 0x000fe20000410000 */
[----:B------:R-:W-:Y:S02]  /*1ea90*/  HADD2.F32 R90, -RZ, R41.H1_H1 ;  /* 0x30000029ff5a7230 */ /* 0x000fe40000004100 */
[----:B------:R-:W-:Y:S02]  /*1eaa0*/  HADD2.F32 R119, -RZ, R49.H1_H1 ;  /* 0x30000031ff777230 */ /* 0x000fe40000004100 */
[----:B------:R-:W-:Y:S01]  /*1eab0*/  FFMA.FTZ R122, R91, R122, R88 ;  /* 0x0000007a5b7a7223 */ /* 0x000fe20000010058 */
[----:B------:R-:W-:Y:S02]  /*1eac0*/  HADD2.F32 R88, -RZ, R38.H0_H0 ;  /* 0x20000026ff587230 */ /* 0x000fe40000004100 */
[----:B------:R-:W-:-:S02]  /*1ead0*/  HADD2.F32 R121, -RZ, R50.H0_H0 ;  /* 0x20000032ff797230 */ /* 0x000fc40000004100 */
[----:B------:R-:W-:Y:S01]  /*1eae0*/  FFMA.FTZ R119, R91, R90, R119 ;  /* 0x0000005a5b777223 */ /* 0x000fe20000010077 */
[----:B------:R-:W-:Y:S01]  /*1eaf0*/  FADD.FTZ R91, R84, -R111 ;  /* 0x8000006f545b7221 */ /* 0x000fe20000010000 */
[--C-:B------:R-:W-:Y:S01]  /*1eb00*/  HADD2.F32 R90, -RZ, R46.reuse.H0_H0 ;  /* 0x2000002eff5a7230 */ /* 0x100fe20000004100 */
[----:B------:R-:W-:Y:S01]  /*1eb10*/  F2FP.F16.F32.PACK_AB R89, R122, R89 ;  /* 0x000000597a59723e */ /* 0x000fe200000000ff */
[----:B------:R-:W-:Y:S02]  /*1eb20*/  HADD2.F32 R95, -RZ, R46.H1_H1 ;  /* 0x3000002eff5f7230 */ /* 0x000fe40000004100 */
[----:B------:R-:W-:Y:S01]  /*1eb30*/  FMUL.FTZ R91, R110, R91 ;  /* 0x0000005b6e5b7220 */ /* 0x000fe20000410000 */
[----:B------:R-:W-:-:S03]  /*1eb40*/  HADD2.F32 R124, -RZ, R47.H0_H0 ;  /* 0x2000002fff7c7230 */ /* 0x000fc60000004100 */
        /* <DEDUP_REMOVED lines=8> */
[----:B------:R-:W-:Y:S02]  /*1ebd0*/  HADD2.F32 R91, -RZ, R42.H1_H1 ;  /* 0x3000002aff5b7230 */ /* 0x000fe40000004100 */
[--C-:B------:R-:W-:Y:S01]  /*1ebe0*/  FADD.FTZ R95, R86, -R111.reuse ;  /* 0x8000006f565f7221 */ /* 0x100fe20000010000 */
[----:B------:R-:W-:Y:S01]  /*1ebf0*/  FADD.FTZ R111, R87, -R111 ;  /* 0x8000006f576f7221 */ /* 0x000fe20000010000 */
[----:B------:R-:W-:Y:S01]  /*1ec00*/  F2FP.F16.F32.PACK_AB R90, R90, R123 ;  /* 0x0000007b5a5a723e */ /* 0x000fe200000000ff */
[----:B------:R-:W-:Y:S01]  /*1ec10*/  FFMA.FTZ R94, R94, R91, R88 ;  /* 0x0000005b5e5e7223 */ /* 0x000fe20000010058 */
[--C-:B------:R-:W-:Y:S02]  /*1ec20*/  HADD2.F32 R88, -RZ, R39.reuse.H0_H0 ;  /* 0x20000027ff587230 */ /* 0x100fe40000004100 */
[C---:B------:R-:W-:Y:S01]  /*1ec30*/  FMUL.FTZ R95, R110.reuse, R95 ;  /* 0x0000005f6e5f7220 */ /* 0x040fe20000410000 */
[----:B------:R-:W-:Y:S01]  /*1ec40*/  FMUL.FTZ R110, R110, R111 ;  /* 0x0000006f6e6e7220 */ /* 0x000fe20000410000 */
[----:B------:R-:W-:Y:S01]  /*1ec50*/  HADD2.F32 R111, -RZ, R39.H1_H1 ;  /* 0x30000027ff6f7230 */ /* 0x000fe20000004100 */
[----:B------:R-:W-:Y:S01]  /*1ec60*/  F2FP.F16.F32.PACK_AB R94, R94, R121 ;  /* 0x000000795e5e723e */ /* 0x000fe200000000ff */
[----:B------:R-:W-:Y:S01]  /*1ec70*/  FFMA.FTZ R91, R95, R88, R124 ;  /* 0x000000585f5b7223 */ /* 0x000fe2000001007c */
[----:B------:R-:W-:-:S02]  /*1ec80*/  HADD2.F32 R88, -RZ, R43.H0_H0 ;  /* 0x2000002bff587230 */ /* 0x000fc40000004100 */
[----:B------:R-:W-:Y:S02]  /*1ec90*/  HADD2.F32 R124, -RZ, R51.H0_H0 ;  /* 0x20000033ff7c7230 */ /* 0x000fe40000004100 */
[----:B------:R-:W-:-:S03]  /*1eca0*/  HADD2.F32 R123, -RZ, R47.H1_H1 ;  /* 0x3000002fff7b7230 */ /* 0x000fc60000004100 */
[----:B------:R-:W-:Y:S01]  /*1ecb0*/  FFMA.FTZ R95, R95, R88, R124 ;  /* 0x000000585f5f7223 */ /* 0x000fe2000001007c */
[----:B------:R-:W-:Y:S02]  /*1ecc0*/  HADD2.F32 R88, -RZ, R51.H1_H1 ;  /* 0x30000033ff587230 */ /* 0x000fe40000004100 */
[----:B------:R-:W-:Y:S01]  /*1ecd0*/  FFMA.FTZ R122, R110, R111, R123 ;  /* 0x0000006f6e7a7223 */ /* 0x000fe2000001007b */
[----:B------:R-:W-:-:S04]  /*1ece0*/  HADD2.F32 R111, -RZ, R43.H1_H1 ;  /* 0x3000002bff6f7230 */ /* 0x000fc80000004100 */
[----:B------:R-:W-:Y:S01]  /*1ecf0*/  F2FP.F16.F32.PACK_AB R91, R122, R91 ;  /* 0x0000005b7a5b723e */ /* 0x000fe200000000ff */
[----:B------:R-:W-:Y:S01]  /*1ed00*/  FFMA.FTZ R110, R110, R111, R88 ;  /* 0x0000006f6e6e7223 */ /* 0x000fe20000010058 */
[----:B------:R-:W-:Y:S02]  /*1ed10*/  F2FP.F16.F32.PACK_AB R88, R92, R93 ;  /* 0x0000005d5c58723e */ /* 0x000fe400000000ff */
[----:B------:R-:W0:Y:S02]  /*1ed20*/  LDC.64 R92, c[0x0][0x428] ;  /* 0x00010a00ff5c7b82 */ /* 0x000e240000000a00 */
[----:B------:R-:W-:Y:S01]  /*1ed30*/  F2FP.F16.F32.PACK_AB R95, R110, R95 ;  /* 0x0000005f6e5f723e */ /* 0x000fe200000000ff */
[----:B0-----:R-:W-:-:S05]  /*1ed40*/  IMAD.WIDE.U32 R92, R10, 0x10, R92 ;  /* 0x000000100a5c7825 */ /* 0x001fca00078e005c */
[----:B------:R0:W-:Y:S02]  /*1ed50*/  STG.E.128 desc[UR6][R92.64], R88 ;  /* 0x000000585c007986 */ /* 0x0001e4000c101d06 */
[----:B0-----:R-:W0:Y:S01]  /*1ed60*/  LDC.64 R88, c[0x0][0x430] ;  /* 0x00010c00ff587b82 */ /* 0x001e220000000a00 */
[----:B------:R-:W-:Y:S02]  /*1ed70*/  F2FP.F16.F32.PACK_AB R93, R119, R120 ;  /* 0x00000078775d723e */ /* 0x000fe400000000ff */
[----:B------:R-:W-:Y:S01]  /*1ed80*/  F2FP.F16.F32.PACK_AB R92, R117, R118 ;  /* 0x00000076755c723e */ /* 0x000fe200000000ff */
[----:B0-----:R-:W-:-:S05]  /*1ed90*/  IMAD.WIDE.U32 R88, R10, 0x10, R88 ;  /* 0x000000100a587825 */ /* 0x001fca00078e0058 */
[----:B------:R4:W-:Y:S02]  /*1eda0*/  STG.E.128 desc[UR6][R88.64], R92 ;  /* 0x0000005c58007986 */ /* 0x0009e4000c101d06 */
.L_x_10824:
[----:B------:R-:W-:Y:S05]  /*1edb0*/  BSYNC.RECONVERGENT B0 ;  /* 0x0000000000007941 */ /* 0x000fea0003800200 */
.L_x_10823:
[----:B-1234-:R-:W1:Y:S02]  /*1edc0*/  LDC.64 R88, c[0x0][0x380] ;  /* 0x0000e000ff587b82 */ /* 0x01ee640000000a00 */
[----:B-1----:R-:W-:-:S05]  /*1edd0*/  IMAD R11, R88, 0x4, R11 ;  /* 0x00000004580b7824 */ /* 0x002fca00078e020b */
[----:B------:R-:W-:-:S13]  /*1ede0*/  ISETP.GE.AND P0, PT, R11, R89, PT ;  /* 0x000000590b00720c */ /* 0x000fda0003f06270 */
[----:B------:R-:W-:Y:S05]  /*1edf0*/  @!P0 BRA `(.L_x_10825) ;  /* 0xfffffe24007c8947 */ /* 0x000fea000383ffff */
[----:B------:R-:W-:Y:S05]  /*1ee00*/  EXIT ;  /* 0x000000000000794d */ /* 0x000fea0003800000 */
.L_x_10818:
        /* <DEDUP_REMOVED lines=8> */
.L_x_10827:
[----:B------:R-:W-:Y:S05]  /*1ee90*/  BSYNC B0 ;  /* 0x0000000000007941 */ /* 0x000fea0003800000 */
.L_x_10826:
        /* <DEDUP_REMOVED lines=10> */
.L_x_10828:
[----:B------:R-:W-:Y:S02]  /*1ef40*/  IMAD.MOV.U32 R91, RZ, RZ, 0x4 ;  /* 0x00000004ff5b7424 */ /* 0x000fe400078e00ff */
[----:B------:R-:W-:-:S04]  /*1ef50*/  IMAD.MOV.U32 R88, RZ, RZ, R121 ;  /* 0x000000ffff587224 */ /* 0x000fc800078e0079 */
[----:B------:R-:W-:-:S05]  /*1ef60*/  FADD.FTZ R110, R95, R88 ;  /* 0x000000585f6e7221 */ /* 0x000fca0000010000 */
[----:B------:R-:W-:-:S07]  /*1ef70*/  MOV R123, R110 ;  /* 0x0000006e007b7202 */ /* 0x000fce0000000f00 */
[----:B------:R-:W-:Y:S05]  /*1ef80*/  WARPSYNC.COLLECTIVE R94, `(.L_x_10829) ;  /* 0x000000005e087348 */ /* 0x000fea0003c00000 */
[----:B------:R0:W1:Y:S02]  /*1ef90*/  SHFL.BFLY P4, R121, R123, R91, R92 ;  /* 0x0c00005b7b797389 */ /* 0x000064000008005c */
[----:B01----:R-:W-:Y:S05]  /*1efa0*/  ENDCOLLECTIVE ;  /* 0x000000000000791b */ /* 0x003fea0003800000 */
.L_x_10829:
[----:B------:R-:W-:Y:S01]  /*1efb0*/  HFMA2 R91, -RZ, RZ, 0, 4.76837158203125e-07 ;  /* 0x00000008ff5b7431 */ /* 0x000fe200000001ff */
[----:B------:R-:W-:-:S05]  /*1efc0*/  MOV R93, R121 ;  /* 0x00000079005d7202 */ /* 0x000fca0000000f00 */
[----:B------:R-:W-:-:S04]  /*1efd0*/  FADD.FTZ R111, R110, R93 ;  /* 0x0000005d6e6f7221 */ /* 0x000fc80000010000 */
[----:B------:R-:W-:-:S07]  /*1efe0*/  IMAD.MOV.U32 R123, RZ, RZ, R111 ;  /* 0x000000ffff7b7224 */ /* 0x000fce00078e006f */
[----:B------:R-:W-:Y:S05]  /*1eff0*/  WARPSYNC.COLLECTIVE R94, `(.L_x_10830) ;  /* 0x000000005e087348 */ /* 0x000fea0003c00000 */
[----:B------:R0:W1:Y:S02]  /*1f000*/  SHFL.BFLY P4, R121, R123, R91, R92 ;  /* 0x0c00005b7b797389 */ /* 0x000064000008005c */
[----:B01----:R-:W-:Y:S05]  /*1f010*/  ENDCOLLECTIVE ;  /* 0x000000000000791b */ /* 0x003fea0003800000 */
.L_x_10830:
[----:B------:R-:W-:Y:S02]  /*1f020*/  IMAD.MOV.U32 R91, RZ, RZ, 0x10 ;  /* 0x00000010ff5b7424 */ /* 0x000fe400078e00ff */
[----:B------:R-:W-:-:S04]  /*1f030*/  IMAD.MOV.U32 R88, RZ, RZ, R121 ;  /* 0x000000ffff587224 */ /* 0x000fc800078e0079 */
[----:B------:R-:W-:-:S05]  /*1f040*/  FADD.FTZ R119, R111, R88 ;  /* 0x000000586f777221 */ /* 0x000fca0000010000 */
[----:B------:R-:W-:-:S07]  /*1f050*/  MOV R123, R119 ;  /* 0x00000077007b7202 */ /* 0x000fce0000000f00 */
[----:B------:R-:W-:Y:S05]  /*1f060*/  WARPSYNC.COLLECTIVE R94, `(.L_x_10831) ;  /* 0x000000005e087348 */ /* 0x000fea0003c00000 */
[----:B------:R0:W1:Y:S02]  /*1f070*/  SHFL.BFLY P4, R121, R123, R91, R92 ;  /* 0x0c00005b7b797389 */ /* 0x000064000008005c */
[----:B01----:R-:W-:Y:S05]  /*1f080*/  ENDCOLLECTIVE ;  /* 0x000000000000791b */ /* 0x003fea0003800000 */
.L_x_10831:
        /* <DEDUP_REMOVED lines=53> */
[----:B------:R-:W-:-:S03]  /*1f3e0*/  IMAD.MOV.U32 R92, RZ, RZ, 0x1f ;  /* 0x0000001fff5c7424 */ /* 0x000fc600078e00ff */
[----:B------:R-:W-:-:S07]  /*1f3f0*/  IMAD.MOV.U32 R123, RZ, RZ, R88 ;  /* 0x000000ffff7b7224 */ /* 0x000fce00078e0058 */
[----:B------:R-:W-:Y:S05]  /*1f400*/  WARPSYNC.COLLECTIVE R94, `(.L_x_10832) ;  /* 0x000000005e087348 */ /* 0x000fea0003c00000 */
[----:B------:R0:W1:Y:S02]  /*1f410*/  SHFL.BFLY P4, R121, R123, R91, R92 ;  /* 0x0c00005b7b797389 */ /* 0x000064000008005c */
[----:B01----:R-:W-:Y:S05]  /*1f420*/  ENDCOLLECTIVE ;  /* 0x000000000000791b */ /* 0x003fea0003800000 */
.L_x_10832:
[----:B------:R-:W-:Y:S01]  /*1f430*/  HFMA2 R91, -RZ, RZ, 0, 1.1920928955078125e-07 ;  /* 0x00000002ff5b7431 */ /* 0x000fe200000001ff */
[----:B------:R-:W-:-:S05]  /*1f440*/  MOV R89, R121 ;  /* 0x0000007900597202 */ /* 0x000fca0000000f00 */
[----:B------:R-:W-:-:S04]  /*1f450*/  FADD.FTZ R89, R88, R89 ;  /* 0x0000005958597221 */ /* 0x000fc80000010000 */
[----:B------:R-:W-:-:S07]  /*1f460*/  IMAD.MOV.U32 R123, RZ, RZ, R89 ;  /* 0x000000ffff7b7224 */ /* 0x000fce00078e0059 */
[----:B------:R-:W-:Y:S05]  /*1f470*/  WARPSYNC.COLLECTIVE R94, `(.L_x_10833) ;  /* 0x000000005e087348 */ /* 0x000fea0003c00000 */
[----:B------:R0:W1:Y:S02]  /*1f480*/  SHFL.BFLY P4, R121, R123, R91, R92 ;  /* 0x0c00005b7b797389 */ /* 0x000064000008005c */
[----:B01----:R-:W-:Y:S05]  /*1f490*/  ENDCOLLECTIVE ;  /* 0x000000000000791b */ /* 0x003fea0003800000 */
.L_x_10833:
[----:B------:R-:W-:Y:S02]  /*1f4a0*/  IMAD.MOV.U32 R91, RZ, RZ, 0x4 ;  /* 0x00000004ff5b7424 */ /* 0x000fe400078e00ff */
[----:B------:R-:W-:-:S04]  /*1f4b0*/  IMAD.MOV.U32 R110, RZ, RZ, R121 ;  /* 0x000000ffff6e7224 */ /* 0x000fc800078e0079 */
[----:B------:R-:W-:-:S05]  /*1f4c0*/  FADD.FTZ R110, R89, R110 ;  /* 0x0000006e596e7221 */ /* 0x000fca0000010000 */
[----:B------:R-:W-:-:S07]  /*1f4d0*/  MOV R123, R110 ;  /* 0x0000006e007b7202 */ /* 0x000fce0000000f00 */
[----:B------:R-:W-:Y:S05]  /*1f4e0*/  WARPSYNC.COLLECTIVE R94, `(.L_x_10834) ;  /* 0x000000005e087348 */ /* 0x000fea0003c00000 */
[----:B------:R0:W1:Y:S02]  /*1f4f0*/  SHFL.BFLY P4, R121, R123, R91, R92 ;  /* 0x0c00005b7b797389 */ /* 0x000064000008005c */
[----:B01----:R-:W-:Y:S05]  /*1f500*/  ENDCOLLECTIVE ;  /* 0x000000000000791b */ /* 0x003fea0003800000 */
.L_x_10834:
[----:B------:R-:W-:Y:S01]  /*1f510*/  HFMA2 R91, -RZ, RZ, 0, 4.76837158203125e-07 ;  /* 0x00000008ff5b7431 */ /* 0x000fe200000001ff */
[----:B------:R-:W-:-:S05]  /*1f520*/  MOV R95, R121 ;  /* 0x00000079005f7202 */ /* 0x000fca0000000f00 */
[----:B------:R-:W-:-:S04]  /*1f530*/  FADD.FTZ R95, R110, R95 ;  /* 0x0000005f6e5f7221 */ /* 0x000fc80000010000 */
[----:B------:R-:W-:-:S07]  /*1f540*/  IMAD.MOV.U32 R123, RZ, RZ, R95 ;  /* 0x000000ffff7b7224 */ /* 0x000fce00078e005f */
[----:B------:R-:W-:Y:S05]  /*1f550*/  WARPSYNC.COLLECTIVE R94, `(.L_x_10835) ;  /* 0x000000005e087348 */ /* 0x000fea0003c00000 */
[----:B------:R0:W1:Y:S02]  /*1f560*/  SHFL.BFLY P4, R121, R123, R91, R92 ;  /* 0x0c00005b7b797389 */ /* 0x000064000008005c */
[----:B01----:R-:W-:Y:S05]  /*1f570*/  ENDCOLLECTIVE ;  /* 0x000000000000791b */ /* 0x003fea0003800000 */
.L_x_10835:
[----:B------:R-:W-:Y:S02]  /*1f580*/  IMAD.MOV.U32 R91, RZ, RZ, 0x10 ;  /* 0x00000010ff5b7424 */ /* 0x000fe400078e00ff */
[----:B------:R-:W-:-:S04]  /*1f590*/  IMAD.MOV.U32 R120, RZ, RZ, R121 ;  /* 0x000000ffff787224 */ /* 0x000fc800078e0079 */
[----:B------:R-:W-:-:S05]  /*1f5a0*/  FADD.FTZ R120, R95, R120 ;  /* 0x000000785f787221 */ /* 0x000fca0000010000 */
[----:B------:R-:W-:-:S07]  /*1f5b0*/  MOV R123, R120 ;  /* 0x00000078007b7202 */ /* 0x000fce0000000f00 */
[----:B------:R-:W-:Y:S05]  /*1f5c0*/  WARPSYNC.COLLECTIVE R94, `(.L_x_10836) ;  /* 0x000000005e087348 */ /* 0x000fea0003c00000 */
[----:B------:R0:W1:Y:S02]  /*1f5d0*/  SHFL.BFLY P4, R121, R123, R91, R92 ;  /* 0x0c00005b7b797389 */ /* 0x000064000008005c */
[----:B01----:R-:W-:Y:S05]  /*1f5e0*/  ENDCOLLECTIVE ;  /* 0x000000000000791b */ /* 0x003fea0003800000 */
.L_x_10836:
[----:B------:R-:W-:Y:S01]  /*1f5f0*/  MOV R111, R121 ;  /* 0x00000079006f7202 */ /* 0x000fe20000000f00 */
[----:B------:R-:W-:Y:S06]  /*1f600*/  BRA `(.L_x_10837) ;  /* 0xffffffe400d87947 */ /* 0x000fec000383ffff */
.L_x_10838:
        /* <DEDUP_REMOVED lines=15> */
.L_x_17397:


//--------------------- .text._ZN10layer_norm31ln_parallel_residual_fwd_kernelINS_13Kernel_traitsI6__halfS2_fS2_fjLj768ELj1ELj4ELj1ELj16ENS_18Kernel_traits_baseILj768ES2_S2_fS2_fjLj128EEEEELb1ELb0ELb1EEEvNS_9FwdParamsE --------------------------
	.section	.text._ZN10layer_norm31ln_parallel_residual_fwd_kernelINS_13Kernel_traitsI6__halfS2_fS2_fjLj768ELj1ELj4ELj1ELj16ENS_18Kernel_traits_baseILj768ES2_S2_fS2_fjLj128EEEEELb1ELb0ELb1EEEvNS_9FwdParamsE,"ax",@progbits
	.align	128
        .global         _ZN10layer_norm31ln_parallel_residual_fwd_kernelINS_13Kernel_traitsI6__halfS2_fS2_fjLj768ELj1ELj4ELj1ELj16ENS_18Kernel_traits_baseILj768ES2_S2_fS2_fjLj128EEEEELb1ELb0ELb1EEEvNS_9FwdParamsE
        .type           _ZN10layer_norm31ln_parallel_residual_fwd_kernelINS_13Kernel_traitsI6__halfS2_fS2_fjLj768ELj1ELj4ELj1ELj16ENS_18Kernel_traits_baseILj768ES2_S2_fS2_fjLj128EEEEELb1ELb0ELb1EEEvNS_9FwdParamsE,@function
        .size           _ZN10layer_norm31ln_parallel_residual_fwd_kernelINS_13Kernel_traitsI6__halfS2_fS2_fjLj768ELj1ELj4ELj1ELj16ENS_18Kernel_traits_baseILj768ES2_S2_fS2_fjLj128EEEEELb1ELb0ELb1EEEvNS_9FwdParamsE,(.L_x_17398 - _ZN10layer_norm31ln_parallel_residual_fwd_kernelINS_13Kernel_traitsI6__halfS2_fS2_fjLj768ELj1ELj4ELj1ELj16ENS_18Kernel_traits_baseILj768ES2_S2_fS2_fjLj128EEEEELb1ELb0ELb1EEEvNS_9FwdParamsE)
        .other          _ZN10layer_norm31ln_parallel_residual_fwd_kernelINS_13Kernel_traitsI6__halfS2_fS2_fjLj768ELj1ELj4ELj1ELj16ENS_18Kernel_traits_baseILj768ES2_S2_fS2_fjLj128EEEEELb1ELb0ELb1EEEvNS_9FwdParamsE,@"STO_CUDA_ENTRY STV_DEFAULT"
_ZN10layer_norm31ln_parallel_residual_fwd_kernelINS_13Kernel_traitsI6__halfS2_fS2_fjLj768ELj1ELj4ELj1ELj16ENS_18Kernel_traits_baseILj768ES2_S2_fS2_fjLj128EEEEELb1ELb0ELb1EEEvNS_9FwdParamsE:
.text._ZN10layer_norm31ln_parallel_residual_fwd_kernelINS_13Kernel_traitsI6__halfS2_fS2_fjLj768ELj1ELj4ELj1ELj16ENS_18Kernel_traits_baseILj768ES2_S2_fS2_fjLj128EEEEELb1ELb0ELb1EEEvNS_9FwdParamsE:
        /* <DEDUP_REMOVED lines=56> */
[----:B------:R-:W5:Y:S01]  /*0380*/  LDG.E.128 R68, desc[UR6][R20.64+0x400] ;  /* 0x0004000614447981 */ /* 0x000f62000c1e1d00 */
[----:B------:R-:W-:Y:S01]  /*0390*/  IMAD.MOV.U32 R7, RZ, RZ, RZ ;  /* 0x000000ffff077224 */ /* 0x000fe200078e00ff */
[----:B------:R-:W-:Y:S02]  /*03a0*/  CS2R R8, SRZ ;  /* 0x0000000000087805 */ /* 0x000fe4000001ff00 */
[----:B------:R-:W-:Y:S01]  /*03b0*/  CS2R R10, SRZ ;  /* 0x00000000000a7805 */ /* 0x000fe2000001ff00 */
[----:B------:R-:W5:Y:S01]  /*03c0*/  LDG.E.128 R88, desc[UR6][R14.64] ;  /* 0x000000060e587981 */ /* 0x000f62000c1e1d00 */
[----:B------:R-:W-:-:S02]  /*03d0*/  CS2R R12, SRZ ;  /* 0x00000000000c7805 */ /* 0x000fc4000001ff00 */
[----:B------:R-:W-:Y:S01]  /*03e0*/  CS2R R16, SRZ ;  /* 0x0000000000107805 */ /* 0x000fe2000001ff00 */
[----:B------:R-:W-:Y:S01]  /*03f0*/  IMAD.MOV.U32 R18, RZ, RZ, RZ ;  /* 0x000000ffff127224 */ /* 0x000fe200078e00ff */
[----:B------:R-:W5:Y:S01]  /*0400*/  LDG.E.128 R84, desc[UR6][R14.64+0x200] ;  /* 0x000200060e547981 */ /* 0x000f62000c1e1d00 */
[----:B------:R-:W-:Y:S02]  /*0410*/  CS2R R66, SRZ ;  /* 0x0000000000427805 */ /* 0x000fe4000001ff00 */
[----:B------:R-:W-:Y:S02]  /*0420*/  CS2R R64, SRZ ;  /* 0x0000000000407805 */ /* 0x000fe4000001ff00 */
[----:B------:R-:W-:Y:S01]  /*0430*/  CS2R R62, SRZ ;  /* 0x00000000003e7805 */ /* 0x000fe2000001ff00 */
[----:B------:R0:W5:Y:S01]  /*0440*/  LDG.E.128 R80, desc[UR6][R14.64+0x400] ;  /* 0x000400060e507981 */ /* 0x000162000c1e1d00 */
[----:B------:R-:W-:Y:S02]  /*0450*/  CS2R R60, SRZ ;  /* 0x00000000003c7805 */ /* 0x000fe4000001ff00 */
[----:B------:R-:W-:-:S02]  /*0460*/  CS2R R58, SRZ ;  /* 0x00000000003a7805 */ /* 0x000fc4000001ff00 */
[----:B------:R-:W-:Y:S02]  /*0470*/  CS2R R56, SRZ ;  /* 0x0000000000387805 */ /* 0x000fe4000001ff00 */
[----:B0-----:R-:W-:Y:S01]  /*0480*/  CS2R R14, SRZ ;  /* 0x00000000000e7805 */ /* 0x001fe2000001ff00 */
[----:B------:R-:W-:Y:S06]  /*0490*/  BRA `(.L_x_10841) ;  /* 0x0000000400207947 */ /* 0x000fec0003800000 */
.L_x_10840:
        /* <DEDUP_REMOVED lines=8> */
[----:B--2---:R-:W-:-:S04]  /*0520*/  IMAD.WIDE.U32 R14, R2, 0x10, R10 ;  /* 0x00000010020e7825 */ /* 0x004fc800078e000a */
[----:B------:R-:W-:Y:S01]  /*0530*/  HFMA2 R7, -RZ, RZ, 0, 0 ;  /* 0x00000000ff077431 */ /* 0x000fe200000001ff */
[----:B------:R-:W5:Y:S01]  /*0540*/  LDG.E.128 R88, desc[UR6][R12.64] ;  /* 0x000000060c587981 */ /* 0x000f62000c1e1d00 */
[----:B------:R-:W-:Y:S02]  /*0550*/  CS2R R8, SRZ ;  /* 0x0000000000087805 */ /* 0x000fe4000001ff00 */
[----:B------:R-:W-:Y:S02]  /*0560*/  CS2R R10, SRZ ;  /* 0x00000000000a7805 */ /* 0x000fe4000001ff00 */
[----:B------:R-:W-:Y:S01]  /*0570*/  CS2R R16, SRZ ;  /* 0x0000000000107805 */ /* 0x000fe2000001ff00 */
[----:B------:R-:W5:Y:S01]  /*0580*/  LDG.E.128 R84, desc[UR6][R12.64+0x200] ;  /* 0x000200060c547981 */ /* 0x000f62000c1e1d00 */
[----:B------:R-:W-:-:S03]  /*0590*/  IMAD.MOV.U32 R18, RZ, RZ, RZ ;  /* 0x000000ffff127224 */ /* 0x000fc600078e00ff */
[----:B------:R0:W5:Y:S04]  /*05a0*/  LDG.E.128 R80, desc[UR6][R12.64+0x400] ;  /* 0x000400060c507981 */ /* 0x000168000c1e1d00 */
[----:B------:R-:W5:Y:S04]  /*05b0*/  LDG.E.128 R76, desc[UR6][R14.64] ;  /* 0x000000060e4c7981 */ /* 0x000f68000c1e1d00 */
[----:B------:R-:W5:Y:S01]  /*05c0*/  LDG.E.128 R72, desc[UR6][R14.64+0x200] ;  /* 0x000200060e487981 */ /* 0x000f62000c1e1d00 */
[----:B0-----:R-:W-:-:S03]  /*05d0*/  CS2R R12, SRZ ;  /* 0x00000000000c7805 */ /* 0x001fc6000001ff00 */
[----:B------:R0:W5:Y:S02]  /*05e0*/  LDG.E.128 R68, desc[UR6][R14.64+0x400] ;  /* 0x000400060e447981 */ /* 0x000164000c1e1d00 */
[----:B0-----:R-:W-:Y:S01]  /*05f0*/  CS2R R14, SRZ ;  /* 0x00000000000e7805 */ /* 0x001fe2000001ff00 */
[----:B------:R-:W-:Y:S06]  /*0600*/  BRA `(.L_x_10841) ;  /* 0x0000000000c47947 */ /* 0x000fec0003800000 */
.L_x_10839:
        /* <DEDUP_REMOVED lines=11> */
[----:B------:R-:W5:Y:S01]  /*06c0*/  LDG.E.128 R88, desc[UR6][R32.64] ;  /* 0x0000000620587981 */ /* 0x000f62000c1e1d00 */
[----:B---3--:R-:W-:-:S03]  /*06d0*/  IMAD.WIDE.U32 R34, R2, 0x10, R10 ;  /* 0x0000001002227825 */ /* 0x008fc600078e000a */
[----:B------:R-:W5:Y:S04]  /*06e0*/  LDG.E.128 R84, desc[UR6][R32.64+0x200] ;  /* 0x0002000620547981 */ /* 0x000f68000c1e1d00 */
[----:B------:R1:W3:Y:S04]  /*06f0*/  LDG.E.128 R8, desc[UR6][R16.64+0x200] ;  /* 0x0002000610087981 */ /* 0x0002e8000c1e1d00 */
[----:B------:R0:W5:Y:S04]  /*0700*/  LDG.E.128 R76, desc[UR6][R34.64] ;  /* 0x00000006224c7981 */ /* 0x000168000c1e1d00 */
[----:B------:R0:W5:Y:S04]  /*0710*/  LDG.E.128 R72, desc[UR6][R34.64+0x200] ;  /* 0x0002000622487981 */ /* 0x000168000c1e1d00 */
[----:B------:R0:W5:Y:S02]  /*0720*/  LDG.E.128 R80, desc[UR6][R32.64+0x400] ;  /* 0x0004000620507981 */ /* 0x000164000c1e1d00 */
[----:B0-----:R-:W-:-:S02]  /*0730*/  @P0 IMAD.WIDE.U32 R36, R2, 0x10, R36 ;  /* 0x0000001002240825 */ /* 0x001fc400078e0024 */
[----:B------:R0:W5:Y:S04]  /*0740*/  LDG.E.128 R68, desc[UR6][R34.64+0x400] ;  /* 0x0004000622447981 */ /* 0x000168000c1e1d00 */
[----:B------:R0:W5:Y:S04]  /*0750*/  @P0 LDG.E.128 R56, desc[UR6][R36.64] ;  /* 0x0000000624380981 */ /* 0x000168000c1e1d00 */
[----:B------:R0:W5:Y:S04]  /*0760*/  @P0 LDG.E.128 R60, desc[UR6][R36.64+0x200] ;  /* 0x00020006243c0981 */ /* 0x000168000c1e1d00 */
[----:B------:R0:W5:Y:S01]  /*0770*/  @P0 LDG.E.128 R64, desc[UR6][R36.64+0x400] ;  /* 0x0004000624400981 */ /* 0x000162000c1e1d00 */
[----:B----4-:R-:W-:Y:S01]  /*0780*/  @P0 IMAD.MOV.U32 R18, RZ, RZ, R12 ;  /* 0x000000ffff120224 */ /* 0x010fe200078e000c */
[-C--:B-1----:R-:W-:Y:S01]  /*0790*/  @P0 MOV R17, R13.reuse ;  /* 0x0000000d00110202 */ /* 0x082fe20000000f00 */
[----:B------:R-:W-:Y:S01]  /*07a0*/  @P0 IMAD.MOV.U32 R16, RZ, RZ, R14 ;  /* 0x000000ffff100224 */ /* 0x000fe200078e000e */
[----:B------:R-:W-:Y:S01]  /*07b0*/  @!P0 MOV R17, R13 ;  /* 0x0000000d00118202 */ /* 0x000fe20000000f00 */
[----:B------:R-:W-:-:S02]  /*07c0*/  @!P0 IMAD.MOV.U32 R18, RZ, RZ, R12 ;  /* 0x000000ffff128224 */ /* 0x000fc400078e000c */
[----:B------:R-:W-:Y:S02]  /*07d0*/  @!P0 IMAD.MOV.U32 R16, RZ, RZ, R14 ;  /* 0x000000ffff108224 */ /* 0x000fe400078e000e */
[----:B--2---:R-:W-:Y:S01]  /*07e0*/  @P0 IMAD.MOV.U32 R7, RZ, RZ, R23 ;  /* 0x000000ffff070224 */ /* 0x004fe200078e0017 */
[----:B------:R-:W-:Y:S01]  /*07f0*/  @!P0 MOV R7, R23 ;  /* 0x0000001700078202 */ /* 0x000fe20000000f00 */
[----:B---3--:R-:W-:Y:S01]  /*0800*/  @P0 IMAD.MOV.U32 R14, RZ, RZ, R8 ;  /* 0x000000ffff0e0224 */ /* 0x008fe200078e0008 */
[-C--:B------:R-:W-:Y:S01]  /*0810*/  @P0 MOV R13, R9.reuse ;  /* 0x00000009000d0202 */ /* 0x080fe20000000f00 */
[----:B------:R-:W-:Y:S01]  /*0820*/  @P0 IMAD.MOV.U32 R12, RZ, RZ, R10 ;  /* 0x000000ffff0c0224 */ /* 0x000fe200078e000a */
[----:B------:R-:W-:Y:S01]  /*0830*/  @!P0 MOV R13, R9 ;  /* 0x00000009000d8202 */ /* 0x000fe20000000f00 */
[----:B------:R-:W-:Y:S01]  /*0840*/  @!P0 IMAD.MOV.U32 R14, RZ, RZ, R8 ;  /* 0x000000ffff0e8224 */ /* 0x000fe200078e0008 */
[----:B------:R-:W-:Y:S01]  /*0850*/  @P0 MOV R9, R21 ;  /* 0x0000001500090202 */ /* 0x000fe20000000f00 */
[----:B------:R-:W-:-:S02]  /*0860*/  @!P0 IMAD.MOV.U32 R12, RZ, RZ, R10 ;  /* 0x000000ffff0c8224 */ /* 0x000fc400078e000a */
[----:B------:R-:W-:Y:S01]  /*0870*/  @P0 IMAD.MOV.U32 R10, RZ, RZ, R20 ;  /* 0x000000ffff0a0224 */ /* 0x000fe200078e0014 */
[----:B------:R-:W-:Y:S01]  /*0880*/  @!P0 MOV R10, R20 ;  /* 0x00000014000a8202 */ /* 0x000fe20000000f00 */
[--C-:B------:R-:W-:Y:S02]  /*0890*/  @P0 IMAD.MOV.U32 R8, RZ, RZ, R22.reuse ;  /* 0x000000ffff080224 */ /* 0x100fe400078e0016 */
        /* <DEDUP_REMOVED lines=8> */
.L_x_10841:
[----:B------:R-:W0:Y:S02]  /*0920*/  LDCU UR4, c[0x0][0x384] ;  /* 0x00007080ff0477ac */ /* 0x000e240008000800 */
[----:B0-----:R-:W-:-:S13]  /*0930*/  ISETP.GE.AND P0, PT, R3, UR4, PT ;  /* 0x0000000403007c0c */ /* 0x001fda000bf06270 */
[----:B------:R-:W-:Y:S05]  /*0940*/  @P0 EXIT ;  /* 0x000000000000094d */ /* 0x000fea0003800000 */
[----:B------:R-:W-:Y:S01]  /*0950*/  IMAD.HI.U32 R23, R5, -0x2daee0ad, RZ ;  /* 0xd2511f5305177827 */ /* 0x000fe200078e00ff */
[----:B------:R-:W0:Y:S01]  /*0960*/  LDCU.64 UR4, c[0x0][0x398] ;  /* 0x00007300ff0477ac */ /* 0x000e220008000a00 */
[----:B------:R-:W-:Y:S02]  /*0970*/  LOP3.LUT R122, R122, 0x3, RZ, 0xc0, !PT ;  /* 0x000000037a7a7812 */ /* 0x000fe400078ec0ff */
[C---:B------:R-:W-:Y:S01]  /*0980*/  IMAD.HI.U32 R21, R0.reuse, -0x326172a9, RZ ;  /* 0xcd9e8d5700157827 */ /* 0x040fe200078e00ff */
[----:B------:R-:W-:Y:S01]  /*0990*/  LOP3.LUT R23, R23, R101, RZ, 0x3c, !PT ;  /* 0x0000006517177212 */ /* 0x000fe200078e3cff */
[----:B------:R-:W1:Y:S02]  /*09a0*/  LDCU UR11, c[0x0][0x404] ;  /* 0x00008080ff0b77ac */ /* 0x000e640008000800 */
[----:B------:R-:W-:Y:S01]  /*09b0*/  IMAD R31, R0, -0x326172a9, RZ ;  /* 0xcd9e8d57001f7824 */ /* 0x000fe200078e02ff */
[----:B------:R-:W-:Y:S01]  /*09c0*/  LOP3.LUT R21, R6, R21, R100, 0x96, !PT ;  /* 0x0000001506157212 */ /* 0x000fe200078e9664 */
[----:B------:R-:W-:Y:S01]  /*09d0*/  IMAD.HI.U32 R20, R23, -0x326172a9, RZ ;  /* 0xcd9e8d5717147827 */ /* 0x000fe200078e00ff */
[----:B------:R-:W2:Y:S03]  /*09e0*/  LDCU UR12, c[0x0][0x408] ;  /* 0x00008100ff0c77ac */ /* 0x000ea60008000800 */
[----:B------:R-:W-:Y:S01]  /*09f0*/  IMAD R33, R5, -0x2daee0ad, RZ ;  /* 0xd2511f5305217824 */ /* 0x000fe200078e02ff */
[----:B------:R-:W-:Y:S01]  /*0a00*/  LOP3.LUT R20, R38, R31, R20, 0x96, !PT ;  /* 0x0000001f26147212 */ /* 0x000fe200078e9614 */
[C---:B------:R-:W-:Y:S01]  /*0a10*/  IMAD.HI.U32 R22, R21.reuse, -0x2daee0ad, RZ ;  /* 0xd2511f5315167827 */ /* 0x040fe200078e00ff */
[----:B------:R-:W3:Y:S03]  /*0a20*/  LDCU UR10, c[0x0][0x448] ;  /* 0x00008900ff0a77ac */ /* 0x000ee60008000800 */
[----:B------:R-:W-:Y:S01]  /*0a30*/  IMAD R34, R21, -0x2daee0ad, RZ ;  /* 0xd2511f5315227824 */ /* 0x000fe200078e02ff */
[----:B------:R-:W-:Y:S01]  /*0a40*/  LOP3.LUT R22, R39, R33, R22, 0x96, !PT ;  /* 0x0000002127167212 */ /* 0x000fe200078e9616 */
[----:B------:R-:W-:Y:S01]  /*0a50*/  IMAD.HI.U32 R21, R20, -0x2daee0ad, RZ ;  /* 0xd2511f5314157827 */ /* 0x000fe200078e00ff */
[----:B0-----:R-:W-:Y:S01]  /*0a60*/  UISETP.NE.U32.AND UP0, UPT, UR4, URZ, UPT ;  /* 0x000000ff0400728c */ /* 0x001fe2000bf05070 */
[----:B------:R-:W0:Y:S02]  /*0a70*/  LDCU UR4, c[0x0][0x388] ;  /* 0x00007100ff0477ac */ /* 0x000e240008000800 */
[----:B------:R-:W-:Y:S01]  /*0a80*/  IMAD R32, R23, -0x326172a9, RZ ;  /* 0xcd9e8d5717207824 */ /* 0x000fe200078e02ff */
[----:B------:R-:W-:Y:S01]  /*0a90*/  LOP3.LUT R21, R41, R34, R21, 0x96, !PT ;  /* 0x0000002229157212 */ /* 0x000fe200078e9615 */
[C---:B------:R-:W-:Y:S01]  /*0aa0*/  IMAD.HI.U32 R23, R22.reuse, -0x326172a9, RZ ;  /* 0xcd9e8d5716177827 */ /* 0x040fe200078e00ff */
[----:B------:R-:W-:Y:S01]  /*0ab0*/  UISETP.NE.AND.EX UP0, UPT, UR5, URZ, UPT, UP0 ;  /* 0x000000ff0500728c */ /* 0x000fe2000bf05300 */
[----:B------:R-:W4:Y:S02]  /*0ac0*/  LDCU.U8 UR5, c[0x0][0x410] ;  /* 0x00008200ff0577ac */ /* 0x000f240008000000 */
[----:B------:R-:W-:Y:S01]  /*0ad0*/  IMAD R22, R22, -0x326172a9, RZ ;  /* 0xcd9e8d5716167824 */ /* 0x000fe200078e02ff */
[----:B------:R-:W-:Y:S01]  /*0ae0*/  LOP3.LUT R23, R40, R32, R23, 0x96, !PT ;  /* 0x0000002028177212 */ /* 0x000fe200078e9617 */
[----:B------:R-:W-:Y:S01]  /*0af0*/  IMAD.HI.U32 R31, R21, -0x326172a9, RZ ;  /* 0xcd9e8d57151f7827 */ /* 0x000fe200078e00ff */
[----:B------:R-:W-:Y:S01]  /*0b00*/  PLOP3.LUT P0, PT, PT, PT, UP0, 0x80, 0x8 ;  /* 0x000000000008781c */ /* 0x000fe20003f0f008 */
        /* <DEDUP_REMOVED lines=20> */
[----:B------:R-:W-:Y:S02]  /*0c50*/  VIADD R29, R101, 0x646e171e ;  /* 0x646e171e651d7836 */ /* 0x000fe40000000000 */
[----:B------:R-:W-:Y:S02]  /*0c60*/  VIADD R27, R100, 0xb54cda56 ;  /* 0xb54cda56641b7836 */ /* 0x000fe40000000000 */
        /* <DEDUP_REMOVED lines=23> */
[----:B01234-:R-:W-:-:S07]  /*0de0*/  IMAD R102, R20, -0x2daee0ad, RZ ;  /* 0xd2511f5314667824 */ /* 0x01ffce00078e02ff */
.L_x_11212:
        /* <DEDUP_REMOVED lines=25> */
[----:B------:R-:W-:Y:S02]  /*0f80*/  VIADD R109, R100, 0x1715609d ;  /* 0x1715609d646d7836 */ /* 0x000fe40000000000 */
[C---:B------:R-:W-:Y:S02]  /*0f90*/  VIADD R111, R101.reuse, 0xa9066899 ;  /* 0xa9066899656f7836 */ /* 0x040fe40000000000 */
        /* <DEDUP_REMOVED lines=20> */
.L_x_10845:
        /* <DEDUP_REMOVED lines=13> */
.L_x_10847:
[----:B------:R-:W-:Y:S05]  /*11b0*/  BSYNC.RECONVERGENT B1 ;  /* 0x0000000000017941 */ /* 0x000fea0003800200 */
.L_x_10846:
        /* <DEDUP_REMOVED lines=47> */
[----:B------:R-:W-:Y:S02]  /*14b0*/  IMAD.MOV.U32 R28, RZ, RZ, R30 ;  /* 0x000000ffff1c7224 */ /* 0x000fe400078e001e */
[----:B------:R-:W-:-:S07]  /*14c0*/  IMAD.MOV.U32 R31, RZ, RZ, RZ ;  /* 0x000000ffff1f7224 */ /* 0x000fce00078e00ff */
.L_x_10844:
[----:B------:R-:W-:Y:S05]  /*14d0*/  BSYNC.RECONVERGENT B0 ;  /* 0x0000000000007941 */ /* 0x000fea0003800200 */
.L_x_10843:
[----:B------:R-:W-:Y:S01]  /*14e0*/  ISETP.NE.AND P0, PT, R31, 0x1, PT ;  /* 0x000000011f00780c */ /* 0x000fe20003f05270 */
[----:B------:R-:W-:Y:S01]  /*14f0*/  IMAD.U32 R120, RZ, RZ, UR11 ;  /* 0x0000000bff787e24 */ /* 0x000fe2000f8e00ff */
[----:B------:R-:W-:Y:S01]  /*1500*/  I2FP.F32.U32 R30, R29 ;  /* 0x0000001d001e7245 */ /* 0x000fe20000201000 */
[----:B------:R-:W-:Y:S01]  /*1510*/  BSSY.RECONVERGENT B0, `(.L_x_10848) ;  /* 0x000004f000007945 */ /* 0x000fe20003800200 */
[----:B------:R-:W-:Y:S02]  /*1520*/  HFMA2 R35, -RZ, RZ, 0, 1.1920928955078125e-07 ;  /* 0x00000002ff237431 */ /* 0x000fe400000001ff */
[----:B-----5:R-:W-:Y:S02]  /*1530*/  HADD2.F32 R42, -RZ, R24.H0_H0 ;  /* 0x20000018ff2a7230 */ /* 0x020fe40000004100 */
        /* <DEDUP_REMOVED lines=13> */
.L_x_10850:
        /* <DEDUP_REMOVED lines=13> */
.L_x_10852:
[----:B------:R-:W-:Y:S05]  /*16e0*/  BSYNC.RECONVERGENT B1 ;  /* 0x0000000000017941 */ /* 0x000fea0003800200 */
.L_x_10851:
        /* <DEDUP_REMOVED lines=49> */
.L_x_10849:
[----:B------:R-:W-:Y:S05]  /*1a00*/  BSYNC.RECONVERGENT B0 ;  /* 0x0000000000007941 */ /* 0x000fea0003800200 */
.L_x_10848:
[----:B------:R-:W-:Y:S01]  /*1a10*/  ISETP.NE.AND P0, PT, R35, 0x1, PT ;  /* 0x000000012300780c */ /* 0x000fe20003f05270 */
[----:B------:R-:W-:Y:S01]  /*1a20*/  BSSY.RECONVERGENT B0, `(.L_x_10853) ;  /* 0x0000050000007945 */ /* 0x000fe20003800200 */
[----:B------:R-:W-:Y:S01]  /*1a30*/  I2FP.F32.U32 R34, R29 ;  /* 0x0000001d00227245 */ /* 0x000fe20000201000 */
[----:B------:R-:W-:Y:S01]  /*1a40*/  HADD2.F32 R94, -RZ, R24.H1_H1 ;  /* 0x30000018ff5e7230 */ /* 0x000fe20000004100 */
        /* <DEDUP_REMOVED lines=14> */
.L_x_10855:
        /* <DEDUP_REMOVED lines=13> */
.L_x_10857:
[----:B------:R-:W-:Y:S05]  /*1c00*/  BSYNC.RECONVERGENT B1 ;  /* 0x0000000000017941 */ /* 0x000fea0003800200 */
.L_x_10856:
        /* <DEDUP_REMOVED lines=37> */
[----:B------:R-:W-:Y:S02]  /*1e60*/  LOP3.LUT R31, R31, R40, R35, 0x96, !PT ;  /* 0x000000281f1f7212 */ /* 0x000fe400078e9623 */
[----:B------:R-:W-:-:S03]  /*1e70*/  LOP3.LUT R124, R118, R38, R37, 0x96, !PT ;  /* 0x00000026767c7212 */ /* 0x000fc600078e9625 */
[----:B------:R-:W-:-:S04]  /*1e80*/  IMAD.WIDE.U32 R38, R31, -0x2daee0ad, RZ ;  /* 0xd2511f531f267825 */ /* 0x000fc800078e00ff */
[----:B------:R-:W-:Y:S02]  /*1e90*/  HFMA2 R31, -RZ, RZ, 0, 0 ;  /* 0x00000000ff1f7431 */ /* 0x000fe400000001ff */
        /* <DEDUP_REMOVED lines=8> */
.L_x_10854:
[----:B------:R-:W-:Y:S05]  /*1f20*/  BSYNC.RECONVERGENT B0 ;  /* 0x0000000000007941 */ /* 0x000fea0003800200 */
.L_x_10853:
[----:B------:R-:W-:Y:S01]  /*1f30*/  ISETP.NE.AND P0, PT, R31, 0x1, PT ;  /* 0x000000011f00780c */ /* 0x000fe20003f05270 */
[----:B------:R-:W-:Y:S01]  /*1f40*/  BSSY.RECONVERGENT B0, `(.L_x_10858) ;  /* 0x0000050000007945 */ /* 0x000fe20003800200 */
[----:B------:R-:W-:Y:S01]  /*1f50*/  I2FP.F32.U32 R24, R24 ;  /* 0x0000001800187245 */ /* 0x000fe20000201000 */
[----:B------:R-:W-:Y:S02]  /*1f60*/  HADD2.F32 R114, -RZ, R25.H0_H0 ;  /* 0x20000019ff727230 */ /* 0x000fe40000004100 */
        /* <DEDUP_REMOVED lines=14> */
.L_x_10860:
        /* <DEDUP_REMOVED lines=13> */
.L_x_10862:
[----:B------:R-:W-:Y:S05]  /*2120*/  BSYNC.RECONVERGENT B1 ;  /* 0x0000000000017941 */ /* 0x000fea0003800200 */
.L_x_10861:
[----:B------:R-:W-:Y:S01]  /*2130*/  IMAD.WIDE.U32 R36, R0, -0x326172a9, RZ ;  /* 0xcd9e8d5700247825 */ /* 0x000fe200078e00ff */
[----:B------:R-:W-:Y:S02]  /*2140*/  LOP3.LUT R34, R19, R39, R101, 0x96, !PT ;  /* 0x0000002713227212 */ /* 0x000fe400078e9665 */
[----:B------:R-:W-:Y:S01]  /*2150*/  MOV R24, R28 ;  /* 0x0000001c00187202 */ /* 0x000fe20000000f00 */
        /* <DEDUP_REMOVED lines=46> */
.L_x_10859:
[----:B------:R-:W-:Y:S05]  /*2440*/  BSYNC.RECONVERGENT B0 ;  /* 0x0000000000007941 */ /* 0x000fea0003800200 */
.L_x_10858:
[----:B------:R-:W-:Y:S01]  /*2450*/  ISETP.NE.AND P0, PT, R34, 0x1, PT ;  /* 0x000000012200780c */ /* 0x000fe20003f05270 */
[----:B------:R-:W-:Y:S01]  /*2460*/  BSSY.RECONVERGENT B0, `(.L_x_10863) ;  /* 0x000004f000007945 */ /* 0x000fe20003800200 */
[----:B------:R-:W-:Y:S01]  /*2470*/  I2FP.F32.U32 R24, R24 ;  /* 0x0000001800187245 */ /* 0x000fe20000201000 */
[----:B------:R-:W-:-:S04]  /*2480*/  HADD2.F32 R122, -RZ, R25.H1_H1 ;  /* 0x30000019ff7a7230 */ /* 0x000fc80000004100 */
[----:B------:R-:W-:Y:S01]  /*2490*/  FFMA.FTZ R29, R24, R119, 1.1641532182693481445e-10 ;  /* 0x2f000000181d7423 */ /* 0x000fe20000010077 */
[----:B------:R-:W-:-:S04]  /*24a0*/  IMAD.MOV.U32 R24, RZ, RZ, R126 ;  /* 0x000000ffff187224 */ /* 0x000fc800078e007e */
[----:B------:R-:W-:Y:S01]  /*24b0*/  FSETP.LE.FTZ.AND P2, PT, R29, R120, PT ;  /* 0x000000781d00720b */ /* 0x000fe20003f53000 */
[----:B------:R-:W-:Y:S01]  /*24c0*/  HFMA2 R29, -RZ, RZ, 0, 1.1920928955078125e-07 ;  /* 0x00000002ff1d7431 */ /* 0x000fe200000001ff */
        /* <DEDUP_REMOVED lines=9> */
.L_x_10865:
        /* <DEDUP_REMOVED lines=13> */
.L_x_10867:
[----:B------:R-:W-:Y:S05]  /*2630*/  BSYNC.RECONVERGENT B1 ;  /* 0x0000000000017941 */ /* 0x000fea0003800200 */
.L_x_10866:
        /* <DEDUP_REMOVED lines=49> */
.L_x_10864:
[----:B------:R-:W-:Y:S05]  /*2950*/  BSYNC.RECONVERGENT B0 ;  /* 0x0000000000007941 */ /* 0x000fea0003800200 */
.L_x_10863:
[----:B------:R-:W-:Y:S01]  /*2960*/  ISETP.NE.AND P0, PT, R29, 0x1, PT ;  /* 0x000000011d00780c */ /* 0x000fe20003f05270 */
[----:B------:R-:W-:Y:S01]  /*2970*/  BSSY.RECONVERGENT B0, `(.L_x_10868) ;  /* 0x000004f000007945 */ /* 0x000fe20003800200 */
[----:B------:R-:W-:Y:S01]  /*2980*/  I2FP.F32.U32 R24, R24 ;  /* 0x0000001800187245 */ /* 0x000fe20000201000 */
[----:B------:R-:W-:Y:S02]  /*2990*/  HADD2.F32 R116, -RZ, R26.H0_H0 ;  /* 0x2000001aff747230 */ /* 0x000fe40000004100 */
        /* <DEDUP_REMOVED lines=13> */
.L_x_10870:
        /* <DEDUP_REMOVED lines=13> */
.L_x_10872:
[----:B------:R-:W-:Y:S05]  /*2b40*/  BSYNC.RECONVERGENT B1 ;  /* 0x0000000000017941 */ /* 0x000fea0003800200 */
.L_x_10871:
[----:B------:R-:W-:Y:S01]  /*2b50*/  IMAD.WIDE.U32 R24, R0, -0x326172a9, RZ ;  /* 0xcd9e8d5700187825 */ /* 0x000fe200078e00ff */
[----:B------:R-:W-:Y:S02]  /*2b60*/  LOP3.LUT R36, R19, R35, R101, 0x96, !PT ;  /* 0x0000002313247212 */ /* 0x000fe400078e9665 */
[----:B------:R-:W-:Y:S01]  /*2b70*/  IADD3 R31, PT, PT, R101, 0x646e171e, RZ ;  /* 0x646e171e651f7810 */ /* 0x000fe20007ffe0ff */
        /* <DEDUP_REMOVED lines=46> */
.L_x_10869:
[----:B------:R-:W-:Y:S05]  /*2e60*/  BSYNC.RECONVERGENT B0 ;  /* 0x0000000000007941 */ /* 0x000fea0003800200 */
.L_x_10868:
[----:B------:R-:W-:Y:S01]  /*2e70*/  ISETP.NE.AND P4, PT, R31, 0x1, PT ;  /* 0x000000011f00780c */ /* 0x000fe20003f85270 */
[----:B------:R-:W-:Y:S01]  /*2e80*/  BSSY.RECONVERGENT B0, `(.L_x_10873) ;  /* 0x000004f000007945 */ /* 0x000fe20003800200 */
[----:B------:R-:W-:Y:S01]  /*2e90*/  I2FP.F32.U32 R24, R24 ;  /* 0x0000001800187245 */ /* 0x000fe20000201000 */
[----:B------:R-:W-:Y:S02]  /*2ea0*/  HADD2.F32 R26, -RZ, R26.H1_H1 ;  /* 0x3000001aff1a7230 */ /* 0x000fe40000004100 */
[----:B------:R-:W-:Y:S02]  /*2eb0*/  IMAD.MOV.U32 R29, RZ, RZ, 0x2 ;  /* 0x00000002ff1d7424 */ /* 0x000fe400078e00ff */
        /* <DEDUP_REMOVED lines=12> */
.L_x_10875:
        /* <DEDUP_REMOVED lines=13> */
.L_x_10877:
[----:B------:R-:W-:Y:S05]  /*3050*/  BSYNC.RECONVERGENT B1 ;  /* 0x0000000000017941 */ /* 0x000fea0003800200 */
.L_x_10876:
[----:B------:R-:W-:Y:S01]  /*3060*/  IMAD.WIDE.U32 R24, R0, -0x326172a9, RZ ;  /* 0xcd9e8d5700187825 */ /* 0x000fe200078e00ff */
[----:B------:R-:W-:Y:S02]  /*3070*/  LOP3.LUT R34, R19, R39, R101, 0x96, !PT ;  /* 0x0000002713227212 */ /* 0x000fe400078e9665 */
[----:B------:R-:W-:Y:S01]  /*3080*/  IADD3 R29, PT, PT, R100, 0x3c6ef372, RZ ;  /* 0x3c6ef372641d7810 */ /* 0x000fe20007ffe0ff */
        /* <DEDUP_REMOVED lines=46> */
.L_x_10874:
[----:B------:R-:W-:Y:S05]  /*3370*/  BSYNC.RECONVERGENT B0 ;  /* 0x0000000000007941 */ /* 0x000fea0003800200 */
.L_x_10873:
        /* <DEDUP_REMOVED lines=17> */
.L_x_10880:
        /* <DEDUP_REMOVED lines=13> */
.L_x_10882:
[----:B------:R-:W-:Y:S05]  /*3560*/  BSYNC.RECONVERGENT B1 ;  /* 0x0000000000017941 */ /* 0x000fea0003800200 */
.L_x_10881:
        /* <DEDUP_REMOVED lines=49> */
.L_x_10879:
[----:B------:R-:W-:Y:S05]  /*3880*/  BSYNC.RECONVERGENT B0 ;  /* 0x0000000000007941 */ /* 0x000fea0003800200 */
.L_x_10878:
[----:B------:R-:W-:Y:S01]  /*3890*/  IMAD.U32 R121, RZ, RZ, UR12 ;  /* 0x0000000cff797e24 */ /* 0x000fe2000f8e00ff */
[----:B------:R-:W-:Y:S01]  /*38a0*/  P2R R29, PR, RZ, 0x2 ;  /* 0x00000002ff1d7803 */ /* 0x000fe20000000000 */
[----:B------:R-:W-:Y:S01]  /*38b0*/  HADD2.F32 R34, -RZ, R27.H1_H1 ;  /* 0x3000001bff227230 */ /* 0x000fe20000004100 */
[----:B------:R-:W-:Y:S01]  /*38c0*/  I2FP.F32.U32 R24, R24 ;  /* 0x0000001800187245 */ /* 0x000fe20000201000 */
[-C--:B------:R-:W-:Y:S01]  /*38d0*/  FMUL.FTZ R114, R114, R121.reuse ;  /* 0x0000007972727220 */ /* 0x080fe20000410000 */
[----:B------:R-:W-:Y:S01]  /*38e0*/  ISETP.NE.AND P1, PT, R102, RZ, PT ;  /* 0x000000ff6600720c */ /* 0x000fe20003f25270 */
[----:B------:R-:W-:Y:S01]  /*38f0*/  FMUL.FTZ R36, R42, R121 ;  /* 0x000000792a247220 */ /* 0x000fe20000410000 */
[----:B------:R-:W-:Y:S01]  /*3900*/  ISETP.NE.AND P5, PT, R30, RZ, PT ;  /* 0x000000ff1e00720c */ /* 0x000fe20003fa5270 */
[----:B------:R-:W-:Y:S01]  /*3910*/  FFMA.FTZ R25, R24, R119, 1.1641532182693481445e-10 ;  /* 0x2f00000018197423 */ /* 0x000fe20000010077 */
[----:B------:R-:W-:Y:S01]  /*3920*/  FSEL R38, R114, RZ, P1 ;  /* 0x000000ff72267208 */ /* 0x000fe20000800000 */
[-C--:B------:R-:W-:Y:S01]  /*3930*/  FMUL.FTZ R128, R128, R121.reuse ;  /* 0x0000007980807220 */ /* 0x080fe20000410000 */
[----:B------:R-:W-:Y:S01]  /*3940*/  ISETP.NE.AND P1, PT, R29, RZ, PT ;  /* 0x000000ff1d00720c */ /* 0x000fe20003f25270 */
[-C--:B------:R-:W-:Y:S01]  /*3950*/  FMUL.FTZ R26, R26, R121.reuse ;  /* 0x000000791a1a7220 */ /* 0x080fe20000410000 */
[-C--:B------:R-:W-:Y:S01]  /*3960*/  FMUL.FTZ R116, R116, R121.reuse ;  /* 0x0000007974747220 */ /* 0x080fe20000410000 */
[-C--:B------:R-:W-:Y:S01]  /*3970*/  FMUL.FTZ R122, R122, R121.reuse ;  /* 0x000000797a7a7220 */ /* 0x080fe20000410000 */
[-C--:B------:R-:W-:Y:S01]  /*3980*/  FMUL.FTZ R94, R94, R121.reuse ;  /* 0x000000795e5e7220 */ /* 0x080fe20000410000 */
[----:B------:R-:W-:Y:S01]  /*3990*/  FMUL.FTZ R34, R34, R121 ;  /* 0x0000007922227220 */ /* 0x000fe20000410000 */
        /* <DEDUP_REMOVED lines=17> */
[----:B------:R-:W-:Y:S01]  /*3ab0*/  @P1 FADD.FTZ R43, R47, R43 ;  /* 0x0000002b2f2b1221 */ /* 0x000fe20000010000 */
[----:B------:R-:W-:Y:S09]  /*3ac0*/  BRA `(.L_x_10883) ;  /* 0x0000004c00a47947 */ /* 0x000ff20003800000 */
.L_x_10842:
[----:B------:R-:W-:Y:S01]  /*3ad0*/  ISETP.NE.AND P0, PT, R122, 0x1, PT ;  /* 0x000000017a00780c */ /* 0x000fe20003f05270 */
[----:B------:R-:W-:Y:S01]  /*3ae0*/  BSSY.RECONVERGENT B0, `(.L_x_10884) ;  /* 0x000004e000007945 */ /* 0x000fe20003800200 */
[C---:B------:R-:W-:Y:S01]  /*3af0*/  IADD3 R99, PT, PT, R101.reuse, 0x32370b8f, RZ ;  /* 0x32370b8f65637810 */ /* 0x040fe20007ffe0ff */
        /* <DEDUP_REMOVED lines=20> */
.L_x_10886:
        /* <DEDUP_REMOVED lines=13> */
.L_x_10888:
[----:B------:R-:W-:Y:S05]  /*3d10*/  BSYNC.RECONVERGENT B1 ;  /* 0x0000000000017941 */ /* 0x000fea0003800200 */
.L_x_10887:
        /* <DEDUP_REMOVED lines=42> */
.L_x_10885:
[----:B------:R-:W-:Y:S05]  /*3fc0*/  BSYNC.RECONVERGENT B0 ;  /* 0x0000000000007941 */ /* 0x000fea0003800200 */
.L_x_10884:
[----:B------:R-:W-:Y:S01]  /*3fd0*/  ISETP.NE.AND P0, PT, R22, 0x1, PT ;  /* 0x000000011600780c */ /* 0x000fe20003f05270 */
[----:B------:R-:W-:Y:S01]  /*3fe0*/  IMAD.U32 R120, RZ, RZ, UR11 ;  /* 0x0000000bff787e24 */ /* 0x000fe2000f8e00ff */
[----:B------:R-:W-:Y:S01]  /*3ff0*/  I2FP.F32.U32 R20, R20 ;  /* 0x0000001400147245 */ /* 0x000fe20000201000 */
[----:B------:R-:W-:Y:S01]  /*4000*/  BSSY.RECONVERGENT B0, `(.L_x_10889) ;  /* 0x000004a000007945 */ /* 0x000fe20003800200 */
[----:B------:R-:W-:Y:S01]  /*4010*/  MOV R121, UR12 ;  /* 0x0000000c00797c02 */ /* 0x000fe20008000f00 */
[----:B------:R-:W-:Y:S02]  /*4020*/  IMAD.MOV.U32 R23, RZ, RZ, 0x2 ;  /* 0x00000002ff177424 */ /* 0x000fe400078e00ff */
[----:B------:R-:W-:Y:S01]  /*4030*/  FFMA.FTZ R21, R20, R119, 1.1641532182693481445e-10 ;  /* 0x2f00000014157423 */ /* 0x000fe20000010077 */
[----:B-----5:R-:W-:-:S04]  /*4040*/  HADD2.F32 R20, -RZ, R24.H0_H0 ;  /* 0x20000018ff147230 */ /* 0x020fc80000004100 */
        /* <DEDUP_REMOVED lines=13> */
.L_x_10891:
        /* <DEDUP_REMOVED lines=13> */
.L_x_10893:
[----:B------:R-:W-:Y:S05]  /*41f0*/  BSYNC.RECONVERGENT B1 ;  /* 0x0000000000017941 */ /* 0x000fea0003800200 */
.L_x_10892:
        /* <DEDUP_REMOVED lines=42> */
.L_x_10890:
[----:B------:R-:W-:Y:S05]  /*44a0*/  BSYNC.RECONVERGENT B0 ;  /* 0x0000000000007941 */ /* 0x000fea0003800200 */
.L_x_10889:
        /* <DEDUP_REMOVED lines=23> */
.L_x_10896:
        /* <DEDUP_REMOVED lines=13> */
.L_x_10898:
[----:B------:R-:W-:Y:S05]  /*46f0*/  BSYNC.RECONVERGENT B1 ;  /* 0x0000000000017941 */ /* 0x000fea0003800200 */
.L_x_10897:
        /* <DEDUP_REMOVED lines=42> */
.L_x_10895:
[----:B------:R-:W-:Y:S05]  /*49a0*/  BSYNC.RECONVERGENT B0 ;  /* 0x0000000000007941 */ /* 0x000fea0003800200 */
.L_x_10894:
        /* <DEDUP_REMOVED lines=19> */
.L_x_10901:
        /* <DEDUP_REMOVED lines=13> */
.L_x_10903:
[----:B------:R-:W-:Y:S05]  /*4bb0*/  BSYNC.RECONVERGENT B1 ;  /* 0x0000000000017941 */ /* 0x000fea0003800200 */
.L_x_10902:
        /* <DEDUP_REMOVED lines=42> */
.L_x_10900:
[----:B------:R-:W-:Y:S05]  /*4e60*/  BSYNC.RECONVERGENT B0 ;  /* 0x0000000000007941 */ /* 0x000fea0003800200 */
.L_x_10899:
[----:B------:R-:W-:Y:S01]  /*4e70*/  I2FP.F32.U32 R22, R22 ;  /* 0x0000001600167245 */ /* 0x000fe20000201000 */
[----:B------:R-:W-:Y:S01]  /*4e80*/  HADD2.F32 R24, -RZ, R52.H1_H1 ;  /* 0x30000034ff187230 */ /* 0x000fe20000004100 */
[----:B------:R-:W-:Y:S01]  /*4e90*/  ISETP.NE.AND P2, PT, R38, 0x1, PT ;  /* 0x000000012600780c */ /* 0x000fe20003f45270 */
[----:B------:R-:W-:Y:S01]  /*4ea0*/  BSSY.RECONVERGENT B0, `(.L_x_10904) ;  /* 0x000004c000007945 */ /* 0x000fe20003800200 */
[----:B------:R-:W-:Y:S01]  /*4eb0*/  FSEL R37, R21, RZ, P3 ;  /* 0x000000ff15257208 */ /* 0x000fe20001800000 */
[----:B------:R-:W-:Y:S01]  /*4ec0*/  FFMA.FTZ R23, R22, R119, 1.1641532182693481445e-10 ;  /* 0x2f00000016177423 */ /* 0x000fe20000010077 */
[----:B------:R-:W-:Y:S01]  /*4ed0*/  FMUL.FTZ R24, R24, R121 ;  /* 0x0000007918187220 */ /* 0x000fe20000410000 */
[----:B------:R-:W-:Y:S02]  /*4ee0*/  IMAD.MOV.U32 R39, RZ, RZ, 0x2 ;  /* 0x00000002ff277424 */ /* 0x000fe400078e00ff */
        /* <DEDUP_REMOVED lines=15> */
.L_x_10906:
        /* <DEDUP_REMOVED lines=13> */
.L_x_10908:
[----:B------:R-:W-:Y:S05]  /*50b0*/  BSYNC.RECONVERGENT B1 ;  /* 0x0000000000017941 */ /* 0x000fea0003800200 */
.L_x_10907:
        /* <DEDUP_REMOVED lines=42> */
.L_x_10905:
[----:B------:R-:W-:Y:S05]  /*5360*/  BSYNC.RECONVERGENT B0 ;  /* 0x0000000000007941 */ /* 0x000fea0003800200 */
.L_x_10904:
[----:B------:R-:W-:Y:S01]  /*5370*/  ISETP.NE.AND P0, PT, R39, 0x1, PT ;  /* 0x000000012700780c */ /* 0x000fe20003f05270 */
[----:B------:R-:W-:Y:S01]  /*5380*/  HADD2.F32 R24, -RZ, R25.H0_H0 ;  /* 0x20000019ff187230 */ /* 0x000fe20000004100 */
[----:B------:R-:W-:Y:S01]  /*5390*/  I2FP.F32.U32 R22, R22 ;  /* 0x0000001600167245 */ /* 0x000fe20000201000 */
[----:B------:R-:W-:Y:S01]  /*53a0*/  BSSY.RECONVERGENT B0, `(.L_x_10909) ;  /* 0x0000048000007945 */ /* 0x000fe20003800200 */
[----:B------:R-:W-:Y:S02]  /*53b0*/  IMAD.MOV.U32 R40, RZ, RZ, 0x2 ;  /* 0x00000002ff287424 */ /* 0x000fe400078e00ff */
[----:B------:R-:W-:Y:S01]  /*53c0*/  FMUL.FTZ R24, R121, R24 ;  /* 0x0000001879187220 */ /* 0x000fe20000410000 */
        /* <DEDUP_REMOVED lines=13> */
.L_x_10911:
        /* <DEDUP_REMOVED lines=13> */
.L_x_10913:
[----:B------:R-:W-:Y:S05]  /*5570*/  BSYNC.RECONVERGENT B1 ;  /* 0x0000000000017941 */ /* 0x000fea0003800200 */
.L_x_10912:
        /* <DEDUP_REMOVED lines=42> */
.L_x_10910:
[----:B------:R-:W-:Y:S05]  /*5820*/  BSYNC.RECONVERGENT B0 ;  /* 0x0000000000007941 */ /* 0x000fea0003800200 */
.L_x_10909:
[----:B------:R-:W-:Y:S01]  /*5830*/  I2FP.F32.U32 R22, R22 ;  /* 0x0000001600167245 */ /* 0x000fe20000201000 */
[----:B------:R-:W-:Y:S01]  /*5840*/  HADD2.F32 R38, -RZ, R53.H0_H0 ;  /* 0x20000035ff267230 */ /* 0x000fe20000004100 */
        /* <DEDUP_REMOVED lines=21> */
.L_x_10916:
        /* <DEDUP_REMOVED lines=13> */
.L_x_10918:
[----:B------:R-:W-:Y:S05]  /*5a70*/  BSYNC.RECONVERGENT B1 ;  /* 0x0000000000017941 */ /* 0x000fea0003800200 */
.L_x_10917:
        /* <DEDUP_REMOVED lines=42> */
.L_x_10915:
[----:B------:R-:W-:Y:S05]  /*5d20*/  BSYNC.RECONVERGENT B0 ;  /* 0x0000000000007941 */ /* 0x000fea0003800200 */
.L_x_10914:
[----:B------:R-:W-:Y:S01]  /*5d30*/  ISETP.NE.AND P0, PT, R39, 0x1, PT ;  /* 0x000000012700780c */ /* 0x000fe20003f05270 */
[----:B------:R-:W-:Y:S01]  /*5d40*/  HADD2.F32 R40, -RZ, R25.H1_H1 ;  /* 0x30000019ff287230 */ /* 0x000fe20000004100 */
[----:B------:R-:W-:Y:S01]  /*5d50*/  I2FP.F32.U32 R24, R23 ;  /* 0x0000001700187245 */ /* 0x000fe20000201000 */
[----:B------:R-:W-:Y:S01]  /*5d60*/  BSSY.RECONVERGENT B0, `(.L_x_10919) ;  /* 0x0000047000007945 */ /* 0x000fe20003800200 */
[----:B------:R-:W-:-:S03]  /*5d70*/  IMAD.MOV.U32 R41, RZ, RZ, 0x2 ;  /* 0x00000002ff297424 */ /* 0x000fc600078e00ff */
[----:B------:R-:W-:Y:S01]  /*5d80*/  FFMA.FTZ R23, R24, R119, 1.1641532182693481445e-10 ;  /* 0x2f00000018177423 */ /* 0x000fe20000010077 */
[----:B------:R-:W-:-:S04]  /*5d90*/  IMAD.MOV.U32 R24, RZ, RZ, R126 ;  /* 0x000000ffff187224 */ /* 0x000fc800078e007e */
        /* <DEDUP_REMOVED lines=11> */
.L_x_10921:
        /* <DEDUP_REMOVED lines=13> */
.L_x_10923:
[----:B------:R-:W-:Y:S05]  /*5f20*/  BSYNC.RECONVERGENT B1 ;  /* 0x0000000000017941 */ /* 0x000fea0003800200 */
.L_x_10922:
        /* <DEDUP_REMOVED lines=42> */
.L_x_10920:
[----:B------:R-:W-:Y:S05]  /*61d0*/  BSYNC.RECONVERGENT B0 ;  /* 0x0000000000007941 */ /* 0x000fea0003800200 */
.L_x_10919:
[----:B------:R-:W-:Y:S01]  /*61e0*/  I2FP.F32.U32 R24, R24 ;  /* 0x0000001800187245 */ /* 0x000fe20000201000 */
[----:B------:R-:W-:Y:S01]  /*61f0*/  HADD2.F32 R40, -RZ, R53.H1_H1 ;  /* 0x30000035ff287230 */ /* 0x000fe20000004100 */
[----:B------:R-:W-:Y:S01]  /*6200*/  ISETP.NE.AND P3, PT, R41, 0x1, PT ;  /* 0x000000012900780c */ /* 0x000fe20003f65270 */
[----:B------:R-:W-:Y:S01]  /*6210*/  BSSY.RECONVERGENT B0, `(.L_x_10924) ;  /* 0x000004c000007945 */ /* 0x000fe20003800200 */
[----:B------:R-:W-:Y:S01]  /*6220*/  FSEL R39, R23, RZ, P2 ;  /* 0x000000ff17277208 */ /* 0x000fe20001000000 */
[----:B------:R-:W-:Y:S01]  /*6230*/  FFMA.FTZ R25, R24, R119, 1.1641532182693481445e-10 ;  /* 0x2f00000018197423 */ /* 0x000fe20000010077 */
[----:B------:R-:W-:-:S04]  /*6240*/  FMUL.FTZ R40, R40, R121 ;  /* 0x0000007928287220 */ /* 0x000fc80000410000 */
[----:B------:R-:W-:Y:S02]  /*6250*/  FSETP.GTU.FTZ.AND P0, PT, R25, R120, PT ;  /* 0x000000781900720b */ /* 0x000fe40003f1c000 */
[----:B------:R-:W-:Y:S02]  /*6260*/  MOV R25, R126 ;  /* 0x0000007e00197202 */ /* 0x000fe40000000f00 */
[----:B------:R-:W-:Y:S02]  /*6270*/  FSEL R40, R40, RZ, !P0 ;  /* 0x000000ff28287208 */ /* 0x000fe40004000000 */
[----:B------:R-:W-:-:S03]  /*6280*/  SEL R23, RZ, 0x1, P0 ;  /* 0x00000001ff177807 */ /* 0x000fc60000000000 */
[----:B------:R-:W-:Y:S01]  /*6290*/  FADD.FTZ R39, R40, R39 ;  /* 0x0000002728277221 */ /* 0x000fe20000010000 */
[----:B------:R-:W-:-:S03]  /*62a0*/  IMAD.MOV.U32 R40, RZ, RZ, 0x2 ;  /* 0x00000002ff287424 */ /* 0x000fc600078e00ff */
        /* <DEDUP_REMOVED lines=10> */
.L_x_10926:
        /* <DEDUP_REMOVED lines=13> */
.L_x_10928:
[----:B------:R-:W-:Y:S05]  /*6420*/  BSYNC.RECONVERGENT B1 ;  /* 0x0000000000017941 */ /* 0x000fea0003800200 */
.L_x_10927:
        /* <DEDUP_REMOVED lines=42> */
.L_x_10925:
[----:B------:R-:W-:Y:S05]  /*66d0*/  BSYNC.RECONVERGENT B0 ;  /* 0x0000000000007941 */ /* 0x000fea0003800200 */
.L_x_10924:
[----:B------:R-:W-:Y:S01]  /*66e0*/  ISETP.NE.AND P0, PT, R40, 0x1, PT ;  /* 0x000000012800780c */ /* 0x000fe20003f05270 */
[----:B------:R-:W-:Y:S01]  /*66f0*/  HADD2.F32 R42, -RZ, R26.H0_H0 ;  /* 0x2000001aff2a7230 */ /* 0x000fe20000004100 */
        /* <DEDUP_REMOVED lines=16> */
.L_x_10931:
        /* <DEDUP_REMOVED lines=13> */
.L_x_10933:
[----:B------:R-:W-:Y:S05]  /*68d0*/  BSYNC.RECONVERGENT B1 ;  /* 0x0000000000017941 */ /* 0x000fea0003800200 */
.L_x_10932:
        /* <DEDUP_REMOVED lines=42> */
.L_x_10930:
[----:B------:R-:W-:Y:S05]  /*6b80*/  BSYNC.RECONVERGENT B0 ;  /* 0x0000000000007941 */ /* 0x000fea0003800200 */
.L_x_10929:
[----:B------:R-:W-:Y:S01]  /*6b90*/  I2FP.F32.U32 R24, R25 ;  /* 0x0000001900187245 */ /* 0x000fe20000201000 */
[----:B------:R-:W-:Y:S01]  /*6ba0*/  HADD2.F32 R40, -RZ, R54.H0_H0 ;  /* 0x20000036ff287230 */ /* 0x000fe20000004100 */
[----:B------:R-:W-:Y:S03]  /*6bb0*/  BSSY.RECONVERGENT B0, `(.L_x_10934) ;  /* 0x000004d000007945 */ /* 0x000fe60003800200 */
[----:B------:R-:W-:Y:S01]  /*6bc0*/  FFMA.FTZ R25, R24, R119, 1.1641532182693481445e-10 ;  /* 0x2f00000018197423 */ /* 0x000fe20000010077 */
[----:B------:R-:W-:-:S04]  /*6bd0*/  FMUL.FTZ R40, R40, R121 ;  /* 0x0000007928287220 */ /* 0x000fc80000410000 */
[----:B------:R-:W-:Y:S02]  /*6be0*/  FSETP.GTU.FTZ.AND P0, PT, R25, R120, PT ;  /* 0x000000781900720b */ /* 0x000fe40003f1c000 */
[----:B------:R-:W-:Y:S01]  /*6bf0*/  FSEL R25, R42, RZ, P3 ;  /* 0x000000ff2a197208 */ /* 0x000fe20001800000 */
[----:B------:R-:W-:Y:S01]  /*6c00*/  IMAD.MOV.U32 R42, RZ, RZ, 0x2 ;  /* 0x00000002ff2a7424 */ /* 0x000fe200078e00ff */
        /* <DEDUP_REMOVED lines=15> */
.L_x_10936:
        /* <DEDUP_REMOVED lines=13> */
.L_x_10938:
[----:B------:R-:W-:Y:S05]  /*6dd0*/  BSYNC.RECONVERGENT B1 ;  /* 0x0000000000017941 */ /* 0x000fea0003800200 */
.L_x_10937:
        /* <DEDUP_REMOVED lines=42> */
.L_x_10935:
[----:B------:R-:W-:Y:S05]  /*7080*/  BSYNC.RECONVERGENT B0 ;  /* 0x0000000000007941 */ /* 0x000fea0003800200 */
.L_x_10934:
[----:B------:R-:W-:Y:S01]  /*7090*/  ISETP.NE.AND P4, PT, R42, 0x1, PT ;  /* 0x000000012a00780c */ /* 0x000fe20003f85270 */
[----:B------:R-:W-:Y:S01]  /*70a0*/  HADD2.F32 R26, -RZ, R26.H1_H1 ;  /* 0x3000001aff1a7230 */ /* 0x000fe20000004100 */
[----:B------:R-:W-:Y:S01]  /*70b0*/  I2FP.F32.U32 R24, R25 ;  /* 0x0000001900187245 */ /* 0x000fe20000201000 */
[----:B------:R-:W-:Y:S01]  /*70c0*/  BSSY.RECONVERGENT B0, `(.L_x_10939) ;  /* 0x0000047000007945 */ /* 0x000fe20003800200 */
        /* <DEDUP_REMOVED lines=14> */
.L_x_10941:
        /* <DEDUP_REMOVED lines=13> */
.L_x_10943:
[----:B------:R-:W-:Y:S05]  /*7280*/  BSYNC.RECONVERGENT B1 ;  /* 0x0000000000017941 */ /* 0x000fea0003800200 */
.L_x_10942:
        /* <DEDUP_REMOVED lines=42> */
.L_x_10940:
[----:B------:R-:W-:Y:S05]  /*7530*/  BSYNC.RECONVERGENT B0 ;  /* 0x0000000000007941 */ /* 0x000fea0003800200 */
.L_x_10939:
[----:B------:R-:W-:Y:S01]  /*7540*/  I2FP.F32.U32 R24, R25 ;  /* 0x0000001900187245 */ /* 0x000fe20000201000 */
[----:B------:R-:W-:Y:S01]  /*7550*/  HADD2.F32 R42, -RZ, R54.H1_H1 ;  /* 0x30000036ff2a7230 */ /* 0x000fe20000004100 */
        /* <DEDUP_REMOVED lines=21> */
.L_x_10946:
        /* <DEDUP_REMOVED lines=13> */
.L_x_10948:
[----:B------:R-:W-:Y:S05]  /*7780*/  BSYNC.RECONVERGENT B1 ;  /* 0x0000000000017941 */ /* 0x000fea0003800200 */
.L_x_10947:
        /* <DEDUP_REMOVED lines=42> */
.L_x_10945:
[----:B------:R-:W-:Y:S05]  /*7a30*/  BSYNC.RECONVERGENT B0 ;  /* 0x0000000000007941 */ /* 0x000fea0003800200 */
.L_x_10944:
[----:B------:R-:W-:Y:S01]  /*7a40*/  ISETP.NE.AND P5, PT, R95, 0x1, PT ;  /* 0x000000015f00780c */ /* 0x000fe20003fa5270 */
[----:B------:R-:W-:Y:S01]  /*7a50*/  HADD2.F32 R26, -RZ, R27.H0_H0 ;  /* 0x2000001bff1a7230 */ /* 0x000fe20000004100 */
[----:B------:R-:W-:Y:S01]  /*7a60*/  I2FP.F32.U32 R24, R25 ;  /* 0x0000001900187245 */ /* 0x000fe20000201000 */
[----:B------:R-:W-:Y:S01]  /*7a70*/  BSSY.RECONVERGENT B0, `(.L_x_10949) ;  /* 0x0000047000007945 */ /* 0x000fe20003800200 */
[----:B------:R-:W-:Y:S02]  /*7a80*/  IMAD.MOV.U32 R94, RZ, RZ, 0x2 ;  /* 0x00000002ff5e7424 */ /* 0x000fe400078e00ff */
        /* <DEDUP_REMOVED lines=13> */
.L_x_10951:
        /* <DEDUP_REMOVED lines=13> */
.L_x_10953:
[----:B------:R-:W-:Y:S05]  /*7c30*/  BSYNC.RECONVERGENT B1 ;  /* 0x0000000000017941 */ /* 0x000fea0003800200 */
.L_x_10952:
        /* <DEDUP_REMOVED lines=42> */
.L_x_10950:
[----:B------:R-:W-:Y:S05]  /*7ee0*/  BSYNC.RECONVERGENT B0 ;  /* 0x0000000000007941 */ /* 0x000fea0003800200 */
.L_x_10949:
        /* <DEDUP_REMOVED lines=23> */
.L_x_10956:
        /* <DEDUP_REMOVED lines=13> */
.L_x_10958:
[----:B------:R-:W-:Y:S05]  /*8130*/  BSYNC.RECONVERGENT B1 ;  /* 0x0000000000017941 */ /* 0x000fea0003800200 */
.L_x_10957:
        /* <DEDUP_REMOVED lines=42> */
.L_x_10955:
[----:B------:R-:W-:Y:S05]  /*83e0*/  BSYNC.RECONVERGENT B0 ;  /* 0x0000000000007941 */ /* 0x000fea0003800200 */
.L_x_10954:
[----:B------:R-:W-:Y:S01]  /*83f0*/  ISETP.NE.AND P6, PT, R95, 0x1, PT ;  /* 0x000000015f00780c */ /* 0x000fe20003fc5270 */
[----:B------:R-:W-:Y:S01]  /*8400*/  HADD2.F32 R116, -RZ, R27.H1_H1 ;  /* 0x3000001bff747230 */ /* 0x000fe20000004100 */
        /* <DEDUP_REMOVED lines=16> */
.L_x_10961:
        /* <DEDUP_REMOVED lines=15> */
.L_x_10963:
[----:B------:R-:W-:Y:S05]  /*8600*/  BSYNC.RECONVERGENT B1 ;  /* 0x0000000000017941 */ /* 0x000fea0003800200 */
.L_x_10962:
        /* <DEDUP_REMOVED lines=37> */
[----:B------:R-:W-:Y:S02]  /*8860*/  HFMA2 R125, -RZ, RZ, 0, 0 ;  /* 0x00000000ff7d7431 */ /* 0x000fe400000001ff */
[----:B------:R-:W-:Y:S01]  /*8870*/  IMAD.WIDE.U32 R24, R24, -0x2daee0ad, RZ ;  /* 0xd2511f5318187825 */ /* 0x000fe200078e00ff */
[----:B------:R-:W-:-:S03]  /*8880*/  LOP3.LUT R124, R106, R124, R127, 0x96, !PT ;  /* 0x0000007c6a7c7212 */ /* 0x000fc600078e967f */
[----:B------:R-:W-:Y:S01]  /*8890*/  IMAD.MOV.U32 R28, RZ, RZ, R24 ;  /* 0x000000ffff1c7224 */ /* 0x000fe200078e0018 */
[----:B------:R-:W-:-:S07]  /*88a0*/  LOP3.LUT R123, R110, R34, R25, 0x96, !PT ;  /* 0x000000226e7b7212 */ /* 0x000fce00078e9619 */
.L_x_10960:
[----:B------:R-:W-:Y:S05]  /*88b0*/  BSYNC.RECONVERGENT B0 ;  /* 0x0000000000007941 */ /* 0x000fea0003800200 */
.L_x_10959:
        /* <DEDUP_REMOVED lines=10> */
.L_x_10883:
[----:B------:R-:W0:Y:S01]  /*8960*/  LDC.64 R114, c[0x0][0x3a8] ;  /* 0x0000ea00ff727b82 */ /* 0x000e220000000a00 */
[----:B------:R-:W-:Y:S02]  /*8970*/  SEL R27, RZ, 0x100, !P0 ;  /* 0x00000100ff1b7807 */ /* 0x000fe40004000000 */
[----:B------:R-:W-:Y:S02]  /*8980*/  ISETP.NE.U32.AND P0, PT, R32, RZ, PT ;  /* 0x000000ff2000720c */ /* 0x000fe40003f05070 */
[----:B------:R-:W-:Y:S02]  /*8990*/  SEL R29, RZ, 0x1000000, !P5 ;  /* 0x01000000ff1d7807 */ /* 0x000fe40006800000 */
[----:B------:R-:W-:Y:S01]  /*89a0*/  SEL R34, RZ, 0x10000, !P4 ;  /* 0x00010000ff227807 */ /* 0x000fe20006000000 */
[----:B------:R-:W1:Y:S01]  /*89b0*/  LDC.64 R116, c[0x0][0x3b0] ;  /* 0x0000ec00ff747b82 */ /* 0x000e620000000a00 */
[----:B------:R-:W-:Y:S01]  /*89c0*/  ISETP.NE.AND P5, PT, R104, RZ, PT ;  /* 0x000000ff6800720c */ /* 0x000fe20003fa5270 */
[----:B------:R-:W-:Y:S01]  /*89d0*/  VIADD R104, R103, 0x20 ;  /* 0x0000002067687836 */ /* 0x000fe20000000000 */
[----:B------:R-:W-:-:S02]  /*89e0*/  ISETP.NE.AND P4, PT, R102, RZ, PT ;  /* 0x000000ff6600720c */ /* 0x000fc40003f85270 */
[----:B------:R-:W-:Y:S02]  /*89f0*/  ISETP.NE.AND.EX P0, PT, R33, RZ, PT, P0 ;  /* 0x000000ff2100720c */ /* 0x000fe40003f05300 */
[----:B------:R-:W-:Y:S02]  /*8a00*/  SEL R26, RZ, 0x1000000, !P2 ;  /* 0x01000000ff1a7807 */ /* 0x000fe40005000000 */
[----:B------:R-:W-:Y:S02]  /*8a10*/  SEL R25, RZ, 0x10000, !P4 ;  /* 0x00010000ff197807 */ /* 0x000fe40006000000 */
[----:B------:R-:W-:Y:S02]  /*8a20*/  SEL R24, RZ, 0x100, !P5 ;  /* 0x00000100ff187807 */ /* 0x000fe40006800000 */
[----:B------:R-:W-:Y:S02]  /*8a30*/  ISETP.NE.AND P6, PT, R30, RZ, PT ;  /* 0x000000ff1e00720c */ /* 0x000fe40003fc5270 */
[----:B------:R-:W-:Y:S01]  /*8a40*/  LOP3.LUT R24, R24, R26, R25, 0xfe, !PT ;  /* 0x0000001a18187212 */ /* 0x000fe200078efe19 */
[----:B0-----:R-:W-:Y:S01]  /*8a50*/  IMAD.WIDE.U32 R94, R103, 0x20, R114 ;  /* 0x00000020675e7825 */ /* 0x001fe200078e0072 */
[----:B------:R-:W-:Y:S01]  /*8a60*/  LOP3.LUT R27, R27, R29, R34, 0xfe, !PT ;  /* 0x0000001d1b1b7212 */ /* 0x000fe200078efe22 */
[----:B------:R-:W0:Y:S01]  /*8a70*/  @P1 LDC.64 R30, c[0x0][0x3a0] ;  /* 0x0000e800ff1e1b82 */ /* 0x000e220000000a00 */
[----:B------:R-:W-:-:S02]  /*8a80*/  SEL R26, RZ, 0x1, !P3 ;  /* 0x00000001ff1a7807 */ /* 0x000fc40005800000 */
[----:B------:R-:W-:Y:S01]  /*8a90*/  SEL R25, RZ, 0x1, !P6 ;  /* 0x00000001ff197807 */ /* 0x000fe20007000000 */
[----:B------:R2:W-:Y:S01]  /*8aa0*/  STG.E.128 desc[UR6][R94.64], R36 ;  /* 0x000000245e007986 */ /* 0x0005e2000c101d06 */
[----:B------:R-:W-:Y:S01]  /*8ab0*/  LOP3.LUT R27, R27, R26, RZ, 0xfc, !PT ;  /* 0x0000001a1b1b7212 */ /* 0x000fe200078efcff */
[----:B-1----:R-:W-:Y:S01]  /*8ac0*/  IMAD.WIDE.U32 R34, R103, 0x8, R116 ;  /* 0x0000000867227825 */ /* 0x002fe200078e0074 */
[----:B------:R-:W-:Y:S01]  /*8ad0*/  LOP3.LUT R26, R24, R25, RZ, 0xfc, !PT ;  /* 0x00000019181a7212 */ /* 0x000fe200078efcff */
[----:B------:R-:W1:Y:S01]  /*8ae0*/  @P0 LDC.64 R32, c[0x0][0x398] ;  /* 0x0000e600ff200b82 */ /* 0x000e620000000a00 */
[----:B------:R2:W-:Y:S01]  /*8af0*/  STG.E.128 desc[UR6][R94.64+0x10], R40 ;  /* 0x000010285e007986 */ /* 0x0005e2000c101d06 */
[----:B------:R-:W-:-:S03]  /*8b00*/  IMAD.WIDE.U32 R24, R104, 0x10, R92 ;  /* 0x0000001068187825 */ /* 0x000fc600078e005c */
[----:B------:R2:W-:Y:S01]  /*8b10*/  STG.E.64 desc[UR6][R34.64], R26 ;  /* 0x0000001a22007986 */ /* 0x0005e2000c101b06 */
        /* <DEDUP_REMOVED lines=23> */
.L_x_10964:
[----:B------:R1:W5:Y:S04]  /*8c90*/  @P0 LDG.E.128 R52, desc[UR6][R32.64] ;  /* 0x0000000620340981 */ /* 0x000368000c1e1d00 */
[----:B------:R1:W5:Y:S04]  /*8ca0*/  @P1 LDG.E.128 R48, desc[UR6][R30.64] ;  /* 0x000000061e301981 */ /* 0x000368000c1e1d00 */
[----:B------:R1:W5:Y:S04]  /*8cb0*/  @P1 LDG.E.128 R44, desc[UR6][R30.64+0x10] ;  /* 0x000010061e2c1981 */ /* 0x000368000c1e1d00 */
[----:B0-----:R-:W5:Y:S01]  /*8cc0*/  LDG.E.128 R24, desc[UR6][R24.64] ;  /* 0x0000000618187981 */ /* 0x001f62000c1e1d00 */
[----:B------:R-:W-:Y:S05]  /*8cd0*/  @!P0 BRA `(.L_x_10965) ;  /* 0x0000005400448947 */ /* 0x000fea0003800000 */
        /* <DEDUP_REMOVED lines=16> */
.L_x_10968:
        /* <DEDUP_REMOVED lines=13> */
.L_x_10970:
[----:B------:R-:W-:Y:S05]  /*8eb0*/  BSYNC.RECONVERGENT B1 ;  /* 0x0000000000017941 */ /* 0x000fea0003800200 */
.L_x_10969:
[----:B------:R-:W-:Y:S01]  /*8ec0*/  IMAD.WIDE.U32 R22, R0, -0x326172a9, RZ ;  /* 0xcd9e8d5700167825 */ /* 0x000fe200078e00ff */
[----:B-1----:R-:W-:-:S03]  /*8ed0*/  LOP3.LUT R32, R19, R21, R101, 0x96, !PT ;  /* 0x0000001513207212 */ /* 0x002fc600078e9665 */
        /* <DEDUP_REMOVED lines=46> */
.L_x_10967:
[----:B------:R-:W-:Y:S05]  /*91c0*/  BSYNC.RECONVERGENT B0 ;  /* 0x0000000000007941 */ /* 0x000fea0003800200 */
.L_x_10966:
[----:B------:R-:W-:Y:S01]  /*91d0*/  ISETP.NE.AND P2, PT, R22, 0x1, PT ;  /* 0x000000011600780c */ /* 0x000fe20003f45270 */
[----:B-----5:R-:W-:Y:S01]  /*91e0*/  HADD2.F32 R28, -RZ, R24.H0_H0 ;  /* 0x20000018ff1c7230 */ /* 0x020fe20000004100 */
[----:B------:R-:W-:Y:S01]  /*91f0*/  I2FP.F32.U32 R20, R20 ;  /* 0x0000001400147245 */ /* 0x000fe20000201000 */
[----:B------:R-:W-:Y:S01]  /*9200*/  BSSY.RECONVERGENT B0, `(.L_x_10971) ;  /* 0x000004f000007945 */ /* 0x000fe20003800200 */
[----:B------:R-:W-:Y:S02]  /*9210*/  IMAD.MOV.U32 R23, RZ, RZ, 0x2 ;  /* 0x00000002ff177424 */ /* 0x000fe400078e00ff */
        /* <DEDUP_REMOVED lines=14> */
.L_x_10973:
        /* <DEDUP_REMOVED lines=13> */
.L_x_10975:
[----:B------:R-:W-:Y:S05]  /*93d0*/  BSYNC.RECONVERGENT B1 ;  /* 0x0000000000017941 */ /* 0x000fea0003800200 */
.L_x_10974:
[----:B-1----:R-:W-:Y:S01]  /*93e0*/  IMAD.WIDE.U32 R30, R0, -0x326172a9, RZ ;  /* 0xcd9e8d57001e7825 */ /* 0x002fe200078e00ff */
        /* <DEDUP_REMOVED lines=48> */
.L_x_10972:
[----:B------:R-:W-:Y:S05]  /*96f0*/  BSYNC.RECONVERGENT B0 ;  /* 0x0000000000007941 */ /* 0x000fea0003800200 */
.L_x_10971:
        /* <DEDUP_REMOVED lines=8> */
[----:B------:R-:W-:Y:S01]  /*9780*/  HFMA2 R28, -RZ, RZ, 0, 1.1920928955078125e-07 ;  /* 0x00000002ff1c7431 */ /* 0x000fe200000001ff */
[----:B-1----:R-:W-:Y:S02]  /*9790*/  FSEL R32, R22, RZ, !P2 ;  /* 0x000000ff16207208 */ /* 0x002fe40005000000 */
        /* <DEDUP_REMOVED lines=13> */
.L_x_10978:
        /* <DEDUP_REMOVED lines=13> */
.L_x_10980:
[----:B------:R-:W-:Y:S05]  /*9940*/  BSYNC.RECONVERGENT B1 ;  /* 0x0000000000017941 */ /* 0x000fea0003800200 */
.L_x_10979:
        /* <DEDUP_REMOVED lines=49> */
.L_x_10977:
[----:B------:R-:W-:Y:S05]  /*9c60*/  BSYNC.RECONVERGENT B0 ;  /* 0x0000000000007941 */ /* 0x000fea0003800200 */
.L_x_10976:
[----:B------:R-:W-:Y:S01]  /*9c70*/  ISETP.NE.AND P2, PT, R28, 0x1, PT ;  /* 0x000000011c00780c */ /* 0x000fe20003f45270 */
[----:B------:R-:W-:Y:S01]  /*9c80*/  HADD2.F32 R24, -RZ, R24.H1_H1 ;  /* 0x30000018ff187230 */ /* 0x000fe20000004100 */
[----:B------:R-:W-:Y:S01]  /*9c90*/  I2FP.F32.U32 R22, R21 ;  /* 0x0000001500167245 */ /* 0x000fe20000201000 */
[----:B------:R-:W-:Y:S01]  /*9ca0*/  BSSY.RECONVERGENT B0, `(.L_x_10981) ;  /* 0x000004f000007945 */ /* 0x000fe20003800200 */
[----:B------:R-:W-:Y:S02]  /*9cb0*/  HFMA2 R29, -RZ, RZ, 0, 1.1920928955078125e-07 ;  /* 0x00000002ff1d7431 */ /* 0x000fe400000001ff */
        /* <DEDUP_REMOVED lines=14> */
.L_x_10983:
        /* <DEDUP_REMOVED lines=13> */
.L_x_10985:
[----:B------:R-:W-:Y:S05]  /*9e70*/  BSYNC.RECONVERGENT B1 ;  /* 0x0000000000017941 */ /* 0x000fea0003800200 */
.L_x_10984:
        /* <DEDUP_REMOVED lines=49> */
.L_x_10982:
[----:B------:R-:W-:Y:S05]  /*a190*/  BSYNC.RECONVERGENT B0 ;  /* 0x0000000000007941 */ /* 0x000fea0003800200 */
.L_x_10981:
[----:B------:R-:W-:Y:S01]  /*a1a0*/  I2FP.F32.U32 R22, R23 ;  /* 0x0000001700167245 */ /* 0x000fe20000201000 */
[----:B------:R-:W-:Y:S01]  /*a1b0*/  HADD2.F32 R24, -RZ, R52.H1_H1 ;  /* 0x30000034ff187230 */ /* 0x000fe20000004100 */
[----:B------:R-:W-:Y:S01]  /*a1c0*/  ISETP.NE.AND P3, PT, R29, 0x1, PT ;  /* 0x000000011d00780c */ /* 0x000fe20003f65270 */
[----:B------:R-:W-:Y:S01]  /*a1d0*/  BSSY.RECONVERGENT B0, `(.L_x_10986) ;  /* 0x0000053000007945 */ /* 0x000fe20003800200 */
[----:B------:R-:W-:Y:S02]  /*a1e0*/  IMAD.MOV.U32 R28, RZ, RZ, 0x2 ;  /* 0x00000002ff1c7424 */ /* 0x000fe400078e00ff */
[----:B------:R-:W-:Y:S01]  /*a1f0*/  FFMA.FTZ R23, R22, R119, 1.1641532182693481445e-10 ;  /* 0x2f00000016177423 */ /* 0x000fe20000010077 */
[----:B------:R-:W-:Y:S01]  /*a200*/  FMUL.FTZ R24, R24, R121 ;  /* 0x0000007918187220 */ /* 0x000fe20000410000 */
[----:B------:R-:W-:-:S03]  /*a210*/  FSEL R22, R21, RZ, P4 ;  /* 0x000000ff15167208 */ /* 0x000fc60002000000 */
        /* <DEDUP_REMOVED lines=15> */
.L_x_10988:
        /* <DEDUP_REMOVED lines=13> */
.L_x_10990:
[----:B------:R-:W-:Y:S05]  /*a3e0*/  BSYNC.RECONVERGENT B1 ;  /* 0x0000000000017941 */ /* 0x000fea0003800200 */
.L_x_10989:
        /* <DEDUP_REMOVED lines=49> */
.L_x_10987:
[----:B------:R-:W-:Y:S05]  /*a700*/  BSYNC.RECONVERGENT B0 ;  /* 0x0000000000007941 */ /* 0x000fea0003800200 */
.L_x_10986:
[----:B------:R-:W-:Y:S01]  /*a710*/  ISETP.NE.AND P2, PT, R28, 0x1, PT ;  /* 0x000000011c00780c */ /* 0x000fe20003f45270 */
[----:B------:R-:W-:Y:S01]  /*a720*/  HADD2.F32 R96, -RZ, R25.H0_H0 ;  /* 0x20000019ff607230 */ /* 0x000fe20000004100 */
        /* <DEDUP_REMOVED lines=17> */
.L_x_10993:
        /* <DEDUP_REMOVED lines=13> */
.L_x_10995:
[----:B------:R-:W-:Y:S05]  /*a910*/  BSYNC.RECONVERGENT B1 ;  /* 0x0000000000017941 */ /* 0x000fea0003800200 */
.L_x_10994:
        /* <DEDUP_REMOVED lines=49> */
.L_x_10992:
[----:B------:R-:W-:Y:S05]  /*ac30*/  BSYNC.RECONVERGENT B0 ;  /* 0x0000000000007941 */ /* 0x000fea0003800200 */
.L_x_10991:
        /* <DEDUP_REMOVED lines=23> */
.L_x_10998:
        /* <DEDUP_REMOVED lines=13> */
.L_x_11000:
[----:B------:R-:W-:Y:S05]  /*ae80*/  BSYNC.RECONVERGENT B1 ;  /* 0x0000000000017941 */ /* 0x000fea0003800200 */
.L_x_10999:
        /* <DEDUP_REMOVED lines=49> */
.L_x_10997:
[----:B------:R-:W-:Y:S05]  /*b1a0*/  BSYNC.RECONVERGENT B0 ;  /* 0x0000000000007941 */ /* 0x000fea0003800200 */
.L_x_10996:
[----:B------:R-:W-:Y:S01]  /*b1b0*/  ISETP.NE.AND P2, PT, R30, 0x1, PT ;  /* 0x000000011e00780c */ /* 0x000fe20003f45270 */
[----:B------:R-:W-:Y:S01]  /*b1c0*/  BSSY.RECONVERGENT B0, `(.L_x_11001) ;  /* 0x0000051000007945 */ /* 0x000fe20003800200 */
[----:B------:R-:W-:Y:S01]  /*b1d0*/  I2FP.F32.U32 R28, R23 ;  /* 0x00000017001c7245 */ /* 0x000fe20000201000 */
[----:B------:R-:W-:Y:S02]  /*b1e0*/  HFMA2 R31, -RZ, RZ, 0, 1.1920928955078125e-07 ;  /* 0x00000002ff1f7431 */ /* 0x000fe400000001ff */
[----:B------:R-:W-:Y:S02]  /*b1f0*/  IMAD.MOV.U32 R29, RZ, RZ, R126 ;  /* 0x000000ffff1d7224 */ /* 0x000fe400078e007e */
[----:B------:R-:W-:Y:S01]  /*b200*/  FFMA.FTZ R23, R28, R119, 1.1641532182693481445e-10 ;  /* 0x2f0000001c177423 */ /* 0x000fe20000010077 */
[----:B------:R-:W-:-:S04]  /*b210*/  HADD2.F32 R28, -RZ, R25.H1_H1 ;  /* 0x30000019ff1c7230 */ /* 0x000fc80000004100 */
        /* <DEDUP_REMOVED lines=12> */
.L_x_11003:
        /* <DEDUP_REMOVED lines=13> */
.L_x_11005:
[----:B------:R-:W-:Y:S05]  /*b3b0*/  BSYNC.RECONVERGENT B1 ;  /* 0x0000000000017941 */ /* 0x000fea0003800200 */
.L_x_11004:
        /* <DEDUP_REMOVED lines=48> */
[----:B------:R-:W-:-:S07]  /*b6c0*/  HFMA2 R31, -RZ, RZ, 0, 0 ;  /* 0x00000000ff1f7431 */ /* 0x000fce00000001ff */
.L_x_11002:
[----:B------:R-:W-:Y:S05]  /*b6d0*/  BSYNC.RECONVERGENT B0 ;  /* 0x0000000000007941 */ /* 0x000fea0003800200 */
.L_x_11001:
[----:B------:R-:W-:Y:S01]  /*b6e0*/  I2FP.F32.U32 R28, R29 ;  /* 0x0000001d001c7245 */ /* 0x000fe20000201000 */
[----:B------:R-:W-:Y:S01]  /*b6f0*/  HADD2.F32 R30, -RZ, R53.H1_H1 ;  /* 0x30000035ff1e7230 */ /* 0x000fe20000004100 */
[----:B------:R-:W-:Y:S03]  /*b700*/  BSSY.RECONVERGENT B0, `(.L_x_11006) ;  /* 0x0000054000007945 */ /* 0x000fe60003800200 */
[----:B------:R-:W-:Y:S01]  /*b710*/  FFMA.FTZ R29, R28, R119, 1.1641532182693481445e-10 ;  /* 0x2f0000001c1d7423 */ /* 0x000fe20000010077 */
[----:B------:R-:W-:Y:S01]  /*b720*/  FMUL.FTZ R30, R30, R121 ;  /* 0x000000791e1e7220 */ /* 0x000fe20000410000 */
[----:B------:R-:W-:-:S03]  /*b730*/  FSEL R28, R23, RZ, P4 ;  /* 0x000000ff171c7208 */ /* 0x000fc60002000000 */
[----:B------:R-:W-:Y:S02]  /*b740*/  FSETP.GTU.FTZ.AND P2, PT, R29, R120, PT ;  /* 0x000000781d00720b */ /* 0x000fe40003f5c000 */
[----:B------:R-:W-:Y:S02]  /*b750*/  MOV R29, R126 ;  /* 0x0000007e001d7202 */ /* 0x000fe40000000f00 */
        /* <DEDUP_REMOVED lines=15> */
.L_x_11008:
        /* <DEDUP_REMOVED lines=13> */
.L_x_11010:
[----:B------:R-:W-:Y:S05]  /*b920*/  BSYNC.RECONVERGENT B1 ;  /* 0x0000000000017941 */ /* 0x000fea0003800200 */
.L_x_11009:
        /* <DEDUP_REMOVED lines=49> */
.L_x_11007:
[----:B------:R-:W-:Y:S05]  /*bc40*/  BSYNC.RECONVERGENT B0 ;  /* 0x0000000000007941 */ /* 0x000fea0003800200 */
.L_x_11006:
        /* <DEDUP_REMOVED lines=18> */
.L_x_11013:
        /* <DEDUP_REMOVED lines=13> */
.L_x_11015:
[----:B------:R-:W-:Y:S05]  /*be40*/  BSYNC.RECONVERGENT B1 ;  /* 0x0000000000017941 */ /* 0x000fea0003800200 */
.L_x_11014:
        /* <DEDUP_REMOVED lines=49> */
.L_x_11012:
[----:B------:R-:W-:Y:S05]  /*c160*/  BSYNC.RECONVERGENT B0 ;  /* 0x0000000000007941 */ /* 0x000fea0003800200 */
.L_x_11011:
        /* <DEDUP_REMOVED lines=23> */
.L_x_11018:
        /* <DEDUP_REMOVED lines=13> */
.L_x_11020:
[----:B------:R-:W-:Y:S05]  /*c3b0*/  BSYNC.RECONVERGENT B1 ;  /* 0x0000000000017941 */ /* 0x000fea0003800200 */
.L_x_11019:
        /* <DEDUP_REMOVED lines=49> */
.L_x_11017:
[----:B------:R-:W-:Y:S05]  /*c6d0*/  BSYNC.RECONVERGENT B0 ;  /* 0x0000000000007941 */ /* 0x000fea0003800200 */
.L_x_11016:
        /* <DEDUP_REMOVED lines=18> */
.L_x_11023:
        /* <DEDUP_REMOVED lines=13> */
.L_x_11025:
[----:B------:R-:W-:Y:S05]  /*c8d0*/  BSYNC.RECONVERGENT B1 ;  /* 0x0000000000017941 */ /* 0x000fea0003800200 */
.L_x_11024:
        /* <DEDUP_REMOVED lines=49> */
.L_x_11022:
[----:B------:R-:W-:Y:S05]  /*cbf0*/  BSYNC.RECONVERGENT B0 ;  /* 0x0000000000007941 */ /* 0x000fea0003800200 */
.L_x_11021:
[----:B------:R-:W-:Y:S01]  /*cc00*/  I2FP.F32.U32 R30, R31 ;  /* 0x0000001f001e7245 */ /* 0x000fe20000201000 */
[----:B------:R-:W-:Y:S01]  /*cc10*/  HADD2.F32 R98, -RZ, R54.H1_H1 ;  /* 0x30000036ff627230 */ /* 0x000fe20000004100 */
        /* <DEDUP_REMOVED lines=21> */
.L_x_11028:
        /* <DEDUP_REMOVED lines=13> */
.L_x_11030:
[----:B------:R-:W-:Y:S05]  /*ce40*/  BSYNC.RECONVERGENT B1 ;  /* 0x0000000000017941 */ /* 0x000fea0003800200 */
.L_x_11029:
[----:B------:R-:W-:Y:S01]  /*ce50*/  IMAD.WIDE.U32 R98, R0, -0x326172a9, RZ ;  /* 0xcd9e8d5700627825 */ /* 0x000fe200078e00ff */
[----:B------:R-:W-:Y:S02]  /*ce60*/  LOP3.LUT R30, R19, R125, R101, 0x96, !PT ;  /* 0x0000007d131e7212 */ /* 0x000fe400078e9665 */
[----:B------:R-:W-:Y:S01]  /*ce70*/  IADD3 R123, PT, PT, R100, -0x4ab325aa, RZ ;  /* 0xb54cda56647b7810 */ /* 0x000fe20007ffe0ff */
[----:B------:R-:W-:Y:S01]  /*ce80*/  IMAD.MOV.U32 R26, RZ, RZ, R122 ;  /* 0x000000ffff1a7224 */ /* 0x000fe200078e007a */
        /* <DEDUP_REMOVED lines=45> */
.L_x_11027:
[----:B------:R-:W-:Y:S05]  /*d160*/  BSYNC.RECONVERGENT B0 ;  /* 0x0000000000007941 */ /* 0x000fea0003800200 */
.L_x_11026:
[----:B------:R-:W-:Y:S01]  /*d170*/  ISETP.NE.AND P5, PT, R102, 0x1, PT ;  /* 0x000000016600780c */ /* 0x000fe20003fa5270 */
[----:B------:R-:W-:Y:S01]  /*d180*/  HADD2.F32 R30, -RZ, R27.H0_H0 ;  /* 0x2000001bff1e7230 */ /* 0x000fe20000004100 */
        /* <DEDUP_REMOVED lines=16> */
.L_x_11033:
        /* <DEDUP_REMOVED lines=13> */
.L_x_11035:
[----:B------:R-:W-:Y:S05]  /*d360*/  BSYNC.RECONVERGENT B1 ;  /* 0x0000000000017941 */ /* 0x000fea0003800200 */
.L_x_11034:
        /* <DEDUP_REMOVED lines=49> */
.L_x_11032:
[----:B------:R-:W-:Y:S05]  /*d680*/  BSYNC.RECONVERGENT B0 ;  /* 0x0000000000007941 */ /* 0x000fea0003800200 */
.L_x_11031:
        /* <DEDUP_REMOVED lines=23> */
.L_x_11038:
        /* <DEDUP_REMOVED lines=13> */
.L_x_11040:
[----:B------:R-:W-:Y:S05]  /*d8d0*/  BSYNC.RECONVERGENT B1 ;  /* 0x0000000000017941 */ /* 0x000fea0003800200 */
.L_x_11039:
        /* <DEDUP_REMOVED lines=49> */
.L_x_11037:
[----:B------:R-:W-:Y:S05]  /*dbf0*/  BSYNC.RECONVERGENT B0 ;  /* 0x0000000000007941 */ /* 0x000fea0003800200 */
.L_x_11036:
        /* <DEDUP_REMOVED lines=18> */
.L_x_11043:
        /* <DEDUP_REMOVED lines=15> */
.L_x_11045:
[----:B------:R-:W-:Y:S05]  /*de10*/  BSYNC.RECONVERGENT B1 ;  /* 0x0000000000017941 */ /* 0x000fea0003800200 */
.L_x_11044:
        /* <DEDUP_REMOVED lines=49> */
.L_x_11042:
[----:B------:R-:W-:Y:S05]  /*e130*/  BSYNC.RECONVERGENT B0 ;  /* 0x0000000000007941 */ /* 0x000fea0003800200 */
.L_x_11041:
        /* <DEDUP_REMOVED lines=11> */
.L_x_10965:
        /* <DEDUP_REMOVED lines=16> */
.L_x_11049:
        /* <DEDUP_REMOVED lines=13> */
.L_x_11051:
[----:B------:R-:W-:Y:S05]  /*e3c0*/  BSYNC.RECONVERGENT B1 ;  /* 0x0000000000017941 */ /* 0x000fea0003800200 */
.L_x_11050:
        /* <DEDUP_REMOVED lines=47> */
[----:B------:R-:W-:-:S07]  /*e6c0*/  IMAD.MOV.U32 R30, RZ, RZ, RZ ;  /* 0x000000ffff1e7224 */ /* 0x000fce00078e00ff */
.L_x_11048:
[----:B------:R-:W-:Y:S05]  /*e6d0*/  BSYNC.RECONVERGENT B0 ;  /* 0x0000000000007941 */ /* 0x000fea0003800200 */
.L_x_11047:
[----:B------:R-:W-:Y:S01]  /*e6e0*/  ISETP.NE.AND P2, PT, R30, 0x1, PT ;  /* 0x000000011e00780c */ /* 0x000fe20003f45270 */
[----:B------:R-:W-:Y:S01]  /*e6f0*/  BSSY.RECONVERGENT B0, `(.L_x_11052) ;  /* 0x0000050000007945 */ /* 0x000fe20003800200 */
[----:B------:R-:W-:Y:S01]  /*e700*/  I2FP.F32.U32 R28, R29 ;  /* 0x0000001d001c7245 */ /* 0x000fe20000201000 */
        /* <DEDUP_REMOVED lines=15> */
.L_x_11054:
        /* <DEDUP_REMOVED lines=13> */
.L_x_11056:
[----:B------:R-:W-:Y:S05]  /*e8d0*/  BSYNC.RECONVERGENT B1 ;  /* 0x0000000000017941 */ /* 0x000fea0003800200 */
.L_x_11055:
        /* <DEDUP_REMOVED lines=49> */
.L_x_11053:
[----:B------:R-:W-:Y:S05]  /*ebf0*/  BSYNC.RECONVERGENT B0 ;  /* 0x0000000000007941 */ /* 0x000fea0003800200 */
.L_x_11052:
[----:B------:R-:W-:Y:S01]  /*ec00*/  ISETP.NE.AND P2, PT, R31, 0x1, PT ;  /* 0x000000011f00780c */ /* 0x000fe20003f45270 */
[----:B------:R-:W-:Y:S01]  /*ec10*/  BSSY.RECONVERGENT B0, `(.L_x_11057) ;  /* 0x0000050000007945 */ /* 0x000fe20003800200 */
[----:B------:R-:W-:Y:S01]  /*ec20*/  I2FP.F32.U32 R28, R29 ;  /* 0x0000001d001c7245 */ /* 0x000fe20000201000 */
[----:B------:R-:W-:Y:S01]  /*ec30*/  HADD2.F32 R130, -RZ, R24.H1_H1 ;  /* 0x30000018ff827230 */ /* 0x000fe20000004100 */
[----:B------:R-:W-:-:S03]  /*ec40*/  MOV R24, R126 ;  /* 0x0000007e00187202 */ /* 0x000fc60000000f00 */
        /* <DEDUP_REMOVED lines=13> */
.L_x_11059:
        /* <DEDUP_REMOVED lines=13> */
.L_x_11061:
[----:B------:R-:W-:Y:S05]  /*edf0*/  BSYNC.RECONVERGENT B1 ;  /* 0x0000000000017941 */ /* 0x000fea0003800200 */
.L_x_11060:
        /* <DEDUP_REMOVED lines=49> */
.L_x_11058:
[----:B------:R-:W-:Y:S05]  /*f110*/  BSYNC.RECONVERGENT B0 ;  /* 0x0000000000007941 */ /* 0x000fea0003800200 */
.L_x_11057:
[----:B------:R-:W-:Y:S01]  /*f120*/  ISETP.NE.AND P2, PT, R28, 0x1, PT ;  /* 0x000000011c00780c */ /* 0x000fe20003f45270 */
[----:B------:R-:W-:Y:S01]  /*f130*/  BSSY.RECONVERGENT B0, `(.L_x_11062) ;  /* 0x0000050000007945 */ /* 0x000fe20003800200 */
[----:B------:R-:W-:Y:S01]  /*f140*/  I2FP.F32.U32 R24, R24 ;  /* 0x0000001800187245 */ /* 0x000fe20000201000 */
[----:B------:R-:W-:Y:S02]  /*f150*/  HFMA2 R30, -RZ, RZ, 0, 1.1920928955078125e-07 ;  /* 0x00000002ff1e7431 */ /* 0x000fe400000001ff */
[----:B------:R-:W-:Y:S02]  /*f160*/  HADD2.F32 R128, -RZ, R25.H0_H0 ;  /* 0x20000019ff807230 */ /* 0x000fe40000004100 */
        /* <DEDUP_REMOVED lines=13> */
.L_x_11064:
        /* <DEDUP_REMOVED lines=13> */
.L_x_11066:
[----:B------:R-:W-:Y:S05]  /*f310*/  BSYNC.RECONVERGENT B1 ;  /* 0x0000000000017941 */ /* 0x000fea0003800200 */
.L_x_11065:
        /* <DEDUP_REMOVED lines=49> */
.L_x_11063:
[----:B------:R-:W-:Y:S05]  /*f630*/  BSYNC.RECONVERGENT B0 ;  /* 0x0000000000007941 */ /* 0x000fea0003800200 */
.L_x_11062:
[----:B------:R-:W-:Y:S01]  /*f640*/  ISETP.NE.AND P2, PT, R30, 0x1, PT ;  /* 0x000000011e00780c */ /* 0x000fe20003f45270 */
[----:B------:R-:W-:Y:S01]  /*f650*/  BSSY.RECONVERGENT B0, `(.L_x_11067) ;  /* 0x0000050000007945 */ /* 0x000fe20003800200 */
[----:B------:R-:W-:Y:S01]  /*f660*/  I2FP.F32.U32 R28, R29 ;  /* 0x0000001d001c7245 */ /* 0x000fe20000201000 */
[----:B------:R-:W-:Y:S02]  /*f670*/  HADD2.F32 R134, -RZ, R25.H1_H1 ;  /* 0x30000019ff867230 */ /* 0x000fe40000004100 */
        /* <DEDUP_REMOVED lines=14> */
.L_x_11069:
        /* <DEDUP_REMOVED lines=13> */
.L_x_11071:
[----:B------:R-:W-:Y:S05]  /*f830*/  BSYNC.RECONVERGENT B1 ;  /* 0x0000000000017941 */ /* 0x000fea0003800200 */
.L_x_11070:
        /* <DEDUP_REMOVED lines=49> */
.L_x_11068:
[----:B------:R-:W-:Y:S05]  /*fb50*/  BSYNC.RECONVERGENT B0 ;  /* 0x0000000000007941 */ /* 0x000fea0003800200 */
.L_x_11067:
[----:B------:R-:W-:Y:S01]  /*fb60*/  ISETP.NE.AND P3, PT, R31, 0x1, PT ;  /* 0x000000011f00780c */ /* 0x000fe20003f65270 */
[----:B------:R-:W-:Y:S01]  /*fb70*/  BSSY.RECONVERGENT B0, `(.L_x_11072) ;  /* 0x000004f000007945 */ /* 0x000fe20003800200 */
[----:B------:R-:W-:Y:S01]  /*fb80*/  I2FP.F32.U32 R28, R29 ;  /* 0x0000001d001c7245 */ /* 0x000fe20000201000 */
[----:B------:R-:W-:Y:S02]  /*fb90*/  HFMA2 R32, -RZ, RZ, 0, 1.1920928955078125e-07 ;  /* 0x00000002ff207431 */ /* 0x000fe400000001ff */
[----:B------:R-:W-:Y:S02]  /*fba0*/  HADD2.F32 R132, -RZ, R26.H0_H0 ;  /* 0x2000001aff847230 */ /* 0x000fe40000004100 */
        /* <DEDUP_REMOVED lines=12> */
.L_x_11074:
        /* <DEDUP_REMOVED lines=13> */
.L_x_11076:
[----:B------:R-:W-:Y:S05]  /*fd40*/  BSYNC.RECONVERGENT B1 ;  /* 0x0000000000017941 */ /* 0x000fea0003800200 */
.L_x_11075:
        /* <DEDUP_REMOVED lines=49> */
.L_x_11073:
[----:B------:R-:W-:Y:S05]  /*10060*/  BSYNC.RECONVERGENT B0 ;  /* 0x0000000000007941 */ /* 0x000fea0003800200 */
.L_x_11072:
[----:B------:R-:W-:Y:S01]  /*10070*/  ISETP.NE.AND P4, PT, R32, 0x1, PT ;  /* 0x000000012000780c */ /* 0x000fe20003f85270 */
[----:B------:R-:W-:Y:S01]  /*10080*/  BSSY.RECONVERGENT B0, `(.L_x_11077) ;  /* 0x000004f000007945 */ /* 0x000fe20003800200 */
[----:B------:R-:W-:Y:S01]  /*10090*/  I2FP.F32.U32 R28, R29 ;  /* 0x0000001d001c7245 */ /* 0x000fe20000201000 */
[----:B------:R-:W-:Y:S01]  /*100a0*/  HADD2.F32 R26, -RZ, R26.H1_H1 ;  /* 0x3000001aff1a7230 */ /* 0x000fe20000004100 */
        /* <DEDUP_REMOVED lines=13> */
.L_x_11079:
        /* <DEDUP_REMOVED lines=13> */
.L_x_11081:
[----:B------:R-:W-:Y:S05]  /*10250*/  BSYNC.RECONVERGENT B1 ;  /* 0x0000000000017941 */ /* 0x000fea0003800200 */
.L_x_11080:
        /* <DEDUP_REMOVED lines=49> */
.L_x_11078:
[----:B------:R-:W-:Y:S05]  /*10570*/  BSYNC.RECONVERGENT B0 ;  /* 0x0000000000007941 */ /* 0x000fea0003800200 */
.L_x_11077:
[----:B------:R-:W-:Y:S01]  /*10580*/  ISETP.NE.AND P5, PT, R31, 0x1, PT ;  /* 0x000000011f00780c */ /* 0x000fe20003fa5270 */
[----:B------:R-:W-:Y:S01]  /*10590*/  BSSY.RECONVERGENT B0, `(.L_x_11082) ;  /* 0x000004f000007945 */ /* 0x000fe20003800200 */
[----:B------:R-:W-:Y:S01]  /*105a0*/  I2FP.F32.U32 R28, R30 ;  /* 0x0000001e001c7245 */ /* 0x000fe20000201000 */
[----:B------:R-:W-:Y:S02]  /*105b0*/  HFMA2 R127, -RZ, RZ, 0, 1.1920928955078125e-07 ;  /* 0x00000002ff7f7431 */ /* 0x000fe400000001ff */
[----:B------:R-:W-:Y:S02]  /*105c0*/  HADD2.F32 R136, -RZ, R27.H0_H0 ;  /* 0x2000001bff887230 */ /* 0x000fe40000004100 */
        /* <DEDUP_REMOVED lines=12> */
.L_x_11084:
        /* <DEDUP_REMOVED lines=13> */
.L_x_11086:
[----:B------:R-:W-:Y:S05]  /*10760*/  BSYNC.RECONVERGENT B1 ;  /* 0x0000000000017941 */ /* 0x000fea0003800200 */
.L_x_11085:
        /* <DEDUP_REMOVED lines=49> */
.L_x_11083:
[----:B------:R-:W-:Y:S05]  /*10a80*/  BSYNC.RECONVERGENT B0 ;  /* 0x0000000000007941 */ /* 0x000fea0003800200 */
.L_x_11082:
[----:B------:R-:W-:Y:S01]  /*10a90*/  HADD2.F32 R32, -RZ, R27.H1_H1 ;  /* 0x3000001bff207230 */ /* 0x000fe20000004100 */
[----:B------:R-:W-:Y:S01]  /*10aa0*/  P2R R33, PR, RZ, 0x2 ;  /* 0x00000002ff217803 */ /* 0x000fe20000000000 */
[-C--:B------:R-:W-:Y:S01]  /*10ab0*/  FMUL.FTZ R102, R102, R121.reuse ;  /* 0x0000007966667220 */ /* 0x080fe20000410000 */
[----:B------:R-:W-:Y:S01]  /*10ac0*/  I2FP.F32.U32 R28, R30 ;  /* 0x0000001e001c7245 */ /* 0x000fe20000201000 */
[-C--:B------:R-:W-:Y:S01]  /*10ad0*/  FMUL.FTZ R130, R130, R121.reuse ;  /* 0x0000007982827220 */ /* 0x080fe20000410000 */
[----:B------:R-:W-:Y:S01]  /*10ae0*/  ISETP.NE.AND P1, PT, R94, RZ, PT ;  /* 0x000000ff5e00720c */ /* 0x000fe20003f25270 */
[-C--:B------:R-:W-:Y:S01]  /*10af0*/  FMUL.FTZ R128, R128, R121.reuse ;  /* 0x0000007980807220 */ /* 0x080fe20000410000 */
[----:B------:R-:W-:Y:S01]  /*10b00*/  P2R R34, PR, RZ, 0x1 ;  /* 0x00000001ff227803 */ /* 0x000fe20000000000 */
[----:B------:R-:W-:Y:S01]  /*10b10*/  FMUL.FTZ R31, R32, R121 ;  /* 0x00000079201f7220 */ /* 0x000fe20000410000 */
[----:B------:R-:W-:Y:S01]  /*10b20*/  ISETP.NE.AND P0, PT, R95, RZ, PT ;  /* 0x000000ff5f00720c */ /* 0x000fe20003f05270 */
        /* <DEDUP_REMOVED lines=26> */
[----:B------:R-:W-:-:S10]  /*10cd0*/  @P1 FADD.FTZ R31, R47, R31 ;  /* 0x0000001f2f1f1221 */ /* 0x000fd40000010000 */
.L_x_11046:
[----:B------:R-:W-:Y:S01]  /*10ce0*/  ISETP.NE.AND P6, PT, R94, RZ, PT ;  /* 0x000000ff5e00720c */ /* 0x000fe20003fc5270 */
[----:B------:R-:W0:Y:S01]  /*10cf0*/  @P0 LDC.64 R130, c[0x0][0x398] ;  /* 0x0000e600ff820b82 */ /* 0x000e220000000a00 */
[----:B------:R-:W-:Y:S01]  /*10d00*/  SEL R94, RZ, 0x1000000, !P5 ;  /* 0x01000000ff5e7807 */ /* 0x000fe20006800000 */
[----:B------:R-:W-:Y:S01]  /*10d10*/  VIADD R125, R103, 0x40 ;  /* 0x00000040677d7836 */ /* 0x000fe20000000000 */
[----:B------:R-:W-:Y:S02]  /*10d20*/  SEL R27, RZ, 0x10000, !P4 ;  /* 0x00010000ff1b7807 */ /* 0x000fe40006000000 */
[----:B------:R-:W-:Y:S01]  /*10d30*/  SEL R102, RZ, 0x100, !P3 ;  /* 0x00000100ff667807 */ /* 0x000fe20005800000 */
[----:B------:R-:W-:Y:S01]  /*10d40*/  IMAD.WIDE.U32 R132, R125, 0x10, R92 ;  /* 0x000000107d847825 */ /* 0x000fe200078e005c */
[----:B------:R-:W-:Y:S01]  /*10d50*/  ISETP.NE.AND P5, PT, R95, RZ, PT ;  /* 0x000000ff5f00720c */ /* 0x000fe20003fa5270 */
[----:B------:R-:W1:Y:S01]  /*10d60*/  @P1 LDC.64 R128, c[0x0][0x3a0] ;  /* 0x0000e800ff801b82 */ /* 0x000e620000000a00 */
[----:B------:R-:W-:-:S02]  /*10d70*/  ISETP.NE.AND P4, PT, R24, RZ, PT ;  /* 0x000000ff1800720c */ /* 0x000fc40003f85270 */
[----:B------:R-:W-:Y:S02]  /*10d80*/  ISETP.NE.AND P3, PT, R25, RZ, PT ;  /* 0x000000ff1900720c */ /* 0x000fe40003f65270 */
[----:B------:R-:W-:Y:S02]  /*10d90*/  SEL R25, RZ, 0x10000, !P4 ;  /* 0x00010000ff197807 */ /* 0x000fe40006000000 */
[----:B------:R-:W-:Y:S02]  /*10da0*/  SEL R26, RZ, 0x1000000, !P3 ;  /* 0x01000000ff1a7807 */ /* 0x000fe40005800000 */
[----:B------:R-:W-:Y:S02]  /*10db0*/  SEL R24, RZ, 0x100, !P5 ;  /* 0x00000100ff187807 */ /* 0x000fe40006800000 */
[----:B------:R-:W-:Y:S01]  /*10dc0*/  LOP3.LUT R102, R102, R94, R27, 0xfe, !PT ;  /* 0x0000005e66667212 */ /* 0x000fe200078efe1b */
[----:B------:R-:W-:Y:S01]  /*10dd0*/  IMAD.WIDE.U32 R94, R104, 0x20, R114 ;  /* 0x00000020685e7825 */ /* 0x000fe200078e0072 */
[----:B------:R-:W-:-:S02]  /*10de0*/  LOP3.LUT R24, R24, R26, R25, 0xfe, !PT ;  /* 0x0000001a18187212 */ /* 0x000fc400078efe19 */
[----:B------:R-:W-:Y:S01]  /*10df0*/  SEL R27, RZ, 0x1, !P6 ;  /* 0x00000001ff1b7807 */ /* 0x000fe20007000000 */
[C---:B0-----:R-:W-:Y:S01]  /*10e00*/  @P0 IMAD.WIDE.U32 R130, R125.reuse, 0x10, R130 ;  /* 0x000000107d820825 */ /* 0x041fe200078e0082 */
[----:B------:R-:W-:Y:S01]  /*10e10*/  SEL R25, RZ, 0x1, !P2 ;  /* 0x00000001ff197807 */ /* 0x000fe20005000000 */
[----:B------:R0:W-:Y:S01]  /*10e20*/  STG.E.128 desc[UR6][R94.64], R32 ;  /* 0x000000205e007986 */ /* 0x0001e2000c101d06 */
[----:B------:R-:W-:Y:S01]  /*10e30*/  LOP3.LUT R24, R24, R27, RZ, 0xfc, !PT ;  /* 0x0000001b18187212 */ /* 0x000fe200078efcff */
[----:B------:R-:W-:Y:S01]  /*10e40*/  IMAD.WIDE.U32 R26, R104, 0x8, R116 ;  /* 0x00000008681a7825 */ /* 0x000fe200078e0074 */
[----:B------:R-:W-:Y:S01]  /*10e50*/  LOP3.LUT R25, R102, R25, RZ, 0xfc, !PT ;  /* 0x0000001966197212 */ /* 0x000fe200078efcff */
[----:B------:R0:W-:Y:S02]  /*10e60*/  STG.E.128 desc[UR6][R94.64+0x10], R28 ;  /* 0x0000101c5e007986 */ /* 0x0001e4000c101d06 */
[----:B-1----:R-:W-:Y:S02]  /*10e70*/  @P1 IMAD.WIDE.U32 R128, R125, 0x20, R128 ;  /* 0x000000207d801825 */ /* 0x002fe400078e0080 */
        /* <DEDUP_REMOVED lines=22> */
.L_x_11087:
[----:B------:R2:W5:Y:S04]  /*10fe0*/  @P0 LDG.E.128 R52, desc[UR6][R130.64] ;  /* 0x0000000682340981 */ /* 0x000568000c1e1d00 */
        /* <DEDUP_REMOVED lines=20> */
.L_x_11091:
[----:B------:R-:W-:Y:S01]  /*11130*/  IADD3 R5, PT, PT, R5, 0x1, RZ ;  /* 0x0000000105057810 */ /* 0x000fe20007ffe0ff */
[----:B------:R-:W-:Y:S03]  /*11140*/  BSSY.RECONVERGENT B1, `(.L_x_11092) ;  /* 0x000000c000017945 */ /* 0x000fe60003800200 */
[C---:B------:R-:W-:Y:S01]  /*11150*/  ISETP.NE.AND P2, PT, R5.reuse, RZ, PT ;  /* 0x000000ff0500720c */ /* 0x040fe20003f45270 */
[----:B-1----:R-:W-:-:S12]  /*11160*/  IMAD.WIDE.U32 R24, R5, -0x2daee0ad, RZ ;  /* 0xd2511f5305187825 */ /* 0x002fd800078e00ff */
        /* <DEDUP_REMOVED lines=9> */
.L_x_11093:
[----:B------:R-:W-:Y:S05]  /*11200*/  BSYNC.RECONVERGENT B1 ;  /* 0x0000000000017941 */ /* 0x000fea0003800200 */
.L_x_11092:
        /* <DEDUP_REMOVED lines=46> */
[----:B------:R-:W-:Y:S01]  /*114f0*/  HFMA2 R22, -RZ, RZ, 0, 0 ;  /* 0x00000000ff167431 */ /* 0x000fe200000001ff */
[----:B------:R-:W-:Y:S01]  /*11500*/  LOP3.LUT R123, R110, R20, R23, 0x96, !PT ;  /* 0x000000146e7b7212 */ /* 0x000fe200078e9617 */
[----:B------:R-:W-:-:S07]  /*11510*/  IMAD.MOV.U32 R20, RZ, RZ, R122 ;  /* 0x000000ffff147224 */ /* 0x000fce00078e007a */
.L_x_11090:
[----:B------:R-:W-:Y:S05]  /*11520*/  BSYNC.RECONVERGENT B0 ;  /* 0x0000000000007941 */ /* 0x000fea0003800200 */
.L_x_11089:
[----:B------:R-:W-:Y:S01]  /*11530*/  ISETP.NE.AND P2, PT, R22, 0x1, PT ;  /* 0x000000011600780c */ /* 0x000fe20003f45270 */
[----:B-----5:R-:W-:Y:S01]  /*11540*/  HADD2.F32 R96, -RZ, R92.H0_H0 ;  /* 0x2000005cff607230 */ /* 0x020fe20000004100 */
        /* <DEDUP_REMOVED lines=17> */
.L_x_11096:
[----:B------:R-:W-:Y:S01]  /*11660*/  VIADD R5, R5, 0x1 ;  /* 0x0000000105057836 */ /* 0x000fe20000000000 */
[----:B------:R-:W-:Y:S03]  /*11670*/  BSSY.RECONVERGENT B1, `(.L_x_11097) ;  /* 0x000000c000017945 */ /* 0x000fe60003800200 */
[C---:B-1----:R-:W-:Y:S01]  /*11680*/  IMAD.WIDE.U32 R24, R5.reuse, -0x2daee0ad, RZ ;  /* 0xd2511f5305187825 */ /* 0x042fe200078e00ff */
        /* <DEDUP_REMOVED lines=10> */
.L_x_11098:
[----:B------:R-:W-:Y:S05]  /*11730*/  BSYNC.RECONVERGENT B1 ;  /* 0x0000000000017941 */ /* 0x000fea0003800200 */
.L_x_11097:
        /* <DEDUP_REMOVED lines=50> */
.L_x_11095:
[----:B------:R-:W-:Y:S05]  /*11a60*/  BSYNC.RECONVERGENT B0 ;  /* 0x0000000000007941 */ /* 0x000fea0003800200 */
.L_x_11094:
[----:B------:R-:W-:Y:S01]  /*11a70*/  I2FP.F32.U32 R20, R20 ;  /* 0x0000001400147245 */ /* 0x000fe20000201000 */
[----:B------:R-:W-:Y:S01]  /*11a80*/  HADD2.F32 R22, -RZ, R52.H0_H0 ;  /* 0x20000034ff167230 */ /* 0x000fe20000004100 */
[----:B------:R-:W-:Y:S01]  /*11a90*/  ISETP.NE.AND P3, PT, R23, 0x1, PT ;  /* 0x000000011700780c */ /* 0x000fe20003f65270 */
[----:B------:R-:W-:Y:S01]  /*11aa0*/  BSSY.RECONVERGENT B0, `(.L_x_11099) ;  /* 0x0000054000007945 */ /* 0x000fe20003800200 */
[----:B-1----:R-:W-:Y:S02]  /*11ab0*/  IMAD.MOV.U32 R25, RZ, RZ, 0x2 ;  /* 0x00000002ff197424 */ /* 0x002fe400078e00ff */
        /* <DEDUP_REMOVED lines=18> */
.L_x_11101:
        /* <DEDUP_REMOVED lines=13> */
.L_x_11103:
[----:B------:R-:W-:Y:S05]  /*11cb0*/  BSYNC.RECONVERGENT B1 ;  /* 0x0000000000017941 */ /* 0x000fea0003800200 */
.L_x_11102:
[----:B------:R-:W-:Y:S01]  /*11cc0*/  IMAD.WIDE.U32 R26, R0, -0x326172a9, RZ ;  /* 0xcd9e8d57001a7825 */ /* 0x000fe200078e00ff */
[----:B------:R-:W-:-:S03]  /*11cd0*/  LOP3.LUT R22, R19, R97, R101, 0x96, !PT ;  /* 0x0000006113167212 */ /* 0x000fc600078e9665 */
[----:B------:R-:W-:Y:S01]  /*11ce0*/  HFMA2 R25, -RZ, RZ, 0, 0 ;  /* 0x00000000ff197431 */ /* 0x000fe200000001ff */
        /* <DEDUP_REMOVED lines=42> */
[----:B------:R-:W-:Y:S02]  /*11f90*/  MOV R21, R102 ;  /* 0x0000006600157202 */ /* 0x000fe40000000f00 */
[----:B------:R-:W-:Y:S01]  /*11fa0*/  LOP3.LUT R124, R106, R96, R99, 0x96, !PT ;  /* 0x000000606a7c7212 */ /* 0x000fe200078e9663 */
[----:B------:R-:W-:Y:S01]  /*11fb0*/  IMAD.MOV.U32 R126, RZ, RZ, R98 ;  /* 0x000000ffff7e7224 */ /* 0x000fe200078e0062 */
[----:B------:R-:W-:Y:S01]  /*11fc0*/  LOP3.LUT R123, R110, R22, R27, 0x96, !PT ;  /* 0x000000166e7b7212 */ /* 0x000fe200078e961b */
[----:B------:R-:W-:-:S07]  /*11fd0*/  IMAD.MOV.U32 R102, RZ, RZ, R26 ;  /* 0x000000ffff667224 */ /* 0x000fce00078e001a */
.L_x_11100:
[----:B------:R-:W-:Y:S05]  /*11fe0*/  BSYNC.RECONVERGENT B0 ;  /* 0x0000000000007941 */ /* 0x000fea0003800200 */
.L_x_11099:
[----:B------:R-:W-:Y:S01]  /*11ff0*/  ISETP.NE.AND P2, PT, R25, 0x1, PT ;  /* 0x000000011900780c */ /* 0x000fe20003f45270 */
[----:B------:R-:W-:Y:S01]  /*12000*/  HADD2.F32 R92, -RZ, R92.H1_H1 ;  /* 0x3000005cff5c7230 */ /* 0x000fe20000004100 */
[----:B------:R-:W-:Y:S01]  /*12010*/  I2FP.F32.U32 R22, R21 ;  /* 0x0000001500167245 */ /* 0x000fe20000201000 */
[----:B------:R-:W-:Y:S01]  /*12020*/  BSSY.RECONVERGENT B0, `(.L_x_11104) ;  /* 0x0000050000007945 */ /* 0x000fe20003800200 */
[----:B------:R-:W-:-:S03]  /*12030*/  IMAD.MOV.U32 R27, RZ, RZ, 0x2 ;  /* 0x00000002ff1b7424 */ /* 0x000fc600078e00ff */
[----:B------:R-:W-:Y:S01]  /*12040*/  FFMA.FTZ R21, R22, R119, 1.1641532182693481445e-10 ;  /* 0x2f00000016157423 */ /* 0x000fe20000010077 */
[----:B------:R-:W-:-:S04]  /*12050*/  MOV R22, R126 ;  /* 0x0000007e00167202 */ /* 0x000fc80000000f00 */
[----:B------:R-:W-:Y:S01]  /*12060*/  FSETP.LE.FTZ.AND P4, PT, R21, R120, PT ;  /* 0x000000781500720b */ /* 0x000fe20003f93000 */
[----:B------:R-:W-:-:S03]  /*12070*/  FMUL.FTZ R21, R92, R121 ;  /* 0x000000795c157220 */ /* 0x000fc60000410000 */
        /* <DEDUP_REMOVED lines=10> */
.L_x_11106:
        /* <DEDUP_REMOVED lines=13> */
.L_x_11108:
[----:B------:R-:W-:Y:S05]  /*121f0*/  BSYNC.RECONVERGENT B1 ;  /* 0x0000000000017941 */ /* 0x000fea0003800200 */
.L_x_11107:
        /* <DEDUP_REMOVED lines=50> */
.L_x_11105:
[----:B------:R-:W-:Y:S05]  /*12520*/  BSYNC.RECONVERGENT B0 ;  /* 0x0000000000007941 */ /* 0x000fea0003800200 */
.L_x_11104:
[----:B------:R-:W-:Y:S01]  /*12530*/  I2FP.F32.U32 R22, R22 ;  /* 0x0000001600167245 */ /* 0x000fe20000201000 */
[----:B------:R-:W-:Y:S01]  /*12540*/  HADD2.F32 R26, -RZ, R52.H1_H1 ;  /* 0x30000034ff1a7230 */ /* 0x000fe20000004100 */
[----:B------:R-:W-:Y:S01]  /*12550*/  ISETP.NE.AND P3, PT, R27, 0x1, PT ;  /* 0x000000011b00780c */ /* 0x000fe20003f65270 */
[----:B------:R-:W-:Y:S02]  /*12560*/  BSSY.RECONVERGENT B0, `(.L_x_11109) ;  /* 0x0000054000007945 */ /* 0x000fe40003800200 */
[----:B------:R-:W-:Y:S01]  /*12570*/  FFMA.FTZ R23, R22, R119, 1.1641532182693481445e-10 ;  /* 0x2f00000016177423 */ /* 0x000fe20000010077 */
[----:B------:R-:W-:Y:S01]  /*12580*/  FMUL.FTZ R25, R26, R121 ;  /* 0x000000791a197220 */ /* 0x000fe20000410000 */
[----:B------:R-:W-:Y:S01]  /*12590*/  FSEL R22, R21, RZ, P4 ;  /* 0x000000ff15167208 */ /* 0x000fe20002000000 */
[----:B------:R-:W-:Y:S02]  /*125a0*/  IMAD.MOV.U32 R26, RZ, RZ, 0x2 ;  /* 0x00000002ff1a7424 */ /* 0x000fe400078e00ff */
[----:B------:R-:W-:-:S02]  /*125b0*/  FSETP.GTU.FTZ.AND P2, PT, R23, R120, PT ;  /* 0x000000781700720b */ /* 0x000fc40003f5c000 */
        /* <DEDUP_REMOVED lines=14> */
.L_x_11111:
        /* <DEDUP_REMOVED lines=13> */
.L_x_11113:
[----:B------:R-:W-:Y:S05]  /*12770*/  BSYNC.RECONVERGENT B1 ;  /* 0x0000000000017941 */ /* 0x000fea0003800200 */
.L_x_11112:
        /* <DEDUP_REMOVED lines=50> */
.L_x_11110:
[----:B------:R-:W-:Y:S05]  /*12aa0*/  BSYNC.RECONVERGENT B0 ;  /* 0x0000000000007941 */ /* 0x000fea0003800200 */
.L_x_11109:
[----:B------:R-:W-:Y:S01]  /*12ab0*/  ISETP.NE.AND P2, PT, R26, 0x1, PT ;  /* 0x000000011a00780c */ /* 0x000fe20003f45270 */
[----:B------:R-:W-:Y:S01]  /*12ac0*/  HADD2.F32 R92, -RZ, R93.H0_H0 ;  /* 0x2000005dff5c7230 */ /* 0x000fe20000004100 */
        /* <DEDUP_REMOVED lines=17> */
.L_x_11116:
        /* <DEDUP_REMOVED lines=13> */
.L_x_11118:
[----:B------:R-:W-:Y:S05]  /*12cb0*/  BSYNC.RECONVERGENT B1 ;  /* 0x0000000000017941 */ /* 0x000fea0003800200 */
.L_x_11117:
        /* <DEDUP_REMOVED lines=50> */
.L_x_11115:
[----:B------:R-:W-:Y:S05]  /*12fe0*/  BSYNC.RECONVERGENT B0 ;  /* 0x0000000000007941 */ /* 0x000fea0003800200 */
.L_x_11114:
        /* <DEDUP_REMOVED lines=23> */
.L_x_11121:
        /* <DEDUP_REMOVED lines=13> */
.L_x_11123:
[----:B------:R-:W-:Y:S05]  /*13230*/  BSYNC.RECONVERGENT B1 ;  /* 0x0000000000017941 */ /* 0x000fea0003800200 */
.L_x_11122:
        /* <DEDUP_REMOVED lines=44> */
[----:B------:R-:W-:-:S04]  /*13500*/  IMAD.WIDE.U32 R122, R122, -0x326172a9, RZ ;  /* 0xcd9e8d577a7a7825 */ /* 0x000fc800078e00ff */
[----:B------:R-:W-:Y:S02]  /*13510*/  IMAD.MOV.U32 R102, RZ, RZ, R96 ;  /* 0x000000ffff667224 */ /* 0x000fe400078e0060 */
[----:B------:R-:W-:Y:S01]  /*13520*/  HFMA2 R96, -RZ, RZ, 0, 0 ;  /* 0x00000000ff607431 */ /* 0x000fe200000001ff */
[----:B------:R-:W-:Y:S01]  /*13530*/  LOP3.LUT R124, R106, R130, R123, 0x96, !PT ;  /* 0x000000826a7c7212 */ /* 0x000fe200078e967b */
[----:B------:R-:W-:Y:S01]  /*13540*/  IMAD.MOV.U32 R126, RZ, RZ, R122 ;  /* 0x000000ffff7e7224 */ /* 0x000fe200078e007a */
[----:B------:R-:W-:-:S07]  /*13550*/  LOP3.LUT R123, R110, R98, R97, 0x96, !PT ;  /* 0x000000626e7b7212 */ /* 0x000fce00078e9661 */
.L_x_11120:
[----:B------:R-:W-:Y:S05]  /*13560*/  BSYNC.RECONVERGENT B0 ;  /* 0x0000000000007941 */ /* 0x000fea0003800200 */
.L_x_11119:
[----:B------:R-:W-:Y:S01]  /*13570*/  ISETP.NE.AND P2, PT, R96, 0x1, PT ;  /* 0x000000016000780c */ /* 0x000fe20003f45270 */
[----:B------:R-:W-:Y:S01]  /*13580*/  BSSY.RECONVERGENT B0, `(.L_x_11124) ;  /* 0x0000052000007945 */ /* 0x000fe20003800200 */
[----:B------:R-:W-:Y:S01]  /*13590*/  I2FP.F32.U32 R92, R23 ;  /* 0x00000017005c7245 */ /* 0x000fe20000201000 */
[----:B------:R-:W-:Y:S01]  /*135a0*/  IMAD.MOV.U32 R97, RZ, RZ, 0x2 ;  /* 0x00000002ff617424 */ /* 0x000fe200078e00ff */
[----:B------:R-:W-:-:S03]  /*135b0*/  MOV R27, R126 ;  /* 0x0000007e001b7202 */ /* 0x000fc60000000f00 */
        /* <DEDUP_REMOVED lines=14> */
.L_x_11126:
        /* <DEDUP_REMOVED lines=13> */
.L_x_11128:
[----:B------:R-:W-:Y:S05]  /*13770*/  BSYNC.RECONVERGENT B1 ;  /* 0x0000000000017941 */ /* 0x000fea0003800200 */
.L_x_11127:
        /* <DEDUP_REMOVED lines=40> */
[----:B------:R-:W-:-:S03]  /*13a00*/  LOP3.LUT R98, R112, R98, R97, 0x96, !PT ;  /* 0x0000006270627212 */ /* 0x000fc600078e9661 */
[----:B------:R-:W-:Y:S01]  /*13a10*/  HFMA2 R97, -RZ, RZ, 0, 0 ;  /* 0x00000000ff617431 */ /* 0x000fe200000001ff */
[----:B------:R-:W-:Y:S01]  /*13a20*/  LOP3.LUT R92, R27, R92, R123, 0x96, !PT ;  /* 0x0000005c1b5c7212 */ /* 0x000fe200078e967b */
[----:B------:R-:W-:Y:S01]  /*13a30*/  IMAD.WIDE.U32 R98, R98, -0x326172a9, RZ ;  /* 0xcd9e8d5762627825 */ /* 0x000fe200078e00ff */
[----:B------:R-:W-:-:S03]  /*13a40*/  MOV R27, R102 ;  /* 0x00000066001b7202 */ /* 0x000fc60000000f00 */
[----:B------:R-:W-:Y:S01]  /*13a50*/  IMAD.WIDE.U32 R92, R92, -0x2daee0ad, RZ ;  /* 0xd2511f535c5c7825 */ /* 0x000fe200078e00ff */
[----:B------:R-:W-:-:S03]  /*13a60*/  LOP3.LUT R124, R106, R122, R99, 0x96, !PT ;  /* 0x0000007a6a7c7212 */ /* 0x000fc600078e9663 */
[----:B------:R-:W-:Y:S01]  /*13a70*/  IMAD.MOV.U32 R126, RZ, RZ, R98 ;  /* 0x000000ffff7e7224 */ /* 0x000fe200078e0062 */
[----:B------:R-:W-:Y:S01]  /*13a80*/  LOP3.LUT R123, R110, R96, R93, 0x96, !PT ;  /* 0x000000606e7b7212 */ /* 0x000fe200078e965d */
[----:B------:R-:W-:-:S07]  /*13a90*/  IMAD.MOV.U32 R102, RZ, RZ, R92 ;  /* 0x000000ffff667224 */ /* 0x000fce00078e005c */
.L_x_11125:
[----:B------:R-:W-:Y:S05]  /*13aa0*/  BSYNC.RECONVERGENT B0 ;  /* 0x0000000000007941 */ /* 0x000fea0003800200 */
.L_x_11124:
[----:B------:R-:W-:Y:S01]  /*13ab0*/  I2FP.F32.U32 R92, R27 ;  /* 0x0000001b005c7245 */ /* 0x000fe20000201000 */
[----:B------:R-:W-:Y:S01]  /*13ac0*/  HADD2.F32 R96, -RZ, R53.H1_H1 ;  /* 0x30000035ff607230 */ /* 0x000fe20000004100 */
[----:B------:R-:W-:Y:S01]  /*13ad0*/  BSSY.RECONVERGENT B0, `(.L_x_11129) ;  /* 0x0000055000007945 */ /* 0x000fe20003800200 */
[----:B------:R-:W-:Y:S02]  /*13ae0*/  MOV R93, R126 ;  /* 0x0000007e005d7202 */ /* 0x000fe40000000f00 */
[----:B------:R-:W-:Y:S01]  /*13af0*/  FFMA.FTZ R27, R92, R119, 1.1641532182693481445e-10 ;  /* 0x2f0000005c1b7423 */ /* 0x000fe20000010077 */
[----:B------:R-:W-:Y:S01]  /*13b00*/  FMUL.FTZ R96, R96, R121 ;  /* 0x0000007960607220 */ /* 0x000fe20000410000 */
[----:B------:R-:W-:-:S03]  /*13b10*/  FSEL R92, R23, RZ, P4 ;  /* 0x000000ff175c7208 */ /* 0x000fc60002000000 */
        /* <DEDUP_REMOVED lines=16> */
.L_x_11131:
        /* <DEDUP_REMOVED lines=13> */
.L_x_11133:
[----:B------:R-:W-:Y:S05]  /*13cf0*/  BSYNC.RECONVERGENT B1 ;  /* 0x0000000000017941 */ /* 0x000fea0003800200 */
.L_x_11132:
        /* <DEDUP_REMOVED lines=50> */
.L_x_11130:
[----:B------:R-:W-:Y:S05]  /*14020*/  BSYNC.RECONVERGENT B0 ;  /* 0x0000000000007941 */ /* 0x000fea0003800200 */
.L_x_11129:
[----:B------:R-:W-:Y:S01]  /*14030*/  ISETP.NE.AND P3, PT, R96, 0x1, PT ;  /* 0x000000016000780c */ /* 0x000fe20003f65270 */
[----:B------:R-:W-:Y:S01]  /*14040*/  BSSY.RECONVERGENT B0, `(.L_x_11134) ;  /* 0x0000051000007945 */ /* 0x000fe20003800200 */
[----:B------:R-:W-:Y:S01]  /*14050*/  I2FP.F32.U32 R92, R93 ;  /* 0x0000005d005c7245 */ /* 0x000fe20000201000 */
[----:B------:R-:W-:-:S04]  /*14060*/  IMAD.MOV.U32 R97, RZ, RZ, 0x2 ;  /* 0x00000002ff617424 */ /* 0x000fc800078e00ff */
[----:B------:R-:W-:Y:S01]  /*14070*/  FFMA.FTZ R93, R92, R119, 1.1641532182693481445e-10 ;  /* 0x2f0000005c5d7423 */ /* 0x000fe20000010077 */
[----:B------:R-:W-:-:S04]  /*14080*/  HADD2.F32 R92, -RZ, R94.H0_H0 ;  /* 0x2000005eff5c7230 */ /* 0x000fc80000004100 */
[----:B------:R-:W-:Y:S01]  /*14090*/  FSETP.LE.FTZ.AND P2, PT, R93, R120, PT ;  /* 0x000000785d00720b */ /* 0x000fe20003f53000 */
[----:B------:R-:W-:Y:S01]  /*140a0*/  FMUL.FTZ R131, R92, R121 ;  /* 0x000000795c837220 */ /* 0x000fe20000410000 */
        /* <DEDUP_REMOVED lines=10> */
.L_x_11136:
        /* <DEDUP_REMOVED lines=13> */
.L_x_11138:
[----:B------:R-:W-:Y:S05]  /*14220*/  BSYNC.RECONVERGENT B1 ;  /* 0x0000000000017941 */ /* 0x000fea0003800200 */
.L_x_11137:
        /* <DEDUP_REMOVED lines=50> */
.L_x_11135:
[----:B------:R-:W-:Y:S05]  /*14550*/  BSYNC.RECONVERGENT B0 ;  /* 0x0000000000007941 */ /* 0x000fea0003800200 */
.L_x_11134:
[----:B------:R-:W-:Y:S01]  /*14560*/  I2FP.F32.U32 R92, R93 ;  /* 0x0000005d005c7245 */ /* 0x000fe20000201000 */
[----:B------:R-:W-:Y:S01]  /*14570*/  HADD2.F32 R96, -RZ, R54.H0_H0 ;  /* 0x20000036ff607230 */ /* 0x000fe20000004100 */
[----:B------:R-:W-:Y:S01]  /*14580*/  FSEL R131, R131, RZ, P2 ;  /* 0x000000ff83837208 */ /* 0x000fe20001000000 */
        /* <DEDUP_REMOVED lines=20> */
.L_x_11141:
        /* <DEDUP_REMOVED lines=13> */
.L_x_11143:
[----:B------:R-:W-:Y:S05]  /*147a0*/  BSYNC.RECONVERGENT B1 ;  /* 0x0000000000017941 */ /* 0x000fea0003800200 */
.L_x_11142:
        /* <DEDUP_REMOVED lines=50> */
.L_x_11140:
[----:B------:R-:W-:Y:S05]  /*14ad0*/  BSYNC.RECONVERGENT B0 ;  /* 0x0000000000007941 */ /* 0x000fea0003800200 */
.L_x_11139:
[----:B------:R-:W-:Y:S01]  /*14ae0*/  ISETP.NE.AND P4, PT, R122, 0x1, PT ;  /* 0x000000017a00780c */ /* 0x000fe20003f85270 */
[----:B------:R-:W-:Y:S01]  /*14af0*/  HADD2.F32 R94, -RZ, R94.H1_H1 ;  /* 0x3000005eff5e7230 */ /* 0x000fe20000004100 */
        /* <DEDUP_REMOVED lines=16> */
.L_x_11146:
        /* <DEDUP_REMOVED lines=13> */
.L_x_11148:
[----:B------:R-:W-:Y:S05]  /*14cd0*/  BSYNC.RECONVERGENT B1 ;  /* 0x0000000000017941 */ /* 0x000fea0003800200 */
.L_x_11147:
        /* <DEDUP_REMOVED lines=48> */
[----:B------:R-:W-:Y:S01]  /*14fe0*/  LOP3.LUT R124, R106, R134, R133, 0x96, !PT ;  /* 0x000000866a7c7212 */ /* 0x000fe200078e9685 */
[----:B------:R-:W-:-:S07]  /*14ff0*/  IMAD.MOV.U32 R102, RZ, RZ, R98 ;  /* 0x000000ffff667224 */ /* 0x000fce00078e0062 */
.L_x_11145:
[----:B------:R-:W-:Y:S05]  /*15000*/  BSYNC.RECONVERGENT B0 ;  /* 0x0000000000007941 */ /* 0x000fea0003800200 */
.L_x_11144:
        /* <DEDUP_REMOVED lines=23> */
.L_x_11151:
        /* <DEDUP_REMOVED lines=13> */
.L_x_11153:
[----:B------:R-:W-:Y:S05]  /*15250*/  BSYNC.RECONVERGENT B1 ;  /* 0x0000000000017941 */ /* 0x000fea0003800200 */
.L_x_11152:
        /* <DEDUP_REMOVED lines=48> */
[----:B------:R-:W-:Y:S01]  /*15560*/  LOP3.LUT R123, R110, R122, R99, 0x96, !PT ;  /* 0x0000007a6e7b7212 */ /* 0x000fe200078e9663 */
[----:B------:R-:W-:-:S07]  /*15570*/  IMAD.MOV.U32 R102, RZ, RZ, R98 ;  /* 0x000000ffff667224 */ /* 0x000fce00078e0062 */
.L_x_11150:
[----:B------:R-:W-:Y:S05]  /*15580*/  BSYNC.RECONVERGENT B0 ;  /* 0x0000000000007941 */ /* 0x000fea0003800200 */
.L_x_11149:
        /* <DEDUP_REMOVED lines=18> */
.L_x_11156:
        /* <DEDUP_REMOVED lines=13> */
.L_x_11158:
[----:B------:R-:W-:Y:S05]  /*15780*/  BSYNC.RECONVERGENT B1 ;  /* 0x0000000000017941 */ /* 0x000fea0003800200 */
.L_x_11157:
        /* <DEDUP_REMOVED lines=33> */
[----:B------:R-:W-:Y:S02]  /*159a0*/  HFMA2 R131, -RZ, RZ, 0, 0 ;  /* 0x00000000ff837431 */ /* 0x000fe400000001ff */
        /* <DEDUP_REMOVED lines=16> */
.L_x_11155:
[----:B------:R-:W-:Y:S05]  /*15ab0*/  BSYNC.RECONVERGENT B0 ;  /* 0x0000000000007941 */ /* 0x000fea0003800200 */
.L_x_11154:
[----:B------:R-:W-:Y:S01]  /*15ac0*/  I2FP.F32.U32 R98, R122 ;  /* 0x0000007a00627245 */ /* 0x000fe20000201000 */
[----:B------:R-:W-:Y:S01]  /*15ad0*/  HADD2.F32 R122, -RZ, R55.H0_H0 ;  /* 0x20000037ff7a7230 */ /* 0x000fe20000004100 */
        /* <DEDUP_REMOVED lines=21> */
.L_x_11161:
        /* <DEDUP_REMOVED lines=13> */
.L_x_11163:
[----:B------:R-:W-:Y:S05]  /*15d00*/  BSYNC.RECONVERGENT B1 ;  /* 0x0000000000017941 */ /* 0x000fea0003800200 */
.L_x_11162:
        /* <DEDUP_REMOVED lines=50> */
.L_x_11160:
[----:B------:R-:W-:Y:S05]  /*16030*/  BSYNC.RECONVERGENT B0 ;  /* 0x0000000000007941 */ /* 0x000fea0003800200 */
.L_x_11159:
        /* <DEDUP_REMOVED lines=18> */
.L_x_11166:
        /* <DEDUP_REMOVED lines=15> */
.L_x_11168:
[----:B------:R-:W-:Y:S05]  /*16250*/  BSYNC.RECONVERGENT B1 ;  /* 0x0000000000017941 */ /* 0x000fea0003800200 */
.L_x_11167:
        /* <DEDUP_REMOVED lines=50> */
.L_x_11165:
[----:B------:R-:W-:Y:S05]  /*16580*/  BSYNC.RECONVERGENT B0 ;  /* 0x0000000000007941 */ /* 0x000fea0003800200 */
.L_x_11164:
[----:B------:R-:W-:Y:S01]  /*16590*/  I2FP.F32.U32 R106, R131 ;  /* 0x00000083006a7245 */ /* 0x000fe20000201000 */
[----:B------:R-:W-:-:S04]  /*165a0*/  HADD2.F32 R108, -RZ, R55.H1_H1 ;  /* 0x30000037ff6c7230 */ /* 0x000fc80000004100 */
[----:B------:R-:W-:Y:S01]  /*165b0*/  FFMA.FTZ R119, R106, R119, 1.1641532182693481445e-10 ;  /* 0x2f0000006a777423 */ /* 0x000fe20000010077 */
[----:B------:R-:W-:Y:S01]  /*165c0*/  FMUL.FTZ R105, R108, R121 ;  /* 0x000000796c697220 */ /* 0x000fe20000410000 */
[----:B------:R-:W-:-:S03]  /*165d0*/  FSEL R106, R95, RZ, P5 ;  /* 0x000000ff5f6a7208 */ /* 0x000fc60002800000 */
[----:B------:R-:W-:-:S04]  /*165e0*/  FSETP.GTU.FTZ.AND P6, PT, R119, R120, PT ;  /* 0x000000787700720b */ /* 0x000fc80003fdc000 */
[----:B------:R-:W-:Y:S02]  /*165f0*/  FSEL R105, R105, RZ, !P6 ;  /* 0x000000ff69697208 */ /* 0x000fe40007000000 */
[----:B------:R-:W-:-:S03]  /*16600*/  SEL R99, RZ, 0x1, P6 ;  /* 0x00000001ff637807 */ /* 0x000fc60003000000 */
[----:B------:R-:W-:-:S04]  /*16610*/  FADD.FTZ R95, R105, R106 ;  /* 0x0000006a695f7221 */ /* 0x000fc80000010000 */
[----:B------:R-:W-:Y:S01]  /*16620*/  @P1 FADD.FTZ R95, R47, R95 ;  /* 0x0000005f2f5f1221 */ /* 0x000fe20000010000 */
[----:B------:R-:W-:Y:S06]  /*16630*/  BRA `(.L_x_11169) ;  /* 0x0000002800dc7947 */ /* 0x000fec0003800000 */
.L_x_11088:
        /* <DEDUP_REMOVED lines=16> */
.L_x_11172:
[----:B------:R-:W-:Y:S01]  /*16740*/  IADD3 R5, PT, PT, R5, 0x1, RZ ;  /* 0x0000000105057810 */ /* 0x000fe20007ffe0ff */
[----:B------:R-:W-:Y:S03]  /*16750*/  BSSY.RECONVERGENT B1, `(.L_x_11173) ;  /* 0x000000c000017945 */ /* 0x000fe60003800200 */
[C---:B------:R-:W-:Y:S01]  /*16760*/  ISETP.NE.AND P2, PT, R5.reuse, RZ, PT ;  /* 0x000000ff0500720c */ /* 0x040fe20003f45270 */
[----:B--2---:R-:W-:-:S12]  /*16770*/  IMAD.WIDE.U32 R128, R5, -0x2daee0ad, RZ ;  /* 0xd2511f5305807825 */ /* 0x004fd800078e00ff */
        /* <DEDUP_REMOVED lines=9> */
.L_x_11174:
[----:B------:R-:W-:Y:S05]  /*16810*/  BSYNC.RECONVERGENT B1 ;  /* 0x0000000000017941 */ /* 0x000fea0003800200 */
.L_x_11173:
        /* <DEDUP_REMOVED lines=49> */
.L_x_11171:
[----:B------:R-:W-:Y:S05]  /*16b30*/  BSYNC.RECONVERGENT B0 ;  /* 0x0000000000007941 */ /* 0x000fea0003800200 */
.L_x_11170:
[----:B------:R-:W-:Y:S01]  /*16b40*/  ISETP.NE.AND P2, PT, R26, 0x1, PT ;  /* 0x000000011a00780c */ /* 0x000fe20003f45270 */
[----:B------:R-:W-:Y:S01]  /*16b50*/  BSSY.RECONVERGENT B0, `(.L_x_11175) ;  /* 0x0000051000007945 */ /* 0x000fe20003800200 */
[----:B------:R-:W-:Y:S01]  /*16b60*/  I2FP.F32.U32 R24, R24 ;  /* 0x0000001800187245 */ /* 0x000fe20000201000 */
[----:B--2--5:R-:W-:Y:S02]  /*16b70*/  HADD2.F32 R132, -RZ, R92.H0_H0 ;  /* 0x2000005cff847230 */ /* 0x024fe40000004100 */
        /* <DEDUP_REMOVED lines=14> */
.L_x_11177:
        /* <DEDUP_REMOVED lines=13> */
.L_x_11179:
[----:B------:R-:W-:Y:S05]  /*16d30*/  BSYNC.RECONVERGENT B1 ;  /* 0x0000000000017941 */ /* 0x000fea0003800200 */
.L_x_11178:
        /* <DEDUP_REMOVED lines=50> */
.L_x_11176:
[----:B------:R-:W-:Y:S05]  /*17060*/  BSYNC.RECONVERGENT B0 ;  /* 0x0000000000007941 */ /* 0x000fea0003800200 */
.L_x_11175:
        /* <DEDUP_REMOVED lines=18> */
.L_x_11182:
        /* <DEDUP_REMOVED lines=13> */
.L_x_11184:
[----:B------:R-:W-:Y:S05]  /*17260*/  BSYNC.RECONVERGENT B1 ;  /* 0x0000000000017941 */ /* 0x000fea0003800200 */
.L_x_11183:
        /* <DEDUP_REMOVED lines=50> */
.L_x_11181:
[----:B------:R-:W-:Y:S05]  /*17590*/  BSYNC.RECONVERGENT B0 ;  /* 0x0000000000007941 */ /* 0x000fea0003800200 */
.L_x_11180:
        /* <DEDUP_REMOVED lines=18> */
.L_x_11187:
        /* <DEDUP_REMOVED lines=13> */
.L_x_11189:
[----:B------:R-:W-:Y:S05]  /*17790*/  BSYNC.RECONVERGENT B1 ;  /* 0x0000000000017941 */ /* 0x000fea0003800200 */
.L_x_11188:
        /* <DEDUP_REMOVED lines=50> */
.L_x_11186:
[----:B------:R-:W-:Y:S05]  /*17ac0*/  BSYNC.RECONVERGENT B0 ;  /* 0x0000000000007941 */ /* 0x000fea0003800200 */
.L_x_11185:
        /* <DEDUP_REMOVED lines=18> */
.L_x_11192:
        /* <DEDUP_REMOVED lines=13> */
.L_x_11194:
[----:B------:R-:W-:Y:S05]  /*17cc0*/  BSYNC.RECONVERGENT B1 ;  /* 0x0000000000017941 */ /* 0x000fea0003800200 */
.L_x_11193:
        /* <DEDUP_REMOVED lines=50> */
.L_x_11191:
[----:B------:R-:W-:Y:S05]  /*17ff0*/  BSYNC.RECONVERGENT B0 ;  /* 0x0000000000007941 */ /* 0x000fea0003800200 */
.L_x_11190:
[----:B------:R-:W-:Y:S01]  /*18000*/  ISETP.NE.AND P3, PT, R26, 0x1, PT ;  /* 0x000000011a00780c */ /* 0x000fe20003f65270 */
[----:B------:R-:W-:Y:S01]  /*18010*/  BSSY.RECONVERGENT B0, `(.L_x_11195) ;  /* 0x0000050000007945 */ /* 0x000fe20003800200 */
[----:B------:R-:W-:Y:S01]  /*18020*/  I2FP.F32.U32 R24, R25 ;  /* 0x0000001900187245 */ /* 0x000fe20000201000 */
[----:B------:R-:W-:Y:S02]  /*18030*/  HADD2.F32 R140, -RZ, R94.H0_H0 ;  /* 0x2000005eff8c7230 */ /* 0x000fe40000004100 */
        /* <DEDUP_REMOVED lines=13> */
.L_x_11197:
        /* <DEDUP_REMOVED lines=13> */
.L_x_11199:
[----:B------:R-:W-:Y:S05]  /*181e0*/  BSYNC.RECONVERGENT B1 ;  /* 0x0000000000017941 */ /* 0x000fea0003800200 */
.L_x_11198:
        /* <DEDUP_REMOVED lines=50> */
.L_x_11196:
[----:B------:R-:W-:Y:S05]  /*18510*/  BSYNC.RECONVERGENT B0 ;  /* 0x0000000000007941 */ /* 0x000fea0003800200 */
.L_x_11195:
        /* <DEDUP_REMOVED lines=17> */
.L_x_11202:
        /* <DEDUP_REMOVED lines=13> */
.L_x_11204:
[----:B------:R-:W-:Y:S05]  /*18700*/  BSYNC.RECONVERGENT B1 ;  /* 0x0000000000017941 */ /* 0x000fea0003800200 */
.L_x_11203:
        /* <DEDUP_REMOVED lines=50> */
.L_x_11201:
[----:B------:R-:W-:Y:S05]  /*18a30*/  BSYNC.RECONVERGENT B0 ;  /* 0x0000000000007941 */ /* 0x000fea0003800200 */
.L_x_11200:
        /* <DEDUP_REMOVED lines=17> */
.L_x_11207:
        /* <DEDUP_REMOVED lines=13> */
.L_x_11209:
[----:B------:R-:W-:Y:S05]  /*18c20*/  BSYNC.RECONVERGENT B1 ;  /* 0x0000000000017941 */ /* 0x000fea0003800200 */
.L_x_11208:
        /* <DEDUP_REMOVED lines=50> */
.L_x_11206:
[----:B------:R-:W-:Y:S05]  /*18f50*/  BSYNC.RECONVERGENT B0 ;  /* 0x0000000000007941 */ /* 0x000fea0003800200 */
.L_x_11205:
[----:B------:R-:W-:Y:S01]  /*18f60*/  I2FP.F32.U32 R24, R24 ;  /* 0x0000001800187245 */ /* 0x000fe20000201000 */
[-C--:B------:R-:W-:Y:S01]  /*18f70*/  FMUL.FTZ R132, R132, R121.reuse ;  /* 0x0000007984847220 */ /* 0x080fe20000410000 */
[----:B------:R-:W-:Y:S01]  /*18f80*/  P2R R25, PR, RZ, 0x2 ;  /* 0x00000002ff197803 */ /* 0x000fe20000000000 */
[----:B------:R-:W-:Y:S01]  /*18f90*/  FMUL.FTZ R136, R136, R121 ;  /* 0x0000007988887220 */ /* 0x000fe20000410000 */
[----:B------:R-:W-:Y:S01]  /*18fa0*/  ISETP.NE.AND P1, PT, R127, RZ, PT ;  /* 0x000000ff7f00720c */ /* 0x000fe20003f25270 */
[----:B------:R-:W-:Y:S01]  /*18fb0*/  HADD2.F32 R26, -RZ, R95.H1_H1 ;  /* 0x3000005fff1a7230 */ /* 0x000fe20000004100 */
[----:B------:R-:W-:Y:S01]  /*18fc0*/  P2R R27, PR, RZ, 0x1 ;  /* 0x00000001ff1b7803 */ /* 0x000fe20000000000 */
[----:B------:R-:W-:Y:S01]  /*18fd0*/  FFMA.FTZ R119, R24, R119, 1.1641532182693481445e-10 ;  /* 0x2f00000018777423 */ /* 0x000fe20000010077 */
[----:B------:R-:W-:Y:S01]  /*18fe0*/  ISETP.NE.AND P0, PT, R129, RZ, PT ;  /* 0x000000ff8100720c */ /* 0x000fe20003f05270 */
        /* <DEDUP_REMOVED lines=9> */
[----:B------:R-:W-:Y:S01]  /*19080*/  ISETP.NE.AND P0, PT, R27, RZ, PT ;  /* 0x000000ff1b00720c */ /* 0x000fe20003f05270 */
        /* <DEDUP_REMOVED lines=18> */
.L_x_11169:
        /* <DEDUP_REMOVED lines=17> */
[----:B------:R-:W-:Y:S01]  /*192c0*/  ISETP.NE.AND P1, PT, R127, RZ, PT ;  /* 0x000000ff7f00720c */ /* 0x000fe20003f25270 */
        /* <DEDUP_REMOVED lines=19> */
[----:B------:R-:W-:Y:S02]  /*19400*/  SEL R106, RZ, 0x1, !P1 ;  /* 0x00000001ff6a7807 */ /* 0x000fe40004800000 */
[----:B0-----:R-:W-:Y:S01]  /*19410*/  LOP3.LUT P1, RZ, R113, 0x1f, RZ, 0xc0, !PT ;  /* 0x0000001f71ff7812 */ /* 0x001fe2000782c0ff */
        /* <DEDUP_REMOVED lines=8> */
[----:B------:R-:W-:Y:S01]  /*194a0*/  IMAD.U32 R108, R98, 0x10000, RZ ;  /* 0x00010000626c7824 */ /* 0x000fe200078e00ff */
[----:B-1----:R-:W0:Y:S01]  /*194b0*/  LDC.64 R106, c[0x0][0x3b8] ;  /* 0x0000ee00ff6a7b82 */ /* 0x002e220000000a00 */
        /* <DEDUP_REMOVED lines=18> */
.L_x_11210:
[----:B------:R-:W-:Y:S01]  /*195e0*/  UMOV UR13, 0xffffffff ;  /* 0xffffffff000d7882 */ /* 0x000fe20000000000 */
[----:B------:R-:W-:Y:S02]  /*195f0*/  FADD.FTZ R118, R118, R95 ;  /* 0x0000005f76767221 */ /* 0x000fe40000010000 */
[----:B------:R-:W-:Y:S05]  /*19600*/  BRA.DIV UR13, `(.L_x_11211) ;  /* 0x000000120df87947 */ /* 0x000fea000b800000 */
[----:B------:R-:W0:Y:S02]  /*19610*/  SHFL.BFLY PT, R105, R118, 0x1, 0x1f ;  /* 0x0c201f0076697f89 */ /* 0x000e2400000e0000 */
[----:B01----:R-:W-:-:S05]  /*19620*/  FADD.FTZ R107, R118, R105 ;  /* 0x00000069766b7221 */ /* 0x003fca0000010000 */
        /* <DEDUP_REMOVED lines=67> */
.L_x_11224:
[----:B------:R-:W-:Y:S01]  /*19a60*/  FMUL.FTZ R105, R111, R111 ;  /* 0x0000006f6f697220 */ /* 0x000fe20000410000 */
[----:B------:R-:W-:Y:S01]  /*19a70*/  ISETP.NE.AND P2, PT, RZ, UR5, PT ;  /* 0x00000005ff007c0c */ /* 0x000fe2000bf45270 */
[----:B01----:R-:W-:Y:S01]  /*19a80*/  FADD.FTZ R109, R109, R112 ;  /* 0x000000706d6d7221 */ /* 0x003fe20000010000 */
[----:B------:R-:W-:Y:S02]  /*19a90*/  HADD2.F32 R145, -RZ, R76.H1_H1 ;  /* 0x3000004cff917230 */ /* 0x000fe40000004100 */
[----:B------:R-:W-:Y:S01]  /*19aa0*/  FSEL R105, R105, RZ, P2 ;  /* 0x000000ff69697208 */ /* 0x000fe20001000000 */
[----:B------:R-:W-:Y:S01]  /*19ab0*/  FFMA.FTZ R106, R109, R106, UR10 ;  /* 0x0000000a6d6a7e23 */ /* 0x000fe2000801006a */
[----:B------:R-:W-:Y:S01]  /*19ac0*/  FSEL R107, R111, RZ, !P2 ;  /* 0x000000ff6f6b7208 */ /* 0x000fe20005000000 */
[----:B------:R-:W-:Y:S02]  /*19ad0*/  HADD2.F32 R147, -RZ, R77.H1_H1 ;  /* 0x3000004dff937230 */ /* 0x000fe40000004100 */
        /* <DEDUP_REMOVED lines=8> */
[----:B------:R-:W-:Y:S02]  /*19b60*/  HADD2.F32 R25, -RZ, R88.H0_H0 ;  /* 0x20000058ff197230 */ /* 0x000fe40000004100 */
[C---:B------:R-:W-:Y:S01]  /*19b70*/  FADD.FTZ R118, -R107.reuse, R37 ;  /* 0x000000256b767221 */ /* 0x040fe20000010100 */
[----:B------:R-:W-:Y:S02]  /*19b80*/  HADD2.F32 R27, -RZ, R18.H0_H0 ;  /* 0x20000012ff1b7230 */ /* 0x000fe40000004100 */
[C---:B------:R-:W-:Y:S01]  /*19b90*/  FADD.FTZ R134, -R107.reuse, R38 ;  /* 0x000000266b867221 */ /* 0x040fe20000010100 */
[C---:B------:R-:W-:Y:S01]  /*19ba0*/  FADD.FTZ R138, -R107.reuse, R40 ;  /* 0x000000286b8a7221 */ /* 0x040fe20000010100 */
[C---:B------:R-:W-:Y:S01]  /*19bb0*/  FADD.FTZ R128, -R107.reuse, R32 ;  /* 0x000000206b807221 */ /* 0x040fe20000010100 */
[C---:B------:R-:W-:Y:S01]  /*19bc0*/  FADD.FTZ R116, -R107.reuse, R33 ;  /* 0x000000216b747221 */ /* 0x040fe20000010100 */
[C---:B------:R-:W-:Y:S01]  /*19bd0*/  FADD.FTZ R106, -R107.reuse, R29 ;  /* 0x0000001d6b6a7221 */ /* 0x040fe20000010100 */
[----:B------:R-:W-:Y:S01]  /*19be0*/  FADD.FTZ R40, -R107, R31 ;  /* 0x0000001f6b287221 */ /* 0x000fe20000010100 */
[----:B------:R-:W-:-:S02]  /*19bf0*/  HADD2.F32 R37, -RZ, R88.H1_H1 ;  /* 0x30000058ff257230 */ /* 0x000fc40000004100 */
[C---:B------:R-:W-:Y:S01]  /*19c00*/  FADD.FTZ R136, -R107.reuse, R39 ;  /* 0x000000276b887221 */ /* 0x040fe20000010100 */
[----:B------:R-:W-:Y:S02]  /*19c10*/  HADD2.F32 R29, -RZ, R18.H1_H1 ;  /* 0x30000012ff1d7230 */ /* 0x000fe40000004100 */
[----:B------:R-:W-:Y:S01]  /*19c20*/  FADD.FTZ R38, -R107, R26 ;  /* 0x0000001a6b267221 */ /* 0x000fe20000010100 */
[C---:B0-----:R-:W-:Y:S01]  /*19c30*/  FMUL.FTZ R140, R135.reuse, R36 ;  /* 0x00000024878c7220 */ /* 0x041fe20000410000 */
        /* <DEDUP_REMOVED lines=9> */
[----:B------:R-:W-:Y:S01]  /*19cd0*/  FFMA.FTZ R33, R134, R33, R31 ;  /* 0x0000002186217223 */ /* 0x000fe2000001001f */
[----:B------:R-:W-:Y:S02]  /*19ce0*/  HADD2.F32 R29, -RZ, R89.H1_H1 ;  /* 0x30000059ff1d7230 */ /* 0x000fe40000004100 */
[----:B------:R-:W-:Y:S01]  /*19cf0*/  FFMA.FTZ R140, R140, R25, R27 ;  /* 0x000000198c8c7223 */ /* 0x000fe2000001001b */
[----:B------:R-:W-:-:S02]  /*19d00*/  HADD2.F32 R25, -RZ, R77.H0_H0 ;  /* 0x2000004dff197230 */ /* 0x000fc40000004100 */
[----:B------:R-:W-:Y:S01]  /*19d10*/  FADD.FTZ R130, -R107, R42 ;  /* 0x0000002a6b827221 */ /* 0x000fe20000010100 */
[----:B------:R-:W-:Y:S02]  /*19d20*/  HADD2.F32 R27, -RZ, R57.H0_H0 ;  /* 0x20000039ff1b7230 */ /* 0x000fe40000004100 */
[----:B------:R-:W-:Y:S01]  /*19d30*/  FMUL.FTZ R136, R135, R136 ;  /* 0x0000008887887220 */ /* 0x000fe20000410000 */
[----:B------:R-:W-:Y:S02]  /*19d40*/  HADD2.F32 R31, -RZ, R17.H1_H1 ;  /* 0x30000011ff1f7230 */ /* 0x000fe40000004100 */
[C---:B------:R-:W-:Y:S01]  /*19d50*/  FADD.FTZ R42, -R107.reuse, R24 ;  /* 0x000000186b2a7221 */ /* 0x040fe20000010100 */
[C---:B------:R-:W-:Y:S01]  /*19d60*/  FADD.FTZ R132, -R107.reuse, R41 ;  /* 0x000000296b847221 */ /* 0x040fe20000010100 */
[C---:B------:R-:W-:Y:S01]  /*19d70*/  FADD.FTZ R112, -R107.reuse, R35 ;  /* 0x000000236b707221 */ /* 0x040fe20000010100 */
[----:B------:R-:W-:Y:S01]  /*19d80*/  FADD.FTZ R24, -R107, R93 ;  /* 0x0000005d6b187221 */ /* 0x000fe20000010100 */
[----:B------:R-:W-:Y:S01]  /*19d90*/  FFMA.FTZ R145, R118, R145, R26 ;  /* 0x0000009176917223 */ /* 0x000fe2000001001a */
[----:B------:R-:W-:-:S02]  /*19da0*/  HADD2.F32 R93, -RZ, R90.H0_H0 ;  /* 0x2000005aff5d7230 */ /* 0x000fc40000004100 */
[C---:B------:R-:W-:Y:S01]  /*19db0*/  FMUL.FTZ R138, R135.reuse, R138 ;  /* 0x0000008a878a7220 */ /* 0x040fe20000410000 */
[----:B------:R-:W-:Y:S02]  /*19dc0*/  HADD2.F32 R35, -RZ, R16.H0_H0 ;  /* 0x20000010ff237230 */ /* 0x000fe40000004100 */
[----:B------:R-:W-:Y:S01]  /*19dd0*/  FFMA.FTZ R142, R134, R25, R27 ;  /* 0x00000019868e7223 */ /* 0x000fe2000001001b */
[----:B------:R-:W-:Y:S02]  /*19de0*/  HADD2.F32 R26, -RZ, R57.H1_H1 ;  /* 0x30000039ff1a7230 */ /* 0x000fe40000004100 */
[----:B------:R-:W-:Y:S01]  /*19df0*/  FFMA.FTZ R118, R136, R29, R31 ;  /* 0x0000001d88767223 */ /* 0x000fe2000001001f */
[----:B------:R-:W-:Y:S02]  /*19e00*/  HADD2.F32 R25, -RZ, R78.H0_H0 ;  /* 0x2000004eff197230 */ /* 0x000fe40000004100 */
[----:B------:R-:W-:Y:S01]  /*19e10*/  FMUL.FTZ R132, R135, R132 ;  /* 0x0000008487847220 */ /* 0x000fe20000410000 */
[----:B------:R-:W-:-:S02]  /*19e20*/  HADD2.F32 R27, -RZ, R58.H0_H0 ;  /* 0x2000003aff1b7230 */ /* 0x000fc40000004100 */
[----:B------:R-:W-:Y:S01]  /*19e30*/  FADD.FTZ R110, -R107, R43 ;  /* 0x0000002b6b6e7221 */ /* 0x000fe20000010100 */
[----:B------:R-:W-:Y:S02]  /*19e40*/  HADD2.F32 R29, -RZ, R90.H1_H1 ;  /* 0x3000005aff1d7230 */ /* 0x000fe40000004100 */
[----:B------:R-:W-:Y:S01]  /*19e50*/  FFMA.FTZ R93, R138, R93, R35 ;  /* 0x0000005d8a5d7223 */ /* 0x000fe20000010023 */
[----:B------:R-:W-:Y:S02]  /*19e60*/  HADD2.F32 R31, -RZ, R16.H1_H1 ;  /* 0x30000010ff1f7230 */ /* 0x000fe40000004100 */
[----:B------:R-:W-:Y:S01]  /*19e70*/  FFMA.FTZ R147, R136, R147, R26 ;  /* 0x0000009388937223 */ /* 0x000fe2000001001a */
[----:B------:R-:W-:Y:S02]  /*19e80*/  HADD2.F32 R35, -RZ, R91.H0_H0 ;  /* 0x2000005bff237230 */ /* 0x000fe40000004100 */
[----:B------:R-:W-:Y:S01]  /*19e90*/  FMUL.FTZ R130, R135, R130 ;  /* 0x0000008287827220 */ /* 0x000fe20000410000 */
[----:B------:R-:W-:-:S02]  /*19ea0*/  HADD2.F32 R39, -RZ, R15.H0_H0 ;  /* 0x2000000fff277230 */ /* 0x000fc40000004100 */
[----:B------:R-:W-:Y:S01]  /*19eb0*/  FFMA.FTZ R26, R138, R25, R27 ;  /* 0x000000198a1a7223 */ /* 0x000fe2000001001b */
[----:B------:R-:W-:Y:S01]  /*19ec0*/  FFMA.FTZ R146, R132, R29, R31 ;  /* 0x0000001d84927223 */ /* 0x000fe2000001001f */
[----:B------:R-:W-:Y:S02]  /*19ed0*/  HADD2.F32 R27, -RZ, R79.H0_H0 ;  /* 0x2000004fff1b7230 */ /* 0x000fe40000004100 */
[----:B------:R-:W-:Y:S01]  /*19ee0*/  FMUL.FTZ R110, R135, R110 ;  /* 0x0000006e876e7220 */ /* 0x000fe20000410000 */
[----:B------:R-:W-:Y:S02]  /*19ef0*/  HADD2.F32 R25, -RZ, R59.H0_H0 ;  /* 0x2000003bff197230 */ /* 0x000fe40000004100 */
[----:B------:R-:W-:Y:S01]  /*19f00*/  FADD.FTZ R120, -R107, R34 ;  /* 0x000000226b787221 */ /* 0x000fe20000010100 */
[----:B------:R-:W-:Y:S02]  /*19f10*/  HADD2.F32 R29, -RZ, R91.H1_H1 ;  /* 0x3000005bff1d7230 */ /* 0x000fe40000004100 */
[----:B------:R-:W-:Y:S01]  /*19f20*/  FFMA.FTZ R35, R130, R35, R39 ;  /* 0x0000002382237223 */ /* 0x000fe20000010027 */
[----:B------:R-:W-:-:S02]  /*19f30*/  HADD2.F32 R31, -RZ, R15.H1_H1 ;  /* 0x3000000fff1f7230 */ /* 0x000fc40000004100 */
[----:B------:R-:W-:Y:S01]  /*19f40*/  FADD.FTZ R34, -R107, R94 ;  /* 0x0000005e6b227221 */ /* 0x000fe20000010100 */
[----:B------:R-:W-:Y:S02]  /*19f50*/  HADD2.F32 R39, -RZ, R79.H1_H1 ;  /* 0x3000004fff277230 */ /* 0x000fe40000004100 */
[----:B------:R-:W-:Y:S01]  /*19f60*/  FFMA.FTZ R27, R130, R27, R25 ;  /* 0x0000001b821b7223 */ /* 0x000fe20000010019 */
[----:B------:R-:W-:Y:S02]  /*19f70*/  HADD2.F32 R149, -RZ, R78.H1_H1 ;  /* 0x3000004eff957230 */ /* 0x000fe40000004100 */
[----:B------:R-:W-:Y:S01]  /*19f80*/  FFMA.FTZ R148, R110, R29, R31 ;  /* 0x0000001d6e947223 */ /* 0x000fe2000001001f */
[----:B------:R-:W-:Y:S02]  /*19f90*/  HADD2.F32 R94, -RZ, R58.H1_H1 ;  /* 0x3000003aff5e7230 */ /* 0x000fe40000004100 */
[----:B------:R-:W-:Y:S01]  /*19fa0*/  FMUL.FTZ R128, R135, R128 ;  /* 0x0000008087807220 */ /* 0x000fe20000410000 */
[----:B------:R-:W-:-:S02]  /*19fb0*/  HADD2.F32 R25, -RZ, R72.H0_H0 ;  /* 0x20000048ff197230 */ /* 0x000fc40000004100 */
[C---:B------:R-:W-:Y:S01]  /*19fc0*/  FMUL.FTZ R116, R135.reuse, R116 ;  /* 0x0000007487747220 */ /* 0x040fe20000410000 */
[----:B------:R-:W-:Y:S02]  /*19fd0*/  HADD2.F32 R29, -RZ, R60.H0_H0 ;  /* 0x2000003cff1d7230 */ /* 0x000fe40000004100 */
[----:B------:R-:W-:Y:S01]  /*19fe0*/  FFMA.FTZ R144, R110, R39, R144 ;  /* 0x000000276e907223 */ /* 0x000fe20000010090 */
[----:B------:R-:W-:Y:S02]  /*19ff0*/  HADD2.F32 R137, -RZ, R84.H1_H1 ;  /* 0x30000054ff897230 */ /* 0x000fe40000004100 */
[----:B------:R-:W-:Y:S01]  /*1a000*/  FFMA.FTZ R149, R132, R149, R94 ;  /* 0x0000009584957223 */ /* 0x000fe2000001005e */
[----:B------:R-:W-:Y:S02]  /*1a010*/  HADD2.F32 R31, -RZ, R14.H1_H1 ;  /* 0x3000000eff1f7230 */ /* 0x000fe40000004100 */
[----:B------:R-:W-:Y:S01]  /*1a020*/  FMUL.FTZ R39, R135, R120 ;  /* 0x0000007887277220 */ /* 0x000fe20000410000 */
[----:B------:R-:W-:-:S02]  /*1a030*/  HADD2.F32 R41, -RZ, R84.H0_H0 ;  /* 0x20000054ff297230 */ /* 0x000fc40000004100 */
[----:B------:R-:W-:Y:S01]  /*1a040*/  FFMA.FTZ R120, R128, R25, R29 ;  /* 0x0000001980787223 */ /* 0x000fe2000001001d */
[----:B------:R-:W-:Y:S02]  /*1a050*/  HADD2.F32 R43, -RZ, R14.H0_H0 ;  /* 0x2000000eff2b7230 */ /* 0x000fe40000004100 */
[----:B------:R-:W-:Y:S01]  /*1a060*/  FFMA.FTZ R137, R116, R137, R31 ;  /* 0x0000008974897223 */ /* 0x000fe2000001001f */
[----:B------:R-:W-:Y:S02]  /*1a070*/  HADD2.F32 R127, -RZ, R72.H1_H1 ;  /* 0x30000048ff7f7230 */ /* 0x000fe40000004100 */
[C---:B------:R-:W-:Y:S01]  /*1a080*/  FMUL.FTZ R112, R135.reuse, R112 ;  /* 0x0000007087707220 */ /* 0x040fe20000410000 */
[----:B------:R-:W-:Y:S02]  /*1a090*/  HADD2.F32 R94, -RZ, R60.H1_H1 ;  /* 0x3000003cff5e7230 */ /* 0x000fe40000004100 */
[----:B------:R-:W-:Y:S01]  /*1a0a0*/  FMUL.FTZ R114, R135, R114 ;  /* 0x0000007287727220 */ /* 0x000fe20000410000 */
[----:B------:R-:W-:-:S02]  /*1a0b0*/  HADD2.F32 R139, -RZ, R85.H1_H1 ;  /* 0x30000055ff8b7230 */ /* 0x000fc40000004100 */
[----:B------:R-:W-:Y:S01]  /*1a0c0*/  FFMA.FTZ R110, R128, R41, R43 ;  /* 0x00000029806e7223 */ /* 0x000fe2000001002b */
[----:B------:R-:W-:Y:S02]  /*1a0d0*/  HADD2.F32 R25, -RZ, R13.H1_H1 ;  /* 0x3000000dff197230 */ /* 0x000fe40000004100 */
[----:B------:R-:W-:Y:S01]  /*1a0e0*/  FFMA.FTZ R127, R116, R127, R94 ;  /* 0x0000007f747f7223 */ /* 0x000fe2000001005e */
[----:B------:R-:W-:Y:S02]  /*1a0f0*/  HADD2.F32 R29, -RZ, R86.H0_H0 ;  /* 0x20000056ff1d7230 */ /* 0x000fe40000004100 */
[----:B------:R-:W-:Y:S01]  /*1a100*/  FMUL.FTZ R106, R135, R106 ;  /* 0x0000006a876a7220 */ /* 0x000fe20000410000 */
[----:B------:R-:W-:Y:S02]  /*1a110*/  HADD2.F32 R31, -RZ, R12.H0_H0 ;  /* 0x2000000cff1f7230 */ /* 0x000fe40000004100 */
        /* <DEDUP_REMOVED lines=12> */
[----:B------:R-:W-:Y:S01]  /*1a1e0*/  FFMA.FTZ R128, R39, R128, R94 ;  /* 0x0000008027807223 */ /* 0x000fe2000001005e */
[----:B------:R-:W-:Y:S02]  /*1a1f0*/  HADD2.F32 R141, -RZ, R86.H1_H1 ;  /* 0x30000056ff8d7230 */ /* 0x000fe40000004100 */
[----:B------:R-:W-:Y:S01]  /*1a200*/  FMUL.FTZ R30, R135, R30 ;  /* 0x0000001e871e7220 */ /* 0x000fe20000410000 */
[----:B------:R-:W-:Y:S02]  /*1a210*/  HADD2.F32 R31, -RZ, R12.H1_H1 ;  /* 0x3000000cff1f7230 */ /* 0x000fe40000004100 */
[----:B------:R-:W-:Y:S01]  /*1a220*/  FFMA.FTZ R130, R114, R25, R29 ;  /* 0x0000001972827223 */ /* 0x000fe2000001001d */
[----:B------:R-:W-:-:S02]  /*1a230*/  HADD2.F32 R131, -RZ, R74.H1_H1 ;  /* 0x3000004aff837230 */ /* 0x000fc40000004100 */
[----:B------:R-:W-:Y:S01]  /*1a240*/  FMUL.FTZ R28, R135, R28 ;  /* 0x0000001c871c7220 */ /* 0x000fe20000410000 */
[----:B------:R-:W-:Y:S02]  /*1a250*/  HADD2.F32 R94, -RZ, R62.H1_H1 ;  /* 0x3000003eff5e7230 */ /* 0x000fe40000004100 */
[C---:B------:R-:W-:Y:S01]  /*1a260*/  FFMA.FTZ R141, R106.reuse, R141, R31 ;  /* 0x0000008d6a8d7223 */ /* 0x040fe2000001001f */
[----:B------:R-:W-:Y:S02]  /*1a270*/  HADD2.F32 R25, -RZ, R75.H0_H0 ;  /* 0x2000004bff197230 */ /* 0x000fe40000004100 */
[----:B------:R-:W-:Y:S01]  /*1a280*/  FADD.FTZ R92, -R107, R92 ;  /* 0x0000005c6b5c7221 */ /* 0x000fe20000010100 */
[----:B------:R-:W-:Y:S02]  /*1a290*/  HADD2.F32 R29, -RZ, R63.H0_H0 ;  /* 0x2000003fff1d7230 */ /* 0x000fe40000004100 */
[----:B------:R-:W-:Y:S01]  /*1a2a0*/  FFMA.FTZ R131, R106, R131, R94 ;  /* 0x000000836a837223 */ /* 0x000fe2000001005e */
[----:B------:R-:W-:-:S02]  /*1a2b0*/  HADD2.F32 R143, -RZ, R87.H1_H1 ;  /* 0x30000057ff8f7230 */ /* 0x000fc40000004100 */
[----:B------:R-:W-:Y:S01]  /*1a2c0*/  FMUL.FTZ R38, R135, R38 ;  /* 0x0000002687267220 */ /* 0x000fe20000410000 */
[----:B------:R-:W-:Y:S02]  /*1a2d0*/  HADD2.F32 R31, -RZ, R11.H1_H1 ;  /* 0x3000000bff1f7230 */ /* 0x000fe40000004100 */
[----:B------:R-:W-:Y:S01]  /*1a2e0*/  FFMA.FTZ R132, R108, R25, R29 ;  /* 0x000000196c847223 */ /* 0x000fe2000001001d */
        /* <DEDUP_REMOVED lines=12> */
[----:B------:R-:W-:-:S02]  /*1a3b0*/  HADD2.F32 R117, -RZ, R80.H1_H1 ;  /* 0x30000050ff757230 */ /* 0x000fc40000004100 */
[C---:B------:R-:W-:Y:S01]  /*1a3c0*/  FMUL.FTZ R34, R135.reuse, R34 ;  /* 0x0000002287227220 */ /* 0x040fe20000410000 */
[----:B------:R-:W-:Y:S02]  /*1a3d0*/  HADD2.F32 R31, -RZ, R10.H1_H1 ;  /* 0x3000000aff1f7230 */ /* 0x000fe40000004100 */
[----:B------:R-:W-:Y:S01]  /*1a3e0*/  FFMA.FTZ R40, R42, R25, R29 ;  /* 0x000000192a287223 */ /* 0x000fe2000001001d */
[----:B------:R-:W-:Y:S01]  /*1a3f0*/  HADD2.F32 R119, -RZ, R81.H1_H1 ;  /* 0x30000051ff777230 */ /* 0x000fe20000004100 */
[----:B------:R-:W-:Y:S01]  /*1a400*/  F2FP.F16.F32.PACK_AB R33, R118, R33 ;  /* 0x000000217621723e */ /* 0x000fe200000000ff */
[----:B------:R-:W-:Y:S02]  /*1a410*/  HADD2.F32 R29, -RZ, R9.H1_H1 ;  /* 0x30000009ff1d7230 */ /* 0x000fe40000004100 */
[----:B------:R-:W-:Y:S01]  /*1a420*/  FFMA.FTZ R117, R30, R117, R31 ;  /* 0x000000751e757223 */ /* 0x000fe2000001001f */
[----:B------:R-:W-:Y:S02]  /*1a430*/  HADD2.F32 R31, -RZ, R69.H1_H1 ;  /* 0x30000045ff1f7230 */ /* 0x000fe40000004100 */
[----:B------:R-:W-:Y:S01]  /*1a440*/  FMUL.FTZ R118, R135, R36 ;  /* 0x0000002487767220 */ /* 0x000fe20000410000 */
[----:B------:R-:W-:-:S02]  /*1a450*/  HADD2.F32 R112, -RZ, R65.H1_H1 ;  /* 0x30000041ff707230 */ /* 0x000fc40000004100 */
[C---:B------:R-:W-:Y:S01]  /*1a460*/  FFMA.FTZ R119, R28.reuse, R119, R29 ;  /* 0x000000771c777223 */ /* 0x040fe2000001001d */
[----:B------:R-:W-:Y:S01]  /*1a470*/  HADD2.F32 R39, -RZ, R87.H0_H0 ;  /* 0x20000057ff277230 */ /* 0x000fe20000004100 */
[----:B------:R-:W-:Y:S01]  /*1a480*/  F2FP.F16.F32.PACK_AB R32, R37, R32 ;  /* 0x000000202520723e */ /* 0x000fe200000000ff */
[----:B------:R-:W-:Y:S02]  /*1a490*/  HADD2.F32 R41, -RZ, R11.H0_H0 ;  /* 0x2000000bff297230 */ /* 0x000fe40000004100 */
[----:B------:R-:W-:Y:S01]  /*1a4a0*/  FFMA.FTZ R112, R28, R31, R112 ;  /* 0x0000001f1c707223 */ /* 0x000fe20000010070 */
[----:B------:R-:W-:Y:S01]  /*1a4b0*/  HADD2.F32 R113, -RZ, R68.H1_H1 ;  /* 0x30000044ff717230 */ /* 0x000fe20000004100 */
[----:B------:R-:W0:Y:S01]  /*1a4c0*/  @!P1 LDC.64 R28, c[0x0][0x3c0] ;  /* 0x0000f000ff1c9b82 */ /* 0x000e220000000a00 */
[----:B------:R-:W-:Y:S02]  /*1a4d0*/  HADD2.F32 R94, -RZ, R64.H1_H1 ;  /* 0x30000040ff5e7230 */ /* 0x000fe40000004100 */
[----:B------:R-:W-:Y:S01]  /*1a4e0*/  FFMA.FTZ R138, R108, R39, R41 ;  /* 0x000000276c8a7223 */ /* 0x000fe20000010029 */
[----:B------:R-:W-:Y:S01]  /*1a4f0*/  HADD2.F32 R39, -RZ, R80.H0_H0 ;  /* 0x20000050ff277230 */ /* 0x000fe20000004100 */
[----:B------:R-:W-:Y:S01]  /*1a500*/  F2FP.F16.F32.PACK_AB R35, R148, R35 ;  /* 0x000000239423723e */ /* 0x000fe200000000ff */
[----:B------:R-:W-:-:S02]  /*1a510*/  HADD2.F32 R41, -RZ, R10.H0_H0 ;  /* 0x2000000aff297230 */ /* 0x000fc40000004100 */
[----:B------:R-:W-:Y:S01]  /*1a520*/  FFMA.FTZ R113, R30, R113, R94 ;  /* 0x000000711e717223 */ /* 0x000fe2000001005e */
[----:B------:R-:W-:Y:S01]  /*1a530*/  HADD2.F32 R95, -RZ, R70.H0_H0 ;  /* 0x20000046ff5f7230 */ /* 0x000fe20000004100 */
[----:B------:R-:W1:Y:S01]  /*1a540*/  @!P1 LDC.64 R30, c[0x0][0x3c8] ;  /* 0x0000f200ff1e9b82 */ /* 0x000e620000000a00 */
[----:B------:R-:W-:Y:S02]  /*1a550*/  HADD2.F32 R25, -RZ, R65.H0_H0 ;  /* 0x20000041ff197230 */ /* 0x000fe40000004100 */
[----:B------:R-:W-:Y:S01]  /*1a560*/  FFMA.FTZ R114, R42, R39, R41 ;  /* 0x000000272a727223 */ /* 0x000fe20000010029 */
[----:B------:R-:W-:Y:S01]  /*1a570*/  HADD2.F32 R39, -RZ, R81.H0_H0 ;  /* 0x20000051ff277230 */ /* 0x000fe20000004100 */
[----:B------:R-:W-:Y:S01]  /*1a580*/  F2FP.F16.F32.PACK_AB R27, R144, R27 ;  /* 0x0000001b901b723e */ /* 0x000fe200000000ff */
[----:B------:R-:W-:Y:S01]  /*1a590*/  HADD2.F32 R41, -RZ, R9.H0_H0 ;  /* 0x20000009ff297230 */ /* 0x000fe20000004100 */
[----:B------:R-:W-:Y:S01]  /*1a5a0*/  F2FP.F16.F32.PACK_AB R26, R149, R26 ;  /* 0x0000001a951a723e */ /* 0x000fe200000000ff */
[----:B------:R-:W-:Y:S01]  /*1a5b0*/  HADD2.F32 R42, -RZ, R66.H0_H0 ;  /* 0x20000042ff2a7230 */ /* 0x000fe20000004100 */
[----:B------:R-:W-:Y:S01]  /*1a5c0*/  F2FP.F16.F32.PACK_AB R40, R113, R40 ;  /* 0x000000287128723e */ /* 0x000fe200000000ff */
[----:B------:R-:W-:-:S02]  /*1a5d0*/  HADD2.F32 R43, -RZ, R8.H0_H0 ;  /* 0x20000008ff2b7230 */ /* 0x000fc40000004100 */
[----:B------:R-:W-:Y:S01]  /*1a5e0*/  FFMA.FTZ R116, R38, R39, R41 ;  /* 0x0000002726747223 */ /* 0x000fe20000010029 */
[----:B------:R-:W-:Y:S02]  /*1a5f0*/  HADD2.F32 R41, -RZ, R69.H0_H0 ;  /* 0x20000045ff297230 */ /* 0x000fe40000004100 */
[----:B------:R-:W-:Y:S01]  /*1a600*/  FFMA.FTZ R42, R92, R95, R42 ;  /* 0x0000005f5c2a7223 */ /* 0x000fe2000001002a */
[----:B------:R-:W-:Y:S01]  /*1a610*/  HADD2.F32 R39, -RZ, R82.H0_H0 ;  /* 0x20000052ff277230 */ /* 0x000fe20000004100 */
[----:B------:R-:W2:Y:S01]  /*1a620*/  LDC.64 R94, c[0x0][0x428] ;  /* 0x00010a00ff5e7b82 */ /* 0x000ea20000000a00 */
[----:B------:R-:W-:Y:S02]  /*1a630*/  HADD2.F32 R106, -RZ, R8.H1_H1 ;  /* 0x30000008ff6a7230 */ /* 0x000fe40000004100 */
[----:B------:R-:W-:Y:S01]  /*1a640*/  FFMA.FTZ R41, R38, R41, R25 ;  /* 0x0000002926297223 */ /* 0x000fe20000010019 */
[----:B0-----:R-:W-:-:S04]  /*1a650*/  @!P1 IMAD.WIDE R28, R3, 0x4, R28 ;  /* 0x00000004031c9825 */ /* 0x001fc800078e021c */
[----:B------:R-:W-:Y:S01]  /*1a660*/  FFMA.FTZ R38, R92, R39, R43 ;  /* 0x000000275c267223 */ /* 0x000fe2000001002b */
[----:B------:R-:W-:Y:S01]  /*1a670*/  HADD2.F32 R92, -RZ, R82.H1_H1 ;  /* 0x30000052ff5c7230 */ /* 0x000fe20000004100 */
[----:B------:R-:W0:Y:S01]  /*1a680*/  LDC.64 R24, c[0x0][0x430] ;  /* 0x00010c00ff187b82 */ /* 0x000e220000000a00 */
[----:B------:R-:W-:Y:S01]  /*1a690*/  HADD2.F32 R108, -RZ, R70.H1_H1 ;  /* 0x30000046ff6c7230 */ /* 0x000fe20000004100 */
[----:B------:R3:W-:Y:S01]  /*1a6a0*/  @!P1 STG.E desc[UR6][R28.64], R111 ;  /* 0x0000006f1c009986 */ /* 0x0007e2000c101906 */
[----:B------:R-:W-:Y:S02]  /*1a6b0*/  HADD2.F32 R39, -RZ, R66.H1_H1 ;  /* 0x30000042ff277230 */ /* 0x000fe40000004100 */
[----:B------:R-:W-:Y:S01]  /*1a6c0*/  FFMA.FTZ R121, R115, R92, R106 ;  /* 0x0000005c73797223 */ /* 0x000fe2000001006a */
[----:B------:R-:W-:Y:S01]  /*1a6d0*/  HADD2.F32 R43, -RZ, R83.H0_H0 ;  /* 0x20000053ff2b7230 */ /* 0x000fe20000004100 */
[----:B------:R-:W-:Y:S01]  /*1a6e0*/  F2FP.F16.F32.PACK_AB R41, R112, R41 ;  /* 0x000000297029723e */ /* 0x000fe200000000ff */
[----:B------:R-:W-:-:S02]  /*1a6f0*/  HADD2.F32 R105, -RZ, R7.H0_H0 ;  /* 0x20000007ff697230 */ /* 0x000fc40000004100 */
[----:B------:R-:W-:Y:S01]  /*1a700*/  FFMA.FTZ R115, R115, R108, R39 ;  /* 0x0000006c73737223 */ /* 0x000fe20000010027 */
[----:B------:R-:W-:Y:S01]  /*1a710*/  HADD2.F32 R107, -RZ, R71.H0_H0 ;  /* 0x20000047ff6b7230 */ /* 0x000fe20000004100 */
[----:B------:R-:W-:Y:S01]  /*1a720*/  F2FP.F16.F32.PACK_AB R38, R121, R38 ;  /* 0x000000267926723e */ /* 0x000fe200000000ff */
[----:B------:R-:W-:Y:S02]  /*1a730*/  HADD2.F32 R150, -RZ, R67.H0_H0 ;  /* 0x20000043ff967230 */ /* 0x000fe40000004100 */
[C---:B------:R-:W-:Y:S01]  /*1a740*/  FFMA.FTZ R39, R34.reuse, R43, R105 ;  /* 0x0000002b22277223 */ /* 0x040fe20000010069 */
[----:B------:R-:W-:Y:S01]  /*1a750*/  HADD2.F32 R105, -RZ, R7.H1_H1 ;  /* 0x30000007ff697230 */ /* 0x000fe20000004100 */
[----:B---3--:R-:W-:Y:S01]  /*1a760*/  F2FP.F16.F32.PACK_AB R28, R137, R110 ;  /* 0x0000006e891c723e */ /* 0x008fe200000000ff */
[----:B------:R-:W-:Y:S01]  /*1a770*/  HADD2.F32 R92, -RZ, R67.H1_H1 ;  /* 0x30000043ff5c7230 */ /* 0x000fe20000004100 */
[----:B------:R-:W3:Y:S01]  /*1a780*/  LDC.64 R110, c[0x0][0x380] ;  /* 0x0000e000ff6e7b82 */ /* 0x000ee20000000a00 */
[----:B------:R-:W-:Y:S01]  /*1a790*/  FFMA.FTZ R43, R34, R107, R150 ;  /* 0x0000006b222b7223 */ /* 0x000fe20000010096 */
[----:B------:R-:W-:Y:S01]  /*1a7a0*/  F2FP.F16.F32.PACK_AB R34, R146, R93 ;  /* 0x0000005d9222723e */ /* 0x000fe200000000ff */
[----:B------:R-:W-:Y:S01]  /*1a7b0*/  HADD2.F32 R93, -RZ, R83.H1_H1 ;  /* 0x30000053ff5d7230 */ /* 0x000fe20000004100 */
[----:B------:R-:W-:Y:S01]  /*1a7c0*/  F2FP.F16.F32.PACK_AB R29, R139, R134 ;  /* 0x000000868b1d723e */ /* 0x000fe200000000ff */
[----:B------:R-:W-:Y:S01]  /*1a7d0*/  HADD2.F32 R107, -RZ, R71.H1_H1 ;  /* 0x30000047ff6b7230 */ /* 0x000fe20000004100 */
[----:B------:R-:W-:Y:S01]  /*1a7e0*/  F2FP.F16.F32.PACK_AB R42, R115, R42 ;  /* 0x0000002a732a723e */ /* 0x000fe200000000ff */
[----:B-1----:R-:W-:-:S04]  /*1a7f0*/  @!P1 IMAD.WIDE R30, R3, 0x4, R30 ;  /* 0x00000004031e9825 */ /* 0x002fc800078e021e */
[C---:B------:R-:W-:Y:S01]  /*1a800*/  FFMA.FTZ R146, R118.reuse, R93, R105 ;  /* 0x0000005d76927223 */ /* 0x040fe20000010069 */
[----:B------:R-:W-:Y:S01]  /*1a810*/  FFMA.FTZ R118, R118, R107, R92 ;  /* 0x0000006b76767223 */ /* 0x000fe2000001005c */
[C-C-:B--2---:R-:W-:Y:S01]  /*1a820*/  IMAD.WIDE.U32 R36, R103.reuse, 0x10, R94.reuse ;  /* 0x0000001067247825 */ /* 0x144fe200078e005e */
[----:B------:R1:W-:Y:S02]  /*1a830*/  @!P1 STG.E desc[UR6][R30.64], R135 ;  /* 0x000000871e009986 */ /* 0x0003e4000c101906 */
[----:B------:R-:W-:Y:S01]  /*1a840*/  F2FP.F16.F32.PACK_AB R39, R146, R39 ;  /* 0x000000279227723e */ /* 0x000fe200000000ff */
[----:B------:R-:W-:Y:S01]  /*1a850*/  IMAD.WIDE.U32 R92, R104, 0x10, R94 ;  /* 0x00000010685c7825 */ /* 0x000fe200078e005e */
[----:B------:R2:W-:Y:S01]  /*1a860*/  STG.E.128 desc[UR6][R36.64], R32 ;  /* 0x0000002024007986 */ /* 0x0005e2000c101d06 */
[----:B------:R-:W-:Y:S02]  /*1a870*/  F2FP.F16.F32.PACK_AB R43, R118, R43 ;  /* 0x0000002b762b723e */ /* 0x000fe400000000ff */
[----:B0-----:R-:W-:-:S04]  /*1a880*/  IMAD.WIDE.U32 R106, R103, 0x10, R24 ;  /* 0x00000010676a7825 */ /* 0x001fc800078e0018 */
[--C-:B------:R-:W-:Y:S01]  /*1a890*/  IMAD.WIDE.U32 R104, R104, 0x10, R24.reuse ;  /* 0x0000001068687825 */ /* 0x100fe200078e0018 */
[----:B-1----:R-:W-:Y:S02]  /*1a8a0*/  F2FP.F16.F32.PACK_AB R31, R143, R138 ;  /* 0x0000008a8f1f723e */ /* 0x002fe400000000ff */
[----:B------:R-:W-:Y:S01]  /*1a8b0*/  F2FP.F16.F32.PACK_AB R30, R141, R136 ;  /* 0x000000888d1e723e */ /* 0x000fe200000000ff */
[----:B------:R-:W-:Y:S01]  /*1a8c0*/  IMAD.WIDE.U32 R108, R125, 0x10, R24 ;  /* 0x000000107d6c7825 */ /* 0x000fe200078e0018 */
[----:B------:R-:W-:Y:S02]  /*1a8d0*/  F2FP.F16.F32.PACK_AB R25, R147, R142 ;  /* 0x0000008e9319723e */ /* 0x000fe400000000ff */
[----:B------:R-:W-:Y:S01]  /*1a8e0*/  F2FP.F16.F32.PACK_AB R24, R145, R140 ;  /* 0x0000008c9118723e */ /* 0x000fe200000000ff */
[----:B------:R-:W-:Y:S01]  /*1a8f0*/  IMAD.WIDE.U32 R94, R125, 0x10, R94 ;  /* 0x000000107d5e7825 */ /* 0x000fe200078e005e */
[----:B---3--:R-:W-:Y:S02]  /*1a900*/  LEA R3, R110, R3, 0x2 ;  /* 0x000000036e037211 */ /* 0x008fe400078e10ff */
[----:B--2---:R-:W-:Y:S01]  /*1a910*/  F2FP.F16.F32.PACK_AB R35, R133, R132 ;  /* 0x000000848523723e */ /* 0x004fe200000000ff */
[----:B------:R0:W-:Y:S01]  /*1a920*/  STG.E.128 desc[UR6][R106.64], R24 ;  /* 0x000000186a007986 */ /* 0x0001e2000c101d06 */
[----:B------:R-:W-:-:S02]  /*1a930*/  F2FP.F16.F32.PACK_AB R34, R131, R130 ;  /* 0x000000828322723e */ /* 0x000fc400000000ff */
[----:B------:R-:W-:Y:S01]  /*1a940*/  F2FP.F16.F32.PACK_AB R33, R129, R128 ;  /* 0x000000808121723e */ /* 0x000fe200000000ff */
[----:B------:R0:W-:Y:S01]  /*1a950*/  STG.E.128 desc[UR6][R92.64], R28 ;  /* 0x0000001c5c007986 */ /* 0x0001e2000c101d06 */
[----:B------:R-:W-:Y:S02]  /*1a960*/  F2FP.F16.F32.PACK_AB R32, R127, R120 ;  /* 0x000000787f20723e */ /* 0x000fe400000000ff */
[----:B------:R-:W-:Y:S02]  /*1a970*/  F2FP.F16.F32.PACK_AB R37, R119, R116 ;  /* 0x000000747725723e */ /* 0x000fe400000000ff */
[----:B------:R-:W-:Y:S01]  /*1a980*/  F2FP.F16.F32.PACK_AB R36, R117, R114 ;  /* 0x000000727524723e */ /* 0x000fe200000000ff */
[----:B------:R0:W-:Y:S01]  /*1a990*/  STG.E.128 desc[UR6][R104.64], R32 ;  /* 0x0000002068007986 */ /* 0x0001e2000c101d06 */
[----:B------:R-:W-:-:S03]  /*1a9a0*/  ISETP.GE.AND P1, PT, R3, R111, PT ;  /* 0x0000006f0300720c */ /* 0x000fc60003f26270 */
[----:B------:R0:W-:Y:S04]  /*1a9b0*/  STG.E.128 desc[UR6][R94.64], R36 ;  /* 0x000000245e007986 */ /* 0x0001e8000c101d06 */
[----:B------:R0:W-:Y:S06]  /*1a9c0*/  STG.E.128 desc[UR6][R108.64], R40 ;  /* 0x000000286c007986 */ /* 0x0001ec000c101d06 */
[----:B------:R-:W-:Y:S05]  /*1a9d0*/  @!P1 BRA `(.L_x_11212) ;  /* 0xfffffe6400049947 */ /* 0x000fea000383ffff */
[----:B------:R-:W-:Y:S05]  /*1a9e0*/  EXIT ;  /* 0x000000000000794d */ /* 0x000fea0003800000 */
.L_x_11211:
[----:B-1----:R-:W-:Y:S01]  /*1a9f0*/  HFMA2 R115, -RZ, RZ, 0, 1.847743988037109375e-06 ;  /* 0x0000001fff737431 */ /* 0x002fe200000001ff */
[----:B------:R-:W-:Y:S01]  /*1aa00*/  BSSY B0, `(.L_x_11213) ;  /* 0x0000006000007945 */ /* 0x000fe20003800000 */
[----:B------:R-:W-:Y:S02]  /*1aa10*/  IMAD.MOV.U32 R114, RZ, RZ, 0x1 ;  /* 0x00000001ff727424 */ /* 0x000fe400078e00ff */
[----:B------:R-:W-:-:S07]  /*1aa20*/  IMAD.MOV.U32 R113, RZ, RZ, -0x1 ;  /* 0xffffffffff717424 */ /* 0x000fce00078e00ff */
[----:B0-----:R-:W-:Y:S05]  /*1aa30*/  WARPSYNC.COLLECTIVE R113, `(.L_x_11214) ;  /* 0x0000000071087348 */ /* 0x001fea0003c00000 */
[----:B------:R1:W2:Y:S02]  /*1aa40*/  SHFL.BFLY P2, R112, R118, R114, R115 ;  /* 0x0c00007276707389 */ /* 0x0002a40000040073 */
[----:B012---:R-:W-:Y:S05]  /*1aa50*/  ENDCOLLECTIVE ;  /* 0x000000000000791b */ /* 0x007fea0003800000 */
.L_x_11214:
[----:B------:R-:W-:Y:S05]  /*1aa60*/  BSYNC B0 ;  /* 0x0000000000007941 */ /* 0x000fea0003800000 */
.L_x_11213:
        /* <DEDUP_REMOVED lines=9> */
.L_x_11215:
[----:B------:R-:W-:Y:S02]  /*1ab00*/  IMAD.MOV.U32 R114, RZ, RZ, 0x4 ;  /* 0x00000004ff727424 */ /* 0x000fe400078e00ff */
[----:B------:R-:W-:-:S04]  /*1ab10*/  IMAD.MOV.U32 R106, RZ, RZ, R112 ;  /* 0x000000ffff6a7224 */ /* 0x000fc800078e0070 */
[----:B------:R-:W-:-:S05]  /*1ab20*/  FADD.FTZ R108, R107, R106 ;  /* 0x0000006a6b6c7221 */ /* 0x000fca0000010000 */
[----:B------:R-:W-:-:S07]  /*1ab30*/  MOV R118, R108 ;  /* 0x0000006c00767202 */ /* 0x000fce0000000f00 */
[----:B------:R-:W-:Y:S05]  /*1ab40*/  WARPSYNC.COLLECTIVE R113, `(.L_x_11216) ;  /* 0x0000000071087348 */ /* 0x000fea0003c00000 */
[----:B------:R0:W1:Y:S02]  /*1ab50*/  SHFL.BFLY P2, R112, R118, R114, R115 ;  /* 0x0c00007276707389 */ /* 0x0000640000040073 */
[----:B01----:R-:W-:Y:S05]  /*1ab60*/  ENDCOLLECTIVE ;  /* 0x000000000000791b */ /* 0x003fea0003800000 */
.L_x_11216:
[----:B------:R-:W-:Y:S01]  /*1ab70*/  HFMA2 R114, -RZ, RZ, 0, 4.76837158203125e-07 ;  /* 0x00000008ff727431 */ /* 0x000fe200000001ff */
[----:B------:R-:W-:-:S05]  /*1ab80*/  MOV R105, R112 ;  /* 0x0000007000697202 */ /* 0x000fca0000000f00 */
[----:B------:R-:W-:-:S04]  /*1ab90*/  FADD.FTZ R109, R108, R105 ;  /* 0x000000696c6d7221 */ /* 0x000fc80000010000 */
[----:B------:R-:W-:-:S07]  /*1aba0*/  IMAD.MOV.U32 R118, RZ, RZ, R109 ;  /* 0x000000ffff767224 */ /* 0x000fce00078e006d */
[----:B------:R-:W-:Y:S05]  /*1abb0*/  WARPSYNC.COLLECTIVE R113, `(.L_x_11217) ;  /* 0x0000000071087348 */ /* 0x000fea0003c00000 */
[----:B------:R0:W1:Y:S02]  /*1abc0*/  SHFL.BFLY P2, R112, R118, R114, R115 ;  /* 0x0c00007276707389 */ /* 0x0000640000040073 */
[----:B01----:R-:W-:Y:S05]  /*1abd0*/  ENDCOLLECTIVE ;  /* 0x000000000000791b */ /* 0x003fea0003800000 */
.L_x_11217:
        /* <DEDUP_REMOVED lines=8> */
.L_x_11218:
        /* <DEDUP_REMOVED lines=56> */
.L_x_11219:
[----:B------:R-:W-:Y:S02]  /*1afe0*/  IMAD.MOV.U32 R114, RZ, RZ, 0x2 ;  /* 0x00000002ff727424 */ /* 0x000fe400078e00ff */
[----:B------:R-:W-:-:S04]  /*1aff0*/  IMAD.MOV.U32 R108, RZ, RZ, R112 ;  /* 0x000000ffff6c7224 */ /* 0x000fc800078e0070 */
[----:B------:R-:W-:-:S05]  /*1b000*/  FADD.FTZ R108, R105, R108 ;  /* 0x0000006c696c7221 */ /* 0x000fca0000010000 */
[----:B------:R-:W-:-:S07]  /*1b010*/  MOV R118, R108 ;  /* 0x0000006c00767202 */ /* 0x000fce0000000f00 */
[----:B------:R-:W-:Y:S05]  /*1b020*/  WARPSYNC.COLLECTIVE R113, `(.L_x_11220) ;  /* 0x0000000071087348 */ /* 0x000fea0003c00000 */
[----:B------:R0:W1:Y:S02]  /*1b030*/  SHFL.BFLY P2, R112, R118, R114, R115 ;  /* 0x0c00007276707389 */ /* 0x0000640000040073 */
[----:B01----:R-:W-:Y:S05]  /*1b040*/  ENDCOLLECTIVE ;  /* 0x000000000000791b */ /* 0x003fea0003800000 */
.L_x_11220:
[----:B------:R-:W-:Y:S01]  /*1b050*/  HFMA2 R114, -RZ, RZ, 0, 2.384185791015625e-07 ;  /* 0x00000004ff727431 */ /* 0x000fe200000001ff */
[----:B------:R-:W-:-:S05]  /*1b060*/  MOV R107, R112 ;  /* 0x00000070006b7202 */ /* 0x000fca0000000f00 */
[----:B------:R-:W-:-:S04]  /*1b070*/  FADD.FTZ R107, R108, R107 ;  /* 0x0000006b6c6b7221 */ /* 0x000fc80000010000 */
[----:B------:R-:W-:-:S07]  /*1b080*/  IMAD.MOV.U32 R118, RZ, RZ, R107 ;  /* 0x000000ffff767224 */ /* 0x000fce00078e006b */
[----:B------:R-:W-:Y:S05]  /*1b090*/  WARPSYNC.COLLECTIVE R113, `(.L_x_11221) ;  /* 0x0000000071087348 */ /* 0x000fea0003c00000 */
[----:B------:R0:W1:Y:S02]  /*1b0a0*/  SHFL.BFLY P2, R112, R118, R114, R115 ;  /* 0x0c00007276707389 */ /* 0x0000640000040073 */
[----:B01----:R-:W-:Y:S05]  /*1b0b0*/  ENDCOLLECTIVE ;  /* 0x000000000000791b */ /* 0x003fea0003800000 */
.L_x_11221:
[----:B------:R-:W-:Y:S02]  /*1b0c0*/  IMAD.MOV.U32 R114, RZ, RZ, 0x8 ;  /* 0x00000008ff727424 */ /* 0x000fe400078e00ff */
[----:B------:R-:W-:-:S04]  /*1b0d0*/  IMAD.MOV.U32 R110, RZ, RZ, R112 ;  /* 0x000000ffff6e7224 */ /* 0x000fc800078e0070 */
[----:B------:R-:W-:-:S05]  /*1b0e0*/  FADD.FTZ R110, R107, R110 ;  /* 0x0000006e6b6e7221 */ /* 0x000fca0000010000 */
[----:B------:R-:W-:-:S07]  /*1b0f0*/  MOV R118, R110 ;  /* 0x0000006e00767202 */ /* 0x000fce0000000f00 */
[----:B------:R-:W-:Y:S05]  /*1b100*/  WARPSYNC.COLLECTIVE R113, `(.L_x_11222) ;  /* 0x0000000071087348 */ /* 0x000fea0003c00000 */
[----:B------:R0:W1:Y:S02]  /*1b110*/  SHFL.BFLY P2, R112, R118, R114, R115 ;  /* 0x0c00007276707389 */ /* 0x0000640000040073 */
[----:B01----:R-:W-:Y:S05]  /*1b120*/  ENDCOLLECTIVE ;  /* 0x000000000000791b */ /* 0x003fea0003800000 */
.L_x_11222:
[----:B------:R-:W-:Y:S01]  /*1b130*/  HFMA2 R114, -RZ, RZ, 0, 9.5367431640625e-07 ;  /* 0x00000010ff727431 */ /* 0x000fe200000001ff */
[----:B------:R-:W-:-:S05]  /*1b140*/  MOV R109, R112 ;  /* 0x00000070006d7202 */ /* 0x000fca0000000f00 */
[----:B------:R-:W-:-:S04]  /*1b150*/  FADD.FTZ R109, R110, R109 ;  /* 0x0000006d6e6d7221 */ /* 0x000fc80000010000 */
[----:B------:R-:W-:-:S07]  /*1b160*/  IMAD.MOV.U32 R118, RZ, RZ, R109 ;  /* 0x000000ffff767224 */ /* 0x000fce00078e006d */
[----:B------:R-:W-:Y:S05]  /*1b170*/  WARPSYNC.COLLECTIVE R113, `(.L_x_11223) ;  /* 0x0000000071087348 */ /* 0x000fea0003c00000 */
[----:B------:R0:W1:Y:S02]  /*1b180*/  SHFL.BFLY P2, R112, R118, R114, R115 ;  /* 0x0c00007276707389 */ /* 0x0000640000040073 */
[----:B01----:R-:W-:Y:S05]  /*1b190*/  ENDCOLLECTIVE ;  /* 0x000000000000791b */ /* 0x003fea0003800000 */
.L_x_11223:
[----:B------:R-:W-:Y:S05]  /*1b1a0*/  BRA `(.L_x_11224) ;  /* 0xffffffe8002c7947 */ /* 0x000fea000383ffff */
.L_x_11225:
        /* <DEDUP_REMOVED lines=13> */
.L_x_17398:


//--------------------- .text._ZN10layer_norm31ln_parallel_residual_fwd_kernelINS_13Kernel_traitsI6__halfS2_fS2_fjLj768ELj1ELj4ELj1ELj16ENS_18Kernel_traits_baseILj768ES2_S2_fS2_fjLj128EEEEELb1ELb1ELb0EEEvNS_9FwdParamsE --------------------------
	.section	.text._ZN10layer_norm31ln_parallel_residual_fwd_kernelINS_13Kernel_traitsI6__halfS2_fS2_fjLj768ELj1ELj4ELj1ELj16ENS_18Kernel_traits_baseILj768ES2_S2_fS2_fjLj128EEEEELb1ELb1ELb0EEEvNS_9FwdParamsE,"ax",@progbits
	.align	128
        .global         _ZN10layer_norm31ln_parallel_residual_fwd_kernelINS_13Kernel_traitsI6__halfS2_fS2_fjLj768ELj1ELj4ELj1ELj16ENS_18Kernel_traits_baseILj768ES2_S2_fS2_fjLj128EEEEELb1ELb1ELb0EEEvNS_9FwdParamsE
        .type           _ZN10layer_norm31ln_parallel_residual_fwd_kernelINS_13Kernel_traitsI6__halfS2_fS2_fjLj768ELj1ELj4ELj1ELj16ENS_18Kernel_traits_baseILj768ES2_S2_fS2_fjLj128EEEEELb1ELb1ELb0EEEvNS_9FwdParamsE,@function
        .size           _ZN10layer_norm31ln_parallel_residual_fwd_kernelINS_13Kernel_traitsI6__halfS2_fS2_fjLj768ELj1ELj4ELj1ELj16ENS_18Kernel_traits_baseILj768ES2_S2_fS2_fjLj128EEEEELb1ELb1ELb0EEEvNS_9FwdParamsE,(.L_x_17399 - _ZN10layer_norm31ln_parallel_residual_fwd_kernelINS_13Kernel_traitsI6__halfS2_fS2_fjLj768ELj1ELj4ELj1ELj16ENS_18Kernel_traits_baseILj768ES2_S2_fS2_fjLj128EEEEELb1ELb1ELb0EEEvNS_9FwdParamsE)
        .other          _ZN10layer_norm31ln_parallel_residual_fwd_kernelINS_13Kernel_traitsI6__halfS2_fS2_fjLj768ELj1ELj4ELj1ELj16ENS_18Kernel_traits_baseILj768ES2_S2_fS2_fjLj128EEEEELb1ELb1ELb0EEEvNS_9FwdParamsE,@"STO_CUDA_ENTRY STV_DEFAULT"
_ZN10layer_norm31ln_parallel_residual_fwd_kernelINS_13Kernel_traitsI6__halfS2_fS2_fjLj768ELj1ELj4ELj1ELj16ENS_18Kernel_traits_baseILj768ES2_S2_fS2_fjLj128EEEEELb1ELb1ELb0EEEvNS_9FwdParamsE:
.text._ZN10layer_norm31ln_parallel_residual_fwd_kernelINS_13Kernel_traitsI6__halfS2_fS2_fjLj768ELj1ELj4ELj1ELj16ENS_18Kernel_traits_baseILj768ES2_S2_fS2_fjLj128EEEEELb1ELb1ELb0EEEvNS_9FwdParamsE:
        /* <DEDUP_REMOVED lines=13> */
[----:B------:R-:W0:Y:S03]  /*00d0*/  S2UR UR9, SR_CTAID.X ;  /* 0x00000000000979c3 */ /* 0x000e260000002500 */
[----:B-1----:R-:W3:Y:S01]  /*00e0*/  @P0 LDG.E.64 R4, desc[UR6][R10.64] ;  /* 0x000000060a040981 */ /* 0x002ee2000c1e1b00 */
[----:B-----5:R-:W-:Y:S01]  /*00f0*/  UISETP.NE.U32.AND UP0, UPT, UR10, URZ, UPT ;  /* 0x000000ff0a00728c */ /* 0x020fe2000bf05070 */
[----:B------:R-:W-:Y:S03]  /*0100*/  BSSY.RECONVERGENT B0, `(.L_x_11226) ;  /* 0x0000058000007945 */ /* 0x000fe60003800200 */
[----:B------:R-:W3:Y:S01]  /*0110*/  @P0 LDC R9, c[0x0][0x460] ;  /* 0x00011800ff090b82 */ /* 0x000ee20000000800 */
[----:B----4-:R-:W-:Y:S01]  /*0120*/  SHF.R.S32.HI R0, RZ, 0x1f, R13 ;  /* 0x0000001fff007819 */ /* 0x010fe2000001140d */
[----:B------:R-:W-:-:S06]  /*0130*/  UISETP.NE.AND.EX UP0, UPT, UR11, URZ, UPT, UP0 ;  /* 0x000000ff0b00728c */ /* 0x000fcc000bf05300 */
[----:B------:R-:W1:Y:S01]  /*0140*/  LDC R7, c[0x0][0x360] ;  /* 0x0000d800ff077b82 */ /* 0x000e620000000800 */
[----:B0-----:R-:W-:Y:S01]  /*0150*/  USHF.L.U32 UR8, UR9, 0x2, URZ ;  /* 0x0000000209087899 */ /* 0x001fe200080006ff */
[----:B--2---:R-:W-:Y:S02]  /*0160*/  @P0 R2UR UR5, R3 ;  /* 0x00000000030502ca */ /* 0x004fe400000e0000 */
[----:B------:R-:W-:Y:S02]  /*0170*/  LEA.HI R3, R0, R13, RZ, 0x3 ;  /* 0x0000000d00037211 */ /* 0x000fe400078f18ff */
[----:B------:R-:W-:Y:S02]  /*0180*/  LOP3.LUT R0, R6, 0x1f, RZ, 0xc0, !PT ;  /* 0x0000001f06007812 */ /* 0x000fe400078ec0ff */
[----:B------:R-:W-:Y:S01]  /*0190*/  @P0 R2UR UR4, R2 ;  /* 0x00000000020402ca */ /* 0x000fe200000e0000 */
[----:B-1----:R-:W-:Y:S01]  /*01a0*/  IMAD R2, R7, UR9, R6 ;  /* 0x0000000907027c24 */ /* 0x002fe2000f8e0206 */
[----:B---3--:R-:W-:-:S02]  /*01b0*/  @P0 IADD3 R10, P1, PT, R4, R9, RZ ;  /* 0x00000009040a0210 */ /* 0x008fc40007f3e0ff */
[----:B------:R-:W-:Y:S02]  /*01c0*/  MOV R7, R0 ;  /* 0x0000000000077202 */ /* 0x000fe40000000f00 */
[----:B------:R-:W-:Y:S01]  /*01d0*/  SHF.R.U32.HI R4, RZ, 0x5, R6 ;  /* 0x00000005ff047819 */ /* 0x000fe20000011606 */
[----:B------:R-:W-:Y:S01]  /*01e0*/  @P0 IMAD.X R11, RZ, RZ, R5, P1 ;  /* 0x000000ffff0b0224 */ /* 0x000fe200008e0605 */
[----:B------:R-:W-:Y:S01]  /*01f0*/  LOP3.LUT R6, R7, 0x1f, RZ, 0x3c, !PT ;  /* 0x0000001f07067812 */ /* 0x000fe200078e3cff */
[----:B------:R-:W-:Y:S01]  /*0200*/  UIADD3 UR12, UPT, UPT, UR5, -0x4498517b, URZ ;  /* 0xbb67ae85050c7890 */ /* 0x000fe2000fffe0ff */
[----:B------:R-:W-:Y:S01]  /*0210*/  LOP3.LUT R4, R4, UR8, RZ, 0xfc, !PT ;  /* 0x0000000804047c12 */ /* 0x000fe2000f8efcff */
[----:B------:R-:W-:Y:S01]  /*0220*/  UIADD3 UR20, UPT, UPT, UR5, 0x76cf5d0a, URZ ;  /* 0x76cf5d0a05147890 */ /* 0x000fe2000fffe0ff */
[----:B------:R-:W-:Y:S01]  /*0230*/  LEA.HI.SX32 R3, R3, R6, 0x1d ;  /* 0x0000000603037211 */ /* 0x000fe200078feaff */
[----:B------:R-:W-:Y:S01]  /*0240*/  UIADD3 UR10, UPT, UPT, UR4, -0x61c88647, URZ ;  /* 0x9e3779b9040a7890 */ /* 0x000fe2000fffe0ff */
        /* <DEDUP_REMOVED lines=44> */
.L_x_11227:
[C---:B------:R-:W-:Y:S02]  /*0510*/  ISETP.GE.U32.AND P2, PT, R3.reuse, 0x20, PT ;  /* 0x000000200300780c */ /* 0x040fe40003f46070 */
[C---:B------:R-:W-:Y:S02]  /*0520*/  ISETP.GE.U32.AND P0, PT, R3.reuse, 0x40, PT ;  /* 0x000000400300780c */ /* 0x040fe40003f06070 */
[----:B------:R-:W-:Y:S01]  /*0530*/  ISETP.GE.U32.AND P1, PT, R3, 0x60, PT ;  /* 0x000000600300780c */ /* 0x000fe20003f26070 */
[----:B------:R-:W-:Y:S01]  /*0540*/  IMAD.MOV.U32 R30, RZ, RZ, RZ ;  /* 0x000000ffff1e7224 */ /* 0x000fe200078e00ff */
[----:B------:R-:W-:-:S07]  /*0550*/  P2R R8, PR, RZ, 0x4 ;  /* 0x00000004ff087803 */ /* 0x000fce0000000000 */
        /* <DEDUP_REMOVED lines=11> */
[----:B------:R-:W-:Y:S01]  /*0610*/  CS2R R28, SRZ ;  /* 0x00000000001c7805 */ /* 0x000fe2000001ff00 */
[----:B------:R-:W-:Y:S01]  /*0620*/  IMAD.MOV.U32 R22, RZ, RZ, RZ ;  /* 0x000000ffff167224 */ /* 0x000fe200078e00ff */
[----:B------:R-:W-:Y:S02]  /*0630*/  CS2R R20, SRZ ;  /* 0x0000000000147805 */ /* 0x000fe4000001ff00 */
[----:B------:R-:W-:Y:S02]  /*0640*/  @P2 MOV R23, RZ ;  /* 0x000000ff00172202 */ /* 0x000fe40000000f00 */
[----:B------:R-:W-:Y:S02]  /*0650*/  @P1 CS2R R38, SRZ ;  /* 0x0000000000261805 */ /* 0x000fe4000001ff00 */
[----:B------:R-:W-:Y:S01]  /*0660*/  @P1 CS2R R36, SRZ ;  /* 0x0000000000241805 */ /* 0x000fe2000001ff00 */
[----:B0-----:R-:W-:-:S07]  /*0670*/  @P0 IMAD.MOV.U32 R31, RZ, RZ, RZ ;  /* 0x000000ffff1f0224 */ /* 0x001fce00078e00ff */
.L_x_11228:
[----:B------:R-:W-:Y:S05]  /*0680*/  BSYNC.RECONVERGENT B0 ;  /* 0x0000000000007941 */ /* 0x000fea0003800200 */
.L_x_11226:
[----:B------:R-:W0:Y:S02]  /*0690*/  LDCU UR8, c[0x0][0x384] ;  /* 0x00007080ff0877ac */ /* 0x000e240008000800 */
[----:B0-----:R-:W-:-:S13]  /*06a0*/  ISETP.GE.AND P0, PT, R4, UR8, PT ;  /* 0x0000000804007c0c */ /* 0x001fda000bf06270 */
[----:B------:R-:W-:Y:S05]  /*06b0*/  @P0 EXIT ;  /* 0x000000000000094d */ /* 0x000fea0003800000 */
[----:B------:R-:W-:Y:S01]  /*06c0*/  IMAD.HI.U32 R7, R2, -0x326172a9, RZ ;  /* 0xcd9e8d5702077827 */ /* 0x000fe200078e00ff */
[----:B------:R-:W-:Y:S01]  /*06d0*/  BSSY B0, `(.L_x_11229) ;  /* 0x0001a7b000007945 */ /* 0x000fe20003800000 */
[----:B------:R-:W-:Y:S01]  /*06e0*/  LOP3.LUT R91, R10, 0x3, RZ, 0xc0, !PT ;  /* 0x000000030a5b7812 */ /* 0x000fe200078ec0ff */
[----:B------:R-:W0:Y:S01]  /*06f0*/  LDCU.64 UR8, c[0x0][0x398] ;  /* 0x00007300ff0877ac */ /* 0x000e220008000a00 */
[----:B------:R-:W-:Y:S01]  /*0700*/  IMAD.HI.U32 R9, R5, -0x2daee0ad, RZ ;  /* 0xd2511f5305097827 */ /* 0x000fe200078e00ff */
[----:B------:R-:W-:-:S03]  /*0710*/  LOP3.LUT R7, R6, UR4, R7, 0x96, !PT ;  /* 0x0000000406077c12 */ /* 0x000fc6000f8e9607 */
[----:B------:R-:W-:Y:S01]  /*0720*/  IMAD R12, R2, -0x326172a9, RZ ;  /* 0xcd9e8d57020c7824 */ /* 0x000fe200078e02ff */
[----:B------:R-:W-:Y:S01]  /*0730*/  LOP3.LUT R9, R9, UR5, RZ, 0x3c, !PT ;  /* 0x0000000509097c12 */ /* 0x000fe2000f8e3cff */
[----:B------:R-:W-:Y:S02]  /*0740*/  IMAD R14, R5, -0x2daee0ad, RZ ;  /* 0xd2511f53050e7824 */ /* 0x000fe400078e02ff */
[----:B------:R-:W-:-:S04]  /*0750*/  IMAD.HI.U32 R13, R7, -0x2daee0ad, RZ ;  /* 0xd2511f53070d7827 */ /* 0x000fc800078e00ff */
[----:B------:R-:W-:Y:S01]  /*0760*/  IMAD.HI.U32 R11, R9, -0x326172a9, RZ ;  /* 0xcd9e8d57090b7827 */ /* 0x000fe200078e00ff */
[----:B------:R-:W-:-:S03]  /*0770*/  LOP3.LUT R13, R14, UR12, R13, 0x96, !PT ;  /* 0x0000000c0e0d7c12 */ /* 0x000fc6000f8e960d */
[----:B------:R-:W-:Y:S01]  /*0780*/  IMAD R14, R7, -0x2daee0ad, RZ ;  /* 0xd2511f53070e7824 */ /* 0x000fe200078e02ff */
[----:B------:R-:W-:Y:S01]  /*0790*/  LOP3.LUT R11, R12, UR10, R11, 0x96, !PT ;  /* 0x0000000a0c0b7c12 */ /* 0x000fe2000f8e960b */
[----:B------:R-:W-:Y:S01]  /*07a0*/  IMAD R12, R9, -0x326172a9, RZ ;  /* 0xcd9e8d57090c7824 */ /* 0x000fe200078e02ff */
[----:B------:R-:W1:Y:S01]  /*07b0*/  LDCU.64 UR10, c[0x0][0x3a0] ;  /* 0x00007400ff0a77ac */ /* 0x000e620008000a00 */
[----:B------:R-:W-:-:S04]  /*07c0*/  IMAD.HI.U32 R7, R13, -0x326172a9, RZ ;  /* 0xcd9e8d570d077827 */ /* 0x000fc800078e00ff */
[----:B------:R-:W-:Y:S01]  /*07d0*/  IMAD.HI.U32 R9, R11, -0x2daee0ad, RZ ;  /* 0xd2511f530b097827 */ /* 0x000fe200078e00ff */
[----:B------:R-:W-:Y:S01]  /*07e0*/  LOP3.LUT R7, R12, UR19, R7, 0x96, !PT ;  /* 0x000000130c077c12 */ /* 0x000fe2000f8e9607 */
[----:B------:R-:W2:Y:S02]  /*07f0*/  LDCU UR19, c[0x0][0x408] ;  /* 0x00008100ff1377ac */ /* 0x000ea40008000800 */
[----:B------:R-:W-:Y:S01]  /*0800*/  IMAD R12, R13, -0x326172a9, RZ ;  /* 0xcd9e8d570d0c7824 */ /* 0x000fe200078e02ff */
[----:B------:R-:W-:Y:S01]  /*0810*/  LOP3.LUT R9, R14, UR20, R9, 0x96, !PT ;  /* 0x000000140e097c12 */ /* 0x000fe2000f8e9609 */
[----:B------:R-:W-:Y:S01]  /*0820*/  IMAD R14, R11, -0x2daee0ad, RZ ;  /* 0xd2511f530b0e7824 */ /* 0x000fe200078e02ff */
[----:B------:R-:W3:Y:S01]  /*0830*/  LDCU UR20, c[0x0][0x388] ;  /* 0x00007100ff1477ac */ /* 0x000ee20008000800 */
[----:B------:R-:W-:-:S04]  /*0840*/  IMAD.HI.U32 R13, R7, -0x2daee0ad, RZ ;  /* 0xd2511f53070d7827 */ /* 0x000fc800078e00ff */
[----:B------:R-:W-:Y:S01]  /*0850*/  IMAD.HI.U32 R11, R9, -0x326172a9, RZ ;  /* 0xcd9e8d57090b7827 */ /* 0x000fe200078e00ff */
[----:B------:R-:W-:-:S03]  /*0860*/  LOP3.LUT R13, R14, UR13, R13, 0x96, !PT ;  /* 0x0000000d0e0d7c12 */ /* 0x000fc6000f8e960d */
[----:B------:R-:W-:Y:S01]  /*0870*/  IMAD R14, R7, -0x2daee0ad, RZ ;  /* 0xd2511f53070e7824 */ /* 0x000fe200078e02ff */
[----:B------:R-:W-:Y:S01]  /*0880*/  LOP3.LUT R11, R12, UR21, R11, 0x96, !PT ;  /* 0x000000150c0b7c12 */ /* 0x000fe2000f8e960b */
[----:B------:R-:W-:Y:S01]  /*0890*/  IMAD R12, R9, -0x326172a9, RZ ;  /* 0xcd9e8d57090c7824 */ /* 0x000fe200078e02ff */
[----:B------:R-:W4:Y:S01]  /*08a0*/  LDCU.U8 UR21, c[0x0][0x410] ;  /* 0x00008200ff1577ac */ /* 0x000f220008000000 */
        /* <DEDUP_REMOVED lines=34> */
[----:B------:R-:W-:Y:S01]  /*0ad0*/  IMAD.MOV.U32 R7, RZ, RZ, RZ ;  /* 0x000000ffff077224 */ /* 0x000fe200078e00ff */
[----:B------:R-:W-:Y:S01]  /*0ae0*/  LOP3.LUT R92, R13, UR28, R92, 0x96, !PT ;  /* 0x0000001c0d5c7c12 */ /* 0x000fe2000f8e965c */
[----:B------:R-:W-:Y:S02]  /*0af0*/  IMAD R94, R12, -0x2daee0ad, RZ ;  /* 0xd2511f530c5e7824 */ /* 0x000fe400078e02ff */
[----:B01234-:R-:W-:-:S07]  /*0b00*/  IMAD R90, R9, -0x326172a9, RZ ;  /* 0xcd9e8d57095a7824 */ /* 0x01ffce00078e02ff */
.L_x_11611:
        /* <DEDUP_REMOVED lines=41> */
.L_x_11235:
        /* <DEDUP_REMOVED lines=13> */
.L_x_11237:
[----:B------:R-:W-:Y:S05]  /*0e70*/  BSYNC.RECONVERGENT B3 ;  /* 0x0000000000037941 */ /* 0x000fea0003800200 */
.L_x_11236:
        /* <DEDUP_REMOVED lines=15> */
[----:B------:R-:W-:Y:S01]  /*0f70*/  UIADD3 UR23, UPT, UPT, UR4, -0x255992d5, URZ ;  /* 0xdaa66d2b04177890 */ /* 0x000fe2000fffe0ff */
        /* <DEDUP_REMOVED lines=16> */
[----:B------:R-:W-:-:S04]  /*1080*/  LOP3.LUT R79, R76, UR17, R53, 0x96, !PT ;  /* 0x000000114c4f7c12 */ /* 0x000fc8000f8e9635 */
[----:B------:R-:W-:Y:S01]  /*1090*/  LOP3.LUT R76, R78, UR23, R55, 0x96, !PT ;  /* 0x000000174e4c7c12 */ /* 0x000fe2000f8e9637 */
[----:B------:R-:W-:Y:S01]  /*10a0*/  UIADD3 UR23, UPT, UPT, UR4, 0x5384540f, URZ ;  /* 0x5384540f04177890 */ /* 0x000fe2000fffe0ff */
[----:B------:R-:W-:-:S04]  /*10b0*/  IMAD.WIDE.U32 R78, R79, -0x326172a9, RZ ;  /* 0xcd9e8d574f4e7825 */ /* 0x000fc800078e00ff */
[----:B------:R-:W-:Y:S01]  /*10c0*/  IMAD.WIDE.U32 R76, R76, -0x2daee0ad, RZ ;  /* 0xd2511f534c4c7825 */ /* 0x000fe200078e00ff */
[----:B------:R-:W-:Y:S01]  /*10d0*/  LOP3.LUT R53, R54, UR23, R79, 0x96, !PT ;  /* 0x0000001736357c12 */ /* 0x000fe2000f8e964f */
[----:B------:R-:W-:Y:S02]  /*10e0*/  UIADD3 UR23, UPT, UPT, UR4, -0xe443238, URZ ;  /* 0xf1bbcdc804177890 */ /* 0x000fe4000fffe0ff */
[----:B------:R-:W-:Y:S01]  /*10f0*/  HFMA2 R54, -RZ, RZ, 0, 0 ;  /* 0x00000000ff367431 */ /* 0x000fe200000001ff */
[----:B------:R-:W-:Y:S01]  /*1100*/  LOP3.LUT R92, R52, UR24, R77, 0x96, !PT ;  /* 0x00000018345c7c12 */ /* 0x000fe2000f8e964d */
[----:B------:R-:W-:Y:S01]  /*1110*/  UIADD3 UR24, UPT, UPT, UR5, -0x24c28bd8, URZ ;  /* 0xdb3d742805187890 */ /* 0x000fe2000fffe0ff */
[----:B------:R-:W-:-:S04]  /*1120*/  IMAD.WIDE.U32 R52, R53, -0x2daee0ad, RZ ;  /* 0xd2511f5335347825 */ /* 0x000fc800078e00ff */
[----:B------:R-:W-:Y:S01]  /*1130*/  IMAD.WIDE.U32 R92, R92, -0x326172a9, RZ ;  /* 0xcd9e8d575c5c7825 */ /* 0x000fe200078e00ff */
[----:B------:R-:W-:-:S04]  /*1140*/  LOP3.LUT R90, R76, UR24, R53, 0x96, !PT ;  /* 0x000000184c5a7c12 */ /* 0x000fc8000f8e9635 */
[----:B------:R-:W-:Y:S01]  /*1150*/  LOP3.LUT R76, R78, UR23, R93, 0x96, !PT ;  /* 0x000000174e4c7c12 */ /* 0x000fe2000f8e965d */
[----:B------:R-:W-:Y:S01]  /*1160*/  UIADD3 UR23, UPT, UPT, UR4, -0x700cb87f, URZ ;  /* 0x8ff3478104177890 */ /* 0x000fe2000fffe0ff */
[----:B------:R-:W-:-:S04]  /*1170*/  IMAD.WIDE.U32 R90, R90, -0x326172a9, RZ ;  /* 0xcd9e8d575a5a7825 */ /* 0x000fc800078e00ff */
[----:B------:R-:W-:Y:S01]  /*1180*/  IMAD.WIDE.U32 R76, R76, -0x2daee0ad, RZ ;  /* 0xd2511f534c4c7825 */ /* 0x000fe200078e00ff */
[----:B------:R-:W-:-:S04]  /*1190*/  LOP3.LUT R92, R92, UR23, R91, 0x96, !PT ;  /* 0x000000175c5c7c12 */ /* 0x000fc8000f8e965b */
[----:B------:R-:W-:Y:S01]  /*11a0*/  LOP3.LUT R93, R52, UR18, R77, 0x96, !PT ;  /* 0x00000012345d7c12 */ /* 0x000fe2000f8e964d */
[----:B------:R-:W-:-:S07]  /*11b0*/  IMAD.MOV.U32 R52, RZ, RZ, R94 ;  /* 0x000000ffff347224 */ /* 0x000fce00078e005e */
.L_x_11234:
[----:B------:R-:W-:Y:S05]  /*11c0*/  BSYNC.RECONVERGENT B2 ;  /* 0x0000000000027941 */ /* 0x000fea0003800200 */
.L_x_11233:
[----:B------:R-:W0:Y:S01]  /*11d0*/  LDC R78, c[0x0][0x404] ;  /* 0x00010100ff4e7b82 */ /* 0x000e220000000800 */
[----:B------:R-:W-:Y:S01]  /*11e0*/  ISETP.NE.AND P2, PT, R54, 0x1, PT ;  /* 0x000000013600780c */ /* 0x000fe20003f45270 */
[----:B------:R-:W-:Y:S01]  /*11f0*/  IMAD.MOV.U32 R79, RZ, RZ, 0x2f800000 ;  /* 0x2f800000ff4f7424 */ /* 0x000fe200078e00ff */
[----:B------:R-:W-:Y:S01]  /*1200*/  I2FP.F32.U32 R52, R52 ;  /* 0x0000003400347245 */ /* 0x000fe20000201000 */
[----:B------:R-:W-:Y:S01]  /*1210*/  BSSY.RECONVERGENT B2, `(.L_x_11238) ;  /* 0x0000053000027945 */ /* 0x000fe20003800200 */
[----:B-----5:R-:W-:Y:S02]  /*1220*/  HADD2.F32 R81, -RZ, R56.H0_H0 ;  /* 0x20000038ff517230 */ /* 0x020fe40000004100 */
[----:B------:R-:W-:Y:S02]  /*1230*/  IMAD.MOV.U32 R55, RZ, RZ, 0x2 ;  /* 0x00000002ff377424 */ /* 0x000fe400078e00ff */
[----:B------:R-:W-:Y:S01]  /*1240*/  FFMA.FTZ R53, R52, R79, 1.1641532182693481445e-10 ;  /* 0x2f00000034357423 */ /* 0x000fe2000001004f */
[----:B------:R-:W-:-:S04]  /*1250*/  MOV R52, R90 ;  /* 0x0000005a00347202 */ /* 0x000fc80000000f00 */
[----:B0-----:R-:W-:-:S04]  /*1260*/  FSETP.LE.FTZ.AND P3, PT, R53, R78, PT ;  /* 0x0000004e3500720b */ /* 0x001fc80003f73000 */
        /* <DEDUP_REMOVED lines=10> */
.L_x_11240:
        /* <DEDUP_REMOVED lines=13> */
.L_x_11242:
[----:B------:R-:W-:Y:S05]  /*13e0*/  BSYNC.RECONVERGENT B3 ;  /* 0x0000000000037941 */ /* 0x000fea0003800200 */
.L_x_11241:
        /* <DEDUP_REMOVED lines=38> */
[----:B------:R-:W-:-:S03]  /*1650*/  UIADD3 UR23, UPT, UPT, UR4, -0xe443238, URZ ;  /* 0xf1bbcdc804177890 */ /* 0x000fc6000fffe0ff */
        /* <DEDUP_REMOVED lines=11> */
[----:B------:R-:W-:Y:S01]  /*1710*/  IMAD.MOV.U32 R55, RZ, RZ, RZ ;  /* 0x000000ffff377224 */ /* 0x000fe200078e00ff */
[----:B------:R-:W-:Y:S01]  /*1720*/  MOV R52, R76 ;  /* 0x0000004c00347202 */ /* 0x000fe20000000f00 */
[----:B------:R-:W-:-:S07]  /*1730*/  IMAD.MOV.U32 R76, RZ, RZ, R54 ;  /* 0x000000ffff4c7224 */ /* 0x000fce00078e0036 */
.L_x_11239:
[----:B------:R-:W-:Y:S05]  /*1740*/  BSYNC.RECONVERGENT B2 ;  /* 0x0000000000027941 */ /* 0x000fea0003800200 */
.L_x_11238:
        /* <DEDUP_REMOVED lines=18> */
.L_x_11245:
        /* <DEDUP_REMOVED lines=13> */
.L_x_11247:
[----:B------:R-:W-:Y:S05]  /*1940*/  BSYNC.RECONVERGENT B3 ;  /* 0x0000000000037941 */ /* 0x000fea0003800200 */
.L_x_11246:
        /* <DEDUP_REMOVED lines=50> */
[----:B------:R-:W-:Y:S02]  /*1c70*/  IMAD.MOV.U32 R52, RZ, RZ, R76 ;  /* 0x000000ffff347224 */ /* 0x000fe400078e004c */
[----:B------:R-:W-:Y:S02]  /*1c80*/  IMAD.MOV.U32 R76, RZ, RZ, R54 ;  /* 0x000000ffff4c7224 */ /* 0x000fe400078e0036 */
[----:B------:R-:W-:-:S07]  /*1c90*/  HFMA2 R54, -RZ, RZ, 0, 0 ;  /* 0x00000000ff367431 */ /* 0x000fce00000001ff */
.L_x_11244:
[----:B------:R-:W-:Y:S05]  /*1ca0*/  BSYNC.RECONVERGENT B2 ;  /* 0x0000000000027941 */ /* 0x000fea0003800200 */
.L_x_11243:
[----:B------:R-:W-:Y:S01]  /*1cb0*/  ISETP.NE.AND P2, PT, R54, 0x1, PT ;  /* 0x000000013600780c */ /* 0x000fe20003f45270 */
[----:B------:R-:W-:Y:S01]  /*1cc0*/  BSSY.RECONVERGENT B2, `(.L_x_11248) ;  /* 0x0000054000027945 */ /* 0x000fe20003800200 */
[----:B------:R-:W-:Y:S01]  /*1cd0*/  I2FP.F32.U32 R52, R52 ;  /* 0x0000003400347245 */ /* 0x000fe20000201000 */
[----:B------:R-:W-:Y:S02]  /*1ce0*/  HADD2.F32 R82, -RZ, R57.H0_H0 ;  /* 0x20000039ff527230 */ /* 0x000fe40000004100 */
[----:B------:R-:W-:Y:S02]  /*1cf0*/  IMAD.MOV.U32 R55, RZ, RZ, 0x2 ;  /* 0x00000002ff377424 */ /* 0x000fe400078e00ff */
        /* <DEDUP_REMOVED lines=13> */
.L_x_11250:
        /* <DEDUP_REMOVED lines=13> */
.L_x_11252:
[----:B------:R-:W-:Y:S05]  /*1ea0*/  BSYNC.RECONVERGENT B3 ;  /* 0x0000000000037941 */ /* 0x000fea0003800200 */
.L_x_11251:
        /* <DEDUP_REMOVED lines=43> */
[----:B------:R-:W-:-:S03]  /*2160*/  LOP3.LUT R90, R90, UR24, R55, 0x96, !PT ;  /* 0x000000185a5a7c12 */ /* 0x000fc6000f8e9637 */
[----:B------:R-:W-:Y:S01]  /*2170*/  IMAD.MOV.U32 R55, RZ, RZ, RZ ;  /* 0x000000ffff377224 */ /* 0x000fe200078e00ff */
[----:B------:R-:W-:Y:S01]  /*2180*/  LOP3.LUT R52, R52, UR23, R93, 0x96, !PT ;  /* 0x0000001734347c12 */ /* 0x000fe2000f8e965d */
[----:B------:R-:W-:Y:S01]  /*2190*/  UIADD3 UR23, UPT, UPT, UR4, -0x700cb87f, URZ ;  /* 0x8ff3478104177890 */ /* 0x000fe2000fffe0ff */
[----:B------:R-:W-:-:S04]  /*21a0*/  IMAD.WIDE.U32 R90, R90, -0x326172a9, RZ ;  /* 0xcd9e8d575a5a7825 */ /* 0x000fc800078e00ff */
[----:B------:R-:W-:Y:S01]  /*21b0*/  IMAD.WIDE.U32 R52, R52, -0x2daee0ad, RZ ;  /* 0xd2511f5334347825 */ /* 0x000fe200078e00ff */
[----:B------:R-:W-:-:S04]  /*21c0*/  LOP3.LUT R92, R92, UR23, R91, 0x96, !PT ;  /* 0x000000175c5c7c12 */ /* 0x000fc8000f8e965b */
[----:B------:R-:W-:Y:S01]  /*21d0*/  LOP3.LUT R93, R54, UR18, R53, 0x96, !PT ;  /* 0x00000012365d7c12 */ /* 0x000fe2000f8e9635 */
[----:B------:R-:W-:Y:S01]  /*21e0*/  IMAD.MOV.U32 R53, RZ, RZ, R76 ;  /* 0x000000ffff357224 */ /* 0x000fe200078e004c */
[----:B------:R-:W-:-:S07]  /*21f0*/  MOV R76, R52 ;  /* 0x00000034004c7202 */ /* 0x000fce0000000f00 */
.L_x_11249:
[----:B------:R-:W-:Y:S05]  /*2200*/  BSYNC.RECONVERGENT B2 ;  /* 0x0000000000027941 */ /* 0x000fea0003800200 */
.L_x_11248:
        /* <DEDUP_REMOVED lines=18> */
.L_x_11255:
        /* <DEDUP_REMOVED lines=13> */
.L_x_11257:
[----:B------:R-:W-:Y:S05]  /*2400*/  BSYNC.RECONVERGENT B3 ;  /* 0x0000000000037941 */ /* 0x000fea0003800200 */
.L_x_11256:
        /* <DEDUP_REMOVED lines=49> */
[----:B------:R-:W-:Y:S02]  /*2720*/  LOP3.LUT R93, R52, UR18, R55, 0x96, !PT ;  /* 0x00000012345d7c12 */ /* 0x000fe4000f8e9637 */
[----:B------:R-:W-:Y:S01]  /*2730*/  MOV R52, R76 ;  /* 0x0000004c00347202 */ /* 0x000fe20000000f00 */
[----:B------:R-:W-:Y:S02]  /*2740*/  IMAD.MOV.U32 R76, RZ, RZ, R54 ;  /* 0x000000ffff4c7224 */ /* 0x000fe400078e0036 */
[----:B------:R-:W-:-:S07]  /*2750*/  IMAD.MOV.U32 R54, RZ, RZ, RZ ;  /* 0x000000ffff367224 */ /* 0x000fce00078e00ff */
.L_x_11254:
[----:B------:R-:W-:Y:S05]  /*2760*/  BSYNC.RECONVERGENT B2 ;  /* 0x0000000000027941 */ /* 0x000fea0003800200 */
.L_x_11253:
        /* <DEDUP_REMOVED lines=17> */
.L_x_11260:
        /* <DEDUP_REMOVED lines=13> */
.L_x_11262:
[----:B------:R-:W-:Y:S05]  /*2950*/  BSYNC.RECONVERGENT B3 ;  /* 0x0000000000037941 */ /* 0x000fea0003800200 */
.L_x_11261:
        /* <DEDUP_REMOVED lines=14> */
[----:B------:R-:W-:Y:S01]  /*2a40*/  UIADD3 UR23, UPT, UPT, UR4, -0x255992d5, URZ ;  /* 0xdaa66d2b04177890 */ /* 0x000fe2000fffe0ff */
[----:B------:R-:W-:-:S05]  /*2a50*/  IMAD.WIDE.U32 R52, R53, -0x326172a9, RZ ;  /* 0xcd9e8d5735347825 */ /* 0x000fca00078e00ff */
[----:B------:R-:W-:Y:S01]  /*2a60*/  LOP3.LUT R55, R88, UR23, R53, 0x96, !PT ;  /* 0x0000001758377c12 */ /* 0x000fe2000f8e9635 */
[----:B------:R-:W-:Y:S01]  /*2a70*/  IMAD.WIDE.U32 R88, R89, -0x2daee0ad, RZ ;  /* 0xd2511f5359587825 */ /* 0x000fe200078e00ff */
[----:B------:R-:W-:-:S04]  /*2a80*/  UIADD3 UR23, UPT, UPT, UR4, 0x1715609d, URZ ;  /* 0x1715609d04177890 */ /* 0x000fc8000fffe0ff */
        /* <DEDUP_REMOVED lines=8> */
[----:B------:R-:W-:-:S04]  /*2b10*/  UIADD3 UR23, UPT, UPT, UR4, -0x4ab325aa, URZ ;  /* 0xb54cda5604177890 */ /* 0x000fc8000fffe0ff */
[----:B------:R-:W-:Y:S01]  /*2b20*/  LOP3.LUT R90, R54, UR16, R89, 0x96, !PT ;  /* 0x00000010365a7c12 */ /* 0x000fe2000f8e9659 */
[----:B------:R-:W-:-:S04]  /*2b30*/  IMAD.WIDE.U32 R54, R55, -0x2daee0ad, RZ ;  /* 0xd2511f5337367825 */ /* 0x000fc800078e00ff */
[----:B------:R-:W-:Y:S01]  /*2b40*/  IMAD.WIDE.U32 R90, R90, -0x326172a9, RZ ;  /* 0xcd9e8d575a5a7825 */ /* 0x000fe200078e00ff */
[----:B------:R-:W-:-:S04]  /*2b50*/  LOP3.LUT R88, R88, UR17, R55, 0x96, !PT ;  /* 0x0000001158587c12 */ /* 0x000fc8000f8e9637 */
[----:B------:R-:W-:Y:S01]  /*2b60*/  LOP3.LUT R91, R52, UR23, R91, 0x96, !PT ;  /* 0x00000017345b7c12 */ /* 0x000fe2000f8e965b */
[----:B------:R-:W-:Y:S01]  /*2b70*/  UIADD3 UR23, UPT, UPT, UR4, 0x5384540f, URZ ;  /* 0x5384540f04177890 */ /* 0x000fe2000fffe0ff */
[----:B------:R-:W-:-:S05]  /*2b80*/  IMAD.WIDE.U32 R88, R88, -0x326172a9, RZ ;  /* 0xcd9e8d5758587825 */ /* 0x000fca00078e00ff */
[----:B------:R-:W-:Y:S01]  /*2b90*/  LOP3.LUT R52, R90, UR23, R89, 0x96, !PT ;  /* 0x000000175a347c12 */ /* 0x000fe2000f8e9659 */
[----:B------:R-:W-:Y:S01]  /*2ba0*/  UIADD3 UR23, UPT, UPT, UR5, 0x1fd5c5a3, URZ ;  /* 0x1fd5c5a305177890 */ /* 0x000fe2000fffe0ff */
[----:B------:R-:W-:-:S04]  /*2bb0*/  IMAD.WIDE.U32 R90, R91, -0x2daee0ad, RZ ;  /* 0xd2511f535b5a7825 */ /* 0x000fc800078e00ff */
[----:B------:R-:W-:Y:S01]  /*2bc0*/  IMAD.WIDE.U32 R52, R52, -0x2daee0ad, RZ ;  /* 0xd2511f5334347825 */ /* 0x000fe200078e00ff */
[----:B------:R-:W-:Y:S01]  /*2bd0*/  LOP3.LUT R92, R54, UR23, R91, 0x96, !PT ;  /* 0x00000017365c7c12 */ /* 0x000fe2000f8e965b */
[----:B------:R-:W-:-:S04]  /*2be0*/  UIADD3 UR23, UPT, UPT, UR5, -0x24c28bd8, URZ ;  /* 0xdb3d742805177890 */ /* 0x000fc8000fffe0ff */
[----:B------:R-:W-:Y:S02]  /*2bf0*/  IMAD.WIDE.U32 R92, R92, -0x326172a9, RZ ;  /* 0xcd9e8d575c5c7825 */ /* 0x000fe400078e00ff */
[----:B------:R-:W-:Y:S01]  /*2c00*/  LOP3.LUT R90, R90, UR23, R53, 0x96, !PT ;  /* 0x000000175a5a7c12 */ /* 0x000fe2000f8e9635 */
[----:B------:R-:W-:-:S04]  /*2c10*/  UIADD3 UR23, UPT, UPT, UR4, -0xe443238, URZ ;  /* 0xf1bbcdc804177890 */ /* 0x000fc8000fffe0ff */
[----:B------:R-:W-:Y:S02]  /*2c20*/  IMAD.WIDE.U32 R90, R90, -0x326172a9, RZ ;  /* 0xcd9e8d575a5a7825 */ /* 0x000fe400078e00ff */
[----:B------:R-:W-:Y:S01]  /*2c30*/  LOP3.LUT R54, R88, UR23, R93, 0x96, !PT ;  /* 0x0000001758367c12 */ /* 0x000fe2000f8e965d */
[----:B------:R-:W-:-:S04]  /*2c40*/  UIADD3 UR23, UPT, UPT, UR4, -0x700cb87f, URZ ;  /* 0x8ff3478104177890 */ /* 0x000fc8000fffe0ff */
[----:B------:R-:W-:Y:S02]  /*2c50*/  IMAD.WIDE.U32 R54, R54, -0x2daee0ad, RZ ;  /* 0xd2511f5336367825 */ /* 0x000fe400078e00ff */
[----:B------:R-:W-:-:S03]  /*2c60*/  LOP3.LUT R92, R92, UR23, R91, 0x96, !PT ;  /* 0x000000175c5c7c12 */ /* 0x000fc6000f8e965b */
[----:B------:R-:W-:Y:S01]  /*2c70*/  LOP3.LUT R93, R52, UR18, R55, 0x96, !PT ;  /* 0x00000012345d7c12 */ /* 0x000fe2000f8e9637 */
[----:B------:R-:W-:Y:S02]  /*2c80*/  HFMA2 R55, -RZ, RZ, 0, 0 ;  /* 0x00000000ff377431 */ /* 0x000fe400000001ff */
[----:B------:R-:W-:Y:S02]  /*2c90*/  IMAD.MOV.U32 R52, RZ, RZ, R76 ;  /* 0x000000ffff347224 */ /* 0x000fe400078e004c */
[----:B------:R-:W-:-:S07]  /*2ca0*/  IMAD.MOV.U32 R76, RZ, RZ, R54 ;  /* 0x000000ffff4c7224 */ /* 0x000fce00078e0036 */
.L_x_11259:
[----:B------:R-:W-:Y:S05]  /*2cb0*/  BSYNC.RECONVERGENT B2 ;  /* 0x0000000000027941 */ /* 0x000fea0003800200 */
.L_x_11258:
        /* <DEDUP_REMOVED lines=17> */
.L_x_11265:
        /* <DEDUP_REMOVED lines=13> */
.L_x_11267:
[----:B------:R-:W-:Y:S05]  /*2ea0*/  BSYNC.RECONVERGENT B3 ;  /* 0x0000000000037941 */ /* 0x000fea0003800200 */
.L_x_11266:
        /* <DEDUP_REMOVED lines=29> */
[----:B------:R-:W-:-:S05]  /*3080*/  IMAD.WIDE.U32 R52, R53, -0x2daee0ad, RZ ;  /* 0xd2511f5335347825 */ /* 0x000fca00078e00ff */
[----:B------:R-:W-:Y:S01]  /*3090*/  LOP3.LUT R55, R88, UR17, R53, 0x96, !PT ;  /* 0x0000001158377c12 */ /* 0x000fe2000f8e9635 */
[----:B------:R-:W-:-:S05]  /*30a0*/  IMAD.WIDE.U32 R88, R89, -0x326172a9, RZ ;  /* 0xcd9e8d5759587825 */ /* 0x000fca00078e00ff */
[----:B------:R-:W-:Y:S01]  /*30b0*/  LOP3.LUT R89, R54, UR23, R89, 0x96, !PT ;  /* 0x0000001736597c12 */ /* 0x000fe2000f8e9659 */
[----:B------:R-:W-:Y:S01]  /*30c0*/  UIADD3 UR23, UPT, UPT, UR4, 0x5384540f, URZ ;  /* 0x5384540f04177890 */ /* 0x000fe2000fffe0ff */
[----:B------:R-:W-:-:S05]  /*30d0*/  IMAD.WIDE.U32 R54, R55, -0x326172a9, RZ ;  /* 0xcd9e8d5737367825 */ /* 0x000fca00078e00ff */
[----:B------:R-:W-:Y:S01]  /*30e0*/  LOP3.LUT R53, R88, UR23, R55, 0x96, !PT ;  /* 0x0000001758357c12 */ /* 0x000fe2000f8e9637 */
[----:B------:R-:W-:Y:S01]  /*30f0*/  UIADD3 UR23, UPT, UPT, UR5, 0x1fd5c5a3, URZ ;  /* 0x1fd5c5a305177890 */ /* 0x000fe2000fffe0ff */
[----:B------:R-:W-:-:S05]  /*3100*/  IMAD.WIDE.U32 R88, R89, -0x2daee0ad, RZ ;  /* 0xd2511f5359587825 */ /* 0x000fca00078e00ff */
[----:B------:R-:W-:Y:S01]  /*3110*/  LOP3.LUT R92, R52, UR23, R89, 0x96, !PT ;  /* 0x00000017345c7c12 */ /* 0x000fe2000f8e9659 */
[----:B------:R-:W-:Y:S01]  /*3120*/  UIADD3 UR23, UPT, UPT, UR5, -0x24c28bd8, URZ ;  /* 0xdb3d742805177890 */ /* 0x000fe2000fffe0ff */
        /* <DEDUP_REMOVED lines=10> */
[----:B------:R-:W-:Y:S01]  /*31d0*/  IMAD.MOV.U32 R52, RZ, RZ, R76 ;  /* 0x000000ffff347224 */ /* 0x000fe200078e004c */
[----:B------:R-:W-:Y:S01]  /*31e0*/  MOV R76, R54 ;  /* 0x00000036004c7202 */ /* 0x000fe20000000f00 */
[----:B------:R-:W-:-:S07]  /*31f0*/  IMAD.MOV.U32 R54, RZ, RZ, RZ ;  /* 0x000000ffff367224 */ /* 0x000fce00078e00ff */
.L_x_11264:
[----:B------:R-:W-:Y:S05]  /*3200*/  BSYNC.RECONVERGENT B2 ;  /* 0x0000000000027941 */ /* 0x000fea0003800200 */
.L_x_11263:
        /* <DEDUP_REMOVED lines=17> */
.L_x_11270:
        /* <DEDUP_REMOVED lines=13> */
.L_x_11272:
[----:B------:R-:W-:Y:S05]  /*33f0*/  BSYNC.RECONVERGENT B3 ;  /* 0x0000000000037941 */ /* 0x000fea0003800200 */
.L_x_11271:
        /* <DEDUP_REMOVED lines=48> */
[----:B------:R-:W-:Y:S02]  /*3700*/  LOP3.LUT R92, R92, UR23, R91, 0x96, !PT ;  /* 0x000000175c5c7c12 */ /* 0x000fe4000f8e965b */
[----:B------:R-:W-:Y:S01]  /*3710*/  IMAD.MOV.U32 R91, RZ, RZ, RZ ;  /* 0x000000ffff5b7224 */ /* 0x000fe200078e00ff */
[----:B------:R-:W-:Y:S02]  /*3720*/  LOP3.LUT R93, R52, UR18, R55, 0x96, !PT ;  /* 0x00000012345d7c12 */ /* 0x000fe4000f8e9637 */
[----:B------:R-:W-:Y:S01]  /*3730*/  MOV R52, R76 ;  /* 0x0000004c00347202 */ /* 0x000fe20000000f00 */
[----:B------:R-:W-:-:S07]  /*3740*/  IMAD.MOV.U32 R76, RZ, RZ, R54 ;  /* 0x000000ffff4c7224 */ /* 0x000fce00078e0036 */
.L_x_11269:
[----:B------:R-:W-:Y:S05]  /*3750*/  BSYNC.RECONVERGENT B2 ;  /* 0x0000000000027941 */ /* 0x000fea0003800200 */
.L_x_11268:
[----:B------:R-:W-:Y:S01]  /*3760*/  I2FP.F32.U32 R52, R52 ;  /* 0x0000003400347245 */ /* 0x000fe20000201000 */
[----:B------:R-:W-:Y:S01]  /*3770*/  FMUL.FTZ R81, R81, UR19 ;  /* 0x0000001351517c20 */ /* 0x000fe20008410000 */
[----:B------:R-:W-:Y:S01]  /*3780*/  P2R R53, PR, RZ, 0x2 ;  /* 0x00000002ff357803 */ /* 0x000fe20000000000 */
[----:B------:R-:W-:Y:S01]  /*3790*/  FMUL.FTZ R55, R57, UR19 ;  /* 0x0000001339377c20 */ /* 0x000fe20008410000 */
[----:B------:R-:W-:Y:S01]  /*37a0*/  ISETP.NE.AND P1, PT, R77, RZ, PT ;  /* 0x000000ff4d00720c */ /* 0x000fe20003f25270 */
[----:B------:R-:W-:Y:S01]  /*37b0*/  FFMA.FTZ R79, R52, R79, 1.1641532182693481445e-10 ;  /* 0x2f000000344f7423 */ /* 0x000fe2000001004f */
[----:B------:R-:W-:Y:S01]  /*37c0*/  FMUL.FTZ R52, R58, UR19 ;  /* 0x000000133a347c20 */ /* 0x000fe20008410000 */
[----:B------:R-:W-:Y:S01]  /*37d0*/  HADD2.F32 R59, -RZ, R59.H1_H1 ;  /* 0x3000003bff3b7230 */ /* 0x000fe20000004100 */
[----:B------:R-:W-:Y:S01]  /*37e0*/  ISETP.NE.AND P5, PT, R87, RZ, PT ;  /* 0x000000ff5700720c */ /* 0x000fe20003fa5270 */
[----:B------:R-:W-:Y:S01]  /*37f0*/  FMUL.FTZ R56, R56, UR19 ;  /* 0x0000001338387c20 */ /* 0x000fe20008410000 */
[----:B------:R-:W-:Y:S01]  /*3800*/  P2R R54, PR, RZ, 0x1 ;  /* 0x00000001ff367803 */ /* 0x000fe20000000000 */
[----:B------:R-:W-:Y:S01]  /*3810*/  FMUL.FTZ R94, R94, UR19 ;  /* 0x000000135e5e7c20 */ /* 0x000fe20008410000 */
[----:B------:R-:W-:Y:S01]  /*3820*/  FSEL R57, R52, RZ, P3 ;  /* 0x000000ff34397208 */ /* 0x000fe20001800000 */
[----:B------:R-:W-:Y:S01]  /*3830*/  FMUL.FTZ R84, R84, UR19 ;  /* 0x0000001354547c20 */ /* 0x000fe20008410000 */
[----:B------:R-:W-:Y:S01]  /*3840*/  FSEL R52, R81, RZ, P1 ;  /* 0x000000ff51347208 */ /* 0x000fe20000800000 */
[----:B------:R-:W-:Y:S01]  /*3850*/  FMUL.FTZ R82, R82, UR19 ;  /* 0x0000001352527c20 */ /* 0x000fe20008410000 */
[----:B------:R-:W-:Y:S01]  /*3860*/  ISETP.NE.AND P1, PT, R53, RZ, PT ;  /* 0x000000ff3500720c */ /* 0x000fe20003f25270 */
[----:B------:R-:W-:Y:S01]  /*3870*/  FMUL.FTZ R59, R59, UR19 ;  /* 0x000000133b3b7c20 */ /* 0x000fe20008410000 */
[----:B------:R-:W-:-:S02]  /*3880*/  ISETP.NE.AND P0, PT, R86, RZ, PT ;  /* 0x000000ff5600720c */ /* 0x000fc40003f05270 */
[----:B------:R-:W-:Y:S02]  /*3890*/  FSEL R55, R55, RZ, P5 ;  /* 0x000000ff37377208 */ /* 0x000fe40002800000 */
[----:B------:R-:W-:Y:S02]  /*38a0*/  ISETP.NE.AND P6, PT, R85, RZ, PT ;  /* 0x000000ff5500720c */ /* 0x000fe40003fc5270 */
        /* <DEDUP_REMOVED lines=17> */
.L_x_11232:
[----:B------:R-:W-:Y:S01]  /*39c0*/  ISETP.NE.AND P2, PT, R91, 0x1, PT ;  /* 0x000000015b00780c */ /* 0x000fe20003f45270 */
[----:B------:R-:W-:Y:S01]  /*39d0*/  IMAD.U32 R83, RZ, RZ, UR4 ;  /* 0x00000004ff537e24 */ /* 0x000fe2000f8e00ff */
[----:B------:R-:W-:Y:S01]  /*39e0*/  MOV R84, UR5 ;  /* 0x0000000500547c02 */ /* 0x000fe20008000f00 */
[----:B------:R-:W-:Y:S01]  /*39f0*/  IMAD.U32 R82, RZ, RZ, UR4 ;  /* 0x00000004ff527e24 */ /* 0x000fe2000f8e00ff */
[----:B------:R-:W-:Y:S01]  /*3a00*/  MOV R81, UR4 ;  /* 0x0000000400517c02 */ /* 0x000fe20008000f00 */
[----:B------:R-:W-:Y:S01]  /*3a10*/  IMAD.U32 R79, RZ, RZ, UR5 ;  /* 0x00000005ff4f7e24 */ /* 0x000fe2000f8e00ff */
[----:B------:R-:W-:Y:S01]  /*3a20*/  BSSY.RECONVERGENT B2, `(.L_x_11274) ;  /* 0x0000052000027945 */ /* 0x000fe20003800200 */
[----:B------:R-:W-:Y:S02]  /*3a30*/  IMAD.U32 R78, RZ, RZ, UR4 ;  /* 0x00000004ff4e7e24 */ /* 0x000fe4000f8e00ff */
[----:B------:R-:W-:Y:S02]  /*3a40*/  HFMA2 R12, -RZ, RZ, 0, 1.1920928955078125e-07 ;  /* 0x00000002ff0c7431 */ /* 0x000fe400000001ff */
[----:B------:R-:W-:Y:S01]  /*3a50*/  IMAD.MOV.U32 R10, RZ, RZ, R90 ;  /* 0x000000ffff0a7224 */ /* 0x000fe200078e005a */
[----:B------:R-:W-:Y:S01]  /*3a60*/  IADD3 R84, PT, PT, R84, -0x24c28bd8, RZ ;  /* 0xdb3d742854547810 */ /* 0x000fe20007ffe0ff */
        /* <DEDUP_REMOVED lines=17> */
.L_x_11276:
        /* <DEDUP_REMOVED lines=13> */
.L_x_11278:
[----:B------:R-:W-:Y:S05]  /*3c50*/  BSYNC.RECONVERGENT B3 ;  /* 0x0000000000037941 */ /* 0x000fea0003800200 */
.L_x_11277:
        /* <DEDUP_REMOVED lines=43> */
[----:B------:R-:W-:-:S04]  /*3f10*/  LOP3.LUT R92, R82, R92, R91, 0x96, !PT ;  /* 0x0000005c525c7212 */ /* 0x000fc800078e965b */
[----:B------:R-:W-:Y:S01]  /*3f20*/  LOP3.LUT R93, R10, UR18, R77, 0x96, !PT ;  /* 0x000000120a5d7c12 */ /* 0x000fe2000f8e964d */
[----:B------:R-:W-:-:S07]  /*3f30*/  IMAD.MOV.U32 R10, RZ, RZ, R94 ;  /* 0x000000ffff0a7224 */ /* 0x000fce00078e005e */
.L_x_11275:
[----:B------:R-:W-:Y:S05]  /*3f40*/  BSYNC.RECONVERGENT B2 ;  /* 0x0000000000027941 */ /* 0x000fea0003800200 */
.L_x_11274:
[----:B------:R-:W0:Y:S01]  /*3f50*/  LDC R88, c[0x0][0x404] ;  /* 0x00010100ff587b82 */ /* 0x000e220000000800 */
[----:B------:R-:W-:Y:S01]  /*3f60*/  HFMA2 R96, -RZ, RZ, 0.1171875, 0 ;  /* 0x2f800000ff607431 */ /* 0x000fe200000001ff */
[----:B------:R-:W-:Y:S01]  /*3f70*/  ISETP.NE.AND P2, PT, R12, 0x1, PT ;  /* 0x000000010c00780c */ /* 0x000fe20003f45270 */
[----:B------:R-:W-:Y:S01]  /*3f80*/  BSSY.RECONVERGENT B2, `(.L_x_11279) ;  /* 0x0000050000027945 */ /* 0x000fe20003800200 */
[----:B------:R-:W-:Y:S01]  /*3f90*/  I2FP.F32.U32 R11, R10 ;  /* 0x0000000a000b7245 */ /* 0x000fe20000201000 */
[----:B-----5:R-:W-:Y:S02]  /*3fa0*/  HADD2.F32 R10, -RZ, R56.H0_H0 ;  /* 0x20000038ff0a7230 */ /* 0x020fe40000004100 */
[----:B------:R-:W-:Y:S01]  /*3fb0*/  IMAD.MOV.U32 R13, RZ, RZ, 0x2 ;  /* 0x00000002ff0d7424 */ /* 0x000fe200078e00ff */
[----:B------:R-:W1:Y:S01]  /*3fc0*/  LDC R89, c[0x0][0x408] ;  /* 0x00010200ff597b82 */ /* 0x000e620000000800 */
[----:B------:R-:W-:-:S05]  /*3fd0*/  FFMA.FTZ R11, R11, R96, 1.1641532182693481445e-10 ;  /* 0x2f0000000b0b7423 */ /* 0x000fca0000010060 */
        /* <DEDUP_REMOVED lines=13> */
.L_x_11281:
        /* <DEDUP_REMOVED lines=13> */
.L_x_11283:
[----:B------:R-:W-:Y:S05]  /*4180*/  BSYNC.RECONVERGENT B3 ;  /* 0x0000000000037941 */ /* 0x000fea0003800200 */
.L_x_11282:
        /* <DEDUP_REMOVED lines=45> */
[----:B------:R-:W-:Y:S02]  /*4460*/  LOP3.LUT R93, R12, UR18, R15, 0x96, !PT ;  /* 0x000000120c5d7c12 */ /* 0x000fe4000f8e960f */
[----:B------:R-:W-:-:S07]  /*4470*/  MOV R76, R14 ;  /* 0x0000000e004c7202 */ /* 0x000fce0000000f00 */
.L_x_11280:
[----:B------:R-:W-:Y:S05]  /*4480*/  BSYNC.RECONVERGENT B2 ;  /* 0x0000000000027941 */ /* 0x000fea0003800200 */
.L_x_11279:
        /* <DEDUP_REMOVED lines=23> */
.L_x_11286:
        /* <DEDUP_REMOVED lines=13> */
.L_x_11288:
[----:B------:R-:W-:Y:S05]  /*46d0*/  BSYNC.RECONVERGENT B3 ;  /* 0x0000000000037941 */ /* 0x000fea0003800200 */
.L_x_11287:
        /* <DEDUP_REMOVED lines=47> */
.L_x_11285:
[----:B------:R-:W-:Y:S05]  /*49d0*/  BSYNC.RECONVERGENT B2 ;  /* 0x0000000000027941 */ /* 0x000fea0003800200 */
.L_x_11284:
        /* <DEDUP_REMOVED lines=19> */
.L_x_11291:
        /* <DEDUP_REMOVED lines=13> */
.L_x_11293:
[----:B------:R-:W-:Y:S05]  /*4be0*/  BSYNC.RECONVERGENT B3 ;  /* 0x0000000000037941 */ /* 0x000fea0003800200 */
.L_x_11292:
        /* <DEDUP_REMOVED lines=44> */
[----:B------:R-:W-:Y:S02]  /*4eb0*/  HFMA2 R15, -RZ, RZ, 0, 0 ;  /* 0x00000000ff0f7431 */ /* 0x000fe400000001ff */
[----:B------:R-:W-:Y:S02]  /*4ec0*/  IMAD.MOV.U32 R12, RZ, RZ, R76 ;  /* 0x000000ffff0c7224 */ /* 0x000fe400078e004c */
[----:B------:R-:W-:-:S07]  /*4ed0*/  IMAD.MOV.U32 R76, RZ, RZ, R14 ;  /* 0x000000ffff4c7224 */ /* 0x000fce00078e000e */
.L_x_11290:
[----:B------:R-:W-:Y:S05]  /*4ee0*/  BSYNC.RECONVERGENT B2 ;  /* 0x0000000000027941 */ /* 0x000fea0003800200 */
.L_x_11289:
[----:B------:R-:W-:Y:S01]  /*4ef0*/  I2FP.F32.U32 R13, R12 ;  /* 0x0000000c000d7245 */ /* 0x000fe20000201000 */
[----:B------:R-:W-:Y:S01]  /*4f00*/  HADD2.F32 R12, -RZ, R40.H1_H1 ;  /* 0x30000028ff0c7230 */ /* 0x000fe20000004100 */
        /* <DEDUP_REMOVED lines=21> */
.L_x_11296:
        /* <DEDUP_REMOVED lines=13> */
.L_x_11298:
[----:B------:R-:W-:Y:S05]  /*5130*/  BSYNC.RECONVERGENT B3 ;  /* 0x0000000000037941 */ /* 0x000fea0003800200 */
.L_x_11297:
        /* <DEDUP_REMOVED lines=44> */
[----:B------:R-:W-:Y:S01]  /*5400*/  IMAD.MOV.U32 R12, RZ, RZ, R76 ;  /* 0x000000ffff0c7224 */ /* 0x000fe200078e004c */
[----:B------:R-:W-:Y:S01]  /*5410*/  MOV R76, R14 ;  /* 0x0000000e004c7202 */ /* 0x000fe20000000f00 */
[----:B------:R-:W-:-:S07]  /*5420*/  IMAD.MOV.U32 R14, RZ, RZ, RZ ;  /* 0x000000ffff0e7224 */ /* 0x000fce00078e00ff */
.L_x_11295:
[----:B------:R-:W-:Y:S05]  /*5430*/  BSYNC.RECONVERGENT B2 ;  /* 0x0000000000027941 */ /* 0x000fea0003800200 */
.L_x_11294:
[----:B------:R-:W-:Y:S01]  /*5440*/  ISETP.NE.AND P2, PT, R14, 0x1, PT ;  /* 0x000000010e00780c */ /* 0x000fe20003f45270 */
[----:B------:R-:W-:Y:S01]  /*5450*/  BSSY.RECONVERGENT B2, `(.L_x_11299) ;  /* 0x000004f000027945 */ /* 0x000fe20003800200 */
[----:B------:R-:W-:Y:S01]  /*5460*/  I2FP.F32.U32 R13, R12 ;  /* 0x0000000c000d7245 */ /* 0x000fe20000201000 */
[----:B------:R-:W-:Y:S02]  /*5470*/  HADD2.F32 R12, -RZ, R57.H0_H0 ;  /* 0x20000039ff0c7230 */ /* 0x000fe40000004100 */
[----:B------:R-:W-:Y:S02]  /*5480*/  IMAD.MOV.U32 R15, RZ, RZ, 0x2 ;  /* 0x00000002ff0f7424 */ /* 0x000fe400078e00ff */
[----:B------:R-:W-:Y:S01]  /*5490*/  FFMA.FTZ R13, R13, R96, 1.1641532182693481445e-10 ;  /* 0x2f0000000d0d7423 */ /* 0x000fe20000010060 */
[----:B------:R-:W-:-:S04]  /*54a0*/  FMUL.FTZ R12, R89, R12 ;  /* 0x0000000c590c7220 */ /* 0x000fc80000410000 */
        /* <DEDUP_REMOVED lines=12> */
.L_x_11301:
        /* <DEDUP_REMOVED lines=13> */
.L_x_11303:
[----:B------:R-:W-:Y:S05]  /*5640*/  BSYNC.RECONVERGENT B3 ;  /* 0x0000000000037941 */ /* 0x000fea0003800200 */
.L_x_11302:
        /* <DEDUP_REMOVED lines=15> */
[----:B------:R-:W-:Y:S01]  /*5740*/  IMAD.WIDE.U32 R14, R15, -0x326172a9, RZ ;  /* 0xcd9e8d570f0e7825 */ /* 0x000fe200078e00ff */
[----:B------:R-:W-:-:S04]  /*5750*/  UIADD3 UR23, UPT, UPT, UR4, 0x1715609d, URZ ;  /* 0x1715609d04177890 */ /* 0x000fc8000fffe0ff */
[----:B------:R-:W-:Y:S01]  /*5760*/  LOP3.LUT R55, R81, R90, R15, 0x96, !PT ;  /* 0x0000005a51377212 */ /* 0x000fe200078e960f */
        /* <DEDUP_REMOVED lines=29> */
.L_x_11300:
[----:B------:R-:W-:Y:S05]  /*5940*/  BSYNC.RECONVERGENT B2 ;  /* 0x0000000000027941 */ /* 0x000fea0003800200 */
.L_x_11299:
[----:B------:R-:W-:Y:S01]  /*5950*/  I2FP.F32.U32 R13, R13 ;  /* 0x0000000d000d7245 */ /* 0x000fe20000201000 */
[----:B------:R-:W-:Y:S01]  /*5960*/  HADD2.F32 R14, -RZ, R41.H0_H0 ;  /* 0x20000029ff0e7230 */ /* 0x000fe20000004100 */
        /* <DEDUP_REMOVED lines=21> */
.L_x_11306:
        /* <DEDUP_REMOVED lines=13> */
.L_x_11308:
[----:B------:R-:W-:Y:S05]  /*5b90*/  BSYNC.RECONVERGENT B3 ;  /* 0x0000000000037941 */ /* 0x000fea0003800200 */
.L_x_11307:
        /* <DEDUP_REMOVED lines=8> */
[----:B------:R-:W-:-:S03]  /*5c20*/  UIADD3 UR23, UPT, UPT, UR5, 0x76cf5d0a, URZ ;  /* 0x76cf5d0a05177890 */ /* 0x000fc6000fffe0ff */
[----:B------:R-:W-:Y:S01]  /*5c30*/  IMAD.MOV.U32 R55, RZ, RZ, RZ ;  /* 0x000000ffff377224 */ /* 0x000fe200078e00ff */
        /* <DEDUP_REMOVED lines=35> */
[----:B------:R-:W-:-:S05]  /*5e70*/  IMAD.WIDE.U32 R94, R93, -0x2daee0ad, RZ ;  /* 0xd2511f535d5e7825 */ /* 0x000fca00078e00ff */
[----:B------:R-:W-:Y:S02]  /*5e80*/  LOP3.LUT R93, R14, UR18, R95, 0x96, !PT ;  /* 0x000000120e5d7c12 */ /* 0x000fe4000f8e965f */
[----:B------:R-:W-:-:S07]  /*5e90*/  MOV R76, R94 ;  /* 0x0000005e004c7202 */ /* 0x000fce0000000f00 */
.L_x_11305:
[----:B------:R-:W-:Y:S05]  /*5ea0*/  BSYNC.RECONVERGENT B2 ;  /* 0x0000000000027941 */ /* 0x000fea0003800200 */
.L_x_11304:
[----:B------:R-:W-:Y:S01]  /*5eb0*/  ISETP.NE.AND P2, PT, R55, 0x1, PT ;  /* 0x000000013700780c */ /* 0x000fe20003f45270 */
[----:B------:R-:W-:Y:S01]  /*5ec0*/  HADD2.F32 R14, -RZ, R57.H1_H1 ;  /* 0x30000039ff0e7230 */ /* 0x000fe20000004100 */
[----:B------:R-:W-:Y:S01]  /*5ed0*/  I2FP.F32.U32 R13, R13 ;  /* 0x0000000d000d7245 */ /* 0x000fe20000201000 */
[----:B------:R-:W-:Y:S01]  /*5ee0*/  BSSY.RECONVERGENT B2, `(.L_x_11309) ;  /* 0x000004d000027945 */ /* 0x000fe20003800200 */
[----:B------:R-:W-:-:S03]  /*5ef0*/  IMAD.MOV.U32 R57, RZ, RZ, 0x2 ;  /* 0x00000002ff397424 */ /* 0x000fc600078e00ff */
[----:B------:R-:W-:-:S05]  /*5f00*/  FFMA.FTZ R13, R13, R96, 1.1641532182693481445e-10 ;  /* 0x2f0000000d0d7423 */ /* 0x000fca0000010060 */
        /* <DEDUP_REMOVED lines=13> */
.L_x_11311:
        /* <DEDUP_REMOVED lines=13> */
.L_x_11313:
[----:B------:R-:W-:Y:S05]  /*60b0*/  BSYNC.RECONVERGENT B3 ;  /* 0x0000000000037941 */ /* 0x000fea0003800200 */
.L_x_11312:
        /* <DEDUP_REMOVED lines=44> */
[----:B------:R-:W-:Y:S01]  /*6380*/  IMAD.MOV.U32 R57, RZ, RZ, RZ ;  /* 0x000000ffff397224 */ /* 0x000fe200078e00ff */
[----:B------:R-:W-:Y:S01]  /*6390*/  MOV R14, R76 ;  /* 0x0000004c000e7202 */ /* 0x000fe20000000f00 */
[----:B------:R-:W-:-:S07]  /*63a0*/  IMAD.MOV.U32 R76, RZ, RZ, R56 ;  /* 0x000000ffff4c7224 */ /* 0x000fce00078e0038 */
.L_x_11310:
[----:B------:R-:W-:Y:S05]  /*63b0*/  BSYNC.RECONVERGENT B2 ;  /* 0x0000000000027941 */ /* 0x000fea0003800200 */
.L_x_11309:
[----:B------:R-:W-:Y:S01]  /*63c0*/  I2FP.F32.U32 R15, R14 ;  /* 0x0000000e000f7245 */ /* 0x000fe20000201000 */
[----:B------:R-:W-:Y:S01]  /*63d0*/  HADD2.F32 R14, -RZ, R41.H1_H1 ;  /* 0x30000029ff0e7230 */ /* 0x000fe20000004100 */
[----:B------:R-:W-:Y:S01]  /*63e0*/  FSEL R56, R13, RZ, P4 ;  /* 0x000000ff0d387208 */ /* 0x000fe20002000000 */
        /* <DEDUP_REMOVED lines=8> */
[----:B------:R-:W-:Y:S01]  /*6470*/  HFMA2 R56, -RZ, RZ, 0, 1.1920928955078125e-07 ;  /* 0x00000002ff387431 */ /* 0x000fe200000001ff */
[----:B------:R-:W-:Y:S01]  /*6480*/  PRMT R13, R14, 0x7610, R13 ;  /* 0x000076100e0d7816 */ /* 0x000fe2000000000d */
[----:B------:R-:W-:Y:S02]  /*6490*/  IMAD.MOV.U32 R14, RZ, RZ, R90 ;  /* 0x000000ffff0e7224 */ /* 0x000fe400078e005a */
[----:B------:R-:W-:-:S07]  /*64a0*/  @P1 FADD.FTZ R55, R47, R55 ;  /* 0x000000372f371221 */ /* 0x000fce0000010000 */
        /* <DEDUP_REMOVED lines=9> */
.L_x_11316:
        /* <DEDUP_REMOVED lines=13> */
.L_x_11318:
[----:B------:R-:W-:Y:S05]  /*6610*/  BSYNC.RECONVERGENT B3 ;  /* 0x0000000000037941 */ /* 0x000fea0003800200 */
.L_x_11317:
        /* <DEDUP_REMOVED lines=44> */
[----:B------:R-:W-:Y:S02]  /*68e0*/  IMAD.MOV.U32 R14, RZ, RZ, R76 ;  /* 0x000000ffff0e7224 */ /* 0x000fe400078e004c */
[----:B------:R-:W-:Y:S02]  /*68f0*/  IMAD.MOV.U32 R76, RZ, RZ, R56 ;  /* 0x000000ffff4c7224 */ /* 0x000fe400078e0038 */
[----:B------:R-:W-:-:S07]  /*6900*/  HFMA2 R56, -RZ, RZ, 0, 0 ;  /* 0x00000000ff387431 */ /* 0x000fce00000001ff */
.L_x_11315:
[----:B------:R-:W-:Y:S05]  /*6910*/  BSYNC.RECONVERGENT B2 ;  /* 0x0000000000027941 */ /* 0x000fea0003800200 */
.L_x_11314:
[----:B------:R-:W-:Y:S01]  /*6920*/  ISETP.NE.AND P3, PT, R56, 0x1, PT ;  /* 0x000000013800780c */ /* 0x000fe20003f65270 */
[----:B------:R-:W-:Y:S01]  /*6930*/  HADD2.F32 R80, -RZ, R58.H0_H0 ;  /* 0x2000003aff507230 */ /* 0x000fe20000004100 */
[----:B------:R-:W-:Y:S01]  /*6940*/  I2FP.F32.U32 R15, R14 ;  /* 0x0000000e000f7245 */ /* 0x000fe20000201000 */
[----:B------:R-:W-:Y:S01]  /*6950*/  BSSY.RECONVERGENT B2, `(.L_x_11319) ;  /* 0x000004c000027945 */ /* 0x000fe20003800200 */
[----:B------:R-:W-:Y:S02]  /*6960*/  IMAD.MOV.U32 R57, RZ, RZ, 0x2 ;  /* 0x00000002ff397424 */ /* 0x000fe400078e00ff */
        /* <DEDUP_REMOVED lines=13> */
.L_x_11321:
        /* <DEDUP_REMOVED lines=13> */
.L_x_11323:
[----:B------:R-:W-:Y:S05]  /*6b10*/  BSYNC.RECONVERGENT B3 ;  /* 0x0000000000037941 */ /* 0x000fea0003800200 */
.L_x_11322:
        /* <DEDUP_REMOVED lines=47> */
.L_x_11320:
[----:B------:R-:W-:Y:S05]  /*6e10*/  BSYNC.RECONVERGENT B2 ;  /* 0x0000000000027941 */ /* 0x000fea0003800200 */
.L_x_11319:
        /* <DEDUP_REMOVED lines=23> */
.L_x_11326:
        /* <DEDUP_REMOVED lines=13> */
.L_x_11328:
[----:B------:R-:W-:Y:S05]  /*7060*/  BSYNC.RECONVERGENT B3 ;  /* 0x0000000000037941 */ /* 0x000fea0003800200 */
.L_x_11327:
[----:B------:R-:W-:Y:S01]  /*7070*/  LOP3.LUT R90, R7, UR5, R93, 0x96, !PT ;  /* 0x00000005075a7c12 */ /* 0x000fe2000f8e965d */
[----:B------:R-:W-:Y:S01]  /*7080*/  IMAD.WIDE.U32 R94, R2, -0x326172a9, RZ ;  /* 0xcd9e8d57025e7825 */ /* 0x000fe200078e00ff */
[----:B------:R-:W-:Y:S01]  /*7090*/  UIADD3 UR23, UPT, UPT, UR4, -0x61c88647, URZ ;  /* 0x9e3779b904177890 */ /* 0x000fe2000fffe0ff */
[----:B------:R-:W-:Y:S02]  /*70a0*/  MOV R15, R76 ;  /* 0x0000004c000f7202 */ /* 0x000fe40000000f00 */
[----:B------:R-:W-:Y:S01]  /*70b0*/  IMAD.WIDE.U32 R90, R90, -0x326172a9, RZ ;  /* 0xcd9e8d575a5a7825 */ /* 0x000fe200078e00ff */
[----:B------:R-:W-:-:S03]  /*70c0*/  LOP3.LUT R95, R6, UR4, R95, 0x96, !PT ;  /* 0x00000004065f7c12 */ /* 0x000fc6000f8e965f */
[----:B------:R-:W-:Y:S01]  /*70d0*/  IMAD.MOV.U32 R80, RZ, RZ, RZ ;  /* 0x000000ffff507224 */ /* 0x000fe200078e00ff */
[----:B------:R-:W-:Y:S01]  /*70e0*/  LOP3.LUT R98, R94, UR23, R91, 0x96, !PT ;  /* 0x000000175e627c12 */ /* 0x000fe2000f8e965b */
[----:B------:R-:W-:Y:S01]  /*70f0*/  IMAD.WIDE.U32 R94, R95, -0x2daee0ad, RZ ;  /* 0xd2511f535f5e7825 */ /* 0x000fe200078e00ff */
[----:B------:R-:W-:-:S03]  /*7100*/  UIADD3 UR23, UPT, UPT, UR5, 0x76cf5d0a, URZ ;  /* 0x76cf5d0a05177890 */ /* 0x000fc6000fffe0ff */
[----:B------:R-:W-:Y:S01]  /*7110*/  IMAD.WIDE.U32 R98, R98, -0x2daee0ad, RZ ;  /* 0xd2511f5362627825 */ /* 0x000fe200078e00ff */
[----:B------:R-:W-:-:S04]  /*7120*/  LOP3.LUT R92, R92, UR12, R95, 0x96, !PT ;  /* 0x0000000c5c5c7c12 */ /* 0x000fc8000f8e965f */
[----:B------:R-:W-:Y:S01]  /*7130*/  LOP3.LUT R91, R94, UR23, R99, 0x96, !PT ;  /* 0x000000175e5b7c12 */ /* 0x000fe2000f8e9663 */
[----:B------:R-:W-:Y:S01]  /*7140*/  UIADD3 UR23, UPT, UPT, UR4, 0x3c6ef372, URZ ;  /* 0x3c6ef37204177890 */ /* 0x000fe2000fffe0ff */
[----:B------:R-:W-:-:S05]  /*7150*/  IMAD.WIDE.U32 R92, R92, -0x326172a9, RZ ;  /* 0xcd9e8d575c5c7825 */ /* 0x000fca00078e00ff */
[----:B------:R-:W-:Y:S01]  /*7160*/  LOP3.LUT R94, R90, UR23, R93, 0x96, !PT ;  /* 0x000000175a5e7c12 */ /* 0x000fe2000f8e965d */
[----:B------:R-:W-:Y:S01]  /*7170*/  IMAD.WIDE.U32 R90, R91, -0x326172a9, RZ ;  /* 0xcd9e8d575b5a7825 */ /* 0x000fe200078e00ff */
[----:B------:R-:W-:-:S03]  /*7180*/  UIADD3 UR23, UPT, UPT, UR4, 0x1715609d, URZ ;  /* 0x1715609d04177890 */ /* 0x000fc6000fffe0ff */
[----:B------:R-:W-:-:S05]  /*7190*/  IMAD.WIDE.U32 R94, R94, -0x2daee0ad, RZ ;  /* 0xd2511f535e5e7825 */ /* 0x000fca00078e00ff */
[----:B------:R-:W-:Y:S02]  /*71a0*/  LOP3.LUT R93, R98, UR13, R95, 0x96, !PT ;  /* 0x0000000d625d7c12 */ /* 0x000fe4000f8e965f */
[----:B------:R-:W-:-:S03]  /*71b0*/  LOP3.LUT R98, R81, R92, R91, 0x96, !PT ;  /* 0x0000005c51627212 */ /* 0x000fc600078e965b */
[----:B------:R-:W-:-:S04]  /*71c0*/  IMAD.WIDE.U32 R92, R93, -0x326172a9, RZ ;  /* 0xcd9e8d575d5c7825 */ /* 0x000fc800078e00ff */
[----:B------:R-:W-:-:S05]  /*71d0*/  IMAD.WIDE.U32 R98, R98, -0x2daee0ad, RZ ;  /* 0xd2511f5362627825 */ /* 0x000fca00078e00ff */
[----:B------:R-:W-:Y:S02]  /*71e0*/  LOP3.LUT R91, R94, UR15, R99, 0x96, !PT ;  /* 0x0000000f5e5b7c12 */ /* 0x000fe4000f8e9663 */
[----:B------:R-:W-:-:S03]  /*71f0*/  LOP3.LUT R94, R90, UR14, R93, 0x96, !PT ;  /* 0x0000000e5a5e7c12 */ /* 0x000fc6000f8e965d */
[----:B------:R-:W-:-:S04]  /*7200*/  IMAD.WIDE.U32 R90, R91, -0x326172a9, RZ ;  /* 0xcd9e8d575b5a7825 */ /* 0x000fc800078e00ff */
[----:B------:R-:W-:-:S05]  /*7210*/  IMAD.WIDE.U32 R94, R94, -0x2daee0ad, RZ ;  /* 0xd2511f535e5e7825 */ /* 0x000fca00078e00ff */
[----:B------:R-:W-:Y:S02]  /*7220*/  LOP3.LUT R93, R98, UR16, R95, 0x96, !PT ;  /* 0x00000010625d7c12 */ /* 0x000fe4000f8e965f */
[----:B------:R-:W-:Y:S01]  /*7230*/  LOP3.LUT R98, R92, UR23, R91, 0x96, !PT ;  /* 0x000000175c627c12 */ /* 0x000fe2000f8e965b */
[----:B------:R-:W-:Y:S02]  /*7240*/  UIADD3 UR23, UPT, UPT, UR4, -0xe443238, URZ ;  /* 0xf1bbcdc804177890 */ /* 0x000fe4000fffe0ff */
[----:B------:R-:W-:-:S04]  /*7250*/  IMAD.WIDE.U32 R92, R93, -0x326172a9, RZ ;  /* 0xcd9e8d575d5c7825 */ /* 0x000fc800078e00ff */
[----:B------:R-:W-:-:S05]  /*7260*/  IMAD.WIDE.U32 R98, R98, -0x2daee0ad, RZ ;  /* 0xd2511f5362627825 */ /* 0x000fca00078e00ff */
[----:B------:R-:W-:Y:S02]  /*7270*/  LOP3.LUT R91, R94, UR17, R99, 0x96, !PT ;  /* 0x000000115e5b7c12 */ /* 0x000fe4000f8e9663 */
[----:B------:R-:W-:-:S03]  /*7280*/  LOP3.LUT R94, R83, R90, R93, 0x96, !PT ;  /* 0x0000005a535e7212 */ /* 0x000fc600078e965d */
[----:B------:R-:W-:-:S04]  /*7290*/  IMAD.WIDE.U32 R90, R91, -0x326172a9, RZ ;  /* 0xcd9e8d575b5a7825 */ /* 0x000fc800078e00ff */
[----:B------:R-:W-:-:S05]  /*72a0*/  IMAD.WIDE.U32 R94, R94, -0x2daee0ad, RZ ;  /* 0xd2511f535e5e7825 */ /* 0x000fca00078e00ff */
[----:B------:R-:W-:Y:S02]  /*72b0*/  LOP3.LUT R93, R79, R98, R95, 0x96, !PT ;  /* 0x000000624f5d7212 */ /* 0x000fe400078e965f */
[----:B------:R-:W-:-:S03]  /*72c0*/  LOP3.LUT R98, R78, R92, R91, 0x96, !PT ;  /* 0x0000005c4e627212 */ /* 0x000fc600078e965b */
[----:B------:R-:W-:-:S04]  /*72d0*/  IMAD.WIDE.U32 R92, R93, -0x326172a9, RZ ;  /* 0xcd9e8d575d5c7825 */ /* 0x000fc800078e00ff */
[----:B------:R-:W-:-:S05]  /*72e0*/  IMAD.WIDE.U32 R98, R98, -0x2daee0ad, RZ ;  /* 0xd2511f5362627825 */ /* 0x000fca00078e00ff */
[----:B------:R-:W-:Y:S02]  /*72f0*/  LOP3.LUT R91, R84, R94, R99, 0x96, !PT ;  /* 0x0000005e545b7212 */ /* 0x000fe400078e9663 */
[----:B------:R-:W-:-:S03]  /*7300*/  LOP3.LUT R94, R90, UR23, R93, 0x96, !PT ;  /* 0x000000175a5e7c12 */ /* 0x000fc6000f8e965d */
[----:B------:R-:W-:-:S04]  /*7310*/  IMAD.WIDE.U32 R90, R91, -0x326172a9, RZ ;  /* 0xcd9e8d575b5a7825 */ /* 0x000fc800078e00ff */
[----:B------:R-:W-:Y:S01]  /*7320*/  IMAD.WIDE.U32 R94, R94, -0x2daee0ad, RZ ;  /* 0xd2511f535e5e7825 */ /* 0x000fe200078e00ff */
[----:B------:R-:W-:-:S03]  /*7330*/  LOP3.LUT R92, R82, R92, R91, 0x96, !PT ;  /* 0x0000005c525c7212 */ /* 0x000fc600078e965b */
[----:B------:R-:W-:Y:S01]  /*7340*/  IMAD.MOV.U32 R76, RZ, RZ, R94 ;  /* 0x000000ffff4c7224 */ /* 0x000fe200078e005e */
[----:B------:R-:W-:-:S07]  /*7350*/  LOP3.LUT R93, R98, UR18, R95, 0x96, !PT ;  /* 0x00000012625d7c12 */ /* 0x000fce000f8e965f */
.L_x_11325:
[----:B------:R-:W-:Y:S05]  /*7360*/  BSYNC.RECONVERGENT B2 ;  /* 0x0000000000027941 */ /* 0x000fea0003800200 */
.L_x_11324:
[----:B------:R-:W-:Y:S01]  /*7370*/  ISETP.NE.AND P4, PT, R80, 0x1, PT ;  /* 0x000000015000780c */ /* 0x000fe20003f85270 */
[----:B------:R-:W-:Y:S01]  /*7380*/  HADD2.F32 R58, -RZ, R58.H1_H1 ;  /* 0x3000003aff3a7230 */ /* 0x000fe20000004100 */
[----:B------:R-:W-:Y:S01]  /*7390*/  I2FP.F32.U32 R15, R15 ;  /* 0x0000000f000f7245 */ /* 0x000fe20000201000 */
[----:B------:R-:W-:Y:S01]  /*73a0*/  BSSY.RECONVERGENT B2, `(.L_x_11329) ;  /* 0x000004c000027945 */ /* 0x000fe20003800200 */
[----:B------:R-:W-:-:S03]  /*73b0*/  HFMA2 R91, -RZ, RZ, 0, 1.1920928955078125e-07 ;  /* 0x00000002ff5b7431 */ /* 0x000fc600000001ff */
        /* <DEDUP_REMOVED lines=13> */
.L_x_11331:
        /* <DEDUP_REMOVED lines=13> */
.L_x_11333:
[----:B------:R-:W-:Y:S05]  /*7560*/  BSYNC.RECONVERGENT B3 ;  /* 0x0000000000037941 */ /* 0x000fea0003800200 */
.L_x_11332:
        /* <DEDUP_REMOVED lines=15> */
[----:B------:R-:W-:-:S04]  /*7660*/  UIADD3 UR23, UPT, UPT, UR4, 0x1715609d, URZ ;  /* 0x1715609d04177890 */ /* 0x000fc8000fffe0ff */
[----:B------:R-:W-:-:S05]  /*7670*/  IMAD.WIDE.U32 R94, R94, -0x2daee0ad, RZ ;  /* 0xd2511f535e5e7825 */ /* 0x000fca00078e00ff */
[----:B------:R-:W-:Y:S01]  /*7680*/  LOP3.LUT R95, R90, UR13, R95, 0x96, !PT ;  /* 0x0000000d5a5f7c12 */ /* 0x000fe2000f8e965f */
[----:B------:R-:W-:-:S05]  /*7690*/  IMAD.WIDE.U32 R90, R91, -0x326172a9, RZ ;  /* 0xcd9e8d575b5a7825 */ /* 0x000fca00078e00ff */
[----:B------:R-:W-:-:S05]  /*76a0*/  LOP3.LUT R92, R81, R92, R91, 0x96, !PT ;  /* 0x0000005c515c7212 */ /* 0x000fca00078e965b */
[----:B------:R-:W-:-:S05]  /*76b0*/  IMAD.WIDE.U32 R92, R92, -0x2daee0ad, RZ ;  /* 0xd2511f535c5c7825 */ /* 0x000fca00078e00ff */
[----:B------:R-:W-:Y:S01]  /*76c0*/  LOP3.LUT R93, R94, UR15, R93, 0x96, !PT ;  /* 0x0000000f5e5d7c12 */ /* 0x000fe2000f8e965d */
[----:B------:R-:W-:-:S05]  /*76d0*/  IMAD.WIDE.U32 R94, R95, -0x326172a9, RZ ;  /* 0xcd9e8d575f5e7825 */ /* 0x000fca00078e00ff */
[----:B------:R-:W-:-:S05]  /*76e0*/  LOP3.LUT R90, R90, UR14, R95, 0x96, !PT ;  /* 0x0000000e5a5a7c12 */ /* 0x000fca000f8e965f */
[----:B------:R-:W-:-:S05]  /*76f0*/  IMAD.WIDE.U32 R90, R90, -0x2daee0ad, RZ ;  /* 0xd2511f535a5a7825 */ /* 0x000fca00078e00ff */
[----:B------:R-:W-:Y:S01]  /*7700*/  LOP3.LUT R91, R92, UR16, R91, 0x96, !PT ;  /* 0x000000105c5b7c12 */ /* 0x000fe2000f8e965b */
[----:B------:R-:W-:-:S05]  /*7710*/  IMAD.WIDE.U32 R92, R93, -0x326172a9, RZ ;  /* 0xcd9e8d575d5c7825 */ /* 0x000fca00078e00ff */
[----:B------:R-:W-:Y:S01]  /*7720*/  LOP3.LUT R94, R94, UR23, R93, 0x96, !PT ;  /* 0x000000175e5e7c12 */ /* 0x000fe2000f8e965d */
[----:B------:R-:W-:-:S04]  /*7730*/  UIADD3 UR23, UPT, UPT, UR4, -0xe443238, URZ ;  /* 0xf1bbcdc804177890 */ /* 0x000fc8000fffe0ff */
        /* <DEDUP_REMOVED lines=12> */
[----:B------:R-:W-:-:S04]  /*7800*/  IMAD.WIDE.U32 R94, R94, -0x2daee0ad, RZ ;  /* 0xd2511f535e5e7825 */ /* 0x000fc800078e00ff */
[----:B------:R-:W-:Y:S01]  /*7810*/  IMAD.MOV.U32 R76, RZ, RZ, R94 ;  /* 0x000000ffff4c7224 */ /* 0x000fe200078e005e */
[----:B------:R-:W-:Y:S01]  /*7820*/  LOP3.LUT R93, R90, UR18, R95, 0x96, !PT ;  /* 0x000000125a5d7c12 */ /* 0x000fe2000f8e965f */
[----:B------:R-:W-:-:S05]  /*7830*/  IMAD.WIDE.U32 R90, R91, -0x326172a9, RZ ;  /* 0xcd9e8d575b5a7825 */ /* 0x000fca00078e00ff */
[----:B------:R-:W-:Y:S01]  /*7840*/  LOP3.LUT R92, R82, R92, R91, 0x96, !PT ;  /* 0x0000005c525c7212 */ /* 0x000fe200078e965b */
[----:B------:R-:W-:-:S07]  /*7850*/  HFMA2 R91, -RZ, RZ, 0, 0 ;  /* 0x00000000ff5b7431 */ /* 0x000fce00000001ff */
.L_x_11330:
[----:B------:R-:W-:Y:S05]  /*7860*/  BSYNC.RECONVERGENT B2 ;  /* 0x0000000000027941 */ /* 0x000fea0003800200 */
.L_x_11329:
        /* <DEDUP_REMOVED lines=24> */
.L_x_11336:
        /* <DEDUP_REMOVED lines=13> */
.L_x_11338:
[----:B------:R-:W-:Y:S05]  /*7ac0*/  BSYNC.RECONVERGENT B3 ;  /* 0x0000000000037941 */ /* 0x000fea0003800200 */
.L_x_11337:
        /* <DEDUP_REMOVED lines=43> */
[----:B------:R-:W-:Y:S01]  /*7d80*/  IMAD.MOV.U32 R94, RZ, RZ, RZ ;  /* 0x000000ffff5e7224 */ /* 0x000fe200078e00ff */
[----:B------:R-:W-:Y:S01]  /*7d90*/  MOV R76, R90 ;  /* 0x0000005a004c7202 */ /* 0x000fe20000000f00 */
[----:B------:R-:W-:-:S05]  /*7da0*/  IMAD.WIDE.U32 R90, R80, -0x326172a9, RZ ;  /* 0xcd9e8d57505a7825 */ /* 0x000fca00078e00ff */
[----:B------:R-:W-:-:S07]  /*7db0*/  LOP3.LUT R92, R82, R92, R91, 0x96, !PT ;  /* 0x0000005c525c7212 */ /* 0x000fce00078e965b */
.L_x_11335:
[----:B------:R-:W-:Y:S05]  /*7dc0*/  BSYNC.RECONVERGENT B2 ;  /* 0x0000000000027941 */ /* 0x000fea0003800200 */
.L_x_11334:
[----:B------:R-:W-:Y:S01]  /*7dd0*/  ISETP.NE.AND P5, PT, R94, 0x1, PT ;  /* 0x000000015e00780c */ /* 0x000fe20003fa5270 */
[----:B------:R-:W-:Y:S01]  /*7de0*/  BSSY.RECONVERGENT B2, `(.L_x_11339) ;  /* 0x000004e000027945 */ /* 0x000fe20003800200 */
[----:B------:R-:W-:Y:S01]  /*7df0*/  I2FP.F32.U32 R91, R58 ;  /* 0x0000003a005b7245 */ /* 0x000fe20000201000 */
[----:B------:R-:W-:Y:S01]  /*7e00*/  HADD2.F32 R58, -RZ, R59.H0_H0 ;  /* 0x2000003bff3a7230 */ /* 0x000fe20000004100 */
        /* <DEDUP_REMOVED lines=14> */
.L_x_11341:
        /* <DEDUP_REMOVED lines=12> */
.L_x_11343:
[----:B------:R-:W-:Y:S05]  /*7fb0*/  BSYNC.RECONVERGENT B3 ;  /* 0x0000000000037941 */ /* 0x000fea0003800200 */
.L_x_11342:
[----:B------:R-:W-:Y:S01]  /*7fc0*/  IMAD.WIDE.U32 R94, R5, -0x2daee0ad, RZ ;  /* 0xd2511f53055e7825 */ /* 0x000fe200078e00ff */
[----:B------:R-:W-:Y:S01]  /*7fd0*/  UIADD3 UR23, UPT, UPT, UR4, -0x61c88647, URZ ;  /* 0x9e3779b904177890 */ /* 0x000fe2000fffe0ff */
[----:B------:R-:W-:Y:S02]  /*7fe0*/  MOV R80, R76 ;  /* 0x0000004c00507202 */ /* 0x000fe40000000f00 */
[----:B------:R-:W-:Y:S01]  /*7ff0*/  IMAD.WIDE.U32 R92, R2, -0x326172a9, RZ ;  /* 0xcd9e8d57025c7825 */ /* 0x000fe200078e00ff */
[----:B------:R-:W-:-:S04]  /*8000*/  LOP3.LUT R90, R7, UR5, R95, 0x96, !PT ;  /* 0x00000005075a7c12 */ /* 0x000fc8000f8e965f */
        /* <DEDUP_REMOVED lines=40> */
[----:B------:R-:W-:-:S04]  /*8290*/  IMAD.WIDE.U32 R90, R95, -0x326172a9, RZ ;  /* 0xcd9e8d575f5a7825 */ /* 0x000fc800078e00ff */
[----:B------:R-:W-:Y:S01]  /*82a0*/  IMAD.MOV.U32 R95, RZ, RZ, RZ ;  /* 0x000000ffff5f7224 */ /* 0x000fe200078e00ff */
[----:B------:R-:W-:-:S07]  /*82b0*/  LOP3.LUT R92, R82, R92, R91, 0x96, !PT ;  /* 0x0000005c525c7212 */ /* 0x000fce00078e965b */
.L_x_11340:
[----:B------:R-:W-:Y:S05]  /*82c0*/  BSYNC.RECONVERGENT B2 ;  /* 0x0000000000027941 */ /* 0x000fea0003800200 */
.L_x_11339:
[----:B------:R-:W-:Y:S01]  /*82d0*/  I2FP.F32.U32 R91, R80 ;  /* 0x00000050005b7245 */ /* 0x000fe20000201000 */
[----:B------:R-:W-:Y:S01]  /*82e0*/  HADD2.F32 R80, -RZ, R43.H0_H0 ;  /* 0x2000002bff507230 */ /* 0x000fe20000004100 */
[----:B------:R-:W-:Y:S01]  /*82f0*/  BSSY.RECONVERGENT B2, `(.L_x_11344) ;  /* 0x0000052000027945 */ /* 0x000fe20003800200 */
[----:B------:R-:W-:Y:S02]  /*8300*/  HFMA2 R97, -RZ, RZ, 0, 1.1920928955078125e-07 ;  /* 0x00000002ff617431 */ /* 0x000fe400000001ff */
[----:B------:R-:W-:Y:S02]  /*8310*/  IMAD.MOV.U32 R94, RZ, RZ, R90 ;  /* 0x000000ffff5e7224 */ /* 0x000fe400078e005a */
[----:B------:R-:W-:Y:S01]  /*8320*/  FFMA.FTZ R91, R91, R96, 1.1641532182693481445e-10 ;  /* 0x2f0000005b5b7423 */ /* 0x000fe20000010060 */
[----:B------:R-:W-:-:S04]  /*8330*/  FMUL.FTZ R80, R80, R89 ;  /* 0x0000005950507220 */ /* 0x000fc80000410000 */
[----:B------:R-:W-:Y:S02]  /*8340*/  FSETP.GTU.FTZ.AND P5, PT, R91, R88, PT ;  /* 0x000000585b00720b */ /* 0x000fe40003fbc000 */
[----:B------:R-:W-:Y:S02]  /*8350*/  FSEL R91, R58, RZ, P4 ;  /* 0x000000ff3a5b7208 */ /* 0x000fe40002000000 */
        /* <DEDUP_REMOVED lines=14> */
.L_x_11346:
[----:B------:R-:W-:Y:S01]  /*8440*/  IADD3 R5, PT, PT, R5, 0x1, RZ ;  /* 0x0000000105057810 */ /* 0x000fe20007ffe0ff */
[----:B------:R-:W-:Y:S03]  /*8450*/  BSSY.RECONVERGENT B3, `(.L_x_11347) ;  /* 0x000000b000037945 */ /* 0x000fe60003800200 */
        /* <DEDUP_REMOVED lines=10> */
.L_x_11348:
[----:B------:R-:W-:Y:S05]  /*8500*/  BSYNC.RECONVERGENT B3 ;  /* 0x0000000000037941 */ /* 0x000fea0003800200 */
.L_x_11347:
[----:B------:R-:W-:Y:S01]  /*8510*/  IMAD.WIDE.U32 R94, R5, -0x2daee0ad, RZ ;  /* 0xd2511f53055e7825 */ /* 0x000fe200078e00ff */
[----:B------:R-:W-:-:S03]  /*8520*/  UIADD3 UR23, UPT, UPT, UR4, -0x61c88647, URZ ;  /* 0x9e3779b904177890 */ /* 0x000fc6000fffe0ff */
[----:B------:R-:W-:Y:S02]  /*8530*/  HFMA2 R97, -RZ, RZ, 0, 0 ;  /* 0x00000000ff617431 */ /* 0x000fe400000001ff */
        /* <DEDUP_REMOVED lines=41> */
[----:B------:R-:W-:Y:S02]  /*87d0*/  IMAD.MOV.U32 R94, RZ, RZ, R76 ;  /* 0x000000ffff5e7224 */ /* 0x000fe400078e004c */
[----:B------:R-:W-:Y:S02]  /*87e0*/  IMAD.MOV.U32 R76, RZ, RZ, R90 ;  /* 0x000000ffff4c7224 */ /* 0x000fe400078e005a */
[----:B------:R-:W-:-:S05]  /*87f0*/  IMAD.WIDE.U32 R90, R95, -0x326172a9, RZ ;  /* 0xcd9e8d575f5a7825 */ /* 0x000fca00078e00ff */
[----:B------:R-:W-:-:S07]  /*8800*/  LOP3.LUT R92, R82, R92, R91, 0x96, !PT ;  /* 0x0000005c525c7212 */ /* 0x000fce00078e965b */
.L_x_11345:
[----:B------:R-:W-:Y:S05]  /*8810*/  BSYNC.RECONVERGENT B2 ;  /* 0x0000000000027941 */ /* 0x000fea0003800200 */
.L_x_11344:
[----:B------:R-:W-:Y:S01]  /*8820*/  ISETP.NE.AND P6, PT, R97, 0x1, PT ;  /* 0x000000016100780c */ /* 0x000fe20003fc5270 */
[----:B------:R-:W-:Y:S01]  /*8830*/  BSSY.RECONVERGENT B2, `(.L_x_11349) ;  /* 0x0000051000027945 */ /* 0x000fe20003800200 */
[----:B------:R-:W-:Y:S01]  /*8840*/  I2FP.F32.U32 R91, R94 ;  /* 0x0000005e005b7245 */ /* 0x000fe20000201000 */
[----:B------:R-:W-:-:S04]  /*8850*/  HADD2.F32 R94, -RZ, R59.H1_H1 ;  /* 0x3000003bff5e7230 */ /* 0x000fc80000004100 */
[----:B------:R-:W-:Y:S01]  /*8860*/  FFMA.FTZ R91, R91, R96, 1.1641532182693481445e-10 ;  /* 0x2f0000005b5b7423 */ /* 0x000fe20000010060 */
[----:B------:R-:W-:Y:S01]  /*8870*/  FMUL.FTZ R59, R94, R89 ;  /* 0x000000595e3b7220 */ /* 0x000fe20000410000 */
[----:B------:R-:W-:-:S03]  /*8880*/  IMAD.MOV.U32 R94, RZ, RZ, R90 ;  /* 0x000000ffff5e7224 */ /* 0x000fc600078e005a */
[----:B------:R-:W-:Y:S01]  /*8890*/  FSETP.LE.FTZ.AND P5, PT, R91, R88, PT ;  /* 0x000000585b00720b */ /* 0x000fe20003fb3000 */
[----:B------:R-:W-:Y:S01]  /*88a0*/  IMAD.MOV.U32 R91, RZ, RZ, 0x2 ;  /* 0x00000002ff5b7424 */ /* 0x000fe200078e00ff */
        /* <DEDUP_REMOVED lines=9> */
.L_x_11351:
[----:B------:R-:W-:Y:S01]  /*8940*/  VIADD R5, R5, 0x1 ;  /* 0x0000000105057836 */ /* 0x000fe20000000000 */
[----:B------:R-:W-:Y:S04]  /*8950*/  BSSY.RECONVERGENT B3, `(.L_x_11352) ;  /* 0x000000d000037945 */ /* 0x000fe80003800200 */
        /* <DEDUP_REMOVED lines=12> */
.L_x_11353:
[----:B------:R-:W-:Y:S05]  /*8a20*/  BSYNC.RECONVERGENT B3 ;  /* 0x0000000000037941 */ /* 0x000fea0003800200 */
.L_x_11352:
[----:B------:R-:W-:Y:S01]  /*8a30*/  IMAD.WIDE.U32 R94, R5, -0x2daee0ad, RZ ;  /* 0xd2511f53055e7825 */ /* 0x000fe200078e00ff */
[----:B------:R-:W-:-:S03]  /*8a40*/  UIADD3 UR23, UPT, UPT, UR4, -0x61c88647, URZ ;  /* 0x9e3779b904177890 */ /* 0x000fc6000fffe0ff */
        /* <DEDUP_REMOVED lines=26> */
[----:B------:R-:W-:Y:S01]  /*8bf0*/  IMAD.WIDE.U32 R90, R91, -0x326172a9, RZ ;  /* 0xcd9e8d575b5a7825 */ /* 0x000fe200078e00ff */
[----:B------:R-:W-:-:S04]  /*8c00*/  UIADD3 UR23, UPT, UPT, UR4, -0xe443238, URZ ;  /* 0xf1bbcdc804177890 */ /* 0x000fc8000fffe0ff */
[----:B------:R-:W-:Y:S01]  /*8c10*/  LOP3.LUT R91, R83, R94, R91, 0x96, !PT ;  /* 0x0000005e535b7212 */ /* 0x000fe200078e965b */
        /* <DEDUP_REMOVED lines=10> */
[----:B------:R-:W-:-:S03]  /*8cc0*/  LOP3.LUT R83, R92, UR23, R91, 0x96, !PT ;  /* 0x000000175c537c12 */ /* 0x000fc6000f8e965b */
[----:B------:R-:W-:Y:S01]  /*8cd0*/  IMAD.MOV.U32 R91, RZ, RZ, RZ ;  /* 0x000000ffff5b7224 */ /* 0x000fe200078e00ff */
[----:B------:R-:W-:Y:S01]  /*8ce0*/  LOP3.LUT R92, R82, R90, R95, 0x96, !PT ;  /* 0x0000005a525c7212 */ /* 0x000fe200078e965f */
[----:B------:R-:W-:-:S04]  /*8cf0*/  IMAD.WIDE.U32 R82, R83, -0x2daee0ad, RZ ;  /* 0xd2511f5353527825 */ /* 0x000fc800078e00ff */
[----:B------:R-:W-:Y:S01]  /*8d00*/  IMAD.MOV.U32 R90, RZ, RZ, R94 ;  /* 0x000000ffff5a7224 */ /* 0x000fe200078e005e */
[----:B------:R-:W-:Y:S01]  /*8d10*/  MOV R94, R76 ;  /* 0x0000004c005e7202 */ /* 0x000fe20000000f00 */
[----:B------:R-:W-:Y:S01]  /*8d20*/  IMAD.MOV.U32 R76, RZ, RZ, R82 ;  /* 0x000000ffff4c7224 */ /* 0x000fe200078e0052 */
[----:B------:R-:W-:-:S07]  /*8d30*/  LOP3.LUT R93, R78, UR18, R83, 0x96, !PT ;  /* 0x000000124e5d7c12 */ /* 0x000fce000f8e9653 */
.L_x_11350:
[----:B------:R-:W-:Y:S05]  /*8d40*/  BSYNC.RECONVERGENT B2 ;  /* 0x0000000000027941 */ /* 0x000fea0003800200 */
.L_x_11349:
        /* <DEDUP_REMOVED lines=10> */
.L_x_11273:
[----:B------:R-:W-:Y:S01]  /*8df0*/  ISETP.NE.AND P1, PT, R77, RZ, PT ;  /* 0x000000ff4d00720c */ /* 0x000fe20003f25270 */
[----:B------:R-:W0:Y:S01]  /*8e00*/  LDC.64 R78, c[0x0][0x3b0] ;  /* 0x0000ec00ff4e7b82 */ /* 0x000e220000000a00 */
[----:B------:R-:W-:Y:S02]  /*8e10*/  SEL R77, RZ, 0x1000000, !P5 ;  /* 0x01000000ff4d7807 */ /* 0x000fe40006800000 */
[----:B------:R-:W-:Y:S02]  /*8e20*/  ISETP.NE.AND P5, PT, R85, RZ, PT ;  /* 0x000000ff5500720c */ /* 0x000fe40003fa5270 */
[----:B------:R-:W-:Y:S02]  /*8e30*/  SEL R82, RZ, 0x10000, !P4 ;  /* 0x00010000ff527807 */ /* 0x000fe40006000000 */
[----:B------:R-:W-:Y:S01]  /*8e40*/  ISETP.NE.AND P4, PT, R87, RZ, PT ;  /* 0x000000ff5700720c */ /* 0x000fe20003f85270 */
        /* <DEDUP_REMOVED lines=18> */
[----:B0-----:R-:W-:Y:S02]  /*8f70*/  SHF.L.U32 R78, R80, 0x10, RZ ;  /* 0x00000010504e7819 */ /* 0x001fe400000006ff */
[----:B------:R-:W-:Y:S02]  /*8f80*/  LOP3.LUT R77, R83, 0xffff, RZ, 0xc0, !PT ;  /* 0x0000ffff534d7812 */ /* 0x000fe400078ec0ff */
[----:B------:R-:W-:Y:S02]  /*8f90*/  LOP3.LUT R78, R78, 0xff0000, RZ, 0xc0, !PT ;  /* 0x00ff00004e4e7812 */ /* 0x000fe400078ec0ff */
[----:B------:R-:W-:Y:S02]  /*8fa0*/  LOP3.LUT R84, R12, 0xff, RZ, 0xc0, !PT ;  /* 0x000000ff0c547812 */ /* 0x000fe400078ec0ff */
[----:B------:R-:W-:Y:S02]  /*8fb0*/  PRMT R78, R78, 0x4210, R77 ;  /* 0x000042104e4e7816 */ /* 0x000fe4000000004d */
[----:B------:R-:W-:Y:S01]  /*8fc0*/  PRMT R77, R15, 0x7104, RZ ;  /* 0x000071040f4d7816 */ /* 0x000fe200000000ff */
[----:B------:R-:W-:Y:S01]  /*8fd0*/  IMAD.WIDE.U32 R84, R84, 0x10000, RZ ;  /* 0x0001000054547825 */ /* 0x000fe200078e00ff */
[----:B------:R-:W-:-:S02]  /*8fe0*/  LOP3.LUT R86, R11, 0xff, RZ, 0xc0, !PT ;  /* 0x000000ff0b567812 */ /* 0x000fc400078ec0ff */
[----:B------:R-:W-:Y:S02]  /*8ff0*/  LOP3.LUT R77, R78, 0xff00, R77, 0xf8, !PT ;  /* 0x0000ff004e4d7812 */ /* 0x000fe400078ef84d */
[----:B------:R-:W-:Y:S01]  /*9000*/  LOP3.LUT R78, R13, 0xff, RZ, 0xc0, !PT ;  /* 0x000000ff0d4e7812 */ /* 0x000fe200078ec0ff */
[----:B------:R-:W-:Y:S01]  /*9010*/  IMAD.WIDE.U32 R86, R86, 0x100, RZ ;  /* 0x0000010056567825 */ /* 0x000fe200078e00ff */
        /* <DEDUP_REMOVED lines=9> */
.L_x_11354:
[----:B------:R-:W-:Y:S02]  /*90b0*/  IMAD.MOV.U32 R94, RZ, RZ, R76 ;  /* 0x000000ffff5e7224 */ /* 0x000fe400078e004c */
[----:B------:R-:W-:-:S07]  /*90c0*/  VIADD R76, R9, 0x20 ;  /* 0x00000020094c7836 */ /* 0x000fce0000000000 */
.L_x_11231:
[----:B------:R-:W-:Y:S05]  /*90d0*/  BSYNC.RECONVERGENT B1 ;  /* 0x0000000000017941 */ /* 0x000fea0003800200 */
.L_x_11230:
        /* <DEDUP_REMOVED lines=20> */
[----:B------:R-:W-:Y:S01]  /*9220*/  IMAD.U32 R89, RZ, RZ, UR4 ;  /* 0x00000004ff597e24 */ /* 0x000fe2000f8e00ff */
[----:B------:R-:W-:Y:S01]  /*9230*/  MOV R97, UR5 ;  /* 0x0000000500617c02 */ /* 0x000fe20008000f00 */
[----:B01----:R-:W-:Y:S01]  /*9240*/  IMAD.U32 R86, RZ, RZ, UR5 ;  /* 0x00000005ff567e24 */ /* 0x003fe2000f8e00ff */
[----:B------:R-:W-:Y:S01]  /*9250*/  MOV R87, UR4 ;  /* 0x0000000400577c02 */ /* 0x000fe20008000f00 */
[----:B------:R-:W-:Y:S01]  /*9260*/  IMAD.U32 R88, RZ, RZ, UR4 ;  /* 0x00000004ff587e24 */ /* 0x000fe2000f8e00ff */
[----:B------:R-:W-:Y:S01]  /*9270*/  BSSY.RECONVERGENT B2, `(.L_x_11358) ;  /* 0x0000051000027945 */ /* 0x000fe20003800200 */
[----:B------:R-:W-:Y:S01]  /*9280*/  IMAD.MOV.U32 R13, RZ, RZ, 0x2 ;  /* 0x00000002ff0d7424 */ /* 0x000fe200078e00ff */
[----:B------:R-:W-:Y:S01]  /*9290*/  MOV R10, R90 ;  /* 0x0000005a000a7202 */ /* 0x000fe20000000f00 */
[----:B------:R-:W-:Y:S01]  /*92a0*/  IMAD.MOV.U32 R78, RZ, RZ, R94 ;  /* 0x000000ffff4e7224 */ /* 0x000fe200078e005e */
[----:B------:R-:W-:Y:S01]  /*92b0*/  IADD3 R89, PT, PT, R89, -0x4ab325aa, RZ ;  /* 0xb54cda5659597810 */ /* 0x000fe20007ffe0ff */
        /* <DEDUP_REMOVED lines=15> */
.L_x_11360:
        /* <DEDUP_REMOVED lines=13> */
.L_x_11362:
[----:B------:R-:W-:Y:S05]  /*9480*/  BSYNC.RECONVERGENT B3 ;  /* 0x0000000000037941 */ /* 0x000fea0003800200 */
.L_x_11361:
[----:B------:R-:W-:Y:S01]  /*9490*/  IMAD.WIDE.U32 R12, R2, -0x326172a9, RZ ;  /* 0xcd9e8d57020c7825 */ /* 0x000fe200078e00ff */
[----:B--2---:R-:W-:Y:S01]  /*94a0*/  LOP3.LUT R60, R7, UR5, R11, 0x96, !PT ;  /* 0x00000005073c7c12 */ /* 0x004fe2000f8e960b */
        /* <DEDUP_REMOVED lines=29> */
[----:B------:R-:W-:Y:S01]  /*9680*/  LOP3.LUT R12, R89, R12, R15, 0x96, !PT ;  /* 0x0000000c590c7212 */ /* 0x000fe200078e960f */
[----:B------:R-:W-:-:S04]  /*9690*/  IMAD.WIDE.U32 R60, R60, -0x326172a9, RZ ;  /* 0xcd9e8d573c3c7825 */ /* 0x000fc800078e00ff */
[----:B------:R-:W-:Y:S01]  /*96a0*/  IMAD.WIDE.U32 R12, R12, -0x2daee0ad, RZ ;  /* 0xd2511f530c0c7825 */ /* 0x000fe200078e00ff */
[----:B------:R-:W-:Y:S01]  /*96b0*/  LOP3.LUT R11, R14, UR23, R61, 0x96, !PT ;  /* 0x000000170e0b7c12 */ /* 0x000fe2000f8e963d */
[----:B------:R-:W-:-:S03]  /*96c0*/  UIADD3 UR23, UPT, UPT, UR4, -0xe443238, URZ ;  /* 0xf1bbcdc804177890 */ /* 0x000fc6000fffe0ff */
[----:B------:R-:W-:Y:S01]  /*96d0*/  LOP3.LUT R92, R86, R10, R13, 0x96, !PT ;  /* 0x0000000a565c7212 */ /* 0x000fe200078e960d */
[----:B------:R-:W-:-:S04]  /*96e0*/  IMAD.WIDE.U32 R10, R11, -0x2daee0ad, RZ ;  /* 0xd2511f530b0a7825 */ /* 0x000fc800078e00ff */
[----:B------:R-:W-:Y:S02]  /*96f0*/  HFMA2 R13, -RZ, RZ, 0, 0 ;  /* 0x00000000ff0d7431 */ /* 0x000fe400000001ff */
[----:B------:R-:W-:Y:S01]  /*9700*/  IMAD.WIDE.U32 R92, R92, -0x326172a9, RZ ;  /* 0xcd9e8d575c5c7825 */ /* 0x000fe200078e00ff */
[----:B------:R-:W-:-:S04]  /*9710*/  LOP3.LUT R90, R97, R12, R11, 0x96, !PT ;  /* 0x0000000c615a7212 */ /* 0x000fc800078e960b */
[----:B------:R-:W-:Y:S01]  /*9720*/  LOP3.LUT R78, R60, UR23, R93, 0x96, !PT ;  /* 0x000000173c4e7c12 */ /* 0x000fe2000f8e965d */
[----:B------:R-:W-:-:S04]  /*9730*/  IMAD.WIDE.U32 R90, R90, -0x326172a9, RZ ;  /* 0xcd9e8d575a5a7825 */ /* 0x000fc800078e00ff */
[----:B------:R-:W-:Y:S01]  /*9740*/  IMAD.WIDE.U32 R78, R78, -0x2daee0ad, RZ ;  /* 0xd2511f534e4e7825 */ /* 0x000fe200078e00ff */
[----:B------:R-:W-:-:S04]  /*9750*/  LOP3.LUT R92, R88, R92, R91, 0x96, !PT ;  /* 0x0000005c585c7212 */ /* 0x000fc800078e965b */
[----:B------:R-:W-:Y:S01]  /*9760*/  LOP3.LUT R93, R10, UR18, R79, 0x96, !PT ;  /* 0x000000120a5d7c12 */ /* 0x000fe2000f8e964f */
[----:B------:R-:W-:-:S07]  /*9770*/  IMAD.MOV.U32 R10, RZ, RZ, R94 ;  /* 0x000000ffff0a7224 */ /* 0x000fce00078e005e */
.L_x_11359:
[----:B------:R-:W-:Y:S05]  /*9780*/  BSYNC.RECONVERGENT B2 ;  /* 0x0000000000027941 */ /* 0x000fea0003800200 */
.L_x_11358:
[----:B------:R-:W0:Y:S01]  /*9790*/  LDC R85, c[0x0][0x404] ;  /* 0x00010100ff557b82 */ /* 0x000e220000000800 */
[----:B------:R-:W-:Y:S01]  /*97a0*/  ISETP.NE.AND P2, PT, R13, 0x1, PT ;  /* 0x000000010d00780c */ /* 0x000fe20003f45270 */
[----:B------:R-:W-:Y:S01]  /*97b0*/  IMAD.MOV.U32 R83, RZ, RZ, 0x2f800000 ;  /* 0x2f800000ff537424 */ /* 0x000fe200078e00ff */
[----:B------:R-:W-:Y:S01]  /*97c0*/  I2FP.F32.U32 R10, R10 ;  /* 0x0000000a000a7245 */ /* 0x000fe20000201000 */
[----:B-----5:R-:W-:Y:S01]  /*97d0*/  HADD2.F32 R11, -RZ, R64.H0_H0 ;  /* 0x20000040ff0b7230 */ /* 0x020fe20000004100 */
[----:B------:R-:W-:Y:S01]  /*97e0*/  BSSY.RECONVERGENT B2, `(.L_x_11363) ;  /* 0x000004f000027945 */ /* 0x000fe20003800200 */
[----:B------:R-:W-:Y:S01]  /*97f0*/  IMAD.MOV.U32 R14, RZ, RZ, 0x2 ;  /* 0x00000002ff0e7424 */ /* 0x000fe200078e00ff */
[----:B------:R-:W-:Y:S01]  /*9800*/  MOV R12, R90 ;  /* 0x0000005a000c7202 */ /* 0x000fe20000000f00 */
[----:B------:R-:W1:Y:S01]  /*9810*/  LDC R84, c[0x0][0x408] ;  /* 0x00010200ff547b82 */ /* 0x000e620000000800 */
[----:B------:R-:W-:-:S05]  /*9820*/  FFMA.FTZ R10, R10, R83, 1.1641532182693481445e-10 ;  /* 0x2f0000000a0a7423 */ /* 0x000fca0000010053 */
        /* <DEDUP_REMOVED lines=12> */
.L_x_11365:
        /* <DEDUP_REMOVED lines=13> */
.L_x_11367:
[----:B------:R-:W-:Y:S05]  /*99c0*/  BSYNC.RECONVERGENT B3 ;  /* 0x0000000000037941 */ /* 0x000fea0003800200 */
.L_x_11366:
        /* <DEDUP_REMOVED lines=44> */
[----:B------:R-:W-:Y:S02]  /*9c90*/  LOP3.LUT R93, R12, UR18, R15, 0x96, !PT ;  /* 0x000000120c5d7c12 */ /* 0x000fe4000f8e960f */
[----:B------:R-:W-:Y:S01]  /*9ca0*/  MOV R12, R78 ;  /* 0x0000004e000c7202 */ /* 0x000fe20000000f00 */
[----:B------:R-:W-:Y:S02]  /*9cb0*/  IMAD.MOV.U32 R78, RZ, RZ, R14 ;  /* 0x000000ffff4e7224 */ /* 0x000fe400078e000e */
[----:B------:R-:W-:-:S07]  /*9cc0*/  IMAD.MOV.U32 R14, RZ, RZ, RZ ;  /* 0x000000ffff0e7224 */ /* 0x000fce00078e00ff */
.L_x_11364:
[----:B------:R-:W-:Y:S05]  /*9cd0*/  BSYNC.RECONVERGENT B2 ;  /* 0x0000000000027941 */ /* 0x000fea0003800200 */
.L_x_11363:
[----:B------:R-:W-:Y:S01]  /*9ce0*/  I2FP.F32.U32 R12, R12 ;  /* 0x0000000c000c7245 */ /* 0x000fe20000201000 */
[----:B------:R-:W-:Y:S01]  /*9cf0*/  HADD2.F32 R11, -RZ, R40.H0_H0 ;  /* 0x20000028ff0b7230 */ /* 0x000fe20000004100 */
[----:B------:R-:W-:Y:S01]  /*9d00*/  ISETP.NE.AND P3, PT, R14, 0x1, PT ;  /* 0x000000010e00780c */ /* 0x000fe20003f65270 */
[----:B------:R-:W-:Y:S01]  /*9d10*/  BSSY.RECONVERGENT B2, `(.L_x_11368) ;  /* 0x0000052000027945 */ /* 0x000fe20003800200 */
[----:B------:R-:W-:Y:S02]  /*9d20*/  HFMA2 R13, -RZ, RZ, 0, 1.1920928955078125e-07 ;  /* 0x00000002ff0d7431 */ /* 0x000fe400000001ff */
[----:B------:R-:W-:Y:S01]  /*9d30*/  FFMA.FTZ R12, R12, R83, 1.1641532182693481445e-10 ;  /* 0x2f0000000c0c7423 */ /* 0x000fe20000010053 */
[----:B--2---:R-:W-:Y:S01]  /*9d40*/  FMUL.FTZ R60, R11, R84 ;  /* 0x000000540b3c7220 */ /* 0x004fe20000410000 */
        /* <DEDUP_REMOVED lines=16> */
.L_x_11370:
        /* <DEDUP_REMOVED lines=13> */
.L_x_11372:
[----:B------:R-:W-:Y:S05]  /*9f20*/  BSYNC.RECONVERGENT B3 ;  /* 0x0000000000037941 */ /* 0x000fea0003800200 */
.L_x_11371:
        /* <DEDUP_REMOVED lines=40> */
[----:B------:R-:W-:-:S03]  /*a1b0*/  LOP3.LUT R91, R97, R62, R13, 0x96, !PT ;  /* 0x0000003e615b7212 */ /* 0x000fc600078e960d */
[----:B------:R-:W-:Y:S01]  /*a1c0*/  HFMA2 R13, -RZ, RZ, 0, 0 ;  /* 0x00000000ff0d7431 */ /* 0x000fe200000001ff */
[----:B------:R-:W-:Y:S01]  /*a1d0*/  LOP3.LUT R14, R90, UR23, R93, 0x96, !PT ;  /* 0x000000175a0e7c12 */ /* 0x000fe2000f8e965d */
[----:B------:R-:W-:-:S04]  /*a1e0*/  IMAD.WIDE.U32 R90, R91, -0x326172a9, RZ ;  /* 0xcd9e8d575b5a7825 */ /* 0x000fc800078e00ff */
[----:B------:R-:W-:Y:S01]  /*a1f0*/  IMAD.WIDE.U32 R14, R14, -0x2daee0ad, RZ ;  /* 0xd2511f530e0e7825 */ /* 0x000fe200078e00ff */
[----:B------:R-:W-:-:S03]  /*a200*/  LOP3.LUT R92, R88, R92, R91, 0x96, !PT ;  /* 0x0000005c585c7212 */ /* 0x000fc600078e965b */
[----:B------:R-:W-:Y:S01]  /*a210*/  IMAD.MOV.U32 R78, RZ, RZ, R14 ;  /* 0x000000ffff4e7224 */ /* 0x000fe200078e000e */
[----:B------:R-:W-:-:S07]  /*a220*/  LOP3.LUT R93, R12, UR18, R15, 0x96, !PT ;  /* 0x000000120c5d7c12 */ /* 0x000fce000f8e960f */
.L_x_11369:
[----:B------:R-:W-:Y:S05]  /*a230*/  BSYNC.RECONVERGENT B2 ;  /* 0x0000000000027941 */ /* 0x000fea0003800200 */
.L_x_11368:
[----:B------:R-:W-:Y:S01]  /*a240*/  ISETP.NE.AND P2, PT, R13, 0x1, PT ;  /* 0x000000010d00780c */ /* 0x000fe20003f45270 */
[----:B------:R-:W-:Y:S01]  /*a250*/  BSSY.RECONVERGENT B2, `(.L_x_11373) ;  /* 0x0000050000027945 */ /* 0x000fe20003800200 */
[----:B------:R-:W-:Y:S01]  /*a260*/  I2FP.F32.U32 R12, R11 ;  /* 0x0000000b000c7245 */ /* 0x000fe20000201000 */
[----:B------:R-:W-:Y:S02]  /*a270*/  HADD2.F32 R11, -RZ, R64.H1_H1 ;  /* 0x30000040ff0b7230 */ /* 0x000fe40000004100 */
[----:B------:R-:W-:Y:S02]  /*a280*/  IMAD.MOV.U32 R14, RZ, RZ, 0x2 ;  /* 0x00000002ff0e7424 */ /* 0x000fe400078e00ff */
[----:B------:R-:W-:Y:S01]  /*a290*/  FFMA.FTZ R12, R12, R83, 1.1641532182693481445e-10 ;  /* 0x2f0000000c0c7423 */ /* 0x000fe20000010053 */
[----:B------:R-:W-:-:S04]  /*a2a0*/  FMUL.FTZ R11, R11, R84 ;  /* 0x000000540b0b7220 */ /* 0x000fc80000410000 */
        /* <DEDUP_REMOVED lines=12> */
.L_x_11375:
        /* <DEDUP_REMOVED lines=13> */
.L_x_11377:
[----:B------:R-:W-:Y:S05]  /*a440*/  BSYNC.RECONVERGENT B3 ;  /* 0x0000000000037941 */ /* 0x000fea0003800200 */
.L_x_11376:
        /* <DEDUP_REMOVED lines=48> */
.L_x_11374:
[----:B------:R-:W-:Y:S05]  /*a750*/  BSYNC.RECONVERGENT B2 ;  /* 0x0000000000027941 */ /* 0x000fea0003800200 */
.L_x_11373:
        /* <DEDUP_REMOVED lines=23> */
.L_x_11380:
        /* <DEDUP_REMOVED lines=13> */
.L_x_11382:
[----:B------:R-:W-:Y:S05]  /*a9a0*/  BSYNC.RECONVERGENT B3 ;  /* 0x0000000000037941 */ /* 0x000fea0003800200 */
.L_x_11381:
        /* <DEDUP_REMOVED lines=48> */
.L_x_11379:
[----:B------:R-:W-:Y:S05]  /*acb0*/  BSYNC.RECONVERGENT B2 ;  /* 0x0000000000027941 */ /* 0x000fea0003800200 */
.L_x_11378:
        /* <DEDUP_REMOVED lines=19> */
.L_x_11385:
        /* <DEDUP_REMOVED lines=13> */
.L_x_11387:
[----:B------:R-:W-:Y:S05]  /*aec0*/  BSYNC.RECONVERGENT B3 ;  /* 0x0000000000037941 */ /* 0x000fea0003800200 */
.L_x_11386:
        /* <DEDUP_REMOVED lines=28> */
[----:B------:R-:W-:-:S04]  /*b090*/  IMAD.WIDE.U32 R62, R63, -0x2daee0ad, RZ ;  /* 0xd2511f533f3e7825 */ /* 0x000fc800078e00ff */
[----:B------:R-:W-:Y:S01]  /*b0a0*/  IMAD.WIDE.U32 R92, R92, -0x326172a9, RZ ;  /* 0xcd9e8d575c5c7825 */ /* 0x000fe200078e00ff */
[----:B------:R-:W-:-:S04]  /*b0b0*/  LOP3.LUT R90, R90, UR17, R63, 0x96, !PT ;  /* 0x000000115a5a7c12 */ /* 0x000fc8000f8e963f */
[----:B------:R-:W-:Y:S01]  /*b0c0*/  LOP3.LUT R93, R89, R12, R93, 0x96, !PT ;  /* 0x0000000c595d7212 */ /* 0x000fe200078e965d */
[----:B------:R-:W-:-:S05]  /*b0d0*/  IMAD.WIDE.U32 R90, R90, -0x326172a9, RZ ;  /* 0xcd9e8d575a5a7825 */ /* 0x000fca00078e00ff */
[----:B------:R-:W-:Y:S01]  /*b0e0*/  LOP3.LUT R12, R92, UR23, R91, 0x96, !PT ;  /* 0x000000175c0c7c12 */ /* 0x000fe2000f8e965b */
[----:B------:R-:W-:Y:S01]  /*b0f0*/  IMAD.WIDE.U32 R92, R93, -0x2daee0ad, RZ ;  /* 0xd2511f535d5c7825 */ /* 0x000fe200078e00ff */
[----:B------:R-:W-:-:S03]  /*b100*/  UIADD3 UR23, UPT, UPT, UR4, -0xe443238, URZ ;  /* 0xf1bbcdc804177890 */ /* 0x000fc6000fffe0ff */
        /* <DEDUP_REMOVED lines=12> */
.L_x_11384:
[----:B------:R-:W-:Y:S05]  /*b1d0*/  BSYNC.RECONVERGENT B2 ;  /* 0x0000000000027941 */ /* 0x000fea0003800200 */
.L_x_11383:
        /* <DEDUP_REMOVED lines=23> */
.L_x_11390:
        /* <DEDUP_REMOVED lines=13> */
.L_x_11392:
[----:B------:R-:W-:Y:S05]  /*b420*/  BSYNC.RECONVERGENT B3 ;  /* 0x0000000000037941 */ /* 0x000fea0003800200 */
.L_x_11391:
        /* <DEDUP_REMOVED lines=46> */
[----:B------:R-:W-:-:S04]  /*b710*/  IMAD.WIDE.U32 R94, R93, -0x2daee0ad, RZ ;  /* 0xd2511f535d5e7825 */ /* 0x000fc800078e00ff */
[----:B------:R-:W-:Y:S01]  /*b720*/  IMAD.MOV.U32 R78, RZ, RZ, R94 ;  /* 0x000000ffff4e7224 */ /* 0x000fe200078e005e */
[----:B------:R-:W-:-:S07]  /*b730*/  LOP3.LUT R93, R14, UR18, R95, 0x96, !PT ;  /* 0x000000120e5d7c12 */ /* 0x000fce000f8e965f */
.L_x_11389:
[----:B------:R-:W-:Y:S05]  /*b740*/  BSYNC.RECONVERGENT B2 ;  /* 0x0000000000027941 */ /* 0x000fea0003800200 */
.L_x_11388:
[----:B------:R-:W-:Y:S01]  /*b750*/  ISETP.NE.AND P2, PT, R64, 0x1, PT ;  /* 0x000000014000780c */ /* 0x000fe20003f45270 */
[----:B------:R-:W-:Y:S01]  /*b760*/  BSSY.RECONVERGENT B2, `(.L_x_11393) ;  /* 0x0000050000027945 */ /* 0x000fe20003800200 */
[----:B------:R-:W-:Y:S01]  /*b770*/  I2FP.F32.U32 R14, R13 ;  /* 0x0000000d000e7245 */ /* 0x000fe20000201000 */
[----:B------:R-:W-:Y:S02]  /*b780*/  HADD2.F32 R13, -RZ, R65.H1_H1 ;  /* 0x30000041ff0d7230 */ /* 0x000fe40000004100 */
        /* <DEDUP_REMOVED lines=15> */
.L_x_11395:
        /* <DEDUP_REMOVED lines=13> */
.L_x_11397:
[----:B------:R-:W-:Y:S05]  /*b950*/  BSYNC.RECONVERGENT B3 ;  /* 0x0000000000037941 */ /* 0x000fea0003800200 */
.L_x_11396:
        /* <DEDUP_REMOVED lines=31> */
[----:B------:R-:W-:Y:S01]  /*bb50*/  LOP3.LUT R91, R89, R64, R91, 0x96, !PT ;  /* 0x00000040595b7212 */ /* 0x000fe200078e965b */
[----:B------:R-:W-:-:S05]  /*bb60*/  IMAD.WIDE.U32 R64, R65, -0x326172a9, RZ ;  /* 0xcd9e8d5741407825 */ /* 0x000fca00078e00ff */
[----:B------:R-:W-:Y:S01]  /*bb70*/  LOP3.LUT R15, R90, UR23, R65, 0x96, !PT ;  /* 0x000000175a0f7c12 */ /* 0x000fe2000f8e9641 */
[----:B------:R-:W-:Y:S01]  /*bb80*/  IMAD.WIDE.U32 R90, R91, -0x2daee0ad, RZ ;  /* 0xd2511f535b5a7825 */ /* 0x000fe200078e00ff */
[----:B------:R-:W-:-:S04]  /*bb90*/  UIADD3 UR23, UPT, UPT, UR4, -0xe443238, URZ ;  /* 0xf1bbcdc804177890 */ /* 0x000fc8000fffe0ff */
[----:B------:R-:W-:Y:S01]  /*bba0*/  LOP3.LUT R92, R86, R14, R91, 0x96, !PT ;  /* 0x0000000e565c7212 */ /* 0x000fe200078e965b */
[----:B------:R-:W-:-:S04]  /*bbb0*/  IMAD.WIDE.U32 R14, R15, -0x2daee0ad, RZ ;  /* 0xd2511f530f0e7825 */ /* 0x000fc800078e00ff */
[----:B------:R-:W-:Y:S01]  /*bbc0*/  IMAD.WIDE.U32 R92, R92, -0x326172a9, RZ ;  /* 0xcd9e8d575c5c7825 */ /* 0x000fe200078e00ff */
[----:B------:R-:W-:-:S03]  /*bbd0*/  LOP3.LUT R90, R97, R90, R15, 0x96, !PT ;  /* 0x0000005a615a7212 */ /* 0x000fc600078e960f */
[----:B------:R-:W-:Y:S01]  /*bbe0*/  IMAD.MOV.U32 R15, RZ, RZ, R78 ;  /* 0x000000ffff0f7224 */ /* 0x000fe200078e004e */
[----:B------:R-:W-:Y:S01]  /*bbf0*/  LOP3.LUT R64, R64, UR23, R93, 0x96, !PT ;  /* 0x0000001740407c12 */ /* 0x000fe2000f8e965d */
[----:B------:R-:W-:-:S04]  /*bc00*/  IMAD.WIDE.U32 R90, R90, -0x326172a9, RZ ;  /* 0xcd9e8d575a5a7825 */ /* 0x000fc800078e00ff */
[----:B------:R-:W-:Y:S01]  /*bc10*/  IMAD.WIDE.U32 R64, R64, -0x2daee0ad, RZ ;  /* 0xd2511f5340407825 */ /* 0x000fe200078e00ff */
[----:B------:R-:W-:-:S03]  /*bc20*/  LOP3.LUT R92, R88, R92, R91, 0x96, !PT ;  /* 0x0000005c585c7212 */ /* 0x000fc600078e965b */
[----:B------:R-:W-:Y:S01]  /*bc30*/  IMAD.MOV.U32 R78, RZ, RZ, R64 ;  /* 0x000000ffff4e7224 */ /* 0x000fe200078e0040 */
[----:B------:R-:W-:Y:S01]  /*bc40*/  LOP3.LUT R93, R14, UR18, R65, 0x96, !PT ;  /* 0x000000120e5d7c12 */ /* 0x000fe2000f8e9641 */
[----:B------:R-:W-:-:S07]  /*bc50*/  HFMA2 R65, -RZ, RZ, 0, 0 ;  /* 0x00000000ff417431 */ /* 0x000fce00000001ff */
.L_x_11394:
[----:B------:R-:W-:Y:S05]  /*bc60*/  BSYNC.RECONVERGENT B2 ;  /* 0x0000000000027941 */ /* 0x000fea0003800200 */
.L_x_11393:
        /* <DEDUP_REMOVED lines=12> */
[----:B------:R-:W-:Y:S02]  /*bd30*/  IMAD.MOV.U32 R64, RZ, RZ, 0x2 ;  /* 0x00000002ff407424 */ /* 0x000fe400078e00ff */
[----:B------:R-:W-:Y:S01]  /*bd40*/  @P1 FADD.FTZ R63, R47, R63 ;  /* 0x0000003f2f3f1221 */ /* 0x000fe20000010000 */
        /* <DEDUP_REMOVED lines=10> */
.L_x_11400:
        /* <DEDUP_REMOVED lines=13> */
.L_x_11402:
[----:B------:R-:W-:Y:S05]  /*bec0*/  BSYNC.RECONVERGENT B3 ;  /* 0x0000000000037941 */ /* 0x000fea0003800200 */
.L_x_11401:
        /* <DEDUP_REMOVED lines=48> */
.L_x_11399:
[----:B------:R-:W-:Y:S05]  /*c1d0*/  BSYNC.RECONVERGENT B2 ;  /* 0x0000000000027941 */ /* 0x000fea0003800200 */
.L_x_11398:
        /* <DEDUP_REMOVED lines=18> */
.L_x_11405:
        /* <DEDUP_REMOVED lines=13> */
.L_x_11407:
[----:B------:R-:W-:Y:S05]  /*c3d0*/  BSYNC.RECONVERGENT B3 ;  /* 0x0000000000037941 */ /* 0x000fea0003800200 */
.L_x_11406:
        /* <DEDUP_REMOVED lines=39> */
[----:B------:R-:W-:Y:S01]  /*c650*/  IMAD.WIDE.U32 R92, R93, -0x326172a9, RZ ;  /* 0xcd9e8d575d5c7825 */ /* 0x000fe200078e00ff */
[----:B------:R-:W-:-:S04]  /*c660*/  MOV R15, R78 ;  /* 0x0000004e000f7202 */ /* 0x000fc80000000f00 */
[----:B------:R-:W-:Y:S01]  /*c670*/  LOP3.LUT R64, R90, UR23, R93, 0x96, !PT ;  /* 0x000000175a407c12 */ /* 0x000fe2000f8e965d */
[----:B------:R-:W-:-:S04]  /*c680*/  IMAD.WIDE.U32 R90, R91, -0x326172a9, RZ ;  /* 0xcd9e8d575b5a7825 */ /* 0x000fc800078e00ff */
[----:B------:R-:W-:Y:S01]  /*c690*/  IMAD.WIDE.U32 R64, R64, -0x2daee0ad, RZ ;  /* 0xd2511f5340407825 */ /* 0x000fe200078e00ff */
[----:B------:R-:W-:-:S03]  /*c6a0*/  LOP3.LUT R92, R88, R92, R91, 0x96, !PT ;  /* 0x0000005c585c7212 */ /* 0x000fc600078e965b */
[----:B------:R-:W-:Y:S01]  /*c6b0*/  IMAD.MOV.U32 R78, RZ, RZ, R64 ;  /* 0x000000ffff4e7224 */ /* 0x000fe200078e0040 */
[----:B------:R-:W-:Y:S01]  /*c6c0*/  LOP3.LUT R93, R14, UR18, R65, 0x96, !PT ;  /* 0x000000120e5d7c12 */ /* 0x000fe2000f8e9641 */
[----:B------:R-:W-:-:S07]  /*c6d0*/  IMAD.MOV.U32 R65, RZ, RZ, RZ ;  /* 0x000000ffff417224 */ /* 0x000fce00078e00ff */
.L_x_11404:
[----:B------:R-:W-:Y:S05]  /*c6e0*/  BSYNC.RECONVERGENT B2 ;  /* 0x0000000000027941 */ /* 0x000fea0003800200 */
.L_x_11403:
        /* <DEDUP_REMOVED lines=23> */
.L_x_11410:
        /* <DEDUP_REMOVED lines=13> */
.L_x_11412:
[----:B------:R-:W-:Y:S05]  /*c930*/  BSYNC.RECONVERGENT B3 ;  /* 0x0000000000037941 */ /* 0x000fea0003800200 */
.L_x_11411:
        /* <DEDUP_REMOVED lines=37> */
[----:B------:R-:W-:-:S04]  /*cb90*/  UIADD3 UR23, UPT, UPT, UR4, -0xe443238, URZ ;  /* 0xf1bbcdc804177890 */ /* 0x000fc8000fffe0ff */
        /* <DEDUP_REMOVED lines=10> */
.L_x_11409:
[----:B------:R-:W-:Y:S05]  /*cc40*/  BSYNC.RECONVERGENT B2 ;  /* 0x0000000000027941 */ /* 0x000fea0003800200 */
.L_x_11408:
[----:B------:R-:W-:Y:S01]  /*cc50*/  ISETP.NE.AND P4, PT, R91, 0x1, PT ;  /* 0x000000015b00780c */ /* 0x000fe20003f85270 */
[----:B------:R-:W-:Y:S01]  /*cc60*/  BSSY.RECONVERGENT B2, `(.L_x_11413) ;  /* 0x000004f000027945 */ /* 0x000fe20003800200 */
[----:B------:R-:W-:Y:S01]  /*cc70*/  I2FP.F32.U32 R80, R15 ;  /* 0x0000000f00507245 */ /* 0x000fe20000201000 */
[----:B------:R-:W-:Y:S02]  /*cc80*/  HADD2.F32 R15, -RZ, R66.H1_H1 ;  /* 0x30000042ff0f7230 */ /* 0x000fe40000004100 */
[----:B------:R-:W-:Y:S02]  /*cc90*/  IMAD.MOV.U32 R94, RZ, RZ, 0x2 ;  /* 0x00000002ff5e7424 */ /* 0x000fe400078e00ff */
        /* <DEDUP_REMOVED lines=13> */
.L_x_11415:
        /* <DEDUP_REMOVED lines=13> */
.L_x_11417:
[----:B------:R-:W-:Y:S05]  /*ce40*/  BSYNC.RECONVERGENT B3 ;  /* 0x0000000000037941 */ /* 0x000fea0003800200 */
.L_x_11416:
        /* <DEDUP_REMOVED lines=42> */
[----:B------:R-:W-:-:S05]  /*d0f0*/  IMAD.WIDE.U32 R94, R94, -0x2daee0ad, RZ ;  /* 0xd2511f535e5e7825 */ /* 0x000fca00078e00ff */
[----:B------:R-:W-:Y:S01]  /*d100*/  LOP3.LUT R93, R90, UR18, R95, 0x96, !PT ;  /* 0x000000125a5d7c12 */ /* 0x000fe2000f8e965f */
[----:B------:R-:W-:Y:S01]  /*d110*/  IMAD.WIDE.U32 R90, R91, -0x326172a9, RZ ;  /* 0xcd9e8d575b5a7825 */ /* 0x000fe200078e00ff */
[----:B------:R-:W-:-:S03]  /*d120*/  MOV R78, R94 ;  /* 0x0000005e004e7202 */ /* 0x000fc60000000f00 */
[----:B------:R-:W-:Y:S01]  /*d130*/  IMAD.MOV.U32 R94, RZ, RZ, RZ ;  /* 0x000000ffff5e7224 */ /* 0x000fe200078e00ff */
[----:B------:R-:W-:-:S07]  /*d140*/  LOP3.LUT R92, R88, R92, R91, 0x96, !PT ;  /* 0x0000005c585c7212 */ /* 0x000fce00078e965b */
.L_x_11414:
[----:B------:R-:W-:Y:S05]  /*d150*/  BSYNC.RECONVERGENT B2 ;  /* 0x0000000000027941 */ /* 0x000fea0003800200 */
.L_x_11413:
        /* <DEDUP_REMOVED lines=24> */
.L_x_11420:
        /* <DEDUP_REMOVED lines=13> */
.L_x_11422:
[----:B------:R-:W-:Y:S05]  /*d3b0*/  BSYNC.RECONVERGENT B3 ;  /* 0x0000000000037941 */ /* 0x000fea0003800200 */
.L_x_11421:
        /* <DEDUP_REMOVED lines=40> */
[----:B------:R-:W-:-:S04]  /*d640*/  IMAD.WIDE.U32 R92, R93, -0x326172a9, RZ ;  /* 0xcd9e8d575d5c7825 */ /* 0x000fc800078e00ff */
[----:B------:R-:W-:Y:S01]  /*d650*/  IMAD.MOV.U32 R95, RZ, RZ, RZ ;  /* 0x000000ffff5f7224 */ /* 0x000fe200078e00ff */
[----:B------:R-:W-:-:S05]  /*d660*/  LOP3.LUT R90, R90, UR23, R93, 0x96, !PT ;  /* 0x000000175a5a7c12 */ /* 0x000fca000f8e965d */
[----:B------:R-:W-:-:S04]  /*d670*/  IMAD.WIDE.U32 R90, R90, -0x2daee0ad, RZ ;  /* 0xd2511f535a5a7825 */ /* 0x000fc800078e00ff */
[----:B------:R-:W-:Y:S01]  /*d680*/  IMAD.MOV.U32 R78, RZ, RZ, R90 ;  /* 0x000000ffff4e7224 */ /* 0x000fe200078e005a */
[----:B------:R-:W-:Y:S01]  /*d690*/  LOP3.LUT R93, R94, UR18, R91, 0x96, !PT ;  /* 0x000000125e5d7c12 */ /* 0x000fe2000f8e965b */
[----:B------:R-:W-:-:S05]  /*d6a0*/  IMAD.WIDE.U32 R90, R80, -0x326172a9, RZ ;  /* 0xcd9e8d57505a7825 */ /* 0x000fca00078e00ff */
[----:B------:R-:W-:-:S07]  /*d6b0*/  LOP3.LUT R92, R88, R92, R91, 0x96, !PT ;  /* 0x0000005c585c7212 */ /* 0x000fce00078e965b */
.L_x_11419:
[----:B------:R-:W-:Y:S05]  /*d6c0*/  BSYNC.RECONVERGENT B2 ;  /* 0x0000000000027941 */ /* 0x000fea0003800200 */
.L_x_11418:
[----:B------:R-:W-:Y:S01]  /*d6d0*/  ISETP.NE.AND P5, PT, R95, 0x1, PT ;  /* 0x000000015f00780c */ /* 0x000fe20003fa5270 */
[----:B------:R-:W-:Y:S01]  /*d6e0*/  HADD2.F32 R91, -RZ, R67.H0_H0 ;  /* 0x20000043ff5b7230 */ /* 0x000fe20000004100 */
[----:B------:R-:W-:Y:S01]  /*d6f0*/  I2FP.F32.U32 R66, R66 ;  /* 0x0000004200427245 */ /* 0x000fe20000201000 */
[----:B------:R-:W-:Y:S01]  /*d700*/  BSSY.RECONVERGENT B2, `(.L_x_11423) ;  /* 0x000004d000027945 */ /* 0x000fe20003800200 */
[----:B------:R-:W-:-:S03]  /*d710*/  HFMA2 R98, -RZ, RZ, 0, 1.1920928955078125e-07 ;  /* 0x00000002ff627431 */ /* 0x000fc600000001ff */
[----:B------:R-:W-:Y:S01]  /*d720*/  FFMA.FTZ R80, R66, R83, 1.1641532182693481445e-10 ;  /* 0x2f00000042507423 */ /* 0x000fe20000010053 */
[----:B------:R-:W-:-:S04]  /*d730*/  FMUL.FTZ R66, R91, R84 ;  /* 0x000000545b427220 */ /* 0x000fc80000410000 */
[----:B------:R-:W-:Y:S01]  /*d740*/  FSETP.LE.FTZ.AND P4, PT, R80, R85, PT ;  /* 0x000000555000720b */ /* 0x000fe20003f93000 */
[----:B------:R-:W-:Y:S01]  /*d750*/  IMAD.MOV.U32 R80, RZ, RZ, R90 ;  /* 0x000000ffff507224 */ /* 0x000fe200078e005a */
        /* <DEDUP_REMOVED lines=9> */
.L_x_11425:
        /* <DEDUP_REMOVED lines=12> */
.L_x_11427:
[----:B------:R-:W-:Y:S05]  /*d8b0*/  BSYNC.RECONVERGENT B3 ;  /* 0x0000000000037941 */ /* 0x000fea0003800200 */
.L_x_11426:
[----:B------:R-:W-:Y:S01]  /*d8c0*/  IMAD.WIDE.U32 R94, R5, -0x2daee0ad, RZ ;  /* 0xd2511f53055e7825 */ /* 0x000fe200078e00ff */
[----:B------:R-:W-:-:S03]  /*d8d0*/  UIADD3 UR23, UPT, UPT, UR4, -0x61c88647, URZ ;  /* 0x9e3779b904177890 */ /* 0x000fc6000fffe0ff */
[----:B------:R-:W-:Y:S02]  /*d8e0*/  HFMA2 R98, -RZ, RZ, 0, 0 ;  /* 0x00000000ff627431 */ /* 0x000fe400000001ff */
[----:B------:R-:W-:Y:S01]  /*d8f0*/  IMAD.WIDE.U32 R92, R2, -0x326172a9, RZ ;  /* 0xcd9e8d57025c7825 */ /* 0x000fe200078e00ff */
[----:B------:R-:W-:-:S03]  /*d900*/  LOP3.LUT R90, R7, UR5, R95, 0x96, !PT ;  /* 0x00000005075a7c12 */ /* 0x000fc6000f8e965f */
[----:B------:R-:W-:Y:S01]  /*d910*/  IMAD.MOV.U32 R80, RZ, RZ, R78 ;  /* 0x000000ffff507224 */ /* 0x000fe200078e004e */
        /* <DEDUP_REMOVED lines=42> */
[----:B------:R-:W-:-:S07]  /*dbc0*/  LOP3.LUT R92, R88, R92, R91, 0x96, !PT ;  /* 0x0000005c585c7212 */ /* 0x000fce00078e965b */
.L_x_11424:
[----:B------:R-:W-:Y:S05]  /*dbd0*/  BSYNC.RECONVERGENT B2 ;  /* 0x0000000000027941 */ /* 0x000fea0003800200 */
.L_x_11423:
[----:B------:R-:W-:Y:S01]  /*dbe0*/  I2FP.F32.U32 R80, R80 ;  /* 0x0000005000507245 */ /* 0x000fe20000201000 */
[----:B------:R-:W-:Y:S01]  /*dbf0*/  HADD2.F32 R91, -RZ, R43.H0_H0 ;  /* 0x2000002bff5b7230 */ /* 0x000fe20000004100 */
[----:B------:R-:W-:Y:S01]  /*dc00*/  BSSY.RECONVERGENT B2, `(.L_x_11428) ;  /* 0x0000053000027945 */ /* 0x000fe20003800200 */
[----:B------:R-:W-:Y:S02]  /*dc10*/  IMAD.MOV.U32 R95, RZ, RZ, 0x2 ;  /* 0x00000002ff5f7424 */ /* 0x000fe400078e00ff */
[----:B------:R-:W-:Y:S01]  /*dc20*/  FFMA.FTZ R80, R80, R83, 1.1641532182693481445e-10 ;  /* 0x2f00000050507423 */ /* 0x000fe20000010053 */
[----:B------:R-:W-:-:S04]  /*dc30*/  IMAD.MOV.U32 R94, RZ, RZ, R90 ;  /* 0x000000ffff5e7224 */ /* 0x000fc800078e005a */
[----:B------:R-:W-:Y:S01]  /*dc40*/  FSETP.GTU.FTZ.AND P5, PT, R80, R85, PT ;  /* 0x000000555000720b */ /* 0x000fe20003fbc000 */
[----:B------:R-:W-:Y:S01]  /*dc50*/  FMUL.FTZ R80, R91, R84 ;  /* 0x000000545b507220 */ /* 0x000fe20000410000 */
[----:B------:R-:W-:-:S04]  /*dc60*/  FSEL R91, R66, RZ, P4 ;  /* 0x000000ff425b7208 */ /* 0x000fc80002000000 */
        /* <DEDUP_REMOVED lines=14> */
.L_x_11430:
[----:B------:R-:W-:Y:S01]  /*dd50*/  VIADD R5, R5, 0x1 ;  /* 0x0000000105057836 */ /* 0x000fe20000000000 */
[----:B------:R-:W-:Y:S04]  /*dd60*/  BSSY.RECONVERGENT B3, `(.L_x_11431) ;  /* 0x000000b000037945 */ /* 0x000fe80003800200 */
        /* <DEDUP_REMOVED lines=10> */
.L_x_11432:
[----:B------:R-:W-:Y:S05]  /*de10*/  BSYNC.RECONVERGENT B3 ;  /* 0x0000000000037941 */ /* 0x000fea0003800200 */
.L_x_11431:
        /* <DEDUP_REMOVED lines=44> */
[----:B------:R-:W-:Y:S01]  /*e0e0*/  IMAD.MOV.U32 R94, RZ, RZ, R78 ;  /* 0x000000ffff5e7224 */ /* 0x000fe200078e004e */
[----:B------:R-:W-:Y:S01]  /*e0f0*/  MOV R78, R90 ;  /* 0x0000005a004e7202 */ /* 0x000fe20000000f00 */
[----:B------:R-:W-:-:S04]  /*e100*/  IMAD.WIDE.U32 R90, R95, -0x326172a9, RZ ;  /* 0xcd9e8d575f5a7825 */ /* 0x000fc800078e00ff */
[----:B------:R-:W-:Y:S01]  /*e110*/  IMAD.MOV.U32 R95, RZ, RZ, RZ ;  /* 0x000000ffff5f7224 */ /* 0x000fe200078e00ff */
[----:B------:R-:W-:-:S07]  /*e120*/  LOP3.LUT R92, R88, R92, R91, 0x96, !PT ;  /* 0x0000005c585c7212 */ /* 0x000fce00078e965b */
.L_x_11429:
[----:B------:R-:W-:Y:S05]  /*e130*/  BSYNC.RECONVERGENT B2 ;  /* 0x0000000000027941 */ /* 0x000fea0003800200 */
.L_x_11428:
        /* <DEDUP_REMOVED lines=18> */
.L_x_11435:
[----:B------:R-:W-:Y:S01]  /*e260*/  VIADD R5, R5, 0x1 ;  /* 0x0000000105057836 */ /* 0x000fe20000000000 */
[----:B------:R-:W-:Y:S04]  /*e270*/  BSSY.RECONVERGENT B3, `(.L_x_11436) ;  /* 0x000000d000037945 */ /* 0x000fe80003800200 */
        /* <DEDUP_REMOVED lines=12> */
.L_x_11437:
[----:B------:R-:W-:Y:S05]  /*e340*/  BSYNC.RECONVERGENT B3 ;  /* 0x0000000000037941 */ /* 0x000fea0003800200 */
.L_x_11436:
        /* <DEDUP_REMOVED lines=34> */
[----:B------:R-:W-:Y:S01]  /*e570*/  LOP3.LUT R93, R86, R94, R91, 0x96, !PT ;  /* 0x0000005e565d7212 */ /* 0x000fe200078e965b */
[----:B------:R-:W-:-:S05]  /*e580*/  IMAD.WIDE.U32 R94, R95, -0x326172a9, RZ ;  /* 0xcd9e8d575f5e7825 */ /* 0x000fca00078e00ff */
[----:B------:R-:W-:Y:S01]  /*e590*/  LOP3.LUT R86, R92, UR23, R95, 0x96, !PT ;  /* 0x000000175c567c12 */ /* 0x000fe2000f8e965f */
[----:B------:R-:W-:Y:S01]  /*e5a0*/  UIADD3 UR23, UPT, UPT, UR4, -0xe443238, URZ ;  /* 0xf1bbcdc804177890 */ /* 0x000fe2000fffe0ff */
[----:B------:R-:W-:-:S04]  /*e5b0*/  IMAD.WIDE.U32 R92, R93, -0x326172a9, RZ ;  /* 0xcd9e8d575d5c7825 */ /* 0x000fc800078e00ff */
[----:B------:R-:W-:Y:S01]  /*e5c0*/  IMAD.WIDE.U32 R86, R86, -0x2daee0ad, RZ ;  /* 0xd2511f5356567825 */ /* 0x000fe200078e00ff */
[----:B------:R-:W-:Y:S02]  /*e5d0*/  LOP3.LUT R89, R94, UR23, R93, 0x96, !PT ;  /* 0x000000175e597c12 */ /* 0x000fe4000f8e965d */
[----:B------:R-:W-:Y:S02]  /*e5e0*/  MOV R94, R78 ;  /* 0x0000004e005e7202 */ /* 0x000fe40000000f00 */
[----:B------:R-:W-:-:S05]  /*e5f0*/  LOP3.LUT R90, R97, R90, R87, 0x96, !PT ;  /* 0x0000005a615a7212 */ /* 0x000fca00078e9657 */
[----:B------:R-:W-:-:S05]  /*e600*/  IMAD.WIDE.U32 R90, R90, -0x326172a9, RZ ;  /* 0xcd9e8d575a5a7825 */ /* 0x000fca00078e00ff */
[----:B------:R-:W-:Y:S01]  /*e610*/  LOP3.LUT R92, R88, R92, R91, 0x96, !PT ;  /* 0x0000005c585c7212 */ /* 0x000fe200078e965b */
[----:B------:R-:W-:-:S04]  /*e620*/  IMAD.WIDE.U32 R88, R89, -0x2daee0ad, RZ ;  /* 0xd2511f5359587825 */ /* 0x000fc800078e00ff */
[----:B------:R-:W-:Y:S01]  /*e630*/  IMAD.MOV.U32 R78, RZ, RZ, R88 ;  /* 0x000000ffff4e7224 */ /* 0x000fe200078e0058 */
[----:B------:R-:W-:Y:S01]  /*e640*/  LOP3.LUT R93, R86, UR18, R89, 0x96, !PT ;  /* 0x00000012565d7c12 */ /* 0x000fe2000f8e9659 */
[----:B------:R-:W-:-:S07]  /*e650*/  IMAD.MOV.U32 R91, RZ, RZ, RZ ;  /* 0x000000ffff5b7224 */ /* 0x000fce00078e00ff */
.L_x_11434:
[----:B------:R-:W-:Y:S05]  /*e660*/  BSYNC.RECONVERGENT B2 ;  /* 0x0000000000027941 */ /* 0x000fea0003800200 */
.L_x_11433:
[----:B------:R-:W-:Y:S02]  /*e670*/  I2FP.F32.U32 R86, R94 ;  /* 0x0000005e00567245 */ /* 0x000fe40000201000 */
[----:B------:R-:W-:-:S03]  /*e680*/  FSEL R67, R67, RZ, P5 ;  /* 0x000000ff43437208 */ /* 0x000fc60002800000 */
[----:B------:R-:W-:Y:S01]  /*e690*/  FFMA.FTZ R86, R86, R83, 1.1641532182693481445e-10 ;  /* 0x2f00000056567423 */ /* 0x000fe20000010053 */
[----:B------:R-:W-:-:S04]  /*e6a0*/  HADD2.F32 R83, -RZ, R43.H1_H1 ;  /* 0x3000002bff537230 */ /* 0x000fc80000004100 */
[----:B------:R-:W-:Y:S01]  /*e6b0*/  FSETP.GTU.FTZ.AND P6, PT, R86, R85, PT ;  /* 0x000000555600720b */ /* 0x000fe20003fdc000 */
[----:B------:R-:W-:-:S03]  /*e6c0*/  FMUL.FTZ R84, R83, R84 ;  /* 0x0000005453547220 */ /* 0x000fc60000410000 */
[----:B------:R-:W-:Y:S02]  /*e6d0*/  SEL R83, RZ, 0x1, P6 ;  /* 0x00000001ff537807 */ /* 0x000fe40003000000 */
[----:B------:R-:W-:-:S05]  /*e6e0*/  FSEL R84, R84, RZ, !P6 ;  /* 0x000000ff54547208 */ /* 0x000fca0007000000 */
[----:B------:R-:W-:-:S04]  /*e6f0*/  FADD.FTZ R67, R84, R67 ;  /* 0x0000004354437221 */ /* 0x000fc80000010000 */
[----:B------:R-:W-:Y:S01]  /*e700*/  @P1 FADD.FTZ R67, R51, R67 ;  /* 0x0000004333431221 */ /* 0x000fe20000010000 */
[----:B------:R-:W-:Y:S06]  /*e710*/  BRA `(.L_x_11438) ;  /* 0x0000002c00447947 */ /* 0x000fec0003800000 */
.L_x_11357:
        /* <DEDUP_REMOVED lines=16> */
.L_x_11441:
        /* <DEDUP_REMOVED lines=13> */
.L_x_11443:
[----:B------:R-:W-:Y:S05]  /*e8f0*/  BSYNC.RECONVERGENT B3 ;  /* 0x0000000000037941 */ /* 0x000fea0003800200 */
.L_x_11442:
        /* <DEDUP_REMOVED lines=39> */
[----:B------:R-:W-:Y:S01]  /*eb70*/  IMAD.MOV.U32 R63, RZ, RZ, RZ ;  /* 0x000000ffff3f7224 */ /* 0x000fe200078e00ff */
        /* <DEDUP_REMOVED lines=12> */
.L_x_11440:
[----:B------:R-:W-:Y:S05]  /*ec40*/  BSYNC.RECONVERGENT B2 ;  /* 0x0000000000027941 */ /* 0x000fea0003800200 */
.L_x_11439:
[----:B------:R-:W0:Y:S01]  /*ec50*/  LDC R84, c[0x0][0x404] ;  /* 0x00010100ff547b82 */ /* 0x000e220000000800 */
[----:B------:R-:W-:Y:S01]  /*ec60*/  I2FP.F32.U32 R61, R60 ;  /* 0x0000003c003d7245 */ /* 0x000fe20000201000 */
[----:B------:R-:W-:Y:S01]  /*ec70*/  HFMA2 R60, -RZ, RZ, 0.1171875, 0 ;  /* 0x2f800000ff3c7431 */ /* 0x000fe200000001ff */
[----:B------:R-:W-:Y:S01]  /*ec80*/  ISETP.NE.AND P2, PT, R63, 0x1, PT ;  /* 0x000000013f00780c */ /* 0x000fe20003f45270 */
[----:B------:R-:W-:Y:S01]  /*ec90*/  BSSY.RECONVERGENT B2, `(.L_x_11444) ;  /* 0x0000053000027945 */ /* 0x000fe20003800200 */
[----:B------:R-:W-:Y:S02]  /*eca0*/  IMAD.MOV.U32 R79, RZ, RZ, 0x2 ;  /* 0x00000002ff4f7424 */ /* 0x000fe400078e00ff */
[----:B------:R-:W-:Y:S02]  /*ecb0*/  IMAD.MOV.U32 R62, RZ, RZ, R90 ;  /* 0x000000ffff3e7224 */ /* 0x000fe400078e005a */
[----:B------:R-:W-:-:S05]  /*ecc0*/  FFMA.FTZ R61, R61, R60, 1.1641532182693481445e-10 ;  /* 0x2f0000003d3d7423 */ /* 0x000fca000001003c */
[----:B0-----:R-:W-:Y:S01]  /*ecd0*/  FSETP.LE.FTZ.AND P3, PT, R61, R84, PT ;  /* 0x000000543d00720b */ /* 0x001fe20003f73000 */
[----:B-----5:R-:W-:-:S03]  /*ece0*/  HADD2.F32 R61, -RZ, R64.H0_H0 ;  /* 0x20000040ff3d7230 */ /* 0x020fc60000004100 */
        /* <DEDUP_REMOVED lines=10> */
.L_x_11446:
        /* <DEDUP_REMOVED lines=13> */
.L_x_11448:
[----:B------:R-:W-:Y:S05]  /*ee60*/  BSYNC.RECONVERGENT B3 ;  /* 0x0000000000037941 */ /* 0x000fea0003800200 */
.L_x_11447:
        /* <DEDUP_REMOVED lines=9> */
[----:B------:R-:W-:Y:S01]  /*ef00*/  IMAD.MOV.U32 R79, RZ, RZ, RZ ;  /* 0x000000ffff4f7224 */ /* 0x000fe200078e00ff */
        /* <DEDUP_REMOVED lines=43> */
.L_x_11445:
[----:B------:R-:W-:Y:S05]  /*f1c0*/  BSYNC.RECONVERGENT B2 ;  /* 0x0000000000027941 */ /* 0x000fea0003800200 */
.L_x_11444:
        /* <DEDUP_REMOVED lines=18> */
.L_x_11451:
        /* <DEDUP_REMOVED lines=13> */
.L_x_11453:
[----:B------:R-:W-:Y:S05]  /*f3c0*/  BSYNC.RECONVERGENT B3 ;  /* 0x0000000000037941 */ /* 0x000fea0003800200 */
.L_x_11452:
        /* <DEDUP_REMOVED lines=52> */
[----:B------:R-:W-:-:S07]  /*f710*/  IMAD.MOV.U32 R78, RZ, RZ, R62 ;  /* 0x000000ffff4e7224 */ /* 0x000fce00078e003e */
.L_x_11450:
[----:B------:R-:W-:Y:S05]  /*f720*/  BSYNC.RECONVERGENT B2 ;  /* 0x0000000000027941 */ /* 0x000fea0003800200 */
.L_x_11449:
[----:B------:R-:W-:Y:S01]  /*f730*/  I2FP.F32.U32 R63, R63 ;  /* 0x0000003f003f7245 */ /* 0x000fe20000201000 */
[----:B------:R-:W-:Y:S01]  /*f740*/  BSSY.RECONVERGENT B2, `(.L_x_11454) ;  /* 0x0000054000027945 */ /* 0x000fe20003800200 */
[----:B------:R-:W-:Y:S02]  /*f750*/  HFMA2 R86, -RZ, RZ, 0, 1.1920928955078125e-07 ;  /* 0x00000002ff567431 */ /* 0x000fe400000001ff */
[----:B------:R-:W-:Y:S02]  /*f760*/  HADD2.F32 R62, -RZ, R65.H0_H0 ;  /* 0x20000041ff3e7230 */ /* 0x000fe40000004100 */
        /* <DEDUP_REMOVED lines=14> */
.L_x_11456:
        /* <DEDUP_REMOVED lines=13> */
.L_x_11458:
[----:B------:R-:W-:Y:S05]  /*f920*/  BSYNC.RECONVERGENT B3 ;  /* 0x0000000000037941 */ /* 0x000fea0003800200 */
.L_x_11457:
        /* <DEDUP_REMOVED lines=41> */
[----:B------:R-:W-:-:S06]  /*fbc0*/  UIADD3 UR23, UPT, UPT, UR5, -0x24c28bd8, URZ ;  /* 0xdb3d742805177890 */ /* 0x000fcc000fffe0ff */
[----:B------:R-:W-:Y:S01]  /*fbd0*/  LOP3.LUT R91, R92, UR23, R87, 0x96, !PT ;  /* 0x000000175c5b7c12 */ /* 0x000fe2000f8e9657 */
[----:B------:R-:W-:Y:S01]  /*fbe0*/  UIADD3 UR23, UPT, UPT, UR4, -0xe443238, URZ ;  /* 0xf1bbcdc804177890 */ /* 0x000fe2000fffe0ff */
[----:B------:R-:W-:-:S05]  /*fbf0*/  IMAD.WIDE.U32 R92, R93, -0x326172a9, RZ ;  /* 0xcd9e8d575d5c7825 */ /* 0x000fca00078e00ff */
[----:B------:R-:W-:Y:S01]  /*fc00*/  LOP3.LUT R88, R90, UR23, R93, 0x96, !PT ;  /* 0x000000175a587c12 */ /* 0x000fe2000f8e965d */
[----:B------:R-:W-:Y:S01]  /*fc10*/  UIADD3 UR23, UPT, UPT, UR4, -0x700cb87f, URZ ;  /* 0x8ff3478104177890 */ /* 0x000fe2000fffe0ff */
[----:B------:R-:W-:-:S04]  /*fc20*/  IMAD.WIDE.U32 R90, R91, -0x326172a9, RZ ;  /* 0xcd9e8d575b5a7825 */ /* 0x000fc800078e00ff */
[----:B------:R-:W-:Y:S01]  /*fc30*/  IMAD.WIDE.U32 R88, R88, -0x2daee0ad, RZ ;  /* 0xd2511f5358587825 */ /* 0x000fe200078e00ff */
[----:B------:R-:W-:-:S03]  /*fc40*/  LOP3.LUT R92, R92, UR23, R91, 0x96, !PT ;  /* 0x000000175c5c7c12 */ /* 0x000fc6000f8e965b */
[----:B------:R-:W-:Y:S01]  /*fc50*/  IMAD.MOV.U32 R78, RZ, RZ, R88 ;  /* 0x000000ffff4e7224 */ /* 0x000fe200078e0058 */
[----:B------:R-:W-:Y:S01]  /*fc60*/  LOP3.LUT R93, R86, UR18, R89, 0x96, !PT ;  /* 0x00000012565d7c12 */ /* 0x000fe2000f8e9659 */
[----:B------:R-:W-:-:S07]  /*fc70*/  HFMA2 R86, -RZ, RZ, 0, 0 ;  /* 0x00000000ff567431 */ /* 0x000fce00000001ff */
.L_x_11455:
[----:B------:R-:W-:Y:S05]  /*fc80*/  BSYNC.RECONVERGENT B2 ;  /* 0x0000000000027941 */ /* 0x000fea0003800200 */
.L_x_11454:
        /* <DEDUP_REMOVED lines=18> */
.L_x_11461:
        /* <DEDUP_REMOVED lines=13> */
.L_x_11463:
[----:B------:R-:W-:Y:S05]  /*fe80*/  BSYNC.RECONVERGENT B3 ;  /* 0x0000000000037941 */ /* 0x000fea0003800200 */
.L_x_11462:
        /* <DEDUP_REMOVED lines=49> */
[----:B------:R-:W-:Y:S02]  /*101a0*/  LOP3.LUT R92, R92, UR23, R91, 0x96, !PT ;  /* 0x000000175c5c7c12 */ /* 0x000fe4000f8e965b */
[----:B------:R-:W-:Y:S01]  /*101b0*/  MOV R78, R88 ;  /* 0x00000058004e7202 */ /* 0x000fe20000000f00 */
[----:B------:R-:W-:Y:S01]  /*101c0*/  IMAD.MOV.U32 R88, RZ, RZ, RZ ;  /* 0x000000ffff587224 */ /* 0x000fe200078e00ff */
[----:B------:R-:W-:-:S07]  /*101d0*/  LOP3.LUT R93, R86, UR18, R89, 0x96, !PT ;  /* 0x00000012565d7c12 */ /* 0x000fce000f8e9659 */
.L_x_11460:
[----:B------:R-:W-:Y:S05]  /*101e0*/  BSYNC.RECONVERGENT B2 ;  /* 0x0000000000027941 */ /* 0x000fea0003800200 */
.L_x_11459:
[----:B------:R-:W-:Y:S01]  /*101f0*/  ISETP.NE.AND P3, PT, R88, 0x1, PT ;  /* 0x000000015800780c */ /* 0x000fe20003f65270 */
[----:B------:R-:W-:Y:S01]  /*10200*/  BSSY.RECONVERGENT B2, `(.L_x_11464) ;  /* 0x0000053000027945 */ /* 0x000fe20003800200 */
[----:B------:R-:W-:Y:S01]  /*10210*/  I2FP.F32.U32 R63, R85 ;  /* 0x00000055003f7245 */ /* 0x000fe20000201000 */
[----:B------:R-:W-:Y:S01]  /*10220*/  IMAD.MOV.U32 R86, RZ, RZ, 0x2 ;  /* 0x00000002ff567424 */ /* 0x000fe200078e00ff */
[----:B------:R-:W-:-:S03]  /*10230*/  MOV R87, R90 ;  /* 0x0000005a00577202 */ /* 0x000fc60000000f00 */
[----:B------:R-:W-:Y:S01]  /*10240*/  FFMA.FTZ R85, R63, R60, 1.1641532182693481445e-10 ;  /* 0x2f0000003f557423 */ /* 0x000fe2000001003c */
[----:B------:R-:W-:-:S04]  /*10250*/  HADD2.F32 R63, -RZ, R66.H0_H0 ;  /* 0x20000042ff3f7230 */ /* 0x000fc80000004100 */
        /* <DEDUP_REMOVED lines=10> */
.L_x_11466:
        /* <DEDUP_REMOVED lines=13> */
.L_x_11468:
[----:B------:R-:W-:Y:S05]  /*103d0*/  BSYNC.RECONVERGENT B3 ;  /* 0x0000000000037941 */ /* 0x000fea0003800200 */
.L_x_11467:
        /* <DEDUP_REMOVED lines=49> */
[----:B------:R-:W-:Y:S02]  /*106f0*/  LOP3.LUT R93, R88, UR18, R87, 0x96, !PT ;  /* 0x00000012585d7c12 */ /* 0x000fe4000f8e9657 */
[----:B------:R-:W-:Y:S01]  /*10700*/  MOV R87, R78 ;  /* 0x0000004e00577202 */ /* 0x000fe20000000f00 */
[----:B------:R-:W-:Y:S02]  /*10710*/  IMAD.MOV.U32 R78, RZ, RZ, R86 ;  /* 0x000000ffff4e7224 */ /* 0x000fe400078e0056 */
[----:B------:R-:W-:-:S07]  /*10720*/  IMAD.MOV.U32 R86, RZ, RZ, RZ ;  /* 0x000000ffff567224 */ /* 0x000fce00078e00ff */
.L_x_11465:
[----:B------:R-:W-:Y:S05]  /*10730*/  BSYNC.RECONVERGENT B2 ;  /* 0x0000000000027941 */ /* 0x000fea0003800200 */
.L_x_11464:
        /* <DEDUP_REMOVED lines=17> */
.L_x_11471:
        /* <DEDUP_REMOVED lines=13> */
.L_x_11473:
[----:B------:R-:W-:Y:S05]  /*10920*/  BSYNC.RECONVERGENT B3 ;  /* 0x0000000000037941 */ /* 0x000fea0003800200 */
.L_x_11472:
        /* <DEDUP_REMOVED lines=43> */
[----:B------:R-:W-:Y:S02]  /*10be0*/  UIADD3 UR23, UPT, UPT, UR4, -0xe443238, URZ ;  /* 0xf1bbcdc804177890 */ /* 0x000fe4000fffe0ff */
[----:B------:R-:W-:Y:S02]  /*10bf0*/  HFMA2 R89, -RZ, RZ, 0, 0 ;  /* 0x00000000ff597431 */ /* 0x000fe400000001ff */
[----:B------:R-:W-:Y:S02]  /*10c00*/  IMAD.WIDE.U32 R90, R90, -0x326172a9, RZ ;  /* 0xcd9e8d575a5a7825 */ /* 0x000fe400078e00ff */
[----:B------:R-:W-:Y:S01]  /*10c10*/  LOP3.LUT R86, R86, UR23, R93, 0x96, !PT ;  /* 0x0000001756567c12 */ /* 0x000fe2000f8e965d */
[----:B------:R-:W-:-:S04]  /*10c20*/  UIADD3 UR23, UPT, UPT, UR4, -0x700cb87f, URZ ;  /* 0x8ff3478104177890 */ /* 0x000fc8000fffe0ff */
[----:B------:R-:W-:Y:S02]  /*10c30*/  IMAD.WIDE.U32 R86, R86, -0x2daee0ad, RZ ;  /* 0xd2511f5356567825 */ /* 0x000fe400078e00ff */
[----:B------:R-:W-:-:S03]  /*10c40*/  LOP3.LUT R92, R92, UR23, R91, 0x96, !PT ;  /* 0x000000175c5c7c12 */ /* 0x000fc6000f8e965b */
[----:B------:R-:W-:Y:S01]  /*10c50*/  LOP3.LUT R93, R88, UR18, R87, 0x96, !PT ;  /* 0x00000012585d7c12 */ /* 0x000fe2000f8e9657 */
[----:B------:R-:W-:Y:S02]  /*10c60*/  IMAD.MOV.U32 R87, RZ, RZ, R78 ;  /* 0x000000ffff577224 */ /* 0x000fe400078e004e */
[----:B------:R-:W-:-:S07]  /*10c70*/  IMAD.MOV.U32 R78, RZ, RZ, R86 ;  /* 0x000000ffff4e7224 */ /* 0x000fce00078e0056 */
.L_x_11470:
[----:B------:R-:W-:Y:S05]  /*10c80*/  BSYNC.RECONVERGENT B2 ;  /* 0x0000000000027941 */ /* 0x000fea0003800200 */
.L_x_11469:
[----:B------:R-:W-:Y:S01]  /*10c90*/  ISETP.NE.AND P5, PT, R89, 0x1, PT ;  /* 0x000000015900780c */ /* 0x000fe20003fa5270 */
[----:B------:R-:W-:Y:S01]  /*10ca0*/  BSSY.RECONVERGENT B2, `(.L_x_11474) ;  /* 0x0000053000027945 */ /* 0x000fe20003800200 */
[----:B------:R-:W-:Y:S01]  /*10cb0*/  I2FP.F32.U32 R85, R87 ;  /* 0x0000005700557245 */ /* 0x000fe20000201000 */
[----:B------:R-:W-:Y:S02]  /*10cc0*/  IMAD.MOV.U32 R91, RZ, RZ, 0x2 ;  /* 0x00000002ff5b7424 */ /* 0x000fe400078e00ff */
[----:B------:R-:W-:Y:S02]  /*10cd0*/  IMAD.MOV.U32 R88, RZ, RZ, R90 ;  /* 0x000000ffff587224 */ /* 0x000fe400078e005a */
[----:B------:R-:W-:Y:S01]  /*10ce0*/  FFMA.FTZ R87, R85, R60, 1.1641532182693481445e-10 ;  /* 0x2f00000055577423 */ /* 0x000fe2000001003c */
[----:B------:R-:W-:-:S04]  /*10cf0*/  HADD2.F32 R85, -RZ, R67.H0_H0 ;  /* 0x20000043ff557230 */ /* 0x000fc80000004100 */
        /* <DEDUP_REMOVED lines=10> */
.L_x_11476:
        /* <DEDUP_REMOVED lines=13> */
.L_x_11478:
[----:B------:R-:W-:Y:S05]  /*10e70*/  BSYNC.RECONVERGENT B3 ;  /* 0x0000000000037941 */ /* 0x000fea0003800200 */
.L_x_11477:
        /* <DEDUP_REMOVED lines=50> */
[----:B------:R-:W-:Y:S01]  /*111a0*/  LOP3.LUT R93, R88, UR18, R87, 0x96, !PT ;  /* 0x00000012585d7c12 */ /* 0x000fe2000f8e9657 */
[----:B------:R-:W-:Y:S01]  /*111b0*/  IMAD.MOV.U32 R88, RZ, RZ, R78 ;  /* 0x000000ffff587224 */ /* 0x000fe200078e004e */
[----:B------:R-:W-:-:S07]  /*111c0*/  MOV R78, R86 ;  /* 0x00000056004e7202 */ /* 0x000fce0000000f00 */
.L_x_11475:
[----:B------:R-:W-:Y:S05]  /*111d0*/  BSYNC.RECONVERGENT B2 ;  /* 0x0000000000027941 */ /* 0x000fea0003800200 */
.L_x_11474:
[----:B------:R-:W-:Y:S01]  /*111e0*/  I2FP.F32.U32 R87, R88 ;  /* 0x0000005800577245 */ /* 0x000fe20000201000 */
[----:B------:R-:W-:Y:S01]  /*111f0*/  FMUL.FTZ R61, R61, UR19 ;  /* 0x000000133d3d7c20 */ /* 0x000fe20008410000 */
[----:B------:R-:W-:Y:S01]  /*11200*/  P2R R89, PR, RZ, 0x2 ;  /* 0x00000002ff597803 */ /* 0x000fe20000000000 */
[----:B------:R-:W-:Y:S01]  /*11210*/  HADD2.F32 R86, -RZ, R67.H1_H1 ;  /* 0x30000043ff567230 */ /* 0x000fe20000004100 */
[----:B------:R-:W-:Y:S01]  /*11220*/  ISETP.NE.AND P1, PT, R77, RZ, PT ;  /* 0x000000ff4d00720c */ /* 0x000fe20003f25270 */
[----:B------:R-:W-:Y:S01]  /*11230*/  FFMA.FTZ R87, R87, R60, 1.1641532182693481445e-10 ;  /* 0x2f00000057577423 */ /* 0x000fe2000001003c */
[----:B------:R-:W-:Y:S01]  /*11240*/  FMUL.FTZ R60, R66, UR19 ;  /* 0x00000013423c7c20 */ /* 0x000fe20008410000 */
[----:B------:R-:W-:Y:S01]  /*11250*/  P2R R94, PR, RZ, 0x1 ;  /* 0x00000001ff5e7803 */ /* 0x000fe20000000000 */
[----:B------:R-:W-:Y:S01]  /*11260*/  FMUL.FTZ R64, R64, UR19 ;  /* 0x0000001340407c20 */ /* 0x000fe20008410000 */
[----:B------:R-:W-:Y:S01]  /*11270*/  ISETP.NE.AND P0, PT, R82, RZ, PT ;  /* 0x000000ff5200720c */ /* 0x000fe20003f05270 */
[----:B------:R-:W-:Y:S01]  /*11280*/  FMUL.FTZ R63, R63, UR19 ;  /* 0x000000133f3f7c20 */ /* 0x000fe20008410000 */
[----:B------:R-:W-:Y:S01]  /*11290*/  FMUL.FTZ R67, R65, UR19 ;  /* 0x0000001341437c20 */ /* 0x000fe20008410000 */
[----:B------:R-:W-:Y:S01]  /*112a0*/  FSEL R65, R60, RZ, P3 ;  /* 0x000000ff3c417208 */ /* 0x000fe20001800000 */
[----:B------:R-:W-:Y:S01]  /*112b0*/  FMUL.FTZ R85, R85, UR19 ;  /* 0x0000001355557c20 */ /* 0x000fe20008410000 */
[----:B------:R-:W-:Y:S01]  /*112c0*/  ISETP.NE.AND P5, PT, R96, RZ, PT ;  /* 0x000000ff6000720c */ /* 0x000fe20003fa5270 */
[----:B------:R-:W-:Y:S01]  /*112d0*/  FMUL.FTZ R62, R62, UR19 ;  /* 0x000000133e3e7c20 */ /* 0x000fe20008410000 */
[----:B------:R-:W-:Y:S01]  /*112e0*/  FSEL R60, R61, RZ, P1 ;  /* 0x000000ff3d3c7208 */ /* 0x000fe20000800000 */
[----:B------:R-:W-:Y:S01]  /*112f0*/  FMUL.FTZ R86, R86, UR19 ;  /* 0x0000001356567c20 */ /* 0x000fe20008410000 */
[----:B------:R-:W-:-:S02]  /*11300*/  ISETP.NE.AND P1, PT, R89, RZ, PT ;  /* 0x000000ff5900720c */ /* 0x000fc40003f25270 */
[----:B------:R-:W-:Y:S02]  /*11310*/  FSEL R61, R64, RZ, P0 ;  /* 0x000000ff403d7208 */ /* 0x000fe40000000000 */
[----:B------:R-:W-:Y:S02]  /*11320*/  FSEL R64, R63, RZ, P2 ;  /* 0x000000ff3f407208 */ /* 0x000fe40001000000 */
[----:B------:R-:W-:Y:S02]  /*11330*/  FSEL R63, R67, RZ, P5 ;  /* 0x000000ff433f7208 */ /* 0x000fe40002800000 */
[----:B------:R-:W-:Y:S02]  /*11340*/  ISETP.NE.AND P6, PT, R79, RZ, PT ;  /* 0x000000ff4f00720c */ /* 0x000fe40003fc5270 */
[----:B------:R-:W-:Y:S02]  /*11350*/  FSETP.GTU.FTZ.AND P5, PT, R87, R84, PT ;  /* 0x000000545700720b */ /* 0x000fe40003fbc000 */
        /* <DEDUP_REMOVED lines=13> */
.L_x_11438:
        /* <DEDUP_REMOVED lines=25> */
[----:B0-----:R-:W-:Y:S02]  /*115c0*/  LOP3.LUT R84, R13, 0xff, RZ, 0xc0, !PT ;  /* 0x000000ff0d547812 */ /* 0x001fe400078ec0ff */
[----:B------:R-:W-:Y:S02]  /*115d0*/  LOP3.LUT R86, R12, 0xff, RZ, 0xc0, !PT ;  /* 0x000000ff0c567812 */ /* 0x000fe400078ec0ff */
[----:B------:R-:W-:Y:S01]  /*115e0*/  LOP3.LUT R82, R77, 0xff0000, RZ, 0xc0, !PT ;  /* 0x00ff00004d527812 */ /* 0x000fe200078ec0ff */
[----:B------:R-:W-:Y:S01]  /*115f0*/  IMAD.WIDE.U32 R84, R84, 0x1000000, RZ ;  /* 0x0100000054547825 */ /* 0x000fe200078e00ff */
[----:B------:R-:W-:Y:S02]  /*11600*/  LOP3.LUT R77, R83, 0xffff, RZ, 0xc0, !PT ;  /* 0x0000ffff534d7812 */ /* 0x000fe400078ec0ff */
[----:B------:R-:W-:Y:S01]  /*11610*/  LOP3.LUT R88, R11, 0xff, RZ, 0xc0, !PT ;  /* 0x000000ff0b587812 */ /* 0x000fe200078ec0ff */
[----:B------:R-:W-:Y:S01]  /*11620*/  IMAD.WIDE.U32 R86, R86, 0x10000, RZ ;  /* 0x0001000056567825 */ /* 0x000fe200078e00ff */
[----:B------:R-:W-:-:S02]  /*11630*/  PRMT R77, R82, 0x4210, R77 ;  /* 0x00004210524d7816 */ /* 0x000fc4000000004d */
[----:B------:R-:W-:Y:S01]  /*11640*/  PRMT R82, R15, 0x7104, RZ ;  /* 0x000071040f527816 */ /* 0x000fe200000000ff */
[----:B------:R-:W-:-:S03]  /*11650*/  IMAD.WIDE.U32 R88, R88, 0x100, RZ ;  /* 0x0000010058587825 */ /* 0x000fc600078e00ff */
[----:B------:R-:W-:-:S04]  /*11660*/  LOP3.LUT R77, R77, 0xff00, R82, 0xf8, !PT ;  /* 0x0000ff004d4d7812 */ /* 0x000fc800078ef852 */
[----:B------:R-:W-:-:S04]  /*11670*/  LOP3.LUT R77, R77, 0xff, R14, 0xf8, !PT ;  /* 0x000000ff4d4d7812 */ /* 0x000fc800078ef80e */
[----:B------:R-:W-:Y:S02]  /*11680*/  LOP3.LUT R77, R87, R77, R85, 0xfe, !PT ;  /* 0x0000004d574d7212 */ /* 0x000fe400078efe55 */
[----:B------:R-:W-:Y:S02]  /*11690*/  LOP3.LUT R87, R88, R84, R86, 0xfe, !PT ;  /* 0x0000005458577212 */ /* 0x000fe400078efe56 */
[----:B------:R-:W0:Y:S01]  /*116a0*/  LDC.64 R84, c[0x0][0x3b8] ;  /* 0x0000ee00ff547b82 */ /* 0x000e220000000a00 */
[----:B------:R-:W-:Y:S02]  /*116b0*/  LOP3.LUT R89, R77, R89, RZ, 0xfc, !PT ;  /* 0x000000594d597212 */ /* 0x000fe400078efcff */
[----:B------:R-:W-:Y:S01]  /*116c0*/  LOP3.LUT R88, R87, 0xff, R10, 0xf8, !PT ;  /* 0x000000ff57587812 */ /* 0x000fe200078ef80a */
[----:B0-----:R-:W-:-:S05]  /*116d0*/  IMAD.WIDE.U32 R84, R76, 0x8, R84 ;  /* 0x000000084c547825 */ /* 0x001fca00078e0054 */
[----:B------:R1:W-:Y:S02]  /*116e0*/  STG.E.64 desc[UR6][R84.64], R88 ;  /* 0x0000005854007986 */ /* 0x0003e4000c101b06 */
.L_x_11479:
[----:B------:R-:W-:Y:S01]  /*116f0*/  MOV R94, R78 ;  /* 0x0000004e005e7202 */ /* 0x000fe20000000f00 */
[----:B------:R-:W-:-:S07]  /*11700*/  VIADD R76, R76, 0x20 ;  /* 0x000000204c4c7836 */ /* 0x000fce0000000000 */
.L_x_11356:
[----:B------:R-:W-:Y:S05]  /*11710*/  BSYNC.RECONVERGENT B1 ;  /* 0x0000000000017941 */ /* 0x000fea0003800200 */
.L_x_11355:
        /* <DEDUP_REMOVED lines=45> */
.L_x_11485:
        /* <DEDUP_REMOVED lines=13> */
.L_x_11487:
[----:B------:R-:W-:Y:S05]  /*11ac0*/  BSYNC.RECONVERGENT B3 ;  /* 0x0000000000037941 */ /* 0x000fea0003800200 */
.L_x_11486:
        /* <DEDUP_REMOVED lines=48> */
.L_x_11484:
[----:B------:R-:W-:Y:S05]  /*11dd0*/  BSYNC.RECONVERGENT B2 ;  /* 0x0000000000027941 */ /* 0x000fea0003800200 */
.L_x_11483:
[----:B------:R-:W0:Y:S01]  /*11de0*/  LDC R87, c[0x0][0x404] ;  /* 0x00010100ff577b82 */ /* 0x000e220000000800 */
[----:B------:R-:W-:Y:S01]  /*11df0*/  HFMA2 R89, -RZ, RZ, 0.1171875, 0 ;  /* 0x2f800000ff597431 */ /* 0x000fe200000001ff */
[----:B------:R-:W-:Y:S01]  /*11e00*/  ISETP.NE.AND P2, PT, R13, 0x1, PT ;  /* 0x000000010d00780c */ /* 0x000fe20003f45270 */
[----:B-----5:R-:W-:Y:S01]  /*11e10*/  HADD2.F32 R11, -RZ, R72.H0_H0 ;  /* 0x20000048ff0b7230 */ /* 0x020fe20000004100 */
[----:B------:R-:W-:Y:S01]  /*11e20*/  I2FP.F32.U32 R10, R10 ;  /* 0x0000000a000a7245 */ /* 0x000fe20000201000 */
        /* <DEDUP_REMOVED lines=17> */
.L_x_11490:
        /* <DEDUP_REMOVED lines=13> */
.L_x_11492:
[----:B------:R-:W-:Y:S05]  /*12010*/  BSYNC.RECONVERGENT B3 ;  /* 0x0000000000037941 */ /* 0x000fea0003800200 */
.L_x_11491:
        /* <DEDUP_REMOVED lines=47> */
[----:B------:R-:W-:-:S07]  /*12310*/  HFMA2 R14, -RZ, RZ, 0, 0 ;  /* 0x00000000ff0e7431 */ /* 0x000fce00000001ff */
.L_x_11489:
[----:B------:R-:W-:Y:S05]  /*12320*/  BSYNC.RECONVERGENT B2 ;  /* 0x0000000000027941 */ /* 0x000fea0003800200 */
.L_x_11488:
[----:B------:R-:W-:Y:S01]  /*12330*/  I2FP.F32.U32 R12, R12 ;  /* 0x0000000c000c7245 */ /* 0x000fe20000201000 */
[----:B------:R-:W-:Y:S01]  /*12340*/  HADD2.F32 R11, -RZ, R40.H0_H0 ;  /* 0x20000028ff0b7230 */ /* 0x000fe20000004100 */
[----:B------:R-:W-:Y:S01]  /*12350*/  BSSY.RECONVERGENT B2, `(.L_x_11493) ;  /* 0x0000053000027945 */ /* 0x000fe20003800200 */
[----:B------:R-:W-:Y:S02]  /*12360*/  IMAD.MOV.U32 R15, RZ, RZ, 0x2 ;  /* 0x00000002ff0f7424 */ /* 0x000fe400078e00ff */
[----:B------:R-:W-:Y:S01]  /*12370*/  FFMA.FTZ R12, R12, R89, 1.1641532182693481445e-10 ;  /* 0x2f0000000c0c7423 */ /* 0x000fe20000010059 */
[----:B--2---:R-:W-:Y:S01]  /*12380*/  FMUL.FTZ R68, R11, R88 ;  /* 0x000000580b447220 */ /* 0x004fe20000410000 */
        /* <DEDUP_REMOVED lines=17> */
.L_x_11495:
        /* <DEDUP_REMOVED lines=13> */
.L_x_11497:
[----:B------:R-:W-:Y:S05]  /*12570*/  BSYNC.RECONVERGENT B3 ;  /* 0x0000000000037941 */ /* 0x000fea0003800200 */
.L_x_11496:
        /* <DEDUP_REMOVED lines=47> */
[----:B------:R-:W-:-:S07]  /*12870*/  HFMA2 R15, -RZ, RZ, 0, 0 ;  /* 0x00000000ff0f7431 */ /* 0x000fce00000001ff */
.L_x_11494:
[----:B------:R-:W-:Y:S05]  /*12880*/  BSYNC.RECONVERGENT B2 ;  /* 0x0000000000027941 */ /* 0x000fea0003800200 */
.L_x_11493:
[----:B------:R-:W-:Y:S01]  /*12890*/  ISETP.NE.AND P2, PT, R15, 0x1, PT ;  /* 0x000000010f00780c */ /* 0x000fe20003f45270 */
[----:B------:R-:W-:Y:S01]  /*128a0*/  BSSY.RECONVERGENT B2, `(.L_x_11498) ;  /* 0x0000050000027945 */ /* 0x000fe20003800200 */
[----:B------:R-:W-:Y:S01]  /*128b0*/  I2FP.F32.U32 R12, R11 ;  /* 0x0000000b000c7245 */ /* 0x000fe20000201000 */
[----:B------:R-:W-:Y:S01]  /*128c0*/  HADD2.F32 R11, -RZ, R72.H1_H1 ;  /* 0x30000048ff0b7230 */ /* 0x000fe20000004100 */
        /* <DEDUP_REMOVED lines=15> */
.L_x_11500:
        /* <DEDUP_REMOVED lines=13> */
.L_x_11502:
[----:B------:R-:W-:Y:S05]  /*12a90*/  BSYNC.RECONVERGENT B3 ;  /* 0x0000000000037941 */ /* 0x000fea0003800200 */
.L_x_11501:
        /* <DEDUP_REMOVED lines=35> */
[----:B------:R-:W-:Y:S02]  /*12cd0*/  UIADD3 UR23, UPT, UPT, UR4, -0xe443238, URZ ;  /* 0xf1bbcdc804177890 */ /* 0x000fe4000fffe0ff */
[----:B------:R-:W-:Y:S01]  /*12ce0*/  HFMA2 R70, -RZ, RZ, 0, 0 ;  /* 0x00000000ff467431 */ /* 0x000fe200000001ff */
        /* <DEDUP_REMOVED lines=10> */
[----:B------:R-:W-:-:S07]  /*12d90*/  IMAD.MOV.U32 R78, RZ, RZ, R12 ;  /* 0x000000ffff4e7224 */ /* 0x000fce00078e000c */
.L_x_11499:
[----:B------:R-:W-:Y:S05]  /*12da0*/  BSYNC.RECONVERGENT B2 ;  /* 0x0000000000027941 */ /* 0x000fea0003800200 */
.L_x_11498:
        /* <DEDUP_REMOVED lines=24> */
.L_x_11505:
        /* <DEDUP_REMOVED lines=13> */
.L_x_11507:
[----:B------:R-:W-:Y:S05]  /*13000*/  BSYNC.RECONVERGENT B3 ;  /* 0x0000000000037941 */ /* 0x000fea0003800200 */
.L_x_11506:
        /* <DEDUP_REMOVED lines=44> */
[----:B------:R-:W-:-:S04]  /*132d0*/  LOP3.LUT R92, R84, R92, R91, 0x96, !PT ;  /* 0x0000005c545c7212 */ /* 0x000fc800078e965b */
[----:B------:R-:W-:Y:S02]  /*132e0*/  LOP3.LUT R93, R14, UR18, R13, 0x96, !PT ;  /* 0x000000120e5d7c12 */ /* 0x000fe4000f8e960d */
[----:B------:R-:W-:Y:S01]  /*132f0*/  MOV R13, R78 ;  /* 0x0000004e000d7202 */ /* 0x000fe20000000f00 */
[----:B------:R-:W-:-:S07]  /*13300*/  IMAD.MOV.U32 R78, RZ, RZ, R12 ;  /* 0x000000ffff4e7224 */ /* 0x000fce00078e000c */
.L_x_11504:
[----:B------:R-:W-:Y:S05]  /*13310*/  BSYNC.RECONVERGENT B2 ;  /* 0x0000000000027941 */ /* 0x000fea0003800200 */
.L_x_11503:
[----:B------:R-:W-:Y:S01]  /*13320*/  ISETP.NE.AND P2, PT, R15, 0x1, PT ;  /* 0x000000010f00780c */ /* 0x000fe20003f45270 */
[----:B------:R-:W-:Y:S01]  /*13330*/  BSSY.RECONVERGENT B2, `(.L_x_11508) ;  /* 0x0000050000027945 */ /* 0x000fe20003800200 */
[----:B------:R-:W-:Y:S01]  /*13340*/  I2FP.F32.U32 R12, R13 ;  /* 0x0000000d000c7245 */ /* 0x000fe20000201000 */
[----:B------:R-:W-:Y:S02]  /*13350*/  HADD2.F32 R13, -RZ, R73.H0_H0 ;  /* 0x20000049ff0d7230 */ /* 0x000fe40000004100 */
        /* <DEDUP_REMOVED lines=15> */
.L_x_11510:
        /* <DEDUP_REMOVED lines=13> */
.L_x_11512:
[----:B------:R-:W-:Y:S05]  /*13520*/  BSYNC.RECONVERGENT B3 ;  /* 0x0000000000037941 */ /* 0x000fea0003800200 */
.L_x_11511:
        /* <DEDUP_REMOVED lines=47> */
[----:B------:R-:W-:-:S07]  /*13820*/  HFMA2 R71, -RZ, RZ, 0, 0 ;  /* 0x00000000ff477431 */ /* 0x000fce00000001ff */
.L_x_11509:
[----:B------:R-:W-:Y:S05]  /*13830*/  BSYNC.RECONVERGENT B2 ;  /* 0x0000000000027941 */ /* 0x000fea0003800200 */
.L_x_11508:
        /* <DEDUP_REMOVED lines=23> */
.L_x_11515:
        /* <DEDUP_REMOVED lines=13> */
.L_x_11517:
[----:B------:R-:W-:Y:S05]  /*13a80*/  BSYNC.RECONVERGENT B3 ;  /* 0x0000000000037941 */ /* 0x000fea0003800200 */
.L_x_11516:
[----:B------:R-:W-:Y:S01]  /*13a90*/  LOP3.LUT R90, R7, UR5, R15, 0x96, !PT ;  /* 0x00000005075a7c12 */ /* 0x000fe2000f8e960f */
[----:B------:R-:W-:Y:S01]  /*13aa0*/  IMAD.WIDE.U32 R92, R2, -0x326172a9, RZ ;  /* 0xcd9e8d57025c7825 */ /* 0x000fe200078e00ff */
[----:B------:R-:W-:-:S03]  /*13ab0*/  UIADD3 UR23, UPT, UPT, UR4, -0x61c88647, URZ ;  /* 0x9e3779b904177890 */ /* 0x000fc6000fffe0ff */
[----:B------:R-:W-:Y:S01]  /*13ac0*/  HFMA2 R72, -RZ, RZ, 0, 0 ;  /* 0x00000000ff487431 */ /* 0x000fe200000001ff */
[----:B------:R-:W-:Y:S01]  /*13ad0*/  MOV R13, R78 ;  /* 0x0000004e000d7202 */ /* 0x000fe20000000f00 */
        /* <DEDUP_REMOVED lines=34> */
[----:B------:R-:W-:-:S05]  /*13d00*/  IMAD.WIDE.U32 R14, R15, -0x2daee0ad, RZ ;  /* 0xd2511f530f0e7825 */ /* 0x000fca00078e00ff */
[----:B------:R-:W-:Y:S01]  /*13d10*/  LOP3.LUT R91, R79, R92, R15, 0x96, !PT ;  /* 0x0000005c4f5b7212 */ /* 0x000fe200078e960f */
[----:B------:R-:W-:-:S05]  /*13d20*/  IMAD.WIDE.U32 R92, R93, -0x326172a9, RZ ;  /* 0xcd9e8d575d5c7825 */ /* 0x000fca00078e00ff */
[----:B------:R-:W-:Y:S01]  /*13d30*/  LOP3.LUT R94, R90, UR23, R93, 0x96, !PT ;  /* 0x000000175a5e7c12 */ /* 0x000fe2000f8e965d */
[----:B------:R-:W-:-:S04]  /*13d40*/  IMAD.WIDE.U32 R90, R91, -0x326172a9, RZ ;  /* 0xcd9e8d575b5a7825 */ /* 0x000fc800078e00ff */
[----:B------:R-:W-:Y:S01]  /*13d50*/  IMAD.WIDE.U32 R94, R94, -0x2daee0ad, RZ ;  /* 0xd2511f535e5e7825 */ /* 0x000fe200078e00ff */
[----:B------:R-:W-:-:S03]  /*13d60*/  LOP3.LUT R92, R84, R92, R91, 0x96, !PT ;  /* 0x0000005c545c7212 */ /* 0x000fc600078e965b */
[----:B------:R-:W-:Y:S01]  /*13d70*/  IMAD.MOV.U32 R78, RZ, RZ, R94 ;  /* 0x000000ffff4e7224 */ /* 0x000fe200078e005e */
[----:B------:R-:W-:-:S07]  /*13d80*/  LOP3.LUT R93, R14, UR18, R95, 0x96, !PT ;  /* 0x000000120e5d7c12 */ /* 0x000fce000f8e965f */
.L_x_11514:
[----:B------:R-:W-:Y:S05]  /*13d90*/  BSYNC.RECONVERGENT B2 ;  /* 0x0000000000027941 */ /* 0x000fea0003800200 */
.L_x_11513:
        /* <DEDUP_REMOVED lines=19> */
.L_x_11520:
        /* <DEDUP_REMOVED lines=13> */
.L_x_11522:
[----:B------:R-:W-:Y:S05]  /*13fa0*/  BSYNC.RECONVERGENT B3 ;  /* 0x0000000000037941 */ /* 0x000fea0003800200 */
.L_x_11521:
        /* <DEDUP_REMOVED lines=48> */
.L_x_11519:
[----:B------:R-:W-:Y:S05]  /*142b0*/  BSYNC.RECONVERGENT B2 ;  /* 0x0000000000027941 */ /* 0x000fea0003800200 */
.L_x_11518:
        /* <DEDUP_REMOVED lines=12> */
[----:B------:R-:W-:Y:S01]  /*14380*/  IMAD.MOV.U32 R72, RZ, RZ, 0x2 ;  /* 0x00000002ff487424 */ /* 0x000fe200078e00ff */
[----:B------:R-:W-:Y:S01]  /*14390*/  MOV R15, R90 ;  /* 0x0000005a000f7202 */ /* 0x000fe20000000f00 */
        /* <DEDUP_REMOVED lines=10> */
.L_x_11525:
        /* <DEDUP_REMOVED lines=13> */
.L_x_11527:
[----:B------:R-:W-:Y:S05]  /*14510*/  BSYNC.RECONVERGENT B3 ;  /* 0x0000000000037941 */ /* 0x000fea0003800200 */
.L_x_11526:
        /* <DEDUP_REMOVED lines=45> */
[----:B------:R-:W-:Y:S01]  /*147f0*/  HFMA2 R72, -RZ, RZ, 0, 0 ;  /* 0x00000000ff487431 */ /* 0x000fe200000001ff */
[----:B------:R-:W-:Y:S01]  /*14800*/  MOV R15, R78 ;  /* 0x0000004e000f7202 */ /* 0x000fe20000000f00 */
[----:B------:R-:W-:-:S07]  /*14810*/  IMAD.MOV.U32 R78, RZ, RZ, R14 ;  /* 0x000000ffff4e7224 */ /* 0x000fce00078e000e */
.L_x_11524:
[----:B------:R-:W-:Y:S05]  /*14820*/  BSYNC.RECONVERGENT B2 ;  /* 0x0000000000027941 */ /* 0x000fea0003800200 */
.L_x_11523:
        /* <DEDUP_REMOVED lines=18> */
.L_x_11530:
        /* <DEDUP_REMOVED lines=13> */
.L_x_11532:
[----:B------:R-:W-:Y:S05]  /*14a20*/  BSYNC.RECONVERGENT B3 ;  /* 0x0000000000037941 */ /* 0x000fea0003800200 */
.L_x_11531:
        /* <DEDUP_REMOVED lines=48> */
.L_x_11529:
[----:B------:R-:W-:Y:S05]  /*14d30*/  BSYNC.RECONVERGENT B2 ;  /* 0x0000000000027941 */ /* 0x000fea0003800200 */
.L_x_11528:
        /* <DEDUP_REMOVED lines=23> */
.L_x_11535:
        /* <DEDUP_REMOVED lines=13> */
.L_x_11537:
[----:B------:R-:W-:Y:S05]  /*14f80*/  BSYNC.RECONVERGENT B3 ;  /* 0x0000000000037941 */ /* 0x000fea0003800200 */
.L_x_11536:
        /* <DEDUP_REMOVED lines=48> */
.L_x_11534:
[----:B------:R-:W-:Y:S05]  /*15290*/  BSYNC.RECONVERGENT B2 ;  /* 0x0000000000027941 */ /* 0x000fea0003800200 */
.L_x_11533:
        /* <DEDUP_REMOVED lines=18> */
.L_x_11540:
        /* <DEDUP_REMOVED lines=13> */
.L_x_11542:
[----:B------:R-:W-:Y:S05]  /*15490*/  BSYNC.RECONVERGENT B3 ;  /* 0x0000000000037941 */ /* 0x000fea0003800200 */
.L_x_11541:
        /* <DEDUP_REMOVED lines=46> */
[----:B------:R-:W-:Y:S01]  /*15780*/  HFMA2 R94, -RZ, RZ, 0, 0 ;  /* 0x00000000ff5e7431 */ /* 0x000fe200000001ff */
[----:B------:R-:W-:-:S07]  /*15790*/  LOP3.LUT R92, R84, R92, R91, 0x96, !PT ;  /* 0x0000005c545c7212 */ /* 0x000fce00078e965b */
.L_x_11539:
[----:B------:R-:W-:Y:S05]  /*157a0*/  BSYNC.RECONVERGENT B2 ;  /* 0x0000000000027941 */ /* 0x000fea0003800200 */
.L_x_11538:
        /* <DEDUP_REMOVED lines=24> */
.L_x_11545:
        /* <DEDUP_REMOVED lines=13> */
.L_x_11547:
[----:B------:R-:W-:Y:S05]  /*15a00*/  BSYNC.RECONVERGENT B3 ;  /* 0x0000000000037941 */ /* 0x000fea0003800200 */
.L_x_11546:
        /* <DEDUP_REMOVED lines=41> */
[----:B------:R-:W-:Y:S01]  /*15ca0*/  HFMA2 R95, -RZ, RZ, 0, 0 ;  /* 0x00000000ff5f7431 */ /* 0x000fe200000001ff */
[----:B------:R-:W-:-:S05]  /*15cb0*/  LOP3.LUT R90, R90, UR23, R93, 0x96, !PT ;  /* 0x000000175a5a7c12 */ /* 0x000fca000f8e965d */
[----:B------:R-:W-:-:S04]  /*15cc0*/  IMAD.WIDE.U32 R90, R90, -0x2daee0ad, RZ ;  /* 0xd2511f535a5a7825 */ /* 0x000fc800078e00ff */
[----:B------:R-:W-:Y:S01]  /*15cd0*/  IMAD.MOV.U32 R78, RZ, RZ, R90 ;  /* 0x000000ffff4e7224 */ /* 0x000fe200078e005a */
[----:B------:R-:W-:Y:S01]  /*15ce0*/  LOP3.LUT R93, R94, UR18, R91, 0x96, !PT ;  /* 0x000000125e5d7c12 */ /* 0x000fe2000f8e965b */
[----:B------:R-:W-:-:S05]  /*15cf0*/  IMAD.WIDE.U32 R90, R80, -0x326172a9, RZ ;  /* 0xcd9e8d57505a7825 */ /* 0x000fca00078e00ff */
[----:B------:R-:W-:-:S07]  /*15d00*/  LOP3.LUT R92, R84, R92, R91, 0x96, !PT ;  /* 0x0000005c545c7212 */ /* 0x000fce00078e965b */
.L_x_11544:
[----:B------:R-:W-:Y:S05]  /*15d10*/  BSYNC.RECONVERGENT B2 ;  /* 0x0000000000027941 */ /* 0x000fea0003800200 */
.L_x_11543:
[----:B------:R-:W-:Y:S01]  /*15d20*/  ISETP.NE.AND P5, PT, R95, 0x1, PT ;  /* 0x000000015f00780c */ /* 0x000fe20003fa5270 */
[----:B------:R-:W-:Y:S01]  /*15d30*/  HADD2.F32 R91, -RZ, R75.H0_H0 ;  /* 0x2000004bff5b7230 */ /* 0x000fe20000004100 */
[----:B------:R-:W-:Y:S01]  /*15d40*/  I2FP.F32.U32 R74, R74 ;  /* 0x0000004a004a7245 */ /* 0x000fe20000201000 */
[----:B------:R-:W-:Y:S01]  /*15d50*/  BSSY.RECONVERGENT B2, `(.L_x_11548) ;  /* 0x000004d000027945 */ /* 0x000fe20003800200 */
[----:B------:R-:W-:-:S03]  /*15d60*/  IMAD.MOV.U32 R94, RZ, RZ, 0x2 ;  /* 0x00000002ff5e7424 */ /* 0x000fc600078e00ff */
[----:B------:R-:W-:Y:S01]  /*15d70*/  FFMA.FTZ R80, R74, R89, 1.1641532182693481445e-10 ;  /* 0x2f0000004a507423 */ /* 0x000fe20000010059 */
[----:B------:R-:W-:-:S04]  /*15d80*/  FMUL.FTZ R74, R91, R88 ;  /* 0x000000585b4a7220 */ /* 0x000fc80000410000 */
        /* <DEDUP_REMOVED lines=11> */
.L_x_11550:
        /* <DEDUP_REMOVED lines=12> */
.L_x_11552:
[----:B------:R-:W-:Y:S05]  /*15f00*/  BSYNC.RECONVERGENT B3 ;  /* 0x0000000000037941 */ /* 0x000fea0003800200 */
.L_x_11551:
        /* <DEDUP_REMOVED lines=49> */
.L_x_11549:
[----:B------:R-:W-:Y:S05]  /*16220*/  BSYNC.RECONVERGENT B2 ;  /* 0x0000000000027941 */ /* 0x000fea0003800200 */
.L_x_11548:
[----:B------:R-:W-:Y:S01]  /*16230*/  I2FP.F32.U32 R80, R80 ;  /* 0x0000005000507245 */ /* 0x000fe20000201000 */
[----:B------:R-:W-:Y:S01]  /*16240*/  HADD2.F32 R91, -RZ, R43.H0_H0 ;  /* 0x2000002bff5b7230 */ /* 0x000fe20000004100 */
[----:B------:R-:W-:Y:S01]  /*16250*/  BSSY.RECONVERGENT B2, `(.L_x_11553) ;  /* 0x0000053000027945 */ /* 0x000fe20003800200 */
[----:B------:R-:W-:Y:S01]  /*16260*/  IMAD.MOV.U32 R99, RZ, RZ, 0x2 ;  /* 0x00000002ff637424 */ /* 0x000fe200078e00ff */
[----:B------:R-:W-:Y:S01]  /*16270*/  MOV R95, R90 ;  /* 0x0000005a005f7202 */ /* 0x000fe20000000f00 */
[----:B------:R-:W-:-:S05]  /*16280*/  FFMA.FTZ R80, R80, R89, 1.1641532182693481445e-10 ;  /* 0x2f00000050507423 */ /* 0x000fca0000010059 */
        /* <DEDUP_REMOVED lines=17> */
.L_x_11555:
        /* <DEDUP_REMOVED lines=12> */
.L_x_11557:
[----:B------:R-:W-:Y:S05]  /*16460*/  BSYNC.RECONVERGENT B3 ;  /* 0x0000000000037941 */ /* 0x000fea0003800200 */
.L_x_11556:
        /* <DEDUP_REMOVED lines=47> */
[----:B------:R-:W-:Y:S01]  /*16760*/  IMAD.MOV.U32 R78, RZ, RZ, R94 ;  /* 0x000000ffff4e7224 */ /* 0x000fe200078e005e */
[----:B------:R-:W-:-:S07]  /*16770*/  LOP3.LUT R92, R84, R92, R91, 0x96, !PT ;  /* 0x0000005c545c7212 */ /* 0x000fce00078e965b */
.L_x_11554:
[----:B------:R-:W-:Y:S05]  /*16780*/  BSYNC.RECONVERGENT B2 ;  /* 0x0000000000027941 */ /* 0x000fea0003800200 */
.L_x_11553:
        /* <DEDUP_REMOVED lines=18> */
.L_x_11560:
[----:B------:R-:W-:Y:S01]  /*168b0*/  VIADD R5, R5, 0x1 ;  /* 0x0000000105057836 */ /* 0x000fe20000000000 */
[----:B------:R-:W-:Y:S04]  /*168c0*/  BSSY.RECONVERGENT B3, `(.L_x_11561) ;  /* 0x000000d000037945 */ /* 0x000fe80003800200 */
[----:B------:R-:W-:-:S13]  /*168d0*/  ISETP.NE.AND P6, PT, R5, RZ, PT ;  /* 0x000000ff0500720c */ /* 0x000fda0003fc5270 */
[----:B------:R-:W-:Y:S05]  /*168e0*/  @P6 BRA `(.L_x_11562) ;  /* 0x0000000000286947 */ /* 0x000fea0003800000 */
[----:B------:R-:W-:Y:S02]  /*168f0*/  IADD3 R6, PT, PT, R6, 0x1, RZ ;  /* 0x0000000106067810 */ /* 0x000fe40007ffe0ff */
[----:B------:R-:W-:Y:S02]  /*16900*/  P2R R90, PR, RZ, 0x1 ;  /* 0x00000001ff5a7803 */ /* 0x000fe40000000000 */
        /* <DEDUP_REMOVED lines=8> */
.L_x_11562:
[----:B------:R-:W-:Y:S05]  /*16990*/  BSYNC.RECONVERGENT B3 ;  /* 0x0000000000037941 */ /* 0x000fea0003800200 */
.L_x_11561:
        /* <DEDUP_REMOVED lines=33> */
[----:B------:R-:W-:-:S04]  /*16bb0*/  IMAD.WIDE.U32 R90, R91, -0x2daee0ad, RZ ;  /* 0xd2511f535b5a7825 */ /* 0x000fc800078e00ff */
[----:B------:R-:W-:Y:S01]  /*16bc0*/  IMAD.WIDE.U32 R100, R100, -0x326172a9, RZ ;  /* 0xcd9e8d5764647825 */ /* 0x000fe200078e00ff */
[----:B------:R-:W-:-:S04]  /*16bd0*/  LOP3.LUT R93, R86, R94, R91, 0x96, !PT ;  /* 0x0000005e565d7212 */ /* 0x000fc800078e965b */
[----:B------:R-:W-:Y:S01]  /*16be0*/  LOP3.LUT R94, R92, UR23, R101, 0x96, !PT ;  /* 0x000000175c5e7c12 */ /* 0x000fe2000f8e9665 */
[----:B------:R-:W-:Y:S01]  /*16bf0*/  UIADD3 UR23, UPT, UPT, UR4, -0xe443238, URZ ;  /* 0xf1bbcdc804177890 */ /* 0x000fe2000fffe0ff */
[----:B------:R-:W-:-:S04]  /*16c00*/  IMAD.WIDE.U32 R92, R93, -0x326172a9, RZ ;  /* 0xcd9e8d575d5c7825 */ /* 0x000fc800078e00ff */
[----:B------:R-:W-:Y:S01]  /*16c10*/  IMAD.WIDE.U32 R94, R94, -0x2daee0ad, RZ ;  /* 0xd2511f535e5e7825 */ /* 0x000fe200078e00ff */
[----:B------:R-:W-:-:S04]  /*16c20*/  LOP3.LUT R85, R100, UR23, R93, 0x96, !PT ;  /* 0x0000001764557c12 */ /* 0x000fc8000f8e965d */
[----:B------:R-:W-:-:S05]  /*16c30*/  LOP3.LUT R90, R79, R90, R95, 0x96, !PT ;  /* 0x0000005a4f5a7212 */ /* 0x000fca00078e965f */
[----:B------:R-:W-:-:S05]  /*16c40*/  IMAD.WIDE.U32 R90, R90, -0x326172a9, RZ ;  /* 0xcd9e8d575a5a7825 */ /* 0x000fca00078e00ff */
[----:B------:R-:W-:Y:S01]  /*16c50*/  LOP3.LUT R92, R84, R92, R91, 0x96, !PT ;  /* 0x0000005c545c7212 */ /* 0x000fe200078e965b */
[----:B------:R-:W-:-:S04]  /*16c60*/  IMAD.WIDE.U32 R84, R85, -0x2daee0ad, RZ ;  /* 0xd2511f5355547825 */ /* 0x000fc800078e00ff */
[----:B------:R-:W-:Y:S01]  /*16c70*/  HFMA2 R91, -RZ, RZ, 0, 0 ;  /* 0x00000000ff5b7431 */ /* 0x000fe200000001ff */
[----:B------:R-:W-:Y:S02]  /*16c80*/  LOP3.LUT R93, R94, UR18, R85, 0x96, !PT ;  /* 0x000000125e5d7c12 */ /* 0x000fe4000f8e9655 */
[----:B------:R-:W-:Y:S01]  /*16c90*/  MOV R94, R78 ;  /* 0x0000004e005e7202 */ /* 0x000fe20000000f00 */
[----:B------:R-:W-:-:S07]  /*16ca0*/  IMAD.MOV.U32 R78, RZ, RZ, R84 ;  /* 0x000000ffff4e7224 */ /* 0x000fce00078e0054 */
.L_x_11559:
[----:B------:R-:W-:Y:S05]  /*16cb0*/  BSYNC.RECONVERGENT B2 ;  /* 0x0000000000027941 */ /* 0x000fea0003800200 */
.L_x_11558:
[----:B------:R-:W-:Y:S01]  /*16cc0*/  I2FP.F32.U32 R84, R94 ;  /* 0x0000005e00547245 */ /* 0x000fe20000201000 */
[----:B------:R-:W-:-:S04]  /*16cd0*/  HADD2.F32 R79, -RZ, R43.H1_H1 ;  /* 0x3000002bff4f7230 */ /* 0x000fc80000004100 */
[----:B------:R-:W-:Y:S01]  /*16ce0*/  FFMA.FTZ R84, R84, R89, 1.1641532182693481445e-10 ;  /* 0x2f00000054547423 */ /* 0x000fe20000010059 */
[----:B------:R-:W-:-:S04]  /*16cf0*/  FMUL.FTZ R79, R79, R88 ;  /* 0x000000584f4f7220 */ /* 0x000fc80000410000 */
[----:B------:R-:W-:Y:S02]  /*16d00*/  FSETP.GTU.FTZ.AND P6, PT, R84, R87, PT ;  /* 0x000000575400720b */ /* 0x000fe40003fdc000 */
[----:B------:R-:W-:Y:S02]  /*16d10*/  FSEL R84, R75, RZ, P5 ;  /* 0x000000ff4b547208 */ /* 0x000fe40002800000 */
[----:B------:R-:W-:Y:S02]  /*16d20*/  FSEL R79, R79, RZ, !P6 ;  /* 0x000000ff4f4f7208 */ /* 0x000fe40007000000 */
[----:B------:R-:W-:-:S03]  /*16d30*/  SEL R83, RZ, 0x1, P6 ;  /* 0x00000001ff537807 */ /* 0x000fc60003000000 */
[----:B------:R-:W-:-:S04]  /*16d40*/  FADD.FTZ R75, R79, R84 ;  /* 0x000000544f4b7221 */ /* 0x000fc80000010000 */
[----:B------:R-:W-:Y:S01]  /*16d50*/  @P1 FADD.FTZ R75, R51, R75 ;  /* 0x0000004b334b1221 */ /* 0x000fe20000010000 */
[----:B------:R-:W-:Y:S06]  /*16d60*/  BRA `(.L_x_11563) ;  /* 0x0000002c00447947 */ /* 0x000fec0003800000 */
.L_x_11482:
        /* <DEDUP_REMOVED lines=16> */
.L_x_11566:
        /* <DEDUP_REMOVED lines=13> */
.L_x_11568:
[----:B------:R-:W-:Y:S05]  /*16f40*/  BSYNC.RECONVERGENT B3 ;  /* 0x0000000000037941 */ /* 0x000fea0003800200 */
.L_x_11567:
        /* <DEDUP_REMOVED lines=36> */
[----:B------:R-:W-:Y:S02]  /*17190*/  HFMA2 R71, -RZ, RZ, 0, 0 ;  /* 0x00000000ff477431 */ /* 0x000fe400000001ff */
        /* <DEDUP_REMOVED lines=15> */
.L_x_11565:
[----:B------:R-:W-:Y:S05]  /*17290*/  BSYNC.RECONVERGENT B2 ;  /* 0x0000000000027941 */ /* 0x000fea0003800200 */
.L_x_11564:
[----:B------:R-:W0:Y:S01]  /*172a0*/  LDC R79, c[0x0][0x404] ;  /* 0x00010100ff4f7b82 */ /* 0x000e220000000800 */
[----:B------:R-:W-:Y:S01]  /*172b0*/  ISETP.NE.AND P2, PT, R71, 0x1, PT ;  /* 0x000000014700780c */ /* 0x000fe20003f45270 */
[----:B------:R-:W-:Y:S01]  /*172c0*/  BSSY.RECONVERGENT B2, `(.L_x_11569) ;  /* 0x0000055000027945 */ /* 0x000fe20003800200 */
[----:B------:R-:W-:Y:S01]  /*172d0*/  I2FP.F32.U32 R69, R68 ;  /* 0x0000004400457245 */ /* 0x000fe20000201000 */
[----:B------:R-:W-:Y:S01]  /*172e0*/  IMAD.MOV.U32 R68, RZ, RZ, 0x2f800000 ;  /* 0x2f800000ff447424 */ /* 0x000fe200078e00ff */
[----:B------:R-:W-:-:S03]  /*172f0*/  MOV R84, 0x2 ;  /* 0x0000000200547802 */ /* 0x000fc60000000f00 */
[----:B------:R-:W-:Y:S01]  /*17300*/  FFMA.FTZ R70, R69, R68, 1.1641532182693481445e-10 ;  /* 0x2f00000045467423 */ /* 0x000fe20000010044 */
[----:B-----5:R-:W-:-:S04]  /*17310*/  HADD2.F32 R69, -RZ, R72.H0_H0 ;  /* 0x20000048ff457230 */ /* 0x020fc80000004100 */
        /* <DEDUP_REMOVED lines=12> */
.L_x_11571:
        /* <DEDUP_REMOVED lines=13> */
.L_x_11573:
[----:B------:R-:W-:Y:S05]  /*174b0*/  BSYNC.RECONVERGENT B3 ;  /* 0x0000000000037941 */ /* 0x000fea0003800200 */
.L_x_11572:
        /* <DEDUP_REMOVED lines=51> */
[----:B------:R-:W-:Y:S01]  /*177f0*/  MOV R78, R84 ;  /* 0x00000054004e7202 */ /* 0x000fe20000000f00 */
[----:B------:R-:W-:-:S07]  /*17800*/  IMAD.MOV.U32 R84, RZ, RZ, RZ ;  /* 0x000000ffff547224 */ /* 0x000fce00078e00ff */
.L_x_11570:
[----:B------:R-:W-:Y:S05]  /*17810*/  BSYNC.RECONVERGENT B2 ;  /* 0x0000000000027941 */ /* 0x000fea0003800200 */
.L_x_11569:
        /* <DEDUP_REMOVED lines=18> */
.L_x_11576:
        /* <DEDUP_REMOVED lines=13> */
.L_x_11578:
[----:B------:R-:W-:Y:S05]  /*17a10*/  BSYNC.RECONVERGENT B3 ;  /* 0x0000000000037941 */ /* 0x000fea0003800200 */
.L_x_11577:
        /* <DEDUP_REMOVED lines=53> */
.L_x_11575:
[----:B------:R-:W-:Y:S05]  /*17d70*/  BSYNC.RECONVERGENT B2 ;  /* 0x0000000000027941 */ /* 0x000fea0003800200 */
.L_x_11574:
        /* <DEDUP_REMOVED lines=18> */
.L_x_11581:
        /* <DEDUP_REMOVED lines=13> */
.L_x_11583:
[----:B------:R-:W-:Y:S05]  /*17f70*/  BSYNC.RECONVERGENT B3 ;  /* 0x0000000000037941 */ /* 0x000fea0003800200 */
.L_x_11582:
        /* <DEDUP_REMOVED lines=53> */
.L_x_11580:
[----:B------:R-:W-:Y:S05]  /*182d0*/  BSYNC.RECONVERGENT B2 ;  /* 0x0000000000027941 */ /* 0x000fea0003800200 */
.L_x_11579:
        /* <DEDUP_REMOVED lines=18> */
.L_x_11586:
        /* <DEDUP_REMOVED lines=13> */
.L_x_11588:
[----:B------:R-:W-:Y:S05]  /*184d0*/  BSYNC.RECONVERGENT B3 ;  /* 0x0000000000037941 */ /* 0x000fea0003800200 */
.L_x_11587:
        /* <DEDUP_REMOVED lines=45> */
[----:B------:R-:W-:Y:S02]  /*187b0*/  IMAD.MOV.U32 R87, RZ, RZ, RZ ;  /* 0x000000ffff577224 */ /* 0x000fe400078e00ff */
[----:B------:R-:W-:Y:S02]  /*187c0*/  IMAD.WIDE.U32 R90, R90, -0x326172a9, RZ ;  /* 0xcd9e8d575a5a7825 */ /* 0x000fe400078e00ff */
[----:B------:R-:W-:Y:S01]  /*187d0*/  LOP3.LUT R84, R84, UR23, R93, 0x96, !PT ;  /* 0x0000001754547c12 */ /* 0x000fe2000f8e965d */
[----:B------:R-:W-:-:S04]  /*187e0*/  UIADD3 UR23, UPT, UPT, UR4, -0x700cb87f, URZ ;  /* 0x8ff3478104177890 */ /* 0x000fc8000fffe0ff */
[----:B------:R-:W-:Y:S02]  /*187f0*/  IMAD.WIDE.U32 R84, R84, -0x2daee0ad, RZ ;  /* 0xd2511f5354547825 */ /* 0x000fe400078e00ff */
[----:B------:R-:W-:-:S03]  /*18800*/  LOP3.LUT R92, R92, UR23, R91, 0x96, !PT ;  /* 0x000000175c5c7c12 */ /* 0x000fc6000f8e965b */
[----:B------:R-:W-:Y:S02]  /*18810*/  LOP3.LUT R93, R86, UR18, R85, 0x96, !PT ;  /* 0x00000012565d7c12 */ /* 0x000fe4000f8e9655 */
[----:B------:R-:W-:-:S07]  /*18820*/  MOV R78, R84 ;  /* 0x00000054004e7202 */ /* 0x000fce0000000f00 */
.L_x_11585:
[----:B------:R-:W-:Y:S05]  /*18830*/  BSYNC.RECONVERGENT B2 ;  /* 0x0000000000027941 */ /* 0x000fea0003800200 */
.L_x_11584:
[----:B------:R-:W-:Y:S01]  /*18840*/  ISETP.NE.AND P3, PT, R87, 0x1, PT ;  /* 0x000000015700780c */ /* 0x000fe20003f65270 */
[----:B------:R-:W-:Y:S01]  /*18850*/  BSSY.RECONVERGENT B2, `(.L_x_11589) ;  /* 0x0000053000027945 */ /* 0x000fe20003800200 */
[----:B------:R-:W-:Y:S01]  /*18860*/  I2FP.F32.U32 R71, R71 ;  /* 0x0000004700477245 */ /* 0x000fe20000201000 */
[----:B------:R-:W-:Y:S02]  /*18870*/  HFMA2 R86, -RZ, RZ, 0, 1.1920928955078125e-07 ;  /* 0x00000002ff567431 */ /* 0x000fe400000001ff */
        /* <DEDUP_REMOVED lines=13> */
.L_x_11591:
        /* <DEDUP_REMOVED lines=13> */
.L_x_11593:
[----:B------:R-:W-:Y:S05]  /*18a20*/  BSYNC.RECONVERGENT B3 ;  /* 0x0000000000037941 */ /* 0x000fea0003800200 */
.L_x_11592:
        /* <DEDUP_REMOVED lines=53> */
.L_x_11590:
[----:B------:R-:W-:Y:S05]  /*18d80*/  BSYNC.RECONVERGENT B2 ;  /* 0x0000000000027941 */ /* 0x000fea0003800200 */
.L_x_11589:
[----:B------:R-:W-:Y:S01]  /*18d90*/  ISETP.NE.AND P4, PT, R86, 0x1, PT ;  /* 0x000000015600780c */ /* 0x000fe20003f85270 */
[----:B------:R-:W-:Y:S01]  /*18da0*/  BSSY.RECONVERGENT B2, `(.L_x_11594) ;  /* 0x0000053000027945 */ /* 0x000fe20003800200 */
[----:B------:R-:W-:Y:S01]  /*18db0*/  I2FP.F32.U32 R85, R85 ;  /* 0x0000005500557245 */ /* 0x000fe20000201000 */
[----:B------:R-:W-:Y:S02]  /*18dc0*/  HFMA2 R87, -RZ, RZ, 0, 1.1920928955078125e-07 ;  /* 0x00000002ff577431 */ /* 0x000fe400000001ff */
[----:B------:R-:W-:Y:S02]  /*18dd0*/  HADD2.F32 R74, -RZ, R74.H1_H1 ;  /* 0x3000004aff4a7230 */ /* 0x000fe40000004100 */
        /* <DEDUP_REMOVED lines=12> */
.L_x_11596:
        /* <DEDUP_REMOVED lines=13> */
.L_x_11598:
[----:B------:R-:W-:Y:S05]  /*18f70*/  BSYNC.RECONVERGENT B3 ;  /* 0x0000000000037941 */ /* 0x000fea0003800200 */
.L_x_11597:
        /* <DEDUP_REMOVED lines=50> */
[----:B------:R-:W-:Y:S01]  /*192a0*/  LOP3.LUT R93, R86, UR18, R85, 0x96, !PT ;  /* 0x00000012565d7c12 */ /* 0x000fe2000f8e9655 */
[----:B------:R-:W-:Y:S01]  /*192b0*/  IMAD.MOV.U32 R85, RZ, RZ, R78 ;  /* 0x000000ffff557224 */ /* 0x000fe200078e004e */
[----:B------:R-:W-:-:S07]  /*192c0*/  MOV R78, R84 ;  /* 0x00000054004e7202 */ /* 0x000fce0000000f00 */
.L_x_11595:
[----:B------:R-:W-:Y:S05]  /*192d0*/  BSYNC.RECONVERGENT B2 ;  /* 0x0000000000027941 */ /* 0x000fea0003800200 */
.L_x_11594:
        /* <DEDUP_REMOVED lines=17> */
.L_x_11601:
        /* <DEDUP_REMOVED lines=13> */
.L_x_11603:
[----:B------:R-:W-:Y:S05]  /*194c0*/  BSYNC.RECONVERGENT B3 ;  /* 0x0000000000037941 */ /* 0x000fea0003800200 */
.L_x_11602:
        /* <DEDUP_REMOVED lines=53> */
.L_x_11600:
[----:B------:R-:W-:Y:S05]  /*19820*/  BSYNC.RECONVERGENT B2 ;  /* 0x0000000000027941 */ /* 0x000fea0003800200 */
.L_x_11599:
[----:B------:R-:W-:Y:S01]  /*19830*/  I2FP.F32.U32 R85, R85 ;  /* 0x0000005500557245 */ /* 0x000fe20000201000 */
[----:B------:R-:W-:Y:S01]  /*19840*/  FMUL.FTZ R69, R69, UR19 ;  /* 0x0000001345457c20 */ /* 0x000fe20008410000 */
[----:B------:R-:W-:Y:S01]  /*19850*/  P2R R86, PR, RZ, 0x2 ;  /* 0x00000002ff567803 */ /* 0x000fe20000000000 */
[----:B------:R-:W-:Y:S01]  /*19860*/  FMUL.FTZ R72, R72, UR19 ;  /* 0x0000001348487c20 */ /* 0x000fe20008410000 */
[----:B------:R-:W-:Y:S01]  /*19870*/  ISETP.NE.AND P1, PT, R77, RZ, PT ;  /* 0x000000ff4d00720c */ /* 0x000fe20003f25270 */
[----:B------:R-:W-:Y:S01]  /*19880*/  FFMA.FTZ R84, R85, R68, 1.1641532182693481445e-10 ;  /* 0x2f00000055547423 */ /* 0x000fe20000010044 */
[----:B------:R-:W-:Y:S01]  /*19890*/  FMUL.FTZ R68, R74, UR19 ;  /* 0x000000134a447c20 */ /* 0x000fe20008410000 */
[----:B------:R-:W-:Y:S01]  /*198a0*/  P2R R87, PR, RZ, 0x1 ;  /* 0x00000001ff577803 */ /* 0x000fe20000000000 */
[----:B------:R-:W-:Y:S01]  /*198b0*/  HADD2.F32 R85, -RZ, R75.H1_H1 ;  /* 0x3000004bff557230 */ /* 0x000fe20000004100 */
        /* <DEDUP_REMOVED lines=28> */
.L_x_11563:
        /* <DEDUP_REMOVED lines=12> */
[----:B------:R-:W-:Y:S02]  /*19b40*/  SEL R77, RZ, 0x100, !P6 ;  /* 0x00000100ff4d7807 */ /* 0x000fe40007000000 */
[----:B------:R-:W-:Y:S01]  /*19b50*/  MOV R94, R78 ;  /* 0x0000004e005e7202 */ /* 0x000fe20000000f00 */
[----:B0-----:R-:W-:Y:S01]  /*19b60*/  IMAD.WIDE.U32 R86, R76, 0x20, R86 ;  /* 0x000000204c567825 */ /* 0x001fe200078e0056 */
[----:B------:R-:W-:-:S02]  /*19b70*/  LOP3.LUT R77, R77, R79, R88, 0xfe, !PT ;  /* 0x0000004f4d4d7212 */ /* 0x000fc400078efe58 */
[----:B------:R-:W-:Y:S02]  /*19b80*/  SEL R88, RZ, 0x1, !P2 ;  /* 0x00000001ff587807 */ /* 0x000fe40005000000 */
[----:B------:R2:W-:Y:S02]  /*19b90*/  STG.E.128 desc[UR6][R86.64], R68 ;  /* 0x0000004456007986 */ /* 0x0005e4000c101d06 */
        /* <DEDUP_REMOVED lines=8> */
[----:B--2---:R-:W-:Y:S02]  /*19c20*/  LOP3.LUT R84, R12, 0xff, RZ, 0xc0, !PT ;  /* 0x000000ff0c547812 */ /* 0x004fe400078ec0ff */
        /* <DEDUP_REMOVED lines=18> */
.L_x_11481:
[----:B------:R-:W-:Y:S05]  /*19d50*/  BSYNC.RECONVERGENT B1 ;  /* 0x0000000000017941 */ /* 0x000fea0003800200 */
.L_x_11480:
[----:B---3--:R-:W-:Y:S01]  /*19d60*/  FADD.FTZ R76, RZ, R52 ;  /* 0x00000034ff4c7221 */ /* 0x008fe20000010000 */
        /* <DEDUP_REMOVED lines=34> */
[----:B------:R-:W2:Y:S02]  /*19f90*/  SHFL.BFLY PT, R76, R79, 0x2, 0x1f ;  /* 0x0c401f004f4c7f89 */ /* 0x000ea400000e0000 */
[----:B--2---:R-:W-:-:S05]  /*19fa0*/  FADD.FTZ R84, R79, R76 ;  /* 0x0000004c4f547221 */ /* 0x004fca0000010000 */
        /* <DEDUP_REMOVED lines=65> */
.L_x_11623:
[----:B-1----:R-:W-:Y:S01]  /*1a3c0*/  FADD.FTZ R87, R86, R87 ;  /* 0x0000005756577221 */ /* 0x002fe20000010000 */
[----:B------:R-:W-:Y:S01]  /*1a3d0*/  FMUL.FTZ R84, R77, R77 ;  /* 0x0000004d4d547220 */ /* 0x000fe20000410000 */
[----:B------:R-:W-:Y:S01]  /*1a3e0*/  ISETP.NE.AND P1, PT, RZ, UR21, PT ;  /* 0x00000015ff007c0c */ /* 0x000fe2000bf25270 */
[----:B------:R-:W-:Y:S01]  /*1a3f0*/  BSSY.RECONVERGENT B1, `(.L_x_11605) ;  /* 0x000003d000017945 */ /* 0x000fe20003800200 */
[----:B------:R-:W-:Y:S02]  /*1a400*/  FFMA.FTZ R76, R87, R78, UR22 ;  /* 0x00000016574c7e23 */ /* 0x000fe4000801004e */
[----:B------:R-:W1:Y:S01]  /*1a410*/  @!P3 LDC.64 R78, c[0x0][0x3c0] ;  /* 0x0000f000ff4ebb82 */ /* 0x000e620000000a00 */
[----:B------:R-:W-:-:S05]  /*1a420*/  FSEL R85, R84, RZ, P1 ;  /* 0x000000ff54557208 */ /* 0x000fca0000800000 */
[----:B------:R-:W-:Y:S01]  /*1a430*/  FADD.FTZ R76, R76, R85 ;  /* 0x000000554c4c7221 */ /* 0x000fe20000010000 */
[----:B------:R-:W-:Y:S01]  /*1a440*/  FSEL R85, R77, RZ, !P1 ;  /* 0x000000ff4d557208 */ /* 0x000fe20004800000 */
[----:B0-----:R-:W0:Y:S02]  /*1a450*/  @!P3 LDC.64 R86, c[0x0][0x3c8] ;  /* 0x0000f200ff56bb82 */ /* 0x001e240000000a00 */
[----:B------:R-:W2:Y:S01]  /*1a460*/  MUFU.RSQ R84, R76 ;  /* 0x0000004c00547308 */ /* 0x000ea20000001400 */
[----:B-1----:R-:W-:-:S05]  /*1a470*/  @!P3 IMAD.WIDE R78, R4, 0x4, R78 ;  /* 0x00000004044eb825 */ /* 0x002fca00078e024e */
[----:B------:R1:W-:Y:S01]  /*1a480*/  @!P3 STG.E desc[UR6][R78.64], R77 ;  /* 0x0000004d4e00b986 */ /* 0x0003e2000c101906 */
[----:B0-----:R-:W-:-:S05]  /*1a490*/  @!P3 IMAD.WIDE R86, R4, 0x4, R86 ;  /* 0x000000040456b825 */ /* 0x001fca00078e0256 */
[----:B--2---:R1:W-:Y:S01]  /*1a4a0*/  @!P3 STG.E desc[UR6][R86.64], R84 ;  /* 0x000000545600b986 */ /* 0x0043e2000c101906 */
[----:B------:R-:W-:Y:S05]  /*1a4b0*/  @!P0 BRA `(.L_x_11606) ;  /* 0x0000000000c08947 */ /* 0x000fea0003800000 */
[--C-:B-1----:R-:W-:Y:S01]  /*1a4c0*/  FADD.FTZ R77, R52, -R85.reuse ;  /* 0x80000055344d7221 */ /* 0x102fe20000010000 */
[----:B-----5:R-:W-:Y:S02]  /*1a4d0*/  HADD2.F32 R76, -RZ, R16.H0_H0 ;  /* 0x20000010ff4c7230 */ /* 0x020fe40000004100 */
[----:B------:R-:W-:Y:S01]  /*1a4e0*/  FADD.FTZ R79, R55, -R85 ;  /* 0x80000055374f7221 */ /* 0x000fe20000010000 */
[--C-:B------:R-:W-:Y:S02]  /*1a4f0*/  HADD2.F32 R78, -RZ, R20.reuse.H0_H0 ;  /* 0x20000014ff4e7230 */ /* 0x100fe40000004100 */
[C---:B------:R-:W-:Y:S01]  /*1a500*/  FMUL.FTZ R77, R84.reuse, R77 ;  /* 0x0000004d544d7220 */ /* 0x040fe20000410000 */
[----:B------:R-:W-:Y:S02]  /*1a510*/  HADD2.F32 R86, -RZ, R20.H1_H1 ;  /* 0x30000014ff567230 */ /* 0x000fe40000004100 */
[----:B------:R-:W-:Y:S01]  /*1a520*/  FMUL.FTZ R79, R84, R79 ;  /* 0x0000004f544f7220 */ /* 0x000fe20000410000 */
[----:B------:R-:W-:-:S02]  /*1a530*/  HADD2.F32 R88, -RZ, R22.H0_H0 ;  /* 0x20000016ff587230 */ /* 0x000fc40000004100 */
[----:B------:R-:W-:Y:S01]  /*1a540*/  FFMA.FTZ R76, R77, R76, R78 ;  /* 0x0000004c4d4c7223 */ /* 0x000fe2000001004e */
[--C-:B------:R-:W-:Y:S01]  /*1a550*/  FADD.FTZ R77, R53, -R85.reuse ;  /* 0x80000055354d7221 */ /* 0x100fe20000010000 */
[----:B------:R-:W-:Y:S02]  /*1a560*/  HADD2.F32 R78, -RZ, R16.H1_H1 ;  /* 0x30000010ff4e7230 */ /* 0x000fe40000004100 */
[----:B------:R-:W-:Y:S01]  /*1a570*/  FADD.FTZ R95, R59, -R85 ;  /* 0x800000553b5f7221 */ /* 0x000fe20000010000 */
[----:B------:R-:W-:Y:S02]  /*1a580*/  HADD2.F32 R96, -RZ, R22.H1_H1 ;  /* 0x30000016ff607230 */ /* 0x000fe40000004100 */
        /* <DEDUP_REMOVED lines=11> */
[----:B------:R-:W-:Y:S01]  /*1a640*/  FFMA.FTZ R86, R79, R78, R86 ;  /* 0x0000004e4f567223 */ /* 0x000fe20000010056 */
[----:B------:R-:W-:Y:S01]  /*1a650*/  FADD.FTZ R79, R56, -R85 ;  /* 0x80000055384f7221 */ /* 0x000fe20000010000 */
[----:B------:R-:W-:-:S03]  /*1a660*/  HADD2.F32 R78, -RZ, R18.H0_H0 ;  /* 0x20000012ff4e7230 */ /* 0x000fc60000004100 */
[----:B------:R-:W-:Y:S01]  /*1a670*/  FMUL.FTZ R79, R84, R79 ;  /* 0x0000004f544f7220 */ /* 0x000fe20000410000 */
[----:B------:R-:W-:Y:S02]  /*1a680*/  F2FP.F16.F32.PACK_AB R77, R86, R77 ;  /* 0x0000004d564d723e */ /* 0x000fe400000000ff */
[----:B------:R-:W0:Y:S01]  /*1a690*/  LDC.64 R86, c[0x0][0x428] ;  /* 0x00010a00ff567b82 */ /* 0x000e220000000a00 */
        /* <DEDUP_REMOVED lines=12> */
[----:B------:R-:W-:Y:S02]  /*1a760*/  HADD2.F32 R96, -RZ, R23.H1_H1 ;  /* 0x30000017ff607230 */ /* 0x000fe40000004100 */
[C---:B0-----:R-:W-:Y:S01]  /*1a770*/  IMAD.WIDE.U32 R86, R9.reuse, 0x10, R86 ;  /* 0x0000001009567825 */ /* 0x041fe200078e0056 */
[----:B------:R-:W-:-:S03]  /*1a780*/  IADD3 R9, PT, PT, R9, 0x20, RZ ;  /* 0x0000002009097810 */ /* 0x000fc60007ffe0ff */
[----:B------:R-:W-:-:S05]  /*1a790*/  FFMA.FTZ R88, R95, R88, R96 ;  /* 0x000000585f587223 */ /* 0x000fca0000010060 */
[----:B------:R-:W-:-:S05]  /*1a7a0*/  F2FP.F16.F32.PACK_AB R79, R88, R79 ;  /* 0x0000004f584f723e */ /* 0x000fca00000000ff */
[----:B------:R0:W-:Y:S02]  /*1a7b0*/  STG.E.128 desc[UR6][R86.64], R76 ;  /* 0x0000004c56007986 */ /* 0x0001e4000c101d06 */
.L_x_11606:
[----:B------:R-:W-:Y:S05]  /*1a7c0*/  BSYNC.RECONVERGENT B1 ;  /* 0x0000000000017941 */ /* 0x000fea0003800200 */
.L_x_11605:
[----:B------:R-:W-:Y:S01]  /*1a7d0*/  ISETP.NE.AND P0, PT, R81, RZ, PT ;  /* 0x000000ff5100720c */ /* 0x000fe20003f05270 */
[----:B------:R-:W-:-:S12]  /*1a7e0*/  BSSY.RECONVERGENT B1, `(.L_x_11607) ;  /* 0x0000032000017945 */ /* 0x000fd80003800200 */
[----:B------:R-:W-:Y:S05]  /*1a7f0*/  @!P0 BRA `(.L_x_11608) ;  /* 0x0000000000c08947 */ /* 0x000fea0003800000 */
[--C-:B01----:R-:W-:Y:S01]  /*1a800*/  FADD.FTZ R77, R60, -R85.reuse ;  /* 0x800000553c4d7221 */ /* 0x103fe20000010000 */
        /* <DEDUP_REMOVED lines=44> */
[----:B0-----:R-:W-:-:S04]  /*1aad0*/  IMAD.WIDE.U32 R86, R9, 0x10, R86 ;  /* 0x0000001009567825 */ /* 0x001fc800078e0056 */
[----:B------:R-:W-:Y:S01]  /*1aae0*/  VIADD R9, R9, 0x20 ;  /* 0x0000002009097836 */ /* 0x000fe20000000000 */
[----:B------:R2:W-:Y:S06]  /*1aaf0*/  STG.E.128 desc[UR6][R86.64], R76 ;  /* 0x0000004c56007986 */ /* 0x0005ec000c101d06 */
.L_x_11608:
[----:B------:R-:W-:Y:S05]  /*1ab00*/  BSYNC.RECONVERGENT B1 ;  /* 0x0000000000017941 */ /* 0x000fea0003800200 */
.L_x_11607:
[----:B------:R-:W-:Y:S01]  /*1ab10*/  ISETP.NE.AND P0, PT, R82, RZ, PT ;  /* 0x000000ff5200720c */ /* 0x000fe20003f05270 */
[----:B------:R-:W-:-:S12]  /*1ab20*/  BSSY.RECONVERGENT B1, `(.L_x_11609) ;  /* 0x0000031000017945 */ /* 0x000fd80003800200 */
[----:B------:R-:W-:Y:S05]  /*1ab30*/  @!P0 BRA `(.L_x_11610) ;  /* 0x0000000000bc8947 */ /* 0x000fea0003800000 */
[--C-:B012---:R-:W-:Y:S01]  /*1ab40*/  FADD.FTZ R77, R68, -R85.reuse ;  /* 0x80000055444d7221 */ /* 0x107fe20000010000 */
        /* <DEDUP_REMOVED lines=8> */
[----:B------:R-:W-:Y:S01]  /*1abd0*/  FADD.FTZ R77, R69, -R85 ;  /* 0x80000055454d7221 */ /* 0x000fe20000010000 */
[----:B------:R-:W-:Y:S02]  /*1abe0*/  HADD2.F32 R78, -RZ, R32.H1_H1 ;  /* 0x30000020ff4e7230 */ /* 0x000fe40000004100 */
[----:B------:R-:W-:Y:S02]  /*1abf0*/  HADD2.F32 R88, -RZ, R38.H1_H1 ;  /* 0x30000026ff587230 */ /* 0x000fe40000004100 */
        /* <DEDUP_REMOVED lines=35> */
.L_x_11610:
[----:B------:R-:W-:Y:S05]  /*1ae30*/  BSYNC.RECONVERGENT B1 ;  /* 0x0000000000017941 */ /* 0x000fea0003800200 */
.L_x_11609:
[----:B0123--:R-:W0:Y:S02]  /*1ae40*/  LDC.64 R76, c[0x0][0x380] ;  /* 0x0000e000ff4c7b82 */ /* 0x00fe240000000a00 */
[----:B0-----:R-:W-:-:S04]  /*1ae50*/  LEA R4, R76, R4, 0x2 ;  /* 0x000000044c047211 */ /* 0x001fc800078e10ff */
[----:B------:R-:W-:-:S13]  /*1ae60*/  ISETP.GE.AND P0, PT, R4, R77, PT ;  /* 0x0000004d0400720c */ /* 0x000fda0003f06270 */
[----:B------:R-:W-:Y:S05]  /*1ae70*/  @!P0 BRA `(.L_x_11611) ;  /* 0xfffffe5c00248947 */ /* 0x000fea000383ffff */
[----:B------:R-:W-:Y:S05]  /*1ae80*/  BSYNC B0 ;  /* 0x0000000000007941 */ /* 0x000fea0003800000 */
.L_x_11229:
[----:B------:R-:W-:Y:S05]  /*1ae90*/  EXIT ;  /* 0x000000000000794d */ /* 0x000fea0003800000 */
.L_x_11604:
[----:B------:R-:W-:Y:S01]  /*1aea0*/  HFMA2 R95, -RZ, RZ, 0, 5.9604644775390625e-08 ;  /* 0x00000001ff5f7431 */ /* 0x000fe200000001ff */
[----:B------:R-:W-:Y:S01]  /*1aeb0*/  BSSY B1, `(.L_x_11612) ;  /* 0x0000007000017945 */ /* 0x000fe20003800000 */
[----:B--2---:R-:W-:Y:S01]  /*1aec0*/  IMAD.MOV.U32 R89, RZ, RZ, R77 ;  /* 0x000000ffff597224 */ /* 0x004fe200078e004d */
[----:B------:R-:W-:Y:S01]  /*1aed0*/  MOV R88, 0xffffffff ;  /* 0xffffffff00587802 */ /* 0x000fe20000000f00 */
[----:B------:R-:W-:-:S07]  /*1aee0*/  IMAD.MOV.U32 R96, RZ, RZ, 0x1f ;  /* 0x0000001fff607424 */ /* 0x000fce00078e00ff */
[----:B-----5:R-:W-:Y:S05]  /*1aef0*/  WARPSYNC.COLLECTIVE R88, `(.L_x_11613) ;  /* 0x0000000058087348 */ /* 0x020fea0003c00000 */
[----:B------:R0:W1:Y:S02]  /*1af00*/  SHFL.BFLY P4, R87, R89, R95, R96 ;  /* 0x0c00005f59577389 */ /* 0x0000640000080060 */
[----:B01---5:R-:W-:Y:S05]  /*1af10*/  ENDCOLLECTIVE ;  /* 0x000000000000791b */ /* 0x023fea0003800000 */
.L_x_11613:
[----:B------:R-:W-:Y:S05]  /*1af20*/  BSYNC B1 ;  /* 0x0000000000017941 */ /* 0x000fea0003800000 */
.L_x_11612:
        /* <DEDUP_REMOVED lines=10> */
.L_x_11614:
[----:B------:R-:W-:Y:S01]  /*1afd0*/  HFMA2 R95, -RZ, RZ, 0, 2.384185791015625e-07 ;  /* 0x00000004ff5f7431 */ /* 0x000fe200000001ff */
[----:B------:R-:W-:-:S05]  /*1afe0*/  MOV R76, R87 ;  /* 0x00000057004c7202 */ /* 0x000fca0000000f00 */
[----:B------:R-:W-:-:S04]  /*1aff0*/  FADD.FTZ R84, R79, R76 ;  /* 0x0000004c4f547221 */ /* 0x000fc80000010000 */
[----:B------:R-:W-:-:S07]  /*1b000*/  IMAD.MOV.U32 R89, RZ, RZ, R84 ;  /* 0x000000ffff597224 */ /* 0x000fce00078e0054 */
[----:B------:R-:W-:Y:S05]  /*1b010*/  WARPSYNC.COLLECTIVE R88, `(.L_x_11615) ;  /* 0x0000000058087348 */ /* 0x000fea0003c00000 */
[----:B------:R0:W1:Y:S02]  /*1b020*/  SHFL.BFLY P4, R87, R89, R95, R96 ;  /* 0x0c00005f59577389 */ /* 0x0000640000080060 */
[----:B01----:R-:W-:Y:S05]  /*1b030*/  ENDCOLLECTIVE ;  /* 0x000000000000791b */ /* 0x003fea0003800000 */
.L_x_11615:
[----:B------:R-:W-:Y:S02]  /*1b040*/  IMAD.MOV.U32 R95, RZ, RZ, 0x8 ;  /* 0x00000008ff5f7424 */ /* 0x000fe400078e00ff */
[----:B------:R-:W-:-:S04]  /*1b050*/  IMAD.MOV.U32 R85, RZ, RZ, R87 ;  /* 0x000000ffff557224 */ /* 0x000fc800078e0057 */
[----:B------:R-:W-:-:S05]  /*1b060*/  FADD.FTZ R85, R84, R85 ;  /* 0x0000005554557221 */ /* 0x000fca0000010000 */
[----:B------:R-:W-:-:S07]  /*1b070*/  MOV R89, R85 ;  /* 0x0000005500597202 */ /* 0x000fce0000000f00 */
[----:B------:R-:W-:Y:S05]  /*1b080*/  WARPSYNC.COLLECTIVE R88, `(.L_x_11616) ;  /* 0x0000000058087348 */ /* 0x000fea0003c00000 */
[----:B------:R0:W1:Y:S02]  /*1b090*/  SHFL.BFLY P4, R87, R89, R95, R96 ;  /* 0x0c00005f59577389 */ /* 0x0000640000080060 */
[----:B01----:R-:W-:Y:S05]  /*1b0a0*/  ENDCOLLECTIVE ;  /* 0x000000000000791b */ /* 0x003fea0003800000 */
.L_x_11616:
[----:B------:R-:W-:Y:S01]  /*1b0b0*/  HFMA2 R95, -RZ, RZ, 0, 9.5367431640625e-07 ;  /* 0x00000010ff5f7431 */ /* 0x000fe200000001ff */
[----:B------:R-:W-:-:S05]  /*1b0c0*/  MOV R76, R87 ;  /* 0x00000057004c7202 */ /* 0x000fca0000000f00 */
[----:B------:R-:W-:-:S04]  /*1b0d0*/  FADD.FTZ R86, R85, R76 ;  /* 0x0000004c55567221 */ /* 0x000fc80000010000 */
[----:B------:R-:W-:-:S07]  /*1b0e0*/  IMAD.MOV.U32 R89, RZ, RZ, R86 ;  /* 0x000000ffff597224 */ /* 0x000fce00078e0056 */
[----:B------:R-:W-:Y:S05]  /*1b0f0*/  WARPSYNC.COLLECTIVE R88, `(.L_x_11617) ;  /* 0x0000000058087348 */ /* 0x000fea0003c00000 */
[----:B------:R0:W1:Y:S02]  /*1b100*/  SHFL.BFLY P4, R87, R89, R95, R96 ;  /* 0x0c00005f59577389 */ /* 0x0000640000080060 */
[----:B01----:R-:W-:Y:S05]  /*1b110*/  ENDCOLLECTIVE ;  /* 0x000000000000791b */ /* 0x003fea0003800000 */
.L_x_11617:
        /* <DEDUP_REMOVED lines=56> */
.L_x_11618:
[----:B------:R-:W-:Y:S02]  /*1b4a0*/  IMAD.MOV.U32 R95, RZ, RZ, 0x2 ;  /* 0x00000002ff5f7424 */ /* 0x000fe400078e00ff */
[----:B------:R-:W-:-:S04]  /*1b4b0*/  IMAD.MOV.U32 R79, RZ, RZ, R87 ;  /* 0x000000ffff4f7224 */ /* 0x000fc800078e0057 */
[----:B------:R-:W-:-:S05]  /*1b4c0*/  FADD.FTZ R79, R76, R79 ;  /* 0x0000004f4c4f7221 */ /* 0x000fca0000010000 */
[----:B------:R-:W-:-:S07]  /*1b4d0*/  MOV R89, R79 ;  /* 0x0000004f00597202 */ /* 0x000fce0000000f00 */
[----:B------:R-:W-:Y:S05]  /*1b4e0*/  WARPSYNC.COLLECTIVE R88, `(.L_x_11619) ;  /* 0x0000000058087348 */ /* 0x000fea0003c00000 */
[----:B------:R0:W1:Y:S02]  /*1b4f0*/  SHFL.BFLY P4, R87, R89, R95, R96 ;  /* 0x0c00005f59577389 */ /* 0x0000640000080060 */
[----:B01----:R-:W-:Y:S05]  /*1b500*/  ENDCOLLECTIVE ;  /* 0x000000000000791b */ /* 0x003fea0003800000 */
.L_x_11619:
[----:B------:R-:W-:Y:S01]  /*1b510*/  HFMA2 R95, -RZ, RZ, 0, 2.384185791015625e-07 ;  /* 0x00000004ff5f7431 */ /* 0x000fe200000001ff */
[----:B------:R-:W-:-:S05]  /*1b520*/  MOV R84, R87 ;  /* 0x0000005700547202 */ /* 0x000fca0000000f00 */
[----:B------:R-:W-:-:S04]  /*1b530*/  FADD.FTZ R84, R79, R84 ;  /* 0x000000544f547221 */ /* 0x000fc80000010000 */
[----:B------:R-:W-:-:S07]  /*1b540*/  IMAD.MOV.U32 R89, RZ, RZ, R84 ;  /* 0x000000ffff597224 */ /* 0x000fce00078e0054 */
[----:B------:R-:W-:Y:S05]  /*1b550*/  WARPSYNC.COLLECTIVE R88, `(.L_x_11620) ;  /* 0x0000000058087348 */ /* 0x000fea0003c00000 */
[----:B------:R0:W1:Y:S02]  /*1b560*/  SHFL.BFLY P4, R87, R89, R95, R96 ;  /* 0x0c00005f59577389 */ /* 0x0000640000080060 */
[----:B01----:R-:W-:Y:S05]  /*1b570*/  ENDCOLLECTIVE ;  /* 0x000000000000791b */ /* 0x003fea0003800000 */
.L_x_11620:
[----:B------:R-:W-:Y:S02]  /*1b580*/  IMAD.MOV.U32 R95, RZ, RZ, 0x8 ;  /* 0x00000008ff5f7424 */ /* 0x000fe400078e00ff */
[----:B------:R-:W-:-:S04]  /*1b590*/  IMAD.MOV.U32 R85, RZ, RZ, R87 ;  /* 0x000000ffff557224 */ /* 0x000fc800078e0057 */
[----:B------:R-:W-:-:S05]  /*1b5a0*/  FADD.FTZ R85, R84, R85 ;  /* 0x0000005554557221 */ /* 0x000fca0000010000 */
[----:B------:R-:W-:-:S07]  /*1b5b0*/  MOV R89, R85 ;  /* 0x0000005500597202 */ /* 0x000fce0000000f00 */
[----:B------:R-:W-:Y:S05]  /*1b5c0*/  WARPSYNC.COLLECTIVE R88, `(.L_x_11621) ;  /* 0x0000000058087348 */ /* 0x000fea0003c00000 */
[----:B------:R0:W1:Y:S02]  /*1b5d0*/  SHFL.BFLY P4, R87, R89, R95, R96 ;  /* 0x0c00005f59577389 */ /* 0x0000640000080060 */
[----:B01----:R-:W-:Y:S05]  /*1b5e0*/  ENDCOLLECTIVE ;  /* 0x000000000000791b */ /* 0x003fea0003800000 */
.L_x_11621:
[----:B------:R-:W-:Y:S01]  /*1b5f0*/  HFMA2 R95, -RZ, RZ, 0, 9.5367431640625e-07 ;  /* 0x00000010ff5f7431 */ /* 0x000fe200000001ff */
[----:B------:R-:W-:-:S05]  /*1b600*/  MOV R86, R87 ;  /* 0x0000005700567202 */ /* 0x000fca0000000f00 */
[----:B------:R-:W-:-:S04]  /*1b610*/  FADD.FTZ R86, R85, R86 ;  /* 0x0000005655567221 */ /* 0x000fc80000010000 */
[----:B------:R-:W-:-:S07]  /*1b620*/  IMAD.MOV.U32 R89, RZ, RZ, R86 ;  /* 0x000000ffff597224 */ /* 0x000fce00078e0056 */
[----:B------:R-:W-:Y:S05]  /*1b630*/  WARPSYNC.COLLECTIVE R88, `(.L_x_11622) ;  /* 0x0000000058087348 */ /* 0x000fea0003c00000 */
[----:B------:R0:W1:Y:S02]  /*1b640*/  SHFL.BFLY P4, R87, R89, R95, R96 ;  /* 0x0c00005f59577389 */ /* 0x0000640000080060 */
[----:B01----:R-:W-:Y:S05]  /*1b650*/  ENDCOLLECTIVE ;  /* 0x000000000000791b */ /* 0x003fea0003800000 */
.L_x_11622:
[----:B------:R-:W-:Y:S05]  /*1b660*/  BRA `(.L_x_11623) ;  /* 0xffffffec00547947 */ /* 0x000fea000383ffff */
.L_x_11624:
        /* <DEDUP_REMOVED lines=9> */
.L_x_17399:


//--------------------- .text._ZN10layer_norm31ln_parallel_residual_fwd_kernelINS_13Kernel_traitsI6__halfS2_fS2_fjLj768ELj1ELj4ELj1ELj16ENS_18Kernel_traits_baseILj768ES2_S2_fS2_fjLj128EEEEELb1ELb1ELb1EEEvNS_9FwdParamsE --------------------------
	.section	.text._ZN10layer_norm31ln_parallel_residual_fwd_kernelINS_13Kernel_traitsI6__halfS2_fS2_fjLj768ELj1ELj4ELj1ELj16ENS_18Kernel_traits_baseILj768ES2_S2_fS2_fjLj128EEEEELb1ELb1ELb1EEEvNS_9FwdParamsE,"ax",@progbits
	.align	128
        .global         _ZN10layer_norm31ln_parallel_residual_fwd_kernelINS_13Kernel_traitsI6__halfS2_fS2_fjLj768ELj1ELj4ELj1ELj16ENS_18Kernel_traits_baseILj768ES2_S2_fS2_fjLj128EEEEELb1ELb1ELb1EEEvNS_9FwdParamsE
        .type           _ZN10layer_norm31ln_parallel_residual_fwd_kernelINS_13Kernel_traitsI6__halfS2_fS2_fjLj768ELj1ELj4ELj1ELj16ENS_18Kernel_traits_baseILj768ES2_S2_fS2_fjLj128EEEEELb1ELb1ELb1EEEvNS_9FwdParamsE,@function
        .size           _ZN10layer_norm31ln_parallel_residual_fwd_kernelINS_13Kernel_traitsI6__halfS2_fS2_fjLj768ELj1ELj4ELj1ELj16ENS_18Kernel_traits_baseILj768ES2_S2_fS2_fjLj128EEEEELb1ELb1ELb1EEEvNS_9FwdParamsE,(.L_x_17400 - _ZN10layer_norm31ln_parallel_residual_fwd_kernelINS_13Kernel_traitsI6__halfS2_fS2_fjLj768ELj1ELj4ELj1ELj16ENS_18Kernel_traits_baseILj768ES2_S2_fS2_fjLj128EEEEELb1ELb1ELb1EEEvNS_9FwdParamsE)
        .other          _ZN10layer_norm31ln_parallel_residual_fwd_kernelINS_13Kernel_traitsI6__halfS2_fS2_fjLj768ELj1ELj4ELj1ELj16ENS_18Kernel_traits_baseILj768ES2_S2_fS2_fjLj128EEEEELb1ELb1ELb1EEEvNS_9FwdParamsE,@"STO_CUDA_ENTRY STV_DEFAULT"
_ZN10layer_norm31ln_parallel_residual_fwd_kernelINS_13Kernel_traitsI6__halfS2_fS2_fjLj768ELj1ELj4ELj1ELj16ENS_18Kernel_traits_baseILj768ES2_S2_fS2_fjLj128EEEEELb1ELb1ELb1EEEvNS_9FwdParamsE:
.text._ZN10layer_norm31ln_parallel_residual_fwd_kernelINS_13Kernel_traitsI6__halfS2_fS2_fjLj768ELj1ELj4ELj1ELj16ENS_18Kernel_traits_baseILj768ES2_S2_fS2_fjLj128EEEEELb1ELb1ELb1EEEvNS_9FwdParamsE:
        /* <DEDUP_REMOVED lines=76> */
[----:B------:R-:W-:Y:S01]  /*04c0*/  UIADD3 UR19, UPT, UPT, UR6, -0x700cb87f, URZ ;  /* 0x8ff3478106137890 */ /* 0x000fe2000fffe0ff */
[----:B------:R-:W-:Y:S01]  /*04d0*/  BSSY B0, `(.L_x_11625) ;  /* 0x0001813000007945 */ /* 0x000fe20003800000 */
[----:B------:R-:W-:Y:S01]  /*04e0*/  IMAD R22, R7, -0x2daee0ad, RZ ;  /* 0xd2511f5307167824 */ /* 0x000fe200078e02ff */
[----:B------:R-:W-:Y:S01]  /*04f0*/  LOP3.LUT R5, R20, UR4, R5, 0x96, !PT ;  /* 0x0000000414057c12 */ /* 0x000fe2000f8e9605 */
[----:B------:R-:W-:Y:S01]  /*0500*/  UIADD3 UR4, UPT, UPT, UR6, -0x255992d5, URZ ;  /* 0xdaa66d2b06047890 */ /* 0x000fe2000fffe0ff */
[----:B------:R-:W-:Y:S01]  /*0510*/  IMAD R20, R21, -0x326172a9, RZ ;  /* 0xcd9e8d5715147824 */ /* 0x000fe200078e02ff */
[----:B------:R-:W-:Y:S01]  /*0520*/  UIADD3 UR20, UPT, UPT, UR7, -0x695add53, URZ ;  /* 0x96a522ad07147890 */ /* 0x000fe2000fffe0ff */
[----:B------:R-:W-:Y:S01]  /*0530*/  IMAD.HI.U32 R21, R6, -0x2daee0ad, RZ ;  /* 0xd2511f5306157827 */ /* 0x000fe200078e00ff */
[----:B------:R-:W-:Y:S01]  /*0540*/  LOP3.LUT R76, R76, 0x3, RZ, 0xc0, !PT ;  /* 0x000000034c4c7812 */ /* 0x000fe200078ec0ff */
[----:B------:R-:W0:Y:S02]  /*0550*/  LDCU UR22, c[0x0][0x404] ;  /* 0x00008080ff1677ac */ /* 0x000e240008000800 */
[C---:B------:R-:W-:Y:S01]  /*0560*/  IMAD.HI.U32 R7, R5.reuse, -0x326172a9, RZ ;  /* 0xcd9e8d5705077827 */ /* 0x040fe200078e00ff */
[----:B------:R-:W-:Y:S01]  /*0570*/  LOP3.LUT R21, R22, UR13, R21, 0x96, !PT ;  /* 0x0000000d16157c12 */ /* 0x000fe2000f8e9615 */
[----:B------:R-:W1:Y:S02]  /*0580*/  LDCU UR23, c[0x0][0x408] ;  /* 0x00008100ff1777ac */ /* 0x000e640008000800 */
[----:B------:R-:W-:Y:S01]  /*0590*/  IMAD R23, R6, -0x2daee0ad, RZ ;  /* 0xd2511f5306177824 */ /* 0x000fe200078e02ff */
[----:B------:R-:W-:Y:S01]  /*05a0*/  LOP3.LUT R7, R20, UR4, R7, 0x96, !PT ;  /* 0x0000000414077c12 */ /* 0x000fe2000f8e9607 */
[----:B------:R-:W-:Y:S01]  /*05b0*/  UIADD3 UR4, UPT, UPT, UR6, 0x78dde6e4, URZ ;  /* 0x78dde6e406047890 */ /* 0x000fe2000fffe0ff */
[----:B------:R-:W-:Y:S01]  /*05c0*/  IMAD R20, R5, -0x326172a9, RZ ;  /* 0xcd9e8d5705147824 */ /* 0x000fe200078e02ff */
[----:B------:R-:W2:Y:S01]  /*05d0*/  LDCU.U8 UR21, c[0x0][0x410] ;  /* 0x00008200ff1577ac */ /* 0x000ea20008000000 */
[----:B------:R-:W-:-:S04]  /*05e0*/  IMAD.HI.U32 R5, R21, -0x326172a9, RZ ;  /* 0xcd9e8d5715057827 */ /* 0x000fc800078e00ff */
[----:B------:R-:W-:Y:S01]  /*05f0*/  IMAD.HI.U32 R6, R7, -0x2daee0ad, RZ ;  /* 0xd2511f5307067827 */ /* 0x000fe200078e00ff */
[----:B------:R-:W-:Y:S01]  /*0600*/  LOP3.LUT R5, R20, UR4, R5, 0x96, !PT ;  /* 0x0000000414057c12 */ /* 0x000fe2000f8e9605 */
[----:B------:R-:W-:Y:S02]  /*0610*/  UIADD3 UR4, UPT, UPT, UR7, -0x56f99767, URZ ;  /* 0xa906689907047890 */ /* 0x000fe4000fffe0ff */
[----:B------:R-:W-:Y:S01]  /*0620*/  IMAD R20, R21, -0x326172a9, RZ ;  /* 0xcd9e8d5715147824 */ /* 0x000fe200078e02ff */
[----:B------:R-:W-:Y:S01]  /*0630*/  LOP3.LUT R6, R23, UR5, R6, 0x96, !PT ;  /* 0x0000000517067c12 */ /* 0x000fe2000f8e9606 */
[----:B------:R-:W-:Y:S02]  /*0640*/  IMAD R22, R7, -0x2daee0ad, RZ ;  /* 0xd2511f5307167824 */ /* 0x000fe400078e02ff */
[----:B------:R-:W-:-:S04]  /*0650*/  IMAD.HI.U32 R21, R5, -0x2daee0ad, RZ ;  /* 0xd2511f5305157827 */ /* 0x000fc800078e00ff */
[----:B------:R-:W-:Y:S01]  /*0660*/  IMAD.HI.U32 R7, R6, -0x326172a9, RZ ;  /* 0xcd9e8d5706077827 */ /* 0x000fe200078e00ff */
[----:B------:R-:W-:Y:S01]  /*0670*/  LOP3.LUT R21, R22, UR4, R21, 0x96, !PT ;  /* 0x0000000416157c12 */ /* 0x000fe2000f8e9615 */
[----:B------:R-:W-:Y:S02]  /*0680*/  UIADD3 UR4, UPT, UPT, UR7, 0x646e171e, URZ ;  /* 0x646e171e07047890 */ /* 0x000fe4000fffe0ff */
        /* <DEDUP_REMOVED lines=8> */
[----:B------:R-:W3:Y:S01]  /*0710*/  LDCU.64 UR4, c[0x0][0x398] ;  /* 0x00007300ff0477ac */ /* 0x000ee20008000a00 */
[----:B------:R-:W-:Y:S02]  /*0720*/  IMAD R6, R21, -0x326172a9, RZ ;  /* 0xcd9e8d5715067824 */ /* 0x000fe400078e02ff */
[----:B------:R-:W-:-:S04]  /*0730*/  IMAD.HI.U32 R7, R20, -0x2daee0ad, RZ ;  /* 0xd2511f5314077827 */ /* 0x000fc800078e00ff */
[----:B------:R-:W-:Y:S01]  /*0740*/  IMAD.HI.U32 R5, R22, -0x326172a9, RZ ;  /* 0xcd9e8d5716057827 */ /* 0x000fe200078e00ff */
[----:B------:R-:W-:-:S03]  /*0750*/  LOP3.LUT R24, R24, UR17, R7, 0x96, !PT ;  /* 0x0000001118187c12 */ /* 0x000fc6000f8e9607 */
[----:B------:R-:W-:Y:S01]  /*0760*/  IMAD R23, R22, -0x326172a9, RZ ;  /* 0xcd9e8d5716177824 */ /* 0x000fe200078e02ff */
[----:B------:R-:W-:Y:S01]  /*0770*/  LOP3.LUT R21, R6, UR16, R5, 0x96, !PT ;  /* 0x0000001006157c12 */ /* 0x000fe2000f8e9605 */
[----:B------:R-:W-:Y:S02]  /*0780*/  IMAD R25, R20, -0x2daee0ad, RZ ;  /* 0xd2511f5314197824 */ /* 0x000fe400078e02ff */
[----:B------:R-:W-:Y:S01]  /*0790*/  IMAD.HI.U32 R22, R24, -0x326172a9, RZ ;  /* 0xcd9e8d5718167827 */ /* 0x000fe200078e00ff */
[----:B---3--:R-:W-:-:S03]  /*07a0*/  UISETP.NE.U32.AND UP0, UPT, UR4, URZ, UPT ;  /* 0x000000ff0400728c */ /* 0x008fc6000bf05070 */
[----:B------:R-:W-:Y:S01]  /*07b0*/  IMAD.HI.U32 R20, R21, -0x2daee0ad, RZ ;  /* 0xd2511f5315147827 */ /* 0x000fe200078e00ff */
[----:B------:R-:W-:Y:S01]  /*07c0*/  LOP3.LUT R22, R23, UR10, R22, 0x96, !PT ;  /* 0x0000000a17167c12 */ /* 0x000fe2000f8e9616 */
[----:B------:R-:W3:Y:S02]  /*07d0*/  LDCU UR4, c[0x0][0x388] ;  /* 0x00007100ff0477ac */ /* 0x000ee40008000800 */
[----:B------:R-:W-:Y:S01]  /*07e0*/  IMAD R24, R24, -0x326172a9, RZ ;  /* 0xcd9e8d5718187824 */ /* 0x000fe200078e02ff */
[----:B------:R-:W-:Y:S01]  /*07f0*/  LOP3.LUT R20, R25, UR18, R20, 0x96, !PT ;  /* 0x0000001219147c12 */ /* 0x000fe2000f8e9614 */
[----:B------:R-:W-:Y:S01]  /*0800*/  UISETP.NE.AND.EX UP0, UPT, UR5, URZ, UPT, UP0 ;  /* 0x000000ff0500728c */ /* 0x000fe2000bf05300 */
[----:B------:R-:W-:Y:S01]  /*0810*/  IMAD R21, R21, -0x2daee0ad, RZ ;  /* 0xd2511f5315157824 */ /* 0x000fe200078e02ff */
[----:B------:R-:W4:Y:S01]  /*0820*/  LDCU UR5, c[0x0][0x448] ;  /* 0x00008900ff0577ac */ /* 0x000f220008000800 */
[----:B------:R-:W-:-:S03]  /*0830*/  IMAD.HI.U32 R80, R22, -0x2daee0ad, RZ ;  /* 0xd2511f5316507827 */ /* 0x000fc600078e00ff */
[----:B------:R-:W-:Y:S01]  /*0840*/  PLOP3.LUT P0, PT, PT, PT, UP0, 0x80, 0x8 ;  /* 0x000000000008781c */ /* 0x000fe20003f0f008 */
[----:B------:R-:W-:Y:S01]  /*0850*/  IMAD.HI.U32 R77, R20, -0x326172a9, RZ ;  /* 0xcd9e8d57144d7827 */ /* 0x000fe200078e00ff */
[----:B------:R-:W-:Y:S01]  /*0860*/  LOP3.LUT R80, R21, UR20, R80, 0x96, !PT ;  /* 0x0000001415507c12 */ /* 0x000fe2000f8e9650 */
[----:B------:R-:W0:Y:S02]  /*0870*/  LDCU.64 UR10, c[0x0][0x3a0] ;  /* 0x00007400ff0a77ac */ /* 0x000e240008000a00 */
[--C-:B------:R-:W-:Y:S01]  /*0880*/  HADD2.F32 R5, -RZ, R91.reuse.H0_H0 ;  /* 0x2000005bff057230 */ /* 0x100fe20000004100 */
[----:B------:R-:W-:Y:S01]  /*0890*/  LOP3.LUT R77, R24, UR19, R77, 0x96, !PT ;  /* 0x00000013184d7c12 */ /* 0x000fe2000f8e964d */
[----:B------:R-:W-:Y:S02]  /*08a0*/  HADD2.F32 R6, -RZ, R91.H1_H1 ;  /* 0x3000005bff067230 */ /* 0x000fe40000004100 */
[--C-:B------:R-:W-:Y:S02]  /*08b0*/  HADD2.F32 R86, -RZ, R89.reuse.H0_H0 ;  /* 0x20000059ff567230 */ /* 0x100fe40000004100 */
        /* <DEDUP_REMOVED lines=23> */
[----:B------:R-:W-:Y:S02]  /*0a30*/  HADD2.F32 R122, -RZ, R120.H0_H0 ;  /* 0x20000078ff7a7230 */ /* 0x000fe40000004100 */
[----:B------:R-:W-:-:S02]  /*0a40*/  HADD2.F32 R9, -RZ, R11.H0_H0 ;  /* 0x2000000bff097230 */ /* 0x000fc40000004100 */
[----:B------:R-:W-:Y:S02]  /*0a50*/  HADD2.F32 R10, -RZ, R11.H1_H1 ;  /* 0x3000000bff0a7230 */ /* 0x000fe40000004100 */
[----:B------:R-:W-:Y:S02]  /*0a60*/  HADD2.F32 R104, -RZ, R104.H1_H1 ;  /* 0x30000068ff687230 */ /* 0x000fe40000004100 */
[----:B------:R-:W-:Y:S02]  /*0a70*/  HADD2.F32 R88, -RZ, R88.H1_H1 ;  /* 0x30000058ff587230 */ /* 0x000fe40000004100 */
        /* <DEDUP_REMOVED lines=17> */
[----:B------:R-:W-:Y:S02]  /*0b90*/  IMAD.MOV.U32 R11, RZ, RZ, RZ ;  /* 0x000000ffff0b7224 */ /* 0x000fe400078e00ff */
[----:B------:R-:W-:Y:S02]  /*0ba0*/  IMAD R69, R22, -0x2daee0ad, RZ ;  /* 0xd2511f5316457824 */ /* 0x000fe400078e02ff */
[----:B01234-:R-:W-:-:S07]  /*0bb0*/  IMAD R78, R20, -0x326172a9, RZ ;  /* 0xcd9e8d57144e7824 */ /* 0x01ffce00078e02ff */
.L_x_11996:
        /* <DEDUP_REMOVED lines=57> */
.L_x_11629:
        /* <DEDUP_REMOVED lines=13> */
.L_x_11631:
[----:B------:R-:W-:Y:S05]  /*1020*/  BSYNC.RECONVERGENT B2 ;  /* 0x0000000000027941 */ /* 0x000fea0003800200 */
.L_x_11630:
        /* <DEDUP_REMOVED lines=41> */
.L_x_11628:
[----:B------:R-:W-:Y:S05]  /*12c0*/  BSYNC.RECONVERGENT B1 ;  /* 0x0000000000017941 */ /* 0x000fea0003800200 */
.L_x_11627:
[----:B------:R-:W-:Y:S01]  /*12d0*/  ISETP.NE.AND P0, PT, R34, 0x1, PT ;  /* 0x000000012200780c */ /* 0x000fe20003f05270 */
[----:B------:R-:W-:Y:S01]  /*12e0*/  IMAD.U32 R67, RZ, RZ, UR22 ;  /* 0x00000016ff437e24 */ /* 0x000fe2000f8e00ff */
[----:B------:R-:W-:Y:S01]  /*12f0*/  I2FP.F32.U32 R30, R29 ;  /* 0x0000001d001e7245 */ /* 0x000fe20000201000 */
[----:B------:R-:W-:Y:S01]  /*1300*/  BSSY.RECONVERGENT B1, `(.L_x_11632) ;  /* 0x0000048000017945 */ /* 0x000fe20003800200 */
[----:B-----5:R-:W-:Y:S02]  /*1310*/  HADD2.F32 R31, -RZ, R24.H0_H0 ;  /* 0x20000018ff1f7230 */ /* 0x020fe40000004100 */
        /* <DEDUP_REMOVED lines=14> */
.L_x_11634:
        /* <DEDUP_REMOVED lines=13> */
.L_x_11636:
[----:B------:R-:W-:Y:S05]  /*14d0*/  BSYNC.RECONVERGENT B2 ;  /* 0x0000000000027941 */ /* 0x000fea0003800200 */
.L_x_11635:
        /* <DEDUP_REMOVED lines=42> */
.L_x_11633:
[----:B------:R-:W-:Y:S05]  /*1780*/  BSYNC.RECONVERGENT B1 ;  /* 0x0000000000017941 */ /* 0x000fea0003800200 */
.L_x_11632:
        /* <DEDUP_REMOVED lines=18> */
.L_x_11639:
        /* <DEDUP_REMOVED lines=13> */
.L_x_11641:
[----:B------:R-:W-:Y:S05]  /*1980*/  BSYNC.RECONVERGENT B2 ;  /* 0x0000000000027941 */ /* 0x000fea0003800200 */
.L_x_11640:
        /* <DEDUP_REMOVED lines=39> */
[----:B------:R-:W-:Y:S02]  /*1c00*/  IMAD.MOV.U32 R28, RZ, RZ, R36 ;  /* 0x000000ffff1c7224 */ /* 0x000fe400078e0024 */
[----:B------:R-:W-:Y:S01]  /*1c10*/  HFMA2 R36, -RZ, RZ, 0, 0 ;  /* 0x00000000ff247431 */ /* 0x000fe200000001ff */
[----:B------:R-:W-:-:S07]  /*1c20*/  LOP3.LUT R80, R80, UR20, R37, 0x96, !PT ;  /* 0x0000001450507c12 */ /* 0x000fce000f8e9625 */
.L_x_11638:
[----:B------:R-:W-:Y:S05]  /*1c30*/  BSYNC.RECONVERGENT B1 ;  /* 0x0000000000017941 */ /* 0x000fea0003800200 */
.L_x_11637:
        /* <DEDUP_REMOVED lines=18> */
.L_x_11644:
        /* <DEDUP_REMOVED lines=13> */
.L_x_11646:
[----:B------:R-:W-:Y:S05]  /*1e30*/  BSYNC.RECONVERGENT B2 ;  /* 0x0000000000027941 */ /* 0x000fea0003800200 */
.L_x_11645:
        /* <DEDUP_REMOVED lines=42> */
.L_x_11643:
[----:B------:R-:W-:Y:S05]  /*20e0*/  BSYNC.RECONVERGENT B1 ;  /* 0x0000000000017941 */ /* 0x000fea0003800200 */
.L_x_11642:
        /* <DEDUP_REMOVED lines=17> */
.L_x_11649:
        /* <DEDUP_REMOVED lines=13> */
.L_x_11651:
[----:B------:R-:W-:Y:S05]  /*22d0*/  BSYNC.RECONVERGENT B2 ;  /* 0x0000000000027941 */ /* 0x000fea0003800200 */
.L_x_11650:
        /* <DEDUP_REMOVED lines=42> */
.L_x_11648:
[----:B------:R-:W-:Y:S05]  /*2580*/  BSYNC.RECONVERGENT B1 ;  /* 0x0000000000017941 */ /* 0x000fea0003800200 */
.L_x_11647:
[----:B------:R-:W-:Y:S01]  /*2590*/  ISETP.NE.AND P0, PT, R39, 0x1, PT ;  /* 0x000000012700780c */ /* 0x000fe20003f05270 */
[----:B------:R-:W-:Y:S01]  /*25a0*/  BSSY.RECONVERGENT B1, `(.L_x_11652) ;  /* 0x0000048000017945 */ /* 0x000fe20003800200 */
[----:B------:R-:W-:Y:S01]  /*25b0*/  I2FP.F32.U32 R36, R37 ;  /* 0x0000002500247245 */ /* 0x000fe20000201000 */
[----:B------:R-:W-:Y:S02]  /*25c0*/  HFMA2 R40, -RZ, RZ, 0, 1.1920928955078125e-07 ;  /* 0x00000002ff287431 */ /* 0x000fe400000001ff */
[----:B------:R-:W-:Y:S02]  /*25d0*/  IMAD.MOV.U32 R37, RZ, RZ, R78 ;  /* 0x000000ffff257224 */ /* 0x000fe400078e004e */
[----:B------:R-:W-:-:S05]  /*25e0*/  FFMA.FTZ R36, R36, R21, 1.1641532182693481445e-10 ;  /* 0x2f00000024247423 */ /* 0x000fca0000010015 */
[----:B------:R-:W-:Y:S01]  /*25f0*/  FSETP.LE.FTZ.AND P3, PT, R36, R67, PT ;  /* 0x000000432400720b */ /* 0x000fe20003f73000 */
[----:B------:R-:W-:Y:S01]  /*2600*/  HADD2.F32 R36, -RZ, R26.H0_H0 ;  /* 0x2000001aff247230 */ /* 0x000fe20000004100 */
        /* <DEDUP_REMOVED lines=9> */
.L_x_11654:
        /* <DEDUP_REMOVED lines=13> */
.L_x_11656:
[----:B------:R-:W-:Y:S05]  /*2770*/  BSYNC.RECONVERGENT B2 ;  /* 0x0000000000027941 */ /* 0x000fea0003800200 */
.L_x_11655:
        /* <DEDUP_REMOVED lines=42> */
.L_x_11653:
[----:B------:R-:W-:Y:S05]  /*2a20*/  BSYNC.RECONVERGENT B1 ;  /* 0x0000000000017941 */ /* 0x000fea0003800200 */
.L_x_11652:
        /* <DEDUP_REMOVED lines=17> */
.L_x_11659:
        /* <DEDUP_REMOVED lines=13> */
.L_x_11661:
[----:B------:R-:W-:Y:S05]  /*2c10*/  BSYNC.RECONVERGENT B2 ;  /* 0x0000000000027941 */ /* 0x000fea0003800200 */
.L_x_11660:
        /* <DEDUP_REMOVED lines=42> */
.L_x_11658:
[----:B------:R-:W-:Y:S05]  /*2ec0*/  BSYNC.RECONVERGENT B1 ;  /* 0x0000000000017941 */ /* 0x000fea0003800200 */
.L_x_11657:
        /* <DEDUP_REMOVED lines=17> */
.L_x_11664:
        /* <DEDUP_REMOVED lines=13> */
.L_x_11666:
[----:B------:R-:W-:Y:S05]  /*30b0*/  BSYNC.RECONVERGENT B2 ;  /* 0x0000000000027941 */ /* 0x000fea0003800200 */
.L_x_11665:
        /* <DEDUP_REMOVED lines=42> */
.L_x_11663:
[----:B------:R-:W-:Y:S05]  /*3360*/  BSYNC.RECONVERGENT B1 ;  /* 0x0000000000017941 */ /* 0x000fea0003800200 */
.L_x_11662:
[----:B------:R-:W-:Y:S01]  /*3370*/  MOV R68, UR23 ;  /* 0x0000001700447c02 */ /* 0x000fe20008000f00 */
[----:B------:R-:W-:Y:S01]  /*3380*/  HADD2.F32 R27, -RZ, R27.H1_H1 ;  /* 0x3000001bff1b7230 */ /* 0x000fe20000004100 */
[----:B------:R-:W-:Y:S02]  /*3390*/  I2FP.F32.U32 R38, R39 ;  /* 0x0000002700267245 */ /* 0x000fe40000201000 */
        /* <DEDUP_REMOVED lines=33> */
.L_x_11626:
        /* <DEDUP_REMOVED lines=16> */
.L_x_11670:
        /* <DEDUP_REMOVED lines=13> */
.L_x_11672:
[----:B------:R-:W-:Y:S05]  /*3780*/  BSYNC.RECONVERGENT B2 ;  /* 0x0000000000027941 */ /* 0x000fea0003800200 */
.L_x_11671:
        /* <DEDUP_REMOVED lines=40> */
[----:B------:R-:W-:-:S07]  /*3a10*/  LOP3.LUT R80, R80, UR20, R29, 0x96, !PT ;  /* 0x0000001450507c12 */ /* 0x000fce000f8e961d */
.L_x_11669:
[----:B------:R-:W-:Y:S05]  /*3a20*/  BSYNC.RECONVERGENT B1 ;  /* 0x0000000000017941 */ /* 0x000fea0003800200 */
.L_x_11668:
[----:B------:R-:W-:Y:S01]  /*3a30*/  ISETP.NE.AND P0, PT, R16, 0x1, PT ;  /* 0x000000011000780c */ /* 0x000fe20003f05270 */
[----:B------:R-:W-:Y:S01]  /*3a40*/  IMAD.U32 R67, RZ, RZ, UR22 ;  /* 0x00000016ff437e24 */ /* 0x000fe2000f8e00ff */
[----:B------:R-:W-:Y:S01]  /*3a50*/  I2FP.F32.U32 R14, R13 ;  /* 0x0000000d000e7245 */ /* 0x000fe20000201000 */
[----:B-----5:R-:W-:Y:S01]  /*3a60*/  HADD2.F32 R13, -RZ, R24.H0_H0 ;  /* 0x20000018ff0d7230 */ /* 0x020fe20000004100 */
[----:B------:R-:W-:Y:S01]  /*3a70*/  BSSY.RECONVERGENT B1, `(.L_x_11673) ;  /* 0x0000049000017945 */ /* 0x000fe20003800200 */
[----:B------:R-:W-:Y:S01]  /*3a80*/  IMAD.U32 R68, RZ, RZ, UR23 ;  /* 0x00000017ff447e24 */ /* 0x000fe2000f8e00ff */
[----:B------:R-:W-:Y:S01]  /*3a90*/  MOV R17, 0x2 ;  /* 0x0000000200117802 */ /* 0x000fe20000000f00 */
        /* <DEDUP_REMOVED lines=14> */
.L_x_11675:
        /* <DEDUP_REMOVED lines=13> */
.L_x_11677:
[----:B------:R-:W-:Y:S05]  /*3c50*/  BSYNC.RECONVERGENT B2 ;  /* 0x0000000000027941 */ /* 0x000fea0003800200 */
.L_x_11676:
        /* <DEDUP_REMOVED lines=42> */
.L_x_11674:
[----:B------:R-:W-:Y:S05]  /*3f00*/  BSYNC.RECONVERGENT B1 ;  /* 0x0000000000017941 */ /* 0x000fea0003800200 */
.L_x_11673:
[----:B------:R-:W-:Y:S01]  /*3f10*/  I2FP.F32.U32 R14, R15 ;  /* 0x0000000f000e7245 */ /* 0x000fe20000201000 */
[----:B------:R-:W-:Y:S01]  /*3f20*/  HADD2.F32 R15, -RZ, R52.H0_H0 ;  /* 0x20000034ff0f7230 */ /* 0x000fe20000004100 */
        /* <DEDUP_REMOVED lines=21> */
.L_x_11680:
        /* <DEDUP_REMOVED lines=13> */
.L_x_11682:
[----:B------:R-:W-:Y:S05]  /*4150*/  BSYNC.RECONVERGENT B2 ;  /* 0x0000000000027941 */ /* 0x000fea0003800200 */
.L_x_11681:
        /* <DEDUP_REMOVED lines=42> */
.L_x_11679:
[----:B------:R-:W-:Y:S05]  /*4400*/  BSYNC.RECONVERGENT B1 ;  /* 0x0000000000017941 */ /* 0x000fea0003800200 */
.L_x_11678:
        /* <DEDUP_REMOVED lines=19> */
.L_x_11685:
        /* <DEDUP_REMOVED lines=13> */
.L_x_11687:
[----:B------:R-:W-:Y:S05]  /*4610*/  BSYNC.RECONVERGENT B2 ;  /* 0x0000000000027941 */ /* 0x000fea0003800200 */
.L_x_11686:
        /* <DEDUP_REMOVED lines=42> */
.L_x_11684:
[----:B------:R-:W-:Y:S05]  /*48c0*/  BSYNC.RECONVERGENT B1 ;  /* 0x0000000000017941 */ /* 0x000fea0003800200 */
.L_x_11683:
[----:B------:R-:W-:Y:S01]  /*48d0*/  I2FP.F32.U32 R14, R15 ;  /* 0x0000000f000e7245 */ /* 0x000fe20000201000 */
[----:B------:R-:W-:Y:S01]  /*48e0*/  HADD2.F32 R15, -RZ, R52.H1_H1 ;  /* 0x30000034ff0f7230 */ /* 0x000fe20000004100 */
[----:B------:R-:W-:Y:S01]  /*48f0*/  ISETP.NE.AND P2, PT, R18, 0x1, PT ;  /* 0x000000011200780c */ /* 0x000fe20003f45270 */
[----:B------:R-:W-:Y:S01]  /*4900*/  BSSY.RECONVERGENT B1, `(.L_x_11688) ;  /* 0x000004c000017945 */ /* 0x000fe20003800200 */
[----:B------:R-:W-:Y:S01]  /*4910*/  FSEL R20, R20, RZ, P3 ;  /* 0x000000ff14147208 */ /* 0x000fe20001800000 */
        /* <DEDUP_REMOVED lines=18> */
.L_x_11690:
        /* <DEDUP_REMOVED lines=13> */
.L_x_11692:
[----:B------:R-:W-:Y:S05]  /*4b10*/  BSYNC.RECONVERGENT B2 ;  /* 0x0000000000027941 */ /* 0x000fea0003800200 */
.L_x_11691:
        /* <DEDUP_REMOVED lines=41> */
[----:B------:R-:W-:-:S07]  /*4db0*/  LOP3.LUT R80, R80, UR20, R17, 0x96, !PT ;  /* 0x0000001450507c12 */ /* 0x000fce000f8e9611 */
.L_x_11689:
[----:B------:R-:W-:Y:S05]  /*4dc0*/  BSYNC.RECONVERGENT B1 ;  /* 0x0000000000017941 */ /* 0x000fea0003800200 */
.L_x_11688:
[----:B------:R-:W-:Y:S01]  /*4dd0*/  ISETP.NE.AND P0, PT, R19, 0x1, PT ;  /* 0x000000011300780c */ /* 0x000fe20003f05270 */
[----:B------:R-:W-:Y:S01]  /*4de0*/  BSSY.RECONVERGENT B1, `(.L_x_11693) ;  /* 0x000004a000017945 */ /* 0x000fe20003800200 */
[----:B------:R-:W-:Y:S01]  /*4df0*/  I2FP.F32.U32 R16, R15 ;  /* 0x0000000f00107245 */ /* 0x000fe20000201000 */
[----:B------:R-:W-:Y:S02]  /*4e00*/  HADD2.F32 R15, -RZ, R25.H0_H0 ;  /* 0x20000019ff0f7230 */ /* 0x000fe40000004100 */
[----:B------:R-:W-:Y:S02]  /*4e10*/  IMAD.MOV.U32 R18, RZ, RZ, 0x2 ;  /* 0x00000002ff127424 */ /* 0x000fe400078e00ff */
        /* <DEDUP_REMOVED lines=14> */
.L_x_11695:
        /* <DEDUP_REMOVED lines=13> */
.L_x_11697:
[----:B------:R-:W-:Y:S05]  /*4fd0*/  BSYNC.RECONVERGENT B2 ;  /* 0x0000000000027941 */ /* 0x000fea0003800200 */
.L_x_11696:
        /* <DEDUP_REMOVED lines=42> */
.L_x_11694:
[----:B------:R-:W-:Y:S05]  /*5280*/  BSYNC.RECONVERGENT B1 ;  /* 0x0000000000017941 */ /* 0x000fea0003800200 */
.L_x_11693:
        /* <DEDUP_REMOVED lines=23> */
.L_x_11700:
        /* <DEDUP_REMOVED lines=13> */
.L_x_11702:
[----:B------:R-:W-:Y:S05]  /*54d0*/  BSYNC.RECONVERGENT B2 ;  /* 0x0000000000027941 */ /* 0x000fea0003800200 */
.L_x_11701:
        /* <DEDUP_REMOVED lines=42> */
.L_x_11699:
[----:B------:R-:W-:Y:S05]  /*5780*/  BSYNC.RECONVERGENT B1 ;  /* 0x0000000000017941 */ /* 0x000fea0003800200 */
.L_x_11698:
        /* <DEDUP_REMOVED lines=18> */
.L_x_11705:
        /* <DEDUP_REMOVED lines=13> */
.L_x_11707:
[----:B------:R-:W-:Y:S05]  /*5980*/  BSYNC.RECONVERGENT B2 ;  /* 0x0000000000027941 */ /* 0x000fea0003800200 */
.L_x_11706:
        /* <DEDUP_REMOVED lines=42> */
.L_x_11704:
[----:B------:R-:W-:Y:S05]  /*5c30*/  BSYNC.RECONVERGENT B1 ;  /* 0x0000000000017941 */ /* 0x000fea0003800200 */
.L_x_11703:
[----:B------:R-:W-:Y:S01]  /*5c40*/  I2FP.F32.U32 R16, R17 ;  /* 0x0000001100107245 */ /* 0x000fe20000201000 */
[----:B------:R-:W-:Y:S01]  /*5c50*/  HADD2.F32 R17, -RZ, R53.H1_H1 ;  /* 0x30000035ff117230 */ /* 0x000fe20000004100 */
[----:B------:R-:W-:Y:S01]  /*5c60*/  ISETP.NE.AND P3, PT, R18, 0x1, PT ;  /* 0x000000011200780c */ /* 0x000fe20003f65270 */
[----:B------:R-:W-:Y:S01]  /*5c70*/  BSSY.RECONVERGENT B1, `(.L_x_11708) ;  /* 0x000004c000017945 */ /* 0x000fe20003800200 */
[----:B------:R-:W-:Y:S01]  /*5c80*/  FSEL R20, R20, RZ, P2 ;  /* 0x000000ff14147208 */ /* 0x000fe20001000000 */
[----:B------:R-:W-:Y:S01]  /*5c90*/  FFMA.FTZ R16, R16, R21, 1.1641532182693481445e-10 ;  /* 0x2f00000010107423 */ /* 0x000fe20000010015 */
[----:B------:R-:W-:-:S04]  /*5ca0*/  FMUL.FTZ R17, R17, R68 ;  /* 0x0000004411117220 */ /* 0x000fc80000410000 */
[----:B------:R-:W-:-:S04]  /*5cb0*/  FSETP.GTU.FTZ.AND P0, PT, R16, R67, PT ;  /* 0x000000431000720b */ /* 0x000fc80003f1c000 */
[----:B------:R-:W-:Y:S02]  /*5cc0*/  FSEL R17, R17, RZ, !P0 ;  /* 0x000000ff11117208 */ /* 0x000fe40004000000 */
[----:B------:R-:W-:-:S03]  /*5cd0*/  SEL R16, RZ, 0x1, P0 ;  /* 0x00000001ff107807 */ /* 0x000fc60000000000 */
[----:B------:R-:W-:Y:S01]  /*5ce0*/  FADD.FTZ R39, R17, R20 ;  /* 0x0000001411277221 */ /* 0x000fe20000010000 */
[----:B------:R-:W-:Y:S02]  /*5cf0*/  IMAD.MOV.U32 R20, RZ, RZ, 0x2 ;  /* 0x00000002ff147424 */ /* 0x000fe400078e00ff */
[----:B------:R-:W-:Y:S02]  /*5d00*/  IMAD.MOV.U32 R17, RZ, RZ, R78 ;  /* 0x000000ffff117224 */ /* 0x000fe400078e004e */
        /* <DEDUP_REMOVED lines=10> */
.L_x_11710:
        /* <DEDUP_REMOVED lines=13> */
.L_x_11712:
[----:B------:R-:W-:Y:S05]  /*5e80*/  BSYNC.RECONVERGENT B2 ;  /* 0x0000000000027941 */ /* 0x000fea0003800200 */
.L_x_11711:
        /* <DEDUP_REMOVED lines=41> */
[----:B------:R-:W-:-:S07]  /*6120*/  MOV R28, R18 ;  /* 0x00000012001c7202 */ /* 0x000fce0000000f00 */
.L_x_11709:
[----:B------:R-:W-:Y:S05]  /*6130*/  BSYNC.RECONVERGENT B1 ;  /* 0x0000000000017941 */ /* 0x000fea0003800200 */
.L_x_11708:
        /* <DEDUP_REMOVED lines=18> */
.L_x_11715:
        /* <DEDUP_REMOVED lines=13> */
.L_x_11717:
[----:B------:R-:W-:Y:S05]  /*6330*/  BSYNC.RECONVERGENT B2 ;  /* 0x0000000000027941 */ /* 0x000fea0003800200 */
.L_x_11716:
        /* <DEDUP_REMOVED lines=42> */
.L_x_11714:
[----:B------:R-:W-:Y:S05]  /*65e0*/  BSYNC.RECONVERGENT B1 ;  /* 0x0000000000017941 */ /* 0x000fea0003800200 */
.L_x_11713:
[----:B------:R-:W-:Y:S01]  /*65f0*/  I2FP.F32.U32 R18, R19 ;  /* 0x0000001300127245 */ /* 0x000fe20000201000 */
[----:B------:R-:W-:Y:S01]  /*6600*/  HADD2.F32 R19, -RZ, R54.H0_H0 ;  /* 0x20000036ff137230 */ /* 0x000fe20000004100 */
        /* <DEDUP_REMOVED lines=21> */
.L_x_11720:
        /* <DEDUP_REMOVED lines=13> */
.L_x_11722:
[----:B------:R-:W-:Y:S05]  /*6830*/  BSYNC.RECONVERGENT B2 ;  /* 0x0000000000027941 */ /* 0x000fea0003800200 */
.L_x_11721:
        /* <DEDUP_REMOVED lines=42> */
.L_x_11719:
[----:B------:R-:W-:Y:S05]  /*6ae0*/  BSYNC.RECONVERGENT B1 ;  /* 0x0000000000017941 */ /* 0x000fea0003800200 */
.L_x_11718:
[----:B------:R-:W-:Y:S01]  /*6af0*/  ISETP.NE.AND P4, PT, R31, 0x1, PT ;  /* 0x000000011f00780c */ /* 0x000fe20003f85270 */
[----:B------:R-:W-:Y:S01]  /*6b00*/  HADD2.F32 R25, -RZ, R26.H1_H1 ;  /* 0x3000001aff197230 */ /* 0x000fe20000004100 */
        /* <DEDUP_REMOVED lines=16> */
.L_x_11725:
        /* <DEDUP_REMOVED lines=13> */
.L_x_11727:
[----:B------:R-:W-:Y:S05]  /*6ce0*/  BSYNC.RECONVERGENT B2 ;  /* 0x0000000000027941 */ /* 0x000fea0003800200 */
.L_x_11726:
        /* <DEDUP_REMOVED lines=42> */
.L_x_11724:
[----:B------:R-:W-:Y:S05]  /*6f90*/  BSYNC.RECONVERGENT B1 ;  /* 0x0000000000017941 */ /* 0x000fea0003800200 */
.L_x_11723:
        /* <DEDUP_REMOVED lines=23> */
.L_x_11730:
        /* <DEDUP_REMOVED lines=13> */
.L_x_11732:
[----:B------:R-:W-:Y:S05]  /*71e0*/  BSYNC.RECONVERGENT B2 ;  /* 0x0000000000027941 */ /* 0x000fea0003800200 */
.L_x_11731:
        /* <DEDUP_REMOVED lines=42> */
.L_x_11729:
[----:B------:R-:W-:Y:S05]  /*7490*/  BSYNC.RECONVERGENT B1 ;  /* 0x0000000000017941 */ /* 0x000fea0003800200 */
.L_x_11728:
[----:B------:R-:W-:Y:S01]  /*74a0*/  ISETP.NE.AND P5, PT, R31, 0x1, PT ;  /* 0x000000011f00780c */ /* 0x000fe20003fa5270 */
[----:B------:R-:W-:Y:S01]  /*74b0*/  BSSY.RECONVERGENT B1, `(.L_x_11733) ;  /* 0x0000049000017945 */ /* 0x000fe20003800200 */
[----:B------:R-:W-:Y:S01]  /*74c0*/  I2FP.F32.U32 R20, R19 ;  /* 0x0000001300147245 */ /* 0x000fe20000201000 */
[----:B------:R-:W-:Y:S02]  /*74d0*/  HADD2.F32 R19, -RZ, R27.H0_H0 ;  /* 0x2000001bff137230 */ /* 0x000fe40000004100 */
        /* <DEDUP_REMOVED lines=14> */
.L_x_11735:
        /* <DEDUP_REMOVED lines=13> */
.L_x_11737:
[----:B------:R-:W-:Y:S05]  /*7690*/  BSYNC.RECONVERGENT B2 ;  /* 0x0000000000027941 */ /* 0x000fea0003800200 */
.L_x_11736:
        /* <DEDUP_REMOVED lines=42> */
.L_x_11734:
[----:B------:R-:W-:Y:S05]  /*7940*/  BSYNC.RECONVERGENT B1 ;  /* 0x0000000000017941 */ /* 0x000fea0003800200 */
.L_x_11733:
        /* <DEDUP_REMOVED lines=24> */
.L_x_11740:
        /* <DEDUP_REMOVED lines=13> */
.L_x_11742:
[----:B------:R-:W-:Y:S05]  /*7ba0*/  BSYNC.RECONVERGENT B2 ;  /* 0x0000000000027941 */ /* 0x000fea0003800200 */
.L_x_11741:
        /* <DEDUP_REMOVED lines=42> */
.L_x_11739:
[----:B------:R-:W-:Y:S05]  /*7e50*/  BSYNC.RECONVERGENT B1 ;  /* 0x0000000000017941 */ /* 0x000fea0003800200 */
.L_x_11738:
        /* <DEDUP_REMOVED lines=18> */
.L_x_11745:
        /* <DEDUP_REMOVED lines=15> */
.L_x_11747:
[----:B------:R-:W-:Y:S05]  /*8070*/  BSYNC.RECONVERGENT B2 ;  /* 0x0000000000027941 */ /* 0x000fea0003800200 */
.L_x_11746:
        /* <DEDUP_REMOVED lines=39> */
[----:B------:R-:W-:-:S03]  /*82f0*/  LOP3.LUT R77, R34, UR19, R79, 0x96, !PT ;  /* 0x00000013224d7c12 */ /* 0x000fc6000f8e964f */
[----:B------:R-:W-:Y:S01]  /*8300*/  IMAD.MOV.U32 R28, RZ, RZ, R26 ;  /* 0x000000ffff1c7224 */ /* 0x000fe200078e001a */
[----:B------:R-:W-:-:S07]  /*8310*/  LOP3.LUT R80, R80, UR20, R27, 0x96, !PT ;  /* 0x0000001450507c12 */ /* 0x000fce000f8e961b */
.L_x_11744:
[----:B------:R-:W-:Y:S05]  /*8320*/  BSYNC.RECONVERGENT B1 ;  /* 0x0000000000017941 */ /* 0x000fea0003800200 */
.L_x_11743:
        /* <DEDUP_REMOVED lines=8> */
[--C-:B------:R-:W-:Y:S01]  /*83b0*/  FADD.FTZ R43, R43, R20.reuse ;  /* 0x000000142b2b7221 */ /* 0x100fe20000010000 */
[----:B------:R-:W-:-:S03]  /*83c0*/  PRMT R20, R25, 0x7610, R20 ;  /* 0x0000761019147816 */ /* 0x000fc60000000014 */
[----:B------:R-:W-:-:S07]  /*83d0*/  @P1 FADD.FTZ R43, R47, R43 ;  /* 0x0000002b2f2b1221 */ /* 0x000fce0000010000 */
.L_x_11667:
        /* <DEDUP_REMOVED lines=9> */
[----:B------:R-:W-:Y:S02]  /*8470*/  ISETP.NE.AND P6, PT, R29, RZ, PT ;  /* 0x000000ff1d00720c */ /* 0x000fe40003fc5270 */
        /* <DEDUP_REMOVED lines=9> */
[----:B------:R-:W-:Y:S01]  /*8510*/  STG.E.128 desc[UR8][R30.64], R36 ;  /* 0x000000241e007986 */ /* 0x000fe2000c101d08 */
[----:B------:R-:W-:-:S03]  /*8520*/  IADD3 R70, PT, PT, R12, 0x20, RZ ;  /* 0x000000200c467810 */ /* 0x000fc60007ffe0ff */
[----:B------:R2:W-:Y:S01]  /*8530*/  STG.E.128 desc[UR8][R30.64+0x10], R40 ;  /* 0x000010281e007986 */ /* 0x0005e2000c101d08 */
[----:B------:R-:W3:Y:S01]  /*8540*/  @P0 LDC.64 R26, c[0x0][0x398] ;  /* 0x0000e600ff1a0b82 */ /* 0x000ee20000000a00 */
[----:B0-----:R-:W-:Y:S01]  /*8550*/  @P1 IMAD.WIDE.U32 R24, R70, 0x20, R24 ;  /* 0x0000002046181825 */ /* 0x001fe200078e0018 */
[----:B--2---:R-:W-:Y:S02]  /*8560*/  LOP3.LUT R31, R34, R33, RZ, 0xfc, !PT ;  /* 0x00000021221f7212 */ /* 0x004fe400078efcff */
[----:B------:R-:W-:Y:S01]  /*8570*/  LOP3.LUT R30, R29, R32, RZ, 0xfc, !PT ;  /* 0x000000201d1e7212 */ /* 0x000fe200078efcff */
[----:B-1----:R-:W-:-:S04]  /*8580*/  IMAD.WIDE.U32 R32, R12, 0x8, R58 ;  /* 0x000000080c207825 */ /* 0x002fc800078e003a */
[----:B---3--:R-:W-:Y:S01]  /*8590*/  @P0 IMAD.WIDE.U32 R26, R70, 0x10, R26 ;  /* 0x00000010461a0825 */ /* 0x008fe200078e001a */
        /* <DEDUP_REMOVED lines=22> */
.L_x_11748:
[----:B01----:R-:W-:Y:S01]  /*8700*/  IMAD.WIDE.U32 R30, R70, 0x10, R124 ;  /* 0x00000010461e7825 */ /* 0x003fe200078e007c */
[----:B------:R0:W5:Y:S04]  /*8710*/  @P0 LDG.E.128 R52, desc[UR8][R26.64] ;  /* 0x000000081a340981 */ /* 0x000168000c1e1d00 */
[----:B------:R0:W5:Y:S04]  /*8720*/  @P1 LDG.E.128 R48, desc[UR8][R24.64] ;  /* 0x0000000818301981 */ /* 0x000168000c1e1d00 */
[----:B------:R0:W5:Y:S04]  /*8730*/  @P1 LDG.E.128 R44, desc[UR8][R24.64+0x10] ;  /* 0x00001008182c1981 */ /* 0x000168000c1e1d00 */
        /* <DEDUP_REMOVED lines=18> */
.L_x_11752:
        /* <DEDUP_REMOVED lines=13> */
.L_x_11754:
[----:B------:R-:W-:Y:S05]  /*8930*/  BSYNC.RECONVERGENT B2 ;  /* 0x0000000000027941 */ /* 0x000fea0003800200 */
.L_x_11753:
[----:B0-----:R-:W-:Y:S01]  /*8940*/  IMAD.WIDE.U32 R30, R2, -0x326172a9, RZ ;  /* 0xcd9e8d57021e7825 */ /* 0x001fe200078e00ff */
        /* <DEDUP_REMOVED lines=40> */
.L_x_11751:
[----:B------:R-:W-:Y:S05]  /*8bd0*/  BSYNC.RECONVERGENT B1 ;  /* 0x0000000000017941 */ /* 0x000fea0003800200 */
.L_x_11750:
[----:B------:R-:W-:Y:S01]  /*8be0*/  ISETP.NE.AND P2, PT, R16, 0x1, PT ;  /* 0x000000011000780c */ /* 0x000fe20003f45270 */
[----:B------:R-:W-:Y:S01]  /*8bf0*/  BSSY.RECONVERGENT B1, `(.L_x_11755) ;  /* 0x000004a000017945 */ /* 0x000fe20003800200 */
[----:B------:R-:W-:Y:S01]  /*8c00*/  I2FP.F32.U32 R14, R13 ;  /* 0x0000000d000e7245 */ /* 0x000fe20000201000 */
[----:B-----5:R-:W-:Y:S01]  /*8c10*/  HADD2.F32 R13, -RZ, R24.H0_H0 ;  /* 0x20000018ff0d7230 */ /* 0x020fe20000004100 */
        /* <DEDUP_REMOVED lines=15> */
.L_x_11757:
        /* <DEDUP_REMOVED lines=13> */
.L_x_11759:
[----:B------:R-:W-:Y:S05]  /*8de0*/  BSYNC.RECONVERGENT B2 ;  /* 0x0000000000027941 */ /* 0x000fea0003800200 */
.L_x_11758:
        /* <DEDUP_REMOVED lines=42> */
.L_x_11756:
[----:B------:R-:W-:Y:S05]  /*9090*/  BSYNC.RECONVERGENT B1 ;  /* 0x0000000000017941 */ /* 0x000fea0003800200 */
.L_x_11755:
[----:B------:R-:W-:Y:S01]  /*90a0*/  I2FP.F32.U32 R14, R15 ;  /* 0x0000000f000e7245 */ /* 0x000fe20000201000 */
[----:B------:R-:W-:Y:S01]  /*90b0*/  HADD2.F32 R15, -RZ, R52.H0_H0 ;  /* 0x20000034ff0f7230 */ /* 0x000fe20000004100 */
[----:B------:R-:W-:Y:S01]  /*90c0*/  ISETP.NE.AND P3, PT, R17, 0x1, PT ;  /* 0x000000011100780c */ /* 0x000fe20003f65270 */
[----:B------:R-:W-:Y:S01]  /*90d0*/  BSSY.RECONVERGENT B1, `(.L_x_11760) ;  /* 0x000004c000017945 */ /* 0x000fe20003800200 */
[----:B------:R-:W-:Y:S02]  /*90e0*/  HFMA2 R18, -RZ, RZ, 0, 1.1920928955078125e-07 ;  /* 0x00000002ff127431 */ /* 0x000fe400000001ff */
[----:B------:R-:W-:Y:S01]  /*90f0*/  FFMA.FTZ R14, R14, R21, 1.1641532182693481445e-10 ;  /* 0x2f0000000e0e7423 */ /* 0x000fe20000010015 */
[----:B------:R-:W-:Y:S01]  /*9100*/  FMUL.FTZ R32, R15, R68 ;  /* 0x000000440f207220 */ /* 0x000fe20000410000 */
        /* <DEDUP_REMOVED lines=16> */
.L_x_11762:
        /* <DEDUP_REMOVED lines=13> */
.L_x_11764:
[----:B------:R-:W-:Y:S05]  /*92e0*/  BSYNC.RECONVERGENT B2 ;  /* 0x0000000000027941 */ /* 0x000fea0003800200 */
.L_x_11763:
        /* <DEDUP_REMOVED lines=40> */
[----:B------:R-:W-:Y:S02]  /*9570*/  IMAD.MOV.U32 R15, RZ, RZ, R72 ;  /* 0x000000ffff0f7224 */ /* 0x000fe400078e0048 */
[----:B------:R-:W-:-:S07]  /*9580*/  IMAD.MOV.U32 R72, RZ, RZ, R14 ;  /* 0x000000ffff487224 */ /* 0x000fce00078e000e */
.L_x_11761:
[----:B------:R-:W-:Y:S05]  /*9590*/  BSYNC.RECONVERGENT B1 ;  /* 0x0000000000017941 */ /* 0x000fea0003800200 */
.L_x_11760:
[----:B------:R-:W-:Y:S01]  /*95a0*/  ISETP.NE.AND P2, PT, R18, 0x1, PT ;  /* 0x000000011200780c */ /* 0x000fe20003f45270 */
[----:B------:R-:W-:Y:S01]  /*95b0*/  BSSY.RECONVERGENT B1, `(.L_x_11765) ;  /* 0x000004a000017945 */ /* 0x000fe20003800200 */
[----:B------:R-:W-:Y:S01]  /*95c0*/  I2FP.F32.U32 R14, R15 ;  /* 0x0000000f000e7245 */ /* 0x000fe20000201000 */
[----:B------:R-:W-:Y:S02]  /*95d0*/  HADD2.F32 R15, -RZ, R24.H1_H1 ;  /* 0x30000018ff0f7230 */ /* 0x000fe40000004100 */
        /* <DEDUP_REMOVED lines=15> */
.L_x_11767:
        /* <DEDUP_REMOVED lines=13> */
.L_x_11769:
[----:B------:R-:W-:Y:S05]  /*97a0*/  BSYNC.RECONVERGENT B2 ;  /* 0x0000000000027941 */ /* 0x000fea0003800200 */
.L_x_11768:
        /* <DEDUP_REMOVED lines=42> */
.L_x_11766:
[----:B------:R-:W-:Y:S05]  /*9a50*/  BSYNC.RECONVERGENT B1 ;  /* 0x0000000000017941 */ /* 0x000fea0003800200 */
.L_x_11765:
        /* <DEDUP_REMOVED lines=23> */
.L_x_11772:
        /* <DEDUP_REMOVED lines=13> */
.L_x_11774:
[----:B------:R-:W-:Y:S05]  /*9ca0*/  BSYNC.RECONVERGENT B2 ;  /* 0x0000000000027941 */ /* 0x000fea0003800200 */
.L_x_11773:
        /* <DEDUP_REMOVED lines=42> */
.L_x_11771:
[----:B------:R-:W-:Y:S05]  /*9f50*/  BSYNC.RECONVERGENT B1 ;  /* 0x0000000000017941 */ /* 0x000fea0003800200 */
.L_x_11770:
        /* <DEDUP_REMOVED lines=8> */
[----:B------:R-:W-:-:S04]  /*9fe0*/  FSETP.LE.FTZ.AND P4, PT, R16, R67, PT ;  /* 0x000000431000720b */ /* 0x000fc80003f93000 */
[----:B0-----:R-:W-:Y:S01]  /*9ff0*/  P2R R24, PR, RZ, 0x10 ;  /* 0x00000010ff187803 */ /* 0x001fe20000000000 */
        /* <DEDUP_REMOVED lines=9> */
.L_x_11777:
        /* <DEDUP_REMOVED lines=13> */
.L_x_11779:
[----:B------:R-:W-:Y:S05]  /*a160*/  BSYNC.RECONVERGENT B2 ;  /* 0x0000000000027941 */ /* 0x000fea0003800200 */
.L_x_11778:
        /* <DEDUP_REMOVED lines=42> */
.L_x_11776:
[----:B------:R-:W-:Y:S05]  /*a410*/  BSYNC.RECONVERGENT B1 ;  /* 0x0000000000017941 */ /* 0x000fea0003800200 */
.L_x_11775:
[----:B------:R-:W-:Y:S01]  /*a420*/  I2FP.F32.U32 R16, R17 ;  /* 0x0000001100107245 */ /* 0x000fe20000201000 */
[----:B------:R-:W-:Y:S01]  /*a430*/  HADD2.F32 R17, -RZ, R53.H0_H0 ;  /* 0x20000035ff117230 */ /* 0x000fe20000004100 */
        /* <DEDUP_REMOVED lines=21> */
.L_x_11782:
        /* <DEDUP_REMOVED lines=13> */
.L_x_11784:
[----:B------:R-:W-:Y:S05]  /*a660*/  BSYNC.RECONVERGENT B2 ;  /* 0x0000000000027941 */ /* 0x000fea0003800200 */
.L_x_11783:
        /* <DEDUP_REMOVED lines=42> */
.L_x_11781:
[----:B------:R-:W-:Y:S05]  /*a910*/  BSYNC.RECONVERGENT B1 ;  /* 0x0000000000017941 */ /* 0x000fea0003800200 */
.L_x_11780:
        /* <DEDUP_REMOVED lines=19> */
.L_x_11787:
        /* <DEDUP_REMOVED lines=13> */
.L_x_11789:
[----:B------:R-:W-:Y:S05]  /*ab20*/  BSYNC.RECONVERGENT B2 ;  /* 0x0000000000027941 */ /* 0x000fea0003800200 */
.L_x_11788:
        /* <DEDUP_REMOVED lines=39> */
[----:B------:R-:W-:Y:S01]  /*ada0*/  IMAD.MOV.U32 R72, RZ, RZ, R16 ;  /* 0x000000ffff487224 */ /* 0x000fe200078e0010 */
[----:B------:R-:W-:Y:S01]  /*adb0*/  LOP3.LUT R80, R80, UR20, R17, 0x96, !PT ;  /* 0x0000001450507c12 */ /* 0x000fe2000f8e9611 */
[----:B------:R-:W-:-:S07]  /*adc0*/  IMAD.MOV.U32 R19, RZ, RZ, RZ ;  /* 0x000000ffff137224 */ /* 0x000fce00078e00ff */
.L_x_11786:
[----:B------:R-:W-:Y:S05]  /*add0*/  BSYNC.RECONVERGENT B1 ;  /* 0x0000000000017941 */ /* 0x000fea0003800200 */
.L_x_11785:
        /* <DEDUP_REMOVED lines=23> */
.L_x_11792:
        /* <DEDUP_REMOVED lines=13> */
.L_x_11794:
[----:B------:R-:W-:Y:S05]  /*b020*/  BSYNC.RECONVERGENT B2 ;  /* 0x0000000000027941 */ /* 0x000fea0003800200 */
.L_x_11793:
        /* <DEDUP_REMOVED lines=42> */
.L_x_11791:
[----:B------:R-:W-:Y:S05]  /*b2d0*/  BSYNC.RECONVERGENT B1 ;  /* 0x0000000000017941 */ /* 0x000fea0003800200 */
.L_x_11790:
        /* <DEDUP_REMOVED lines=18> */
.L_x_11797:
        /* <DEDUP_REMOVED lines=13> */
.L_x_11799:
[----:B------:R-:W-:Y:S05]  /*b4d0*/  BSYNC.RECONVERGENT B2 ;  /* 0x0000000000027941 */ /* 0x000fea0003800200 */
.L_x_11798:
        /* <DEDUP_REMOVED lines=42> */
.L_x_11796:
[----:B------:R-:W-:Y:S05]  /*b780*/  BSYNC.RECONVERGENT B1 ;  /* 0x0000000000017941 */ /* 0x000fea0003800200 */
.L_x_11795:
        /* <DEDUP_REMOVED lines=24> */
.L_x_11802:
        /* <DEDUP_REMOVED lines=13> */
.L_x_11804:
[----:B------:R-:W-:Y:S05]  /*b9e0*/  BSYNC.RECONVERGENT B2 ;  /* 0x0000000000027941 */ /* 0x000fea0003800200 */
.L_x_11803:
        /* <DEDUP_REMOVED lines=42> */
.L_x_11801:
[----:B------:R-:W-:Y:S05]  /*bc90*/  BSYNC.RECONVERGENT B1 ;  /* 0x0000000000017941 */ /* 0x000fea0003800200 */
.L_x_11800:
[----:B------:R-:W-:Y:S01]  /*bca0*/  ISETP.NE.AND P4, PT, R29, 0x1, PT ;  /* 0x000000011d00780c */ /* 0x000fe20003f85270 */
[----:B------:R-:W-:Y:S01]  /*bcb0*/  BSSY.RECONVERGENT B1, `(.L_x_11805) ;  /* 0x0000049000017945 */ /* 0x000fe20003800200 */
[----:B------:R-:W-:Y:S01]  /*bcc0*/  I2FP.F32.U32 R18, R19 ;  /* 0x0000001300127245 */ /* 0x000fe20000201000 */
[----:B------:R-:W-:Y:S02]  /*bcd0*/  HADD2.F32 R19, -RZ, R26.H1_H1 ;  /* 0x3000001aff137230 */ /* 0x000fe40000004100 */
[----:B------:R-:W-:Y:S02]  /*bce0*/  HFMA2 R26, -RZ, RZ, 0, 1.1920928955078125e-07 ;  /* 0x00000002ff1a7431 */ /* 0x000fe400000001ff */
        /* <DEDUP_REMOVED lines=13> */
.L_x_11807:
        /* <DEDUP_REMOVED lines=13> */
.L_x_11809:
[----:B------:R-:W-:Y:S05]  /*be90*/  BSYNC.RECONVERGENT B2 ;  /* 0x0000000000027941 */ /* 0x000fea0003800200 */
.L_x_11808:
        /* <DEDUP_REMOVED lines=42> */
.L_x_11806:
[----:B------:R-:W-:Y:S05]  /*c140*/  BSYNC.RECONVERGENT B1 ;  /* 0x0000000000017941 */ /* 0x000fea0003800200 */
.L_x_11805:
        /* <DEDUP_REMOVED lines=23> */
.L_x_11812:
        /* <DEDUP_REMOVED lines=13> */
.L_x_11814:
[----:B------:R-:W-:Y:S05]  /*c390*/  BSYNC.RECONVERGENT B2 ;  /* 0x0000000000027941 */ /* 0x000fea0003800200 */
.L_x_11813:
        /* <DEDUP_REMOVED lines=42> */
.L_x_11811:
[----:B------:R-:W-:Y:S05]  /*c640*/  BSYNC.RECONVERGENT B1 ;  /* 0x0000000000017941 */ /* 0x000fea0003800200 */
.L_x_11810:
        /* <DEDUP_REMOVED lines=18> */
.L_x_11817:
        /* <DEDUP_REMOVED lines=13> */
.L_x_11819:
[----:B------:R-:W-:Y:S05]  /*c840*/  BSYNC.RECONVERGENT B2 ;  /* 0x0000000000027941 */ /* 0x000fea0003800200 */
.L_x_11818:
        /* <DEDUP_REMOVED lines=41> */
[----:B------:R-:W-:-:S07]  /*cae0*/  IMAD.MOV.U32 R31, RZ, RZ, RZ ;  /* 0x000000ffff1f7224 */ /* 0x000fce00078e00ff */
.L_x_11816:
[----:B------:R-:W-:Y:S05]  /*caf0*/  BSYNC.RECONVERGENT B1 ;  /* 0x0000000000017941 */ /* 0x000fea0003800200 */
.L_x_11815:
        /* <DEDUP_REMOVED lines=11> */
[--C-:B------:R-:W-:Y:S01]  /*cbb0*/  FADD.FTZ R30, R30, R19.reuse ;  /* 0x000000131e1e7221 */ /* 0x100fe20000010000 */
[----:B------:R-:W-:Y:S01]  /*cbc0*/  PRMT R19, R20, 0x7610, R19 ;  /* 0x0000761014137816 */ /* 0x000fe20000000013 */
[----:B------:R-:W-:Y:S02]  /*cbd0*/  IMAD.MOV.U32 R20, RZ, RZ, R78 ;  /* 0x000000ffff147224 */ /* 0x000fe400078e004e */
        /* <DEDUP_REMOVED lines=10> */
.L_x_11822:
        /* <DEDUP_REMOVED lines=13> */
.L_x_11824:
[----:B------:R-:W-:Y:S05]  /*cd50*/  BSYNC.RECONVERGENT B2 ;  /* 0x0000000000027941 */ /* 0x000fea0003800200 */
.L_x_11823:
        /* <DEDUP_REMOVED lines=42> */
.L_x_11821:
[----:B------:R-:W-:Y:S05]  /*d000*/  BSYNC.RECONVERGENT B1 ;  /* 0x0000000000017941 */ /* 0x000fea0003800200 */
.L_x_11820:
[----:B------:R-:W-:Y:S01]  /*d010*/  ISETP.NE.AND P6, PT, R58, 0x1, PT ;  /* 0x000000013a00780c */ /* 0x000fe20003fc5270 */
[----:B------:R-:W-:Y:S01]  /*d020*/  HADD2.F32 R27, -RZ, R27.H1_H1 ;  /* 0x3000001bff1b7230 */ /* 0x000fe20000004100 */
[----:B------:R-:W-:Y:S01]  /*d030*/  I2FP.F32.U32 R20, R20 ;  /* 0x0000001400147245 */ /* 0x000fe20000201000 */
[----:B------:R-:W-:Y:S01]  /*d040*/  BSSY.RECONVERGENT B1, `(.L_x_11825) ;  /* 0x0000049000017945 */ /* 0x000fe20003800200 */
[----:B------:R-:W-:-:S03]  /*d050*/  IMAD.MOV.U32 R73, RZ, RZ, 0x2 ;  /* 0x00000002ff497424 */ /* 0x000fc600078e00ff */
        /* <DEDUP_REMOVED lines=13> */
.L_x_11827:
        /* <DEDUP_REMOVED lines=15> */
.L_x_11829:
[----:B------:R-:W-:Y:S05]  /*d220*/  BSYNC.RECONVERGENT B2 ;  /* 0x0000000000027941 */ /* 0x000fea0003800200 */
.L_x_11828:
        /* <DEDUP_REMOVED lines=42> */
.L_x_11826:
[----:B------:R-:W-:Y:S05]  /*d4d0*/  BSYNC.RECONVERGENT B1 ;  /* 0x0000000000017941 */ /* 0x000fea0003800200 */
.L_x_11825:
        /* <DEDUP_REMOVED lines=10> */
[----:B------:R-:W-:Y:S01]  /*d580*/  @P1 FADD.FTZ R31, R47, R31 ;  /* 0x0000001f2f1f1221 */ /* 0x000fe20000010000 */
[----:B------:R-:W-:Y:S06]  /*d590*/  BRA `(.L_x_11830) ;  /* 0x0000002400dc7947 */ /* 0x000fec0003800000 */
.L_x_11749:
        /* <DEDUP_REMOVED lines=16> */
.L_x_11833:
        /* <DEDUP_REMOVED lines=13> */
.L_x_11835:
[----:B------:R-:W-:Y:S05]  /*d770*/  BSYNC.RECONVERGENT B2 ;  /* 0x0000000000027941 */ /* 0x000fea0003800200 */
.L_x_11834:
        /* <DEDUP_REMOVED lines=41> */
.L_x_11832:
[----:B------:R-:W-:Y:S05]  /*da10*/  BSYNC.RECONVERGENT B1 ;  /* 0x0000000000017941 */ /* 0x000fea0003800200 */
.L_x_11831:
[----:B------:R-:W-:Y:S01]  /*da20*/  ISETP.NE.AND P2, PT, R30, 0x1, PT ;  /* 0x000000011e00780c */ /* 0x000fe20003f45270 */
[----:B------:R-:W-:Y:S01]  /*da30*/  BSSY.RECONVERGENT B1, `(.L_x_11836) ;  /* 0x0000049000017945 */ /* 0x000fe20003800200 */
[----:B------:R-:W-:Y:S01]  /*da40*/  I2FP.F32.U32 R28, R29 ;  /* 0x0000001d001c7245 */ /* 0x000fe20000201000 */
[----:B------:R-:W-:Y:S01]  /*da50*/  IMAD.MOV.U32 R31, RZ, RZ, 0x2 ;  /* 0x00000002ff1f7424 */ /* 0x000fe200078e00ff */
[----:B------:R-:W-:-:S03]  /*da60*/  MOV R29, R78 ;  /* 0x0000004e001d7202 */ /* 0x000fc60000000f00 */
[----:B------:R-:W-:-:S05]  /*da70*/  FFMA.FTZ R28, R28, R21, 1.1641532182693481445e-10 ;  /* 0x2f0000001c1c7423 */ /* 0x000fca0000010015 */
[----:B------:R-:W-:Y:S01]  /*da80*/  FSETP.LE.FTZ.AND P3, PT, R28, R67, PT ;  /* 0x000000431c00720b */ /* 0x000fe20003f73000 */
[----:B-----5:R-:W-:-:S03]  /*da90*/  HADD2.F32 R28, -RZ, R24.H0_H0 ;  /* 0x20000018ff1c7230 */ /* 0x020fc60000004100 */
        /* <DEDUP_REMOVED lines=10> */
.L_x_11838:
        /* <DEDUP_REMOVED lines=13> */
.L_x_11840:
[----:B------:R-:W-:Y:S05]  /*dc10*/  BSYNC.RECONVERGENT B2 ;  /* 0x0000000000027941 */ /* 0x000fea0003800200 */
.L_x_11839:
        /* <DEDUP_REMOVED lines=42> */
.L_x_11837:
[----:B------:R-:W-:Y:S05]  /*dec0*/  BSYNC.RECONVERGENT B1 ;  /* 0x0000000000017941 */ /* 0x000fea0003800200 */
.L_x_11836:
        /* <DEDUP_REMOVED lines=18> */
.L_x_11843:
        /* <DEDUP_REMOVED lines=13> */
.L_x_11845:
[----:B------:R-:W-:Y:S05]  /*e0c0*/  BSYNC.RECONVERGENT B2 ;  /* 0x0000000000027941 */ /* 0x000fea0003800200 */
.L_x_11844:
        /* <DEDUP_REMOVED lines=39> */
[----:B------:R-:W-:-:S04]  /*e340*/  IMAD.WIDE.U32 R30, R31, -0x2daee0ad, RZ ;  /* 0xd2511f531f1e7825 */ /* 0x000fc800078e00ff */
[----:B------:R-:W-:Y:S01]  /*e350*/  IMAD.MOV.U32 R72, RZ, RZ, R30 ;  /* 0x000000ffff487224 */ /* 0x000fe200078e001e */
[----:B------:R-:W-:-:S07]  /*e360*/  LOP3.LUT R80, R80, UR20, R31, 0x96, !PT ;  /* 0x0000001450507c12 */ /* 0x000fce000f8e961f */
.L_x_11842:
[----:B------:R-:W-:Y:S05]  /*e370*/  BSYNC.RECONVERGENT B1 ;  /* 0x0000000000017941 */ /* 0x000fea0003800200 */
.L_x_11841:
        /* <DEDUP_REMOVED lines=18> */
.L_x_11848:
        /* <DEDUP_REMOVED lines=13> */
.L_x_11850:
[----:B------:R-:W-:Y:S05]  /*e570*/  BSYNC.RECONVERGENT B2 ;  /* 0x0000000000027941 */ /* 0x000fea0003800200 */
.L_x_11849:
        /* <DEDUP_REMOVED lines=41> */
[----:B------:R-:W-:-:S07]  /*e810*/  MOV R72, R32 ;  /* 0x0000002000487202 */ /* 0x000fce0000000f00 */
.L_x_11847:
[----:B------:R-:W-:Y:S05]  /*e820*/  BSYNC.RECONVERGENT B1 ;  /* 0x0000000000017941 */ /* 0x000fea0003800200 */
.L_x_11846:
        /* <DEDUP_REMOVED lines=18> */
.L_x_11853:
        /* <DEDUP_REMOVED lines=13> */
.L_x_11855:
[----:B------:R-:W-:Y:S05]  /*ea20*/  BSYNC.RECONVERGENT B2 ;  /* 0x0000000000027941 */ /* 0x000fea0003800200 */
.L_x_11854:
        /* <DEDUP_REMOVED lines=42> */
.L_x_11852:
[----:B------:R-:W-:Y:S05]  /*ecd0*/  BSYNC.RECONVERGENT B1 ;  /* 0x0000000000017941 */ /* 0x000fea0003800200 */
.L_x_11851:
        /* <DEDUP_REMOVED lines=17> */
.L_x_11858:
        /* <DEDUP_REMOVED lines=13> */
.L_x_11860:
[----:B------:R-:W-:Y:S05]  /*eec0*/  BSYNC.RECONVERGENT B2 ;  /* 0x0000000000027941 */ /* 0x000fea0003800200 */
.L_x_11859:
        /* <DEDUP_REMOVED lines=42> */
.L_x_11857:
[----:B------:R-:W-:Y:S05]  /*f170*/  BSYNC.RECONVERGENT B1 ;  /* 0x0000000000017941 */ /* 0x000fea0003800200 */
.L_x_11856:
        /* <DEDUP_REMOVED lines=17> */
.L_x_11863:
        /* <DEDUP_REMOVED lines=13> */
.L_x_11865:
[----:B------:R-:W-:Y:S05]  /*f360*/  BSYNC.RECONVERGENT B2 ;  /* 0x0000000000027941 */ /* 0x000fea0003800200 */
.L_x_11864:
        /* <DEDUP_REMOVED lines=40> */
[----:B------:R-:W-:Y:S01]  /*f5f0*/  IMAD.MOV.U32 R35, RZ, RZ, RZ ;  /* 0x000000ffff237224 */ /* 0x000fe200078e00ff */
[----:B------:R-:W-:-:S07]  /*f600*/  MOV R72, R34 ;  /* 0x0000002200487202 */ /* 0x000fce0000000f00 */
.L_x_11862:
[----:B------:R-:W-:Y:S05]  /*f610*/  BSYNC.RECONVERGENT B1 ;  /* 0x0000000000017941 */ /* 0x000fea0003800200 */
.L_x_11861:
        /* <DEDUP_REMOVED lines=17> */
.L_x_11868:
        /* <DEDUP_REMOVED lines=13> */
.L_x_11870:
[----:B------:R-:W-:Y:S05]  /*f800*/  BSYNC.RECONVERGENT B2 ;  /* 0x0000000000027941 */ /* 0x000fea0003800200 */
.L_x_11869:
        /* <DEDUP_REMOVED lines=42> */
.L_x_11867:
[----:B------:R-:W-:Y:S05]  /*fab0*/  BSYNC.RECONVERGENT B1 ;  /* 0x0000000000017941 */ /* 0x000fea0003800200 */
.L_x_11866:
[----:B------:R-:W-:Y:S01]  /*fac0*/  P2R R35, PR, RZ, 0x2 ;  /* 0x00000002ff237803 */ /* 0x000fe20000000000 */
[----:B------:R-:W-:Y:S01]  /*fad0*/  FMUL.FTZ R28, R28, R68 ;  /* 0x000000441c1c7220 */ /* 0x000fe20000410000 */
[----:B------:R-:W-:Y:S01]  /*fae0*/  I2FP.F32.U32 R58, R58 ;  /* 0x0000003a003a7245 */ /* 0x000fe20000201000 */
[-C--:B------:R-:W-:Y:S01]  /*faf0*/  FMUL.FTZ R33, R33, R68.reuse ;  /* 0x0000004421217220 */ /* 0x080fe20000410000 */
[----:B------:R-:W-:Y:S01]  /*fb00*/  ISETP.NE.AND P1, PT, R56, RZ, PT ;  /* 0x000000ff3800720c */ /* 0x000fe20003f25270 */
[-C--:B------:R-:W-:Y:S01]  /*fb10*/  FMUL.FTZ R71, R29, R68.reuse ;  /* 0x000000441d477220 */ /* 0x080fe20000410000 */
[----:B------:R-:W-:Y:S01]  /*fb20*/  P2R R34, PR, RZ, 0x1 ;  /* 0x00000001ff227803 */ /* 0x000fe20000000000 */
[----:B------:R-:W-:Y:S01]  /*fb30*/  HADD2.F32 R59, -RZ, R27.H1_H1 ;  /* 0x3000001bff3b7230 */ /* 0x000fe20000004100 */
[----:B------:R-:W-:Y:S01]  /*fb40*/  ISETP.NE.AND P0, PT, R57, RZ, PT ;  /* 0x000000ff3900720c */ /* 0x000fe20003f05270 */
[-C--:B------:R-:W-:Y:S01]  /*fb50*/  FMUL.FTZ R69, R26, R68.reuse ;  /* 0x000000441a457220 */ /* 0x080fe20000410000 */
[-C--:B------:R-:W-:Y:S01]  /*fb60*/  FMUL.FTZ R26, R32, R68.reuse ;  /* 0x00000044201a7220 */ /* 0x080fe20000410000 */
[-C--:B------:R-:W-:Y:S01]  /*fb70*/  FMUL.FTZ R27, R30, R68.reuse ;  /* 0x000000441e1b7220 */ /* 0x080fe20000410000 */
[----:B------:R-:W-:Y:S01]  /*fb80*/  ISETP.NE.AND P5, PT, R24, RZ, PT ;  /* 0x000000ff1800720c */ /* 0x000fe20003fa5270 */
[----:B------:R-:W-:Y:S01]  /*fb90*/  FFMA.FTZ R58, R58, R21, 1.1641532182693481445e-10 ;  /* 0x2f0000003a3a7423 */ /* 0x000fe20000010015 */
[----:B------:R-:W-:Y:S01]  /*fba0*/  FSEL R32, R28, RZ, P1 ;  /* 0x000000ff1c207208 */ /* 0x000fe20000800000 */
[-C--:B------:R-:W-:Y:S01]  /*fbb0*/  FMUL.FTZ R31, R31, R68.reuse ;  /* 0x000000441f1f7220 */ /* 0x080fe20000410000 */
[----:B------:R-:W-:Y:S01]  /*fbc0*/  FSEL R30, R33, RZ, P4 ;  /* 0x000000ff211e7208 */ /* 0x000fe20002000000 */
[----:B------:R-:W-:Y:S01]  /*fbd0*/  FMUL.FTZ R59, R59, R68 ;  /* 0x000000443b3b7220 */ /* 0x000fe20000410000 */
[----:B------:R-:W-:-:S02]  /*fbe0*/  ISETP.NE.AND P1, PT, R35, RZ, PT ;  /* 0x000000ff2300720c */ /* 0x000fc40003f25270 */
[----:B------:R-:W-:Y:S02]  /*fbf0*/  FSEL R33, R71, RZ, P0 ;  /* 0x000000ff47217208 */ /* 0x000fe40000000000 */
[----:B------:R-:W-:Y:S02]  /*fc00*/  ISETP.NE.AND P0, PT, R34, RZ, PT ;  /* 0x000000ff2200720c */ /* 0x000fe40003f05270 */
        /* <DEDUP_REMOVED lines=15> */
[----:B------:R-:W-:-:S09]  /*fd00*/  @P1 FADD.FTZ R31, R47, R31 ;  /* 0x0000001f2f1f1221 */ /* 0x000fd20000010000 */
.L_x_11830:
[----:B------:R-:W0:Y:S01]  /*fd10*/  LDC.64 R74, c[0x0][0x3a8] ;  /* 0x0000ea00ff4a7b82 */ /* 0x000e220000000a00 */
[----:B------:R-:W-:Y:S02]  /*fd20*/  SEL R27, RZ, 0x10000, !P4 ;  /* 0x00010000ff1b7807 */ /* 0x000fe40006000000 */
[----:B------:R-:W-:Y:S02]  /*fd30*/  SEL R58, RZ, 0x100, !P3 ;  /* 0x00000100ff3a7807 */ /* 0x000fe40005800000 */
[----:B------:R-:W-:Y:S02]  /*fd40*/  ISETP.NE.AND P4, PT, R24, RZ, PT ;  /* 0x000000ff1800720c */ /* 0x000fe40003f85270 */
[----:B------:R-:W-:Y:S02]  /*fd50*/  ISETP.NE.AND P3, PT, R25, RZ, PT ;  /* 0x000000ff1900720c */ /* 0x000fe40003f65270 */
        /* <DEDUP_REMOVED lines=39> */
.L_x_11871:
        /* <DEDUP_REMOVED lines=27> */
.L_x_11875:
        /* <DEDUP_REMOVED lines=13> */
.L_x_11877:
[----:B------:R-:W-:Y:S05]  /*10250*/  BSYNC.RECONVERGENT B2 ;  /* 0x0000000000027941 */ /* 0x000fea0003800200 */
.L_x_11876:
        /* <DEDUP_REMOVED lines=40> */
[----:B------:R-:W-:Y:S02]  /*104e0*/  LOP3.LUT R80, R80, UR20, R15, 0x96, !PT ;  /* 0x0000001450507c12 */ /* 0x000fe4000f8e960f */
[----:B------:R-:W-:-:S07]  /*104f0*/  MOV R69, R14 ;  /* 0x0000000e00457202 */ /* 0x000fce0000000f00 */
.L_x_11874:
[----:B------:R-:W-:Y:S05]  /*10500*/  BSYNC.RECONVERGENT B1 ;  /* 0x0000000000017941 */ /* 0x000fea0003800200 */
.L_x_11873:
        /* <DEDUP_REMOVED lines=19> */
.L_x_11880:
        /* <DEDUP_REMOVED lines=13> */
.L_x_11882:
[----:B------:R-:W-:Y:S05]  /*10710*/  BSYNC.RECONVERGENT B2 ;  /* 0x0000000000027941 */ /* 0x000fea0003800200 */
.L_x_11881:
        /* <DEDUP_REMOVED lines=39> */
[----:B------:R-:W-:Y:S02]  /*10990*/  LOP3.LUT R80, R80, UR20, R15, 0x96, !PT ;  /* 0x0000001450507c12 */ /* 0x000fe4000f8e960f */
[----:B------:R-:W-:Y:S01]  /*109a0*/  MOV R15, R69 ;  /* 0x00000045000f7202 */ /* 0x000fe20000000f00 */
[----:B------:R-:W-:-:S07]  /*109b0*/  IMAD.MOV.U32 R69, RZ, RZ, R14 ;  /* 0x000000ffff457224 */ /* 0x000fce00078e000e */
.L_x_11879:
[----:B------:R-:W-:Y:S05]  /*109c0*/  BSYNC.RECONVERGENT B1 ;  /* 0x0000000000017941 */ /* 0x000fea0003800200 */
.L_x_11878:
[----:B------:R-:W-:Y:S01]  /*109d0*/  I2FP.F32.U32 R14, R15 ;  /* 0x0000000f000e7245 */ /* 0x000fe20000201000 */
[----:B------:R-:W-:Y:S01]  /*109e0*/  HADD2.F32 R15, -RZ, R52.H0_H0 ;  /* 0x20000034ff0f7230 */ /* 0x000fe20000004100 */
[----:B------:R-:W-:Y:S01]  /*109f0*/  ISETP.NE.AND P3, PT, R16, 0x1, PT ;  /* 0x000000011000780c */ /* 0x000fe20003f65270 */
[----:B------:R-:W-:Y:S01]  /*10a00*/  BSSY.RECONVERGENT B1, `(.L_x_11883) ;  /* 0x000004c000017945 */ /* 0x000fe20003800200 */
[----:B------:R-:W-:Y:S02]  /*10a10*/  IMAD.MOV.U32 R17, RZ, RZ, 0x2 ;  /* 0x00000002ff117424 */ /* 0x000fe400078e00ff */
[----:B------:R-:W-:Y:S01]  /*10a20*/  FFMA.FTZ R14, R14, R21, 1.1641532182693481445e-10 ;  /* 0x2f0000000e0e7423 */ /* 0x000fe20000010015 */
[----:B0-----:R-:W-:Y:S01]  /*10a30*/  FMUL.FTZ R24, R15, R68 ;  /* 0x000000440f187220 */ /* 0x001fe20000410000 */
        /* <DEDUP_REMOVED lines=16> */
.L_x_11885:
        /* <DEDUP_REMOVED lines=13> */
.L_x_11887:
[----:B------:R-:W-:Y:S05]  /*10c10*/  BSYNC.RECONVERGENT B2 ;  /* 0x0000000000027941 */ /* 0x000fea0003800200 */
.L_x_11886:
        /* <DEDUP_REMOVED lines=42> */
.L_x_11884:
[----:B------:R-:W-:Y:S05]  /*10ec0*/  BSYNC.RECONVERGENT B1 ;  /* 0x0000000000017941 */ /* 0x000fea0003800200 */
.L_x_11883:
[----:B------:R-:W-:Y:S01]  /*10ed0*/  ISETP.NE.AND P2, PT, R17, 0x1, PT ;  /* 0x000000011100780c */ /* 0x000fe20003f45270 */
[----:B------:R-:W-:Y:S01]  /*10ee0*/  BSSY.RECONVERGENT B1, `(.L_x_11888) ;  /* 0x000004a000017945 */ /* 0x000fe20003800200 */
[----:B------:R-:W-:Y:S01]  /*10ef0*/  I2FP.F32.U32 R14, R15 ;  /* 0x0000000f000e7245 */ /* 0x000fe20000201000 */
[----:B------:R-:W-:Y:S02]  /*10f00*/  HADD2.F32 R15, -RZ, R56.H1_H1 ;  /* 0x30000038ff0f7230 */ /* 0x000fe40000004100 */
        /* <DEDUP_REMOVED lines=15> */
.L_x_11890:
        /* <DEDUP_REMOVED lines=13> */
.L_x_11892:
[----:B------:R-:W-:Y:S05]  /*110d0*/  BSYNC.RECONVERGENT B2 ;  /* 0x0000000000027941 */ /* 0x000fea0003800200 */
.L_x_11891:
        /* <DEDUP_REMOVED lines=39> */
[----:B------:R-:W-:Y:S02]  /*11350*/  LOP3.LUT R80, R80, UR20, R15, 0x96, !PT ;  /* 0x0000001450507c12 */ /* 0x000fe4000f8e960f */
[----:B------:R-:W-:Y:S01]  /*11360*/  MOV R15, R69 ;  /* 0x00000045000f7202 */ /* 0x000fe20000000f00 */
[----:B------:R-:W-:-:S07]  /*11370*/  IMAD.MOV.U32 R69, RZ, RZ, R14 ;  /* 0x000000ffff457224 */ /* 0x000fce00078e000e */
.L_x_11889:
[----:B------:R-:W-:Y:S05]  /*11380*/  BSYNC.RECONVERGENT B1 ;  /* 0x0000000000017941 */ /* 0x000fea0003800200 */
.L_x_11888:
        /* <DEDUP_REMOVED lines=23> */
.L_x_11895:
        /* <DEDUP_REMOVED lines=13> */
.L_x_11897:
[----:B------:R-:W-:Y:S05]  /*115d0*/  BSYNC.RECONVERGENT B2 ;  /* 0x0000000000027941 */ /* 0x000fea0003800200 */
.L_x_11896:
        /* <DEDUP_REMOVED lines=42> */
.L_x_11894:
[----:B------:R-:W-:Y:S05]  /*11880*/  BSYNC.RECONVERGENT B1 ;  /* 0x0000000000017941 */ /* 0x000fea0003800200 */
.L_x_11893:
        /* <DEDUP_REMOVED lines=19> */
.L_x_11900:
        /* <DEDUP_REMOVED lines=13> */
.L_x_11902:
[----:B------:R-:W-:Y:S05]  /*11a90*/  BSYNC.RECONVERGENT B2 ;  /* 0x0000000000027941 */ /* 0x000fea0003800200 */
.L_x_11901:
        /* <DEDUP_REMOVED lines=42> */
.L_x_11899:
[----:B------:R-:W-:Y:S05]  /*11d40*/  BSYNC.RECONVERGENT B1 ;  /* 0x0000000000017941 */ /* 0x000fea0003800200 */
.L_x_11898:
        /* <DEDUP_REMOVED lines=23> */
.L_x_11905:
        /* <DEDUP_REMOVED lines=13> */
.L_x_11907:
[----:B------:R-:W-:Y:S05]  /*11f90*/  BSYNC.RECONVERGENT B2 ;  /* 0x0000000000027941 */ /* 0x000fea0003800200 */
.L_x_11906:
        /* <DEDUP_REMOVED lines=42> */
.L_x_11904:
[----:B------:R-:W-:Y:S05]  /*12240*/  BSYNC.RECONVERGENT B1 ;  /* 0x0000000000017941 */ /* 0x000fea0003800200 */
.L_x_11903:
        /* <DEDUP_REMOVED lines=19> */
.L_x_11910:
        /* <DEDUP_REMOVED lines=13> */
.L_x_11912:
[----:B------:R-:W-:Y:S05]  /*12450*/  BSYNC.RECONVERGENT B2 ;  /* 0x0000000000027941 */ /* 0x000fea0003800200 */
.L_x_11911:
        /* <DEDUP_REMOVED lines=42> */
.L_x_11909:
[----:B------:R-:W-:Y:S05]  /*12700*/  BSYNC.RECONVERGENT B1 ;  /* 0x0000000000017941 */ /* 0x000fea0003800200 */
.L_x_11908:
        /* <DEDUP_REMOVED lines=23> */
.L_x_11915:
        /* <DEDUP_REMOVED lines=13> */
.L_x_11917:
[----:B------:R-:W-:Y:S05]  /*12950*/  BSYNC.RECONVERGENT B2 ;  /* 0x0000000000027941 */ /* 0x000fea0003800200 */
.L_x_11916:
        /* <DEDUP_REMOVED lines=42> */
.L_x_11914:
[----:B------:R-:W-:Y:S05]  /*12c00*/  BSYNC.RECONVERGENT B1 ;  /* 0x0000000000017941 */ /* 0x000fea0003800200 */
.L_x_11913:
        /* <DEDUP_REMOVED lines=18> */
.L_x_11920:
        /* <DEDUP_REMOVED lines=13> */
.L_x_11922:
[----:B------:R-:W-:Y:S05]  /*12e00*/  BSYNC.RECONVERGENT B2 ;  /* 0x0000000000027941 */ /* 0x000fea0003800200 */
.L_x_11921:
[----:B------:R-:W-:Y:S01]  /*12e10*/  LOP3.LUT R56, R11, UR7, R77, 0x96, !PT ;  /* 0x000000070b387c12 */ /* 0x000fe2000f8e964d */
[----:B------:R-:W-:-:S04]  /*12e20*/  IMAD.WIDE.U32 R18, R2, -0x326172a9, RZ ;  /* 0xcd9e8d5702127825 */ /* 0x000fc800078e00ff */
[----:B------:R-:W-:Y:S02]  /*12e30*/  HFMA2 R20, -RZ, RZ, 0, 0 ;  /* 0x00000000ff147431 */ /* 0x000fe400000001ff */
        /* <DEDUP_REMOVED lines=39> */
.L_x_11919:
[----:B------:R-:W-:Y:S05]  /*130b0*/  BSYNC.RECONVERGENT B1 ;  /* 0x0000000000017941 */ /* 0x000fea0003800200 */
.L_x_11918:
[----:B------:R-:W-:Y:S01]  /*130c0*/  I2FP.F32.U32 R18, R56 ;  /* 0x0000003800127245 */ /* 0x000fe20000201000 */
[----:B------:R-:W-:Y:S01]  /*130d0*/  HADD2.F32 R19, -RZ, R54.H0_H0 ;  /* 0x20000036ff137230 */ /* 0x000fe20000004100 */
        /* <DEDUP_REMOVED lines=22> */
.L_x_11925:
        /* <DEDUP_REMOVED lines=13> */
.L_x_11927:
[----:B------:R-:W-:Y:S05]  /*13310*/  BSYNC.RECONVERGENT B2 ;  /* 0x0000000000027941 */ /* 0x000fea0003800200 */
.L_x_11926:
        /* <DEDUP_REMOVED lines=40> */
[----:B------:R-:W-:Y:S02]  /*135a0*/  IMAD.MOV.U32 R69, RZ, RZ, R18 ;  /* 0x000000ffff457224 */ /* 0x000fe400078e0012 */
[----:B------:R-:W-:-:S07]  /*135b0*/  HFMA2 R18, -RZ, RZ, 0, 0 ;  /* 0x00000000ff127431 */ /* 0x000fce00000001ff */
.L_x_11924:
[----:B------:R-:W-:Y:S05]  /*135c0*/  BSYNC.RECONVERGENT B1 ;  /* 0x0000000000017941 */ /* 0x000fea0003800200 */
.L_x_11923:
[----:B------:R-:W-:Y:S01]  /*135d0*/  ISETP.NE.AND P4, PT, R18, 0x1, PT ;  /* 0x000000011200780c */ /* 0x000fe20003f85270 */
[----:B------:R-:W-:Y:S01]  /*135e0*/  BSSY.RECONVERGENT B1, `(.L_x_11928) ;  /* 0x0000049000017945 */ /* 0x000fe20003800200 */
[----:B------:R-:W-:Y:S01]  /*135f0*/  I2FP.F32.U32 R20, R19 ;  /* 0x0000001300147245 */ /* 0x000fe20000201000 */
[----:B------:R-:W-:Y:S01]  /*13600*/  HADD2.F32 R19, -RZ, R58.H1_H1 ;  /* 0x3000003aff137230 */ /* 0x000fe20000004100 */
[----:B------:R-:W-:-:S03]  /*13610*/  MOV R57, R78 ;  /* 0x0000004e00397202 */ /* 0x000fc60000000f00 */
[----:B------:R-:W-:Y:S01]  /*13620*/  FFMA.FTZ R58, R20, R21, 1.1641532182693481445e-10 ;  /* 0x2f000000143a7423 */ /* 0x000fe20000010015 */
[----:B------:R-:W-:Y:S01]  /*13630*/  FMUL.FTZ R20, R19, R68 ;  /* 0x0000004413147220 */ /* 0x000fe20000410000 */
[----:B------:R-:W-:-:S03]  /*13640*/  IMAD.MOV.U32 R19, RZ, RZ, 0x2 ;  /* 0x00000002ff137424 */ /* 0x000fc600078e00ff */
        /* <DEDUP_REMOVED lines=10> */
.L_x_11930:
        /* <DEDUP_REMOVED lines=13> */
.L_x_11932:
[----:B------:R-:W-:Y:S05]  /*137c0*/  BSYNC.RECONVERGENT B2 ;  /* 0x0000000000027941 */ /* 0x000fea0003800200 */
.L_x_11931:
        /* <DEDUP_REMOVED lines=42> */
.L_x_11929:
[----:B------:R-:W-:Y:S05]  /*13a70*/  BSYNC.RECONVERGENT B1 ;  /* 0x0000000000017941 */ /* 0x000fea0003800200 */
.L_x_11928:
        /* <DEDUP_REMOVED lines=23> */
.L_x_11935:
        /* <DEDUP_REMOVED lines=13> */
.L_x_11937:
[----:B------:R-:W-:Y:S05]  /*13cc0*/  BSYNC.RECONVERGENT B2 ;  /* 0x0000000000027941 */ /* 0x000fea0003800200 */
.L_x_11936:
        /* <DEDUP_REMOVED lines=42> */
.L_x_11934:
[----:B------:R-:W-:Y:S05]  /*13f70*/  BSYNC.RECONVERGENT B1 ;  /* 0x0000000000017941 */ /* 0x000fea0003800200 */
.L_x_11933:
        /* <DEDUP_REMOVED lines=18> */
.L_x_11940:
        /* <DEDUP_REMOVED lines=13> */
.L_x_11942:
[----:B------:R-:W-:Y:S05]  /*14170*/  BSYNC.RECONVERGENT B2 ;  /* 0x0000000000027941 */ /* 0x000fea0003800200 */
.L_x_11941:
        /* <DEDUP_REMOVED lines=41> */
[----:B------:R-:W-:-:S07]  /*14410*/  HFMA2 R76, -RZ, RZ, 0, 0 ;  /* 0x00000000ff4c7431 */ /* 0x000fce00000001ff */
.L_x_11939:
[----:B------:R-:W-:Y:S05]  /*14420*/  BSYNC.RECONVERGENT B1 ;  /* 0x0000000000017941 */ /* 0x000fea0003800200 */
.L_x_11938:
[----:B------:R-:W-:Y:S01]  /*14430*/  I2FP.F32.U32 R20, R20 ;  /* 0x0000001400147245 */ /* 0x000fe20000201000 */
[----:B------:R-:W-:Y:S01]  /*14440*/  HADD2.F32 R79, -RZ, R55.H0_H0 ;  /* 0x20000037ff4f7230 */ /* 0x000fe20000004100 */
[----:B------:R-:W-:Y:S01]  /*14450*/  FSEL R19, R19, RZ, P4 ;  /* 0x000000ff13137208 */ /* 0x000fe20002000000 */
[----:B------:R-:W-:Y:S02]  /*14460*/  BSSY.RECONVERGENT B1, `(.L_x_11943) ;  /* 0x000004c000017945 */ /* 0x000fe40003800200 */
[----:B------:R-:W-:-:S05]  /*14470*/  FFMA.FTZ R20, R20, R21, 1.1641532182693481445e-10 ;  /* 0x2f00000014147423 */ /* 0x000fca0000010015 */
[----:B------:R-:W-:Y:S01]  /*14480*/  FSETP.GTU.FTZ.AND P5, PT, R20, R67, PT ;  /* 0x000000431400720b */ /* 0x000fe20003fbc000 */
[----:B------:R-:W-:Y:S01]  /*14490*/  FMUL.FTZ R20, R79, R68 ;  /* 0x000000444f147220 */ /* 0x000fe20000410000 */
[----:B------:R-:W-:-:S04]  /*144a0*/  IMAD.MOV.U32 R79, RZ, RZ, 0x2 ;  /* 0x00000002ff4f7424 */ /* 0x000fc800078e00ff */
[----:B------:R-:W-:-:S05]  /*144b0*/  FSEL R20, R20, RZ, !P5 ;  /* 0x000000ff14147208 */ /* 0x000fca0006800000 */
[----:B------:R-:W-:Y:S01]  /*144c0*/  FADD.FTZ R58, R20, R19 ;  /* 0x00000013143a7221 */ /* 0x000fe20000010000 */
[----:B------:R-:W-:Y:S02]  /*144d0*/  SEL R19, RZ, 0x1, P5 ;  /* 0x00000001ff137807 */ /* 0x000fe40002800000 */
[----:B------:R-:W-:Y:S01]  /*144e0*/  ISETP.NE.AND P5, PT, R76, 0x1, PT ;  /* 0x000000014c00780c */ /* 0x000fe20003fa5270 */
[----:B------:R-:W-:Y:S01]  /*144f0*/  @P1 FADD.FTZ R58, R46, R58 ;  /* 0x0000003a2e3a1221 */ /* 0x000fe20000010000 */
[----:B------:R-:W-:-:S11]  /*14500*/  MOV R20, R78 ;  /* 0x0000004e00147202 */ /* 0x000fd60000000f00 */
        /* <DEDUP_REMOVED lines=9> */
.L_x_11945:
        /* <DEDUP_REMOVED lines=13> */
.L_x_11947:
[----:B------:R-:W-:Y:S05]  /*14670*/  BSYNC.RECONVERGENT B2 ;  /* 0x0000000000027941 */ /* 0x000fea0003800200 */
.L_x_11946:
        /* <DEDUP_REMOVED lines=42> */
.L_x_11944:
[----:B------:R-:W-:Y:S05]  /*14920*/  BSYNC.RECONVERGENT B1 ;  /* 0x0000000000017941 */ /* 0x000fea0003800200 */
.L_x_11943:
        /* <DEDUP_REMOVED lines=18> */
.L_x_11950:
        /* <DEDUP_REMOVED lines=15> */
.L_x_11952:
[----:B------:R-:W-:Y:S05]  /*14b40*/  BSYNC.RECONVERGENT B2 ;  /* 0x0000000000027941 */ /* 0x000fea0003800200 */
.L_x_11951:
        /* <DEDUP_REMOVED lines=42> */
.L_x_11949:
[----:B------:R-:W-:Y:S05]  /*14df0*/  BSYNC.RECONVERGENT B1 ;  /* 0x0000000000017941 */ /* 0x000fea0003800200 */
.L_x_11948:
[----:B------:R-:W-:Y:S02]  /*14e00*/  I2FP.F32.U32 R22, R59 ;  /* 0x0000003b00167245 */ /* 0x000fe40000201000 */
[----:B------:R-:W-:-:S03]  /*14e10*/  FSEL R20, R20, RZ, P5 ;  /* 0x000000ff14147208 */ /* 0x000fc60002800000 */
[----:B------:R-:W-:Y:S01]  /*14e20*/  FFMA.FTZ R22, R22, R21, 1.1641532182693481445e-10 ;  /* 0x2f00000016167423 */ /* 0x000fe20000010015 */
[----:B------:R-:W-:-:S04]  /*14e30*/  HADD2.F32 R21, -RZ, R55.H1_H1 ;  /* 0x30000037ff157230 */ /* 0x000fc80000004100 */
[----:B------:R-:W-:Y:S01]  /*14e40*/  FSETP.GTU.FTZ.AND P6, PT, R22, R67, PT ;  /* 0x000000431600720b */ /* 0x000fe20003fdc000 */
[----:B------:R-:W-:-:S05]  /*14e50*/  FMUL.FTZ R21, R21, R68 ;  /* 0x0000004415157220 */ /* 0x000fca0000410000 */
[----:B------:R-:W-:Y:S02]  /*14e60*/  FSEL R59, R21, RZ, !P6 ;  /* 0x000000ff153b7208 */ /* 0x000fe40007000000 */
[----:B------:R-:W-:-:S03]  /*14e70*/  SEL R21, RZ, 0x1, P6 ;  /* 0x00000001ff157807 */ /* 0x000fc60003000000 */
[--C-:B------:R-:W-:Y:S01]  /*14e80*/  FADD.FTZ R59, R59, R20.reuse ;  /* 0x000000143b3b7221 */ /* 0x100fe20000010000 */
[----:B------:R-:W-:-:S03]  /*14e90*/  PRMT R20, R21, 0x7610, R20 ;  /* 0x0000761015147816 */ /* 0x000fc60000000014 */
[----:B------:R-:W-:Y:S01]  /*14ea0*/  @P1 FADD.FTZ R59, R47, R59 ;  /* 0x0000003b2f3b1221 */ /* 0x000fe20000010000 */
[----:B------:R-:W-:Y:S06]  /*14eb0*/  BRA `(.L_x_11953) ;  /* 0x0000002400e87947 */ /* 0x000fec0003800000 */
.L_x_11872:
        /* <DEDUP_REMOVED lines=16> */
.L_x_11956:
        /* <DEDUP_REMOVED lines=13> */
.L_x_11958:
[----:B------:R-:W-:Y:S05]  /*15090*/  BSYNC.RECONVERGENT B2 ;  /* 0x0000000000027941 */ /* 0x000fea0003800200 */
.L_x_11957:
        /* <DEDUP_REMOVED lines=40> */
[----:B------:R-:W-:Y:S02]  /*15320*/  LOP3.LUT R80, R80, UR20, R25, 0x96, !PT ;  /* 0x0000001450507c12 */ /* 0x000fe4000f8e9619 */
[----:B------:R-:W-:-:S07]  /*15330*/  MOV R24, R72 ;  /* 0x0000004800187202 */ /* 0x000fce0000000f00 */
.L_x_11955:
[----:B------:R-:W-:Y:S05]  /*15340*/  BSYNC.RECONVERGENT B1 ;  /* 0x0000000000017941 */ /* 0x000fea0003800200 */
.L_x_11954:
[----:B------:R-:W-:Y:S01]  /*15350*/  ISETP.NE.AND P2, PT, R27, 0x1, PT ;  /* 0x000000011b00780c */ /* 0x000fe20003f45270 */
[----:B------:R-:W-:Y:S01]  /*15360*/  BSSY.RECONVERGENT B1, `(.L_x_11959) ;  /* 0x0000049000017945 */ /* 0x000fe20003800200 */
[----:B------:R-:W-:Y:S01]  /*15370*/  I2FP.F32.U32 R24, R24 ;  /* 0x0000001800187245 */ /* 0x000fe20000201000 */
[----:B------:R-:W-:Y:S02]  /*15380*/  HFMA2 R26, -RZ, RZ, 0, 1.1920928955078125e-07 ;  /* 0x00000002ff1a7431 */ /* 0x000fe400000001ff */
[----:B------:R-:W-:Y:S02]  /*15390*/  IMAD.MOV.U32 R25, RZ, RZ, R78 ;  /* 0x000000ffff197224 */ /* 0x000fe400078e004e */
        /* <DEDUP_REMOVED lines=13> */
.L_x_11961:
        /* <DEDUP_REMOVED lines=13> */
.L_x_11963:
[----:B------:R-:W-:Y:S05]  /*15540*/  BSYNC.RECONVERGENT B2 ;  /* 0x0000000000027941 */ /* 0x000fea0003800200 */
.L_x_11962:
        /* <DEDUP_REMOVED lines=39> */
[----:B------:R-:W-:Y:S01]  /*157c0*/  IMAD.MOV.U32 R26, RZ, RZ, RZ ;  /* 0x000000ffff1a7224 */ /* 0x000fe200078e00ff */
[----:B------:R-:W-:Y:S02]  /*157d0*/  LOP3.LUT R80, R80, UR20, R75, 0x96, !PT ;  /* 0x0000001450507c12 */ /* 0x000fe4000f8e964b */
[----:B------:R-:W-:-:S07]  /*157e0*/  MOV R69, R74 ;  /* 0x0000004a00457202 */ /* 0x000fce0000000f00 */
.L_x_11960:
[----:B------:R-:W-:Y:S05]  /*157f0*/  BSYNC.RECONVERGENT B1 ;  /* 0x0000000000017941 */ /* 0x000fea0003800200 */
.L_x_11959:
        /* <DEDUP_REMOVED lines=18> */
.L_x_11966:
        /* <DEDUP_REMOVED lines=13> */
.L_x_11968:
[----:B------:R-:W-:Y:S05]  /*159f0*/  BSYNC.RECONVERGENT B2 ;  /* 0x0000000000027941 */ /* 0x000fea0003800200 */
.L_x_11967:
        /* <DEDUP_REMOVED lines=37> */
[----:B------:R-:W-:-:S05]  /*15c50*/  LOP3.LUT R76, R63, R76, R27, 0x96, !PT ;  /* 0x0000004c3f4c7212 */ /* 0x000fca00078e961b */
[----:B------:R-:W-:-:S05]  /*15c60*/  IMAD.WIDE.U32 R76, R76, -0x2daee0ad, RZ ;  /* 0xd2511f534c4c7825 */ /* 0x000fca00078e00ff */
[----:B------:R-:W-:Y:S02]  /*15c70*/  LOP3.LUT R80, R80, UR20, R77, 0x96, !PT ;  /* 0x0000001450507c12 */ /* 0x000fe4000f8e964d */
[----:B------:R-:W-:Y:S02]  /*15c80*/  MOV R69, R76 ;  /* 0x0000004c00457202 */ /* 0x000fe40000000f00 */
[----:B------:R-:W-:-:S07]  /*15c90*/  LOP3.LUT R77, R26, UR19, R79, 0x96, !PT ;  /* 0x000000131a4d7c12 */ /* 0x000fce000f8e964f */
.L_x_11965:
[----:B------:R-:W-:Y:S05]  /*15ca0*/  BSYNC.RECONVERGENT B1 ;  /* 0x0000000000017941 */ /* 0x000fea0003800200 */
.L_x_11964:
[----:B------:R-:W-:Y:S01]  /*15cb0*/  ISETP.NE.AND P2, PT, R75, 0x1, PT ;  /* 0x000000014b00780c */ /* 0x000fe20003f45270 */
[----:B------:R-:W-:Y:S01]  /*15cc0*/  BSSY.RECONVERGENT B1, `(.L_x_11969) ;  /* 0x000004a000017945 */ /* 0x000fe20003800200 */
[----:B------:R-:W-:Y:S01]  /*15cd0*/  I2FP.F32.U32 R26, R25 ;  /* 0x00000019001a7245 */ /* 0x000fe20000201000 */
[----:B------:R-:W-:Y:S02]  /*15ce0*/  HADD2.F32 R25, -RZ, R57.H0_H0 ;  /* 0x20000039ff197230 */ /* 0x000fe40000004100 */
[----:B------:R-:W-:Y:S02]  /*15cf0*/  IMAD.MOV.U32 R27, RZ, RZ, R78 ;  /* 0x000000ffff1b7224 */ /* 0x000fe400078e004e */
[----:B------:R-:W-:-:S05]  /*15d00*/  FFMA.FTZ R26, R26, R21, 1.1641532182693481445e-10 ;  /* 0x2f0000001a1a7423 */ /* 0x000fca0000010015 */
[----:B------:R-:W-:Y:S01]  /*15d10*/  FSETP.LE.FTZ.AND P3, PT, R26, R67, PT ;  /* 0x000000431a00720b */ /* 0x000fe20003f73000 */
[----:B------:R-:W-:-:S03]  /*15d20*/  HFMA2 R26, -RZ, RZ, 0, 1.1920928955078125e-07 ;  /* 0x00000002ff1a7431 */ /* 0x000fc600000001ff */
        /* <DEDUP_REMOVED lines=10> */
.L_x_11971:
        /* <DEDUP_REMOVED lines=13> */
.L_x_11973:
[----:B------:R-:W-:Y:S05]  /*15ea0*/  BSYNC.RECONVERGENT B2 ;  /* 0x0000000000027941 */ /* 0x000fea0003800200 */
.L_x_11972:
        /* <DEDUP_REMOVED lines=36> */
[----:B------:R-:W-:-:S05]  /*160f0*/  IMAD.WIDE.U32 R76, R76, -0x2daee0ad, RZ ;  /* 0xd2511f534c4c7825 */ /* 0x000fca00078e00ff */
[----:B------:R-:W-:Y:S02]  /*16100*/  LOP3.LUT R80, R80, UR20, R77, 0x96, !PT ;  /* 0x0000001450507c12 */ /* 0x000fe4000f8e964d */
[----:B------:R-:W-:Y:S01]  /*16110*/  MOV R69, R76 ;  /* 0x0000004c00457202 */ /* 0x000fe20000000f00 */
[----:B------:R-:W-:-:S04]  /*16120*/  IMAD.WIDE.U32 R76, R75, -0x326172a9, RZ ;  /* 0xcd9e8d574b4c7825 */ /* 0x000fc800078e00ff */
[----:B------:R-:W-:Y:S01]  /*16130*/  IMAD.MOV.U32 R78, RZ, RZ, R76 ;  /* 0x000000ffff4e7224 */ /* 0x000fe200078e004c */
[----:B------:R-:W-:Y:S01]  /*16140*/  LOP3.LUT R77, R26, UR19, R77, 0x96, !PT ;  /* 0x000000131a4d7c12 */ /* 0x000fe2000f8e964d */
[----:B------:R-:W-:-:S07]  /*16150*/  HFMA2 R26, -RZ, RZ, 0, 0 ;  /* 0x00000000ff1a7431 */ /* 0x000fce00000001ff */
.L_x_11970:
[----:B------:R-:W-:Y:S05]  /*16160*/  BSYNC.RECONVERGENT B1 ;  /* 0x0000000000017941 */ /* 0x000fea0003800200 */
.L_x_11969:
        /* <DEDUP_REMOVED lines=18> */
.L_x_11976:
        /* <DEDUP_REMOVED lines=13> */
.L_x_11978:
[----:B------:R-:W-:Y:S05]  /*16360*/  BSYNC.RECONVERGENT B2 ;  /* 0x0000000000027941 */ /* 0x000fea0003800200 */
.L_x_11977:
        /* <DEDUP_REMOVED lines=41> */
[----:B------:R-:W-:Y:S02]  /*16600*/  LOP3.LUT R77, R26, UR19, R77, 0x96, !PT ;  /* 0x000000131a4d7c12 */ /* 0x000fe4000f8e964d */
[----:B------:R-:W-:-:S07]  /*16610*/  MOV R78, R76 ;  /* 0x0000004c004e7202 */ /* 0x000fce0000000f00 */
.L_x_11975:
[----:B------:R-:W-:Y:S05]  /*16620*/  BSYNC.RECONVERGENT B1 ;  /* 0x0000000000017941 */ /* 0x000fea0003800200 */
.L_x_11974:
        /* <DEDUP_REMOVED lines=17> */
.L_x_11981:
        /* <DEDUP_REMOVED lines=13> */
.L_x_11983:
[----:B------:R-:W-:Y:S05]  /*16810*/  BSYNC.RECONVERGENT B2 ;  /* 0x0000000000027941 */ /* 0x000fea0003800200 */
.L_x_11982:
        /* <DEDUP_REMOVED lines=42> */
.L_x_11980:
[----:B------:R-:W-:Y:S05]  /*16ac0*/  BSYNC.RECONVERGENT B1 ;  /* 0x0000000000017941 */ /* 0x000fea0003800200 */
.L_x_11979:
[----:B------:R-:W-:Y:S01]  /*16ad0*/  ISETP.NE.AND P4, PT, R76, 0x1, PT ;  /* 0x000000014c00780c */ /* 0x000fe20003f85270 */
[----:B------:R-:W-:Y:S01]  /*16ae0*/  BSSY.RECONVERGENT B1, `(.L_x_11984) ;  /* 0x0000048000017945 */ /* 0x000fe20003800200 */
[----:B------:R-:W-:Y:S01]  /*16af0*/  I2FP.F32.U32 R27, R27 ;  /* 0x0000001b001b7245 */ /* 0x000fe20000201000 */
[----:B------:R-:W-:Y:S02]  /*16b00*/  HFMA2 R81, -RZ, RZ, 0, 1.1920928955078125e-07 ;  /* 0x00000002ff517431 */ /* 0x000fe400000001ff */
[----:B------:R-:W-:Y:S02]  /*16b10*/  HADD2.F32 R58, -RZ, R58.H1_H1 ;  /* 0x3000003aff3a7230 */ /* 0x000fe40000004100 */
        /* <DEDUP_REMOVED lines=12> */
.L_x_11986:
        /* <DEDUP_REMOVED lines=13> */
.L_x_11988:
[----:B------:R-:W-:Y:S05]  /*16cb0*/  BSYNC.RECONVERGENT B2 ;  /* 0x0000000000027941 */ /* 0x000fea0003800200 */
.L_x_11987:
        /* <DEDUP_REMOVED lines=39> */
[----:B------:R-:W-:-:S04]  /*16f30*/  IMAD.WIDE.U32 R78, R81, -0x326172a9, RZ ;  /* 0xcd9e8d57514e7825 */ /* 0x000fc800078e00ff */
[----:B------:R-:W-:Y:S01]  /*16f40*/  IMAD.MOV.U32 R81, RZ, RZ, RZ ;  /* 0x000000ffff517224 */ /* 0x000fe200078e00ff */
[----:B------:R-:W-:-:S07]  /*16f50*/  LOP3.LUT R77, R76, UR19, R79, 0x96, !PT ;  /* 0x000000134c4d7c12 */ /* 0x000fce000f8e964f */
.L_x_11985:
[----:B------:R-:W-:Y:S05]  /*16f60*/  BSYNC.RECONVERGENT B1 ;  /* 0x0000000000017941 */ /* 0x000fea0003800200 */
.L_x_11984:
        /* <DEDUP_REMOVED lines=17> */
.L_x_11991:
        /* <DEDUP_REMOVED lines=13> */
.L_x_11993:
[----:B------:R-:W-:Y:S05]  /*17150*/  BSYNC.RECONVERGENT B2 ;  /* 0x0000000000027941 */ /* 0x000fea0003800200 */
.L_x_11992:
        /* <DEDUP_REMOVED lines=39> */
[----:B------:R-:W-:Y:S01]  /*173d0*/  IMAD.MOV.U32 R79, RZ, RZ, R69 ;  /* 0x000000ffff4f7224 */ /* 0x000fe200078e0045 */
[----:B------:R-:W-:Y:S02]  /*173e0*/  LOP3.LUT R80, R80, UR20, R23, 0x96, !PT ;  /* 0x0000001450507c12 */ /* 0x000fe4000f8e9617 */
[----:B------:R-:W-:-:S07]  /*173f0*/  MOV R69, R22 ;  /* 0x0000001600457202 */ /* 0x000fce0000000f00 */
.L_x_11990:
[----:B------:R-:W-:Y:S05]  /*17400*/  BSYNC.RECONVERGENT B1 ;  /* 0x0000000000017941 */ /* 0x000fea0003800200 */
.L_x_11989:
[----:B------:R-:W-:Y:S01]  /*17410*/  P2R R60, PR, RZ, 0x2 ;  /* 0x00000002ff3c7803 */ /* 0x000fe20000000000 */
[-C--:B------:R-:W-:Y:S01]  /*17420*/  FMUL.FTZ R24, R24, R68.reuse ;  /* 0x0000004418187220 */ /* 0x080fe20000410000 */
[----:B------:R-:W-:Y:S01]  /*17430*/  I2FP.F32.U32 R22, R79 ;  /* 0x0000004f00167245 */ /* 0x000fe20000201000 */
[-C--:B------:R-:W-:Y:S01]  /*17440*/  FMUL.FTZ R62, R27, R68.reuse ;  /* 0x000000441b3e7220 */ /* 0x080fe20000410000 */
[----:B------:R-:W-:Y:S01]  /*17450*/  ISETP.NE.AND P1, PT, R72, RZ, PT ;  /* 0x000000ff4800720c */ /* 0x000fe20003f25270 */
[----:B------:R-:W-:Y:S02]  /*17460*/  HADD2.F32 R59, -RZ, R59.H1_H1 ;  /* 0x3000003bff3b7230 */ /* 0x000fe40000004100 */
[-C--:B------:R-:W-:Y:S01]  /*17470*/  FMUL.FTZ R27, R57, R68.reuse ;  /* 0x00000044391b7220 */ /* 0x080fe20000410000 */
[----:B------:R-:W-:Y:S01]  /*17480*/  ISETP.NE.AND P5, PT, R75, RZ, PT ;  /* 0x000000ff4b00720c */ /* 0x000fe20003fa5270 */
[----:B------:R-:W-:Y:S01]  /*17490*/  FFMA.FTZ R22, R22, R21, 1.1641532182693481445e-10 ;  /* 0x2f00000016167423 */ /* 0x000fe20000010015 */
        /* <DEDUP_REMOVED lines=28> */
.L_x_11953:
[----:B------:R-:W-:Y:S01]  /*17660*/  FADD.FTZ R22, RZ, R36 ;  /* 0x00000024ff167221 */ /* 0x000fe20000010000 */
[----:B------:R-:W0:Y:S01]  /*17670*/  LDC.64 R64, c[0x0][0x3a8] ;  /* 0x0000ea00ff407b82 */ /* 0x000e220000000a00 */
[----:B------:R-:W-:Y:S02]  /*17680*/  SEL R21, RZ, 0x1000000, !P5 ;  /* 0x01000000ff157807 */ /* 0x000fe40006800000 */
[----:B------:R-:W-:Y:S01]  /*17690*/  FADD.FTZ R23, R22, R37 ;  /* 0x0000002516177221 */ /* 0x000fe20000010000 */
[----:B------:R-:W-:Y:S02]  /*176a0*/  SEL R60, RZ, 0x10000, !P4 ;  /* 0x00010000ff3c7807 */ /* 0x000fe40006000000 */
[----:B------:R-:W-:Y:S01]  /*176b0*/  SEL R66, RZ, 0x100, !P3 ;  /* 0x00000100ff427807 */ /* 0x000fe20005800000 */
[----:B------:R-:W-:Y:S01]  /*176c0*/  FADD.FTZ R22, R23, R38 ;  /* 0x0000002617167221 */ /* 0x000fe20000010000 */
[----:B------:R-:W1:Y:S01]  /*176d0*/  LDC.64 R124, c[0x0][0x3b0] ;  /* 0x0000ec00ff7c7b82 */ /* 0x000e620000000a00 */
        /* <DEDUP_REMOVED lines=8> */
[----:B------:R-:W-:-:S03]  /*17760*/  ISETP.NE.AND P1, PT, R72, RZ, PT ;  /* 0x000000ff4800720c */ /* 0x000fc60003f25270 */
        /* <DEDUP_REMOVED lines=52> */
.L_x_11994:
        /* <DEDUP_REMOVED lines=72> */
.L_x_12008:
        /* <DEDUP_REMOVED lines=26> */
[C---:B0-----:R-:W-:Y:S01]  /*180d0*/  FADD.FTZ R62, -R68.reuse, R25 ;  /* 0x00000019443e7221 */ /* 0x041fe20000010100 */
[C---:B------:R-:W-:Y:S01]  /*180e0*/  FADD.FTZ R30, -R68.reuse, R30 ;  /* 0x0000001e441e7221 */ /* 0x040fe20000010100 */
[----:B------:R-:W-:Y:S01]  /*180f0*/  FADD.FTZ R31, -R68, R31 ;  /* 0x0000001f441f7221 */ /* 0x000fe20000010100 */
        /* <DEDUP_REMOVED lines=10> */
[----:B------:R-:W-:Y:S01]  /*181a0*/  F2FP.F16.F32.PACK_AB R27, R42, R27 ;  /* 0x0000001b2a1b723e */ /* 0x000fe200000000ff */
[C---:B------:R-:W-:Y:S01]  /*181b0*/  FMUL.FTZ R65, R60.reuse, R65 ;  /* 0x000000413c417220 */ /* 0x040fe20000410000 */
[----:B------:R-:W0:Y:S01]  /*181c0*/  @!P1 LDC.64 R42, c[0x0][0x3c0] ;  /* 0x0000f000ff2a9b82 */ /* 0x000e220000000a00 */
[----:B------:R-:W-:Y:S01]  /*181d0*/  F2FP.F16.F32.PACK_AB R26, R41, R26 ;  /* 0x0000001a291a723e */ /* 0x000fe200000000ff */
[C---:B------:R-:W-:Y:S01]  /*181e0*/  FMUL.FTZ R41, R60.reuse, R32 ;  /* 0x000000203c297220 */ /* 0x040fe20000410000 */
[C---:B------:R-:W-:Y:S01]  /*181f0*/  FMUL.FTZ R67, R60.reuse, R67 ;  /* 0x000000433c437220 */ /* 0x040fe20000410000 */
[----:B------:R-:W-:Y:S01]  /*18200*/  FFMA.FTZ R24, R61, R123, R122 ;  /* 0x0000007b3d187223 */ /* 0x000fe2000001007a */
[----:B------:R-:W-:Y:S01]  /*18210*/  FFMA.FTZ R25, R65, R119, R118 ;  /* 0x0000007741197223 */ /* 0x000fe20000010076 */
[----:B------:R-:W-:Y:S01]  /*18220*/  FFMA.FTZ R63, R63, R121, R120 ;  /* 0x000000793f3f7223 */ /* 0x000fe20000010078 */
[----:B------:R-:W-:Y:S01]  /*18230*/  FMUL.FTZ R65, R60, R28 ;  /* 0x0000001c3c417220 */ /* 0x000fe20000410000 */
[C---:B------:R-:W-:Y:S01]  /*18240*/  FADD.FTZ R34, -R68.reuse, R34 ;  /* 0x0000002244227221 */ /* 0x040fe20000010100 */
[----:B------:R-:W-:Y:S01]  /*18250*/  FADD.FTZ R35, -R68, R35 ;  /* 0x0000002344237221 */ /* 0x000fe20000010100 */
[----:B------:R-:W-:Y:S01]  /*18260*/  FMUL.FTZ R61, R60, R40 ;  /* 0x000000283c3d7220 */ /* 0x000fe20000410000 */
[----:B------:R-:W-:Y:S01]  /*18270*/  FFMA.FTZ R28, R41, R107, R106 ;  /* 0x0000006b291c7223 */ /* 0x000fe2000001006a */
[C---:B------:R-:W-:Y:S01]  /*18280*/  FADD.FTZ R75, -R68.reuse, R58 ;  /* 0x0000003a444b7221 */ /* 0x040fe20000010100 */
[----:B------:R-:W-:Y:S01]  /*18290*/  FADD.FTZ R59, -R68, R59 ;  /* 0x0000003b443b7221 */ /* 0x000fe20000010100 */
[----:B-1----:R-:W-:Y:S01]  /*182a0*/  IMAD.WIDE.U32 R36, R12, 0x10, R22 ;  /* 0x000000100c247825 */ /* 0x002fe200078e0016 */
[----:B------:R-:W1:Y:S03]  /*182b0*/  LDC.64 R40, c[0x0][0x380] ;  /* 0x0000e000ff287b82 */ /* 0x000e660000000a00 */
[----:B------:R-:W-:Y:S01]  /*182c0*/  FFMA.FTZ R12, R67, R117, R116 ;  /* 0x00000075430c7223 */ /* 0x000fe20000010074 */
[----:B------:R-:W-:Y:S01]  /*182d0*/  F2FP.F16.F32.PACK_AB R24, R63, R24 ;  /* 0x000000183f18723e */ /* 0x000fe200000000ff */
[----:B------:R-:W-:-:S04]  /*182e0*/  IMAD.WIDE.U32 R38, R70, 0x10, R22 ;  /* 0x0000001046267825 */ /* 0x000fc800078e0016 */
[----:B------:R-:W-:Y:S01]  /*182f0*/  FMUL.FTZ R73, R60, R31 ;  /* 0x0000001f3c497220 */ /* 0x000fe20000410000 */
[----:B------:R-:W-:Y:S01]  /*18300*/  FADD.FTZ R29, -R68, R29 ;  /* 0x0000001d441d7221 */ /* 0x000fe20000010100 */
[----:B------:R-:W-:Y:S01]  /*18310*/  FMUL.FTZ R63, R60, R34 ;  /* 0x000000223c3f7220 */ /* 0x000fe20000410000 */
[----:B------:R-:W-:-:S04]  /*18320*/  IMAD.WIDE.U32 R22, R71, 0x10, R22 ;  /* 0x0000001047167825 */ /* 0x000fc800078e0016 */
[C---:B------:R-:W-:Y:S01]  /*18330*/  FMUL.FTZ R71, R60.reuse, R30 ;  /* 0x0000001e3c477220 */ /* 0x040fe20000410000 */
[C---:B------:R-:W-:Y:S01]  /*18340*/  FMUL.FTZ R35, R60.reuse, R35 ;  /* 0x000000233c237220 */ /* 0x040fe20000410000 */
[----:B------:R-:W-:Y:S01]  /*18350*/  FFMA.FTZ R61, R61, R105, R104 ;  /* 0x000000693d3d7223 */ /* 0x000fe20000010068 */
[C---:B------:R-:W-:Y:S01]  /*18360*/  FMUL.FTZ R34, R60.reuse, R75 ;  /* 0x0000004b3c227220 */ /* 0x040fe20000410000 */
[----:B------:R-:W-:Y:S01]  /*18370*/  FMUL.FTZ R59, R60, R59 ;  /* 0x0000003b3c3b7220 */ /* 0x000fe20000410000 */
[----:B------:R-:W-:Y:S01]  /*18380*/  F2FP.F16.F32.PACK_AB R25, R12, R25 ;  /* 0x000000190c19723e */ /* 0x000fe200000000ff */
[----:B------:R-:W-:Y:S01]  /*18390*/  FFMA.FTZ R31, R71, R95, R94 ;  /* 0x0000005f471f7223 */ /* 0x000fe2000001005e */
[----:B------:R-:W-:Y:S01]  /*183a0*/  FFMA.FTZ R32, R73, R93, R92 ;  /* 0x0000005d49207223 */ /* 0x000fe2000001005c */
[----:B------:R-:W-:Y:S01]  /*183b0*/  FMUL.FTZ R67, R60, R29 ;  /* 0x0000001d3c437220 */ /* 0x000fe20000410000 */
[----:B------:R-:W-:Y:S01]  /*183c0*/  FFMA.FTZ R12, R35, R101, R100 ;  /* 0x00000065230c7223 */ /* 0x000fe20000010064 */
[----:B------:R-:W-:Y:S01]  /*183d0*/  FFMA.FTZ R29, R63, R103, R102 ;  /* 0x000000673f1d7223 */ /* 0x000fe20000010066 */
[----:B------:R-:W-:Y:S01]  /*183e0*/  FFMA.FTZ R34, R34, R9, R5 ;  /* 0x0000000922227223 */ /* 0x000fe20000010005 */
[----:B------:R-:W-:Y:S01]  /*183f0*/  FFMA.FTZ R35, R59, R10, R6 ;  /* 0x0000000a3b237223 */ /* 0x000fe20000010006 */
[----:B------:R-:W-:Y:S01]  /*18400*/  F2FP.F16.F32.PACK_AB R28, R61, R28 ;  /* 0x0000001c3d1c723e */ /* 0x000fe200000000ff */
[C---:B------:R-:W-:Y:S01]  /*18410*/  FMUL.FTZ R33, R60.reuse, R33 ;  /* 0x000000213c217220 */ /* 0x040fe20000410000 */
[----:B------:R-:W-:Y:S01]  /*18420*/  FFMA.FTZ R30, R65, R99, R98 ;  /* 0x00000063411e7223 */ /* 0x000fe20000010062 */
[C---:B------:R-:W-:Y:S01]  /*18430*/  FMUL.FTZ R61, R60.reuse, R64 ;  /* 0x000000403c3d7220 */ /* 0x040fe20000410000 */
[C---:B------:R-:W-:Y:S01]  /*18440*/  FMUL.FTZ R59, R60.reuse, R62 ;  /* 0x0000003e3c3b7220 */ /* 0x040fe20000410000 */
[C---:B------:R-:W-:Y:S01]  /*18450*/  FMUL.FTZ R63, R60.reuse, R66 ;  /* 0x000000423c3f7220 */ /* 0x040fe20000410000 */
[C---:B------:R-:W-:Y:S01]  /*18460*/  FMUL.FTZ R65, R60.reuse, R72 ;  /* 0x000000483c417220 */ /* 0x040fe20000410000 */
[----:B------:R-:W-:Y:S01]  /*18470*/  FMUL.FTZ R74, R60, R74 ;  /* 0x0000004a3c4a7220 */ /* 0x000fe20000410000 */
        /* <DEDUP_REMOVED lines=10> */
[----:B0-----:R-:W-:Y:S01]  /*18520*/  @!P1 IMAD.WIDE R42, R0, 0x4, R42 ;  /* 0x00000004002a9825 */ /* 0x001fe200078e022a */
[----:B------:R-:W-:-:S02]  /*18530*/  F2FP.F16.F32.PACK_AB R30, R67, R30 ;  /* 0x0000001e431e723e */ /* 0x000fc400000000ff */
[----:B------:R-:W-:Y:S01]  /*18540*/  F2FP.F16.F32.PACK_AB R34, R61, R34 ;  /* 0x000000223d22723e */ /* 0x000fe200000000ff */
[----:B---3--:R-:W-:Y:S01]  /*18550*/  @!P1 IMAD.WIDE R56, R0, 0x4, R56 ;  /* 0x0000000400389825 */ /* 0x008fe200078e0238 */
[----:B------:R-:W-:Y:S01]  /*18560*/  F2FP.F16.F32.PACK_AB R33, R12, R33 ;  /* 0x000000210c21723e */ /* 0x000fe200000000ff */
[----:B------:R0:W-:Y:S01]  /*18570*/  @!P1 STG.E desc[UR8][R42.64], R21 ;  /* 0x000000152a009986 */ /* 0x0001e2000c101908 */
[----:B------:R-:W-:Y:S01]  /*18580*/  F2FP.F16.F32.PACK_AB R32, R59, R32 ;  /* 0x000000203b20723e */ /* 0x000fe200000000ff */
        /* <DEDUP_REMOVED lines=8> */
.L_x_11625:
[----:B------:R-:W-:Y:S05]  /*18610*/  EXIT ;  /* 0x000000000000794d */ /* 0x000fea0003800000 */
.L_x_11995:
        /* <DEDUP_REMOVED lines=8> */
.L_x_11998:
[----:B------:R-:W-:Y:S05]  /*186a0*/  BSYNC B1 ;  /* 0x0000000000017941 */ /* 0x000fea0003800000 */
.L_x_11997:
        /* <DEDUP_REMOVED lines=10> */
.L_x_11999:
[----:B------:R-:W-:Y:S02]  /*18750*/  IMAD.MOV.U32 R68, RZ, RZ, 0x4 ;  /* 0x00000004ff447424 */ /* 0x000fe400078e00ff */
[----:B------:R-:W-:-:S04]  /*18760*/  IMAD.MOV.U32 R21, RZ, RZ, R65 ;  /* 0x000000ffff157224 */ /* 0x000fc800078e0041 */
[----:B------:R-:W-:-:S05]  /*18770*/  FADD.FTZ R61, R60, R21 ;  /* 0x000000153c3d7221 */ /* 0x000fca0000010000 */
[----:B------:R-:W-:-:S07]  /*18780*/  MOV R67, R61 ;  /* 0x0000003d00437202 */ /* 0x000fce0000000f00 */
[----:B------:R-:W-:Y:S05]  /*18790*/  WARPSYNC.COLLECTIVE R64, `(.L_x_12000) ;  /* 0x0000000040087348 */ /* 0x000fea0003c00000 */
[----:B------:R0:W1:Y:S02]  /*187a0*/  SHFL.BFLY P2, R65, R67, R68, R73 ;  /* 0x0c00004443417389 */ /* 0x0000640000040049 */
[----:B01----:R-:W-:Y:S05]  /*187b0*/  ENDCOLLECTIVE ;  /* 0x000000000000791b */ /* 0x003fea0003800000 */
.L_x_12000:
[----:B------:R-:W-:Y:S01]  /*187c0*/  HFMA2 R68, -RZ, RZ, 0, 4.76837158203125e-07 ;  /* 0x00000008ff447431 */ /* 0x000fe200000001ff */
[----:B------:R-:W-:-:S05]  /*187d0*/  MOV R22, R65 ;  /* 0x0000004100167202 */ /* 0x000fca0000000f00 */
[----:B------:R-:W-:-:S04]  /*187e0*/  FADD.FTZ R62, R61, R22 ;  /* 0x000000163d3e7221 */ /* 0x000fc80000010000 */
[----:B------:R-:W-:-:S07]  /*187f0*/  IMAD.MOV.U32 R67, RZ, RZ, R62 ;  /* 0x000000ffff437224 */ /* 0x000fce00078e003e */
[----:B------:R-:W-:Y:S05]  /*18800*/  WARPSYNC.COLLECTIVE R64, `(.L_x_12001) ;  /* 0x0000000040087348 */ /* 0x000fea0003c00000 */
[----:B------:R0:W1:Y:S02]  /*18810*/  SHFL.BFLY P2, R65, R67, R68, R73 ;  /* 0x0c00004443417389 */ /* 0x0000640000040049 */
[----:B01----:R-:W-:Y:S05]  /*18820*/  ENDCOLLECTIVE ;  /* 0x000000000000791b */ /* 0x003fea0003800000 */
.L_x_12001:
[----:B------:R-:W-:Y:S02]  /*18830*/  IMAD.MOV.U32 R68, RZ, RZ, 0x10 ;  /* 0x00000010ff447424 */ /* 0x000fe400078e00ff */
[----:B------:R-:W-:-:S04]  /*18840*/  IMAD.MOV.U32 R21, RZ, RZ, R65 ;  /* 0x000000ffff157224 */ /* 0x000fc800078e0041 */
[----:B------:R-:W-:-:S05]  /*18850*/  FADD.FTZ R63, R62, R21 ;  /* 0x000000153e3f7221 */ /* 0x000fca0000010000 */
[----:B------:R-:W-:-:S07]  /*18860*/  MOV R67, R63 ;  /* 0x0000003f00437202 */ /* 0x000fce0000000f00 */
[----:B------:R-:W-:Y:S05]  /*18870*/  WARPSYNC.COLLECTIVE R64, `(.L_x_12002) ;  /* 0x0000000040087348 */ /* 0x000fea0003c00000 */
[----:B------:R0:W1:Y:S02]  /*18880*/  SHFL.BFLY P2, R65, R67, R68, R73 ;  /* 0x0c00004443417389 */ /* 0x0000640000040049 */
[----:B01----:R-:W-:Y:S05]  /*18890*/  ENDCOLLECTIVE ;  /* 0x000000000000791b */ /* 0x003fea0003800000 */
.L_x_12002:
        /* <DEDUP_REMOVED lines=56> */
.L_x_12003:
[----:B------:R-:W-:Y:S02]  /*18c20*/  IMAD.MOV.U32 R68, RZ, RZ, 0x2 ;  /* 0x00000002ff447424 */ /* 0x000fe400078e00ff */
[----:B------:R-:W-:-:S04]  /*18c30*/  IMAD.MOV.U32 R61, RZ, RZ, R65 ;  /* 0x000000ffff3d7224 */ /* 0x000fc800078e0041 */
[----:B------:R-:W-:-:S05]  /*18c40*/  FADD.FTZ R61, R22, R61 ;  /* 0x0000003d163d7221 */ /* 0x000fca0000010000 */
[----:B------:R-:W-:-:S07]  /*18c50*/  MOV R67, R61 ;  /* 0x0000003d00437202 */ /* 0x000fce0000000f00 */
[----:B------:R-:W-:Y:S05]  /*18c60*/  WARPSYNC.COLLECTIVE R64, `(.L_x_12004) ;  /* 0x0000000040087348 */ /* 0x000fea0003c00000 */
[----:B------:R0:W1:Y:S02]  /*18c70*/  SHFL.BFLY P2, R65, R67, R68, R73 ;  /* 0x0c00004443417389 */ /* 0x0000640000040049 */
[----:B01----:R-:W-:Y:S05]  /*18c80*/  ENDCOLLECTIVE ;  /* 0x000000000000791b */ /* 0x003fea0003800000 */
.L_x_12004:
[----:B------:R-:W-:Y:S01]  /*18c90*/  HFMA2 R68, -RZ, RZ, 0, 2.384185791015625e-07 ;  /* 0x00000004ff447431 */ /* 0x000fe200000001ff */
[----:B------:R-:W-:-:S05]  /*18ca0*/  MOV R60, R65 ;  /* 0x00000041003c7202 */ /* 0x000fca0000000f00 */
[----:B------:R-:W-:-:S04]  /*18cb0*/  FADD.FTZ R60, R61, R60 ;  /* 0x0000003c3d3c7221 */ /* 0x000fc80000010000 */
[----:B------:R-:W-:-:S07]  /*18cc0*/  IMAD.MOV.U32 R67, RZ, RZ, R60 ;  /* 0x000000ffff437224 */ /* 0x000fce00078e003c */
[----:B------:R-:W-:Y:S05]  /*18cd0*/  WARPSYNC.COLLECTIVE R64, `(.L_x_12005) ;  /* 0x0000000040087348 */ /* 0x000fea0003c00000 */
[----:B------:R0:W1:Y:S02]  /*18ce0*/  SHFL.BFLY P2, R65, R67, R68, R73 ;  /* 0x0c00004443417389 */ /* 0x0000640000040049 */
[----:B01----:R-:W-:Y:S05]  /*18cf0*/  ENDCOLLECTIVE ;  /* 0x000000000000791b */ /* 0x003fea0003800000 */
.L_x_12005:
[----:B------:R-:W-:Y:S02]  /*18d00*/  IMAD.MOV.U32 R68, RZ, RZ, 0x8 ;  /* 0x00000008ff447424 */ /* 0x000fe400078e00ff */
[----:B------:R-:W-:-:S04]  /*18d10*/  IMAD.MOV.U32 R63, RZ, RZ, R65 ;  /* 0x000000ffff3f7224 */ /* 0x000fc800078e0041 */
[----:B------:R-:W-:-:S05]  /*18d20*/  FADD.FTZ R63, R60, R63 ;  /* 0x0000003f3c3f7221 */ /* 0x000fca0000010000 */
[----:B------:R-:W-:-:S07]  /*18d30*/  MOV R67, R63 ;  /* 0x0000003f00437202 */ /* 0x000fce0000000f00 */
[----:B------:R-:W-:Y:S05]  /*18d40*/  WARPSYNC.COLLECTIVE R64, `(.L_x_12006) ;  /* 0x0000000040087348 */ /* 0x000fea0003c00000 */
[----:B------:R0:W1:Y:S02]  /*18d50*/  SHFL.BFLY P2, R65, R67, R68, R73 ;  /* 0x0c00004443417389 */ /* 0x0000640000040049 */
[----:B01----:R-:W-:Y:S05]  /*18d60*/  ENDCOLLECTIVE ;  /* 0x000000000000791b */ /* 0x003fea0003800000 */
.L_x_12006:
[----:B------:R-:W-:Y:S01]  /*18d70*/  HFMA2 R68, -RZ, RZ, 0, 9.5367431640625e-07 ;  /* 0x00000010ff447431 */ /* 0x000fe200000001ff */
[----:B------:R-:W-:-:S05]  /*18d80*/  MOV R62, R65 ;  /* 0x00000041003e7202 */ /* 0x000fca0000000f00 */
[----:B------:R-:W-:-:S04]  /*18d90*/  FADD.FTZ R62, R63, R62 ;  /* 0x0000003e3f3e7221 */ /* 0x000fc80000010000 */
[----:B------:R-:W-:-:S07]  /*18da0*/  IMAD.MOV.U32 R67, RZ, RZ, R62 ;  /* 0x000000ffff437224 */ /* 0x000fce00078e003e */
[----:B------:R-:W-:Y:S05]  /*18db0*/  WARPSYNC.COLLECTIVE R64, `(.L_x_12007) ;  /* 0x0000000040087348 */ /* 0x000fea0003c00000 */
[----:B------:R0:W1:Y:S02]  /*18dc0*/  SHFL.BFLY P2, R65, R67, R68, R73 ;  /* 0x0c00004443417389 */ /* 0x0000640000040049 */
[----:B01----:R-:W-:Y:S05]  /*18dd0*/  ENDCOLLECTIVE ;  /* 0x000000000000791b */ /* 0x003fea0003800000 */
.L_x_12007:
[----:B------:R-:W-:Y:S05]  /*18de0*/  BRA `(.L_x_12008) ;  /* 0xfffffff000507947 */ /* 0x000fea000383ffff */
.L_x_12009:
        /* <DEDUP_REMOVED lines=9> */
.L_x_17400:


//--------------------- .text._ZN10layer_norm31ln_parallel_residual_fwd_kernelINS_13Kernel_traitsIf6__halffS2_fjLj768ELj1ELj4ELj1ELj16ENS_18Kernel_traits_baseILj768EfS2_fS2_fjLj128EEEEELb0ELb0ELb0EEEvNS_9FwdParamsE --------------------------
	.section	.text._ZN10layer_norm31ln_parallel_residual_fwd_kernelINS_13Kernel_traitsIf6__halffS2_fjLj768ELj1ELj4ELj1ELj16ENS_18Kernel_traits_baseILj768EfS2_fS2_fjLj128EEEEELb0ELb0ELb0EEEvNS_9FwdParamsE,"ax",@progbits
	.align	128
        .global         _ZN10layer_norm31ln_parallel_residual_fwd_kernelINS_13Kernel_traitsIf6__halffS2_fjLj768ELj1ELj4ELj1ELj16ENS_18Kernel_traits_baseILj768EfS2_fS2_fjLj128EEEEELb0ELb0ELb0EEEvNS_9FwdParamsE
        .type           _ZN10layer_norm31ln_parallel_residual_fwd_kernelINS_13Kernel_traitsIf6__halffS2_fjLj768ELj1ELj4ELj1ELj16ENS_18Kernel_traits_baseILj768EfS2_fS2_fjLj128EEEEELb0ELb0ELb0EEEvNS_9FwdParamsE,@function
        .size           _ZN10layer_norm31ln_parallel_residual_fwd_kernelINS_13Kernel_traitsIf6__halffS2_fjLj768ELj1ELj4ELj1ELj16ENS_18Kernel_traits_baseILj768EfS2_fS2_fjLj128EEEEELb0ELb0ELb0EEEvNS_9FwdParamsE,(.L_x_17401 - _ZN10layer_norm31ln_parallel_residual_fwd_kernelINS_13Kernel_traitsIf6__halffS2_fjLj768ELj1ELj4ELj1ELj16ENS_18Kernel_traits_baseILj768EfS2_fS2_fjLj128EEEEELb0ELb0ELb0EEEvNS_9FwdParamsE)
        .other          _ZN10layer_norm31ln_parallel_residual_fwd_kernelINS_13Kernel_traitsIf6__halffS2_fjLj768ELj1ELj4ELj1ELj16ENS_18Kernel_traits_baseILj768EfS2_fS2_fjLj128EEEEELb0ELb0ELb0EEEvNS_9FwdParamsE,@"STO_CUDA_ENTRY STV_DEFAULT"
_ZN10layer_norm31ln_parallel_residual_fwd_kernelINS_13Kernel_traitsIf6__halffS2_fjLj768ELj1ELj4ELj1ELj16ENS_18Kernel_traits_baseILj768EfS2_fS2_fjLj128EEEEELb0ELb0ELb0EEEvNS_9FwdParamsE:
.text._ZN10layer_norm31ln_parallel_residual_fwd_kernelINS_13Kernel_traitsIf6__halffS2_fjLj768ELj1ELj4ELj1ELj16ENS_18Kernel_traits_baseILj768EfS2_fS2_fjLj128EEEEELb0ELb0ELb0EEEvNS_9FwdParamsE:
        /* <DEDUP_REMOVED lines=94> */
.L_x_12012:
        /* <DEDUP_REMOVED lines=64> */
.L_x_12011:
        /* <DEDUP_REMOVED lines=60> */
.L_x_12014:
        /* <DEDUP_REMOVED lines=63> */
.L_x_12013:
[----:B------:R-:W-:Y:S05]  /*1190*/  BSYNC.RECONVERGENT B0 ;  /* 0x0000000000007941 */ /* 0x000fea0003800200 */
.L_x_12010:
        /* <DEDUP_REMOVED lines=10> */
.L_x_12040:
        /* <DEDUP_REMOVED lines=36> */
.L_x_12018:
        /* <DEDUP_REMOVED lines=17> */
.L_x_12017:
        /* <DEDUP_REMOVED lines=28> */
.L_x_12020:
        /* <DEDUP_REMOVED lines=32> */
.L_x_12019:
[----:B------:R-:W0:Y:S01]  /*1950*/  LDC.64 R132, c[0x0][0x3a8] ;  /* 0x0000ea00ff847b82 */ /* 0x000e220000000a00 */
[C---:B------:R-:W-:Y:S01]  /*1960*/  IADD3 R0, PT, PT, R145.reuse, 0x20, RZ ;  /* 0x0000002091007810 */ /* 0x040fe20007ffe0ff */
[----:B0-----:R-:W-:-:S05]  /*1970*/  IMAD.WIDE.U32 R132, R145, 0x20, R132 ;  /* 0x0000002091847825 */ /* 0x001fca00078e0084 */
[----:B------:R0:W-:Y:S04]  /*1980*/  STG.E.128 desc[UR6][R132.64], R108 ;  /* 0x0000006c84007986 */ /* 0x0001e8000c101d06 */
[----:B------:R0:W-:Y:S02]  /*1990*/  STG.E.128 desc[UR6][R132.64+0x10], R112 ;  /* 0x0000107084007986 */ /* 0x0001e4000c101d06 */
.L_x_12016:
[----:B------:R-:W-:Y:S05]  /*19a0*/  BSYNC.RECONVERGENT B0 ;  /* 0x0000000000007941 */ /* 0x000fea0003800200 */
.L_x_12015:
        /* <DEDUP_REMOVED lines=52> */
.L_x_12024:
        /* <DEDUP_REMOVED lines=25> */
.L_x_12023:
        /* <DEDUP_REMOVED lines=18> */
.L_x_12026:
        /* <DEDUP_REMOVED lines=8> */
.L_x_12025:
[----:B0-----:R-:W0:Y:S02]  /*2020*/  LDC.64 R132, c[0x0][0x3a8] ;  /* 0x0000ea00ff847b82 */ /* 0x001e240000000a00 */
[C---:B0-----:R-:W-:Y:S01]  /*2030*/  IMAD.WIDE.U32 R132, R0.reuse, 0x20, R132 ;  /* 0x0000002000847825 */ /* 0x041fe200078e0084 */
[----:B------:R-:W-:-:S04]  /*2040*/  IADD3 R0, PT, PT, R0, 0x20, RZ ;  /* 0x0000002000007810 */ /* 0x000fc80007ffe0ff */
[----:B------:R1:W-:Y:S04]  /*2050*/  STG.E.128 desc[UR6][R132.64], R116 ;  /* 0x0000007484007986 */ /* 0x0003e8000c101d06 */
[----:B------:R1:W-:Y:S02]  /*2060*/  STG.E.128 desc[UR6][R132.64+0x10], R120 ;  /* 0x0000107884007986 */ /* 0x0003e4000c101d06 */
.L_x_12022:
[----:B------:R-:W-:Y:S05]  /*2070*/  BSYNC.RECONVERGENT B0 ;  /* 0x0000000000007941 */ /* 0x000fea0003800200 */
.L_x_12021:
        /* <DEDUP_REMOVED lines=21> */
[--C-:B------:R-:W-:Y:S02]  /*21d0*/  HADD2.F32 R127, -RZ, R140.reuse.H1_H1 ;  /* 0x3000008cff7f7230 */ /* 0x100fe40000004100 */
[----:B------:R-:W-:Y:S02]  /*21e0*/  HADD2.F32 R126, -RZ, R129.H0_H0 ;  /* 0x20000081ff7e7230 */ /* 0x000fe40000004100 */
[----:B------:R-:W-:Y:S02]  /*21f0*/  HADD2.F32 R137, -RZ, R141.H0_H0 ;  /* 0x2000008dff897230 */ /* 0x000fe40000004100 */
[----:B------:R-:W-:Y:S01]  /*2200*/  FADD.FTZ R128, R127, R128 ;  /* 0x000000807f807221 */ /* 0x000fe20000010000 */
[----:B------:R-:W-:-:S02]  /*2210*/  HADD2.F32 R125, -RZ, R140.H0_H0 ;  /* 0x2000008cff7d7230 */ /* 0x000fc40000004100 */
[--C-:B01----:R-:W-:Y:S02]  /*2220*/  HADD2.F32 R132, -RZ, R130.reuse.H0_H0 ;  /* 0x20000082ff847230 */ /* 0x103fe40000004100 */
        /* <DEDUP_REMOVED lines=25> */
.L_x_12030:
[--C-:B--2--5:R-:W-:Y:S02]  /*23c0*/  HADD2.F32 R126, -RZ, R129.reuse.H0_H0 ;  /* 0x20000081ff7e7230 */ /* 0x124fe40000004100 */
[----:B01----:R-:W-:Y:S02]  /*23d0*/  HADD2.F32 R132, -RZ, R129.H1_H1 ;  /* 0x30000081ff847230 */ /* 0x003fe40000004100 */
        /* <DEDUP_REMOVED lines=23> */
.L_x_12029:
        /* <DEDUP_REMOVED lines=18> */
.L_x_12032:
        /* <DEDUP_REMOVED lines=8> */
.L_x_12031:
[----:B01----:R-:W0:Y:S02]  /*26f0*/  LDC.64 R132, c[0x0][0x3a8] ;  /* 0x0000ea00ff847b82 */ /* 0x003e240000000a00 */
[----:B0-----:R-:W-:-:S05]  /*2700*/  IMAD.WIDE.U32 R132, R0, 0x20, R132 ;  /* 0x0000002000847825 */ /* 0x001fca00078e0084 */
[----:B------:R2:W-:Y:S04]  /*2710*/  STG.E.128 desc[UR6][R132.64], R124 ;  /* 0x0000007c84007986 */ /* 0x0005e8000c101d06 */
[----:B------:R2:W-:Y:S02]  /*2720*/  STG.E.128 desc[UR6][R132.64+0x10], R128 ;  /* 0x0000108084007986 */ /* 0x0005e4000c101d06 */
.L_x_12028:
[----:B------:R-:W-:Y:S05]  /*2730*/  BSYNC.RECONVERGENT B0 ;  /* 0x0000000000007941 */ /* 0x000fea0003800200 */
.L_x_12027:
        /* <DEDUP_REMOVED lines=101> */
.L_x_12052:
        /* <DEDUP_REMOVED lines=63> */
.L_x_12035:
[----:B------:R-:W-:Y:S05]  /*3180*/  BSYNC.RECONVERGENT B0 ;  /* 0x0000000000007941 */ /* 0x000fea0003800200 */
.L_x_12034:
        /* <DEDUP_REMOVED lines=49> */
.L_x_12037:
[----:B------:R-:W-:Y:S05]  /*34a0*/  BSYNC.RECONVERGENT B0 ;  /* 0x0000000000007941 */ /* 0x000fea0003800200 */
.L_x_12036:
        /* <DEDUP_REMOVED lines=19> */
[----:B------:R-:W-:Y:S01]  /*35e0*/  F2FP.F16.F32.PACK_AB R138, R133, R138 ;  /* 0x0000008a858a723e */ /* 0x000fe200000000ff */
        /* <DEDUP_REMOVED lines=9> */
[----:B------:R-:W-:Y:S01]  /*3680*/  F2FP.F16.F32.PACK_AB R134, R137, R134 ;  /* 0x000000868986723e */ /* 0x000fe200000000ff */
[----:B------:R-:W-:Y:S01]  /*3690*/  FFMA.FTZ R136, R151, R68, R88 ;  /* 0x0000004497887223 */ /* 0x000fe20000010058 */
[----:B------:R-:W-:Y:S01]  /*36a0*/  FFMA.FTZ R137, R146, R69, R89 ;  /* 0x0000004592897223 */ /* 0x000fe20000010059 */
[----:B------:R-:W-:Y:S01]  /*36b0*/  FFMA.FTZ R155, R150, R71, R91 ;  /* 0x00000047969b7223 */ /* 0x000fe2000001005b */
[----:B------:R-:W-:Y:S01]  /*36c0*/  F2FP.F16.F32.PACK_AB R135, R0, R135 ;  /* 0x000000870087723e */ /* 0x000fe200000000ff */
[C---:B------:R-:W-:Y:S01]  /*36d0*/  FFMA.FTZ R0, R153.reuse, R70, R90 ;  /* 0x0000004699007223 */ /* 0x040fe2000001005a */
[----:B------:R-:W-:Y:S01]  /*36e0*/  F2FP.F16.F32.PACK_AB R139, R152, R139 ;  /* 0x0000008b988b723e */ /* 0x000fe200000000ff */
[----:B------:R-:W-:Y:S01]  /*36f0*/  FFMA.FTZ R152, R153, R78, R98 ;  /* 0x0000004e99987223 */ /* 0x000fe20000010062 */
[----:B------:R-:W-:Y:S01]  /*3700*/  F2FP.F16.F32.PACK_AB R136, R137, R136 ;  /* 0x000000888988723e */ /* 0x000fe200000000ff */
[----:B------:R-:W-:Y:S01]  /*3710*/  FFMA.FTZ R153, R146, R77, R97 ;  /* 0x0000004d92997223 */ /* 0x000fe20000010061 */
        /* <DEDUP_REMOVED lines=9> */
.L_x_12039:
[----:B------:R-:W-:Y:S05]  /*37b0*/  BSYNC.RECONVERGENT B0 ;  /* 0x0000000000007941 */ /* 0x000fea0003800200 */
.L_x_12038:
[----:B0123--:R-:W0:Y:S02]  /*37c0*/  LDC.64 R132, c[0x0][0x380] ;  /* 0x0000e000ff847b82 */ /* 0x00fe240000000a00 */
[----:B0-----:R-:W-:-:S04]  /*37d0*/  LEA R2, R132, R2, 0x2 ;  /* 0x0000000284027211 */ /* 0x001fc800078e10ff */
[----:B------:R-:W-:-:S13]  /*37e0*/  ISETP.GE.AND P1, PT, R2, R133, PT ;  /* 0x000000850200720c */ /* 0x000fda0003f26270 */
[----:B------:R-:W-:Y:S05]  /*37f0*/  @!P1 BRA `(.L_x_12040) ;  /* 0xffffffd800909947 */ /* 0x000fea000383ffff */
[----:B------:R-:W-:Y:S05]  /*3800*/  EXIT ;  /* 0x000000000000794d */ /* 0x000fea0003800000 */
.L_x_12033:
        /* <DEDUP_REMOVED lines=8> */
.L_x_12042:
[----:B------:R-:W-:Y:S05]  /*3890*/  BSYNC B0 ;  /* 0x0000000000007941 */ /* 0x000fea0003800000 */
.L_x_12041:
        /* <DEDUP_REMOVED lines=9> */
.L_x_12043:
[----:B------:R-:W-:Y:S01]  /*3930*/  HFMA2 R148, -RZ, RZ, 0, 2.384185791015625e-07 ;  /* 0x00000004ff947431 */ /* 0x000fe200000001ff */
[----:B------:R-:W-:-:S05]  /*3940*/  MOV R133, R139 ;  /* 0x0000008b00857202 */ /* 0x000fca0000000f00 */
[----:B------:R-:W-:-:S05]  /*3950*/  FADD.FTZ R136, R134, R133 ;  /* 0x0000008586887221 */ /* 0x000fca0000010000 */
[----:B------:R-:W-:-:S07]  /*3960*/  MOV R149, R136 ;  /* 0x0000008800957202 */ /* 0x000fce0000000f00 */
[----:B------:R-:W-:Y:S05]  /*3970*/  WARPSYNC.COLLECTIVE R146, `(.L_x_12044) ;  /* 0x0000000092087348 */ /* 0x000fea0003c00000 */
[----:B------:R0:W1:Y:S02]  /*3980*/  SHFL.BFLY P6, R139, R149, R148, R151 ;  /* 0x0c000094958b7389 */ /* 0x00006400000c0097 */
[----:B01----:R-:W-:Y:S05]  /*3990*/  ENDCOLLECTIVE ;  /* 0x000000000000791b */ /* 0x003fea0003800000 */
.L_x_12044:
        /* <DEDUP_REMOVED lines=8> */
.L_x_12045:
[----:B------:R-:W-:Y:S01]  /*3a20*/  HFMA2 R148, -RZ, RZ, 0, 9.5367431640625e-07 ;  /* 0x00000010ff947431 */ /* 0x000fe200000001ff */
[----:B------:R-:W-:-:S05]  /*3a30*/  MOV R0, R139 ;  /* 0x0000008b00007202 */ /* 0x000fca0000000f00 */
[----:B------:R-:W-:-:S05]  /*3a40*/  FADD.FTZ R138, R137, R0 ;  /* 0x00000000898a7221 */ /* 0x000fca0000010000 */
[----:B------:R-:W-:-:S07]  /*3a50*/  MOV R149, R138 ;  /* 0x0000008a00957202 */ /* 0x000fce0000000f00 */
[----:B------:R-:W-:Y:S05]  /*3a60*/  WARPSYNC.COLLECTIVE R146, `(.L_x_12046) ;  /* 0x0000000092087348 */ /* 0x000fea0003c00000 */
[----:B------:R0:W1:Y:S02]  /*3a70*/  SHFL.BFLY P6, R139, R149, R148, R151 ;  /* 0x0c000094958b7389 */ /* 0x00006400000c0097 */
[----:B01----:R-:W-:Y:S05]  /*3a80*/  ENDCOLLECTIVE ;  /* 0x000000000000791b */ /* 0x003fea0003800000 */
.L_x_12046:
[----:B------:R-:W-:Y:S02]  /*3a90*/  HFMA2 R148, -RZ, RZ, 0, 5.9604644775390625e-08 ;  /* 0x00000001ff947431 */ /* 0x000fe400000001ff */
        /* <DEDUP_REMOVED lines=55> */
.L_x_12047:
[----:B------:R-:W-:Y:S01]  /*3e10*/  HFMA2 R148, -RZ, RZ, 0, 1.1920928955078125e-07 ;  /* 0x00000002ff947431 */ /* 0x000fe200000001ff */
[----:B------:R-:W-:-:S05]  /*3e20*/  MOV R135, R139 ;  /* 0x0000008b00877202 */ /* 0x000fca0000000f00 */
[----:B------:R-:W-:-:S05]  /*3e30*/  FADD.FTZ R135, R0, R135 ;  /* 0x0000008700877221 */ /* 0x000fca0000010000 */
[----:B------:R-:W-:-:S07]  /*3e40*/  MOV R149, R135 ;  /* 0x0000008700957202 */ /* 0x000fce0000000f00 */
[----:B------:R-:W-:Y:S05]  /*3e50*/  WARPSYNC.COLLECTIVE R146, `(.L_x_12048) ;  /* 0x0000000092087348 */ /* 0x000fea0003c00000 */
[----:B------:R0:W1:Y:S02]  /*3e60*/  SHFL.BFLY P6, R139, R149, R148, R151 ;  /* 0x0c000094958b7389 */ /* 0x00006400000c0097 */
[----:B01----:R-:W-:Y:S05]  /*3e70*/  ENDCOLLECTIVE ;  /* 0x000000000000791b */ /* 0x003fea0003800000 */
.L_x_12048:
[----:B------:R-:W-:Y:S01]  /*3e80*/  HFMA2 R148, -RZ, RZ, 0, 2.384185791015625e-07 ;  /* 0x00000004ff947431 */ /* 0x000fe200000001ff */
[----:B------:R-:W-:-:S05]  /*3e90*/  MOV R134, R139 ;  /* 0x0000008b00867202 */ /* 0x000fca0000000f00 */
[----:B------:R-:W-:-:S05]  /*3ea0*/  FADD.FTZ R134, R135, R134 ;  /* 0x0000008687867221 */ /* 0x000fca0000010000 */
[----:B------:R-:W-:-:S07]  /*3eb0*/  MOV R149, R134 ;  /* 0x0000008600957202 */ /* 0x000fce0000000f00 */
[----:B------:R-:W-:Y:S05]  /*3ec0*/  WARPSYNC.COLLECTIVE R146, `(.L_x_12049) ;  /* 0x0000000092087348 */ /* 0x000fea0003c00000 */
[----:B------:R0:W1:Y:S02]  /*3ed0*/  SHFL.BFLY P6, R139, R149, R148, R151 ;  /* 0x0c000094958b7389 */ /* 0x00006400000c0097 */
[----:B01----:R-:W-:Y:S05]  /*3ee0*/  ENDCOLLECTIVE ;  /* 0x000000000000791b */ /* 0x003fea0003800000 */
.L_x_12049:
[----:B------:R-:W-:Y:S01]  /*3ef0*/  HFMA2 R148, -RZ, RZ, 0, 4.76837158203125e-07 ;  /* 0x00000008ff947431 */ /* 0x000fe200000001ff */
[----:B------:R-:W-:-:S05]  /*3f00*/  MOV R137, R139 ;  /* 0x0000008b00897202 */ /* 0x000fca0000000f00 */
[----:B------:R-:W-:-:S05]  /*3f10*/  FADD.FTZ R137, R134, R137 ;  /* 0x0000008986897221 */ /* 0x000fca0000010000 */
[----:B------:R-:W-:-:S07]  /*3f20*/  MOV R149, R137 ;  /* 0x0000008900957202 */ /* 0x000fce0000000f00 */
[----:B------:R-:W-:Y:S05]  /*3f30*/  WARPSYNC.COLLECTIVE R146, `(.L_x_12050) ;  /* 0x0000000092087348 */ /* 0x000fea0003c00000 */
[----:B------:R0:W1:Y:S02]  /*3f40*/  SHFL.BFLY P6, R139, R149, R148, R151 ;  /* 0x0c000094958b7389 */ /* 0x00006400000c0097 */
[----:B01----:R-:W-:Y:S05]  /*3f50*/  ENDCOLLECTIVE ;  /* 0x000000000000791b */ /* 0x003fea0003800000 */
.L_x_12050:
[----:B------:R-:W-:Y:S01]  /*3f60*/  HFMA2 R148, -RZ, RZ, 0, 9.5367431640625e-07 ;  /* 0x00000010ff947431 */ /* 0x000fe200000001ff */
[----:B------:R-:W-:-:S05]  /*3f70*/  MOV R136, R139 ;  /* 0x0000008b00887202 */ /* 0x000fca0000000f00 */
[----:B------:R-:W-:-:S05]  /*3f80*/  FADD.FTZ R136, R137, R136 ;  /* 0x0000008889887221 */ /* 0x000fca0000010000 */
[----:B------:R-:W-:-:S07]  /*3f90*/  MOV R149, R136 ;  /* 0x0000008800957202 */ /* 0x000fce0000000f00 */
[----:B------:R-:W-:Y:S05]  /*3fa0*/  WARPSYNC.COLLECTIVE R146, `(.L_x_12051) ;  /* 0x0000000092087348 */ /* 0x000fea0003c00000 */
[----:B------:R0:W1:Y:S02]  /*3fb0*/  SHFL.BFLY P6, R139, R149, R148, R151 ;  /* 0x0c000094958b7389 */ /* 0x00006400000c0097 */
[----:B01----:R-:W-:Y:S05]  /*3fc0*/  ENDCOLLECTIVE ;  /* 0x000000000000791b */ /* 0x003fea0003800000 */
.L_x_12051:
[----:B------:R-:W-:Y:S05]  /*3fd0*/  BRA `(.L_x_12052) ;  /* 0xffffffec006c7947 */ /* 0x000fea000383ffff */
.L_x_12053:
        /* <DEDUP_REMOVED lines=10> */
.L_x_17401:


//--------------------- .text._ZN10layer_norm31ln_parallel_residual_fwd_kernelINS_13Kernel_traitsIf6__halffS2_fjLj768ELj1ELj4ELj1ELj16ENS_18Kernel_traits_baseILj768EfS2_fS2_fjLj128EEEEELb0ELb0ELb1EEEvNS_9FwdParamsE --------------------------
	.section	.text._ZN10layer_norm31ln_parallel_residual_fwd_kernelINS_13Kernel_traitsIf6__halffS2_fjLj768ELj1ELj4ELj1ELj16ENS_18Kernel_traits_baseILj768EfS2_fS2_fjLj128EEEEELb0ELb0ELb1EEEvNS_9FwdParamsE,"ax",@progbits
	.align	128
        .global         _ZN10layer_norm31ln_parallel_residual_fwd_kernelINS_13Kernel_traitsIf6__halffS2_fjLj768ELj1ELj4ELj1ELj16ENS_18Kernel_traits_baseILj768EfS2_fS2_fjLj128EEEEELb0ELb0ELb1EEEvNS_9FwdParamsE
        .type           _ZN10layer_norm31ln_parallel_residual_fwd_kernelINS_13Kernel_traitsIf6__halffS2_fjLj768ELj1ELj4ELj1ELj16ENS_18Kernel_traits_baseILj768EfS2_fS2_fjLj128EEEEELb0ELb0ELb1EEEvNS_9FwdParamsE,@function
        .size           _ZN10layer_norm31ln_parallel_residual_fwd_kernelINS_13Kernel_traitsIf6__halffS2_fjLj768ELj1ELj4ELj1ELj16ENS_18Kernel_traits_baseILj768EfS2_fS2_fjLj128EEEEELb0ELb0ELb1EEEvNS_9FwdParamsE,(.L_x_17402 - _ZN10layer_norm31ln_parallel_residual_fwd_kernelINS_13Kernel_traitsIf6__halffS2_fjLj768ELj1ELj4ELj1ELj16ENS_18Kernel_traits_baseILj768EfS2_fS2_fjLj128EEEEELb0ELb0ELb1EEEvNS_9FwdParamsE)
        .other          _ZN10layer_norm31ln_parallel_residual_fwd_kernelINS_13Kernel_traitsIf6__halffS2_fjLj768ELj1ELj4ELj1ELj16ENS_18Kernel_traits_baseILj768EfS2_fS2_fjLj128EEEEELb0ELb0ELb1EEEvNS_9FwdParamsE,@"STO_CUDA_ENTRY STV_DEFAULT"
_ZN10layer_norm31ln_parallel_residual_fwd_kernelINS_13Kernel_traitsIf6__halffS2_fjLj768ELj1ELj4ELj1ELj16ENS_18Kernel_traits_baseILj768EfS2_fS2_fjLj128EEEEELb0ELb0ELb1EEEvNS_9FwdParamsE:
.text._ZN10layer_norm31ln_parallel_residual_fwd_kernelINS_13Kernel_traitsIf6__halffS2_fjLj768ELj1ELj4ELj1ELj16ENS_18Kernel_traits_baseILj768EfS2_fS2_fjLj128EEEEELb0ELb0ELb1EEEvNS_9FwdParamsE:
        /* <DEDUP_REMOVED lines=57> */
.L_x_12055:
        /* <DEDUP_REMOVED lines=25> */
.L_x_12054:
        /* <DEDUP_REMOVED lines=37> */
.L_x_12057:
        /* <DEDUP_REMOVED lines=36> */
.L_x_12056:
        /* <DEDUP_REMOVED lines=12> */
.L_x_12071:
[----:B-1----:R-:W-:Y:S01]  /*0a70*/  ISETP.NE.U32.AND P1, PT, RZ, UR10, PT ;  /* 0x0000000aff007c0c */ /* 0x002fe2000bf25070 */
[----:B--2---:R-:W0:Y:S01]  /*0a80*/  LDC.64 R120, c[0x0][0x390] ;  /* 0x0000e400ff787b82 */ /* 0x004e220000000a00 */
[----:B------:R-:W-:Y:S02]  /*0a90*/  IMAD R3, R2, UR5, RZ ;  /* 0x0000000502037c24 */ /* 0x000fe4000f8e02ff */
[----:B------:R-:W-:-:S03]  /*0aa0*/  ISETP.NE.AND.EX P1, PT, RZ, UR11, PT, P1 ;  /* 0x0000000bff007c0c */ /* 0x000fc6000bf25310 */
[----:B----4-:R-:W-:Y:S02]  /*0ab0*/  SHF.R.S32.HI R4, RZ, 0x1f, R3 ;  /* 0x0000001fff047819 */ /* 0x010fe40000011403 */
        /* <DEDUP_REMOVED lines=26> */
.L_x_12059:
        /* <DEDUP_REMOVED lines=17> */
.L_x_12058:
        /* <DEDUP_REMOVED lines=28> */
.L_x_12061:
[--C-:B-----5:R-:W-:Y:S02]  /*0f30*/  HADD2.F32 R3, -RZ, R128.reuse.H0_H0 ;  /* 0x20000080ff037230 */ /* 0x120fe40000004100 */
[----:B------:R-:W-:Y:S02]  /*0f40*/  HADD2.F32 R128, -RZ, R128.H1_H1 ;  /* 0x30000080ff807230 */ /* 0x000fe40000004100 */
[--C-:B------:R-:W-:Y:S02]  /*0f50*/  HADD2.F32 R5, -RZ, R104.reuse.H1_H1 ;  /* 0x30000068ff057230 */ /* 0x100fe40000004100 */
        /* <DEDUP_REMOVED lines=8> */
[----:B------:R-:W-:Y:S02]  /*0fe0*/  HADD2.F32 R118, -RZ, R131.H0_H0 ;  /* 0x20000083ff767230 */ /* 0x000fe40000004100 */
        /* <DEDUP_REMOVED lines=8> */
[----:B------:R-:W-:Y:S02]  /*1070*/  HADD2.F32 R116, -RZ, R106.H0_H0 ;  /* 0x2000006aff747230 */ /* 0x000fe40000004100 */
        /* <DEDUP_REMOVED lines=11> */
.L_x_12060:
        /* <DEDUP_REMOVED lines=16> */
[--C-:B-----5:R-:W-:Y:S02]  /*1230*/  HADD2.F32 R5, -RZ, R124.reuse.H0_H0 ;  /* 0x2000007cff057230 */ /* 0x120fe40000004100 */
[----:B------:R-:W-:Y:S02]  /*1240*/  HADD2.F32 R124, -RZ, R124.H1_H1 ;  /* 0x3000007cff7c7230 */ /* 0x000fe40000004100 */
[--C-:B0-----:R-:W-:Y:S02]  /*1250*/  HADD2.F32 R119, -RZ, R104.reuse.H1_H1 ;  /* 0x30000068ff777230 */ /* 0x101fe40000004100 */
[----:B------:R-:W-:Y:S02]  /*1260*/  HADD2.F32 R116, -RZ, R125.H0_H0 ;  /* 0x2000007dff747230 */ /* 0x000fe40000004100 */
[----:B------:R-:W-:Y:S02]  /*1270*/  HADD2.F32 R122, -RZ, R104.H0_H0 ;  /* 0x20000068ff7a7230 */ /* 0x000fe40000004100 */
[----:B------:R-:W-:Y:S01]  /*1280*/  FADD.FTZ R124, R119, R124 ;  /* 0x0000007c777c7221 */ /* 0x000fe20000010000 */
[----:B------:R-:W-:-:S02]  /*1290*/  HADD2.F32 R123, -RZ, R105.H0_H0 ;  /* 0x20000069ff7b7230 */ /* 0x000fc40000004100 */
[--C-:B------:R-:W-:Y:S02]  /*12a0*/  HADD2.F32 R117, -RZ, R126.reuse.H0_H0 ;  /* 0x2000007eff757230 */ /* 0x100fe40000004100 */
[----:B------:R-:W-:Y:S01]  /*12b0*/  FADD.FTZ R5, R122, R5 ;  /* 0x000000057a057221 */ /* 0x000fe20000010000 */
[--C-:B------:R-:W-:Y:S02]  /*12c0*/  HADD2.F32 R118, -RZ, R127.reuse.H0_H0 ;  /* 0x2000007fff767230 */ /* 0x100fe40000004100 */
[----:B------:R-:W-:Y:S01]  /*12d0*/  FADD.FTZ R119, R123, R116 ;  /* 0x000000747b777221 */ /* 0x000fe20000010000 */
[----:B------:R-:W-:Y:S02]  /*12e0*/  HADD2.F32 R132, -RZ, R127.H1_H1 ;  /* 0x3000007fff847230 */ /* 0x000fe40000004100 */
[----:B------:R-:W-:Y:S02]  /*12f0*/  HADD2.F32 R126, -RZ, R126.H1_H1 ;  /* 0x3000007eff7e7230 */ /* 0x000fe40000004100 */
[----:B------:R-:W-:-:S02]  /*1300*/  HADD2.F32 R127, -RZ, R106.H1_H1 ;  /* 0x3000006aff7f7230 */ /* 0x000fc40000004100 */
[----:B------:R-:W-:Y:S02]  /*1310*/  HADD2.F32 R133, -RZ, R107.H0_H0 ;  /* 0x2000006bff857230 */ /* 0x000fe40000004100 */
[----:B------:R-:W-:Y:S02]  /*1320*/  HADD2.F32 R125, -RZ, R125.H1_H1 ;  /* 0x3000007dff7d7230 */ /* 0x000fe40000004100 */
[----:B------:R-:W-:Y:S01]  /*1330*/  FADD.FTZ R126, R127, R126 ;  /* 0x0000007e7f7e7221 */ /* 0x000fe20000010000 */
[----:B------:R-:W-:Y:S02]  /*1340*/  HADD2.F32 R122, -RZ, R105.H1_H1 ;  /* 0x30000069ff7a7230 */ /* 0x000fe40000004100 */
[----:B------:R-:W-:Y:S01]  /*1350*/  FADD.FTZ R127, R133, R118 ;  /* 0x00000076857f7221 */ /* 0x000fe20000010000 */
[----:B------:R-:W-:Y:S02]  /*1360*/  HADD2.F32 R116, -RZ, R106.H0_H0 ;  /* 0x2000006aff747230 */ /* 0x000fe40000004100 */
        /* <DEDUP_REMOVED lines=13> */
.L_x_12063:
[----:B0----5:R-:W-:Y:S02]  /*1440*/  HADD2.F32 R117, -RZ, R124.H1_H1 ;  /* 0x3000007cff757230 */ /* 0x021fe40000004100 */
        /* <DEDUP_REMOVED lines=8> */
[--C-:B------:R-:W-:Y:S02]  /*14d0*/  HADD2.F32 R124, -RZ, R126.reuse.H0_H0 ;  /* 0x2000007eff7c7230 */ /* 0x100fe40000004100 */
[----:B------:R-:W-:Y:S01]  /*14e0*/  FADD.FTZ R116, R5, R116 ;  /* 0x0000007405747221 */ /* 0x000fe20000010000 */
[----:B------:R-:W-:Y:S02]  /*14f0*/  HADD2.F32 R122, -RZ, R105.H1_H1 ;  /* 0x30000069ff7a7230 */ /* 0x000fe40000004100 */
[----:B------:R-:W-:Y:S02]  /*1500*/  HADD2.F32 R126, -RZ, R126.H1_H1 ;  /* 0x3000007eff7e7230 */ /* 0x000fe40000004100 */
[----:B------:R-:W-:-:S02]  /*1510*/  HADD2.F32 R132, -RZ, R127.H0_H0 ;  /* 0x2000007fff847230 */ /* 0x000fc40000004100 */
[----:B------:R-:W-:Y:S01]  /*1520*/  FADD.FTZ R119, R122, R125 ;  /* 0x0000007d7a777221 */ /* 0x000fe20000010000 */
[----:B------:R-:W-:Y:S02]  /*1530*/  HADD2.F32 R133, -RZ, R127.H1_H1 ;  /* 0x3000007fff857230 */ /* 0x000fe40000004100 */
[--C-:B------:R-:W-:Y:S02]  /*1540*/  HADD2.F32 R123, -RZ, R106.reuse.H1_H1 ;  /* 0x3000006aff7b7230 */ /* 0x100fe40000004100 */
[--C-:B------:R-:W-:Y:S02]  /*1550*/  HADD2.F32 R127, -RZ, R107.reuse.H0_H0 ;  /* 0x2000006bff7f7230 */ /* 0x100fe40000004100 */
[----:B------:R-:W-:Y:S02]  /*1560*/  HADD2.F32 R5, -RZ, R106.H0_H0 ;  /* 0x2000006aff057230 */ /* 0x000fe40000004100 */
[----:B------:R-:W-:Y:S01]  /*1570*/  FADD.FTZ R125, R123, R126 ;  /* 0x0000007e7b7d7221 */ /* 0x000fe20000010000 */
[----:B------:R-:W-:-:S02]  /*1580*/  HADD2.F32 R134, -RZ, R107.H1_H1 ;  /* 0x3000006bff867230 */ /* 0x000fc40000004100 */
[----:B------:R-:W-:Y:S01]  /*1590*/  FADD.FTZ R126, R127, R132 ;  /* 0x000000847f7e7221 */ /* 0x000fe20000010000 */
[----:B------:R-:W-:Y:S02]  /*15a0*/  FADD.FTZ R124, R5, R124 ;  /* 0x0000007c057c7221 */ /* 0x000fe40000010000 */
[----:B------:R-:W-:Y:S01]  /*15b0*/  FADD.FTZ R127, R134, R133 ;  /* 0x00000085867f7221 */ /* 0x000fe20000010000 */
[----:B------:R-:W-:Y:S06]  /*15c0*/  BRA `(.L_x_12064) ;  /* 0x0000000000687947 */ /* 0x000fec0003800000 */
.L_x_12062:
[----:B------:R-:W-:Y:S05]  /*15d0*/  @!P1 BRA `(.L_x_12065) ;  /* 0x0000000000449947 */ /* 0x000fea0003800000 */
[----:B-----5:R-:W-:Y:S02]  /*15e0*/  HADD2.F32 R5, -RZ, R124.H0_H0 ;  /* 0x2000007cff057230 */ /* 0x020fe40000004100 */
[----:B0-----:R-:W-:Y:S02]  /*15f0*/  HADD2.F32 R123, -RZ, R126.H0_H0 ;  /* 0x2000007eff7b7230 */ /* 0x001fe40000004100 */
[----:B------:R-:W-:Y:S02]  /*1600*/  HADD2.F32 R124, -RZ, R124.H1_H1 ;  /* 0x3000007cff7c7230 */ /* 0x000fe40000004100 */
        /* <DEDUP_REMOVED lines=14> */
.L_x_12065:
        /* <DEDUP_REMOVED lines=8> */
.L_x_12064:
        /* <DEDUP_REMOVED lines=48> */
.L_x_12067:
        /* <DEDUP_REMOVED lines=25> */
.L_x_12066:
        /* <DEDUP_REMOVED lines=18> */
.L_x_12069:
        /* <DEDUP_REMOVED lines=8> */
.L_x_12068:
        /* <DEDUP_REMOVED lines=99> */
.L_x_12083:
        /* <DEDUP_REMOVED lines=54> */
[----:B------:R-:W-:Y:S01]  /*2730*/  F2FP.F16.F32.PACK_AB R120, R121, R128 ;  /* 0x000000807978723e */ /* 0x000fe200000000ff */
        /* <DEDUP_REMOVED lines=9> */
[----:B------:R-:W-:Y:S01]  /*27d0*/  F2FP.F16.F32.PACK_AB R121, R123, R6 ;  /* 0x000000067b79723e */ /* 0x000fe200000000ff */
[C---:B------:R-:W-:Y:S01]  /*27e0*/  FMUL.FTZ R6, R144.reuse, R117 ;  /* 0x0000007590067220 */ /* 0x040fe20000410000 */
[----:B------:R-:W-:Y:S01]  /*27f0*/  F2FP.F16.F32.PACK_AB R123, R161, R130 ;  /* 0x00000082a17b723e */ /* 0x000fe200000000ff */
[C---:B------:R-:W-:Y:S01]  /*2800*/  FMUL.FTZ R161, R144.reuse, R116 ;  /* 0x0000007490a17220 */ /* 0x040fe20000410000 */
[----:B------:R-:W-:Y:S01]  /*2810*/  F2FP.F16.F32.PACK_AB R122, R131, R122 ;  /* 0x0000007a837a723e */ /* 0x000fe200000000ff */
        /* <DEDUP_REMOVED lines=25> */
[----:B-1----:R-:W-:Y:S01]  /*29b0*/  F2FP.F16.F32.PACK_AB R120, R124, R135 ;  /* 0x000000877c78723e */ /* 0x002fe200000000ff */
[C---:B------:R-:W-:Y:S01]  /*29c0*/  FFMA.FTZ R130, R145.reuse, R68, R88 ;  /* 0x0000004491827223 */ /* 0x040fe20000010058 */
[----:B------:R-:W-:Y:S01]  /*29d0*/  F2FP.F16.F32.PACK_AB R121, R126, R137 ;  /* 0x000000897e79723e */ /* 0x000fe200000000ff */
[----:B------:R-:W-:Y:S01]  /*29e0*/  FFMA.FTZ R126, R145, R44, R16 ;  /* 0x0000002c917e7223 */ /* 0x000fe20000010010 */
[----:B------:R-:W-:Y:S01]  /*29f0*/  F2FP.F16.F32.PACK_AB R124, R4, R3 ;  /* 0x00000003047c723e */ /* 0x000fe200000000ff */
[----:B------:R-:W-:Y:S01]  /*2a00*/  FFMA.FTZ R4, R116, R43, R23 ;  /* 0x0000002b74047223 */ /* 0x000fe20000010017 */
        /* <DEDUP_REMOVED lines=17> */
[----:B------:R-:W0:Y:S01]  /*2b20*/  LDC.64 R134, c[0x0][0x380] ;  /* 0x0000e000ff867b82 */ /* 0x000e220000000a00 */
        /* <DEDUP_REMOVED lines=18> */
[----:B------:R-:W-:-:S02]  /*2c50*/  F2FP.F16.F32.PACK_AB R122, R122, R139 ;  /* 0x0000008b7a7a723e */ /* 0x000fc400000000ff */
[----:B------:R-:W-:Y:S02]  /*2c60*/  F2FP.F16.F32.PACK_AB R131, R148, R131 ;  /* 0x000000839483723e */ /* 0x000fe400000000ff */
[----:B------:R-:W-:Y:S01]  /*2c70*/  F2FP.F16.F32.PACK_AB R7, R142, R7 ;  /* 0x000000078e07723e */ /* 0x000fe200000000ff */
[----:B------:R2:W-:Y:S01]  /*2c80*/  STG.E.128 desc[UR6][R150.64], R120 ;  /* 0x0000007896007986 */ /* 0x0005e2000c101d06 */
[----:B------:R-:W-:Y:S02]  /*2c90*/  F2FP.F16.F32.PACK_AB R119, R144, R119 ;  /* 0x000000779077723e */ /* 0x000fe400000000ff */
[----:B------:R-:W-:Y:S01]  /*2ca0*/  F2FP.F16.F32.PACK_AB R118, R138, R157 ;  /* 0x0000009d8a76723e */ /* 0x000fe200000000ff */
[----:B------:R2:W-:Y:S01]  /*2cb0*/  STG.E.128 desc[UR6][R140.64], R124 ;  /* 0x0000007c8c007986 */ /* 0x0005e2000c101d06 */
[----:B------:R-:W-:Y:S02]  /*2cc0*/  F2FP.F16.F32.PACK_AB R117, R136, R117 ;  /* 0x000000758875723e */ /* 0x000fe400000000ff */
[----:B------:R-:W-:Y:S01]  /*2cd0*/  F2FP.F16.F32.PACK_AB R116, R3, R116 ;  /* 0x000000740374723e */ /* 0x000fe200000000ff */
[----:B------:R2:W-:Y:S01]  /*2ce0*/  STG.E.128 desc[UR6][R154.64], R128 ;  /* 0x000000809a007986 */ /* 0x0005e2000c101d06 */
[----:B0-----:R-:W-:-:S03]  /*2cf0*/  LEA R2, R134, R2, 0x2 ;  /* 0x0000000286027211 */ /* 0x001fc600078e10ff */
[----:B------:R2:W-:Y:S01]  /*2d00*/  STG.E.128 desc[UR6][R132.64], R4 ;  /* 0x0000000484007986 */ /* 0x0005e2000c101d06 */
[----:B------:R-:W-:-:S03]  /*2d10*/  ISETP.GE.AND P1, PT, R2, R135, PT ;  /* 0x000000870200720c */ /* 0x000fc60003f26270 */
[----:B------:R2:W-:Y:S10]  /*2d20*/  STG.E.128 desc[UR6][R158.64], R116 ;  /* 0x000000749e007986 */ /* 0x0005f4000c101d06 */
[----:B------:R-:W-:Y:S05]  /*2d30*/  @!P1 BRA `(.L_x_12071) ;  /* 0xffffffdc004c9947 */ /* 0x000fea000383ffff */
[----:B------:R-:W-:Y:S05]  /*2d40*/  EXIT ;  /* 0x000000000000794d */ /* 0x000fea0003800000 */
.L_x_12070:
        /* <DEDUP_REMOVED lines=8> */
.L_x_12073:
[----:B------:R-:W-:Y:S05]  /*2dd0*/  BSYNC B0 ;  /* 0x0000000000007941 */ /* 0x000fea0003800000 */
.L_x_12072:
        /* <DEDUP_REMOVED lines=10> */
.L_x_12074:
[----:B------:R-:W-:Y:S01]  /*2e80*/  HFMA2 R149, -RZ, RZ, 0, 2.384185791015625e-07 ;  /* 0x00000004ff957431 */ /* 0x000fe200000001ff */
[----:B------:R-:W-:-:S05]  /*2e90*/  MOV R7, R146 ;  /* 0x0000009200077202 */ /* 0x000fca0000000f00 */
[----:B------:R-:W-:-:S05]  /*2ea0*/  FADD.FTZ R143, R142, R7 ;  /* 0x000000078e8f7221 */ /* 0x000fca0000010000 */
[----:B------:R-:W-:-:S07]  /*2eb0*/  MOV R148, R143 ;  /* 0x0000008f00947202 */ /* 0x000fce0000000f00 */
[----:B------:R-:W-:Y:S05]  /*2ec0*/  WARPSYNC.COLLECTIVE R147, `(.L_x_12075) ;  /* 0x0000000093087348 */ /* 0x000fea0003c00000 */
[----:B------:R0:W1:Y:S02]  /*2ed0*/  SHFL.BFLY P3, R146, R148, R149, R150 ;  /* 0x0c00009594927389 */ /* 0x0000640000060096 */
[----:B01----:R-:W-:Y:S05]  /*2ee0*/  ENDCOLLECTIVE ;  /* 0x000000000000791b */ /* 0x003fea0003800000 */
.L_x_12075:
[----:B------:R-:W-:Y:S01]  /*2ef0*/  HFMA2 R149, -RZ, RZ, 0, 4.76837158203125e-07 ;  /* 0x00000008ff957431 */ /* 0x000fe200000001ff */
[----:B------:R-:W-:-:S05]  /*2f00*/  MOV R6, R146 ;  /* 0x0000009200067202 */ /* 0x000fca0000000f00 */
[----:B------:R-:W-:-:S05]  /*2f10*/  FADD.FTZ R144, R143, R6 ;  /* 0x000000068f907221 */ /* 0x000fca0000010000 */
[----:B------:R-:W-:-:S07]  /*2f20*/  MOV R148, R144 ;  /* 0x0000009000947202 */ /* 0x000fce0000000f00 */
[----:B------:R-:W-:Y:S05]  /*2f30*/  WARPSYNC.COLLECTIVE R147, `(.L_x_12076) ;  /* 0x0000000093087348 */ /* 0x000fea0003c00000 */
[----:B------:R0:W1:Y:S02]  /*2f40*/  SHFL.BFLY P3, R146, R148, R149, R150 ;  /* 0x0c00009594927389 */ /* 0x0000640000060096 */
[----:B01----:R-:W-:Y:S05]  /*2f50*/  ENDCOLLECTIVE ;  /* 0x000000000000791b */ /* 0x003fea0003800000 */
.L_x_12076:
[----:B------:R-:W-:Y:S01]  /*2f60*/  HFMA2 R149, -RZ, RZ, 0, 9.5367431640625e-07 ;  /* 0x00000010ff957431 */ /* 0x000fe200000001ff */
[----:B------:R-:W-:-:S05]  /*2f70*/  MOV R7, R146 ;  /* 0x0000009200077202 */ /* 0x000fca0000000f00 */
[----:B------:R-:W-:-:S05]  /*2f80*/  FADD.FTZ R145, R144, R7 ;  /* 0x0000000790917221 */ /* 0x000fca0000010000 */
[----:B------:R-:W-:-:S07]  /*2f90*/  MOV R148, R145 ;  /* 0x0000009100947202 */ /* 0x000fce0000000f00 */
[----:B------:R-:W-:Y:S05]  /*2fa0*/  WARPSYNC.COLLECTIVE R147, `(.L_x_12077) ;  /* 0x0000000093087348 */ /* 0x000fea0003c00000 */
[----:B------:R0:W1:Y:S02]  /*2fb0*/  SHFL.BFLY P3, R146, R148, R149, R150 ;  /* 0x0c00009594927389 */ /* 0x0000640000060096 */
[----:B01----:R-:W-:Y:S05]  /*2fc0*/  ENDCOLLECTIVE ;  /* 0x000000000000791b */ /* 0x003fea0003800000 */
.L_x_12077:
        /* <DEDUP_REMOVED lines=56> */
.L_x_12078:
[----:B------:R-:W-:Y:S01]  /*3350*/  HFMA2 R149, -RZ, RZ, 0, 1.1920928955078125e-07 ;  /* 0x00000002ff957431 */ /* 0x000fe200000001ff */
[----:B------:R-:W-:-:S05]  /*3360*/  MOV R142, R146 ;  /* 0x00000092008e7202 */ /* 0x000fca0000000f00 */
[----:B------:R-:W-:-:S05]  /*3370*/  FADD.FTZ R142, R7, R142 ;  /* 0x0000008e078e7221 */ /* 0x000fca0000010000 */
[----:B------:R-:W-:-:S07]  /*3380*/  MOV R148, R142 ;  /* 0x0000008e00947202 */ /* 0x000fce0000000f00 */
[----:B------:R-:W-:Y:S05]  /*3390*/  WARPSYNC.COLLECTIVE R147, `(.L_x_12079) ;  /* 0x0000000093087348 */ /* 0x000fea0003c00000 */
[----:B------:R0:W1:Y:S02]  /*33a0*/  SHFL.BFLY P3, R146, R148, R149, R150 ;  /* 0x0c00009594927389 */ /* 0x0000640000060096 */
[----:B01----:R-:W-:Y:S05]  /*33b0*/  ENDCOLLECTIVE ;  /* 0x000000000000791b */ /* 0x003fea0003800000 */
.L_x_12079:
[----:B------:R-:W-:Y:S01]  /*33c0*/  HFMA2 R149, -RZ, RZ, 0, 2.384185791015625e-07 ;  /* 0x00000004ff957431 */ /* 0x000fe200000001ff */
[----:B------:R-:W-:-:S05]  /*33d0*/  MOV R141, R146 ;  /* 0x00000092008d7202 */ /* 0x000fca0000000f00 */
[----:B------:R-:W-:-:S05]  /*33e0*/  FADD.FTZ R141, R142, R141 ;  /* 0x0000008d8e8d7221 */ /* 0x000fca0000010000 */
[----:B------:R-:W-:-:S07]  /*33f0*/  MOV R148, R141 ;  /* 0x0000008d00947202 */ /* 0x000fce0000000f00 */
[----:B------:R-:W-:Y:S05]  /*3400*/  WARPSYNC.COLLECTIVE R147, `(.L_x_12080) ;  /* 0x0000000093087348 */ /* 0x000fea0003c00000 */
[----:B------:R0:W1:Y:S02]  /*3410*/  SHFL.BFLY P3, R146, R148, R149, R150 ;  /* 0x0c00009594927389 */ /* 0x0000640000060096 */
[----:B01----:R-:W-:Y:S05]  /*3420*/  ENDCOLLECTIVE ;  /* 0x000000000000791b */ /* 0x003fea0003800000 */
.L_x_12080:
[----:B------:R-:W-:Y:S01]  /*3430*/  HFMA2 R149, -RZ, RZ, 0, 4.76837158203125e-07 ;  /* 0x00000008ff957431 */ /* 0x000fe200000001ff */
[----:B------:R-:W-:-:S05]  /*3440*/  MOV R144, R146 ;  /* 0x0000009200907202 */ /* 0x000fca0000000f00 */
[----:B------:R-:W-:-:S05]  /*3450*/  FADD.FTZ R144, R141, R144 ;  /* 0x000000908d907221 */ /* 0x000fca0000010000 */
[----:B------:R-:W-:-:S07]  /*3460*/  MOV R148, R144 ;  /* 0x0000009000947202 */ /* 0x000fce0000000f00 */
[----:B------:R-:W-:Y:S05]  /*3470*/  WARPSYNC.COLLECTIVE R147, `(.L_x_12081) ;  /* 0x0000000093087348 */ /* 0x000fea0003c00000 */
[----:B------:R0:W1:Y:S02]  /*3480*/  SHFL.BFLY P3, R146, R148, R149, R150 ;  /* 0x0c00009594927389 */ /* 0x0000640000060096 */
[----:B01----:R-:W-:Y:S05]  /*3490*/  ENDCOLLECTIVE ;  /* 0x000000000000791b */ /* 0x003fea0003800000 */
.L_x_12081:
[----:B------:R-:W-:Y:S01]  /*34a0*/  HFMA2 R149, -RZ, RZ, 0, 9.5367431640625e-07 ;  /* 0x00000010ff957431 */ /* 0x000fe200000001ff */
[----:B------:R-:W-:-:S05]  /*34b0*/  MOV R143, R146 ;  /* 0x00000092008f7202 */ /* 0x000fca0000000f00 */
[----:B------:R-:W-:-:S05]  /*34c0*/  FADD.FTZ R143, R144, R143 ;  /* 0x0000008f908f7221 */ /* 0x000fca0000010000 */
[----:B------:R-:W-:-:S07]  /*34d0*/  MOV R148, R143 ;  /* 0x0000008f00947202 */ /* 0x000fce0000000f00 */
[----:B------:R-:W-:Y:S05]  /*34e0*/  WARPSYNC.COLLECTIVE R147, `(.L_x_12082) ;  /* 0x0000000093087348 */ /* 0x000fea0003c00000 */
[----:B------:R0:W1:Y:S02]  /*34f0*/  SHFL.BFLY P3, R146, R148, R149, R150 ;  /* 0x0c00009594927389 */ /* 0x0000640000060096 */
[----:B01----:R-:W-:Y:S05]  /*3500*/  ENDCOLLECTIVE ;  /* 0x000000000000791b */ /* 0x003fea0003800000 */
.L_x_12082:
[----:B------:R-:W-:Y:S05]  /*3510*/  BRA `(.L_x_12083) ;  /* 0xffffffec00ac7947 */ /* 0x000fea000383ffff */
.L_x_12084:
        /* <DEDUP_REMOVED lines=14> */
.L_x_17402:


//--------------------- .text._ZN10layer_norm31ln_parallel_residual_fwd_kernelINS_13Kernel_traitsIf6__halffS2_fjLj768ELj1ELj4ELj1ELj16ENS_18Kernel_traits_baseILj768EfS2_fS2_fjLj128EEEEELb0ELb1ELb0EEEvNS_9FwdParamsE --------------------------
	.section	.text._ZN10layer_norm31ln_parallel_residual_fwd_kernelINS_13Kernel_traitsIf6__halffS2_fjLj768ELj1ELj4ELj1ELj16ENS_18Kernel_traits_baseILj768EfS2_fS2_fjLj128EEEEELb0ELb1ELb0EEEvNS_9FwdParamsE,"ax",@progbits
	.align	128
        .global         _ZN10layer_norm31ln_parallel_residual_fwd_kernelINS_13Kernel_traitsIf6__halffS2_fjLj768ELj1ELj4ELj1ELj16ENS_18Kernel_traits_baseILj768EfS2_fS2_fjLj128EEEEELb0ELb1ELb0EEEvNS_9FwdParamsE
        .type           _ZN10layer_norm31ln_parallel_residual_fwd_kernelINS_13Kernel_traitsIf6__halffS2_fjLj768ELj1ELj4ELj1ELj16ENS_18Kernel_traits_baseILj768EfS2_fS2_fjLj128EEEEELb0ELb1ELb0EEEvNS_9FwdParamsE,@function
        .size           _ZN10layer_norm31ln_parallel_residual_fwd_kernelINS_13Kernel_traitsIf6__halffS2_fjLj768ELj1ELj4ELj1ELj16ENS_18Kernel_traits_baseILj768EfS2_fS2_fjLj128EEEEELb0ELb1ELb0EEEvNS_9FwdParamsE,(.L_x_17403 - _ZN10layer_norm31ln_parallel_residual_fwd_kernelINS_13Kernel_traitsIf6__halffS2_fjLj768ELj1ELj4ELj1ELj16ENS_18Kernel_traits_baseILj768EfS2_fS2_fjLj128EEEEELb0ELb1ELb0EEEvNS_9FwdParamsE)
        .other          _ZN10layer_norm31ln_parallel_residual_fwd_kernelINS_13Kernel_traitsIf6__halffS2_fjLj768ELj1ELj4ELj1ELj16ENS_18Kernel_traits_baseILj768EfS2_fS2_fjLj128EEEEELb0ELb1ELb0EEEvNS_9FwdParamsE,@"STO_CUDA_ENTRY STV_DEFAULT"
_ZN10layer_norm31ln_parallel_residual_fwd_kernelINS_13Kernel_traitsIf6__halffS2_fjLj768ELj1ELj4ELj1ELj16ENS_18Kernel_traits_baseILj768EfS2_fS2_fjLj128EEEEELb0ELb1ELb0EEEvNS_9FwdParamsE:
.text._ZN10layer_norm31ln_parallel_residual_fwd_kernelINS_13Kernel_traitsIf6__halffS2_fjLj768ELj1ELj4ELj1ELj16ENS_18Kernel_traits_baseILj768EfS2_fS2_fjLj128EEEEELb0ELb1ELb0EEEvNS_9FwdParamsE:
        /* <DEDUP_REMOVED lines=50> */
.L_x_12086:
        /* <DEDUP_REMOVED lines=29> */
.L_x_12087:
[----:B------:R-:W-:Y:S05]  /*04f0*/  BSYNC.RECONVERGENT B0 ;  /* 0x0000000000007941 */ /* 0x000fea0003800200 */
.L_x_12085:
        /* <DEDUP_REMOVED lines=8> */
.L_x_12113:
        /* <DEDUP_REMOVED lines=36> */
.L_x_12091:
        /* <DEDUP_REMOVED lines=17> */
.L_x_12090:
        /* <DEDUP_REMOVED lines=28> */
.L_x_12093:
        /* <DEDUP_REMOVED lines=8> */
[----:B------:R-:W-:Y:S02]  /*0b10*/  HADD2.F32 R94, -RZ, R15.H1_H1 ;  /* 0x3000000fff5e7230 */ /* 0x000fe40000004100 */
[----:B------:R-:W-:Y:S01]  /*0b20*/  FADD.FTZ R13, R0, R13 ;  /* 0x0000000d000d7221 */ /* 0x000fe20000010000 */
[--C-:B------:R-:W-:Y:S02]  /*0b30*/  HADD2.F32 R86, -RZ, R14.reuse.H0_H0 ;  /* 0x2000000eff567230 */ /* 0x100fe40000004100 */
[--C-:B------:R-:W-:Y:S02]  /*0b40*/  HADD2.F32 R15, -RZ, R89.reuse.H1_H1 ;  /* 0x30000059ff0f7230 */ /* 0x100fe40000004100 */
[----:B------:R-:W-:Y:S02]  /*0b50*/  HADD2.F32 R14, -RZ, R14.H1_H1 ;  /* 0x3000000eff0e7230 */ /* 0x000fe40000004100 */
[----:B------:R-:W-:-:S02]  /*0b60*/  HADD2.F32 R19, -RZ, R89.H0_H0 ;  /* 0x20000059ff137230 */ /* 0x000fc40000004100 */
        /* <DEDUP_REMOVED lines=18> */
.L_x_12092:
[----:B------:R-:W0:Y:S01]  /*0c90*/  LDC.64 R86, c[0x0][0x3a8] ;  /* 0x0000ea00ff567b82 */ /* 0x000e220000000a00 */
[C---:B------:R-:W-:Y:S01]  /*0ca0*/  IADD3 R0, PT, PT, R85.reuse, 0x20, RZ ;  /* 0x0000002055007810 */ /* 0x040fe20007ffe0ff */
[----:B0-----:R-:W-:-:S05]  /*0cb0*/  IMAD.WIDE.U32 R86, R85, 0x20, R86 ;  /* 0x0000002055567825 */ /* 0x001fca00078e0056 */
[----:B------:R0:W-:Y:S04]  /*0cc0*/  STG.E.128 desc[UR6][R86.64], R16 ;  /* 0x0000001056007986 */ /* 0x0001e8000c101d06 */
[----:B------:R0:W-:Y:S02]  /*0cd0*/  STG.E.128 desc[UR6][R86.64+0x10], R12 ;  /* 0x0000100c56007986 */ /* 0x0001e4000c101d06 */
.L_x_12089:
[----:B------:R-:W-:Y:S05]  /*0ce0*/  BSYNC.RECONVERGENT B0 ;  /* 0x0000000000007941 */ /* 0x000fea0003800200 */
.L_x_12088:
        /* <DEDUP_REMOVED lines=52> */
.L_x_12097:
        /* <DEDUP_REMOVED lines=25> */
.L_x_12096:
        /* <DEDUP_REMOVED lines=18> */
.L_x_12099:
        /* <DEDUP_REMOVED lines=8> */
.L_x_12098:
[----:B0-----:R-:W0:Y:S02]  /*1360*/  LDC.64 R86, c[0x0][0x3a8] ;  /* 0x0000ea00ff567b82 */ /* 0x001e240000000a00 */
[C---:B0-----:R-:W-:Y:S01]  /*1370*/  IMAD.WIDE.U32 R86, R0.reuse, 0x20, R86 ;  /* 0x0000002000567825 */ /* 0x041fe200078e0056 */
[----:B------:R-:W-:-:S04]  /*1380*/  IADD3 R0, PT, PT, R0, 0x20, RZ ;  /* 0x0000002000007810 */ /* 0x000fc80007ffe0ff */
[----:B------:R1:W-:Y:S04]  /*1390*/  STG.E.128 desc[UR6][R86.64], R8 ;  /* 0x0000000856007986 */ /* 0x0003e8000c101d06 */
[----:B------:R1:W-:Y:S02]  /*13a0*/  STG.E.128 desc[UR6][R86.64+0x10], R80 ;  /* 0x0000105056007986 */ /* 0x0003e4000c101d06 */
.L_x_12095:
[----:B------:R-:W-:Y:S05]  /*13b0*/  BSYNC.RECONVERGENT B0 ;  /* 0x0000000000007941 */ /* 0x000fea0003800200 */
.L_x_12094:
        /* <DEDUP_REMOVED lines=52> */
.L_x_12103:
        /* <DEDUP_REMOVED lines=25> */
.L_x_12102:
        /* <DEDUP_REMOVED lines=18> */
.L_x_12105:
        /* <DEDUP_REMOVED lines=8> */
.L_x_12104:
[----:B01----:R-:W0:Y:S02]  /*1a30*/  LDC.64 R86, c[0x0][0x3a8] ;  /* 0x0000ea00ff567b82 */ /* 0x003e240000000a00 */
[----:B0-----:R-:W-:-:S05]  /*1a40*/  IMAD.WIDE.U32 R86, R0, 0x20, R86 ;  /* 0x0000002000567825 */ /* 0x001fca00078e0056 */
[----:B------:R2:W-:Y:S04]  /*1a50*/  STG.E.128 desc[UR6][R86.64], R4 ;  /* 0x0000000456007986 */ /* 0x0005e8000c101d06 */
[----:B------:R2:W-:Y:S02]  /*1a60*/  STG.E.128 desc[UR6][R86.64+0x10], R76 ;  /* 0x0000104c56007986 */ /* 0x0005e4000c101d06 */
.L_x_12101:
[----:B------:R-:W-:Y:S05]  /*1a70*/  BSYNC.RECONVERGENT B0 ;  /* 0x0000000000007941 */ /* 0x000fea0003800200 */
.L_x_12100:
        /* <DEDUP_REMOVED lines=102> */
.L_x_12125:
        /* <DEDUP_REMOVED lines=48> */
.L_x_12108:
[----:B------:R-:W-:Y:S05]  /*23e0*/  BSYNC.RECONVERGENT B0 ;  /* 0x0000000000007941 */ /* 0x000fea0003800200 */
.L_x_12107:
        /* <DEDUP_REMOVED lines=34> */
.L_x_12110:
[----:B------:R-:W-:Y:S05]  /*2610*/  BSYNC.RECONVERGENT B0 ;  /* 0x0000000000007941 */ /* 0x000fea0003800200 */
.L_x_12109:
        /* <DEDUP_REMOVED lines=33> */
.L_x_12112:
[----:B------:R-:W-:Y:S05]  /*2830*/  BSYNC.RECONVERGENT B0 ;  /* 0x0000000000007941 */ /* 0x000fea0003800200 */
.L_x_12111:
[----:B0123--:R-:W0:Y:S02]  /*2840*/  LDC.64 R86, c[0x0][0x380] ;  /* 0x0000e000ff567b82 */ /* 0x00fe240000000a00 */
[----:B0-----:R-:W-:-:S04]  /*2850*/  LEA R2, R86, R2, 0x2 ;  /* 0x0000000256027211 */ /* 0x001fc800078e10ff */
[----:B------:R-:W-:-:S13]  /*2860*/  ISETP.GE.AND P1, PT, R2, R87, PT ;  /* 0x000000570200720c */ /* 0x000fda0003f26270 */
[----:B------:R-:W-:Y:S05]  /*2870*/  @!P1 BRA `(.L_x_12113) ;  /* 0xffffffdc00409947 */ /* 0x000fea000383ffff */
[----:B------:R-:W-:Y:S05]  /*2880*/  EXIT ;  /* 0x000000000000794d */ /* 0x000fea0003800000 */
.L_x_12106:
        /* <DEDUP_REMOVED lines=8> */
.L_x_12115:
[----:B------:R-:W-:Y:S05]  /*2910*/  BSYNC B0 ;  /* 0x0000000000007941 */ /* 0x000fea0003800000 */
.L_x_12114:
        /* <DEDUP_REMOVED lines=9> */
.L_x_12116:
[----:B------:R-:W-:Y:S01]  /*29b0*/  HFMA2 R100, -RZ, RZ, 0, 2.384185791015625e-07 ;  /* 0x00000004ff647431 */ /* 0x000fe200000001ff */
[----:B------:R-:W-:-:S05]  /*29c0*/  MOV R87, R97 ;  /* 0x0000006100577202 */ /* 0x000fca0000000f00 */
[----:B------:R-:W-:-:S05]  /*29d0*/  FADD.FTZ R94, R92, R87 ;  /* 0x000000575c5e7221 */ /* 0x000fca0000010000 */
[----:B------:R-:W-:-:S07]  /*29e0*/  MOV R99, R94 ;  /* 0x0000005e00637202 */ /* 0x000fce0000000f00 */
[----:B------:R-:W-:Y:S05]  /*29f0*/  WARPSYNC.COLLECTIVE R98, `(.L_x_12117) ;  /* 0x0000000062087348 */ /* 0x000fea0003c00000 */
[----:B------:R0:W1:Y:S02]  /*2a00*/  SHFL.BFLY P6, R97, R99, R100, R101 ;  /* 0x0c00006463617389 */ /* 0x00006400000c0065 */
[----:B01----:R-:W-:Y:S05]  /*2a10*/  ENDCOLLECTIVE ;  /* 0x000000000000791b */ /* 0x003fea0003800000 */
.L_x_12117:
        /* <DEDUP_REMOVED lines=8> */
.L_x_12118:
[----:B------:R-:W-:Y:S01]  /*2aa0*/  HFMA2 R100, -RZ, RZ, 0, 9.5367431640625e-07 ;  /* 0x00000010ff647431 */ /* 0x000fe200000001ff */
[----:B------:R-:W-:-:S05]  /*2ab0*/  MOV R0, R97 ;  /* 0x0000006100007202 */ /* 0x000fca0000000f00 */
[----:B------:R-:W-:-:S05]  /*2ac0*/  FADD.FTZ R96, R95, R0 ;  /* 0x000000005f607221 */ /* 0x000fca0000010000 */
[----:B------:R-:W-:-:S07]  /*2ad0*/  MOV R99, R96 ;  /* 0x0000006000637202 */ /* 0x000fce0000000f00 */
[----:B------:R-:W-:Y:S05]  /*2ae0*/  WARPSYNC.COLLECTIVE R98, `(.L_x_12119) ;  /* 0x0000000062087348 */ /* 0x000fea0003c00000 */
[----:B------:R0:W1:Y:S02]  /*2af0*/  SHFL.BFLY P6, R97, R99, R100, R101 ;  /* 0x0c00006463617389 */ /* 0x00006400000c0065 */
[----:B01----:R-:W-:Y:S05]  /*2b00*/  ENDCOLLECTIVE ;  /* 0x000000000000791b */ /* 0x003fea0003800000 */
.L_x_12119:
        /* <DEDUP_REMOVED lines=56> */
.L_x_12120:
[----:B------:R-:W-:Y:S01]  /*2e90*/  HFMA2 R100, -RZ, RZ, 0, 1.1920928955078125e-07 ;  /* 0x00000002ff647431 */ /* 0x000fe200000001ff */
[----:B------:R-:W-:-:S05]  /*2ea0*/  MOV R93, R97 ;  /* 0x00000061005d7202 */ /* 0x000fca0000000f00 */
[----:B------:R-:W-:-:S05]  /*2eb0*/  FADD.FTZ R93, R0, R93 ;  /* 0x0000005d005d7221 */ /* 0x000fca0000010000 */
[----:B------:R-:W-:-:S07]  /*2ec0*/  MOV R99, R93 ;  /* 0x0000005d00637202 */ /* 0x000fce0000000f00 */
[----:B------:R-:W-:Y:S05]  /*2ed0*/  WARPSYNC.COLLECTIVE R98, `(.L_x_12121) ;  /* 0x0000000062087348 */ /* 0x000fea0003c00000 */
[----:B------:R0:W1:Y:S02]  /*2ee0*/  SHFL.BFLY P6, R97, R99, R100, R101 ;  /* 0x0c00006463617389 */ /* 0x00006400000c0065 */
[----:B01----:R-:W-:Y:S05]  /*2ef0*/  ENDCOLLECTIVE ;  /* 0x000000000000791b */ /* 0x003fea0003800000 */
.L_x_12121:
[----:B------:R-:W-:Y:S01]  /*2f00*/  HFMA2 R100, -RZ, RZ, 0, 2.384185791015625e-07 ;  /* 0x00000004ff647431 */ /* 0x000fe200000001ff */
[----:B------:R-:W-:-:S05]  /*2f10*/  MOV R92, R97 ;  /* 0x00000061005c7202 */ /* 0x000fca0000000f00 */
[----:B------:R-:W-:-:S05]  /*2f20*/  FADD.FTZ R92, R93, R92 ;  /* 0x0000005c5d5c7221 */ /* 0x000fca0000010000 */
[----:B------:R-:W-:-:S07]  /*2f30*/  MOV R99, R92 ;  /* 0x0000005c00637202 */ /* 0x000fce0000000f00 */
[----:B------:R-:W-:Y:S05]  /*2f40*/  WARPSYNC.COLLECTIVE R98, `(.L_x_12122) ;  /* 0x0000000062087348 */ /* 0x000fea0003c00000 */
[----:B------:R0:W1:Y:S02]  /*2f50*/  SHFL.BFLY P6, R97, R99, R100, R101 ;  /* 0x0c00006463617389 */ /* 0x00006400000c0065 */
[----:B01----:R-:W-:Y:S05]  /*2f60*/  ENDCOLLECTIVE ;  /* 0x000000000000791b */ /* 0x003fea0003800000 */
.L_x_12122:
[----:B------:R-:W-:Y:S01]  /*2f70*/  HFMA2 R100, -RZ, RZ, 0, 4.76837158203125e-07 ;  /* 0x00000008ff647431 */ /* 0x000fe200000001ff */
[----:B------:R-:W-:-:S05]  /*2f80*/  MOV R95, R97 ;  /* 0x00000061005f7202 */ /* 0x000fca0000000f00 */
[----:B------:R-:W-:-:S05]  /*2f90*/  FADD.FTZ R95, R92, R95 ;  /* 0x0000005f5c5f7221 */ /* 0x000fca0000010000 */
[----:B------:R-:W-:-:S07]  /*2fa0*/  MOV R99, R95 ;  /* 0x0000005f00637202 */ /* 0x000fce0000000f00 */
[----:B------:R-:W-:Y:S05]  /*2fb0*/  WARPSYNC.COLLECTIVE R98, `(.L_x_12123) ;  /* 0x0000000062087348 */ /* 0x000fea0003c00000 */
[----:B------:R0:W1:Y:S02]  /*2fc0*/  SHFL.BFLY P6, R97, R99, R100, R101 ;  /* 0x0c00006463617389 */ /* 0x00006400000c0065 */
[----:B01----:R-:W-:Y:S05]  /*2fd0*/  ENDCOLLECTIVE ;  /* 0x000000000000791b */ /* 0x003fea0003800000 */
.L_x_12123:
[----:B------:R-:W-:Y:S01]  /*2fe0*/  HFMA2 R100, -RZ, RZ, 0, 9.5367431640625e-07 ;  /* 0x00000010ff647431 */ /* 0x000fe200000001ff */
[----:B------:R-:W-:-:S05]  /*2ff0*/  MOV R94, R97 ;  /* 0x00000061005e7202 */ /* 0x000fca0000000f00 */
[----:B------:R-:W-:-:S05]  /*3000*/  FADD.FTZ R94, R95, R94 ;  /* 0x0000005e5f5e7221 */ /* 0x000fca0000010000 */
[----:B------:R-:W-:-:S07]  /*3010*/  MOV R99, R94 ;  /* 0x0000005e00637202 */ /* 0x000fce0000000f00 */
[----:B------:R-:W-:Y:S05]  /*3020*/  WARPSYNC.COLLECTIVE R98, `(.L_x_12124) ;  /* 0x0000000062087348 */ /* 0x000fea0003c00000 */
[----:B------:R0:W1:Y:S02]  /*3030*/  SHFL.BFLY P6, R97, R99, R100, R101 ;  /* 0x0c00006463617389 */ /* 0x00006400000c0065 */
[----:B01----:R-:W-:Y:S05]  /*3040*/  ENDCOLLECTIVE ;  /* 0x000000000000791b */ /* 0x003fea0003800000 */
.L_x_12124:
[----:B------:R-:W-:Y:S05]  /*3050*/  BRA `(.L_x_12125) ;  /* 0xfffffff000207947 */ /* 0x000fea000383ffff */
.L_x_12126:
        /* <DEDUP_REMOVED lines=10> */
.L_x_17403:


//--------------------- .text._ZN10layer_norm31ln_parallel_residual_fwd_kernelINS_13Kernel_traitsIf6__halffS2_fjLj768ELj1ELj4ELj1ELj16ENS_18Kernel_traits_baseILj768EfS2_fS2_fjLj128EEEEELb0ELb1ELb1EEEvNS_9FwdParamsE --------------------------
	.section	.text._ZN10layer_norm31ln_parallel_residual_fwd_kernelINS_13Kernel_traitsIf6__halffS2_fjLj768ELj1ELj4ELj1ELj16ENS_18Kernel_traits_baseILj768EfS2_fS2_fjLj128EEEEELb0ELb1ELb1EEEvNS_9FwdParamsE,"ax",@progbits
	.align	128
        .global         _ZN10layer_norm31ln_parallel_residual_fwd_kernelINS_13Kernel_traitsIf6__halffS2_fjLj768ELj1ELj4ELj1ELj16ENS_18Kernel_traits_baseILj768EfS2_fS2_fjLj128EEEEELb0ELb1ELb1EEEvNS_9FwdParamsE
        .type           _ZN10layer_norm31ln_parallel_residual_fwd_kernelINS_13Kernel_traitsIf6__halffS2_fjLj768ELj1ELj4ELj1ELj16ENS_18Kernel_traits_baseILj768EfS2_fS2_fjLj128EEEEELb0ELb1ELb1EEEvNS_9FwdParamsE,@function
        .size           _ZN10layer_norm31ln_parallel_residual_fwd_kernelINS_13Kernel_traitsIf6__halffS2_fjLj768ELj1ELj4ELj1ELj16ENS_18Kernel_traits_baseILj768EfS2_fS2_fjLj128EEEEELb0ELb1ELb1EEEvNS_9FwdParamsE,(.L_x_17404 - _ZN10layer_norm31ln_parallel_residual_fwd_kernelINS_13Kernel_traitsIf6__halffS2_fjLj768ELj1ELj4ELj1ELj16ENS_18Kernel_traits_baseILj768EfS2_fS2_fjLj128EEEEELb0ELb1ELb1EEEvNS_9FwdParamsE)
        .other          _ZN10layer_norm31ln_parallel_residual_fwd_kernelINS_13Kernel_traitsIf6__halffS2_fjLj768ELj1ELj4ELj1ELj16ENS_18Kernel_traits_baseILj768EfS2_fS2_fjLj128EEEEELb0ELb1ELb1EEEvNS_9FwdParamsE,@"STO_CUDA_ENTRY STV_DEFAULT"
_ZN10layer_norm31ln_parallel_residual_fwd_kernelINS_13Kernel_traitsIf6__halffS2_fjLj768ELj1ELj4ELj1ELj16ENS_18Kernel_traits_baseILj768EfS2_fS2_fjLj128EEEEELb0ELb1ELb1EEEvNS_9FwdParamsE:
.text._ZN10layer_norm31ln_parallel_residual_fwd_kernelINS_13Kernel_traitsIf6__halffS2_fjLj768ELj1ELj4ELj1ELj16ENS_18Kernel_traits_baseILj768EfS2_fS2_fjLj128EEEEELb0ELb1ELb1EEEvNS_9FwdParamsE:
        /* <DEDUP_REMOVED lines=29> */
.L_x_12127:
        /* <DEDUP_REMOVED lines=20> */
.L_x_12128:
        /* <DEDUP_REMOVED lines=12> */
.L_x_12142:
        /* <DEDUP_REMOVED lines=31> */
.L_x_12130:
[----:B-----5:R-:W-:Y:S02]  /*05c0*/  HADD2.F32 R5, -RZ, R76.H0_H0 ;  /* 0x2000004cff057230 */ /* 0x020fe40000004100 */
[----:B------:R-:W-:Y:S02]  /*05d0*/  HADD2.F32 R69, -RZ, R78.H0_H0 ;  /* 0x2000004eff457230 */ /* 0x000fe40000004100 */
        /* <DEDUP_REMOVED lines=15> */
.L_x_12129:
        /* <DEDUP_REMOVED lines=28> */
.L_x_12132:
        /* <DEDUP_REMOVED lines=12> */
[----:B------:R-:W-:Y:S02]  /*0950*/  HADD2.F32 R73, -RZ, R18.H1_H1 ;  /* 0x30000012ff497230 */ /* 0x000fe40000004100 */
[----:B------:R-:W-:-:S02]  /*0960*/  HADD2.F32 R75, -RZ, R19.H0_H0 ;  /* 0x20000013ff4b7230 */ /* 0x000fc40000004100 */
[----:B------:R-:W-:Y:S02]  /*0970*/  HADD2.F32 R77, -RZ, R77.H1_H1 ;  /* 0x3000004dff4d7230 */ /* 0x000fe40000004100 */
[----:B------:R-:W-:Y:S01]  /*0980*/  FADD.FTZ R78, R78, R73 ;  /* 0x000000494e4e7221 */ /* 0x000fe20000010000 */
[----:B------:R-:W-:Y:S02]  /*0990*/  HADD2.F32 R79, -RZ, R79.H1_H1 ;  /* 0x3000004fff4f7230 */ /* 0x000fe40000004100 */
[----:B------:R-:W-:Y:S01]  /*09a0*/  FADD.FTZ R75, R68, R75 ;  /* 0x0000004b444b7221 */ /* 0x000fe20000010000 */
[----:B------:R-:W-:Y:S02]  /*09b0*/  HADD2.F32 R0, -RZ, R17.H1_H1 ;  /* 0x30000011ff007230 */ /* 0x000fe40000004100 */
[----:B------:R-:W-:Y:S02]  /*09c0*/  HADD2.F32 R7, -RZ, R18.H0_H0 ;  /* 0x20000012ff077230 */ /* 0x000fe40000004100 */
        /* <DEDUP_REMOVED lines=12> */
.L_x_12131:
        /* <DEDUP_REMOVED lines=19> */
[----:B-----5:R-:W-:Y:S02]  /*0bc0*/  HADD2.F32 R0, -RZ, R72.H0_H0 ;  /* 0x20000048ff007230 */ /* 0x020fe40000004100 */
[----:B------:R-:W-:Y:S02]  /*0bd0*/  HADD2.F32 R69, -RZ, R16.H0_H0 ;  /* 0x20000010ff457230 */ /* 0x000fe40000004100 */
[----:B------:R-:W-:Y:S02]  /*0be0*/  HADD2.F32 R72, -RZ, R72.H1_H1 ;  /* 0x30000048ff487230 */ /* 0x000fe40000004100 */
[--C-:B------:R-:W-:Y:S02]  /*0bf0*/  HADD2.F32 R68, -RZ, R73.reuse.H0_H0 ;  /* 0x20000049ff447230 */ /* 0x100fe40000004100 */
[----:B------:R-:W-:Y:S01]  /*0c00*/  FADD.FTZ R69, R69, R0 ;  /* 0x0000000045457221 */ /* 0x000fe20000010000 */
[----:B------:R-:W-:Y:S02]  /*0c10*/  HADD2.F32 R71, -RZ, R16.H1_H1 ;  /* 0x30000010ff477230 */ /* 0x000fe40000004100 */
[----:B------:R-:W-:-:S02]  /*0c20*/  HADD2.F32 R73, -RZ, R73.H1_H1 ;  /* 0x30000049ff497230 */ /* 0x000fc40000004100 */
        /* <DEDUP_REMOVED lines=8> */
[----:B------:R-:W-:Y:S02]  /*0cb0*/  HADD2.F32 R74, -RZ, R74.H1_H1 ;  /* 0x3000004aff4a7230 */ /* 0x000fe40000004100 */
[----:B------:R-:W-:Y:S02]  /*0cc0*/  HADD2.F32 R83, -RZ, R18.H1_H1 ;  /* 0x30000012ff537230 */ /* 0x000fe40000004100 */
[----:B------:R-:W-:Y:S01]  /*0cd0*/  FADD.FTZ R73, R73, R68 ;  /* 0x0000004449497221 */ /* 0x000fe20000010000 */
[----:B------:R-:W-:Y:S02]  /*0ce0*/  HADD2.F32 R68, -RZ, R75.H0_H0 ;  /* 0x2000004bff447230 */ /* 0x000fe40000004100 */
[--C-:B------:R-:W-:Y:S02]  /*0cf0*/  HADD2.F32 R75, -RZ, R19.reuse.H0_H0 ;  /* 0x20000013ff4b7230 */ /* 0x100fe40000004100 */
[----:B------:R-:W-:Y:S01]  /*0d00*/  FADD.FTZ R74, R83, R74 ;  /* 0x0000004a534a7221 */ /* 0x000fe20000010000 */
[----:B------:R-:W-:-:S02]  /*0d10*/  HADD2.F32 R83, -RZ, R19.H1_H1 ;  /* 0x30000013ff537230 */ /* 0x000fc40000004100 */
[----:B------:R-:W-:Y:S01]  /*0d20*/  FADD.FTZ R75, R75, R68 ;  /* 0x000000444b4b7221 */ /* 0x000fe20000010000 */
[----:B------:R-:W-:Y:S02]  /*0d30*/  FADD.FTZ R68, R12, R69 ;  /* 0x000000450c447221 */ /* 0x000fe40000010000 */
        /* <DEDUP_REMOVED lines=9> */
.L_x_12134:
        /* <DEDUP_REMOVED lines=9> */
[----:B------:R-:W-:Y:S02]  /*0e60*/  HADD2.F32 R0, -RZ, R17.H1_H1 ;  /* 0x30000011ff007230 */ /* 0x000fe40000004100 */
[----:B------:R-:W-:Y:S02]  /*0e70*/  HADD2.F32 R83, -RZ, R18.H1_H1 ;  /* 0x30000012ff537230 */ /* 0x000fe40000004100 */
[----:B------:R-:W-:Y:S01]  /*0e80*/  FADD.FTZ R69, R69, R72 ;  /* 0x0000004845457221 */ /* 0x000fe20000010000 */
[----:B------:R-:W-:Y:S02]  /*0e90*/  HADD2.F32 R72, -RZ, R74.H0_H0 ;  /* 0x2000004aff487230 */ /* 0x000fe40000004100 */
[----:B------:R-:W-:Y:S01]  /*0ea0*/  FADD.FTZ R71, R0, R73 ;  /* 0x0000004900477221 */ /* 0x000fe20000010000 */
[----:B------:R-:W-:-:S02]  /*0eb0*/  HADD2.F32 R73, -RZ, R18.H0_H0 ;  /* 0x20000012ff497230 */ /* 0x000fc40000004100 */
[----:B------:R-:W-:Y:S02]  /*0ec0*/  HADD2.F32 R74, -RZ, R74.H1_H1 ;  /* 0x3000004aff4a7230 */ /* 0x000fe40000004100 */
[--C-:B------:R-:W-:Y:S02]  /*0ed0*/  HADD2.F32 R0, -RZ, R75.reuse.H1_H1 ;  /* 0x3000004bff007230 */ /* 0x100fe40000004100 */
[----:B------:R-:W-:Y:S01]  /*0ee0*/  FADD.FTZ R72, R73, R72 ;  /* 0x0000004849487221 */ /* 0x000fe20000010000 */
[----:B------:R-:W-:Y:S01]  /*0ef0*/  FADD.FTZ R73, R83, R74 ;  /* 0x0000004a53497221 */ /* 0x000fe20000010000 */
[----:B------:R-:W-:Y:S02]  /*0f00*/  HADD2.F32 R74, -RZ, R75.H0_H0 ;  /* 0x2000004bff4a7230 */ /* 0x000fe40000004100 */
[--C-:B------:R-:W-:Y:S02]  /*0f10*/  HADD2.F32 R75, -RZ, R19.reuse.H0_H0 ;  /* 0x20000013ff4b7230 */ /* 0x100fe40000004100 */
[----:B------:R-:W-:-:S03]  /*0f20*/  HADD2.F32 R83, -RZ, R19.H1_H1 ;  /* 0x30000013ff537230 */ /* 0x000fc60000004100 */
[----:B------:R-:W-:Y:S02]  /*0f30*/  FADD.FTZ R74, R75, R74 ;  /* 0x0000004a4b4a7221 */ /* 0x000fe40000010000 */
[----:B------:R-:W-:Y:S01]  /*0f40*/  FADD.FTZ R75, R83, R0 ;  /* 0x00000000534b7221 */ /* 0x000fe20000010000 */
[----:B------:R-:W-:Y:S06]  /*0f50*/  BRA `(.L_x_12135) ;  /* 0x0000000000687947 */ /* 0x000fec0003800000 */
.L_x_12133:
        /* <DEDUP_REMOVED lines=18> */
.L_x_12136:
        /* <DEDUP_REMOVED lines=8> */
.L_x_12135:
        /* <DEDUP_REMOVED lines=15> */
[----:B-----5:R-:W-:Y:S02]  /*11f0*/  HADD2.F32 R0, -RZ, R84.H0_H0 ;  /* 0x20000054ff007230 */ /* 0x020fe40000004100 */
[----:B------:R-:W-:Y:S02]  /*1200*/  HADD2.F32 R81, -RZ, R16.H0_H0 ;  /* 0x20000010ff517230 */ /* 0x000fe40000004100 */
[----:B------:R-:W-:Y:S02]  /*1210*/  HADD2.F32 R84, -RZ, R84.H1_H1 ;  /* 0x30000054ff547230 */ /* 0x000fe40000004100 */
[----:B--2---:R-:W-:Y:S02]  /*1220*/  HADD2.F32 R83, -RZ, R16.H1_H1 ;  /* 0x30000010ff537230 */ /* 0x004fe40000004100 */
[----:B------:R-:W-:Y:S01]  /*1230*/  FADD.FTZ R81, R81, R0 ;  /* 0x0000000051517221 */ /* 0x000fe20000010000 */
[--C-:B------:R-:W-:Y:S02]  /*1240*/  HADD2.F32 R0, -RZ, R85.reuse.H0_H0 ;  /* 0x20000055ff007230 */ /* 0x100fe40000004100 */
[----:B------:R-:W-:-:S02]  /*1250*/  HADD2.F32 R85, -RZ, R85.H1_H1 ;  /* 0x30000055ff557230 */ /* 0x000fc40000004100 */
[----:B------:R-:W-:Y:S01]  /*1260*/  FADD.FTZ R84, R83, R84 ;  /* 0x0000005453547221 */ /* 0x000fe20000010000 */
[--C-:B------:R-:W-:Y:S02]  /*1270*/  HADD2.F32 R83, -RZ, R17.reuse.H0_H0 ;  /* 0x20000011ff537230 */ /* 0x100fe40000004100 */
[--C-:B------:R-:W-:Y:S02]  /*1280*/  HADD2.F32 R80, -RZ, R86.reuse.H0_H0 ;  /* 0x20000056ff507230 */ /* 0x100fe40000004100 */
[----:B------:R-:W-:Y:S02]  /*1290*/  HADD2.F32 R86, -RZ, R86.H1_H1 ;  /* 0x30000056ff567230 */ /* 0x000fe40000004100 */
[----:B------:R-:W-:Y:S01]  /*12a0*/  FADD.FTZ R83, R83, R0 ;  /* 0x0000000053537221 */ /* 0x000fe20000010000 */
[----:B------:R-:W-:Y:S02]  /*12b0*/  HADD2.F32 R0, -RZ, R17.H1_H1 ;  /* 0x30000011ff007230 */ /* 0x000fe40000004100 */
[----:B------:R-:W-:-:S02]  /*12c0*/  HADD2.F32 R91, -RZ, R18.H1_H1 ;  /* 0x30000012ff5b7230 */ /* 0x000fc40000004100 */
[----:B------:R-:W-:Y:S01]  /*12d0*/  FADD.FTZ R82, R14, R83 ;  /* 0x000000530e527221 */ /* 0x000fe20000010000 */
[--C-:B------:R-:W-:Y:S02]  /*12e0*/  HADD2.F32 R94, -RZ, R19.reuse.H1_H1 ;  /* 0x30000013ff5e7230 */ /* 0x100fe40000004100 */
[----:B------:R-:W-:Y:S01]  /*12f0*/  FADD.FTZ R0, R0, R85 ;  /* 0x0000005500007221 */ /* 0x000fe20000010000 */
[----:B------:R-:W-:Y:S02]  /*1300*/  HADD2.F32 R85, -RZ, R18.H0_H0 ;  /* 0x20000012ff557230 */ /* 0x000fe40000004100 */
[----:B------:R-:W-:Y:S01]  /*1310*/  FADD.FTZ R86, R91, R86 ;  /* 0x000000565b567221 */ /* 0x000fe20000010000 */
[----:B------:R-:W-:Y:S02]  /*1320*/  HADD2.F32 R91, -RZ, R19.H0_H0 ;  /* 0x20000013ff5b7230 */ /* 0x000fe40000004100 */
[----:B------:R-:W-:Y:S01]  /*1330*/  FADD.FTZ R83, R15, R0 ;  /* 0x000000000f537221 */ /* 0x000fe20000010000 */
[----:B------:R-:W-:Y:S01]  /*1340*/  FADD.FTZ R85, R85, R80 ;  /* 0x0000005055557221 */ /* 0x000fe20000010000 */
[----:B------:R-:W-:-:S02]  /*1350*/  HADD2.F32 R80, -RZ, R87.H0_H0 ;  /* 0x20000057ff507230 */ /* 0x000fc40000004100 */
        /* <DEDUP_REMOVED lines=10> */
.L_x_12138:
[----:B-----5:R-:W-:Y:S02]  /*1400*/  HADD2.F32 R80, -RZ, R84.H0_H0 ;  /* 0x20000054ff507230 */ /* 0x020fe40000004100 */
[----:B------:R-:W-:Y:S02]  /*1410*/  HADD2.F32 R81, -RZ, R16.H0_H0 ;  /* 0x20000010ff517230 */ /* 0x000fe40000004100 */
[----:B--2---:R-:W-:Y:S02]  /*1420*/  HADD2.F32 R82, -RZ, R85.H0_H0 ;  /* 0x20000055ff527230 */ /* 0x004fe40000004100 */
[----:B------:R-:W-:Y:S02]  /*1430*/  HADD2.F32 R83, -RZ, R17.H0_H0 ;  /* 0x20000011ff537230 */ /* 0x000fe40000004100 */
[----:B------:R-:W-:Y:S01]  /*1440*/  FADD.FTZ R80, R81, R80 ;  /* 0x0000005051507221 */ /* 0x000fe20000010000 */
[----:B------:R-:W-:Y:S02]  /*1450*/  HADD2.F32 R81, -RZ, R84.H1_H1 ;  /* 0x30000054ff517230 */ /* 0x000fe40000004100 */
[----:B------:R-:W-:-:S02]  /*1460*/  HADD2.F32 R0, -RZ, R16.H1_H1 ;  /* 0x30000010ff007230 */ /* 0x000fc40000004100 */
[----:B------:R-:W-:Y:S01]  /*1470*/  FADD.FTZ R82, R83, R82 ;  /* 0x0000005253527221 */ /* 0x000fe20000010000 */
[----:B------:R-:W-:Y:S02]  /*1480*/  HADD2.F32 R83, -RZ, R85.H1_H1 ;  /* 0x30000055ff537230 */ /* 0x000fe40000004100 */
[----:B------:R-:W-:Y:S02]  /*1490*/  HADD2.F32 R84, -RZ, R86.H0_H0 ;  /* 0x20000056ff547230 */ /* 0x000fe40000004100 */
[----:B------:R-:W-:Y:S01]  /*14a0*/  FADD.FTZ R81, R0, R81 ;  /* 0x0000005100517221 */ /* 0x000fe20000010000 */
[----:B------:R-:W-:Y:S02]  /*14b0*/  HADD2.F32 R0, -RZ, R17.H1_H1 ;  /* 0x30000011ff007230 */ /* 0x000fe40000004100 */
[----:B------:R-:W-:Y:S02]  /*14c0*/  HADD2.F32 R85, -RZ, R18.H0_H0 ;  /* 0x20000012ff557230 */ /* 0x000fe40000004100 */
[----:B------:R-:W-:-:S02]  /*14d0*/  HADD2.F32 R91, -RZ, R19.H0_H0 ;  /* 0x20000013ff5b7230 */ /* 0x000fc40000004100 */
[----:B------:R-:W-:Y:S01]  /*14e0*/  FADD.FTZ R83, R0, R83 ;  /* 0x0000005300537221 */ /* 0x000fe20000010000 */
[----:B------:R-:W-:Y:S02]  /*14f0*/  HADD2.F32 R0, -RZ, R18.H1_H1 ;  /* 0x30000012ff007230 */ /* 0x000fe40000004100 */
[----:B------:R-:W-:Y:S01]  /*1500*/  FADD.FTZ R84, R85, R84 ;  /* 0x0000005455547221 */ /* 0x000fe20000010000 */
[----:B------:R-:W-:Y:S02]  /*1510*/  HADD2.F32 R85, -RZ, R86.H1_H1 ;  /* 0x30000056ff557230 */ /* 0x000fe40000004100 */
[--C-:B------:R-:W-:Y:S02]  /*1520*/  HADD2.F32 R86, -RZ, R87.reuse.H0_H0 ;  /* 0x20000057ff567230 */ /* 0x100fe40000004100 */
[----:B------:R-:W-:Y:S02]  /*1530*/  HADD2.F32 R87, -RZ, R87.H1_H1 ;  /* 0x30000057ff577230 */ /* 0x000fe40000004100 */
[----:B------:R-:W-:Y:S01]  /*1540*/  FADD.FTZ R85, R0, R85 ;  /* 0x0000005500557221 */ /* 0x000fe20000010000 */
[----:B------:R-:W-:-:S02]  /*1550*/  HADD2.F32 R0, -RZ, R19.H1_H1 ;  /* 0x30000013ff007230 */ /* 0x000fc40000004100 */
[----:B------:R-:W-:-:S03]  /*1560*/  FADD.FTZ R86, R91, R86 ;  /* 0x000000565b567221 */ /* 0x000fc60000010000 */
[----:B------:R-:W-:Y:S01]  /*1570*/  FADD.FTZ R87, R0, R87 ;  /* 0x0000005700577221 */ /* 0x000fe20000010000 */
[----:B------:R-:W-:Y:S06]  /*1580*/  BRA `(.L_x_12139) ;  /* 0x0000000000687947 */ /* 0x000fec0003800000 */
.L_x_12137:
[----:B------:R-:W-:Y:S05]  /*1590*/  @!P0 BRA `(.L_x_12140) ;  /* 0x0000000000448947 */ /* 0x000fea0003800000 */
[--C-:B-----5:R-:W-:Y:S02]  /*15a0*/  HADD2.F32 R81, -RZ, R84.reuse.H0_H0 ;  /* 0x20000054ff517230 */ /* 0x120fe40000004100 */
[----:B------:R-:W-:Y:S02]  /*15b0*/  HADD2.F32 R84, -RZ, R84.H1_H1 ;  /* 0x30000054ff547230 */ /* 0x000fe40000004100 */
[--C-:B--2---:R-:W-:Y:S02]  /*15c0*/  HADD2.F32 R83, -RZ, R85.reuse.H0_H0 ;  /* 0x20000055ff537230 */ /* 0x104fe40000004100 */
        /* <DEDUP_REMOVED lines=14> */
.L_x_12140:
[--C-:B-----5:R-:W-:Y:S02]  /*16b0*/  HADD2.F32 R80, -RZ, R84.reuse.H0_H0 ;  /* 0x20000054ff507230 */ /* 0x120fe40000004100 */
[----:B------:R-:W-:Y:S02]  /*16c0*/  HADD2.F32 R81, -RZ, R84.H1_H1 ;  /* 0x30000054ff517230 */ /* 0x000fe40000004100 */
[--C-:B--2---:R-:W-:Y:S02]  /*16d0*/  HADD2.F32 R82, -RZ, R85.reuse.H0_H0 ;  /* 0x20000055ff527230 */ /* 0x104fe40000004100 */
[----:B------:R-:W-:Y:S02]  /*16e0*/  HADD2.F32 R83, -RZ, R85.H1_H1 ;  /* 0x30000055ff537230 */ /* 0x000fe40000004100 */
[--C-:B------:R-:W-:Y:S02]  /*16f0*/  HADD2.F32 R84, -RZ, R86.reuse.H0_H0 ;  /* 0x20000056ff547230 */ /* 0x100fe40000004100 */
[----:B------:R-:W-:-:S02]  /*1700*/  HADD2.F32 R85, -RZ, R86.H1_H1 ;  /* 0x30000056ff557230 */ /* 0x000fc40000004100 */
[--C-:B------:R-:W-:Y:S02]  /*1710*/  HADD2.F32 R86, -RZ, R87.reuse.H0_H0 ;  /* 0x20000057ff567230 */ /* 0x100fe40000004100 */
[----:B------:R-:W-:-:S07]  /*1720*/  HADD2.F32 R87, -RZ, R87.H1_H1 ;  /* 0x30000057ff577230 */ /* 0x000fce0000004100 */
.L_x_12139:
        /* <DEDUP_REMOVED lines=100> */
.L_x_12154:
        /* <DEDUP_REMOVED lines=35> */
[----:B------:R-:W-:Y:S01]  /*1fa0*/  F2FP.F16.F32.PACK_AB R78, R77, R78 ;  /* 0x0000004e4d4e723e */ /* 0x000fe200000000ff */
        /* <DEDUP_REMOVED lines=16> */
[----:B------:R-:W-:Y:S01]  /*20b0*/  F2FP.F16.F32.PACK_AB R79, R94, R79 ;  /* 0x0000004f5e4f723e */ /* 0x000fe200000000ff */
[----:B------:R-:W-:Y:S01]  /*20c0*/  FMUL.FTZ R97, R0, R97 ;  /* 0x0000006100617220 */ /* 0x000fe20000410000 */
[----:B------:R-:W-:Y:S01]  /*20d0*/  FFMA.FTZ R74, R72, R55, R31 ;  /* 0x00000037484a7223 */ /* 0x000fe2000001001f */
[----:B------:R-:W-:Y:S01]  /*20e0*/  FFMA.FTZ R101, R101, R48, R24 ;  /* 0x0000003065657223 */ /* 0x000fe20000010018 */
[----:B------:R-:W-:Y:S01]  /*20f0*/  FFMA.FTZ R80, R80, R45, R21 ;  /* 0x0000002d50507223 */ /* 0x000fe20000010015 */
[----:B------:R-:W-:Y:S01]  /*2100*/  FFMA.FTZ R97, R97, R52, R28 ;  /* 0x0000003461617223 */ /* 0x000fe2000001001c */
[----:B-1----:R-:W-:-:S05]  /*2110*/  @!P0 IMAD.WIDE R76, R3, 0x4, R76 ;  /* 0x00000004034c8825 */ /* 0x002fca00078e024c */
[----:B------:R1:W-:Y:S02]  /*2120*/  @!P0 STG.E desc[UR6][R76.64], R0 ;  /* 0x000000004c008986 */ /* 0x0003e4000c101906 */
[----:B-1----:R-:W-:Y:S01]  /*2130*/  F2FP.F16.F32.PACK_AB R76, R4, R91 ;  /* 0x0000005b044c723e */ /* 0x002fe200000000ff */
[----:B------:R-:W-:Y:S01]  /*2140*/  FADD.FTZ R91, -R92, R68 ;  /* 0x000000445c5b7221 */ /* 0x000fe20000010100 */
[----:B------:R-:W1:Y:S01]  /*2150*/  LDC.64 R4, c[0x0][0x428] ;  /* 0x00010a00ff047b82 */ /* 0x000e620000000a00 */
[----:B------:R-:W-:Y:S01]  /*2160*/  F2FP.F16.F32.PACK_AB R77, R6, R93 ;  /* 0x0000005d064d723e */ /* 0x000fe200000000ff */
        /* <DEDUP_REMOVED lines=13> */
[----:B------:R-:W-:Y:S01]  /*2240*/  F2FP.F16.F32.PACK_AB R4, R71, R4 ;  /* 0x000000044704723e */ /* 0x000fe200000000ff */
        /* <DEDUP_REMOVED lines=21> */
[----:B------:R-:W-:Y:S02]  /*23a0*/  F2FP.F16.F32.PACK_AB R5, R0, R93 ;  /* 0x0000005d0005723e */ /* 0x000fe400000000ff */
[----:B------:R-:W-:Y:S02]  /*23b0*/  F2FP.F16.F32.PACK_AB R75, R82, R79 ;  /* 0x0000004f524b723e */ /* 0x000fe400000000ff */
[----:B------:R-:W-:Y:S01]  /*23c0*/  F2FP.F16.F32.PACK_AB R74, R80, R77 ;  /* 0x0000004d504a723e */ /* 0x000fe200000000ff */
[----:B------:R2:W-:Y:S01]  /*23d0*/  STG.E.128 desc[UR6][R68.64], R4 ;  /* 0x0000000444007986 */ /* 0x0005e2000c101d06 */
[----:B------:R-:W-:Y:S02]  /*23e0*/  F2FP.F16.F32.PACK_AB R73, R78, R73 ;  /* 0x000000494e49723e */ /* 0x000fe400000000ff */
[----:B------:R-:W-:-:S02]  /*23f0*/  F2FP.F16.F32.PACK_AB R72, R76, R101 ;  /* 0x000000654c48723e */ /* 0x000fc400000000ff */
[----:B-1----:R-:W-:-:S03]  /*2400*/  LEA R3, R84, R3, 0x2 ;  /* 0x0000000354037211 */ /* 0x002fc600078e10ff */
[----:B------:R2:W-:Y:S01]  /*2410*/  STG.E.128 desc[UR6][R90.64], R72 ;  /* 0x000000485a007986 */ /* 0x0005e2000c101d06 */
[----:B------:R-:W-:-:S13]  /*2420*/  ISETP.GE.AND P0, PT, R3, R85, PT ;  /* 0x000000550300720c */ /* 0x000fda0003f06270 */
[----:B------:R-:W-:Y:S05]  /*2430*/  @!P0 BRA `(.L_x_12142) ;  /* 0xffffffdc00e48947 */ /* 0x000fea000383ffff */
[----:B------:R-:W-:Y:S05]  /*2440*/  EXIT ;  /* 0x000000000000794d */ /* 0x000fea0003800000 */
.L_x_12141:
        /* <DEDUP_REMOVED lines=8> */
.L_x_12144:
[----:B------:R-:W-:Y:S05]  /*24d0*/  BSYNC B0 ;  /* 0x0000000000007941 */ /* 0x000fea0003800000 */
.L_x_12143:
        /* <DEDUP_REMOVED lines=9> */
.L_x_12145:
[----:B------:R-:W-:Y:S01]  /*2570*/  HFMA2 R100, -RZ, RZ, 0, 2.384185791015625e-07 ;  /* 0x00000004ff647431 */ /* 0x000fe200000001ff */
[----:B------:R-:W-:-:S05]  /*2580*/  MOV R92, R97 ;  /* 0x00000061005c7202 */ /* 0x000fca0000000f00 */
[----:B------:R-:W-:-:S05]  /*2590*/  FADD.FTZ R94, R93, R92 ;  /* 0x0000005c5d5e7221 */ /* 0x000fca0000010000 */
[----:B------:R-:W-:-:S07]  /*25a0*/  MOV R99, R94 ;  /* 0x0000005e00637202 */ /* 0x000fce0000000f00 */
[----:B------:R-:W-:Y:S05]  /*25b0*/  WARPSYNC.COLLECTIVE R98, `(.L_x_12146) ;  /* 0x0000000062087348 */ /* 0x000fea0003c00000 */
[----:B------:R0:W1:Y:S02]  /*25c0*/  SHFL.BFLY P2, R97, R99, R100, R101 ;  /* 0x0c00006463617389 */ /* 0x0000640000040065 */
[----:B01----:R-:W-:Y:S05]  /*25d0*/  ENDCOLLECTIVE ;  /* 0x000000000000791b */ /* 0x003fea0003800000 */
.L_x_12146:
[----:B------:R-:W-:Y:S01]  /*25e0*/  HFMA2 R100, -RZ, RZ, 0, 4.76837158203125e-07 ;  /* 0x00000008ff647431 */ /* 0x000fe200000001ff */
[----:B------:R-:W-:-:S05]  /*25f0*/  MOV R91, R97 ;  /* 0x00000061005b7202 */ /* 0x000fca0000000f00 */
[----:B------:R-:W-:-:S05]  /*2600*/  FADD.FTZ R95, R94, R91 ;  /* 0x0000005b5e5f7221 */ /* 0x000fca0000010000 */
[----:B------:R-:W-:-:S07]  /*2610*/  MOV R99, R95 ;  /* 0x0000005f00637202 */ /* 0x000fce0000000f00 */
[----:B------:R-:W-:Y:S05]  /*2620*/  WARPSYNC.COLLECTIVE R98, `(.L_x_12147) ;  /* 0x0000000062087348 */ /* 0x000fea0003c00000 */
[----:B------:R0:W1:Y:S02]  /*2630*/  SHFL.BFLY P2, R97, R99, R100, R101 ;  /* 0x0c00006463617389 */ /* 0x0000640000040065 */
[----:B01----:R-:W-:Y:S05]  /*2640*/  ENDCOLLECTIVE ;  /* 0x000000000000791b */ /* 0x003fea0003800000 */
.L_x_12147:
        /* <DEDUP_REMOVED lines=8> */
.L_x_12148:
        /* <DEDUP_REMOVED lines=56> */
.L_x_12149:
[----:B------:R-:W-:Y:S01]  /*2a50*/  HFMA2 R100, -RZ, RZ, 0, 1.1920928955078125e-07 ;  /* 0x00000002ff647431 */ /* 0x000fe200000001ff */
[----:B------:R-:W-:-:S05]  /*2a60*/  MOV R93, R97 ;  /* 0x00000061005d7202 */ /* 0x000fca0000000f00 */
[----:B------:R-:W-:-:S05]  /*2a70*/  FADD.FTZ R93, R0, R93 ;  /* 0x0000005d005d7221 */ /* 0x000fca0000010000 */
[----:B------:R-:W-:-:S07]  /*2a80*/  MOV R99, R93 ;  /* 0x0000005d00637202 */ /* 0x000fce0000000f00 */
[----:B------:R-:W-:Y:S05]  /*2a90*/  WARPSYNC.COLLECTIVE R98, `(.L_x_12150) ;  /* 0x0000000062087348 */ /* 0x000fea0003c00000 */
[----:B------:R0:W1:Y:S02]  /*2aa0*/  SHFL.BFLY P2, R97, R99, R100, R101 ;  /* 0x0c00006463617389 */ /* 0x0000640000040065 */
[----:B01----:R-:W-:Y:S05]  /*2ab0*/  ENDCOLLECTIVE ;  /* 0x000000000000791b */ /* 0x003fea0003800000 */
.L_x_12150:
[----:B------:R-:W-:Y:S01]  /*2ac0*/  HFMA2 R100, -RZ, RZ, 0, 2.384185791015625e-07 ;  /* 0x00000004ff647431 */ /* 0x000fe200000001ff */
[----:B------:R-:W-:-:S05]  /*2ad0*/  MOV R94, R97 ;  /* 0x00000061005e7202 */ /* 0x000fca0000000f00 */
[----:B------:R-:W-:-:S05]  /*2ae0*/  FADD.FTZ R94, R93, R94 ;  /* 0x0000005e5d5e7221 */ /* 0x000fca0000010000 */
[----:B------:R-:W-:-:S07]  /*2af0*/  MOV R99, R94 ;  /* 0x0000005e00637202 */ /* 0x000fce0000000f00 */
[----:B------:R-:W-:Y:S05]  /*2b00*/  WARPSYNC.COLLECTIVE R98, `(.L_x_12151) ;  /* 0x0000000062087348 */ /* 0x000fea0003c00000 */
[----:B------:R0:W1:Y:S02]  /*2b10*/  SHFL.BFLY P2, R97, R99, R100, R101 ;  /* 0x0c00006463617389 */ /* 0x0000640000040065 */
[----:B01----:R-:W-:Y:S05]  /*2b20*/  ENDCOLLECTIVE ;  /* 0x000000000000791b */ /* 0x003fea0003800000 */
.L_x_12151:
[----:B------:R-:W-:Y:S01]  /*2b30*/  HFMA2 R100, -RZ, RZ, 0, 4.76837158203125e-07 ;  /* 0x00000008ff647431 */ /* 0x000fe200000001ff */
[----:B------:R-:W-:-:S05]  /*2b40*/  MOV R95, R97 ;  /* 0x00000061005f7202 */ /* 0x000fca0000000f00 */
[----:B------:R-:W-:-:S05]  /*2b50*/  FADD.FTZ R95, R94, R95 ;  /* 0x0000005f5e5f7221 */ /* 0x000fca0000010000 */
[----:B------:R-:W-:-:S07]  /*2b60*/  MOV R99, R95 ;  /* 0x0000005f00637202 */ /* 0x000fce0000000f00 */
[----:B------:R-:W-:Y:S05]  /*2b70*/  WARPSYNC.COLLECTIVE R98, `(.L_x_12152) ;  /* 0x0000000062087348 */ /* 0x000fea0003c00000 */
[----:B------:R0:W1:Y:S02]  /*2b80*/  SHFL.BFLY P2, R97, R99, R100, R101 ;  /* 0x0c00006463617389 */ /* 0x0000640000040065 */
[----:B01----:R-:W-:Y:S05]  /*2b90*/  ENDCOLLECTIVE ;  /* 0x000000000000791b */ /* 0x003fea0003800000 */
.L_x_12152:
[----:B------:R-:W-:Y:S01]  /*2ba0*/  HFMA2 R100, -RZ, RZ, 0, 9.5367431640625e-07 ;  /* 0x00000010ff647431 */ /* 0x000fe200000001ff */
[----:B------:R-:W-:-:S05]  /*2bb0*/  MOV R96, R97 ;  /* 0x0000006100607202 */ /* 0x000fca0000000f00 */
[----:B------:R-:W-:-:S05]  /*2bc0*/  FADD.FTZ R96, R95, R96 ;  /* 0x000000605f607221 */ /* 0x000fca0000010000 */
[----:B------:R-:W-:-:S07]  /*2bd0*/  MOV R99, R96 ;  /* 0x0000006000637202 */ /* 0x000fce0000000f00 */
[----:B------:R-:W-:Y:S05]  /*2be0*/  WARPSYNC.COLLECTIVE R98, `(.L_x_12153) ;  /* 0x0000000062087348 */ /* 0x000fea0003c00000 */
[----:B------:R0:W1:Y:S02]  /*2bf0*/  SHFL.BFLY P2, R97, R99, R100, R101 ;  /* 0x0c00006463617389 */ /* 0x0000640000040065 */
[----:B01----:R-:W-:Y:S05]  /*2c00*/  ENDCOLLECTIVE ;  /* 0x000000000000791b */ /* 0x003fea0003800000 */
.L_x_12153:
[----:B------:R-:W-:Y:S05]  /*2c10*/  BRA `(.L_x_12154) ;  /* 0xfffffff000547947 */ /* 0x000fea000383ffff */
.L_x_12155:
        /* <DEDUP_REMOVED lines=14> */
.L_x_17404:


//--------------------- .text._ZN10layer_norm31ln_parallel_residual_fwd_kernelINS_13Kernel_traitsIf6__halffS2_fjLj768ELj1ELj4ELj1ELj16ENS_18Kernel_traits_baseILj768EfS2_fS2_fjLj128EEEEELb1ELb0ELb0EEEvNS_9FwdParamsE --------------------------
	.section	.text._ZN10layer_norm31ln_parallel_residual_fwd_kernelINS_13Kernel_traitsIf6__halffS2_fjLj768ELj1ELj4ELj1ELj16ENS_18Kernel_traits_baseILj768EfS2_fS2_fjLj128EEEEELb1ELb0ELb0EEEvNS_9FwdParamsE,"ax",@progbits
	.align	128
        .global         _ZN10layer_norm31ln_parallel_residual_fwd_kernelINS_13Kernel_traitsIf6__halffS2_fjLj768ELj1ELj4ELj1ELj16ENS_18Kernel_traits_baseILj768EfS2_fS2_fjLj128EEEEELb1ELb0ELb0EEEvNS_9FwdParamsE
        .type           _ZN10layer_norm31ln_parallel_residual_fwd_kernelINS_13Kernel_traitsIf6__halffS2_fjLj768ELj1ELj4ELj1ELj16ENS_18Kernel_traits_baseILj768EfS2_fS2_fjLj128EEEEELb1ELb0ELb0EEEvNS_9FwdParamsE,@function
        .size           _ZN10layer_norm31ln_parallel_residual_fwd_kernelINS_13Kernel_traitsIf6__halffS2_fjLj768ELj1ELj4ELj1ELj16ENS_18Kernel_traits_baseILj768EfS2_fS2_fjLj128EEEEELb1ELb0ELb0EEEvNS_9FwdParamsE,(.L_x_17405 - _ZN10layer_norm31ln_parallel_residual_fwd_kernelINS_13Kernel_traitsIf6__halffS2_fjLj768ELj1ELj4ELj1ELj16ENS_18Kernel_traits_baseILj768EfS2_fS2_fjLj128EEEEELb1ELb0ELb0EEEvNS_9FwdParamsE)
        .other          _ZN10layer_norm31ln_parallel_residual_fwd_kernelINS_13Kernel_traitsIf6__halffS2_fjLj768ELj1ELj4ELj1ELj16ENS_18Kernel_traits_baseILj768EfS2_fS2_fjLj128EEEEELb1ELb0ELb0EEEvNS_9FwdParamsE,@"STO_CUDA_ENTRY STV_DEFAULT"
_ZN10layer_norm31ln_parallel_residual_fwd_kernelINS_13Kernel_traitsIf6__halffS2_fjLj768ELj1ELj4ELj1ELj16ENS_18Kernel_traits_baseILj768EfS2_fS2_fjLj128EEEEELb1ELb0ELb0EEEvNS_9FwdParamsE:
.text._ZN10layer_norm31ln_parallel_residual_fwd_kernelINS_13Kernel_traitsIf6__halffS2_fjLj768ELj1ELj4ELj1ELj16ENS_18Kernel_traits_baseILj768EfS2_fS2_fjLj128EEEEELb1ELb0ELb0EEEvNS_9FwdParamsE:
        /* <DEDUP_REMOVED lines=129> */
.L_x_12158:
        /* <DEDUP_REMOVED lines=65> */
.L_x_12157:
        /* <DEDUP_REMOVED lines=61> */
.L_x_12160:
        /* <DEDUP_REMOVED lines=64> */
.L_x_12159:
[----:B------:R-:W-:Y:S05]  /*13f0*/  BSYNC.RECONVERGENT B0 ;  /* 0x0000000000007941 */ /* 0x000fea0003800200 */
.L_x_12156:
        /* <DEDUP_REMOVED lines=74> */
.L_x_12542:
        /* <DEDUP_REMOVED lines=41> */
.L_x_12166:
        /* <DEDUP_REMOVED lines=13> */
.L_x_12168:
[----:B------:R-:W-:Y:S05]  /*1c00*/  BSYNC.RECONVERGENT B2 ;  /* 0x0000000000027941 */ /* 0x000fea0003800200 */
.L_x_12167:
        /* <DEDUP_REMOVED lines=61> */
.L_x_12165:
[----:B------:R-:W-:Y:S05]  /*1fe0*/  BSYNC.RECONVERGENT B1 ;  /* 0x0000000000017941 */ /* 0x000fea0003800200 */
.L_x_12164:
        /* <DEDUP_REMOVED lines=8> */
[----:B-----5:R-:W-:-:S04]  /*2070*/  HADD2.F32 R109, -RZ, R128.H0_H0 ;  /* 0x20000080ff6d7230 */ /* 0x020fc80000004100 */
        /* <DEDUP_REMOVED lines=12> */
.L_x_12171:
        /* <DEDUP_REMOVED lines=13> */
.L_x_12173:
[----:B------:R-:W-:Y:S05]  /*2210*/  BSYNC.RECONVERGENT B2 ;  /* 0x0000000000027941 */ /* 0x000fea0003800200 */
.L_x_12172:
        /* <DEDUP_REMOVED lines=61> */
.L_x_12170:
[----:B------:R-:W-:Y:S05]  /*25f0*/  BSYNC.RECONVERGENT B1 ;  /* 0x0000000000017941 */ /* 0x000fea0003800200 */
.L_x_12169:
[----:B------:R-:W-:Y:S01]  /*2600*/  I2FP.F32.U32 R111, R110 ;  /* 0x0000006e006f7245 */ /* 0x000fe20000201000 */
[----:B------:R-:W-:Y:S01]  /*2610*/  BSSY.RECONVERGENT B1, `(.L_x_12174) ;  /* 0x000005d000017945 */ /* 0x000fe20003800200 */
[----:B------:R-:W-:Y:S01]  /*2620*/  ISETP.NE.AND P2, PT, R139, 0x1, PT ;  /* 0x000000018b00780c */ /* 0x000fe20003f45270 */
[----:B------:R-:W-:Y:S01]  /*2630*/  HFMA2 R152, -RZ, RZ, 0, 1.1920928955078125e-07 ;  /* 0x00000002ff987431 */ /* 0x000fe200000001ff */
[----:B------:R-:W-:Y:S01]  /*2640*/  LOP3.LUT R170, R170, 0xfffffff7, RZ, 0xc0, !PT ;  /* 0xfffffff7aaaa7812 */ /* 0x000fe200078ec0ff */
[----:B------:R-:W-:Y:S01]  /*2650*/  FFMA.FTZ R110, R111, R108, 1.1641532182693481445e-10 ;  /* 0x2f0000006f6e7423 */ /* 0x000fe2000001006c */
[----:B------:R-:W-:-:S04]  /*2660*/  HADD2.F32 R128, -RZ, R128.H1_H1 ;  /* 0x30000080ff807230 */ /* 0x000fc80000004100 */
        /* <DEDUP_REMOVED lines=12> */
.L_x_12176:
        /* <DEDUP_REMOVED lines=13> */
.L_x_12178:
[----:B------:R-:W-:Y:S05]  /*2800*/  BSYNC.RECONVERGENT B2 ;  /* 0x0000000000027941 */ /* 0x000fea0003800200 */
.L_x_12177:
        /* <DEDUP_REMOVED lines=61> */
.L_x_12175:
[----:B------:R-:W-:Y:S05]  /*2be0*/  BSYNC.RECONVERGENT B1 ;  /* 0x0000000000017941 */ /* 0x000fea0003800200 */
.L_x_12174:
        /* <DEDUP_REMOVED lines=8> */
[----:B------:R-:W-:-:S12]  /*2c70*/  HADD2.F32 R110, -RZ, R129.H0_H0 ;  /* 0x20000081ff6e7230 */ /* 0x000fd80000004100 */
        /* <DEDUP_REMOVED lines=10> */
.L_x_12181:
        /* <DEDUP_REMOVED lines=13> */
.L_x_12183:
[----:B------:R-:W-:Y:S05]  /*2df0*/  BSYNC.RECONVERGENT B2 ;  /* 0x0000000000027941 */ /* 0x000fea0003800200 */
.L_x_12182:
        /* <DEDUP_REMOVED lines=61> */
.L_x_12180:
[----:B------:R-:W-:Y:S05]  /*31d0*/  BSYNC.RECONVERGENT B1 ;  /* 0x0000000000017941 */ /* 0x000fea0003800200 */
.L_x_12179:
[----:B------:R-:W-:Y:S01]  /*31e0*/  I2FP.F32.U32 R111, R111 ;  /* 0x0000006f006f7245 */ /* 0x000fe20000201000 */
[----:B------:R-:W-:Y:S01]  /*31f0*/  BSSY.RECONVERGENT B1, `(.L_x_12184) ;  /* 0x000005d000017945 */ /* 0x000fe20003800200 */
[----:B------:R-:W-:Y:S01]  /*3200*/  ISETP.NE.AND P2, PT, R139, 0x1, PT ;  /* 0x000000018b00780c */ /* 0x000fe20003f45270 */
[----:B------:R-:W-:Y:S01]  /*3210*/  HADD2.F32 R129, -RZ, R129.H1_H1 ;  /* 0x30000081ff817230 */ /* 0x000fe20000004100 */
[----:B------:R-:W-:Y:S01]  /*3220*/  LOP3.LUT R170, R170, 0xfffffffd, RZ, 0xc0, !PT ;  /* 0xfffffffdaaaa7812 */ /* 0x000fe200078ec0ff */
[----:B------:R-:W-:Y:S01]  /*3230*/  FFMA.FTZ R152, R111, R108, 1.1641532182693481445e-10 ;  /* 0x2f0000006f987423 */ /* 0x000fe2000001006c */
[----:B------:R-:W-:Y:S02]  /*3240*/  IMAD.MOV.U32 R153, RZ, RZ, 0x2 ;  /* 0x00000002ff997424 */ /* 0x000fe400078e00ff */
[----:B------:R-:W-:Y:S02]  /*3250*/  IMAD.MOV.U32 R111, RZ, RZ, R140 ;  /* 0x000000ffff6f7224 */ /* 0x000fe400078e008c */
        /* <DEDUP_REMOVED lines=11> */
.L_x_12186:
        /* <DEDUP_REMOVED lines=13> */
.L_x_12188:
[----:B------:R-:W-:Y:S05]  /*33e0*/  BSYNC.RECONVERGENT B2 ;  /* 0x0000000000027941 */ /* 0x000fea0003800200 */
.L_x_12187:
        /* <DEDUP_REMOVED lines=60> */
[----:B------:R-:W-:-:S07]  /*37b0*/  IMAD.MOV.U32 R0, RZ, RZ, R154 ;  /* 0x000000ffff007224 */ /* 0x000fce00078e009a */
.L_x_12185:
[----:B------:R-:W-:Y:S05]  /*37c0*/  BSYNC.RECONVERGENT B1 ;  /* 0x0000000000017941 */ /* 0x000fea0003800200 */
.L_x_12184:
        /* <DEDUP_REMOVED lines=17> */
.L_x_12191:
        /* <DEDUP_REMOVED lines=13> */
.L_x_12193:
[----:B------:R-:W-:Y:S05]  /*39b0*/  BSYNC.RECONVERGENT B2 ;  /* 0x0000000000027941 */ /* 0x000fea0003800200 */
.L_x_12192:
        /* <DEDUP_REMOVED lines=57> */
[----:B------:R-:W-:Y:S01]  /*3d50*/  MOV R0, R154 ;  /* 0x0000009a00007202 */ /* 0x000fe20000000f00 */
[----:B------:R-:W-:Y:S01]  /*3d60*/  IMAD.MOV.U32 R140, RZ, RZ, R156 ;  /* 0x000000ffff8c7224 */ /* 0x000fe200078e009c */
[----:B------:R-:W-:Y:S01]  /*3d70*/  LOP3.LUT R136, R153, R152, R155, 0x96, !PT ;  /* 0x0000009899887212 */ /* 0x000fe200078e969b */
[----:B------:R-:W-:-:S07]  /*3d80*/  IMAD.MOV.U32 R154, RZ, RZ, RZ ;  /* 0x000000ffff9a7224 */ /* 0x000fce00078e00ff */
.L_x_12190:
[----:B------:R-:W-:Y:S05]  /*3d90*/  BSYNC.RECONVERGENT B1 ;  /* 0x0000000000017941 */ /* 0x000fea0003800200 */
.L_x_12189:
        /* <DEDUP_REMOVED lines=17> */
.L_x_12196:
        /* <DEDUP_REMOVED lines=13> */
.L_x_12198:
[----:B------:R-:W-:Y:S05]  /*3f80*/  BSYNC.RECONVERGENT B2 ;  /* 0x0000000000027941 */ /* 0x000fea0003800200 */
.L_x_12197:
        /* <DEDUP_REMOVED lines=57> */
[----:B------:R-:W-:-:S03]  /*4320*/  HFMA2 R155, -RZ, RZ, 0, 0 ;  /* 0x00000000ff9b7431 */ /* 0x000fc600000001ff */
[----:B------:R-:W-:Y:S01]  /*4330*/  LOP3.LUT R138, R139, R138, R157, 0x96, !PT ;  /* 0x0000008a8b8a7212 */ /* 0x000fe200078e969d */
[----:B------:R-:W-:Y:S02]  /*4340*/  IMAD.MOV.U32 R139, RZ, RZ, R0 ;  /* 0x000000ffff8b7224 */ /* 0x000fe400078e0000 */
[----:B------:R-:W-:-:S07]  /*4350*/  IMAD.MOV.U32 R0, RZ, RZ, R154 ;  /* 0x000000ffff007224 */ /* 0x000fce00078e009a */
.L_x_12195:
[----:B------:R-:W-:Y:S05]  /*4360*/  BSYNC.RECONVERGENT B1 ;  /* 0x0000000000017941 */ /* 0x000fea0003800200 */
.L_x_12194:
        /* <DEDUP_REMOVED lines=17> */
.L_x_12201:
        /* <DEDUP_REMOVED lines=13> */
.L_x_12203:
[----:B------:R-:W-:Y:S05]  /*4550*/  BSYNC.RECONVERGENT B2 ;  /* 0x0000000000027941 */ /* 0x000fea0003800200 */
.L_x_12202:
        /* <DEDUP_REMOVED lines=61> */
.L_x_12200:
[----:B------:R-:W-:Y:S05]  /*4930*/  BSYNC.RECONVERGENT B1 ;  /* 0x0000000000017941 */ /* 0x000fea0003800200 */
.L_x_12199:
[----:B------:R-:W-:Y:S01]  /*4940*/  I2FP.F32.U32 R153, R153 ;  /* 0x0000009900997245 */ /* 0x000fe20000201000 */
[----:B------:R-:W-:Y:S01]  /*4950*/  FMUL.FTZ R109, R109, UR10 ;  /* 0x0000000a6d6d7c20 */ /* 0x000fe20008410000 */
[----:B------:R-:W-:Y:S01]  /*4960*/  P2R R156, PR, RZ, 0x2 ;  /* 0x00000002ff9c7803 */ /* 0x000fe20000000000 */
[----:B------:R-:W-:Y:S01]  /*4970*/  FMUL.FTZ R128, R128, UR10 ;  /* 0x0000000a80807c20 */ /* 0x000fe20008410000 */
[----:B------:R-:W-:Y:S01]  /*4980*/  LOP3.LUT P1, RZ, R170, 0x10, RZ, 0xc0, !PT ;  /* 0x00000010aaff7812 */ /* 0x000fe2000782c0ff */
[----:B------:R-:W-:Y:S01]  /*4990*/  FFMA.FTZ R154, R153, R108, 1.1641532182693481445e-10 ;  /* 0x2f000000999a7423 */ /* 0x000fe2000001006c */
[----:B------:R-:W-:Y:S01]  /*49a0*/  FMUL.FTZ R108, R130, UR10 ;  /* 0x0000000a826c7c20 */ /* 0x000fe20008410000 */
[----:B------:R-:W-:Y:S01]  /*49b0*/  P2R R157, PR, RZ, 0x1 ;  /* 0x00000001ff9d7803 */ /* 0x000fe20000000000 */
[----:B------:R-:W-:Y:S01]  /*49c0*/  FMUL.FTZ R111, R111, UR10 ;  /* 0x0000000a6f6f7c20 */ /* 0x000fe20008410000 */
[----:B------:R-:W-:Y:S01]  /*49d0*/  LOP3.LUT P0, RZ, R170, 0x8, RZ, 0xc0, !PT ;  /* 0x00000008aaff7812 */ /* 0x000fe2000780c0ff */
[----:B------:R-:W-:Y:S01]  /*49e0*/  FMUL.FTZ R152, R129, UR10 ;  /* 0x0000000a81987c20 */ /* 0x000fe20008410000 */
[----:B------:R-:W-:Y:S01]  /*49f0*/  HADD2.F32 R155, -RZ, R131.H1_H1 ;  /* 0x30000083ff9b7230 */ /* 0x000fe20000004100 */
[----:B------:R-:W-:Y:S01]  /*4a00*/  FSEL R129, R108, RZ, P3 ;  /* 0x000000ff6c817208 */ /* 0x000fe20001800000 */
        /* <DEDUP_REMOVED lines=9> */
[----:B------:R-:W-:Y:S02]  /*4aa0*/  LOP3.LUT P6, RZ, R170, 0x4, RZ, 0xc0, !PT ;  /* 0x00000004aaff7812 */ /* 0x000fe400078cc0ff */
        /* <DEDUP_REMOVED lines=15> */
.L_x_12163:
[----:B------:R-:W-:Y:S01]  /*4ba0*/  ISETP.NE.AND P2, PT, R139, 0x1, PT ;  /* 0x000000018b00780c */ /* 0x000fe20003f45270 */
[----:B------:R-:W-:Y:S01]  /*4bb0*/  BSSY.RECONVERGENT B1, `(.L_x_12205) ;  /* 0x000005a000017945 */ /* 0x000fe20003800200 */
[----:B------:R-:W-:Y:S01]  /*4bc0*/  IADD3 R150, PT, PT, R2, -0xe443238, RZ ;  /* 0xf1bbcdc802967810 */ /* 0x000fe20007ffe0ff */
        /* <DEDUP_REMOVED lines=14> */
.L_x_12207:
        /* <DEDUP_REMOVED lines=13> */
.L_x_12209:
[----:B------:R-:W-:Y:S05]  /*4d80*/  BSYNC.RECONVERGENT B2 ;  /* 0x0000000000027941 */ /* 0x000fea0003800200 */
.L_x_12208:
        /* <DEDUP_REMOVED lines=60> */
.L_x_12206:
[----:B------:R-:W-:Y:S05]  /*5150*/  BSYNC.RECONVERGENT B1 ;  /* 0x0000000000017941 */ /* 0x000fea0003800200 */
.L_x_12205:
        /* <DEDUP_REMOVED lines=10> */
[----:B0-----:R-:W-:Y:S01]  /*5200*/  FSETP.LE.FTZ.AND P4, PT, R108, R151, PT ;  /* 0x000000976c00720b */ /* 0x001fe20003f93000 */
[----:B------:R-:W-:-:S02]  /*5210*/  IMAD.MOV.U32 R108, RZ, RZ, R140 ;  /* 0x000000ffff6c7224 */ /* 0x000fc400078e008c */
        /* <DEDUP_REMOVED lines=11> */
.L_x_12212:
        /* <DEDUP_REMOVED lines=13> */
.L_x_12214:
[----:B------:R-:W-:Y:S05]  /*53a0*/  BSYNC.RECONVERGENT B2 ;  /* 0x0000000000027941 */ /* 0x000fea0003800200 */
.L_x_12213:
        /* <DEDUP_REMOVED lines=60> */
.L_x_12211:
[----:B------:R-:W-:Y:S05]  /*5770*/  BSYNC.RECONVERGENT B1 ;  /* 0x0000000000017941 */ /* 0x000fea0003800200 */
.L_x_12210:
        /* <DEDUP_REMOVED lines=23> */
.L_x_12217:
        /* <DEDUP_REMOVED lines=13> */
.L_x_12219:
[----:B------:R-:W-:Y:S05]  /*59c0*/  BSYNC.RECONVERGENT B2 ;  /* 0x0000000000027941 */ /* 0x000fea0003800200 */
.L_x_12218:
        /* <DEDUP_REMOVED lines=60> */
.L_x_12216:
[----:B------:R-:W-:Y:S05]  /*5d90*/  BSYNC.RECONVERGENT B1 ;  /* 0x0000000000017941 */ /* 0x000fea0003800200 */
.L_x_12215:
[----:B------:R-:W-:Y:S01]  /*5da0*/  I2FP.F32.U32 R110, R109 ;  /* 0x0000006d006e7245 */ /* 0x000fe20000201000 */
[----:B------:R-:W-:Y:S01]  /*5db0*/  HADD2.F32 R111, -RZ, R128.H1_H1 ;  /* 0x30000080ff6f7230 */ /* 0x000fe20000004100 */
[----:B------:R-:W-:Y:S01]  /*5dc0*/  ISETP.NE.AND P2, PT, R139, 0x1, PT ;  /* 0x000000018b00780c */ /* 0x000fe20003f45270 */
[----:B------:R-:W-:Y:S01]  /*5dd0*/  BSSY.RECONVERGENT B1, `(.L_x_12220) ;  /* 0x000005b000017945 */ /* 0x000fe20003800200 */
[----:B------:R-:W-:Y:S01]  /*5de0*/  LOP3.LUT R170, R170, 0xfffffff7, RZ, 0xc0, !PT ;  /* 0xfffffff7aaaa7812 */ /* 0x000fe200078ec0ff */
[----:B------:R-:W-:Y:S01]  /*5df0*/  FFMA.FTZ R110, R110, R153, 1.1641532182693481445e-10 ;  /* 0x2f0000006e6e7423 */ /* 0x000fe20000010099 */
[----:B------:R-:W-:Y:S01]  /*5e00*/  IMAD.MOV.U32 R144, RZ, RZ, 0x2 ;  /* 0x00000002ff907424 */ /* 0x000fe200078e00ff */
[----:B------:R-:W-:Y:S01]  /*5e10*/  MOV R109, R140 ;  /* 0x0000008c006d7202 */ /* 0x000fe20000000f00 */
[----:B------:R-:W-:Y:S02]  /*5e20*/  FMUL.FTZ R128, R152, R111 ;  /* 0x0000006f98807220 */ /* 0x000fe40000410000 */
        /* <DEDUP_REMOVED lines=11> */
.L_x_12222:
        /* <DEDUP_REMOVED lines=13> */
.L_x_12224:
[----:B------:R-:W-:Y:S05]  /*5fb0*/  BSYNC.RECONVERGENT B2 ;  /* 0x0000000000027941 */ /* 0x000fea0003800200 */
.L_x_12223:
        /* <DEDUP_REMOVED lines=60> */
.L_x_12221:
[----:B------:R-:W-:Y:S05]  /*6380*/  BSYNC.RECONVERGENT B1 ;  /* 0x0000000000017941 */ /* 0x000fea0003800200 */
.L_x_12220:
[----:B------:R-:W-:Y:S01]  /*6390*/  I2FP.F32.U32 R110, R109 ;  /* 0x0000006d006e7245 */ /* 0x000fe20000201000 */
[----:B------:R-:W-:Y:S01]  /*63a0*/  HADD2.F32 R109, -RZ, R160.H1_H1 ;  /* 0x300000a0ff6d7230 */ /* 0x000fe20000004100 */
        /* <DEDUP_REMOVED lines=21> */
.L_x_12227:
        /* <DEDUP_REMOVED lines=13> */
.L_x_12229:
[----:B------:R-:W-:Y:S05]  /*65d0*/  BSYNC.RECONVERGENT B2 ;  /* 0x0000000000027941 */ /* 0x000fea0003800200 */
.L_x_12228:
        /* <DEDUP_REMOVED lines=60> */
.L_x_12226:
[----:B------:R-:W-:Y:S05]  /*69a0*/  BSYNC.RECONVERGENT B1 ;  /* 0x0000000000017941 */ /* 0x000fea0003800200 */
.L_x_12225:
[----:B------:R-:W-:Y:S01]  /*69b0*/  I2FP.F32.U32 R110, R110 ;  /* 0x0000006e006e7245 */ /* 0x000fe20000201000 */
[----:B------:R-:W-:Y:S01]  /*69c0*/  HADD2.F32 R111, -RZ, R129.H0_H0 ;  /* 0x20000081ff6f7230 */ /* 0x000fe20000004100 */
[----:B------:R-:W-:Y:S01]  /*69d0*/  ISETP.NE.AND P2, PT, R139, 0x1, PT ;  /* 0x000000018b00780c */ /* 0x000fe20003f45270 */
[----:B------:R-:W-:Y:S01]  /*69e0*/  BSSY.RECONVERGENT B1, `(.L_x_12230) ;  /* 0x000005b000017945 */ /* 0x000fe20003800200 */
[----:B------:R-:W-:Y:S01]  /*69f0*/  LOP3.LUT R170, R170, 0xfffffffb, RZ, 0xc0, !PT ;  /* 0xfffffffbaaaa7812 */ /* 0x000fe200078ec0ff */
[----:B------:R-:W-:Y:S01]  /*6a00*/  FFMA.FTZ R110, R110, R153, 1.1641532182693481445e-10 ;  /* 0x2f0000006e6e7423 */ /* 0x000fe20000010099 */
[----:B------:R-:W-:Y:S02]  /*6a10*/  IMAD.MOV.U32 R145, RZ, RZ, 0x2 ;  /* 0x00000002ff917424 */ /* 0x000fe400078e00ff */
        /* <DEDUP_REMOVED lines=13> */
.L_x_12232:
        /* <DEDUP_REMOVED lines=13> */
.L_x_12234:
[----:B------:R-:W-:Y:S05]  /*6bc0*/  BSYNC.RECONVERGENT B2 ;  /* 0x0000000000027941 */ /* 0x000fea0003800200 */
.L_x_12233:
        /* <DEDUP_REMOVED lines=60> */
.L_x_12231:
[----:B------:R-:W-:Y:S05]  /*6f90*/  BSYNC.RECONVERGENT B1 ;  /* 0x0000000000017941 */ /* 0x000fea0003800200 */
.L_x_12230:
        /* <DEDUP_REMOVED lines=23> */
.L_x_12237:
        /* <DEDUP_REMOVED lines=13> */
.L_x_12239:
[----:B------:R-:W-:Y:S05]  /*71e0*/  BSYNC.RECONVERGENT B2 ;  /* 0x0000000000027941 */ /* 0x000fea0003800200 */
.L_x_12238:
        /* <DEDUP_REMOVED lines=60> */
.L_x_12236:
[----:B------:R-:W-:Y:S05]  /*75b0*/  BSYNC.RECONVERGENT B1 ;  /* 0x0000000000017941 */ /* 0x000fea0003800200 */
.L_x_12235:
[----:B------:R-:W-:Y:S01]  /*75c0*/  I2FP.F32.U32 R128, R111 ;  /* 0x0000006f00807245 */ /* 0x000fe20000201000 */
[----:B------:R-:W-:Y:S01]  /*75d0*/  HADD2.F32 R129, -RZ, R129.H1_H1 ;  /* 0x30000081ff817230 */ /* 0x000fe20000004100 */
        /* <DEDUP_REMOVED lines=18> */
.L_x_12242:
        /* <DEDUP_REMOVED lines=13> */
.L_x_12244:
[----:B------:R-:W-:Y:S05]  /*77d0*/  BSYNC.RECONVERGENT B2 ;  /* 0x0000000000027941 */ /* 0x000fea0003800200 */
.L_x_12243:
        /* <DEDUP_REMOVED lines=60> */
.L_x_12241:
[----:B------:R-:W-:Y:S05]  /*7ba0*/  BSYNC.RECONVERGENT B1 ;  /* 0x0000000000017941 */ /* 0x000fea0003800200 */
.L_x_12240:
        /* <DEDUP_REMOVED lines=23> */
.L_x_12247:
        /* <DEDUP_REMOVED lines=13> */
.L_x_12249:
[----:B------:R-:W-:Y:S05]  /*7df0*/  BSYNC.RECONVERGENT B2 ;  /* 0x0000000000027941 */ /* 0x000fea0003800200 */
.L_x_12248:
        /* <DEDUP_REMOVED lines=60> */
.L_x_12246:
[----:B------:R-:W-:Y:S05]  /*81c0*/  BSYNC.RECONVERGENT B1 ;  /* 0x0000000000017941 */ /* 0x000fea0003800200 */
.L_x_12245:
[----:B------:R-:W-:Y:S01]  /*81d0*/  ISETP.NE.AND P3, PT, R147, 0x1, PT ;  /* 0x000000019300780c */ /* 0x000fe20003f65270 */
[----:B------:R-:W-:Y:S01]  /*81e0*/  HADD2.F32 R139, -RZ, R130.H0_H0 ;  /* 0x20000082ff8b7230 */ /* 0x000fe20000004100 */
        /* <DEDUP_REMOVED lines=16> */
.L_x_12252:
        /* <DEDUP_REMOVED lines=13> */
.L_x_12254:
[----:B------:R-:W-:Y:S05]  /*83c0*/  BSYNC.RECONVERGENT B2 ;  /* 0x0000000000027941 */ /* 0x000fea0003800200 */
.L_x_12253:
        /* <DEDUP_REMOVED lines=60> */
.L_x_12251:
[----:B------:R-:W-:Y:S05]  /*8790*/  BSYNC.RECONVERGENT B1 ;  /* 0x0000000000017941 */ /* 0x000fea0003800200 */
.L_x_12250:
        /* <DEDUP_REMOVED lines=23> */
.L_x_12257:
        /* <DEDUP_REMOVED lines=13> */
.L_x_12259:
[----:B------:R-:W-:Y:S05]  /*89e0*/  BSYNC.RECONVERGENT B2 ;  /* 0x0000000000027941 */ /* 0x000fea0003800200 */
.L_x_12258:
        /* <DEDUP_REMOVED lines=43> */
[----:B------:R-:W-:-:S03]  /*8ca0*/  LOP3.LUT R154, R139, R154, R159, 0x96, !PT ;  /* 0x0000009a8b9a7212 */ /* 0x000fc600078e969f */
[----:B------:R-:W-:Y:S02]  /*8cb0*/  VIADD R129, R3, 0x1fd5c5a3 ;  /* 0x1fd5c5a303817836 */ /* 0x000fe40000000000 */
[----:B------:R-:W-:-:S03]  /*8cc0*/  IMAD.WIDE.U32 R154, R154, -0x2daee0ad, RZ ;  /* 0xd2511f539a9a7825 */ /* 0x000fc600078e00ff */
[----:B------:R-:W-:Y:S02]  /*8cd0*/  LOP3.LUT R138, R129, R138, R157, 0x96, !PT ;  /* 0x0000008a818a7212 */ /* 0x000fe400078e969d */
        /* <DEDUP_REMOVED lines=13> */
.L_x_12256:
[----:B------:R-:W-:Y:S05]  /*8db0*/  BSYNC.RECONVERGENT B1 ;  /* 0x0000000000017941 */ /* 0x000fea0003800200 */
.L_x_12255:
        /* <DEDUP_REMOVED lines=18> */
.L_x_12262:
        /* <DEDUP_REMOVED lines=13> */
.L_x_12264:
[----:B------:R-:W-:Y:S05]  /*8fb0*/  BSYNC.RECONVERGENT B2 ;  /* 0x0000000000027941 */ /* 0x000fea0003800200 */
.L_x_12263:
        /* <DEDUP_REMOVED lines=60> */
.L_x_12261:
[----:B------:R-:W-:Y:S05]  /*9380*/  BSYNC.RECONVERGENT B1 ;  /* 0x0000000000017941 */ /* 0x000fea0003800200 */
.L_x_12260:
        /* <DEDUP_REMOVED lines=23> */
.L_x_12267:
        /* <DEDUP_REMOVED lines=13> */
.L_x_12269:
[----:B------:R-:W-:Y:S05]  /*95d0*/  BSYNC.RECONVERGENT B2 ;  /* 0x0000000000027941 */ /* 0x000fea0003800200 */
.L_x_12268:
[----:B------:R-:W-:Y:S01]  /*95e0*/  IMAD.WIDE.U32 R154, R133, -0x326172a9, RZ ;  /* 0xcd9e8d57859a7825 */ /* 0x000fe200078e00ff */
[----:B------:R-:W-:Y:S02]  /*95f0*/  LOP3.LUT R158, R141, R139, R3, 0x96, !PT ;  /* 0x0000008b8d9e7212 */ /* 0x000fe400078e9603 */
[----:B------:R-:W-:Y:S01]  /*9600*/  IADD3 R139, PT, PT, R2, -0x61c88647, RZ ;  /* 0x9e3779b9028b7810 */ /* 0x000fe20007ffe0ff */
[----:B------:R-:W-:Y:S01]  /*9610*/  IMAD.MOV.U32 R148, RZ, RZ, RZ ;  /* 0x000000ffff947224 */ /* 0x000fe200078e00ff */
[----:B------:R-:W-:Y:S01]  /*9620*/  LOP3.LUT R156, R137, R155, R2, 0x96, !PT ;  /* 0x0000009b899c7212 */ /* 0x000fe200078e9602 */
[----:B------:R-:W-:Y:S01]  /*9630*/  IMAD.WIDE.U32 R158, R158, -0x326172a9, RZ ;  /* 0xcd9e8d579e9e7825 */ /* 0x000fe200078e00ff */
[----:B------:R-:W-:-:S03]  /*9640*/  MOV R130, R0 ;  /* 0x0000000000827202 */ /* 0x000fc60000000f00 */
        /* <DEDUP_REMOVED lines=53> */
.L_x_12266:
[----:B------:R-:W-:Y:S05]  /*99a0*/  BSYNC.RECONVERGENT B1 ;  /* 0x0000000000017941 */ /* 0x000fea0003800200 */
.L_x_12265:
[----:B------:R-:W-:Y:S01]  /*99b0*/  ISETP.NE.AND P5, PT, R148, 0x1, PT ;  /* 0x000000019400780c */ /* 0x000fe20003fa5270 */
[----:B------:R-:W-:Y:S01]  /*99c0*/  HADD2.F32 R155, -RZ, R131.H0_H0 ;  /* 0x20000083ff9b7230 */ /* 0x000fe20000004100 */
        /* <DEDUP_REMOVED lines=16> */
.L_x_12272:
        /* <DEDUP_REMOVED lines=13> */
.L_x_12274:
[----:B------:R-:W-:Y:S05]  /*9ba0*/  BSYNC.RECONVERGENT B2 ;  /* 0x0000000000027941 */ /* 0x000fea0003800200 */
.L_x_12273:
        /* <DEDUP_REMOVED lines=60> */
.L_x_12271:
[----:B------:R-:W-:Y:S05]  /*9f70*/  BSYNC.RECONVERGENT B1 ;  /* 0x0000000000017941 */ /* 0x000fea0003800200 */
.L_x_12270:
        /* <DEDUP_REMOVED lines=23> */
.L_x_12277:
        /* <DEDUP_REMOVED lines=13> */
.L_x_12279:
[----:B------:R-:W-:Y:S05]  /*a1c0*/  BSYNC.RECONVERGENT B2 ;  /* 0x0000000000027941 */ /* 0x000fea0003800200 */
.L_x_12278:
        /* <DEDUP_REMOVED lines=60> */
.L_x_12276:
[----:B------:R-:W-:Y:S05]  /*a590*/  BSYNC.RECONVERGENT B1 ;  /* 0x0000000000017941 */ /* 0x000fea0003800200 */
.L_x_12275:
        /* <DEDUP_REMOVED lines=18> */
.L_x_12282:
        /* <DEDUP_REMOVED lines=15> */
.L_x_12284:
[----:B------:R-:W-:Y:S05]  /*a7b0*/  BSYNC.RECONVERGENT B2 ;  /* 0x0000000000027941 */ /* 0x000fea0003800200 */
.L_x_12283:
        /* <DEDUP_REMOVED lines=60> */
.L_x_12281:
[----:B------:R-:W-:Y:S05]  /*ab80*/  BSYNC.RECONVERGENT B1 ;  /* 0x0000000000017941 */ /* 0x000fea0003800200 */
.L_x_12280:
        /* <DEDUP_REMOVED lines=9> */
[----:B------:R-:W-:-:S07]  /*ac20*/  @P1 FADD.FTZ R131, R103, R131 ;  /* 0x0000008367831221 */ /* 0x000fce0000010000 */
.L_x_12204:
        /* <DEDUP_REMOVED lines=44> */
.L_x_12285:
[----:B------:R-:W-:Y:S02]  /*aef0*/  IMAD.MOV.U32 R151, RZ, RZ, R0 ;  /* 0x000000ffff977224 */ /* 0x000fe400078e0000 */
[----:B------:R-:W-:-:S07]  /*af00*/  VIADD R0, R149, 0x20 ;  /* 0x0000002095007836 */ /* 0x000fce0000000000 */
.L_x_12162:
[----:B------:R-:W-:Y:S05]  /*af10*/  BSYNC.RECONVERGENT B0 ;  /* 0x0000000000007941 */ /* 0x000fea0003800200 */
.L_x_12161:
        /* <DEDUP_REMOVED lines=36> */
.L_x_12291:
        /* <DEDUP_REMOVED lines=13> */
.L_x_12293:
[----:B------:R-:W-:Y:S05]  /*b230*/  BSYNC.RECONVERGENT B2 ;  /* 0x0000000000027941 */ /* 0x000fea0003800200 */
.L_x_12292:
        /* <DEDUP_REMOVED lines=60> */
.L_x_12290:
[----:B------:R-:W-:Y:S05]  /*b600*/  BSYNC.RECONVERGENT B1 ;  /* 0x0000000000017941 */ /* 0x000fea0003800200 */
.L_x_12289:
[----:B------:R-:W0:Y:S01]  /*b610*/  LDC R150, c[0x0][0x404] ;  /* 0x00010100ff967b82 */ /* 0x000e220000000800 */
[----:B------:R-:W-:Y:S01]  /*b620*/  I2FP.F32.U32 R112, R112 ;  /* 0x0000007000707245 */ /* 0x000fe20000201000 */
[----:B------:R-:W-:Y:S01]  /*b630*/  IMAD.MOV.U32 R153, RZ, RZ, 0x2f800000 ;  /* 0x2f800000ff997424 */ /* 0x000fe200078e00ff */
[----:B------:R-:W-:Y:S01]  /*b640*/  ISETP.NE.AND P2, PT, R114, 0x1, PT ;  /* 0x000000017200780c */ /* 0x000fe20003f45270 */
[----:B------:R-:W-:Y:S01]  /*b650*/  BSSY.RECONVERGENT B1, `(.L_x_12294) ;  /* 0x000005e000017945 */ /* 0x000fe20003800200 */
[----:B------:R-:W-:Y:S01]  /*b660*/  LOP3.LUT R170, R170, 0xffffffef, RZ, 0xc0, !PT ;  /* 0xffffffefaaaa7812 */ /* 0x000fe200078ec0ff */
[----:B------:R-:W-:Y:S01]  /*b670*/  FFMA.FTZ R113, R112, R153, 1.1641532182693481445e-10 ;  /* 0x2f00000070717423 */ /* 0x000fe20000010099 */
[----:B-----5:R-:W-:Y:S01]  /*b680*/  HADD2.F32 R112, -RZ, R120.H0_H0 ;  /* 0x20000078ff707230 */ /* 0x020fe20000004100 */
[----:B------:R-:W1:Y:S01]  /*b690*/  LDC R151, c[0x0][0x408] ;  /* 0x00010200ff977b82 */ /* 0x000e620000000800 */
[----:B------:R-:W-:Y:S02]  /*b6a0*/  IMAD.MOV.U32 R115, RZ, RZ, 0x2 ;  /* 0x00000002ff737424 */ /* 0x000fe400078e00ff */
        /* <DEDUP_REMOVED lines=13> */
.L_x_12296:
        /* <DEDUP_REMOVED lines=13> */
.L_x_12298:
[----:B------:R-:W-:Y:S05]  /*b850*/  BSYNC.RECONVERGENT B2 ;  /* 0x0000000000027941 */ /* 0x000fea0003800200 */
.L_x_12297:
        /* <DEDUP_REMOVED lines=61> */
.L_x_12295:
[----:B------:R-:W-:Y:S05]  /*bc30*/  BSYNC.RECONVERGENT B1 ;  /* 0x0000000000017941 */ /* 0x000fea0003800200 */
.L_x_12294:
        /* <DEDUP_REMOVED lines=23> */
.L_x_12301:
        /* <DEDUP_REMOVED lines=13> */
.L_x_12303:
[----:B------:R-:W-:Y:S05]  /*be80*/  BSYNC.RECONVERGENT B2 ;  /* 0x0000000000027941 */ /* 0x000fea0003800200 */
.L_x_12302:
        /* <DEDUP_REMOVED lines=61> */
.L_x_12300:
[----:B------:R-:W-:Y:S05]  /*c260*/  BSYNC.RECONVERGENT B1 ;  /* 0x0000000000017941 */ /* 0x000fea0003800200 */
.L_x_12299:
[----:B------:R-:W-:Y:S01]  /*c270*/  I2FP.F32.U32 R114, R113 ;  /* 0x0000007100727245 */ /* 0x000fe20000201000 */
[----:B------:R-:W-:Y:S01]  /*c280*/  HADD2.F32 R120, -RZ, R120.H1_H1 ;  /* 0x30000078ff787230 */ /* 0x000fe20000004100 */
        /* <DEDUP_REMOVED lines=18> */
.L_x_12306:
        /* <DEDUP_REMOVED lines=13> */
.L_x_12308:
[----:B------:R-:W-:Y:S05]  /*c480*/  BSYNC.RECONVERGENT B2 ;  /* 0x0000000000027941 */ /* 0x000fea0003800200 */
.L_x_12307:
        /* <DEDUP_REMOVED lines=61> */
.L_x_12305:
[----:B------:R-:W-:Y:S05]  /*c860*/  BSYNC.RECONVERGENT B1 ;  /* 0x0000000000017941 */ /* 0x000fea0003800200 */
.L_x_12304:
[----:B------:R-:W-:Y:S01]  /*c870*/  I2FP.F32.U32 R114, R113 ;  /* 0x0000007100727245 */ /* 0x000fe20000201000 */
[----:B------:R-:W-:Y:S01]  /*c880*/  HADD2.F32 R144, -RZ, R160.H1_H1 ;  /* 0x300000a0ff907230 */ /* 0x000fe20000004100 */
        /* <DEDUP_REMOVED lines=21> */
.L_x_12311:
        /* <DEDUP_REMOVED lines=13> */
.L_x_12313:
[----:B------:R-:W-:Y:S05]  /*cab0*/  BSYNC.RECONVERGENT B2 ;  /* 0x0000000000027941 */ /* 0x000fea0003800200 */
.L_x_12312:
        /* <DEDUP_REMOVED lines=61> */
.L_x_12310:
[----:B------:R-:W-:Y:S05]  /*ce90*/  BSYNC.RECONVERGENT B1 ;  /* 0x0000000000017941 */ /* 0x000fea0003800200 */
.L_x_12309:
[----:B------:R-:W-:Y:S01]  /*cea0*/  I2FP.F32.U32 R114, R114 ;  /* 0x0000007200727245 */ /* 0x000fe20000201000 */
[----:B------:R-:W-:Y:S01]  /*ceb0*/  BSSY.RECONVERGENT B1, `(.L_x_12314) ;  /* 0x000005e000017945 */ /* 0x000fe20003800200 */
[----:B------:R-:W-:Y:S01]  /*cec0*/  ISETP.NE.AND P2, PT, R139, 0x1, PT ;  /* 0x000000018b00780c */ /* 0x000fe20003f45270 */
[----:B------:R-:W-:Y:S01]  /*ced0*/  IMAD.MOV.U32 R145, RZ, RZ, 0x2 ;  /* 0x00000002ff917424 */ /* 0x000fe200078e00ff */
[----:B------:R-:W-:Y:S01]  /*cee0*/  LOP3.LUT R170, R170, 0xfffffffb, RZ, 0xc0, !PT ;  /* 0xfffffffbaaaa7812 */ /* 0x000fe200078ec0ff */
[----:B------:R-:W-:Y:S01]  /*cef0*/  FFMA.FTZ R115, R114, R153, 1.1641532182693481445e-10 ;  /* 0x2f00000072737423 */ /* 0x000fe20000010099 */
[----:B------:R-:W-:-:S04]  /*cf00*/  HADD2.F32 R114, -RZ, R121.H0_H0 ;  /* 0x20000079ff727230 */ /* 0x000fc80000004100 */
        /* <DEDUP_REMOVED lines=13> */
.L_x_12316:
        /* <DEDUP_REMOVED lines=13> */
.L_x_12318:
[----:B------:R-:W-:Y:S05]  /*d0b0*/  BSYNC.RECONVERGENT B2 ;  /* 0x0000000000027941 */ /* 0x000fea0003800200 */
.L_x_12317:
        /* <DEDUP_REMOVED lines=61> */
.L_x_12315:
[----:B------:R-:W-:Y:S05]  /*d490*/  BSYNC.RECONVERGENT B1 ;  /* 0x0000000000017941 */ /* 0x000fea0003800200 */
.L_x_12314:
        /* <DEDUP_REMOVED lines=23> */
.L_x_12321:
        /* <DEDUP_REMOVED lines=13> */
.L_x_12323:
[----:B------:R-:W-:Y:S05]  /*d6e0*/  BSYNC.RECONVERGENT B2 ;  /* 0x0000000000027941 */ /* 0x000fea0003800200 */
.L_x_12322:
        /* <DEDUP_REMOVED lines=48> */
[----:B------:R-:W-:-:S03]  /*d9f0*/  LOP3.LUT R145, R145, R154, R147, 0x96, !PT ;  /* 0x0000009a91917212 */ /* 0x000fc600078e9693 */
[----:B------:R-:W-:-:S05]  /*da00*/  IMAD.WIDE.U32 R138, R138, -0x326172a9, RZ ;  /* 0xcd9e8d578a8a7825 */ /* 0x000fca00078e00ff */
        /* <DEDUP_REMOVED lines=11> */
.L_x_12320:
[----:B------:R-:W-:Y:S05]  /*dac0*/  BSYNC.RECONVERGENT B1 ;  /* 0x0000000000017941 */ /* 0x000fea0003800200 */
.L_x_12319:
        /* <DEDUP_REMOVED lines=20> */
.L_x_12326:
        /* <DEDUP_REMOVED lines=13> */
.L_x_12328:
[----:B------:R-:W-:Y:S05]  /*dce0*/  BSYNC.RECONVERGENT B2 ;  /* 0x0000000000027941 */ /* 0x000fea0003800200 */
.L_x_12327:
        /* <DEDUP_REMOVED lines=61> */
.L_x_12325:
[----:B------:R-:W-:Y:S05]  /*e0c0*/  BSYNC.RECONVERGENT B1 ;  /* 0x0000000000017941 */ /* 0x000fea0003800200 */
.L_x_12324:
        /* <DEDUP_REMOVED lines=23> */
.L_x_12331:
        /* <DEDUP_REMOVED lines=13> */
.L_x_12333:
[----:B------:R-:W-:Y:S05]  /*e310*/  BSYNC.RECONVERGENT B2 ;  /* 0x0000000000027941 */ /* 0x000fea0003800200 */
.L_x_12332:
        /* <DEDUP_REMOVED lines=58> */
[----:B------:R-:W-:Y:S01]  /*e6c0*/  HFMA2 R139, -RZ, RZ, 0, 0 ;  /* 0x00000000ff8b7431 */ /* 0x000fe200000001ff */
[----:B------:R-:W-:Y:S01]  /*e6d0*/  MOV R120, R152 ;  /* 0x0000009800787202 */ /* 0x000fe20000000f00 */
[----:B------:R-:W-:-:S07]  /*e6e0*/  IMAD.MOV.U32 R152, RZ, RZ, R146 ;  /* 0x000000ffff987224 */ /* 0x000fce00078e0092 */
.L_x_12330:
[----:B------:R-:W-:Y:S05]  /*e6f0*/  BSYNC.RECONVERGENT B1 ;  /* 0x0000000000017941 */ /* 0x000fea0003800200 */
.L_x_12329:
        /* <DEDUP_REMOVED lines=18> */
.L_x_12336:
        /* <DEDUP_REMOVED lines=13> */
.L_x_12338:
[----:B------:R-:W-:Y:S05]  /*e8f0*/  BSYNC.RECONVERGENT B2 ;  /* 0x0000000000027941 */ /* 0x000fea0003800200 */
.L_x_12337:
        /* <DEDUP_REMOVED lines=61> */
.L_x_12335:
[----:B------:R-:W-:Y:S05]  /*ecd0*/  BSYNC.RECONVERGENT B1 ;  /* 0x0000000000017941 */ /* 0x000fea0003800200 */
.L_x_12334:
        /* <DEDUP_REMOVED lines=23> */
.L_x_12341:
        /* <DEDUP_REMOVED lines=13> */
.L_x_12343:
[----:B------:R-:W-:Y:S05]  /*ef20*/  BSYNC.RECONVERGENT B2 ;  /* 0x0000000000027941 */ /* 0x000fea0003800200 */
.L_x_12342:
        /* <DEDUP_REMOVED lines=55> */
[----:B------:R-:W-:Y:S01]  /*f2a0*/  LOP3.LUT R136, R121, R154, R157, 0x96, !PT ;  /* 0x0000009a79887212 */ /* 0x000fe200078e969d */
[----:B------:R-:W-:Y:S01]  /*f2b0*/  HFMA2 R154, -RZ, RZ, 0, 0 ;  /* 0x00000000ff9a7431 */ /* 0x000fe200000001ff */
[----:B------:R-:W-:Y:S01]  /*f2c0*/  MOV R121, R152 ;  /* 0x0000009800797202 */ /* 0x000fe20000000f00 */
[----:B------:R-:W-:Y:S01]  /*f2d0*/  IMAD.MOV.U32 R140, RZ, RZ, R158 ;  /* 0x000000ffff8c7224 */ /* 0x000fe200078e009e */
[----:B------:R-:W-:Y:S01]  /*f2e0*/  LOP3.LUT R138, R139, R138, R159, 0x96, !PT ;  /* 0x0000008a8b8a7212 */ /* 0x000fe200078e969f */
[----:B------:R-:W-:-:S07]  /*f2f0*/  IMAD.MOV.U32 R152, RZ, RZ, R156 ;  /* 0x000000ffff987224 */ /* 0x000fce00078e009c */
.L_x_12340:
[----:B------:R-:W-:Y:S05]  /*f300*/  BSYNC.RECONVERGENT B1 ;  /* 0x0000000000017941 */ /* 0x000fea0003800200 */
.L_x_12339:
        /* <DEDUP_REMOVED lines=18> */
.L_x_12346:
        /* <DEDUP_REMOVED lines=13> */
.L_x_12348:
[----:B------:R-:W-:Y:S05]  /*f500*/  BSYNC.RECONVERGENT B2 ;  /* 0x0000000000027941 */ /* 0x000fea0003800200 */
.L_x_12347:
        /* <DEDUP_REMOVED lines=48> */
[----:B------:R-:W-:Y:S01]  /*f810*/  LOP3.LUT R147, R147, R156, R155, 0x96, !PT ;  /* 0x0000009c93937212 */ /* 0x000fe200078e969b */
[----:B------:R-:W-:Y:S02]  /*f820*/  IMAD.MOV.U32 R155, RZ, RZ, RZ ;  /* 0x000000ffff9b7224 */ /* 0x000fe400078e00ff */
        /* <DEDUP_REMOVED lines=11> */
.L_x_12345:
[----:B------:R-:W-:Y:S05]  /*f8e0*/  BSYNC.RECONVERGENT B1 ;  /* 0x0000000000017941 */ /* 0x000fea0003800200 */
.L_x_12344:
[----:B------:R-:W-:Y:S01]  /*f8f0*/  I2FP.F32.U32 R122, R139 ;  /* 0x0000008b007a7245 */ /* 0x000fe20000201000 */
[----:B------:R-:W-:Y:S01]  /*f900*/  HADD2.F32 R154, -RZ, R162.H1_H1 ;  /* 0x300000a2ff9a7230 */ /* 0x000fe20000004100 */
[----:B------:R-:W-:Y:S03]  /*f910*/  BSSY.RECONVERGENT B1, `(.L_x_12349) ;  /* 0x0000060000017945 */ /* 0x000fe60003800200 */
[----:B------:R-:W-:Y:S01]  /*f920*/  FFMA.FTZ R121, R122, R153, 1.1641532182693481445e-10 ;  /* 0x2f0000007a797423 */ /* 0x000fe20000010099 */
[----:B------:R-:W-:Y:S01]  /*f930*/  FMUL.FTZ R154, R154, R151 ;  /* 0x000000979a9a7220 */ /* 0x000fe20000410000 */
[----:B------:R-:W-:-:S03]  /*f940*/  FSEL R122, R148, RZ, P3 ;  /* 0x000000ff947a7208 */ /* 0x000fc60001800000 */
[----:B------:R-:W-:-:S04]  /*f950*/  FSETP.GTU.FTZ.AND P4, PT, R121, R150, PT ;  /* 0x000000967900720b */ /* 0x000fc80003f9c000 */
[----:B------:R-:W-:Y:S01]  /*f960*/  FSEL R121, R154, RZ, !P4 ;  /* 0x000000ff9a797208 */ /* 0x000fe20006000000 */
[----:B------:R-:W-:Y:S01]  /*f970*/  HFMA2 R154, -RZ, RZ, 0, 1.1920928955078125e-07 ;  /* 0x00000002ff9a7431 */ /* 0x000fe200000001ff */
        /* <DEDUP_REMOVED lines=14> */
.L_x_12351:
        /* <DEDUP_REMOVED lines=13> */
.L_x_12353:
[----:B------:R-:W-:Y:S05]  /*fb30*/  BSYNC.RECONVERGENT B2 ;  /* 0x0000000000027941 */ /* 0x000fea0003800200 */
.L_x_12352:
        /* <DEDUP_REMOVED lines=57> */
[----:B------:R-:W-:Y:S02]  /*fed0*/  HFMA2 R154, -RZ, RZ, 0, 0 ;  /* 0x00000000ff9a7431 */ /* 0x000fe400000001ff */
[----:B------:R-:W-:Y:S01]  /*fee0*/  IMAD.MOV.U32 R140, RZ, RZ, R158 ;  /* 0x000000ffff8c7224 */ /* 0x000fe200078e009e */
[----:B------:R-:W-:Y:S01]  /*fef0*/  LOP3.LUT R138, R139, R138, R159, 0x96, !PT ;  /* 0x0000008a8b8a7212 */ /* 0x000fe200078e969f */
[----:B------:R-:W-:-:S07]  /*ff00*/  IMAD.MOV.U32 R152, RZ, RZ, R156 ;  /* 0x000000ffff987224 */ /* 0x000fce00078e009c */
.L_x_12350:
[----:B------:R-:W-:Y:S05]  /*ff10*/  BSYNC.RECONVERGENT B1 ;  /* 0x0000000000017941 */ /* 0x000fea0003800200 */
.L_x_12349:
        /* <DEDUP_REMOVED lines=18> */
.L_x_12356:
        /* <DEDUP_REMOVED lines=13> */
.L_x_12358:
[----:B------:R-:W-:Y:S05]  /*10110*/  BSYNC.RECONVERGENT B2 ;  /* 0x0000000000027941 */ /* 0x000fea0003800200 */
.L_x_12357:
        /* <DEDUP_REMOVED lines=61> */
.L_x_12355:
[----:B------:R-:W-:Y:S05]  /*104f0*/  BSYNC.RECONVERGENT B1 ;  /* 0x0000000000017941 */ /* 0x000fea0003800200 */
.L_x_12354:
        /* <DEDUP_REMOVED lines=23> */
.L_x_12361:
        /* <DEDUP_REMOVED lines=13> */
.L_x_12363:
[----:B------:R-:W-:Y:S05]  /*10740*/  BSYNC.RECONVERGENT B2 ;  /* 0x0000000000027941 */ /* 0x000fea0003800200 */
.L_x_12362:
        /* <DEDUP_REMOVED lines=58> */
[----:B------:R-:W-:Y:S02]  /*10af0*/  LOP3.LUT R138, R139, R138, R159, 0x96, !PT ;  /* 0x0000008a8b8a7212 */ /* 0x000fe400078e969f */
[----:B------:R-:W-:Y:S01]  /*10b00*/  MOV R139, R152 ;  /* 0x00000098008b7202 */ /* 0x000fe20000000f00 */
[----:B------:R-:W-:-:S07]  /*10b10*/  IMAD.MOV.U32 R152, RZ, RZ, R156 ;  /* 0x000000ffff987224 */ /* 0x000fce00078e009c */
.L_x_12360:
[----:B------:R-:W-:Y:S05]  /*10b20*/  BSYNC.RECONVERGENT B1 ;  /* 0x0000000000017941 */ /* 0x000fea0003800200 */
.L_x_12359:
[----:B------:R-:W-:Y:S01]  /*10b30*/  ISETP.NE.AND P6, PT, R157, 0x1, PT ;  /* 0x000000019d00780c */ /* 0x000fe20003fc5270 */
[----:B------:R-:W-:Y:S01]  /*10b40*/  HADD2.F32 R156, -RZ, R123.H1_H1 ;  /* 0x3000007bff9c7230 */ /* 0x000fe20000004100 */
        /* <DEDUP_REMOVED lines=16> */
.L_x_12366:
        /* <DEDUP_REMOVED lines=15> */
.L_x_12368:
[----:B------:R-:W-:Y:S05]  /*10d40*/  BSYNC.RECONVERGENT B2 ;  /* 0x0000000000027941 */ /* 0x000fea0003800200 */
.L_x_12367:
        /* <DEDUP_REMOVED lines=61> */
.L_x_12365:
[----:B------:R-:W-:Y:S05]  /*11120*/  BSYNC.RECONVERGENT B1 ;  /* 0x0000000000017941 */ /* 0x000fea0003800200 */
.L_x_12364:
        /* <DEDUP_REMOVED lines=11> */
.L_x_12288:
        /* <DEDUP_REMOVED lines=16> */
.L_x_12372:
        /* <DEDUP_REMOVED lines=13> */
.L_x_12374:
[----:B------:R-:W-:Y:S05]  /*113b0*/  BSYNC.RECONVERGENT B2 ;  /* 0x0000000000027941 */ /* 0x000fea0003800200 */
.L_x_12373:
        /* <DEDUP_REMOVED lines=58> */
[----:B------:R-:W-:Y:S02]  /*11760*/  HFMA2 R115, -RZ, RZ, 0, 0 ;  /* 0x00000000ff737431 */ /* 0x000fe400000001ff */
[----:B------:R-:W-:-:S07]  /*11770*/  IMAD.MOV.U32 R112, RZ, RZ, R151 ;  /* 0x000000ffff707224 */ /* 0x000fce00078e0097 */
.L_x_12371:
[----:B------:R-:W-:Y:S05]  /*11780*/  BSYNC.RECONVERGENT B1 ;  /* 0x0000000000017941 */ /* 0x000fea0003800200 */
.L_x_12370:
        /* <DEDUP_REMOVED lines=8> */
[----:B------:R-:W-:-:S03]  /*11810*/  MOV R139, 0x2 ;  /* 0x00000002008b7802 */ /* 0x000fc60000000f00 */
        /* <DEDUP_REMOVED lines=12> */
.L_x_12377:
        /* <DEDUP_REMOVED lines=13> */
.L_x_12379:
[----:B------:R-:W-:Y:S05]  /*119b0*/  BSYNC.RECONVERGENT B2 ;  /* 0x0000000000027941 */ /* 0x000fea0003800200 */
.L_x_12378:
        /* <DEDUP_REMOVED lines=61> */
.L_x_12376:
[----:B------:R-:W-:Y:S05]  /*11d90*/  BSYNC.RECONVERGENT B1 ;  /* 0x0000000000017941 */ /* 0x000fea0003800200 */
.L_x_12375:
[----:B------:R-:W-:Y:S01]  /*11da0*/  I2FP.F32.U32 R115, R114 ;  /* 0x0000007200737245 */ /* 0x000fe20000201000 */
[----:B------:R-:W-:Y:S01]  /*11db0*/  BSSY.RECONVERGENT B1, `(.L_x_12380) ;  /* 0x000005d000017945 */ /* 0x000fe20003800200 */
[----:B------:R-:W-:Y:S01]  /*11dc0*/  ISETP.NE.AND P2, PT, R139, 0x1, PT ;  /* 0x000000018b00780c */ /* 0x000fe20003f45270 */
[----:B------:R-:W-:Y:S01]  /*11dd0*/  HADD2.F32 R120, -RZ, R120.H1_H1 ;  /* 0x30000078ff787230 */ /* 0x000fe20000004100 */
[----:B------:R-:W-:Y:S01]  /*11de0*/  LOP3.LUT R170, R170, 0xfffffff7, RZ, 0xc0, !PT ;  /* 0xfffffff7aaaa7812 */ /* 0x000fe200078ec0ff */
[----:B------:R-:W-:Y:S01]  /*11df0*/  FFMA.FTZ R114, R115, R112, 1.1641532182693481445e-10 ;  /* 0x2f00000073727423 */ /* 0x000fe20000010070 */
[----:B------:R-:W-:-:S04]  /*11e00*/  IMAD.MOV.U32 R153, RZ, RZ, 0x2 ;  /* 0x00000002ff997424 */ /* 0x000fc800078e00ff */
        /* <DEDUP_REMOVED lines=12> */
.L_x_12382:
        /* <DEDUP_REMOVED lines=13> */
.L_x_12384:
[----:B------:R-:W-:Y:S05]  /*11fa0*/  BSYNC.RECONVERGENT B2 ;  /* 0x0000000000027941 */ /* 0x000fea0003800200 */
.L_x_12383:
        /* <DEDUP_REMOVED lines=61> */
.L_x_12381:
[----:B------:R-:W-:Y:S05]  /*12380*/  BSYNC.RECONVERGENT B1 ;  /* 0x0000000000017941 */ /* 0x000fea0003800200 */
.L_x_12380:
[----:B------:R-:W-:Y:S01]  /*12390*/  I2FP.F32.U32 R115, R114 ;  /* 0x0000007200737245 */ /* 0x000fe20000201000 */
[----:B------:R-:W-:Y:S01]  /*123a0*/  BSSY.RECONVERGENT B1, `(.L_x_12385) ;  /* 0x000005d000017945 */ /* 0x000fe20003800200 */
[----:B------:R-:W-:Y:S01]  /*123b0*/  ISETP.NE.AND P2, PT, R153, 0x1, PT ;  /* 0x000000019900780c */ /* 0x000fe20003f45270 */
[----:B------:R-:W-:Y:S01]  /*123c0*/  HFMA2 R139, -RZ, RZ, 0, 1.1920928955078125e-07 ;  /* 0x00000002ff8b7431 */ /* 0x000fe200000001ff */
[----:B------:R-:W-:Y:S01]  /*123d0*/  LOP3.LUT R170, R170, 0xfffffffb, RZ, 0xc0, !PT ;  /* 0xfffffffbaaaa7812 */ /* 0x000fe200078ec0ff */
[----:B------:R-:W-:Y:S01]  /*123e0*/  FFMA.FTZ R154, R115, R112, 1.1641532182693481445e-10 ;  /* 0x2f000000739a7423 */ /* 0x000fe20000010070 */
[----:B------:R-:W-:Y:S02]  /*123f0*/  HADD2.F32 R114, -RZ, R121.H0_H0 ;  /* 0x20000079ff727230 */ /* 0x000fe40000004100 */
        /* <DEDUP_REMOVED lines=12> */
.L_x_12387:
        /* <DEDUP_REMOVED lines=13> */
.L_x_12389:
[----:B------:R-:W-:Y:S05]  /*12590*/  BSYNC.RECONVERGENT B2 ;  /* 0x0000000000027941 */ /* 0x000fea0003800200 */
.L_x_12388:
        /* <DEDUP_REMOVED lines=61> */
.L_x_12386:
[----:B------:R-:W-:Y:S05]  /*12970*/  BSYNC.RECONVERGENT B1 ;  /* 0x0000000000017941 */ /* 0x000fea0003800200 */
.L_x_12385:
[----:B------:R-:W-:Y:S01]  /*12980*/  I2FP.F32.U32 R115, R115 ;  /* 0x0000007300737245 */ /* 0x000fe20000201000 */
[----:B------:R-:W-:Y:S01]  /*12990*/  BSSY.RECONVERGENT B1, `(.L_x_12390) ;  /* 0x000005d000017945 */ /* 0x000fe20003800200 */
[----:B------:R-:W-:Y:S01]  /*129a0*/  ISETP.NE.AND P2, PT, R139, 0x1, PT ;  /* 0x000000018b00780c */ /* 0x000fe20003f45270 */
[----:B------:R-:W-:Y:S01]  /*129b0*/  HADD2.F32 R121, -RZ, R121.H1_H1 ;  /* 0x30000079ff797230 */ /* 0x000fe20000004100 */
        /* <DEDUP_REMOVED lines=15> */
.L_x_12392:
        /* <DEDUP_REMOVED lines=13> */
.L_x_12394:
[----:B------:R-:W-:Y:S05]  /*12b80*/  BSYNC.RECONVERGENT B2 ;  /* 0x0000000000027941 */ /* 0x000fea0003800200 */
.L_x_12393:
        /* <DEDUP_REMOVED lines=61> */
.L_x_12391:
[----:B------:R-:W-:Y:S05]  /*12f60*/  BSYNC.RECONVERGENT B1 ;  /* 0x0000000000017941 */ /* 0x000fea0003800200 */
.L_x_12390:
        /* <DEDUP_REMOVED lines=17> */
.L_x_12397:
        /* <DEDUP_REMOVED lines=13> */
.L_x_12399:
[----:B------:R-:W-:Y:S05]  /*13150*/  BSYNC.RECONVERGENT B2 ;  /* 0x0000000000027941 */ /* 0x000fea0003800200 */
.L_x_12398:
        /* <DEDUP_REMOVED lines=45> */
[----:B------:R-:W-:Y:S01]  /*13430*/  VIADD R157, R3, 0xdb3d7428 ;  /* 0xdb3d7428039d7836 */ /* 0x000fe20000000000 */
[----:B------:R-:W-:Y:S01]  /*13440*/  IADD3 R153, PT, PT, R2, -0xe443238, RZ ;  /* 0xf1bbcdc802997810 */ /* 0x000fe20007ffe0ff */
[----:B------:R-:W-:-:S04]  /*13450*/  IMAD.WIDE.U32 R154, R154, -0x2daee0ad, RZ ;  /* 0xd2511f539a9a7825 */ /* 0x000fc800078e00ff */
[----:B------:R-:W-:Y:S01]  /*13460*/  IMAD.WIDE.U32 R138, R138, -0x326172a9, RZ ;  /* 0xcd9e8d578a8a7825 */ /* 0x000fe200078e00ff */
[----:B------:R-:W-:-:S03]  /*13470*/  LOP3.LUT R157, R157, R156, R155, 0x96, !PT ;  /* 0x0000009c9d9d7212 */ /* 0x000fc600078e969b */
[----:B------:R-:W-:Y:S01]  /*13480*/  HFMA2 R155, -RZ, RZ, 0, 0 ;  /* 0x00000000ff9b7431 */ /* 0x000fe200000001ff */
[----:B------:R-:W-:Y:S01]  /*13490*/  LOP3.LUT R153, R153, R158, R139, 0x96, !PT ;  /* 0x0000009e99997212 */ /* 0x000fe200078e968b */
        /* <DEDUP_REMOVED lines=9> */
.L_x_12396:
[----:B------:R-:W-:Y:S05]  /*13530*/  BSYNC.RECONVERGENT B1 ;  /* 0x0000000000017941 */ /* 0x000fea0003800200 */
.L_x_12395:
        /* <DEDUP_REMOVED lines=17> */
.L_x_12402:
        /* <DEDUP_REMOVED lines=13> */
.L_x_12404:
[----:B------:R-:W-:Y:S05]  /*13720*/  BSYNC.RECONVERGENT B2 ;  /* 0x0000000000027941 */ /* 0x000fea0003800200 */
.L_x_12403:
        /* <DEDUP_REMOVED lines=61> */
.L_x_12401:
[----:B------:R-:W-:Y:S05]  /*13b00*/  BSYNC.RECONVERGENT B1 ;  /* 0x0000000000017941 */ /* 0x000fea0003800200 */
.L_x_12400:
        /* <DEDUP_REMOVED lines=17> */
.L_x_12407:
        /* <DEDUP_REMOVED lines=13> */
.L_x_12409:
[----:B------:R-:W-:Y:S05]  /*13cf0*/  BSYNC.RECONVERGENT B2 ;  /* 0x0000000000027941 */ /* 0x000fea0003800200 */
.L_x_12408:
        /* <DEDUP_REMOVED lines=61> */
.L_x_12406:
[----:B------:R-:W-:Y:S05]  /*140d0*/  BSYNC.RECONVERGENT B1 ;  /* 0x0000000000017941 */ /* 0x000fea0003800200 */
.L_x_12405:
        /* <DEDUP_REMOVED lines=37> */
.L_x_12369:
        /* <DEDUP_REMOVED lines=44> */
.L_x_12410:
[----:B------:R-:W-:Y:S01]  /*145f0*/  MOV R151, R152 ;  /* 0x0000009800977202 */ /* 0x000fe20000000f00 */
[----:B------:R-:W-:-:S07]  /*14600*/  VIADD R0, R0, 0x20 ;  /* 0x0000002000007836 */ /* 0x000fce0000000000 */
.L_x_12287:
[----:B------:R-:W-:Y:S05]  /*14610*/  BSYNC.RECONVERGENT B0 ;  /* 0x0000000000007941 */ /* 0x000fea0003800200 */
.L_x_12286:
        /* <DEDUP_REMOVED lines=36> */
.L_x_12416:
        /* <DEDUP_REMOVED lines=13> */
.L_x_12418:
[----:B------:R-:W-:Y:S05]  /*14930*/  BSYNC.RECONVERGENT B2 ;  /* 0x0000000000027941 */ /* 0x000fea0003800200 */
.L_x_12417:
        /* <DEDUP_REMOVED lines=60> */
.L_x_12415:
[----:B------:R-:W-:Y:S05]  /*14d00*/  BSYNC.RECONVERGENT B1 ;  /* 0x0000000000017941 */ /* 0x000fea0003800200 */
.L_x_12414:
        /* <DEDUP_REMOVED lines=9> */
[----:B------:R-:W-:Y:S02]  /*14da0*/  MOV R119, 0x2 ;  /* 0x0000000200777802 */ /* 0x000fe40000000f00 */
        /* <DEDUP_REMOVED lines=13> */
.L_x_12421:
        /* <DEDUP_REMOVED lines=13> */
.L_x_12423:
[----:B------:R-:W-:Y:S05]  /*14f50*/  BSYNC.RECONVERGENT B2 ;  /* 0x0000000000027941 */ /* 0x000fea0003800200 */
.L_x_12422:
        /* <DEDUP_REMOVED lines=59> */
[----:B------:R-:W-:Y:S02]  /*15310*/  HFMA2 R119, -RZ, RZ, 0, 0 ;  /* 0x00000000ff777431 */ /* 0x000fe400000001ff */
[----:B------:R-:W-:-:S07]  /*15320*/  IMAD.MOV.U32 R152, RZ, RZ, R142 ;  /* 0x000000ffff987224 */ /* 0x000fce00078e008e */
.L_x_12420:
[----:B------:R-:W-:Y:S05]  /*15330*/  BSYNC.RECONVERGENT B1 ;  /* 0x0000000000017941 */ /* 0x000fea0003800200 */
.L_x_12419:
        /* <DEDUP_REMOVED lines=23> */
.L_x_12426:
        /* <DEDUP_REMOVED lines=13> */
.L_x_12428:
[----:B------:R-:W-:Y:S05]  /*15580*/  BSYNC.RECONVERGENT B2 ;  /* 0x0000000000027941 */ /* 0x000fea0003800200 */
.L_x_12427:
        /* <DEDUP_REMOVED lines=61> */
.L_x_12425:
[----:B------:R-:W-:Y:S05]  /*15960*/  BSYNC.RECONVERGENT B1 ;  /* 0x0000000000017941 */ /* 0x000fea0003800200 */
.L_x_12424:
        /* <DEDUP_REMOVED lines=20> */
.L_x_12431:
        /* <DEDUP_REMOVED lines=13> */
.L_x_12433:
[----:B------:R-:W-:Y:S05]  /*15b80*/  BSYNC.RECONVERGENT B2 ;  /* 0x0000000000027941 */ /* 0x000fea0003800200 */
.L_x_12432:
        /* <DEDUP_REMOVED lines=61> */
.L_x_12430:
[----:B------:R-:W-:Y:S05]  /*15f60*/  BSYNC.RECONVERGENT B1 ;  /* 0x0000000000017941 */ /* 0x000fea0003800200 */
.L_x_12429:
        /* <DEDUP_REMOVED lines=23> */
.L_x_12436:
        /* <DEDUP_REMOVED lines=13> */
.L_x_12438:
[----:B------:R-:W-:Y:S05]  /*161b0*/  BSYNC.RECONVERGENT B2 ;  /* 0x0000000000027941 */ /* 0x000fea0003800200 */
.L_x_12437:
        /* <DEDUP_REMOVED lines=61> */
.L_x_12435:
[----:B------:R-:W-:Y:S05]  /*16590*/  BSYNC.RECONVERGENT B1 ;  /* 0x0000000000017941 */ /* 0x000fea0003800200 */
.L_x_12434:
[----:B------:R-:W-:Y:S01]  /*165a0*/  I2FP.F32.U32 R118, R118 ;  /* 0x0000007600767245 */ /* 0x000fe20000201000 */
[----:B------:R-:W-:Y:S01]  /*165b0*/  HADD2.F32 R124, -RZ, R125.H0_H0 ;  /* 0x2000007dff7c7230 */ /* 0x000fe20000004100 */
        /* <DEDUP_REMOVED lines=18> */
.L_x_12441:
        /* <DEDUP_REMOVED lines=13> */
.L_x_12443:
[----:B------:R-:W-:Y:S05]  /*167b0*/  BSYNC.RECONVERGENT B2 ;  /* 0x0000000000027941 */ /* 0x000fea0003800200 */
.L_x_12442:
        /* <DEDUP_REMOVED lines=61> */
.L_x_12440:
[----:B------:R-:W-:Y:S05]  /*16b90*/  BSYNC.RECONVERGENT B1 ;  /* 0x0000000000017941 */ /* 0x000fea0003800200 */
.L_x_12439:
        /* <DEDUP_REMOVED lines=23> */
.L_x_12446:
        /* <DEDUP_REMOVED lines=13> */
.L_x_12448:
[----:B------:R-:W-:Y:S05]  /*16de0*/  BSYNC.RECONVERGENT B2 ;  /* 0x0000000000027941 */ /* 0x000fea0003800200 */
.L_x_12447:
        /* <DEDUP_REMOVED lines=61> */
.L_x_12445:
[----:B------:R-:W-:Y:S05]  /*171c0*/  BSYNC.RECONVERGENT B1 ;  /* 0x0000000000017941 */ /* 0x000fea0003800200 */
.L_x_12444:
        /* <DEDUP_REMOVED lines=20> */
.L_x_12451:
        /* <DEDUP_REMOVED lines=13> */
.L_x_12453:
[----:B------:R-:W-:Y:S05]  /*173e0*/  BSYNC.RECONVERGENT B2 ;  /* 0x0000000000027941 */ /* 0x000fea0003800200 */
.L_x_12452:
        /* <DEDUP_REMOVED lines=61> */
.L_x_12450:
[----:B------:R-:W-:Y:S05]  /*177c0*/  BSYNC.RECONVERGENT B1 ;  /* 0x0000000000017941 */ /* 0x000fea0003800200 */
.L_x_12449:
        /* <DEDUP_REMOVED lines=23> */
.L_x_12456:
        /* <DEDUP_REMOVED lines=13> */
.L_x_12458:
[----:B------:R-:W-:Y:S05]  /*17a10*/  BSYNC.RECONVERGENT B2 ;  /* 0x0000000000027941 */ /* 0x000fea0003800200 */
.L_x_12457:
        /* <DEDUP_REMOVED lines=61> */
.L_x_12455:
[----:B------:R-:W-:Y:S05]  /*17df0*/  BSYNC.RECONVERGENT B1 ;  /* 0x0000000000017941 */ /* 0x000fea0003800200 */
.L_x_12454:
        /* <DEDUP_REMOVED lines=18> */
.L_x_12461:
        /* <DEDUP_REMOVED lines=13> */
.L_x_12463:
[----:B------:R-:W-:Y:S05]  /*17ff0*/  BSYNC.RECONVERGENT B2 ;  /* 0x0000000000027941 */ /* 0x000fea0003800200 */
.L_x_12462:
        /* <DEDUP_REMOVED lines=61> */
.L_x_12460:
[----:B------:R-:W-:Y:S05]  /*183d0*/  BSYNC.RECONVERGENT B1 ;  /* 0x0000000000017941 */ /* 0x000fea0003800200 */
.L_x_12459:
        /* <DEDUP_REMOVED lines=23> */
.L_x_12466:
        /* <DEDUP_REMOVED lines=13> */
.L_x_12468:
[----:B------:R-:W-:Y:S05]  /*18620*/  BSYNC.RECONVERGENT B2 ;  /* 0x0000000000027941 */ /* 0x000fea0003800200 */
.L_x_12467:
        /* <DEDUP_REMOVED lines=61> */
.L_x_12465:
[----:B------:R-:W-:Y:S05]  /*18a00*/  BSYNC.RECONVERGENT B1 ;  /* 0x0000000000017941 */ /* 0x000fea0003800200 */
.L_x_12464:
[----:B------:R-:W-:Y:S01]  /*18a10*/  ISETP.NE.AND P4, PT, R154, 0x1, PT ;  /* 0x000000019a00780c */ /* 0x000fe20003f85270 */
[----:B------:R-:W-:Y:S01]  /*18a20*/  HADD2.F32 R126, -RZ, R126.H1_H1 ;  /* 0x3000007eff7e7230 */ /* 0x000fe20000004100 */
        /* <DEDUP_REMOVED lines=16> */
.L_x_12471:
        /* <DEDUP_REMOVED lines=13> */
.L_x_12473:
[----:B------:R-:W-:Y:S05]  /*18c00*/  BSYNC.RECONVERGENT B2 ;  /* 0x0000000000027941 */ /* 0x000fea0003800200 */
.L_x_12472:
        /* <DEDUP_REMOVED lines=61> */
.L_x_12470:
[----:B------:R-:W-:Y:S05]  /*18fe0*/  BSYNC.RECONVERGENT B1 ;  /* 0x0000000000017941 */ /* 0x000fea0003800200 */
.L_x_12469:
        /* <DEDUP_REMOVED lines=23> */
.L_x_12476:
        /* <DEDUP_REMOVED lines=13> */
.L_x_12478:
[----:B------:R-:W-:Y:S05]  /*19230*/  BSYNC.RECONVERGENT B2 ;  /* 0x0000000000027941 */ /* 0x000fea0003800200 */
.L_x_12477:
        /* <DEDUP_REMOVED lines=61> */
.L_x_12475:
[----:B------:R-:W-:Y:S05]  /*19610*/  BSYNC.RECONVERGENT B1 ;  /* 0x0000000000017941 */ /* 0x000fea0003800200 */
.L_x_12474:
        /* <DEDUP_REMOVED lines=18> */
.L_x_12481:
        /* <DEDUP_REMOVED lines=13> */
.L_x_12483:
[----:B------:R-:W-:Y:S05]  /*19810*/  BSYNC.RECONVERGENT B2 ;  /* 0x0000000000027941 */ /* 0x000fea0003800200 */
.L_x_12482:
        /* <DEDUP_REMOVED lines=61> */
.L_x_12480:
[----:B------:R-:W-:Y:S05]  /*19bf0*/  BSYNC.RECONVERGENT B1 ;  /* 0x0000000000017941 */ /* 0x000fea0003800200 */
.L_x_12479:
        /* <DEDUP_REMOVED lines=23> */
.L_x_12486:
        /* <DEDUP_REMOVED lines=13> */
.L_x_12488:
[----:B------:R-:W-:Y:S05]  /*19e40*/  BSYNC.RECONVERGENT B2 ;  /* 0x0000000000027941 */ /* 0x000fea0003800200 */
.L_x_12487:
        /* <DEDUP_REMOVED lines=61> */
.L_x_12485:
[----:B------:R-:W-:Y:S05]  /*1a220*/  BSYNC.RECONVERGENT B1 ;  /* 0x0000000000017941 */ /* 0x000fea0003800200 */
.L_x_12484:
        /* <DEDUP_REMOVED lines=18> */
.L_x_12491:
        /* <DEDUP_REMOVED lines=15> */
.L_x_12493:
[----:B------:R-:W-:Y:S05]  /*1a440*/  BSYNC.RECONVERGENT B2 ;  /* 0x0000000000027941 */ /* 0x000fea0003800200 */
.L_x_12492:
        /* <DEDUP_REMOVED lines=61> */
.L_x_12490:
[----:B------:R-:W-:Y:S05]  /*1a820*/  BSYNC.RECONVERGENT B1 ;  /* 0x0000000000017941 */ /* 0x000fea0003800200 */
.L_x_12489:
        /* <DEDUP_REMOVED lines=11> */
.L_x_12413:
        /* <DEDUP_REMOVED lines=16> */
.L_x_12497:
        /* <DEDUP_REMOVED lines=13> */
.L_x_12499:
[----:B------:R-:W-:Y:S05]  /*1aab0*/  BSYNC.RECONVERGENT B2 ;  /* 0x0000000000027941 */ /* 0x000fea0003800200 */
.L_x_12498:
        /* <DEDUP_REMOVED lines=60> */
.L_x_12496:
[----:B------:R-:W-:Y:S05]  /*1ae80*/  BSYNC.RECONVERGENT B1 ;  /* 0x0000000000017941 */ /* 0x000fea0003800200 */
.L_x_12495:
        /* <DEDUP_REMOVED lines=21> */
.L_x_12502:
        /* <DEDUP_REMOVED lines=13> */
.L_x_12504:
[----:B------:R-:W-:Y:S05]  /*1b0b0*/  BSYNC.RECONVERGENT B2 ;  /* 0x0000000000027941 */ /* 0x000fea0003800200 */
.L_x_12503:
        /* <DEDUP_REMOVED lines=61> */
.L_x_12501:
[----:B------:R-:W-:Y:S05]  /*1b490*/  BSYNC.RECONVERGENT B1 ;  /* 0x0000000000017941 */ /* 0x000fea0003800200 */
.L_x_12500:
        /* <DEDUP_REMOVED lines=19> */
.L_x_12507:
        /* <DEDUP_REMOVED lines=13> */
.L_x_12509:
[----:B------:R-:W-:Y:S05]  /*1b6a0*/  BSYNC.RECONVERGENT B2 ;  /* 0x0000000000027941 */ /* 0x000fea0003800200 */
.L_x_12508:
        /* <DEDUP_REMOVED lines=54> */
[----:B------:R-:W-:-:S04]  /*1ba10*/  IMAD.WIDE.U32 R154, R153, -0x2daee0ad, RZ ;  /* 0xd2511f53999a7825 */ /* 0x000fc800078e00ff */
[----:B------:R-:W-:Y:S01]  /*1ba20*/  HFMA2 R153, -RZ, RZ, 0, 0 ;  /* 0x00000000ff997431 */ /* 0x000fe200000001ff */
[----:B------:R-:W-:Y:S01]  /*1ba30*/  LOP3.LUT R138, R119, R138, R157, 0x96, !PT ;  /* 0x0000008a778a7212 */ /* 0x000fe200078e969d */
[----:B------:R-:W-:Y:S01]  /*1ba40*/  IMAD.MOV.U32 R140, RZ, RZ, R156 ;  /* 0x000000ffff8c7224 */ /* 0x000fe200078e009c */
[----:B------:R-:W-:Y:S02]  /*1ba50*/  LOP3.LUT R136, R139, R118, R155, 0x96, !PT ;  /* 0x000000768b887212 */ /* 0x000fe400078e969b */
[----:B------:R-:W-:Y:S01]  /*1ba60*/  MOV R118, R152 ;  /* 0x0000009800767202 */ /* 0x000fe20000000f00 */
[----:B------:R-:W-:-:S07]  /*1ba70*/  IMAD.MOV.U32 R152, RZ, RZ, R154 ;  /* 0x000000ffff987224 */ /* 0x000fce00078e009a */
.L_x_12506:
[----:B------:R-:W-:Y:S05]  /*1ba80*/  BSYNC.RECONVERGENT B1 ;  /* 0x0000000000017941 */ /* 0x000fea0003800200 */
.L_x_12505:
[----:B------:R-:W-:Y:S01]  /*1ba90*/  I2FP.F32.U32 R119, R118 ;  /* 0x0000007600777245 */ /* 0x000fe20000201000 */
[----:B------:R-:W-:Y:S01]  /*1baa0*/  BSSY.RECONVERGENT B1, `(.L_x_12510) ;  /* 0x000005d000017945 */ /* 0x000fe20003800200 */
[----:B------:R-:W-:Y:S01]  /*1bab0*/  ISETP.NE.AND P2, PT, R153, 0x1, PT ;  /* 0x000000019900780c */ /* 0x000fe20003f45270 */
[----:B------:R-:W-:Y:S01]  /*1bac0*/  HADD2.F32 R118, -RZ, R125.H0_H0 ;  /* 0x2000007dff767230 */ /* 0x000fe20000004100 */
        /* <DEDUP_REMOVED lines=15> */
.L_x_12512:
        /* <DEDUP_REMOVED lines=13> */
.L_x_12514:
[----:B------:R-:W-:Y:S05]  /*1bc90*/  BSYNC.RECONVERGENT B2 ;  /* 0x0000000000027941 */ /* 0x000fea0003800200 */
.L_x_12513:
        /* <DEDUP_REMOVED lines=61> */
.L_x_12511:
[----:B------:R-:W-:Y:S05]  /*1c070*/  BSYNC.RECONVERGENT B1 ;  /* 0x0000000000017941 */ /* 0x000fea0003800200 */
.L_x_12510:
[----:B------:R-:W-:Y:S01]  /*1c080*/  I2FP.F32.U32 R119, R119 ;  /* 0x0000007700777245 */ /* 0x000fe20000201000 */
[----:B------:R-:W-:Y:S01]  /*1c090*/  BSSY.RECONVERGENT B1, `(.L_x_12515) ;  /* 0x000005d000017945 */ /* 0x000fe20003800200 */
[----:B------:R-:W-:Y:S01]  /*1c0a0*/  ISETP.NE.AND P2, PT, R139, 0x1, PT ;  /* 0x000000018b00780c */ /* 0x000fe20003f45270 */
[----:B------:R-:W-:Y:S01]  /*1c0b0*/  HFMA2 R153, -RZ, RZ, 0, 1.1920928955078125e-07 ;  /* 0x00000002ff997431 */ /* 0x000fe200000001ff */
[----:B------:R-:W-:Y:S01]  /*1c0c0*/  LOP3.LUT R170, R170, 0xfffffffd, RZ, 0xc0, !PT ;  /* 0xfffffffdaaaa7812 */ /* 0x000fe200078ec0ff */
[----:B------:R-:W-:Y:S01]  /*1c0d0*/  FFMA.FTZ R154, R119, R116, 1.1641532182693481445e-10 ;  /* 0x2f000000779a7423 */ /* 0x000fe20000010074 */
[----:B------:R-:W-:Y:S02]  /*1c0e0*/  HADD2.F32 R125, -RZ, R125.H1_H1 ;  /* 0x3000007dff7d7230 */ /* 0x000fe40000004100 */
        /* <DEDUP_REMOVED lines=12> */
.L_x_12517:
        /* <DEDUP_REMOVED lines=13> */
.L_x_12519:
[----:B------:R-:W-:Y:S05]  /*1c280*/  BSYNC.RECONVERGENT B2 ;  /* 0x0000000000027941 */ /* 0x000fea0003800200 */
.L_x_12518:
        /* <DEDUP_REMOVED lines=52> */
[----:B------:R-:W-:Y:S02]  /*1c5d0*/  HFMA2 R153, -RZ, RZ, 0, 0 ;  /* 0x00000000ff997431 */ /* 0x000fe400000001ff */
[----:B------:R-:W-:Y:S01]  /*1c5e0*/  IMAD.WIDE.U32 R156, R119, -0x2daee0ad, RZ ;  /* 0xd2511f53779c7825 */ /* 0x000fe200078e00ff */
[----:B------:R-:W-:-:S03]  /*1c5f0*/  IADD3 R119, PT, PT, R3, -0x695add53, RZ ;  /* 0x96a522ad03777810 */ /* 0x000fc60007ffe0ff */
[----:B------:R-:W-:Y:S01]  /*1c600*/  VIADD R139, R2, 0x8ff34781 ;  /* 0x8ff34781028b7836 */ /* 0x000fe20000000000 */
[----:B------:R-:W-:Y:S01]  /*1c610*/  LOP3.LUT R136, R119, R154, R157, 0x96, !PT ;  /* 0x0000009a77887212 */ /* 0x000fe200078e969d */
[----:B------:R-:W-:Y:S01]  /*1c620*/  IMAD.MOV.U32 R140, RZ, RZ, R158 ;  /* 0x000000ffff8c7224 */ /* 0x000fe200078e009e */
[----:B------:R-:W-:Y:S01]  /*1c630*/  MOV R119, R152 ;  /* 0x0000009800777202 */ /* 0x000fe20000000f00 */
[----:B------:R-:W-:Y:S01]  /*1c640*/  IMAD.MOV.U32 R152, RZ, RZ, R156 ;  /* 0x000000ffff987224 */ /* 0x000fe200078e009c */
[----:B------:R-:W-:-:S07]  /*1c650*/  LOP3.LUT R138, R139, R138, R159, 0x96, !PT ;  /* 0x0000008a8b8a7212 */ /* 0x000fce00078e969f */
.L_x_12516:
[----:B------:R-:W-:Y:S05]  /*1c660*/  BSYNC.RECONVERGENT B1 ;  /* 0x0000000000017941 */ /* 0x000fea0003800200 */
.L_x_12515:
        /* <DEDUP_REMOVED lines=17> */
.L_x_12522:
        /* <DEDUP_REMOVED lines=13> */
.L_x_12524:
[----:B------:R-:W-:Y:S05]  /*1c850*/  BSYNC.RECONVERGENT B2 ;  /* 0x0000000000027941 */ /* 0x000fea0003800200 */
.L_x_12523:
        /* <DEDUP_REMOVED lines=61> */
.L_x_12521:
[----:B------:R-:W-:Y:S05]  /*1cc30*/  BSYNC.RECONVERGENT B1 ;  /* 0x0000000000017941 */ /* 0x000fea0003800200 */
.L_x_12520:
        /* <DEDUP_REMOVED lines=17> */
.L_x_12527:
        /* <DEDUP_REMOVED lines=13> */
.L_x_12529:
[----:B------:R-:W-:Y:S05]  /*1ce20*/  BSYNC.RECONVERGENT B2 ;  /* 0x0000000000027941 */ /* 0x000fea0003800200 */
.L_x_12528:
        /* <DEDUP_REMOVED lines=58> */
[----:B------:R-:W-:Y:S02]  /*1d1d0*/  IMAD.MOV.U32 R152, RZ, RZ, R156 ;  /* 0x000000ffff987224 */ /* 0x000fe400078e009c */
[----:B------:R-:W-:Y:S01]  /*1d1e0*/  HFMA2 R156, -RZ, RZ, 0, 0 ;  /* 0x00000000ff9c7431 */ /* 0x000fe200000001ff */
[----:B------:R-:W-:-:S07]  /*1d1f0*/  LOP3.LUT R136, R153, R154, R157, 0x96, !PT ;  /* 0x0000009a99887212 */ /* 0x000fce00078e969d */
.L_x_12526:
[----:B------:R-:W-:Y:S05]  /*1d200*/  BSYNC.RECONVERGENT B1 ;  /* 0x0000000000017941 */ /* 0x000fea0003800200 */
.L_x_12525:
        /* <DEDUP_REMOVED lines=17> */
.L_x_12532:
        /* <DEDUP_REMOVED lines=13> */
.L_x_12534:
[----:B------:R-:W-:Y:S05]  /*1d3f0*/  BSYNC.RECONVERGENT B2 ;  /* 0x0000000000027941 */ /* 0x000fea0003800200 */
.L_x_12533:
        /* <DEDUP_REMOVED lines=61> */
.L_x_12531:
[----:B------:R-:W-:Y:S05]  /*1d7d0*/  BSYNC.RECONVERGENT B1 ;  /* 0x0000000000017941 */ /* 0x000fea0003800200 */
.L_x_12530:
        /* <DEDUP_REMOVED lines=37> */
.L_x_12494:
        /* <DEDUP_REMOVED lines=45> */
.L_x_12412:
[----:B------:R-:W-:Y:S05]  /*1dd00*/  BSYNC.RECONVERGENT B0 ;  /* 0x0000000000007941 */ /* 0x000fea0003800200 */
.L_x_12411:
        /* <DEDUP_REMOVED lines=102> */
.L_x_12554:
        /* <DEDUP_REMOVED lines=32> */
[----:B------:R-:W-:Y:S01]  /*1e570*/  F2FP.F16.F32.PACK_AB R156, R155, R156 ;  /* 0x0000009c9b9c723e */ /* 0x000fe200000000ff */
        /* <DEDUP_REMOVED lines=8> */
[----:B------:R-:W-:Y:S01]  /*1e600*/  F2FP.F16.F32.PACK_AB R157, R152, R157 ;  /* 0x0000009d989d723e */ /* 0x000fe200000000ff */
[----:B------:R-:W-:Y:S01]  /*1e610*/  FFMA.FTZ R152, R153, R12, R64 ;  /* 0x0000000c99987223 */ /* 0x000fe20000010040 */
[----:B------:R-:W-:Y:S01]  /*1e620*/  FFMA.FTZ R153, R159, R14, R66 ;  /* 0x0000000e9f997223 */ /* 0x000fe20000010042 */
[----:B------:R-:W-:Y:S01]  /*1e630*/  F2FP.F16.F32.PACK_AB R158, R171, R158 ;  /* 0x0000009eab9e723e */ /* 0x000fe200000000ff */
        /* <DEDUP_REMOVED lines=18> */
.L_x_12537:
[----:B------:R-:W-:Y:S05]  /*1e760*/  BSYNC.RECONVERGENT B0 ;  /* 0x0000000000007941 */ /* 0x000fea0003800200 */
.L_x_12536:
        /* <DEDUP_REMOVED lines=50> */
.L_x_12539:
[----:B------:R-:W-:Y:S05]  /*1ea90*/  BSYNC.RECONVERGENT B0 ;  /* 0x0000000000007941 */ /* 0x000fea0003800200 */
.L_x_12538:
        /* <DEDUP_REMOVED lines=30> */
[----:B0-----:R-:W-:-:S04]  /*1ec80*/  IMAD.WIDE.U32 R164, R149, 0x10, R164 ;  /* 0x0000001095a47825 */ /* 0x001fc800078e00a4 */
[----:B------:R-:W-:Y:S01]  /*1ec90*/  FFMA.FTZ R157, R159, R78, R98 ;  /* 0x0000004e9f9d7223 */ /* 0x000fe20000010062 */
[----:B------:R-:W-:Y:S01]  /*1eca0*/  FFMA.FTZ R155, R177, R74, R86 ;  /* 0x0000004ab19b7223 */ /* 0x000fe20000010056 */
[----:B------:R-:W-:Y:S01]  /*1ecb0*/  FFMA.FTZ R0, R174, R75, R87 ;  /* 0x0000004bae007223 */ /* 0x000fe20000010057 */
[----:B------:R-:W-:Y:S01]  /*1ecc0*/  FFMA.FTZ R173, R173, R80, R92 ;  /* 0x00000050adad7223 */ /* 0x000fe2000001005c */
[----:B-1----:R-:W-:-:S04]  /*1ecd0*/  IMAD.WIDE.U32 R166, R149, 0x10, R166 ;  /* 0x0000001095a67825 */ /* 0x002fc800078e00a6 */
[----:B------:R-:W-:Y:S01]  /*1ece0*/  FFMA.FTZ R159, R177, R82, R94 ;  /* 0x00000052b19f7223 */ /* 0x000fe2000001005e */
[----:B------:R-:W-:Y:S01]  /*1ecf0*/  FFMA.FTZ R174, R174, R83, R95 ;  /* 0x00000053aeae7223 */ /* 0x000fe2000001005f */
[----:B------:R-:W-:Y:S01]  /*1ed00*/  FFMA.FTZ R172, R172, R81, R93 ;  /* 0x00000051acac7223 */ /* 0x000fe2000001005d */
[----:B------:R-:W-:Y:S01]  /*1ed10*/  FFMA.FTZ R168, R168, R79, R99 ;  /* 0x0000004fa8a87223 */ /* 0x000fe20000010063 */
[----:B------:R-:W-:Y:S01]  /*1ed20*/  FFMA.FTZ R149, R158, R77, R97 ;  /* 0x0000004d9e957223 */ /* 0x000fe20000010061 */
[----:B------:R-:W-:Y:S02]  /*1ed30*/  F2FP.F16.F32.PACK_AB R154, R171, R154 ;  /* 0x0000009aab9a723e */ /* 0x000fe400000000ff */
[----:B------:R-:W-:Y:S02]  /*1ed40*/  F2FP.F16.F32.PACK_AB R155, R0, R155 ;  /* 0x0000009b009b723e */ /* 0x000fe400000000ff */
[----:B------:R-:W-:Y:S02]  /*1ed50*/  F2FP.F16.F32.PACK_AB R159, R174, R159 ;  /* 0x0000009fae9f723e */ /* 0x000fe400000000ff */
[----:B------:R-:W-:Y:S01]  /*1ed60*/  F2FP.F16.F32.PACK_AB R158, R172, R173 ;  /* 0x000000adac9e723e */ /* 0x000fe200000000ff */
[----:B------:R3:W-:Y:S01]  /*1ed70*/  STG.E.128 desc[UR6][R164.64], R152 ;  /* 0x00000098a4007986 */ /* 0x0007e2000c101d06 */
[----:B------:R-:W-:-:S02]  /*1ed80*/  F2FP.F16.F32.PACK_AB R157, R168, R157 ;  /* 0x0000009da89d723e */ /* 0x000fc400000000ff */
[----:B------:R-:W-:-:S05]  /*1ed90*/  F2FP.F16.F32.PACK_AB R156, R149, R156 ;  /* 0x0000009c959c723e */ /* 0x000fca00000000ff */
[----:B------:R3:W-:Y:S02]  /*1eda0*/  STG.E.128 desc[UR6][R166.64], R156 ;  /* 0x0000009ca6007986 */ /* 0x0007e4000c101d06 */
.L_x_12541:
[----:B------:R-:W-:Y:S05]  /*1edb0*/  BSYNC.RECONVERGENT B0 ;  /* 0x0000000000007941 */ /* 0x000fea0003800200 */
.L_x_12540:
[----:B0123--:R-:W0:Y:S02]  /*1edc0*/  LDC.64 R152, c[0x0][0x380] ;  /* 0x0000e000ff987b82 */ /* 0x00fe240000000a00 */
[----:B0-----:R-:W-:-:S04]  /*1edd0*/  LEA R135, R152, R135, 0x2 ;  /* 0x0000008798877211 */ /* 0x001fc800078e10ff */
[----:B------:R-:W-:-:S13]  /*1ede0*/  ISETP.GE.AND P0, PT, R135, R153, PT ;  /* 0x000000998700720c */ /* 0x000fda0003f06270 */
[----:B------:R-:W-:Y:S05]  /*1edf0*/  @!P0 BRA `(.L_x_12542) ;  /* 0xfffffe2800a88947 */ /* 0x000fea000383ffff */
[----:B------:R-:W-:Y:S05]  /*1ee00*/  EXIT ;  /* 0x000000000000794d */ /* 0x000fea0003800000 */
.L_x_12535:
        /* <DEDUP_REMOVED lines=8> */
.L_x_12544:
[----:B------:R-:W-:Y:S05]  /*1ee90*/  BSYNC B0 ;  /* 0x0000000000007941 */ /* 0x000fea0003800000 */
.L_x_12543:
        /* <DEDUP_REMOVED lines=9> */
.L_x_12545:
[----:B------:R-:W-:Y:S01]  /*1ef30*/  HFMA2 R166, -RZ, RZ, 0, 2.384185791015625e-07 ;  /* 0x00000004ffa67431 */ /* 0x000fe200000001ff */
[----:B------:R-:W-:-:S05]  /*1ef40*/  MOV R153, R159 ;  /* 0x0000009f00997202 */ /* 0x000fca0000000f00 */
[----:B------:R-:W-:-:S04]  /*1ef50*/  FADD.FTZ R156, R154, R153 ;  /* 0x000000999a9c7221 */ /* 0x000fc80000010000 */
[----:B------:R-:W-:-:S07]  /*1ef60*/  IMAD.MOV.U32 R165, RZ, RZ, R156 ;  /* 0x000000ffffa57224 */ /* 0x000fce00078e009c */
[----:B------:R-:W-:Y:S05]  /*1ef70*/  WARPSYNC.COLLECTIVE R164, `(.L_x_12546) ;  /* 0x00000000a4087348 */ /* 0x000fea0003c00000 */
[----:B------:R0:W1:Y:S02]  /*1ef80*/  SHFL.BFLY P4, R159, R165, R166, R167 ;  /* 0x0c0000a6a59f7389 */ /* 0x00006400000800a7 */
[----:B01----:R-:W-:Y:S05]  /*1ef90*/  ENDCOLLECTIVE ;  /* 0x000000000000791b */ /* 0x003fea0003800000 */
.L_x_12546:
        /* <DEDUP_REMOVED lines=8> */
.L_x_12547:
[----:B------:R-:W-:Y:S01]  /*1f020*/  HFMA2 R166, -RZ, RZ, 0, 9.5367431640625e-07 ;  /* 0x00000010ffa67431 */ /* 0x000fe200000001ff */
[----:B------:R-:W-:-:S05]  /*1f030*/  MOV R0, R159 ;  /* 0x0000009f00007202 */ /* 0x000fca0000000f00 */
[----:B------:R-:W-:-:S04]  /*1f040*/  FADD.FTZ R158, R157, R0 ;  /* 0x000000009d9e7221 */ /* 0x000fc80000010000 */
[----:B------:R-:W-:-:S07]  /*1f050*/  IMAD.MOV.U32 R165, RZ, RZ, R158 ;  /* 0x000000ffffa57224 */ /* 0x000fce00078e009e */
[----:B------:R-:W-:Y:S05]  /*1f060*/  WARPSYNC.COLLECTIVE R164, `(.L_x_12548) ;  /* 0x00000000a4087348 */ /* 0x000fea0003c00000 */
[----:B------:R0:W1:Y:S02]  /*1f070*/  SHFL.BFLY P4, R159, R165, R166, R167 ;  /* 0x0c0000a6a59f7389 */ /* 0x00006400000800a7 */
[----:B01----:R-:W-:Y:S05]  /*1f080*/  ENDCOLLECTIVE ;  /* 0x000000000000791b */ /* 0x003fea0003800000 */
.L_x_12548:
        /* <DEDUP_REMOVED lines=56> */
.L_x_12549:
[----:B------:R-:W-:Y:S02]  /*1f410*/  IMAD.MOV.U32 R166, RZ, RZ, 0x2 ;  /* 0x00000002ffa67424 */ /* 0x000fe400078e00ff */
[----:B------:R-:W-:-:S04]  /*1f420*/  IMAD.MOV.U32 R155, RZ, RZ, R159 ;  /* 0x000000ffff9b7224 */ /* 0x000fc800078e009f */
[----:B------:R-:W-:-:S05]  /*1f430*/  FADD.FTZ R155, R0, R155 ;  /* 0x0000009b009b7221 */ /* 0x000fca0000010000 */
[----:B------:R-:W-:-:S07]  /*1f440*/  MOV R165, R155 ;  /* 0x0000009b00a57202 */ /* 0x000fce0000000f00 */
[----:B------:R-:W-:Y:S05]  /*1f450*/  WARPSYNC.COLLECTIVE R164, `(.L_x_12550) ;  /* 0x00000000a4087348 */ /* 0x000fea0003c00000 */
[----:B------:R0:W1:Y:S02]  /*1f460*/  SHFL.BFLY P4, R159, R165, R166, R167 ;  /* 0x0c0000a6a59f7389 */ /* 0x00006400000800a7 */
[----:B01----:R-:W-:Y:S05]  /*1f470*/  ENDCOLLECTIVE ;  /* 0x000000000000791b */ /* 0x003fea0003800000 */
.L_x_12550:
[----:B------:R-:W-:Y:S01]  /*1f480*/  HFMA2 R166, -RZ, RZ, 0, 2.384185791015625e-07 ;  /* 0x00000004ffa67431 */ /* 0x000fe200000001ff */
[----:B------:R-:W-:-:S05]  /*1f490*/  MOV R154, R159 ;  /* 0x0000009f009a7202 */ /* 0x000fca0000000f00 */
[----:B------:R-:W-:-:S04]  /*1f4a0*/  FADD.FTZ R154, R155, R154 ;  /* 0x0000009a9b9a7221 */ /* 0x000fc80000010000 */
[----:B------:R-:W-:-:S07]  /*1f4b0*/  IMAD.MOV.U32 R165, RZ, RZ, R154 ;  /* 0x000000ffffa57224 */ /* 0x000fce00078e009a */
[----:B------:R-:W-:Y:S05]  /*1f4c0*/  WARPSYNC.COLLECTIVE R164, `(.L_x_12551) ;  /* 0x00000000a4087348 */ /* 0x000fea0003c00000 */
[----:B------:R0:W1:Y:S02]  /*1f4d0*/  SHFL.BFLY P4, R159, R165, R166, R167 ;  /* 0x0c0000a6a59f7389 */ /* 0x00006400000800a7 */
[----:B01----:R-:W-:Y:S05]  /*1f4e0*/  ENDCOLLECTIVE ;  /* 0x000000000000791b */ /* 0x003fea0003800000 */
.L_x_12551:
[----:B------:R-:W-:Y:S02]  /*1f4f0*/  IMAD.MOV.U32 R166, RZ, RZ, 0x8 ;  /* 0x00000008ffa67424 */ /* 0x000fe400078e00ff */
[----:B------:R-:W-:-:S04]  /*1f500*/  IMAD.MOV.U32 R157, RZ, RZ, R159 ;  /* 0x000000ffff9d7224 */ /* 0x000fc800078e009f */
[----:B------:R-:W-:-:S05]  /*1f510*/  FADD.FTZ R157, R154, R157 ;  /* 0x0000009d9a9d7221 */ /* 0x000fca0000010000 */
[----:B------:R-:W-:-:S07]  /*1f520*/  MOV R165, R157 ;  /* 0x0000009d00a57202 */ /* 0x000fce0000000f00 */
[----:B------:R-:W-:Y:S05]  /*1f530*/  WARPSYNC.COLLECTIVE R164, `(.L_x_12552) ;  /* 0x00000000a4087348 */ /* 0x000fea0003c00000 */
[----:B------:R0:W1:Y:S02]  /*1f540*/  SHFL.BFLY P4, R159, R165, R166, R167 ;  /* 0x0c0000a6a59f7389 */ /* 0x00006400000800a7 */
[----:B01----:R-:W-:Y:S05]  /*1f550*/  ENDCOLLECTIVE ;  /* 0x000000000000791b */ /* 0x003fea0003800000 */
.L_x_12552:
[----:B------:R-:W-:Y:S01]  /*1f560*/  HFMA2 R166, -RZ, RZ, 0, 9.5367431640625e-07 ;  /* 0x00000010ffa67431 */ /* 0x000fe200000001ff */
[----:B------:R-:W-:-:S05]  /*1f570*/  MOV R156, R159 ;  /* 0x0000009f009c7202 */ /* 0x000fca0000000f00 */
[----:B------:R-:W-:-:S04]  /*1f580*/  FADD.FTZ R156, R157, R156 ;  /* 0x0000009c9d9c7221 */ /* 0x000fc80000010000 */
[----:B------:R-:W-:-:S07]  /*1f590*/  IMAD.MOV.U32 R165, RZ, RZ, R156 ;  /* 0x000000ffffa57224 */ /* 0x000fce00078e009c */
[----:B------:R-:W-:Y:S05]  /*1f5a0*/  WARPSYNC.COLLECTIVE R164, `(.L_x_12553) ;  /* 0x00000000a4087348 */ /* 0x000fea0003c00000 */
[----:B------:R0:W1:Y:S02]  /*1f5b0*/  SHFL.BFLY P4, R159, R165, R166, R167 ;  /* 0x0c0000a6a59f7389 */ /* 0x00006400000800a7 */
[----:B01----:R-:W-:Y:S05]  /*1f5c0*/  ENDCOLLECTIVE ;  /* 0x000000000000791b */ /* 0x003fea0003800000 */
.L_x_12553:
[----:B------:R-:W-:Y:S05]  /*1f5d0*/  BRA `(.L_x_12554) ;  /* 0xffffffec00647947 */ /* 0x000fea000383ffff */
.L_x_12555:
        /* <DEDUP_REMOVED lines=10> */
.L_x_17405:


//--------------------- .text._ZN10layer_norm31ln_parallel_residual_fwd_kernelINS_13Kernel_traitsIf6__halffS2_fjLj768ELj1ELj4ELj1ELj16ENS_18Kernel_traits_baseILj768EfS2_fS2_fjLj128EEEEELb1ELb0ELb1EEEvNS_9FwdParamsE --------------------------
	.section	.text._ZN10layer_norm31ln_parallel_residual_fwd_kernelINS_13Kernel_traitsIf6__halffS2_fjLj768ELj1ELj4ELj1ELj16ENS_18Kernel_traits_baseILj768EfS2_fS2_fjLj128EEEEELb1ELb0ELb1EEEvNS_9FwdParamsE,"ax",@progbits
	.align	128
        .global         _ZN10layer_norm31ln_parallel_residual_fwd_kernelINS_13Kernel_traitsIf6__halffS2_fjLj768ELj1ELj4ELj1ELj16ENS_18Kernel_traits_baseILj768EfS2_fS2_fjLj128EEEEELb1ELb0ELb1EEEvNS_9FwdParamsE
        .type           _ZN10layer_norm31ln_parallel_residual_fwd_kernelINS_13Kernel_traitsIf6__halffS2_fjLj768ELj1ELj4ELj1ELj16ENS_18Kernel_traits_baseILj768EfS2_fS2_fjLj128EEEEELb1ELb0ELb1EEEvNS_9FwdParamsE,@function
        .size           _ZN10layer_norm31ln_parallel_residual_fwd_kernelINS_13Kernel_traitsIf6__halffS2_fjLj768ELj1ELj4ELj1ELj16ENS_18Kernel_traits_baseILj768EfS2_fS2_fjLj128EEEEELb1ELb0ELb1EEEvNS_9FwdParamsE,(.L_x_17406 - _ZN10layer_norm31ln_parallel_residual_fwd_kernelINS_13Kernel_traitsIf6__halffS2_fjLj768ELj1ELj4ELj1ELj16ENS_18Kernel_traits_baseILj768EfS2_fS2_fjLj128EEEEELb1ELb0ELb1EEEvNS_9FwdParamsE)
        .other          _ZN10layer_norm31ln_parallel_residual_fwd_kernelINS_13Kernel_traitsIf6__halffS2_fjLj768ELj1ELj4ELj1ELj16ENS_18Kernel_traits_baseILj768EfS2_fS2_fjLj128EEEEELb1ELb0ELb1EEEvNS_9FwdParamsE,@"STO_CUDA_ENTRY STV_DEFAULT"
_ZN10layer_norm31ln_parallel_residual_fwd_kernelINS_13Kernel_traitsIf6__halffS2_fjLj768ELj1ELj4ELj1ELj16ENS_18Kernel_traits_baseILj768EfS2_fS2_fjLj128EEEEELb1ELb0ELb1EEEvNS_9FwdParamsE:
.text._ZN10layer_norm31ln_parallel_residual_fwd_kernelINS_13Kernel_traitsIf6__halffS2_fjLj768ELj1ELj4ELj1ELj16ENS_18Kernel_traits_baseILj768EfS2_fS2_fjLj128EEEEELb1ELb0ELb1EEEvNS_9FwdParamsE:
        /* <DEDUP_REMOVED lines=78> */
[----:B------:R-:W5:Y:S04]  /*04e0*/  LDG.E.128 R64, desc[UR6][R4.64+0x400] ;  /* 0x0004000604407981 */ /* 0x000f68000c1e1d00 */
        /* <DEDUP_REMOVED lines=10> */
[----:B0-----:R-:W-:Y:S01]  /*0590*/  CS2R R6, SRZ ;  /* 0x0000000000067805 */ /* 0x001fe2000001ff00 */
[----:B------:R-:W-:Y:S06]  /*05a0*/  BRA `(.L_x_12558) ;  /* 0x0000000400887947 */ /* 0x000fec0003800000 */
.L_x_12557:
        /* <DEDUP_REMOVED lines=25> */
.L_x_12556:
        /* <DEDUP_REMOVED lines=37> */
.L_x_12559:
        /* <DEDUP_REMOVED lines=12> */
[----:B------:R-:W5:Y:S01]  /*0a50*/  LDG.E.128 R68, desc[UR6][R4.64+0x10] ;  /* 0x0000100604447981 */ /* 0x000f62000c1e1d00 */
[----:B------:R-:W-:Y:S02]  /*0a60*/  CS2R R14, SRZ ;  /* 0x00000000000e7805 */ /* 0x000fe4000001ff00 */
[----:B------:R-:W-:Y:S02]  /*0a70*/  CS2R R12, SRZ ;  /* 0x00000000000c7805 */ /* 0x000fe4000001ff00 */
[----:B------:R-:W-:Y:S01]  /*0a80*/  CS2R R10, SRZ ;  /* 0x00000000000a7805 */ /* 0x000fe2000001ff00 */
[----:B------:R-:W5:Y:S01]  /*0a90*/  LDG.E.128 R64, desc[UR6][R4.64+0x400] ;  /* 0x0004000604407981 */ /* 0x000f62000c1e1d00 */
[----:B--2---:R-:W-:-:S03]  /*0aa0*/  IMAD.WIDE.U32 R8, R133, 0x20, R8 ;  /* 0x0000002085087825 */ /* 0x004fc600078e0008 */
        /* <DEDUP_REMOVED lines=18> */
.L_x_12558:
[----:B------:R-:W1:Y:S02]  /*0bd0*/  LDCU UR4, c[0x0][0x384] ;  /* 0x00007080ff0477ac */ /* 0x000e640008000800 */
[----:B-1----:R-:W-:-:S13]  /*0be0*/  ISETP.GE.AND P0, PT, R147, UR4, PT ;  /* 0x0000000493007c0c */ /* 0x002fda000bf06270 */
[----:B------:R-:W-:Y:S05]  /*0bf0*/  @P0 EXIT ;  /* 0x000000000000094d */ /* 0x000fea0003800000 */
[----:B------:R-:W-:Y:S01]  /*0c00*/  IMAD.HI.U32 R0, R132, -0x326172a9, RZ ;  /* 0xcd9e8d5784007827 */ /* 0x000fe200078e00ff */
[----:B------:R-:W1:Y:S03]  /*0c10*/  LDCU.64 UR4, c[0x0][0x398] ;  /* 0x00007300ff0477ac */ /* 0x000e660008000a00 */
[----:B------:R-:W-:Y:S01]  /*0c20*/  HFMA2 R139, -RZ, RZ, 0, 0 ;  /* 0x00000000ff8b7431 */ /* 0x000fe200000001ff */
[----:B------:R-:W-:Y:S01]  /*0c30*/  LOP3.LUT R160, R160, 0x3, RZ, 0xc0, !PT ;  /* 0x00000003a0a07812 */ /* 0x000fe200078ec0ff */
[C---:B0---4-:R-:W-:Y:S01]  /*0c40*/  IMAD.HI.U32 R101, R174.reuse, -0x2daee0ad, RZ ;  /* 0xd2511f53ae657827 */ /* 0x051fe200078e00ff */
        /* <DEDUP_REMOVED lines=9> */
[----:B------:R-:W3:Y:S04]  /*0ce0*/  LDCU.U8 UR10, c[0x0][0x410] ;  /* 0x00008200ff0a77ac */ /* 0x000ee80008000000 */
[----:B------:R-:W-:Y:S01]  /*0cf0*/  LOP3.LUT R100, R104, R103, R100, 0x96, !PT ;  /* 0x0000006768647212 */ /* 0x000fe200078e9664 */
[----:B------:R-:W-:Y:S01]  /*0d00*/  IMAD R104, R101, -0x326172a9, RZ ;  /* 0xcd9e8d5765687824 */ /* 0x000fe200078e02ff */
[----:B-1----:R-:W-:Y:S01]  /*0d10*/  UISETP.NE.U32.AND UP0, UPT, UR4, URZ, UPT ;  /* 0x000000ff0400728c */ /* 0x002fe2000bf05070 */
[----:B------:R-:W-:Y:S01]  /*0d20*/  IMAD R103, R0, -0x2daee0ad, RZ ;  /* 0xd2511f5300677824 */ /* 0x000fe200078e02ff */
[----:B------:R-:W1:Y:S01]  /*0d30*/  LDCU UR4, c[0x0][0x388] ;  /* 0x00007100ff0477ac */ /* 0x000e620008000800 */
[----:B------:R-:W-:Y:S01]  /*0d40*/  IMAD.HI.U32 R101, R102, -0x326172a9, RZ ;  /* 0xcd9e8d5766657827 */ /* 0x000fe200078e00ff */
[----:B------:R-:W-:-:S03]  /*0d50*/  UISETP.NE.AND.EX UP0, UPT, UR5, URZ, UPT, UP0 ;  /* 0x000000ff0500728c */ /* 0x000fc6000bf05300 */
[C---:B------:R-:W-:Y:S01]  /*0d60*/  IMAD.HI.U32 R0, R100.reuse, -0x2daee0ad, RZ ;  /* 0xd2511f5364007827 */ /* 0x040fe200078e00ff */
[----:B------:R-:W-:Y:S01]  /*0d70*/  LOP3.LUT R101, R107, R104, R101, 0x96, !PT ;  /* 0x000000686b657212 */ /* 0x000fe200078e9665 */
[----:B------:R-:W4:Y:S02]  /*0d80*/  LDCU UR5, c[0x0][0x448] ;  /* 0x00008900ff0577ac */ /* 0x000f240008000800 */
        /* <DEDUP_REMOVED lines=49> */
.L_x_12930:
        /* <DEDUP_REMOVED lines=47> */
.L_x_12563:
        /* <DEDUP_REMOVED lines=13> */
.L_x_12565:
[----:B------:R-:W-:Y:S05]  /*1460*/  BSYNC.RECONVERGENT B1 ;  /* 0x0000000000017941 */ /* 0x000fea0003800200 */
.L_x_12564:
        /* <DEDUP_REMOVED lines=49> */
.L_x_12562:
[----:B------:R-:W-:Y:S05]  /*1780*/  BSYNC.RECONVERGENT B0 ;  /* 0x0000000000007941 */ /* 0x000fea0003800200 */
.L_x_12561:
[----:B------:R-:W-:Y:S01]  /*1790*/  I2FP.F32.U32 R109, R108 ;  /* 0x0000006c006d7245 */ /* 0x000fe20000201000 */
[----:B------:R-:W-:Y:S01]  /*17a0*/  IMAD.U32 R171, RZ, RZ, UR11 ;  /* 0x0000000bffab7e24 */ /* 0x000fe2000f8e00ff */
[----:B------:R-:W-:Y:S01]  /*17b0*/  ISETP.NE.AND P0, PT, R110, 0x1, PT ;  /* 0x000000016e00780c */ /* 0x000fe20003f05270 */
[----:B------:R-:W-:Y:S01]  /*17c0*/  BSSY.RECONVERGENT B0, `(.L_x_12566) ;  /* 0x0000051000007945 */ /* 0x000fe20003800200 */
[----:B------:R-:W-:Y:S01]  /*17d0*/  LOP3.LUT R176, R176, 0xfffffff7, RZ, 0xc0, !PT ;  /* 0xfffffff7b0b07812 */ /* 0x000fe200078ec0ff */
[----:B------:R-:W-:Y:S01]  /*17e0*/  FFMA.FTZ R108, R109, R170, 1.1641532182693481445e-10 ;  /* 0x2f0000006d6c7423 */ /* 0x000fe200000100aa */
[----:B------:R-:W-:Y:S02]  /*17f0*/  HFMA2 R119, -RZ, RZ, 0, 1.1920928955078125e-07 ;  /* 0x00000002ff777431 */ /* 0x000fe400000001ff */
[----:B-----5:R-:W-:Y:S02]  /*1800*/  HADD2.F32 R109, -RZ, R112.H0_H0 ;  /* 0x20000070ff6d7230 */ /* 0x020fe40000004100 */
        /* <DEDUP_REMOVED lines=12> */
.L_x_12568:
        /* <DEDUP_REMOVED lines=13> */
.L_x_12570:
[----:B------:R-:W-:Y:S05]  /*19a0*/  BSYNC.RECONVERGENT B1 ;  /* 0x0000000000017941 */ /* 0x000fea0003800200 */
.L_x_12569:
        /* <DEDUP_REMOVED lines=47> */
[----:B------:R-:W-:Y:S02]  /*1ca0*/  IMAD.MOV.U32 R138, RZ, RZ, R122 ;  /* 0x000000ffff8a7224 */ /* 0x000fe400078e007a */
[----:B------:R-:W-:Y:S01]  /*1cb0*/  IMAD.MOV.U32 R118, RZ, RZ, R120 ;  /* 0x000000ffff767224 */ /* 0x000fe200078e0078 */
[----:B------:R-:W-:-:S07]  /*1cc0*/  LOP3.LUT R136, R111, R136, R121, 0x96, !PT ;  /* 0x000000886f887212 */ /* 0x000fce00078e9679 */
.L_x_12567:
[----:B------:R-:W-:Y:S05]  /*1cd0*/  BSYNC.RECONVERGENT B0 ;  /* 0x0000000000007941 */ /* 0x000fea0003800200 */
.L_x_12566:
        /* <DEDUP_REMOVED lines=19> */
.L_x_12573:
        /* <DEDUP_REMOVED lines=13> */
.L_x_12575:
[----:B------:R-:W-:Y:S05]  /*1ee0*/  BSYNC.RECONVERGENT B1 ;  /* 0x0000000000017941 */ /* 0x000fea0003800200 */
.L_x_12574:
[----:B------:R-:W-:Y:S01]  /*1ef0*/  IMAD.WIDE.U32 R122, R132, -0x326172a9, RZ ;  /* 0xcd9e8d57847a7825 */ /* 0x000fe200078e00ff */
[----:B------:R-:W-:Y:S02]  /*1f00*/  LOP3.LUT R128, R139, R121, R3, 0x96, !PT ;  /* 0x000000798b807212 */ /* 0x000fe400078e9603 */
[----:B------:R-:W-:Y:S01]  /*1f10*/  MOV R108, R118 ;  /* 0x00000076006c7202 */ /* 0x000fe20000000f00 */
        /* <DEDUP_REMOVED lines=46> */
[----:B------:R-:W-:-:S07]  /*2200*/  IMAD.MOV.U32 R118, RZ, RZ, R122 ;  /* 0x000000ffff767224 */ /* 0x000fce00078e007a */
.L_x_12572:
[----:B------:R-:W-:Y:S05]  /*2210*/  BSYNC.RECONVERGENT B0 ;  /* 0x0000000000007941 */ /* 0x000fea0003800200 */
.L_x_12571:
[----:B------:R-:W-:Y:S01]  /*2220*/  I2FP.F32.U32 R119, R108 ;  /* 0x0000006c00777245 */ /* 0x000fe20000201000 */
[----:B------:R-:W-:Y:S01]  /*2230*/  BSSY.RECONVERGENT B0, `(.L_x_12576) ;  /* 0x0000052000007945 */ /* 0x000fe20003800200 */
[----:B------:R-:W-:Y:S01]  /*2240*/  ISETP.NE.AND P0, PT, R110, 0x1, PT ;  /* 0x000000016e00780c */ /* 0x000fe20003f05270 */
[----:B------:R-:W-:Y:S01]  /*2250*/  HFMA2 R112, -RZ, RZ, 0, 1.1920928955078125e-07 ;  /* 0x00000002ff707431 */ /* 0x000fe200000001ff */
[----:B------:R-:W-:Y:S01]  /*2260*/  LOP3.LUT R176, R176, 0xfffffffd, RZ, 0xc0, !PT ;  /* 0xfffffffdb0b07812 */ /* 0x000fe200078ec0ff */
[----:B------:R-:W-:Y:S01]  /*2270*/  FFMA.FTZ R108, R119, R170, 1.1641532182693481445e-10 ;  /* 0x2f000000776c7423 */ /* 0x000fe200000100aa */
[----:B------:R-:W-:-:S04]  /*2280*/  HADD2.F32 R119, -RZ, R113.H0_H0 ;  /* 0x20000071ff777230 */ /* 0x000fc80000004100 */
        /* <DEDUP_REMOVED lines=12> */
.L_x_12578:
        /* <DEDUP_REMOVED lines=13> */
.L_x_12580:
[----:B------:R-:W-:Y:S05]  /*2420*/  BSYNC.RECONVERGENT B1 ;  /* 0x0000000000017941 */ /* 0x000fea0003800200 */
.L_x_12579:
        /* <DEDUP_REMOVED lines=50> */
.L_x_12577:
[----:B------:R-:W-:Y:S05]  /*2750*/  BSYNC.RECONVERGENT B0 ;  /* 0x0000000000007941 */ /* 0x000fea0003800200 */
.L_x_12576:
        /* <DEDUP_REMOVED lines=17> */
.L_x_12583:
        /* <DEDUP_REMOVED lines=13> */
.L_x_12585:
[----:B------:R-:W-:Y:S05]  /*2940*/  BSYNC.RECONVERGENT B1 ;  /* 0x0000000000017941 */ /* 0x000fea0003800200 */
.L_x_12584:
        /* <DEDUP_REMOVED lines=50> */
.L_x_12582:
[----:B------:R-:W-:Y:S05]  /*2c70*/  BSYNC.RECONVERGENT B0 ;  /* 0x0000000000007941 */ /* 0x000fea0003800200 */
.L_x_12581:
[----:B------:R-:W-:Y:S01]  /*2c80*/  ISETP.NE.AND P0, PT, R110, 0x1, PT ;  /* 0x000000016e00780c */ /* 0x000fe20003f05270 */
[----:B------:R-:W-:Y:S01]  /*2c90*/  BSSY.RECONVERGENT B0, `(.L_x_12586) ;  /* 0x0000050000007945 */ /* 0x000fe20003800200 */
[----:B------:R-:W-:Y:S01]  /*2ca0*/  I2FP.F32.U32 R121, R108 ;  /* 0x0000006c00797245 */ /* 0x000fe20000201000 */
[----:B------:R-:W-:-:S04]  /*2cb0*/  HFMA2 R112, -RZ, RZ, 0, 1.1920928955078125e-07 ;  /* 0x00000002ff707431 */ /* 0x000fc800000001ff */
[----:B------:R-:W-:Y:S01]  /*2cc0*/  FFMA.FTZ R108, R121, R170, 1.1641532182693481445e-10 ;  /* 0x2f000000796c7423 */ /* 0x000fe200000100aa */
[----:B------:R-:W-:-:S04]  /*2cd0*/  HADD2.F32 R121, -RZ, R114.H0_H0 ;  /* 0x20000072ff797230 */ /* 0x000fc80000004100 */
        /* <DEDUP_REMOVED lines=11> */
.L_x_12588:
        /* <DEDUP_REMOVED lines=13> */
.L_x_12590:
[----:B------:R-:W-:Y:S05]  /*2e60*/  BSYNC.RECONVERGENT B1 ;  /* 0x0000000000017941 */ /* 0x000fea0003800200 */
.L_x_12589:
        /* <DEDUP_REMOVED lines=50> */
.L_x_12587:
[----:B------:R-:W-:Y:S05]  /*3190*/  BSYNC.RECONVERGENT B0 ;  /* 0x0000000000007941 */ /* 0x000fea0003800200 */
.L_x_12586:
[----:B------:R-:W-:Y:S01]  /*31a0*/  ISETP.NE.AND P4, PT, R112, 0x1, PT ;  /* 0x000000017000780c */ /* 0x000fe20003f85270 */
[----:B------:R-:W-:Y:S01]  /*31b0*/  BSSY.RECONVERGENT B0, `(.L_x_12591) ;  /* 0x0000050000007945 */ /* 0x000fe20003800200 */
[----:B------:R-:W-:-:S05]  /*31c0*/  I2FP.F32.U32 R123, R108 ;  /* 0x0000006c007b7245 */ /* 0x000fca0000201000 */
[----:B------:R-:W-:Y:S01]  /*31d0*/  FFMA.FTZ R108, R123, R170, 1.1641532182693481445e-10 ;  /* 0x2f0000007b6c7423 */ /* 0x000fe200000100aa */
[----:B------:R-:W-:Y:S02]  /*31e0*/  HADD2.F32 R123, -RZ, R114.H1_H1 ;  /* 0x30000072ff7b7230 */ /* 0x000fe40000004100 */
[----:B------:R-:W-:Y:S02]  /*31f0*/  HFMA2 R114, -RZ, RZ, 0, 1.1920928955078125e-07 ;  /* 0x00000002ff727431 */ /* 0x000fe400000001ff */
        /* <DEDUP_REMOVED lines=11> */
.L_x_12593:
        /* <DEDUP_REMOVED lines=13> */
.L_x_12595:
[----:B------:R-:W-:Y:S05]  /*3380*/  BSYNC.RECONVERGENT B1 ;  /* 0x0000000000017941 */ /* 0x000fea0003800200 */
.L_x_12594:
        /* <DEDUP_REMOVED lines=50> */
.L_x_12592:
[----:B------:R-:W-:Y:S05]  /*36b0*/  BSYNC.RECONVERGENT B0 ;  /* 0x0000000000007941 */ /* 0x000fea0003800200 */
.L_x_12591:
        /* <DEDUP_REMOVED lines=17> */
.L_x_12598:
        /* <DEDUP_REMOVED lines=13> */
.L_x_12600:
[----:B------:R-:W-:Y:S05]  /*38a0*/  BSYNC.RECONVERGENT B1 ;  /* 0x0000000000017941 */ /* 0x000fea0003800200 */
.L_x_12599:
        /* <DEDUP_REMOVED lines=50> */
.L_x_12597:
[----:B------:R-:W-:Y:S05]  /*3bd0*/  BSYNC.RECONVERGENT B0 ;  /* 0x0000000000007941 */ /* 0x000fea0003800200 */
.L_x_12596:
[----:B------:R-:W-:Y:S01]  /*3be0*/  MOV R172, UR12 ;  /* 0x0000000c00ac7c02 */ /* 0x000fe20008000f00 */
[----:B------:R-:W-:Y:S01]  /*3bf0*/  HADD2.F32 R129, -RZ, R115.H1_H1 ;  /* 0x30000073ff817230 */ /* 0x000fe20000004100 */
[----:B------:R-:W-:Y:S02]  /*3c00*/  P2R R126, PR, RZ, 0x2 ;  /* 0x00000002ff7e7803 */ /* 0x000fe40000000000 */
        /* <DEDUP_REMOVED lines=12> */
[-C--:B------:R-:W-:Y:S01]  /*3cd0*/  FMUL.FTZ R123, R123, R172.reuse ;  /* 0x000000ac7b7b7220 */ /* 0x080fe20000410000 */
[----:B------:R-:W-:Y:S01]  /*3ce0*/  LOP3.LUT P6, RZ, R176, 0x4, RZ, 0xc0, !PT ;  /* 0x00000004b0ff7812 */ /* 0x000fe200078cc0ff */
[-C--:B------:R-:W-:Y:S01]  /*3cf0*/  FMUL.FTZ R121, R121, R172.reuse ;  /* 0x000000ac79797220 */ /* 0x080fe20000410000 */
[----:B------:R-:W-:Y:S01]  /*3d00*/  FMUL.FTZ R129, R129, R172 ;  /* 0x000000ac81817220 */ /* 0x000fe20000410000 */
[----:B------:R-:W-:-:S02]  /*3d10*/  FSEL R108, R120, RZ, P5 ;  /* 0x000000ff786c7208 */ /* 0x000fc40002800000 */
        /* <DEDUP_REMOVED lines=16> */
.L_x_12560:
[----:B------:R-:W-:Y:S01]  /*3e20*/  ISETP.NE.AND P0, PT, R160, 0x1, PT ;  /* 0x00000001a000780c */ /* 0x000fe20003f05270 */
[----:B------:R-:W-:Y:S01]  /*3e30*/  BSSY.RECONVERGENT B0, `(.L_x_12602) ;  /* 0x000004f000007945 */ /* 0x000fe20003800200 */
[C---:B------:R-:W-:Y:S01]  /*3e40*/  VIADD R119, R2.reuse, 0xb54cda56 ;  /* 0xb54cda5602777836 */ /* 0x040fe20000000000 */
[C---:B------:R-:W-:Y:S01]  /*3e50*/  IADD3 R121, PT, PT, R3.reuse, -0x126145ec, RZ ;  /* 0xed9eba1403797810 */ /* 0x040fe20007ffe0ff */
[C---:B------:R-:W-:Y:S01]  /*3e60*/  VIADD R120, R3.reuse, 0xdb3d7428 ;  /* 0xdb3d742803787836 */ /* 0x040fe20000000000 */
[C---:B------:R-:W-:Y:S01]  /*3e70*/  IADD3 R126, PT, PT, R3.reuse, -0x695add53, RZ ;  /* 0x96a522ad037e7810 */ /* 0x040fe20007ffe0ff */
[C---:B------:R-:W-:Y:S01]  /*3e80*/  VIADD R122, R2.reuse, 0x78dde6e4 ;  /* 0x78dde6e4027a7836 */ /* 0x040fe20000000000 */
[----:B------:R-:W-:Y:S01]  /*3e90*/  MOV R108, R138 ;  /* 0x0000008a006c7202 */ /* 0x000fe20000000f00 */
[----:B------:R-:W-:Y:S02]  /*3ea0*/  VIADD R123, R3, 0xbb67ae85 ;  /* 0xbb67ae85037b7836 */ /* 0x000fe40000000000 */
[----:B------:R-:W-:-:S02]  /*3eb0*/  VIADD R127, R2, 0x5384540f ;  /* 0x5384540f027f7836 */ /* 0x000fc40000000000 */
[----:B------:R-:W-:Y:S02]  /*3ec0*/  IMAD.MOV.U32 R110, RZ, RZ, 0x2 ;  /* 0x00000002ff6e7424 */ /* 0x000fe400078e00ff */
[----:B------:R-:W-:Y:S01]  /*3ed0*/  IMAD.MOV.U32 R118, RZ, RZ, R154 ;  /* 0x000000ffff767224 */ /* 0x000fe200078e009a */
[----:B------:R-:W-:Y:S06]  /*3ee0*/  @!P0 BRA `(.L_x_12603) ;  /* 0x00000004000c8947 */ /* 0x000fec0003800000 */
        /* <DEDUP_REMOVED lines=10> */
.L_x_12604:
        /* <DEDUP_REMOVED lines=13> */
.L_x_12606:
[----:B------:R-:W-:Y:S05]  /*4060*/  BSYNC.RECONVERGENT B1 ;  /* 0x0000000000017941 */ /* 0x000fea0003800200 */
.L_x_12605:
        /* <DEDUP_REMOVED lines=43> */
.L_x_12603:
[----:B------:R-:W-:Y:S05]  /*4320*/  BSYNC.RECONVERGENT B0 ;  /* 0x0000000000007941 */ /* 0x000fea0003800200 */
.L_x_12602:
[----:B------:R-:W-:Y:S01]  /*4330*/  I2FP.F32.U32 R109, R108 ;  /* 0x0000006c006d7245 */ /* 0x000fe20000201000 */
[----:B------:R-:W-:Y:S01]  /*4340*/  IMAD.U32 R171, RZ, RZ, UR11 ;  /* 0x0000000bffab7e24 */ /* 0x000fe2000f8e00ff */
[----:B------:R-:W-:Y:S01]  /*4350*/  ISETP.NE.AND P0, PT, R110, 0x1, PT ;  /* 0x000000016e00780c */ /* 0x000fe20003f05270 */
[----:B------:R-:W-:Y:S01]  /*4360*/  IMAD.U32 R172, RZ, RZ, UR12 ;  /* 0x0000000cffac7e24 */ /* 0x000fe2000f8e00ff */
[----:B------:R-:W-:Y:S01]  /*4370*/  LOP3.LUT R176, R176, 0xfffffff7, RZ, 0xc0, !PT ;  /* 0xfffffff7b0b07812 */ /* 0x000fe200078ec0ff */
[----:B------:R-:W-:Y:S01]  /*4380*/  FFMA.FTZ R108, R109, R170, 1.1641532182693481445e-10 ;  /* 0x2f0000006d6c7423 */ /* 0x000fe200000100aa */
[----:B-----5:R-:W-:Y:S01]  /*4390*/  HADD2.F32 R109, -RZ, R112.H0_H0 ;  /* 0x20000070ff6d7230 */ /* 0x020fe20000004100 */
[----:B------:R-:W-:Y:S01]  /*43a0*/  BSSY.RECONVERGENT B0, `(.L_x_12607) ;  /* 0x0000048000007945 */ /* 0x000fe20003800200 */
[----:B------:R-:W-:Y:S02]  /*43b0*/  MOV R128, 0x2 ;  /* 0x0000000200807802 */ /* 0x000fe40000000f00 */
[----:B------:R-:W-:Y:S01]  /*43c0*/  FSETP.LE.FTZ.AND P3, PT, R108, R171, PT ;  /* 0x000000ab6c00720b */ /* 0x000fe20003f73000 */
[----:B------:R-:W-:-:S02]  /*43d0*/  IMAD.MOV.U32 R108, RZ, RZ, R138 ;  /* 0x000000ffff6c7224 */ /* 0x000fc400078e008a */
        /* <DEDUP_REMOVED lines=11> */
.L_x_12609:
        /* <DEDUP_REMOVED lines=13> */
.L_x_12611:
[----:B------:R-:W-:Y:S05]  /*4560*/  BSYNC.RECONVERGENT B1 ;  /* 0x0000000000017941 */ /* 0x000fea0003800200 */
.L_x_12610:
        /* <DEDUP_REMOVED lines=43> */
.L_x_12608:
[----:B------:R-:W-:Y:S05]  /*4820*/  BSYNC.RECONVERGENT B0 ;  /* 0x0000000000007941 */ /* 0x000fea0003800200 */
.L_x_12607:
        /* <DEDUP_REMOVED lines=23> */
.L_x_12614:
        /* <DEDUP_REMOVED lines=13> */
.L_x_12616:
[----:B------:R-:W-:Y:S05]  /*4a70*/  BSYNC.RECONVERGENT B1 ;  /* 0x0000000000017941 */ /* 0x000fea0003800200 */
.L_x_12615:
        /* <DEDUP_REMOVED lines=39> */
[----:B------:R-:W-:Y:S02]  /*4cf0*/  MOV R138, R136 ;  /* 0x00000088008a7202 */ /* 0x000fe40000000f00 */
[----:B------:R-:W-:Y:S01]  /*4d00*/  LOP3.LUT R137, R167, R128, R137, 0x96, !PT ;  /* 0x00000080a7897212 */ /* 0x000fe200078e9689 */
[----:B------:R-:W-:Y:S01]  /*4d10*/  IMAD.MOV.U32 R118, RZ, RZ, R130 ;  /* 0x000000ffff767224 */ /* 0x000fe200078e0082 */
[----:B------:R-:W-:-:S07]  /*4d20*/  LOP3.LUT R136, R126, R110, R131, 0x96, !PT ;  /* 0x0000006e7e887212 */ /* 0x000fce00078e9683 */
.L_x_12613:
[----:B------:R-:W-:Y:S05]  /*4d30*/  BSYNC.RECONVERGENT B0 ;  /* 0x0000000000007941 */ /* 0x000fea0003800200 */
.L_x_12612:
[----:B------:R-:W-:Y:S01]  /*4d40*/  I2FP.F32.U32 R109, R109 ;  /* 0x0000006d006d7245 */ /* 0x000fe20000201000 */
[----:B------:R-:W-:Y:S01]  /*4d50*/  HADD2.F32 R111, -RZ, R112.H1_H1 ;  /* 0x30000070ff6f7230 */ /* 0x000fe20000004100 */
[----:B------:R-:W-:Y:S01]  /*4d60*/  ISETP.NE.AND P0, PT, R129, 0x1, PT ;  /* 0x000000018100780c */ /* 0x000fe20003f05270 */
[----:B------:R-:W-:Y:S01]  /*4d70*/  BSSY.RECONVERGENT B0, `(.L_x_12617) ;  /* 0x000004a000007945 */ /* 0x000fe20003800200 */
[----:B------:R-:W-:Y:S01]  /*4d80*/  LOP3.LUT R176, R176, 0xfffffffb, RZ, 0xc0, !PT ;  /* 0xfffffffbb0b07812 */ /* 0x000fe200078ec0ff */
[----:B------:R-:W-:Y:S01]  /*4d90*/  FFMA.FTZ R110, R109, R170, 1.1641532182693481445e-10 ;  /* 0x2f0000006d6e7423 */ /* 0x000fe200000100aa */
[----:B------:R-:W-:Y:S02]  /*4da0*/  IMAD.MOV.U32 R128, RZ, RZ, 0x2 ;  /* 0x00000002ff807424 */ /* 0x000fe400078e00ff */
[----:B------:R-:W-:Y:S01]  /*4db0*/  FMUL.FTZ R112, R172, R111 ;  /* 0x0000006fac707220 */ /* 0x000fe20000410000 */
[----:B------:R-:W-:Y:S01]  /*4dc0*/  IMAD.MOV.U32 R109, RZ, RZ, R138 ;  /* 0x000000ffff6d7224 */ /* 0x000fe200078e008a */
        /* <DEDUP_REMOVED lines=11> */
.L_x_12619:
        /* <DEDUP_REMOVED lines=13> */
.L_x_12621:
[----:B------:R-:W-:Y:S05]  /*4f50*/  BSYNC.RECONVERGENT B1 ;  /* 0x0000000000017941 */ /* 0x000fea0003800200 */
.L_x_12620:
        /* <DEDUP_REMOVED lines=43> */
.L_x_12618:
[----:B------:R-:W-:Y:S05]  /*5210*/  BSYNC.RECONVERGENT B0 ;  /* 0x0000000000007941 */ /* 0x000fea0003800200 */
.L_x_12617:
        /* <DEDUP_REMOVED lines=23> */
.L_x_12624:
        /* <DEDUP_REMOVED lines=13> */
.L_x_12626:
[----:B------:R-:W-:Y:S05]  /*5460*/  BSYNC.RECONVERGENT B1 ;  /* 0x0000000000017941 */ /* 0x000fea0003800200 */
.L_x_12625:
        /* <DEDUP_REMOVED lines=43> */
.L_x_12623:
[----:B------:R-:W-:Y:S05]  /*5720*/  BSYNC.RECONVERGENT B0 ;  /* 0x0000000000007941 */ /* 0x000fea0003800200 */
.L_x_12622:
        /* <DEDUP_REMOVED lines=20> */
.L_x_12629:
        /* <DEDUP_REMOVED lines=13> */
.L_x_12631:
[----:B------:R-:W-:Y:S05]  /*5940*/  BSYNC.RECONVERGENT B1 ;  /* 0x0000000000017941 */ /* 0x000fea0003800200 */
.L_x_12630:
        /* <DEDUP_REMOVED lines=43> */
.L_x_12628:
[----:B------:R-:W-:Y:S05]  /*5c00*/  BSYNC.RECONVERGENT B0 ;  /* 0x0000000000007941 */ /* 0x000fea0003800200 */
.L_x_12627:
[----:B------:R-:W-:Y:S01]  /*5c10*/  I2FP.F32.U32 R111, R110 ;  /* 0x0000006e006f7245 */ /* 0x000fe20000201000 */
[----:B------:R-:W-:Y:S01]  /*5c20*/  HADD2.F32 R129, -RZ, R157.H0_H0 ;  /* 0x2000009dff817230 */ /* 0x000fe20000004100 */
[----:B------:R-:W-:Y:S01]  /*5c30*/  ISETP.NE.AND P2, PT, R128, 0x1, PT ;  /* 0x000000018000780c */ /* 0x000fe20003f45270 */
[----:B------:R-:W-:Y:S02]  /*5c40*/  BSSY.RECONVERGENT B0, `(.L_x_12632) ;  /* 0x000004d000007945 */ /* 0x000fe40003800200 */
[----:B------:R-:W-:Y:S01]  /*5c50*/  FFMA.FTZ R110, R111, R170, 1.1641532182693481445e-10 ;  /* 0x2f0000006f6e7423 */ /* 0x000fe200000100aa */
[----:B------:R-:W-:Y:S01]  /*5c60*/  FMUL.FTZ R129, R129, R172 ;  /* 0x000000ac81817220 */ /* 0x000fe20000410000 */
[----:B------:R-:W-:-:S03]  /*5c70*/  IMAD.MOV.U32 R111, RZ, RZ, R138 ;  /* 0x000000ffff6f7224 */ /* 0x000fc600078e008a */
[----:B------:R-:W-:Y:S02]  /*5c80*/  FSETP.GTU.FTZ.AND P0, PT, R110, R171, PT ;  /* 0x000000ab6e00720b */ /* 0x000fe40003f1c000 */
[----:B------:R-:W-:Y:S02]  /*5c90*/  FSEL R110, R112, RZ, P3 ;  /* 0x000000ff706e7208 */ /* 0x000fe40001800000 */
        /* <DEDUP_REMOVED lines=14> */
.L_x_12634:
        /* <DEDUP_REMOVED lines=13> */
.L_x_12636:
[----:B------:R-:W-:Y:S05]  /*5e50*/  BSYNC.RECONVERGENT B1 ;  /* 0x0000000000017941 */ /* 0x000fea0003800200 */
.L_x_12635:
        /* <DEDUP_REMOVED lines=42> */
[----:B------:R-:W-:-:S07]  /*6100*/  IMAD.MOV.U32 R118, RZ, RZ, R144 ;  /* 0x000000ffff767224 */ /* 0x000fce00078e0090 */
.L_x_12633:
[----:B------:R-:W-:Y:S05]  /*6110*/  BSYNC.RECONVERGENT B0 ;  /* 0x0000000000007941 */ /* 0x000fea0003800200 */
.L_x_12632:
        /* <DEDUP_REMOVED lines=18> */
.L_x_12639:
        /* <DEDUP_REMOVED lines=13> */
.L_x_12641:
[----:B------:R-:W-:Y:S05]  /*6310*/  BSYNC.RECONVERGENT B1 ;  /* 0x0000000000017941 */ /* 0x000fea0003800200 */
.L_x_12640:
        /* <DEDUP_REMOVED lines=43> */
.L_x_12638:
[----:B------:R-:W-:Y:S05]  /*65d0*/  BSYNC.RECONVERGENT B0 ;  /* 0x0000000000007941 */ /* 0x000fea0003800200 */
.L_x_12637:
        /* <DEDUP_REMOVED lines=23> */
.L_x_12644:
        /* <DEDUP_REMOVED lines=13> */
.L_x_12646:
[----:B------:R-:W-:Y:S05]  /*6820*/  BSYNC.RECONVERGENT B1 ;  /* 0x0000000000017941 */ /* 0x000fea0003800200 */
.L_x_12645:
        /* <DEDUP_REMOVED lines=39> */
[----:B------:R-:W-:Y:S02]  /*6aa0*/  LOP3.LUT R137, R167, R128, R137, 0x96, !PT ;  /* 0x00000080a7897212 */ /* 0x000fe400078e9689 */
[----:B------:R-:W-:Y:S01]  /*6ab0*/  LOP3.LUT R136, R126, R112, R131, 0x96, !PT ;  /* 0x000000707e887212 */ /* 0x000fe200078e9683 */
[----:B------:R-:W-:Y:S02]  /*6ac0*/  IMAD.MOV.U32 R112, RZ, RZ, R118 ;  /* 0x000000ffff707224 */ /* 0x000fe400078e0076 */
[----:B------:R-:W-:-:S07]  /*6ad0*/  IMAD.MOV.U32 R118, RZ, RZ, R130 ;  /* 0x000000ffff767224 */ /* 0x000fce00078e0082 */
.L_x_12643:
[----:B------:R-:W-:Y:S05]  /*6ae0*/  BSYNC.RECONVERGENT B0 ;  /* 0x0000000000007941 */ /* 0x000fea0003800200 */
.L_x_12642:
[----:B------:R-:W-:Y:S01]  /*6af0*/  ISETP.NE.AND P0, PT, R129, 0x1, PT ;  /* 0x000000018100780c */ /* 0x000fe20003f05270 */
[----:B------:R-:W-:Y:S01]  /*6b00*/  BSSY.RECONVERGENT B0, `(.L_x_12647) ;  /* 0x000004a000007945 */ /* 0x000fe20003800200 */
[----:B------:R-:W-:Y:S01]  /*6b10*/  I2FP.F32.U32 R113, R112 ;  /* 0x0000007000717245 */ /* 0x000fe20000201000 */
[----:B------:R-:W-:-:S04]  /*6b20*/  IMAD.MOV.U32 R128, RZ, RZ, 0x2 ;  /* 0x00000002ff807424 */ /* 0x000fc800078e00ff */
[----:B------:R-:W-:Y:S01]  /*6b30*/  FFMA.FTZ R112, R113, R170, 1.1641532182693481445e-10 ;  /* 0x2f00000071707423 */ /* 0x000fe200000100aa */
[----:B------:R-:W-:-:S04]  /*6b40*/  HADD2.F32 R113, -RZ, R114.H0_H0 ;  /* 0x20000072ff717230 */ /* 0x000fc80000004100 */
        /* <DEDUP_REMOVED lines=12> */
.L_x_12649:
        /* <DEDUP_REMOVED lines=13> */
.L_x_12651:
[----:B------:R-:W-:Y:S05]  /*6ce0*/  BSYNC.RECONVERGENT B1 ;  /* 0x0000000000017941 */ /* 0x000fea0003800200 */
.L_x_12650:
        /* <DEDUP_REMOVED lines=43> */
.L_x_12648:
[----:B------:R-:W-:Y:S05]  /*6fa0*/  BSYNC.RECONVERGENT B0 ;  /* 0x0000000000007941 */ /* 0x000fea0003800200 */
.L_x_12647:
[----:B------:R-:W-:Y:S01]  /*6fb0*/  I2FP.F32.U32 R113, R112 ;  /* 0x0000007000717245 */ /* 0x000fe20000201000 */
[----:B------:R-:W-:Y:S01]  /*6fc0*/  HADD2.F32 R129, -RZ, R158.H0_H0 ;  /* 0x2000009eff817230 */ /* 0x000fe20000004100 */
[----:B------:R-:W-:Y:S01]  /*6fd0*/  BSSY.RECONVERGENT B0, `(.L_x_12652) ;  /* 0x000004e000007945 */ /* 0x000fe20003800200 */
[----:B------:R-:W-:Y:S02]  /*6fe0*/  HFMA2 R130, -RZ, RZ, 0, 1.1920928955078125e-07 ;  /* 0x00000002ff827431 */ /* 0x000fe400000001ff */
[----:B------:R-:W-:Y:S01]  /*6ff0*/  FFMA.FTZ R112, R113, R170, 1.1641532182693481445e-10 ;  /* 0x2f00000071707423 */ /* 0x000fe200000100aa */
[----:B------:R-:W-:Y:S01]  /*7000*/  FMUL.FTZ R129, R129, R172 ;  /* 0x000000ac81817220 */ /* 0x000fe20000410000 */
[----:B------:R-:W-:-:S03]  /*7010*/  IMAD.MOV.U32 R113, RZ, RZ, R138 ;  /* 0x000000ffff717224 */ /* 0x000fc600078e008a */
        /* <DEDUP_REMOVED lines=16> */
.L_x_12654:
        /* <DEDUP_REMOVED lines=13> */
.L_x_12656:
[----:B------:R-:W-:Y:S05]  /*71f0*/  BSYNC.RECONVERGENT B1 ;  /* 0x0000000000017941 */ /* 0x000fea0003800200 */
.L_x_12655:
        /* <DEDUP_REMOVED lines=43> */
.L_x_12653:
[----:B------:R-:W-:Y:S05]  /*74b0*/  BSYNC.RECONVERGENT B0 ;  /* 0x0000000000007941 */ /* 0x000fea0003800200 */
.L_x_12652:
        /* <DEDUP_REMOVED lines=18> */
.L_x_12659:
        /* <DEDUP_REMOVED lines=13> */
.L_x_12661:
[----:B------:R-:W-:Y:S05]  /*76b0*/  BSYNC.RECONVERGENT B1 ;  /* 0x0000000000017941 */ /* 0x000fea0003800200 */
.L_x_12660:
        /* <DEDUP_REMOVED lines=43> */
.L_x_12658:
[----:B------:R-:W-:Y:S05]  /*7970*/  BSYNC.RECONVERGENT B0 ;  /* 0x0000000000007941 */ /* 0x000fea0003800200 */
.L_x_12657:
        /* <DEDUP_REMOVED lines=23> */
.L_x_12664:
        /* <DEDUP_REMOVED lines=13> */
.L_x_12666:
[----:B------:R-:W-:Y:S05]  /*7bc0*/  BSYNC.RECONVERGENT B1 ;  /* 0x0000000000017941 */ /* 0x000fea0003800200 */
.L_x_12665:
        /* <DEDUP_REMOVED lines=43> */
.L_x_12663:
[----:B------:R-:W-:Y:S05]  /*7e80*/  BSYNC.RECONVERGENT B0 ;  /* 0x0000000000007941 */ /* 0x000fea0003800200 */
.L_x_12662:
        /* <DEDUP_REMOVED lines=18> */
.L_x_12669:
        /* <DEDUP_REMOVED lines=13> */
.L_x_12671:
[----:B------:R-:W-:Y:S05]  /*8080*/  BSYNC.RECONVERGENT B1 ;  /* 0x0000000000017941 */ /* 0x000fea0003800200 */
.L_x_12670:
        /* <DEDUP_REMOVED lines=43> */
.L_x_12668:
[----:B------:R-:W-:Y:S05]  /*8340*/  BSYNC.RECONVERGENT B0 ;  /* 0x0000000000007941 */ /* 0x000fea0003800200 */
.L_x_12667:
[----:B------:R-:W-:Y:S01]  /*8350*/  I2FP.F32.U32 R129, R128 ;  /* 0x0000008000817245 */ /* 0x000fe20000201000 */
[----:B------:R-:W-:Y:S01]  /*8360*/  HADD2.F32 R131, -RZ, R159.H0_H0 ;  /* 0x2000009fff837230 */ /* 0x000fe20000004100 */
[----:B------:R-:W-:Y:S01]  /*8370*/  BSSY.RECONVERGENT B0, `(.L_x_12672) ;  /* 0x000004e000007945 */ /* 0x000fe20003800200 */
[----:B------:R-:W-:Y:S01]  /*8380*/  IMAD.MOV.U32 R130, RZ, RZ, 0x2 ;  /* 0x00000002ff827424 */ /* 0x000fe200078e00ff */
[----:B------:R-:W-:Y:S01]  /*8390*/  MOV R128, R138 ;  /* 0x0000008a00807202 */ /* 0x000fe20000000f00 */
[----:B------:R-:W-:Y:S01]  /*83a0*/  FFMA.FTZ R114, R129, R170, 1.1641532182693481445e-10 ;  /* 0x2f00000081727423 */ /* 0x000fe200000100aa */
[----:B------:R-:W-:-:S04]  /*83b0*/  FMUL.FTZ R131, R131, R172 ;  /* 0x000000ac83837220 */ /* 0x000fc80000410000 */
        /* <DEDUP_REMOVED lines=16> */
.L_x_12674:
        /* <DEDUP_REMOVED lines=13> */
.L_x_12676:
[----:B------:R-:W-:Y:S05]  /*8590*/  BSYNC.RECONVERGENT B1 ;  /* 0x0000000000017941 */ /* 0x000fea0003800200 */
.L_x_12675:
        /* <DEDUP_REMOVED lines=43> */
.L_x_12673:
[----:B------:R-:W-:Y:S05]  /*8850*/  BSYNC.RECONVERGENT B0 ;  /* 0x0000000000007941 */ /* 0x000fea0003800200 */
.L_x_12672:
        /* <DEDUP_REMOVED lines=18> */
.L_x_12679:
        /* <DEDUP_REMOVED lines=15> */
.L_x_12681:
[----:B------:R-:W-:Y:S05]  /*8a70*/  BSYNC.RECONVERGENT B1 ;  /* 0x0000000000017941 */ /* 0x000fea0003800200 */
.L_x_12680:
        /* <DEDUP_REMOVED lines=43> */
.L_x_12678:
[----:B------:R-:W-:Y:S05]  /*8d30*/  BSYNC.RECONVERGENT B0 ;  /* 0x0000000000007941 */ /* 0x000fea0003800200 */
.L_x_12677:
        /* <DEDUP_REMOVED lines=9> */
[----:B------:R-:W-:-:S07]  /*8dd0*/  @P1 FADD.FTZ R115, R107, R115 ;  /* 0x000000736b731221 */ /* 0x000fce0000010000 */
.L_x_12601:
        /* <DEDUP_REMOVED lines=51> */
.L_x_12682:
        /* <DEDUP_REMOVED lines=21> */
.L_x_12686:
        /* <DEDUP_REMOVED lines=13> */
.L_x_12688:
[----:B------:R-:W-:Y:S05]  /*9330*/  BSYNC.RECONVERGENT B1 ;  /* 0x0000000000017941 */ /* 0x000fea0003800200 */
.L_x_12687:
        /* <DEDUP_REMOVED lines=49> */
.L_x_12685:
[----:B------:R-:W-:Y:S05]  /*9650*/  BSYNC.RECONVERGENT B0 ;  /* 0x0000000000007941 */ /* 0x000fea0003800200 */
.L_x_12684:
[----:B------:R-:W-:Y:S01]  /*9660*/  I2FP.F32.U32 R117, R116 ;  /* 0x0000007400757245 */ /* 0x000fe20000201000 */
[----:B------:R-:W-:Y:S01]  /*9670*/  BSSY.RECONVERGENT B0, `(.L_x_12689) ;  /* 0x0000053000007945 */ /* 0x000fe20003800200 */
[----:B------:R-:W-:Y:S01]  /*9680*/  ISETP.NE.AND P2, PT, R119, 0x1, PT ;  /* 0x000000017700780c */ /* 0x000fe20003f45270 */
[----:B------:R-:W-:Y:S01]  /*9690*/  IMAD.MOV.U32 R118, RZ, RZ, 0x2 ;  /* 0x00000002ff767424 */ /* 0x000fe200078e00ff */
[----:B------:R-:W-:Y:S01]  /*96a0*/  LOP3.LUT R176, R176, 0xffffffef, RZ, 0xc0, !PT ;  /* 0xffffffefb0b07812 */ /* 0x000fe200078ec0ff */
[----:B------:R-:W-:Y:S01]  /*96b0*/  FFMA.FTZ R116, R117, R170, 1.1641532182693481445e-10 ;  /* 0x2f00000075747423 */ /* 0x000fe200000100aa */
[----:B-----5:R-:W-:-:S04]  /*96c0*/  HADD2.F32 R117, -RZ, R120.H0_H0 ;  /* 0x20000078ff757230 */ /* 0x020fc80000004100 */
        /* <DEDUP_REMOVED lines=13> */
.L_x_12691:
        /* <DEDUP_REMOVED lines=13> */
.L_x_12693:
[----:B------:R-:W-:Y:S05]  /*9870*/  BSYNC.RECONVERGENT B1 ;  /* 0x0000000000017941 */ /* 0x000fea0003800200 */
.L_x_12692:
        /* <DEDUP_REMOVED lines=50> */
.L_x_12690:
[----:B------:R-:W-:Y:S05]  /*9ba0*/  BSYNC.RECONVERGENT B0 ;  /* 0x0000000000007941 */ /* 0x000fea0003800200 */
.L_x_12689:
[----:B------:R-:W-:Y:S01]  /*9bb0*/  I2FP.F32.U32 R117, R116 ;  /* 0x0000007400757245 */ /* 0x000fe20000201000 */
[----:B------:R-:W-:Y:S01]  /*9bc0*/  HADD2.F32 R119, -RZ, R156.H0_H0 ;  /* 0x2000009cff777230 */ /* 0x000fe20000004100 */
[----:B------:R-:W-:Y:S01]  /*9bd0*/  ISETP.NE.AND P3, PT, R118, 0x1, PT ;  /* 0x000000017600780c */ /* 0x000fe20003f65270 */
[----:B------:R-:W-:Y:S02]  /*9be0*/  BSSY.RECONVERGENT B0, `(.L_x_12694) ;  /* 0x0000054000007945 */ /* 0x000fe40003800200 */
[----:B------:R-:W-:Y:S01]  /*9bf0*/  FFMA.FTZ R116, R117, R170, 1.1641532182693481445e-10 ;  /* 0x2f00000075747423 */ /* 0x000fe200000100aa */
[----:B------:R-:W-:Y:S01]  /*9c00*/  FMUL.FTZ R119, R119, R172 ;  /* 0x000000ac77777220 */ /* 0x000fe20000410000 */
[----:B------:R-:W-:-:S03]  /*9c10*/  FSEL R117, R127, RZ, P4 ;  /* 0x000000ff7f757208 */ /* 0x000fc60002000000 */
[----:B------:R-:W-:-:S04]  /*9c20*/  FSETP.GTU.FTZ.AND P2, PT, R116, R171, PT ;  /* 0x000000ab7400720b */ /* 0x000fc80003f5c000 */
[----:B------:R-:W-:Y:S01]  /*9c30*/  FSEL R116, R119, RZ, !P2 ;  /* 0x000000ff77747208 */ /* 0x000fe20005000000 */
[----:B------:R-:W-:Y:S01]  /*9c40*/  IMAD.MOV.U32 R119, RZ, RZ, 0x2 ;  /* 0x00000002ff777424 */ /* 0x000fe200078e00ff */
        /* <DEDUP_REMOVED lines=13> */
.L_x_12696:
        /* <DEDUP_REMOVED lines=13> */
.L_x_12698:
[----:B------:R-:W-:Y:S05]  /*9df0*/  BSYNC.RECONVERGENT B1 ;  /* 0x0000000000017941 */ /* 0x000fea0003800200 */
.L_x_12697:
        /* <DEDUP_REMOVED lines=44> */
[----:B------:R-:W-:Y:S02]  /*a0c0*/  MOV R138, R136 ;  /* 0x00000088008a7202 */ /* 0x000fe40000000f00 */
[----:B------:R-:W-:Y:S01]  /*a0d0*/  LOP3.LUT R137, R167, R128, R137, 0x96, !PT ;  /* 0x00000080a7897212 */ /* 0x000fe200078e9689 */
[----:B------:R-:W-:-:S05]  /*a0e0*/  VIADD R117, R3, 0x96a522ad ;  /* 0x96a522ad03757836 */ /* 0x000fca0000000000 */
[----:B------:R-:W-:Y:S01]  /*a0f0*/  LOP3.LUT R136, R117, R118, R131, 0x96, !PT ;  /* 0x0000007675887212 */ /* 0x000fe200078e9683 */
[----:B------:R-:W-:Y:S02]  /*a100*/  IMAD.MOV.U32 R117, RZ, RZ, R126 ;  /* 0x000000ffff757224 */ /* 0x000fe400078e007e */
[----:B------:R-:W-:-:S07]  /*a110*/  IMAD.MOV.U32 R126, RZ, RZ, R130 ;  /* 0x000000ffff7e7224 */ /* 0x000fce00078e0082 */
.L_x_12695:
[----:B------:R-:W-:Y:S05]  /*a120*/  BSYNC.RECONVERGENT B0 ;  /* 0x0000000000007941 */ /* 0x000fea0003800200 */
.L_x_12694:
[----:B------:R-:W-:Y:S01]  /*a130*/  I2FP.F32.U32 R117, R117 ;  /* 0x0000007500757245 */ /* 0x000fe20000201000 */
[----:B------:R-:W-:Y:S01]  /*a140*/  BSSY.RECONVERGENT B0, `(.L_x_12699) ;  /* 0x0000053000007945 */ /* 0x000fe20003800200 */
[----:B------:R-:W-:Y:S01]  /*a150*/  ISETP.NE.AND P2, PT, R119, 0x1, PT ;  /* 0x000000017700780c */ /* 0x000fe20003f45270 */
[----:B------:R-:W-:Y:S01]  /*a160*/  IMAD.MOV.U32 R127, RZ, RZ, 0x2 ;  /* 0x00000002ff7f7424 */ /* 0x000fe200078e00ff */
[----:B------:R-:W-:Y:S01]  /*a170*/  LOP3.LUT R176, R176, 0xfffffff7, RZ, 0xc0, !PT ;  /* 0xfffffff7b0b07812 */ /* 0x000fe200078ec0ff */
[----:B------:R-:W-:Y:S01]  /*a180*/  FFMA.FTZ R118, R117, R170, 1.1641532182693481445e-10 ;  /* 0x2f00000075767423 */ /* 0x000fe200000100aa */
[----:B------:R-:W-:-:S04]  /*a190*/  HADD2.F32 R117, -RZ, R120.H1_H1 ;  /* 0x30000078ff757230 */ /* 0x000fc80000004100 */
        /* <DEDUP_REMOVED lines=13> */
.L_x_12701:
        /* <DEDUP_REMOVED lines=13> */
.L_x_12703:
[----:B------:R-:W-:Y:S05]  /*a340*/  BSYNC.RECONVERGENT B1 ;  /* 0x0000000000017941 */ /* 0x000fea0003800200 */
.L_x_12702:
        /* <DEDUP_REMOVED lines=50> */
.L_x_12700:
[----:B------:R-:W-:Y:S05]  /*a670*/  BSYNC.RECONVERGENT B0 ;  /* 0x0000000000007941 */ /* 0x000fea0003800200 */
.L_x_12699:
        /* <DEDUP_REMOVED lines=23> */
.L_x_12706:
        /* <DEDUP_REMOVED lines=13> */
.L_x_12708:
[----:B------:R-:W-:Y:S05]  /*a8c0*/  BSYNC.RECONVERGENT B1 ;  /* 0x0000000000017941 */ /* 0x000fea0003800200 */
.L_x_12707:
        /* <DEDUP_REMOVED lines=50> */
.L_x_12705:
[----:B------:R-:W-:Y:S05]  /*abf0*/  BSYNC.RECONVERGENT B0 ;  /* 0x0000000000007941 */ /* 0x000fea0003800200 */
.L_x_12704:
        /* <DEDUP_REMOVED lines=20> */
.L_x_12711:
        /* <DEDUP_REMOVED lines=13> */
.L_x_12713:
[----:B------:R-:W-:Y:S05]  /*ae10*/  BSYNC.RECONVERGENT B1 ;  /* 0x0000000000017941 */ /* 0x000fea0003800200 */
.L_x_12712:
        /* <DEDUP_REMOVED lines=50> */
.L_x_12710:
[----:B------:R-:W-:Y:S05]  /*b140*/  BSYNC.RECONVERGENT B0 ;  /* 0x0000000000007941 */ /* 0x000fea0003800200 */
.L_x_12709:
        /* <DEDUP_REMOVED lines=23> */
.L_x_12716:
        /* <DEDUP_REMOVED lines=13> */
.L_x_12718:
[----:B------:R-:W-:Y:S05]  /*b390*/  BSYNC.RECONVERGENT B1 ;  /* 0x0000000000017941 */ /* 0x000fea0003800200 */
.L_x_12717:
        /* <DEDUP_REMOVED lines=50> */
.L_x_12715:
[----:B------:R-:W-:Y:S05]  /*b6c0*/  BSYNC.RECONVERGENT B0 ;  /* 0x0000000000007941 */ /* 0x000fea0003800200 */
.L_x_12714:
        /* <DEDUP_REMOVED lines=20> */
.L_x_12721:
        /* <DEDUP_REMOVED lines=13> */
.L_x_12723:
[----:B------:R-:W-:Y:S05]  /*b8e0*/  BSYNC.RECONVERGENT B1 ;  /* 0x0000000000017941 */ /* 0x000fea0003800200 */
.L_x_12722:
        /* <DEDUP_REMOVED lines=46> */
[----:B------:R-:W-:-:S05]  /*bbd0*/  VIADD R119, R3, 0x96a522ad ;  /* 0x96a522ad03777836 */ /* 0x000fca0000000000 */
[----:B------:R-:W-:Y:S01]  /*bbe0*/  LOP3.LUT R136, R119, R120, R131, 0x96, !PT ;  /* 0x0000007877887212 */ /* 0x000fe200078e9683 */
[----:B------:R-:W-:Y:S02]  /*bbf0*/  IMAD.MOV.U32 R119, RZ, RZ, R126 ;  /* 0x000000ffff777224 */ /* 0x000fe400078e007e */
[----:B------:R-:W-:-:S07]  /*bc00*/  IMAD.MOV.U32 R126, RZ, RZ, R130 ;  /* 0x000000ffff7e7224 */ /* 0x000fce00078e0082 */
.L_x_12720:
[----:B------:R-:W-:Y:S05]  /*bc10*/  BSYNC.RECONVERGENT B0 ;  /* 0x0000000000007941 */ /* 0x000fea0003800200 */
.L_x_12719:
        /* <DEDUP_REMOVED lines=23> */
.L_x_12726:
        /* <DEDUP_REMOVED lines=13> */
.L_x_12728:
[----:B------:R-:W-:Y:S05]  /*be60*/  BSYNC.RECONVERGENT B1 ;  /* 0x0000000000017941 */ /* 0x000fea0003800200 */
.L_x_12727:
        /* <DEDUP_REMOVED lines=50> */
.L_x_12725:
[----:B------:R-:W-:Y:S05]  /*c190*/  BSYNC.RECONVERGENT B0 ;  /* 0x0000000000007941 */ /* 0x000fea0003800200 */
.L_x_12724:
        /* <DEDUP_REMOVED lines=18> */
.L_x_12731:
        /* <DEDUP_REMOVED lines=13> */
.L_x_12733:
[----:B------:R-:W-:Y:S05]  /*c390*/  BSYNC.RECONVERGENT B1 ;  /* 0x0000000000017941 */ /* 0x000fea0003800200 */
.L_x_12732:
        /* <DEDUP_REMOVED lines=45> */
[----:B------:R-:W-:Y:S02]  /*c670*/  LOP3.LUT R137, R167, R128, R137, 0x96, !PT ;  /* 0x00000080a7897212 */ /* 0x000fe400078e9689 */
[----:B------:R-:W-:Y:S01]  /*c680*/  LOP3.LUT R136, R121, R120, R131, 0x96, !PT ;  /* 0x0000007879887212 */ /* 0x000fe200078e9683 */
[----:B------:R-:W-:Y:S02]  /*c690*/  IMAD.MOV.U32 R120, RZ, RZ, R126 ;  /* 0x000000ffff787224 */ /* 0x000fe400078e007e */
[----:B------:R-:W-:Y:S02]  /*c6a0*/  IMAD.MOV.U32 R126, RZ, RZ, R130 ;  /* 0x000000ffff7e7224 */ /* 0x000fe400078e0082 */
[----:B------:R-:W-:-:S07]  /*c6b0*/  HFMA2 R130, -RZ, RZ, 0, 0 ;  /* 0x00000000ff827431 */ /* 0x000fce00000001ff */
.L_x_12730:
[----:B------:R-:W-:Y:S05]  /*c6c0*/  BSYNC.RECONVERGENT B0 ;  /* 0x0000000000007941 */ /* 0x000fea0003800200 */
.L_x_12729:
[----:B------:R-:W-:Y:S01]  /*c6d0*/  I2FP.F32.U32 R121, R120 ;  /* 0x0000007800797245 */ /* 0x000fe20000201000 */
[----:B------:R-:W-:Y:S01]  /*c6e0*/  HADD2.F32 R129, -RZ, R158.H0_H0 ;  /* 0x2000009eff817230 */ /* 0x000fe20000004100 */
        /* <DEDUP_REMOVED lines=21> */
.L_x_12736:
        /* <DEDUP_REMOVED lines=13> */
.L_x_12738:
[----:B------:R-:W-:Y:S05]  /*c910*/  BSYNC.RECONVERGENT B1 ;  /* 0x0000000000017941 */ /* 0x000fea0003800200 */
.L_x_12737:
        /* <DEDUP_REMOVED lines=50> */
.L_x_12735:
[----:B------:R-:W-:Y:S05]  /*cc40*/  BSYNC.RECONVERGENT B0 ;  /* 0x0000000000007941 */ /* 0x000fea0003800200 */
.L_x_12734:
[----:B------:R-:W-:Y:S01]  /*cc50*/  ISETP.NE.AND P4, PT, R128, 0x1, PT ;  /* 0x000000018000780c */ /* 0x000fe20003f85270 */
[----:B------:R-:W-:Y:S01]  /*cc60*/  HADD2.F32 R127, -RZ, R122.H1_H1 ;  /* 0x3000007aff7f7230 */ /* 0x000fe20000004100 */
        /* <DEDUP_REMOVED lines=16> */
.L_x_12741:
        /* <DEDUP_REMOVED lines=13> */
.L_x_12743:
[----:B------:R-:W-:Y:S05]  /*ce40*/  BSYNC.RECONVERGENT B1 ;  /* 0x0000000000017941 */ /* 0x000fea0003800200 */
.L_x_12742:
        /* <DEDUP_REMOVED lines=50> */
.L_x_12740:
[----:B------:R-:W-:Y:S05]  /*d170*/  BSYNC.RECONVERGENT B0 ;  /* 0x0000000000007941 */ /* 0x000fea0003800200 */
.L_x_12739:
        /* <DEDUP_REMOVED lines=23> */
.L_x_12746:
        /* <DEDUP_REMOVED lines=13> */
.L_x_12748:
[----:B------:R-:W-:Y:S05]  /*d3c0*/  BSYNC.RECONVERGENT B1 ;  /* 0x0000000000017941 */ /* 0x000fea0003800200 */
.L_x_12747:
        /* <DEDUP_REMOVED lines=48> */
[----:B------:R-:W-:Y:S01]  /*d6d0*/  IMAD.MOV.U32 R126, RZ, RZ, R130 ;  /* 0x000000ffff7e7224 */ /* 0x000fe200078e0082 */
[----:B------:R-:W-:-:S07]  /*d6e0*/  LOP3.LUT R136, R127, R136, R131, 0x96, !PT ;  /* 0x000000887f887212 */ /* 0x000fce00078e9683 */
.L_x_12745:
[----:B------:R-:W-:Y:S05]  /*d6f0*/  BSYNC.RECONVERGENT B0 ;  /* 0x0000000000007941 */ /* 0x000fea0003800200 */
.L_x_12744:
        /* <DEDUP_REMOVED lines=18> */
.L_x_12751:
        /* <DEDUP_REMOVED lines=13> */
.L_x_12753:
[----:B------:R-:W-:Y:S05]  /*d8f0*/  BSYNC.RECONVERGENT B1 ;  /* 0x0000000000017941 */ /* 0x000fea0003800200 */
.L_x_12752:
        /* <DEDUP_REMOVED lines=50> */
.L_x_12750:
[----:B------:R-:W-:Y:S05]  /*dc20*/  BSYNC.RECONVERGENT B0 ;  /* 0x0000000000007941 */ /* 0x000fea0003800200 */
.L_x_12749:
[----:B------:R-:W-:Y:S01]  /*dc30*/  I2FP.F32.U32 R127, R127 ;  /* 0x0000007f007f7245 */ /* 0x000fe20000201000 */
[----:B------:R-:W-:Y:S01]  /*dc40*/  HADD2.F32 R129, -RZ, R159.H0_H0 ;  /* 0x2000009fff817230 */ /* 0x000fe20000004100 */
        /* <DEDUP_REMOVED lines=21> */
.L_x_12756:
        /* <DEDUP_REMOVED lines=13> */
.L_x_12758:
[----:B------:R-:W-:Y:S05]  /*de70*/  BSYNC.RECONVERGENT B1 ;  /* 0x0000000000017941 */ /* 0x000fea0003800200 */
.L_x_12757:
        /* <DEDUP_REMOVED lines=50> */
.L_x_12755:
[----:B------:R-:W-:Y:S05]  /*e1a0*/  BSYNC.RECONVERGENT B0 ;  /* 0x0000000000007941 */ /* 0x000fea0003800200 */
.L_x_12754:
        /* <DEDUP_REMOVED lines=18> */
.L_x_12761:
        /* <DEDUP_REMOVED lines=15> */
.L_x_12763:
[----:B------:R-:W-:Y:S05]  /*e3c0*/  BSYNC.RECONVERGENT B1 ;  /* 0x0000000000017941 */ /* 0x000fea0003800200 */
.L_x_12762:
        /* <DEDUP_REMOVED lines=50> */
.L_x_12760:
[----:B------:R-:W-:Y:S05]  /*e6f0*/  BSYNC.RECONVERGENT B0 ;  /* 0x0000000000007941 */ /* 0x000fea0003800200 */
.L_x_12759:
        /* <DEDUP_REMOVED lines=11> */
.L_x_12683:
[----:B------:R-:W-:Y:S01]  /*e7b0*/  ISETP.NE.AND P2, PT, R160, 0x1, PT ;  /* 0x00000001a000780c */ /* 0x000fe20003f45270 */
[----:B------:R-:W-:Y:S01]  /*e7c0*/  BSSY.RECONVERGENT B0, `(.L_x_12765) ;  /* 0x000004e000007945 */ /* 0x000fe20003800200 */
[----:B------:R-:W-:Y:S01]  /*e7d0*/  IMAD.MOV.U32 R119, RZ, RZ, 0x2 ;  /* 0x00000002ff777424 */ /* 0x000fe200078e00ff */
[----:B--2---:R-:W-:Y:S01]  /*e7e0*/  MOV R126, R118 ;  /* 0x00000076007e7202 */ /* 0x004fe20000000f00 */
        /* <DEDUP_REMOVED lines=12> */
.L_x_12767:
        /* <DEDUP_REMOVED lines=13> */
.L_x_12769:
[----:B------:R-:W-:Y:S05]  /*e980*/  BSYNC.RECONVERGENT B1 ;  /* 0x0000000000017941 */ /* 0x000fea0003800200 */
.L_x_12768:
        /* <DEDUP_REMOVED lines=49> */
.L_x_12766:
[----:B------:R-:W-:Y:S05]  /*eca0*/  BSYNC.RECONVERGENT B0 ;  /* 0x0000000000007941 */ /* 0x000fea0003800200 */
.L_x_12765:
[----:B------:R-:W-:Y:S01]  /*ecb0*/  I2FP.F32.U32 R117, R116 ;  /* 0x0000007400757245 */ /* 0x000fe20000201000 */
[----:B------:R-:W-:Y:S01]  /*ecc0*/  BSSY.RECONVERGENT B0, `(.L_x_12770) ;  /* 0x0000052000007945 */ /* 0x000fe20003800200 */
[----:B------:R-:W-:Y:S01]  /*ecd0*/  ISETP.NE.AND P2, PT, R119, 0x1, PT ;  /* 0x000000017700780c */ /* 0x000fe20003f45270 */
[----:B------:R-:W-:Y:S01]  /*ece0*/  HFMA2 R118, -RZ, RZ, 0, 1.1920928955078125e-07 ;  /* 0x00000002ff767431 */ /* 0x000fe200000001ff */
[----:B------:R-:W-:Y:S01]  /*ecf0*/  LOP3.LUT R176, R176, 0xffffffef, RZ, 0xc0, !PT ;  /* 0xffffffefb0b07812 */ /* 0x000fe200078ec0ff */
[----:B------:R-:W-:Y:S01]  /*ed00*/  FFMA.FTZ R116, R117, R170, 1.1641532182693481445e-10 ;  /* 0x2f00000075747423 */ /* 0x000fe200000100aa */
[----:B-----5:R-:W-:-:S04]  /*ed10*/  HADD2.F32 R117, -RZ, R120.H0_H0 ;  /* 0x20000078ff757230 */ /* 0x020fc80000004100 */
        /* <DEDUP_REMOVED lines=12> */
.L_x_12772:
        /* <DEDUP_REMOVED lines=13> */
.L_x_12774:
[----:B------:R-:W-:Y:S05]  /*eeb0*/  BSYNC.RECONVERGENT B1 ;  /* 0x0000000000017941 */ /* 0x000fea0003800200 */
.L_x_12773:
        /* <DEDUP_REMOVED lines=50> */
.L_x_12771:
[----:B------:R-:W-:Y:S05]  /*f1e0*/  BSYNC.RECONVERGENT B0 ;  /* 0x0000000000007941 */ /* 0x000fea0003800200 */
.L_x_12770:
[----:B------:R-:W-:Y:S01]  /*f1f0*/  I2FP.F32.U32 R119, R116 ;  /* 0x0000007400777245 */ /* 0x000fe20000201000 */
[----:B------:R-:W-:Y:S01]  /*f200*/  BSSY.RECONVERGENT B0, `(.L_x_12775) ;  /* 0x0000052000007945 */ /* 0x000fe20003800200 */
[----:B------:R-:W-:Y:S02]  /*f210*/  ISETP.NE.AND P2, PT, R118, 0x1, PT ;  /* 0x000000017600780c */ /* 0x000fe40003f45270 */
[----:B------:R-:W-:Y:S01]  /*f220*/  LOP3.LUT R176, R176, 0xfffffff7, RZ, 0xc0, !PT ;  /* 0xfffffff7b0b07812 */ /* 0x000fe200078ec0ff */
[----:B------:R-:W-:Y:S01]  /*f230*/  FFMA.FTZ R116, R119, R170, 1.1641532182693481445e-10 ;  /* 0x2f00000077747423 */ /* 0x000fe200000100aa */
[----:B------:R-:W-:Y:S02]  /*f240*/  HADD2.F32 R119, -RZ, R120.H1_H1 ;  /* 0x30000078ff777230 */ /* 0x000fe40000004100 */
[----:B------:R-:W-:Y:S02]  /*f250*/  IMAD.MOV.U32 R120, RZ, RZ, 0x2 ;  /* 0x00000002ff787424 */ /* 0x000fe400078e00ff */
        /* <DEDUP_REMOVED lines=12> */
.L_x_12777:
        /* <DEDUP_REMOVED lines=13> */
.L_x_12779:
[----:B------:R-:W-:Y:S05]  /*f3f0*/  BSYNC.RECONVERGENT B1 ;  /* 0x0000000000017941 */ /* 0x000fea0003800200 */
.L_x_12778:
        /* <DEDUP_REMOVED lines=49> */
[----:B------:R-:W-:-:S07]  /*f710*/  IMAD.MOV.U32 R126, RZ, RZ, R178 ;  /* 0x000000ffff7e7224 */ /* 0x000fce00078e00b2 */
.L_x_12776:
[----:B------:R-:W-:Y:S05]  /*f720*/  BSYNC.RECONVERGENT B0 ;  /* 0x0000000000007941 */ /* 0x000fea0003800200 */
.L_x_12775:
[----:B------:R-:W-:Y:S01]  /*f730*/  I2FP.F32.U32 R127, R116 ;  /* 0x00000074007f7245 */ /* 0x000fe20000201000 */
[----:B------:R-:W-:Y:S01]  /*f740*/  BSSY.RECONVERGENT B0, `(.L_x_12780) ;  /* 0x0000052000007945 */ /* 0x000fe20003800200 */
[----:B------:R-:W-:Y:S01]  /*f750*/  ISETP.NE.AND P2, PT, R120, 0x1, PT ;  /* 0x000000017800780c */ /* 0x000fe20003f45270 */
[----:B------:R-:W-:Y:S01]  /*f760*/  IMAD.MOV.U32 R118, RZ, RZ, 0x2 ;  /* 0x00000002ff767424 */ /* 0x000fe200078e00ff */
[----:B------:R-:W-:Y:S01]  /*f770*/  LOP3.LUT R176, R176, 0xfffffffb, RZ, 0xc0, !PT ;  /* 0xfffffffbb0b07812 */ /* 0x000fe200078ec0ff */
[----:B------:R-:W-:Y:S01]  /*f780*/  FFMA.FTZ R116, R127, R170, 1.1641532182693481445e-10 ;  /* 0x2f0000007f747423 */ /* 0x000fe200000100aa */
[----:B------:R-:W-:-:S04]  /*f790*/  HADD2.F32 R127, -RZ, R121.H0_H0 ;  /* 0x20000079ff7f7230 */ /* 0x000fc80000004100 */
        /* <DEDUP_REMOVED lines=12> */
.L_x_12782:
        /* <DEDUP_REMOVED lines=13> */
.L_x_12784:
[----:B------:R-:W-:Y:S05]  /*f930*/  BSYNC.RECONVERGENT B1 ;  /* 0x0000000000017941 */ /* 0x000fea0003800200 */
.L_x_12783:
[----:B------:R-:W-:Y:S01]  /*f940*/  IMAD.WIDE.U32 R130, R132, -0x326172a9, RZ ;  /* 0xcd9e8d5784827825 */ /* 0x000fe200078e00ff */
[----:B------:R-:W-:-:S03]  /*f950*/  LOP3.LUT R178, R139, R129, R3, 0x96, !PT ;  /* 0x000000818bb27212 */ /* 0x000fc600078e9603 */
[----:B------:R-:W-:Y:S01]  /*f960*/  HFMA2 R118, -RZ, RZ, 0, 0 ;  /* 0x00000000ff767431 */ /* 0x000fe200000001ff */
        /* <DEDUP_REMOVED lines=47> */
.L_x_12781:
[----:B------:R-:W-:Y:S05]  /*fc60*/  BSYNC.RECONVERGENT B0 ;  /* 0x0000000000007941 */ /* 0x000fea0003800200 */
.L_x_12780:
        /* <DEDUP_REMOVED lines=19> */
.L_x_12787:
        /* <DEDUP_REMOVED lines=13> */
.L_x_12789:
[----:B------:R-:W-:Y:S05]  /*fe70*/  BSYNC.RECONVERGENT B1 ;  /* 0x0000000000017941 */ /* 0x000fea0003800200 */
.L_x_12788:
        /* <DEDUP_REMOVED lines=50> */
.L_x_12786:
[----:B------:R-:W-:Y:S05]  /*101a0*/  BSYNC.RECONVERGENT B0 ;  /* 0x0000000000007941 */ /* 0x000fea0003800200 */
.L_x_12785:
[----:B------:R-:W-:Y:S01]  /*101b0*/  ISETP.NE.AND P3, PT, R120, 0x1, PT ;  /* 0x000000017800780c */ /* 0x000fe20003f65270 */
[----:B------:R-:W-:Y:S01]  /*101c0*/  BSSY.RECONVERGENT B0, `(.L_x_12790) ;  /* 0x0000050000007945 */ /* 0x000fe20003800200 */
[----:B------:R-:W-:Y:S01]  /*101d0*/  I2FP.F32.U32 R129, R116 ;  /* 0x0000007400817245 */ /* 0x000fe20000201000 */
[----:B------:R-:W-:-:S04]  /*101e0*/  IMAD.MOV.U32 R128, RZ, RZ, 0x2 ;  /* 0x00000002ff807424 */ /* 0x000fc800078e00ff */
[----:B------:R-:W-:Y:S01]  /*101f0*/  FFMA.FTZ R116, R129, R170, 1.1641532182693481445e-10 ;  /* 0x2f00000081747423 */ /* 0x000fe200000100aa */
[----:B------:R-:W-:-:S04]  /*10200*/  HADD2.F32 R129, -RZ, R122.H0_H0 ;  /* 0x2000007aff817230 */ /* 0x000fc80000004100 */
        /* <DEDUP_REMOVED lines=11> */
.L_x_12792:
        /* <DEDUP_REMOVED lines=13> */
.L_x_12794:
[----:B------:R-:W-:Y:S05]  /*10390*/  BSYNC.RECONVERGENT B1 ;  /* 0x0000000000017941 */ /* 0x000fea0003800200 */
.L_x_12793:
[----:B------:R-:W-:Y:S01]  /*103a0*/  IMAD.WIDE.U32 R136, R132, -0x326172a9, RZ ;  /* 0xcd9e8d5784887825 */ /* 0x000fe200078e00ff */
[----:B------:R-:W-:-:S03]  /*103b0*/  LOP3.LUT R180, R139, R131, R3, 0x96, !PT ;  /* 0x000000838bb47212 */ /* 0x000fc600078e9603 */
[----:B------:R-:W-:Y:S01]  /*103c0*/  HFMA2 R128, -RZ, RZ, 0, 0 ;  /* 0x00000000ff807431 */ /* 0x000fe200000001ff */
[----:B------:R-:W-:Y:S01]  /*103d0*/  IADD3 R173, PT, PT, R2, 0x78dde6e4, RZ ;  /* 0x78dde6e402ad7810 */ /* 0x000fe20007ffe0ff */
[----:B------:R-:W-:Y:S01]  /*103e0*/  VIADD R175, R3, 0xed9eba14 ;  /* 0xed9eba1403af7836 */ /* 0x000fe20000000000 */
        /* <DEDUP_REMOVED lines=45> */
.L_x_12791:
[----:B------:R-:W-:Y:S05]  /*106c0*/  BSYNC.RECONVERGENT B0 ;  /* 0x0000000000007941 */ /* 0x000fea0003800200 */
.L_x_12790:
        /* <DEDUP_REMOVED lines=17> */
.L_x_12797:
        /* <DEDUP_REMOVED lines=13> */
.L_x_12799:
[----:B------:R-:W-:Y:S05]  /*108b0*/  BSYNC.RECONVERGENT B1 ;  /* 0x0000000000017941 */ /* 0x000fea0003800200 */
.L_x_12798:
[----:B------:R-:W-:Y:S01]  /*108c0*/  IMAD.WIDE.U32 R178, R132, -0x326172a9, RZ ;  /* 0xcd9e8d5784b27825 */ /* 0x000fe200078e00ff */
[----:B------:R-:W-:-:S03]  /*108d0*/  LOP3.LUT R182, R139, R137, R3, 0x96, !PT ;  /* 0x000000898bb67212 */ /* 0x000fc600078e9603 */
[----:B------:R-:W-:Y:S01]  /*108e0*/  HFMA2 R120, -RZ, RZ, 0, 0 ;  /* 0x00000000ff787431 */ /* 0x000fe200000001ff */
        /* <DEDUP_REMOVED lines=47> */
.L_x_12796:
[----:B------:R-:W-:Y:S05]  /*10be0*/  BSYNC.RECONVERGENT B0 ;  /* 0x0000000000007941 */ /* 0x000fea0003800200 */
.L_x_12795:
        /* <DEDUP_REMOVED lines=17> */
.L_x_12802:
        /* <DEDUP_REMOVED lines=13> */
.L_x_12804:
[----:B------:R-:W-:Y:S05]  /*10dd0*/  BSYNC.RECONVERGENT B1 ;  /* 0x0000000000017941 */ /* 0x000fea0003800200 */
.L_x_12803:
        /* <DEDUP_REMOVED lines=50> */
.L_x_12801:
[----:B------:R-:W-:Y:S05]  /*11100*/  BSYNC.RECONVERGENT B0 ;  /* 0x0000000000007941 */ /* 0x000fea0003800200 */
.L_x_12800:
[----:B------:R-:W-:Y:S01]  /*11110*/  HADD2.F32 R175, -RZ, R123.H1_H1 ;  /* 0x3000007bffaf7230 */ /* 0x000fe20000004100 */
[----:B------:R-:W-:Y:S01]  /*11120*/  P2R R120, PR, RZ, 0x2 ;  /* 0x00000002ff787803 */ /* 0x000fe20000000000 */
[----:B------:R-:W-:Y:S01]  /*11130*/  FMUL.FTZ R117, R117, R172 ;  /* 0x000000ac75757220 */ /* 0x000fe20000410000 */
[----:B------:R-:W-:Y:S01]  /*11140*/  I2FP.F32.U32 R123, R118 ;  /* 0x00000076007b7245 */ /* 0x000fe20000201000 */
[-C--:B------:R-:W-:Y:S01]  /*11150*/  FMUL.FTZ R119, R119, R172.reuse ;  /* 0x000000ac77777220 */ /* 0x080fe20000410000 */
[C---:B------:R-:W-:Y:S01]  /*11160*/  LOP3.LUT P1, RZ, R176.reuse, 0x10, RZ, 0xc0, !PT ;  /* 0x00000010b0ff7812 */ /* 0x040fe2000782c0ff */
[-C--:B------:R-:W-:Y:S01]  /*11170*/  FMUL.FTZ R118, R121, R172.reuse ;  /* 0x000000ac79767220 */ /* 0x080fe20000410000 */
[----:B------:R-:W-:Y:S01]  /*11180*/  P2R R130, PR, RZ, 0x1 ;  /* 0x00000001ff827803 */ /* 0x000fe20000000000 */
[----:B------:R-:W-:Y:S01]  /*11190*/  FMUL.FTZ R127, R127, R172 ;  /* 0x000000ac7f7f7220 */ /* 0x000fe20000410000 */
[C---:B------:R-:W-:Y:S01]  /*111a0*/  LOP3.LUT P0, RZ, R176.reuse, 0x8, RZ, 0xc0, !PT ;  /* 0x00000008b0ff7812 */ /* 0x040fe2000780c0ff */
[----:B------:R-:W-:Y:S01]  /*111b0*/  FFMA.FTZ R128, R123, R170, 1.1641532182693481445e-10 ;  /* 0x2f0000007b807423 */ /* 0x000fe200000100aa */
[C---:B------:R-:W-:Y:S01]  /*111c0*/  LOP3.LUT P6, RZ, R176.reuse, 0x2, RZ, 0xc0, !PT ;  /* 0x00000002b0ff7812 */ /* 0x040fe200078cc0ff */
[-C--:B------:R-:W-:Y:S01]  /*111d0*/  FMUL.FTZ R122, R173, R172.reuse ;  /* 0x000000acad7a7220 */ /* 0x080fe20000410000 */
[----:B------:R-:W-:Y:S01]  /*111e0*/  LOP3.LUT P5, RZ, R176, 0x4, RZ, 0xc0, !PT ;  /* 0x00000004b0ff7812 */ /* 0x000fe200078ac0ff */
[-C--:B------:R-:W-:Y:S01]  /*111f0*/  FMUL.FTZ R131, R131, R172.reuse ;  /* 0x000000ac83837220 */ /* 0x080fe20000410000 */
[----:B------:R-:W-:Y:S01]  /*11200*/  FSEL R116, R117, RZ, P1 ;  /* 0x000000ff75747208 */ /* 0x000fe20000800000 */
[-C--:B------:R-:W-:Y:S01]  /*11210*/  FMUL.FTZ R129, R129, R172.reuse ;  /* 0x000000ac81817220 */ /* 0x080fe20000410000 */
[----:B------:R-:W-:Y:S01]  /*11220*/  ISETP.NE.AND P1, PT, R120, RZ, PT ;  /* 0x000000ff7800720c */ /* 0x000fe20003f25270 */
[----:B------:R-:W-:Y:S01]  /*11230*/  FMUL.FTZ R175, R175, R172 ;  /* 0x000000acafaf7220 */ /* 0x000fe20000410000 */
        /* <DEDUP_REMOVED lines=16> */
[----:B------:R-:W-:Y:S01]  /*11340*/  @P1 FADD.FTZ R122, R106, R122 ;  /* 0x0000007a6a7a1221 */ /* 0x000fe20000010000 */
[----:B------:R-:W-:-:S09]  /*11350*/  @P1 FADD.FTZ R123, R107, R123 ;  /* 0x0000007b6b7b1221 */ /* 0x000fd20000010000 */
.L_x_12764:
[----:B------:R-:W-:Y:S01]  /*11360*/  SEL R131, RZ, 0x1000000, !P5 ;  /* 0x01000000ff837807 */ /* 0x000fe20006800000 */
[----:B------:R-:W0:Y:S01]  /*11370*/  @P0 LDC.64 R180, c[0x0][0x398] ;  /* 0x0000e600ffb40b82 */ /* 0x000e220000000a00 */
[----:B------:R-:W-:Y:S01]  /*11380*/  SEL R130, RZ, 0x10000, !P4 ;  /* 0x00010000ff827807 */ /* 0x000fe20006000000 */
[----:B------:R-:W-:Y:S01]  /*11390*/  IMAD.WIDE.U32 R178, R155, 0x8, R150 ;  /* 0x000000089bb27825 */ /* 0x000fe200078e0096 */
[----:B------:R-:W-:Y:S02]  /*113a0*/  SEL R183, RZ, 0x100, !P3 ;  /* 0x00000100ffb77807 */ /* 0x000fe40005800000 */
[C---:B------:R-:W-:Y:S01]  /*113b0*/  LOP3.LUT P5, RZ, R176.reuse, 0x8, RZ, 0xc0, !PT ;  /* 0x00000008b0ff7812 */ /* 0x040fe200078ac0ff */
[----:B------:R-:W-:Y:S01]  /*113c0*/  VIADD R173, R149, 0x40 ;  /* 0x0000004095ad7836 */ /* 0x000fe20000000000 */
        /* <DEDUP_REMOVED lines=16> */
[----:B------:R-:W-:-:S03]  /*114d0*/  IMAD.WIDE.U32 R128, R173, 0x10, R124 ;  /* 0x00000010ad807825 */ /* 0x000fc600078e007c */
[----:B------:R2:W-:Y:S01]  /*114e0*/  STG.E.64 desc[UR6][R178.64], R182 ;  /* 0x000000b6b2007986 */ /* 0x0005e2000c101b06 */
[----:B0-----:R-:W-:-:S04]  /*114f0*/  @P0 IMAD.WIDE.U32 R124, R173, 0x10, R180 ;  /* 0x00000010ad7c0825 */ /* 0x001fc800078e00b4 */
[----:B-1----:R-:W-:Y:S01]  /*11500*/  @P1 IMAD.WIDE.U32 R180, R173, 0x20, R184 ;  /* 0x00000020adb41825 */ /* 0x002fe200078e00b8 */
[----:B--2---:R-:W-:Y:S06]  /*11510*/  @!P0 BRA `(.L_x_12805) ;  /* 0x0000000000508947 */ /* 0x004fec0003800000 */
        /* <DEDUP_REMOVED lines=14> */
[----:B------:R-:W-:Y:S02]  /*11600*/  LOP3.LUT R127, R179, R127, R131, 0xfe, !PT ;  /* 0x0000007fb37f7212 */ /* 0x000fe400078efe83 */
[----:B------:R-:W-:Y:S01]  /*11610*/  LOP3.LUT R175, R182, R130, R178, 0xfe, !PT ;  /* 0x00000082b6af7212 */ /* 0x000fe200078efeb2 */
[----:B0-----:R-:W-:Y:S01]  /*11620*/  IMAD.WIDE.U32 R130, R155, 0x8, R184 ;  /* 0x000000089b827825 */ /* 0x001fe200078e00b8 */
[----:B------:R-:W-:Y:S02]  /*11630*/  LOP3.LUT R179, R127, R183, RZ, 0xfc, !PT ;  /* 0x000000b77fb37212 */ /* 0x000fe400078efcff */
[----:B------:R-:W-:-:S05]  /*11640*/  LOP3.LUT R178, R175, 0xff, R140, 0xf8, !PT ;  /* 0x000000ffafb27812 */ /* 0x000fca00078ef88c */
[----:B------:R0:W-:Y:S02]  /*11650*/  STG.E.64 desc[UR6][R130.64], R178 ;  /* 0x000000b282007986 */ /* 0x0001e4000c101b06 */
.L_x_12805:
        /* <DEDUP_REMOVED lines=21> */
.L_x_12809:
        /* <DEDUP_REMOVED lines=13> */
.L_x_12811:
[----:B------:R-:W-:Y:S05]  /*11880*/  BSYNC.RECONVERGENT B1 ;  /* 0x0000000000017941 */ /* 0x000fea0003800200 */
.L_x_12810:
        /* <DEDUP_REMOVED lines=50> */
.L_x_12808:
[----:B------:R-:W-:Y:S05]  /*11bb0*/  BSYNC.RECONVERGENT B0 ;  /* 0x0000000000007941 */ /* 0x000fea0003800200 */
.L_x_12807:
        /* <DEDUP_REMOVED lines=20> */
.L_x_12814:
        /* <DEDUP_REMOVED lines=13> */
.L_x_12816:
[----:B------:R-:W-:Y:S05]  /*11dd0*/  BSYNC.RECONVERGENT B1 ;  /* 0x0000000000017941 */ /* 0x000fea0003800200 */
.L_x_12815:
        /* <DEDUP_REMOVED lines=50> */
.L_x_12813:
[----:B------:R-:W-:Y:S05]  /*12100*/  BSYNC.RECONVERGENT B0 ;  /* 0x0000000000007941 */ /* 0x000fea0003800200 */
.L_x_12812:
        /* <DEDUP_REMOVED lines=23> */
.L_x_12819:
        /* <DEDUP_REMOVED lines=13> */
.L_x_12821:
[----:B------:R-:W-:Y:S05]  /*12350*/  BSYNC.RECONVERGENT B1 ;  /* 0x0000000000017941 */ /* 0x000fea0003800200 */
.L_x_12820:
        /* <DEDUP_REMOVED lines=50> */
.L_x_12818:
[----:B------:R-:W-:Y:S05]  /*12680*/  BSYNC.RECONVERGENT B0 ;  /* 0x0000000000007941 */ /* 0x000fea0003800200 */
.L_x_12817:
        /* <DEDUP_REMOVED lines=20> */
.L_x_12824:
        /* <DEDUP_REMOVED lines=13> */
.L_x_12826:
[----:B------:R-:W-:Y:S05]  /*128a0*/  BSYNC.RECONVERGENT B1 ;  /* 0x0000000000017941 */ /* 0x000fea0003800200 */
.L_x_12825:
        /* <DEDUP_REMOVED lines=50> */
.L_x_12823:
[----:B------:R-:W-:Y:S05]  /*12bd0*/  BSYNC.RECONVERGENT B0 ;  /* 0x0000000000007941 */ /* 0x000fea0003800200 */
.L_x_12822:
        /* <DEDUP_REMOVED lines=23> */
.L_x_12829:
        /* <DEDUP_REMOVED lines=13> */
.L_x_12831:
[----:B------:R-:W-:Y:S05]  /*12e20*/  BSYNC.RECONVERGENT B1 ;  /* 0x0000000000017941 */ /* 0x000fea0003800200 */
.L_x_12830:
        /* <DEDUP_REMOVED lines=50> */
.L_x_12828:
[----:B------:R-:W-:Y:S05]  /*13150*/  BSYNC.RECONVERGENT B0 ;  /* 0x0000000000007941 */ /* 0x000fea0003800200 */
.L_x_12827:
        /* <DEDUP_REMOVED lines=20> */
.L_x_12834:
        /* <DEDUP_REMOVED lines=13> */
.L_x_12836:
[----:B------:R-:W-:Y:S05]  /*13370*/  BSYNC.RECONVERGENT B1 ;  /* 0x0000000000017941 */ /* 0x000fea0003800200 */
.L_x_12835:
        /* <DEDUP_REMOVED lines=50> */
.L_x_12833:
[----:B------:R-:W-:Y:S05]  /*136a0*/  BSYNC.RECONVERGENT B0 ;  /* 0x0000000000007941 */ /* 0x000fea0003800200 */
.L_x_12832:
        /* <DEDUP_REMOVED lines=23> */
.L_x_12839:
        /* <DEDUP_REMOVED lines=13> */
.L_x_12841:
[----:B------:R-:W-:Y:S05]  /*138f0*/  BSYNC.RECONVERGENT B1 ;  /* 0x0000000000017941 */ /* 0x000fea0003800200 */
.L_x_12840:
        /* <DEDUP_REMOVED lines=50> */
.L_x_12838:
[----:B------:R-:W-:Y:S05]  /*13c20*/  BSYNC.RECONVERGENT B0 ;  /* 0x0000000000007941 */ /* 0x000fea0003800200 */
.L_x_12837:
        /* <DEDUP_REMOVED lines=20> */
.L_x_12844:
        /* <DEDUP_REMOVED lines=13> */
.L_x_12846:
[----:B------:R-:W-:Y:S05]  /*13e40*/  BSYNC.RECONVERGENT B1 ;  /* 0x0000000000017941 */ /* 0x000fea0003800200 */
.L_x_12845:
        /* <DEDUP_REMOVED lines=50> */
.L_x_12843:
[----:B------:R-:W-:Y:S05]  /*14170*/  BSYNC.RECONVERGENT B0 ;  /* 0x0000000000007941 */ /* 0x000fea0003800200 */
.L_x_12842:
[----:B------:R-:W-:Y:S01]  /*14180*/  I2FP.F32.U32 R127, R127 ;  /* 0x0000007f007f7245 */ /* 0x000fe20000201000 */
[----:B------:R-:W-:Y:S01]  /*14190*/  HADD2.F32 R129, -RZ, R157.H1_H1 ;  /* 0x3000009dff817230 */ /* 0x000fe20000004100 */
        /* <DEDUP_REMOVED lines=21> */
.L_x_12849:
        /* <DEDUP_REMOVED lines=13> */
.L_x_12851:
[----:B------:R-:W-:Y:S05]  /*143c0*/  BSYNC.RECONVERGENT B1 ;  /* 0x0000000000017941 */ /* 0x000fea0003800200 */
.L_x_12850:
        /* <DEDUP_REMOVED lines=50> */
.L_x_12848:
[----:B------:R-:W-:Y:S05]  /*146f0*/  BSYNC.RECONVERGENT B0 ;  /* 0x0000000000007941 */ /* 0x000fea0003800200 */
.L_x_12847:
        /* <DEDUP_REMOVED lines=18> */
.L_x_12854:
        /* <DEDUP_REMOVED lines=13> */
.L_x_12856:
[----:B------:R-:W-:Y:S05]  /*148f0*/  BSYNC.RECONVERGENT B1 ;  /* 0x0000000000017941 */ /* 0x000fea0003800200 */
.L_x_12855:
        /* <DEDUP_REMOVED lines=49> */
[----:B------:R-:W-:-:S07]  /*14c10*/  LOP3.LUT R136, R129, R136, R145, 0x96, !PT ;  /* 0x0000008881887212 */ /* 0x000fce00078e9691 */
.L_x_12853:
[----:B------:R-:W-:Y:S05]  /*14c20*/  BSYNC.RECONVERGENT B0 ;  /* 0x0000000000007941 */ /* 0x000fea0003800200 */
.L_x_12852:
[----:B------:R-:W-:Y:S01]  /*14c30*/  I2FP.F32.U32 R129, R128 ;  /* 0x0000008000817245 */ /* 0x000fe20000201000 */
[----:B------:R-:W-:Y:S01]  /*14c40*/  HADD2.F32 R145, -RZ, R158.H0_H0 ;  /* 0x2000009eff917230 */ /* 0x000fe20000004100 */
        /* <DEDUP_REMOVED lines=21> */
.L_x_12859:
        /* <DEDUP_REMOVED lines=13> */
.L_x_12861:
[----:B------:R-:W-:Y:S05]  /*14e70*/  BSYNC.RECONVERGENT B1 ;  /* 0x0000000000017941 */ /* 0x000fea0003800200 */
.L_x_12860:
        /* <DEDUP_REMOVED lines=50> */
.L_x_12858:
[----:B------:R-:W-:Y:S05]  /*151a0*/  BSYNC.RECONVERGENT B0 ;  /* 0x0000000000007941 */ /* 0x000fea0003800200 */
.L_x_12857:
        /* <DEDUP_REMOVED lines=18> */
.L_x_12864:
        /* <DEDUP_REMOVED lines=13> */
.L_x_12866:
[----:B------:R-:W-:Y:S05]  /*153a0*/  BSYNC.RECONVERGENT B1 ;  /* 0x0000000000017941 */ /* 0x000fea0003800200 */
.L_x_12865:
        /* <DEDUP_REMOVED lines=50> */
.L_x_12863:
[----:B------:R-:W-:Y:S05]  /*156d0*/  BSYNC.RECONVERGENT B0 ;  /* 0x0000000000007941 */ /* 0x000fea0003800200 */
.L_x_12862:
        /* <DEDUP_REMOVED lines=23> */
.L_x_12869:
        /* <DEDUP_REMOVED lines=13> */
.L_x_12871:
[----:B------:R-:W-:Y:S05]  /*15920*/  BSYNC.RECONVERGENT B1 ;  /* 0x0000000000017941 */ /* 0x000fea0003800200 */
.L_x_12870:
        /* <DEDUP_REMOVED lines=50> */
.L_x_12868:
[----:B------:R-:W-:Y:S05]  /*15c50*/  BSYNC.RECONVERGENT B0 ;  /* 0x0000000000007941 */ /* 0x000fea0003800200 */
.L_x_12867:
        /* <DEDUP_REMOVED lines=18> */
.L_x_12874:
        /* <DEDUP_REMOVED lines=13> */
.L_x_12876:
[----:B------:R-:W-:Y:S05]  /*15e50*/  BSYNC.RECONVERGENT B1 ;  /* 0x0000000000017941 */ /* 0x000fea0003800200 */
.L_x_12875:
        /* <DEDUP_REMOVED lines=50> */
.L_x_12873:
[----:B------:R-:W-:Y:S05]  /*16180*/  BSYNC.RECONVERGENT B0 ;  /* 0x0000000000007941 */ /* 0x000fea0003800200 */
.L_x_12872:
[----:B------:R-:W-:Y:S01]  /*16190*/  I2FP.F32.U32 R175, R146 ;  /* 0x0000009200af7245 */ /* 0x000fe20000201000 */
[----:B------:R-:W-:Y:S01]  /*161a0*/  HADD2.F32 R179, -RZ, R159.H0_H0 ;  /* 0x2000009fffb37230 */ /* 0x000fe20000004100 */
[----:B------:R-:W-:Y:S01]  /*161b0*/  BSSY.RECONVERGENT B0, `(.L_x_12877) ;  /* 0x0000055000007945 */ /* 0x000fe20003800200 */
[----:B------:R-:W-:Y:S02]  /*161c0*/  IMAD.MOV.U32 R148, RZ, RZ, R138 ;  /* 0x000000ffff947224 */ /* 0x000fe400078e008a */
        /* <DEDUP_REMOVED lines=19> */
.L_x_12879:
        /* <DEDUP_REMOVED lines=13> */
.L_x_12881:
[----:B------:R-:W-:Y:S05]  /*163d0*/  BSYNC.RECONVERGENT B1 ;  /* 0x0000000000017941 */ /* 0x000fea0003800200 */
.L_x_12880:
        /* <DEDUP_REMOVED lines=50> */
.L_x_12878:
[----:B------:R-:W-:Y:S05]  /*16700*/  BSYNC.RECONVERGENT B0 ;  /* 0x0000000000007941 */ /* 0x000fea0003800200 */
.L_x_12877:
        /* <DEDUP_REMOVED lines=18> */
.L_x_12884:
        /* <DEDUP_REMOVED lines=15> */
.L_x_12886:
[----:B------:R-:W-:Y:S05]  /*16920*/  BSYNC.RECONVERGENT B1 ;  /* 0x0000000000017941 */ /* 0x000fea0003800200 */
.L_x_12885:
        /* <DEDUP_REMOVED lines=50> */
.L_x_12883:
[----:B------:R-:W-:Y:S05]  /*16c50*/  BSYNC.RECONVERGENT B0 ;  /* 0x0000000000007941 */ /* 0x000fea0003800200 */
.L_x_12882:
        /* <DEDUP_REMOVED lines=11> */
.L_x_12806:
[----:B------:R-:W-:Y:S01]  /*16d10*/  ISETP.NE.AND P2, PT, R160, 0x1, PT ;  /* 0x00000001a000780c */ /* 0x000fe20003f45270 */
[----:B------:R-:W-:Y:S01]  /*16d20*/  BSSY.RECONVERGENT B0, `(.L_x_12888) ;  /* 0x000004f000007945 */ /* 0x000fe20003800200 */
[----:B------:R-:W-:Y:S02]  /*16d30*/  HFMA2 R127, -RZ, RZ, 0, 1.1920928955078125e-07 ;  /* 0x00000002ff7f7431 */ /* 0x000fe400000001ff */
[----:B-1----:R-:W-:Y:S01]  /*16d40*/  IMAD.MOV.U32 R124, RZ, RZ, R138 ;  /* 0x000000ffff7c7224 */ /* 0x002fe200078e008a */
        /* <DEDUP_REMOVED lines=12> */
.L_x_12890:
        /* <DEDUP_REMOVED lines=13> */
.L_x_12892:
[----:B------:R-:W-:Y:S05]  /*16ee0*/  BSYNC.RECONVERGENT B1 ;  /* 0x0000000000017941 */ /* 0x000fea0003800200 */
.L_x_12891:
        /* <DEDUP_REMOVED lines=45> */
[----:B------:R-:W-:-:S03]  /*171c0*/  LOP3.LUT R137, R167, R124, R181, 0x96, !PT ;  /* 0x0000007ca7897212 */ /* 0x000fc600078e96b5 */
[----:B------:R-:W-:Y:S01]  /*171d0*/  IMAD.MOV.U32 R138, RZ, RZ, R180 ;  /* 0x000000ffff8a7224 */ /* 0x000fe200078e00b4 */
[----:B------:R-:W-:Y:S01]  /*171e0*/  LOP3.LUT R136, R125, R136, R179, 0x96, !PT ;  /* 0x000000887d887212 */ /* 0x000fe200078e96b3 */
[----:B------:R-:W-:Y:S01]  /*171f0*/  IMAD.MOV.U32 R124, RZ, RZ, R126 ;  /* 0x000000ffff7c7224 */ /* 0x000fe200078e007e */
[----:B------:R-:W-:-:S07]  /*17200*/  MOV R154, R178 ;  /* 0x000000b2009a7202 */ /* 0x000fce0000000f00 */
.L_x_12889:
[----:B------:R-:W-:Y:S05]  /*17210*/  BSYNC.RECONVERGENT B0 ;  /* 0x0000000000007941 */ /* 0x000fea0003800200 */
.L_x_12888:
[----:B------:R-:W-:Y:S01]  /*17220*/  I2FP.F32.U32 R125, R124 ;  /* 0x0000007c007d7245 */ /* 0x000fe20000201000 */
[----:B------:R-:W-:Y:S01]  /*17230*/  BSSY.RECONVERGENT B0, `(.L_x_12893) ;  /* 0x0000052000007945 */ /* 0x000fe20003800200 */
[----:B------:R-:W-:Y:S01]  /*17240*/  ISETP.NE.AND P2, PT, R127, 0x1, PT ;  /* 0x000000017f00780c */ /* 0x000fe20003f45270 */
[----:B------:R-:W-:Y:S01]  /*17250*/  IMAD.MOV.U32 R126, RZ, RZ, 0x2 ;  /* 0x00000002ff7e7424 */ /* 0x000fe200078e00ff */
[----:B------:R-:W-:Y:S01]  /*17260*/  LOP3.LUT R176, R176, 0xffffffef, RZ, 0xc0, !PT ;  /* 0xffffffefb0b07812 */ /* 0x000fe200078ec0ff */
[----:B------:R-:W-:Y:S01]  /*17270*/  FFMA.FTZ R124, R125, R170, 1.1641532182693481445e-10 ;  /* 0x2f0000007d7c7423 */ /* 0x000fe200000100aa */
[----:B-----5:R-:W-:-:S04]  /*17280*/  HADD2.F32 R125, -RZ, R128.H0_H0 ;  /* 0x20000080ff7d7230 */ /* 0x020fc80000004100 */
        /* <DEDUP_REMOVED lines=12> */
.L_x_12895:
        /* <DEDUP_REMOVED lines=13> */
.L_x_12897:
[----:B------:R-:W-:Y:S05]  /*17420*/  BSYNC.RECONVERGENT B1 ;  /* 0x0000000000017941 */ /* 0x000fea0003800200 */
.L_x_12896:
[----:B------:R-:W-:Y:S01]  /*17430*/  IMAD.WIDE.U32 R136, R132, -0x326172a9, RZ ;  /* 0xcd9e8d5784887825 */ /* 0x000fe200078e00ff */
[----:B------:R-:W-:Y:S02]  /*17440*/  LOP3.LUT R180, R139, R127, R3, 0x96, !PT ;  /* 0x0000007f8bb47212 */ /* 0x000fe400078e9603 */
        /* <DEDUP_REMOVED lines=48> */
.L_x_12894:
[----:B------:R-:W-:Y:S05]  /*17750*/  BSYNC.RECONVERGENT B0 ;  /* 0x0000000000007941 */ /* 0x000fea0003800200 */
.L_x_12893:
        /* <DEDUP_REMOVED lines=19> */
.L_x_12900:
        /* <DEDUP_REMOVED lines=13> */
.L_x_12902:
[----:B------:R-:W-:Y:S05]  /*17960*/  BSYNC.RECONVERGENT B1 ;  /* 0x0000000000017941 */ /* 0x000fea0003800200 */
.L_x_12901:
        /* <DEDUP_REMOVED lines=50> */
.L_x_12899:
[----:B------:R-:W-:Y:S05]  /*17c90*/  BSYNC.RECONVERGENT B0 ;  /* 0x0000000000007941 */ /* 0x000fea0003800200 */
.L_x_12898:
        /* <DEDUP_REMOVED lines=19> */
.L_x_12905:
        /* <DEDUP_REMOVED lines=13> */
.L_x_12907:
[----:B------:R-:W-:Y:S05]  /*17ea0*/  BSYNC.RECONVERGENT B1 ;  /* 0x0000000000017941 */ /* 0x000fea0003800200 */
.L_x_12906:
        /* <DEDUP_REMOVED lines=50> */
.L_x_12904:
[----:B------:R-:W-:Y:S05]  /*181d0*/  BSYNC.RECONVERGENT B0 ;  /* 0x0000000000007941 */ /* 0x000fea0003800200 */
.L_x_12903:
        /* <DEDUP_REMOVED lines=19> */
.L_x_12910:
        /* <DEDUP_REMOVED lines=13> */
.L_x_12912:
[----:B------:R-:W-:Y:S05]  /*183e0*/  BSYNC.RECONVERGENT B1 ;  /* 0x0000000000017941 */ /* 0x000fea0003800200 */
.L_x_12911:
        /* <DEDUP_REMOVED lines=50> */
.L_x_12909:
[----:B------:R-:W-:Y:S05]  /*18710*/  BSYNC.RECONVERGENT B0 ;  /* 0x0000000000007941 */ /* 0x000fea0003800200 */
.L_x_12908:
        /* <DEDUP_REMOVED lines=17> */
.L_x_12915:
        /* <DEDUP_REMOVED lines=13> */
.L_x_12917:
[----:B------:R-:W-:Y:S05]  /*18900*/  BSYNC.RECONVERGENT B1 ;  /* 0x0000000000017941 */ /* 0x000fea0003800200 */
.L_x_12916:
        /* <DEDUP_REMOVED lines=50> */
.L_x_12914:
[----:B------:R-:W-:Y:S05]  /*18c30*/  BSYNC.RECONVERGENT B0 ;  /* 0x0000000000007941 */ /* 0x000fea0003800200 */
.L_x_12913:
        /* <DEDUP_REMOVED lines=17> */
.L_x_12920:
        /* <DEDUP_REMOVED lines=13> */
.L_x_12922:
[----:B------:R-:W-:Y:S05]  /*18e20*/  BSYNC.RECONVERGENT B1 ;  /* 0x0000000000017941 */ /* 0x000fea0003800200 */
.L_x_12921:
        /* <DEDUP_REMOVED lines=50> */
.L_x_12919:
[----:B------:R-:W-:Y:S05]  /*19150*/  BSYNC.RECONVERGENT B0 ;  /* 0x0000000000007941 */ /* 0x000fea0003800200 */
.L_x_12918:
        /* <DEDUP_REMOVED lines=17> */
.L_x_12925:
        /* <DEDUP_REMOVED lines=13> */
.L_x_12927:
[----:B------:R-:W-:Y:S05]  /*19340*/  BSYNC.RECONVERGENT B1 ;  /* 0x0000000000017941 */ /* 0x000fea0003800200 */
.L_x_12926:
        /* <DEDUP_REMOVED lines=50> */
.L_x_12924:
[----:B------:R-:W-:Y:S05]  /*19670*/  BSYNC.RECONVERGENT B0 ;  /* 0x0000000000007941 */ /* 0x000fea0003800200 */
.L_x_12923:
[----:B------:R-:W-:Y:S01]  /*19680*/  P2R R128, PR, RZ, 0x2 ;  /* 0x00000002ff807803 */ /* 0x000fe20000000000 */
[----:B------:R-:W-:Y:S01]  /*19690*/  FMUL.FTZ R125, R125, R172 ;  /* 0x000000ac7d7d7220 */ /* 0x000fe20000410000 */
[----:B------:R-:W-:Y:S01]  /*196a0*/  I2FP.F32.U32 R161, R126 ;  /* 0x0000007e00a17245 */ /* 0x000fe20000201000 */
[-C--:B------:R-:W-:Y:S01]  /*196b0*/  FMUL.FTZ R127, R127, R172.reuse ;  /* 0x000000ac7f7f7220 */ /* 0x080fe20000410000 */
[C---:B------:R-:W-:Y:S01]  /*196c0*/  LOP3.LUT P1, RZ, R176.reuse, 0x10, RZ, 0xc0, !PT ;  /* 0x00000010b0ff7812 */ /* 0x040fe2000782c0ff */
[----:B------:R-:W-:Y:S01]  /*196d0*/  HADD2.F32 R131, -RZ, R131.H1_H1 ;  /* 0x30000083ff837230 */ /* 0x000fe20000004100 */
[----:B------:R-:W-:Y:S01]  /*196e0*/  P2R R162, PR, RZ, 0x1 ;  /* 0x00000001ffa27803 */ /* 0x000fe20000000000 */
[----:B------:R-:W-:Y:S01]  /*196f0*/  FMUL.FTZ R0, R129, R172 ;  /* 0x000000ac81007220 */ /* 0x000fe20000410000 */
[C---:B------:R-:W-:Y:S01]  /*19700*/  LOP3.LUT P0, RZ, R176.reuse, 0x8, RZ, 0xc0, !PT ;  /* 0x00000008b0ff7812 */ /* 0x040fe2000780c0ff */
[----:B------:R-:W-:Y:S01]  /*19710*/  FFMA.FTZ R170, R161, R170, 1.1641532182693481445e-10 ;  /* 0x2f000000a1aa7423 */ /* 0x000fe200000100aa */
[----:B------:R-:W-:Y:S01]  /*19720*/  LOP3.LUT P5, RZ, R176, 0x2, RZ, 0xc0, !PT ;  /* 0x00000002b0ff7812 */ /* 0x000fe200078ac0ff */
        /* <DEDUP_REMOVED lines=26> */
.L_x_12887:
        /* <DEDUP_REMOVED lines=13> */
[----:B------:R-:W-:Y:S01]  /*199a0*/  SEL R164, RZ, 0x1000000, !P4 ;  /* 0x01000000ffa47807 */ /* 0x000fe20006000000 */
[----:B------:R1:W-:Y:S01]  /*199b0*/  STG.E.128 desc[UR6][R152.64], R124 ;  /* 0x0000007c98007986 */ /* 0x0003e2000c101d06 */
[----:B------:R-:W-:Y:S01]  /*199c0*/  SEL R163, RZ, 0x10000, !P5 ;  /* 0x00010000ffa37807 */ /* 0x000fe20006800000 */
[----:B------:R-:W-:Y:S01]  /*199d0*/  FADD.FTZ R0, R161, R112 ;  /* 0x00000070a1007221 */ /* 0x000fe20000010000 */
[----:B------:R-:W-:Y:S01]  /*199e0*/  SEL R162, RZ, 0x100, !P6 ;  /* 0x00000100ffa27807 */ /* 0x000fe20007000000 */
[----:B------:R1:W-:Y:S01]  /*199f0*/  STG.E.128 desc[UR6][R152.64+0x10], R128 ;  /* 0x0000108098007986 */ /* 0x0003e2000c101d06 */
[----:B------:R-:W-:Y:S01]  /*19a00*/  LOP3.LUT P1, RZ, R176, 0x10, RZ, 0xc0, !PT ;  /* 0x00000010b0ff7812 */ /* 0x000fe2000782c0ff */
[----:B------:R-:W-:Y:S01]  /*19a10*/  FADD.FTZ R161, R0, R113 ;  /* 0x0000007100a17221 */ /* 0x000fe20000010000 */
[----:B------:R-:W-:Y:S02]  /*19a20*/  LOP3.LUT R166, R166, R167, R165, 0xfe, !PT ;  /* 0x000000a7a6a67212 */ /* 0x000fe400078efea5 */
[----:B------:R-:W-:Y:S01]  /*19a30*/  LOP3.LUT R162, R162, R164, R163, 0xfe, !PT ;  /* 0x000000a4a2a27212 */ /* 0x000fe200078efea3 */
[----:B------:R-:W-:Y:S01]  /*19a40*/  FADD.FTZ R0, R161, R114 ;  /* 0x00000072a1007221 */ /* 0x000fe20000010000 */
[----:B------:R-:W-:-:S02]  /*19a50*/  SEL R163, RZ, 0x1, !P2 ;  /* 0x00000001ffa37807 */ /* 0x000fc40005000000 */
[----:B------:R-:W-:Y:S01]  /*19a60*/  SEL R165, RZ, 0x1, !P1 ;  /* 0x00000001ffa57807 */ /* 0x000fe20004800000 */
[----:B------:R-:W-:Y:S01]  /*19a70*/  FADD.FTZ R161, R0, R115 ;  /* 0x0000007300a17221 */ /* 0x000fe20000010000 */
[----:B------:R-:W-:Y:S02]  /*19a80*/  LOP3.LUT R163, R166, R163, RZ, 0xfc, !PT ;  /* 0x000000a3a6a37212 */ /* 0x000fe400078efcff */
[----:B------:R-:W-:Y:S01]  /*19a90*/  LOP3.LUT R162, R162, R165, RZ, 0xfc, !PT ;  /* 0x000000a5a2a27212 */ /* 0x000fe200078efcff */
[----:B------:R-:W-:Y:S01]  /*19aa0*/  FADD.FTZ R0, R161, R116 ;  /* 0x00000074a1007221 */ /* 0x000fe20000010000 */
[----:B0-----:R-:W-:-:S03]  /*19ab0*/  LOP3.LUT P1, RZ, R168, 0x1f, RZ, 0xc0, !PT ;  /* 0x0000001fa8ff7812 */ /* 0x001fc6000782c0ff */
[----:B------:R-:W-:Y:S01]  /*19ac0*/  FADD.FTZ R161, R0, R117 ;  /* 0x0000007500a17221 */ /* 0x000fe20000010000 */
[----:B------:R1:W-:Y:S03]  /*19ad0*/  STG.E.64 desc[UR6][R150.64], R162 ;  /* 0x000000a296007986 */ /* 0x0003e6000c101b06 */
        /* <DEDUP_REMOVED lines=34> */
.L_x_12928:
        /* <DEDUP_REMOVED lines=72> */
.L_x_12942:
[----:B------:R-:W-:Y:S01]  /*1a180*/  FMUL.FTZ R0, R150, R150 ;  /* 0x0000009696007220 */ /* 0x000fe20000410000 */
[----:B------:R-:W-:Y:S01]  /*1a190*/  ISETP.NE.AND P2, PT, RZ, UR10, PT ;  /* 0x0000000aff007c0c */ /* 0x000fe2000bf45270 */
[----:B01----:R-:W-:Y:S01]  /*1a1a0*/  FADD.FTZ R162, R162, R163 ;  /* 0x000000a3a2a27221 */ /* 0x003fe20000010000 */
[----:B------:R-:W0:Y:S02]  /*1a1b0*/  @!P1 LDC.64 R152, c[0x0][0x3c0] ;  /* 0x0000f000ff989b82 */ /* 0x000e240000000a00 */
[----:B------:R-:W-:Y:S01]  /*1a1c0*/  FSEL R0, R0, RZ, P2 ;  /* 0x000000ff00007208 */ /* 0x000fe20001000000 */
[----:B------:R-:W-:Y:S01]  /*1a1d0*/  FFMA.FTZ R151, R162, R151, UR5 ;  /* 0x00000005a2977e23 */ /* 0x000fe20008010097 */
[----:B------:R-:W-:-:S03]  /*1a1e0*/  FSEL R161, R150, RZ, !P2 ;  /* 0x000000ff96a17208 */ /* 0x000fc60005000000 */
[----:B------:R-:W-:Y:S02]  /*1a1f0*/  FADD.FTZ R0, R151, R0 ;  /* 0x0000000097007221 */ /* 0x000fe40000010000 */
[C---:B------:R-:W-:Y:S01]  /*1a200*/  FADD.FTZ R163, -R161.reuse, R112 ;  /* 0x00000070a1a37221 */ /* 0x040fe20000010100 */
[C---:B------:R-:W-:Y:S01]  /*1a210*/  FADD.FTZ R164, -R161.reuse, R113 ;  /* 0x00000071a1a47221 */ /* 0x040fe20000010100 */
[----:B------:R-:W1:Y:S01]  /*1a220*/  MUFU.RSQ R182, R0 ;  /* 0x0000000000b67308 */ /* 0x000e620000001400 */
[C---:B------:R-:W-:Y:S01]  /*1a230*/  FADD.FTZ R170, -R161.reuse, R122 ;  /* 0x0000007aa1aa7221 */ /* 0x040fe20000010100 */
[C---:B------:R-:W-:Y:S01]  /*1a240*/  FADD.FTZ R171, -R161.reuse, R123 ;  /* 0x0000007ba1ab7221 */ /* 0x040fe20000010100 */
[----:B------:R-:W2:Y:S01]  /*1a250*/  @!P1 LDC.64 R112, c[0x0][0x3c8] ;  /* 0x0000f200ff709b82 */ /* 0x000ea20000000a00 */
[C---:B------:R-:W-:Y:S01]  /*1a260*/  FADD.FTZ R110, -R161.reuse, R110 ;  /* 0x0000006ea16e7221 */ /* 0x040fe20000010100 */
[C---:B------:R-:W-:Y:S01]  /*1a270*/  FADD.FTZ R111, -R161.reuse, R111 ;  /* 0x0000006fa16f7221 */ /* 0x040fe20000010100 */
[C---:B------:R-:W-:Y:S01]  /*1a280*/  FADD.FTZ R151, -R161.reuse, R108 ;  /* 0x0000006ca1977221 */ /* 0x040fe20000010100 */
[C---:B------:R-:W-:Y:S01]  /*1a290*/  FADD.FTZ R162, -R161.reuse, R109 ;  /* 0x0000006da1a27221 */ /* 0x040fe20000010100 */
[C---:B------:R-:W-:Y:S01]  /*1a2a0*/  FADD.FTZ R114, -R161.reuse, R114 ;  /* 0x00000072a1727221 */ /* 0x040fe20000010100 */
[C---:B------:R-:W-:Y:S01]  /*1a2b0*/  FADD.FTZ R115, -R161.reuse, R115 ;  /* 0x00000073a1737221 */ /* 0x040fe20000010100 */
[C---:B------:R-:W-:Y:S01]  /*1a2c0*/  FADD.FTZ R165, -R161.reuse, R116 ;  /* 0x00000074a1a57221 */ /* 0x040fe20000010100 */
[----:B------:R-:W3:Y:S01]  /*1a2d0*/  LDC.64 R122, c[0x0][0x428] ;  /* 0x00010a00ff7a7b82 */ /* 0x000ee20000000a00 */
[----:B------:R-:W-:Y:S01]  /*1a2e0*/  FADD.FTZ R166, -R161, R117 ;  /* 0x00000075a1a67221 */ /* 0x000fe20000010100 */
[----:B0-----:R-:W-:-:S04]  /*1a2f0*/  @!P1 IMAD.WIDE R108, R147, 0x4, R152 ;  /* 0x00000004936c9825 */ /* 0x001fc800078e0298 */
[C---:B------:R-:W-:Y:S01]  /*1a300*/  FADD.FTZ R168, -R161.reuse, R119 ;  /* 0x00000077a1a87221 */ /* 0x040fe20000010100 */
[C---:B------:R-:W-:Y:S01]  /*1a310*/  FADD.FTZ R179, -R161.reuse, R130 ;  /* 0x00000082a1b37221 */ /* 0x040fe20000010100 */
[C---:B------:R-:W-:Y:S01]  /*1a320*/  FADD.FTZ R167, -R161.reuse, R118 ;  /* 0x00000076a1a77221 */ /* 0x040fe20000010100 */
[C---:B-1----:R-:W-:Y:S01]  /*1a330*/  FMUL.FTZ R117, R182.reuse, R110 ;  /* 0x0000006eb6757220 */ /* 0x042fe20000410000 */
[C---:B------:R-:W-:Y:S01]  /*1a340*/  FMUL.FTZ R116, R182.reuse, R111 ;  /* 0x0000006fb6747220 */ /* 0x040fe20000410000 */
[C---:B------:R-:W-:Y:S01]  /*1a350*/  FMUL.FTZ R151, R182.reuse, R151 ;  /* 0x00000097b6977220 */ /* 0x040fe20000410000 */
[C---:B------:R-:W-:Y:S01]  /*1a360*/  FMUL.FTZ R162, R182.reuse, R162 ;  /* 0x000000a2b6a27220 */ /* 0x040fe20000410000 */
[C---:B------:R-:W-:Y:S01]  /*1a370*/  FMUL.FTZ R163, R182.reuse, R163 ;  /* 0x000000a3b6a37220 */ /* 0x040fe20000410000 */
[C---:B------:R-:W-:Y:S01]  /*1a380*/  FMUL.FTZ R164, R182.reuse, R164 ;  /* 0x000000a4b6a47220 */ /* 0x040fe20000410000 */
[C---:B------:R-:W-:Y:S01]  /*1a390*/  FMUL.FTZ R119, R182.reuse, R114 ;  /* 0x00000072b6777220 */ /* 0x040fe20000410000 */
[----:B------:R-:W-:Y:S01]  /*1a3a0*/  FMUL.FTZ R130, R182, R115 ;  /* 0x00000073b6827220 */ /* 0x000fe20000410000 */
[----:B------:R0:W-:Y:S01]  /*1a3b0*/  @!P1 STG.E desc[UR6][R108.64], R150 ;  /* 0x000000966c009986 */ /* 0x0001e2000c101906 */
[----:B------:R-:W-:Y:S01]  /*1a3c0*/  FFMA.FTZ R110, R116, R75, R79 ;  /* 0x0000004b746e7223 */ /* 0x000fe2000001004f */
[----:B------:R-:W-:Y:S01]  /*1a3d0*/  FADD.FTZ R169, -R161, R121 ;  /* 0x00000079a1a97221 */ /* 0x000fe20000010100 */
[----:B------:R-:W-:Y:S01]  /*1a3e0*/  FFMA.FTZ R0, R151, R72, R76 ;  /* 0x0000004897007223 */ /* 0x000fe2000001004c */
[----:B------:R-:W-:Y:S01]  /*1a3f0*/  FFMA.FTZ R111, R162, R73, R77 ;  /* 0x00000049a26f7223 */ /* 0x000fe2000001004d */
[----:B------:R-:W-:Y:S01]  /*1a400*/  FFMA.FTZ R114, R163, R68, R80 ;  /* 0x00000044a3727223 */ /* 0x000fe20000010050 */
[----:B------:R-:W-:Y:S01]  /*1a410*/  FFMA.FTZ R115, R164, R69, R81 ;  /* 0x00000045a4737223 */ /* 0x000fe20000010051 */
[----:B------:R-:W-:Y:S01]  /*1a420*/  FFMA.FTZ R118, R119, R70, R82 ;  /* 0x0000004677767223 */ /* 0x000fe20000010052 */
[----:B------:R-:W-:Y:S01]  /*1a430*/  FFMA.FTZ R121, R130, R71, R83 ;  /* 0x0000004782797223 */ /* 0x000fe20000010053 */
[----:B------:R-:W-:Y:S01]  /*1a440*/  FADD.FTZ R120, -R161, R120 ;  /* 0x00000078a1787221 */ /* 0x000fe20000010100 */
[----:B--2---:R-:W-:-:S04]  /*1a450*/  @!P1 IMAD.WIDE R112, R147, 0x4, R112 ;  /* 0x0000000493709825 */ /* 0x004fc800078e0270 */
[----:B------:R-:W-:Y:S01]  /*1a460*/  FADD.FTZ R180, -R161, R131 ;  /* 0x00000083a1b47221 */ /* 0x000fe20000010100 */
[----:B0-----:R-:W-:Y:S01]  /*1a470*/  FFMA.FTZ R109, R117, R74, R78 ;  /* 0x0000004a756d7223 */ /* 0x001fe2000001004e */
[----:B------:R-:W-:Y:S01]  /*1a480*/  F2FP.F16.F32.PACK_AB R108, R111, R0 ;  /* 0x000000006f6c723e */ /* 0x000fe200000000ff */
[----:B------:R-:W-:Y:S01]  /*1a490*/  FFMA.FTZ R117, R117, R50, R6 ;  /* 0x0000003275757223 */ /* 0x000fe20000010006 */
[----:B------:R-:W-:Y:S01]  /*1a4a0*/  F2FP.F16.F32.PACK_AB R111, R121, R118 ;  /* 0x00000076796f723e */ /* 0x000fe200000000ff */
[----:B------:R-:W-:Y:S01]  /*1a4b0*/  FFMA.FTZ R116, R116, R51, R7 ;  /* 0x0000003374747223 */ /* 0x000fe20000010007 */
[----:B------:R-:W-:Y:S01]  /*1a4c0*/  F2FP.F16.F32.PACK_AB R109, R110, R109 ;  /* 0x0000006d6e6d723e */ /* 0x000fe200000000ff */
[----:B------:R-:W-:Y:S01]  /*1a4d0*/  FMUL.FTZ R131, R182, R120 ;  /* 0x00000078b6837220 */ /* 0x000fe20000410000 */
[----:B------:R-:W-:Y:S01]  /*1a4e0*/  F2FP.F16.F32.PACK_AB R110, R115, R114 ;  /* 0x00000072736e723e */ /* 0x000fe200000000ff */
[----:B---3--:R-:W-:-:S04]  /*1a4f0*/  IMAD.WIDE.U32 R114, R149, 0x10, R122 ;  /* 0x0000001095727825 */ /* 0x008fc800078e007a */
[C---:B------:R-:W-:Y:S01]  /*1a500*/  FMUL.FTZ R150, R182.reuse, R169 ;  /* 0x000000a9b6967220 */ /* 0x040fe20000410000 */
[C---:B------:R-:W-:Y:S01]  /*1a510*/  FMUL.FTZ R153, R182.reuse, R170 ;  /* 0x000000aab6997220 */ /* 0x040fe20000410000 */
[----:B------:R-:W-:Y:S01]  /*1a520*/  FMUL.FTZ R152, R182, R171 ;  /* 0x000000abb6987220 */ /* 0x000fe20000410000 */
[----:B------:R0:W-:Y:S01]  /*1a530*/  @!P1 STG.E desc[UR6][R112.64], R182 ;  /* 0x000000b670009986 */ /* 0x0001e2000c101906 */
[C---:B------:R-:W-:Y:S01]  /*1a540*/  FADD.FTZ R175, -R161.reuse, R128 ;  /* 0x00000080a1af7221 */ /* 0x040fe20000010100 */
[----:B------:R-:W-:Y:S01]  /*1a550*/  FADD.FTZ R177, -R161, R129 ;  /* 0x00000081a1b17221 */ /* 0x000fe20000010100 */
[----:B------:R-:W-:Y:S01]  /*1a560*/  FFMA.FTZ R118, R131, R36, R16 ;  /* 0x0000002483767223 */ /* 0x000fe20000010010 */
[----:B------:R1:W-:Y:S01]  /*1a570*/  STG.E.128 desc[UR6][R114.64], R108 ;  /* 0x0000006c72007986 */ /* 0x0003e2000c101d06 */
[----:B------:R-:W2:Y:S01]  /*1a580*/  LDC.64 R128, c[0x0][0x430] ;  /* 0x00010c00ff807b82 */ /* 0x000ea20000000a00 */
[----:B------:R-:W-:Y:S01]  /*1a590*/  FFMA.FTZ R151, R151, R48, R4 ;  /* 0x0000003097977223 */ /* 0x000fe20000010004 */
[----:B------:R-:W-:Y:S01]  /*1a5a0*/  FFMA.FTZ R162, R162, R49, R5 ;  /* 0x00000031a2a27223 */ /* 0x000fe20000010005 */
[C---:B------:R-:W-:Y:S01]  /*1a5b0*/  FMUL.FTZ R166, R182.reuse, R166 ;  /* 0x000000a6b6a67220 */ /* 0x040fe20000410000 */
[C---:B------:R-:W-:Y:S01]  /*1a5c0*/  FMUL.FTZ R165, R182.reuse, R165 ;  /* 0x000000a5b6a57220 */ /* 0x040fe20000410000 */
[C---:B------:R-:W-:Y:S01]  /*1a5d0*/  FMUL.FTZ R175, R182.reuse, R175 ;  /* 0x000000afb6af7220 */ /* 0x040fe20000410000 */
[----:B------:R-:W-:Y:S01]  /*1a5e0*/  FMUL.FTZ R178, R182, R177 ;  /* 0x000000b1b6b27220 */ /* 0x000fe20000410000 */
[----:B0-----:R-:W-:Y:S01]  /*1a5f0*/  FFMA.FTZ R113, R166, R65, R85 ;  /* 0x00000041a6717223 */ /* 0x001fe20000010055 */
[----:B------:R-:W-:Y:S01]  /*1a600*/  FFMA.FTZ R112, R165, R64, R84 ;  /* 0x00000040a5707223 */ /* 0x000fe20000010054 */
[C---:B------:R-:W-:Y:S01]  /*1a610*/  FMUL.FTZ R167, R182.reuse, R167 ;  /* 0x000000a7b6a77220 */ /* 0x040fe20000410000 */
[----:B------:R-:W-:Y:S01]  /*1a620*/  FMUL.FTZ R168, R182, R168 ;  /* 0x000000a8b6a87220 */ /* 0x000fe20000410000 */
[C---:B------:R-:W-:Y:S01]  /*1a630*/  FADD.FTZ R126, -R161.reuse, R126 ;  /* 0x0000007ea17e7221 */ /* 0x040fe20000010100 */
[----:B------:R-:W-:Y:S01]  /*1a640*/  FADD.FTZ R127, -R161, R127 ;  /* 0x0000007fa17f7221 */ /* 0x000fe20000010100 */
[----:B------:R-:W-:Y:S01]  /*1a650*/  F2FP.F16.F32.PACK_AB R112, R113, R112 ;  /* 0x000000707170723e */ /* 0x000fe200000000ff */
[----:B------:R-:W-:Y:S01]  /*1a660*/  FFMA.FTZ R113, R167, R66, R86 ;  /* 0x00000042a7717223 */ /* 0x000fe20000010056 */
[----:B------:R-:W-:Y:S01]  /*1a670*/  FFMA.FTZ R0, R168, R67, R87 ;  /* 0x00000043a8007223 */ /* 0x000fe20000010057 */
[----:B------:R-:W-:Y:S01]  /*1a680*/  FMUL.FTZ R169, R182, R126 ;  /* 0x0000007eb6a97220 */ /* 0x000fe20000410000 */
[----:B-1----:R-:W-:Y:S01]  /*1a690*/  F2FP.F16.F32.PACK_AB R109, R116, R117 ;  /* 0x00000075746d723e */ /* 0x002fe200000000ff */
        /* <DEDUP_REMOVED lines=10> */
[----:B------:R-:W-:Y:S01]  /*1a740*/  FFMA.FTZ R166, R175, R52, R96 ;  /* 0x00000034afa67223 */ /* 0x000fe20000010060 */
[----:B------:R-:W-:Y:S01]  /*1a750*/  FMUL.FTZ R172, R182, R127 ;  /* 0x0000007fb6ac7220 */ /* 0x000fe20000410000 */
[C---:B------:R-:W-:Y:S01]  /*1a760*/  FADD.FTZ R124, -R161.reuse, R124 ;  /* 0x0000007ca17c7221 */ /* 0x040fe20000010100 */
[----:B------:R-:W-:Y:S01]  /*1a770*/  FADD.FTZ R125, -R161, R125 ;  /* 0x0000007da17d7221 */ /* 0x000fe20000010100 */
[----:B------:R-:W-:Y:S01]  /*1a780*/  FFMA.FTZ R119, R119, R46, R10 ;  /* 0x0000002e77777223 */ /* 0x000fe2000001000a */
[----:B------:R-:W-:Y:S01]  /*1a790*/  F2FP.F16.F32.PACK_AB R166, R151, R166 ;  /* 0x000000a697a6723e */ /* 0x000fe200000000ff */
[----:B------:R-:W-:Y:S01]  /*1a7a0*/  FFMA.FTZ R130, R130, R47, R11 ;  /* 0x0000002f82827223 */ /* 0x000fe2000001000b */
[----:B------:R-:W0:Y:S01]  /*1a7b0*/  LDC.64 R150, c[0x0][0x380] ;  /* 0x0000e000ff967b82 */ /* 0x000e220000000a00 */
[----:B------:R-:W-:Y:S01]  /*1a7c0*/  F2FP.F16.F32.PACK_AB R113, R0, R113 ;  /* 0x000000710071723e */ /* 0x000fe200000000ff */
[----:B------:R-:W-:Y:S01]  /*1a7d0*/  FFMA.FTZ R116, R165, R40, R12 ;  /* 0x00000028a5747223 */ /* 0x000fe2000001000c */
[----:B------:R-:W-:Y:S01]  /*1a7e0*/  F2FP.F16.F32.PACK_AB R118, R117, R118 ;  /* 0x000000767576723e */ /* 0x000fe200000000ff */
        /* <DEDUP_REMOVED lines=10> */
[----:B------:R-:W-:Y:S01]  /*1a890*/  F2FP.F16.F32.PACK_AB R111, R130, R119 ;  /* 0x00000077826f723e */ /* 0x000fe200000000ff */
[----:B--2---:R-:W-:-:S04]  /*1a8a0*/  IMAD.WIDE.U32 R124, R149, 0x10, R128 ;  /* 0x00000010957c7825 */ /* 0x004fc800078e0080 */
        /* <DEDUP_REMOVED lines=18> */
[----:B------:R-:W-:Y:S01]  /*1a9d0*/  IMAD.WIDE.U32 R120, R155, 0x10, R122 ;  /* 0x000000109b787825 */ /* 0x000fe200078e007a */
[----:B------:R-:W-:-:S02]  /*1a9e0*/  F2FP.F16.F32.PACK_AB R119, R152, R119 ;  /* 0x000000779877723e */ /* 0x000fc400000000ff */
[----:B------:R-:W-:Y:S01]  /*1a9f0*/  F2FP.F16.F32.PACK_AB R164, R149, R164 ;  /* 0x000000a495a4723e */ /* 0x000fe200000000ff */
[----:B------:R-:W-:Y:S01]  /*1aa00*/  IMAD.WIDE.U32 R126, R155, 0x10, R128 ;  /* 0x000000109b7e7825 */ /* 0x000fe200078e0080 */
[----:B------:R-:W-:Y:S01]  /*1aa10*/  F2FP.F16.F32.PACK_AB R167, R0, R167 ;  /* 0x000000a700a7723e */ /* 0x000fe200000000ff */
[----:B------:R1:W-:Y:S01]  /*1aa20*/  STG.E.128 desc[UR6][R124.64], R108 ;  /* 0x0000006c7c007986 */ /* 0x0003e2000c101d06 */
[----:B------:R-:W-:Y:S01]  /*1aa30*/  F2FP.F16.F32.PACK_AB R171, R180, R171 ;  /* 0x000000abb4ab723e */ /* 0x000fe200000000ff */
[C---:B------:R-:W-:Y:S01]  /*1aa40*/  IMAD.WIDE.U32 R122, R173.reuse, 0x10, R122 ;  /* 0x00000010ad7a7825 */ /* 0x040fe200078e007a */
[----:B------:R-:W-:Y:S01]  /*1aa50*/  F2FP.F16.F32.PACK_AB R170, R178, R175 ;  /* 0x000000afb2aa723e */ /* 0x000fe200000000ff */
[----:B------:R1:W-:Y:S01]  /*1aa60*/  STG.E.128 desc[UR6][R120.64], R112 ;  /* 0x0000007078007986 */ /* 0x0003e2000c101d06 */
[----:B------:R-:W-:Y:S01]  /*1aa70*/  F2FP.F16.F32.PACK_AB R169, R172, R169 ;  /* 0x000000a9aca9723e */ /* 0x000fe200000000ff */
[----:B------:R-:W-:Y:S01]  /*1aa80*/  IMAD.WIDE.U32 R128, R173, 0x10, R128 ;  /* 0x00000010ad807825 */ /* 0x000fe200078e0080 */
        /* <DEDUP_REMOVED lines=8> */
.L_x_12929:
[----:B------:R-:W-:Y:S01]  /*1ab10*/  HFMA2 R166, -RZ, RZ, 0, 5.9604644775390625e-08 ;  /* 0x00000001ffa67431 */ /* 0x000fe200000001ff */
[----:B------:R-:W-:Y:S01]  /*1ab20*/  BSSY B0, `(.L_x_12931) ;  /* 0x0000007000007945 */ /* 0x000fe20003800000 */
[----:B------:R-:W-:Y:S01]  /*1ab30*/  IMAD.MOV.U32 R165, RZ, RZ, R0 ;  /* 0x000000ffffa57224 */ /* 0x000fe200078e0000 */
[----:B------:R-:W-:Y:S01]  /*1ab40*/  MOV R164, 0xffffffff ;  /* 0xffffffff00a47802 */ /* 0x000fe20000000f00 */
[----:B------:R-:W-:-:S07]  /*1ab50*/  IMAD.MOV.U32 R167, RZ, RZ, 0x1f ;  /* 0x0000001fffa77424 */ /* 0x000fce00078e00ff */
[----:B0-----:R-:W-:Y:S05]  /*1ab60*/  WARPSYNC.COLLECTIVE R164, `(.L_x_12932) ;  /* 0x00000000a4087348 */ /* 0x001fea0003c00000 */
[----:B------:R1:W2:Y:S02]  /*1ab70*/  SHFL.BFLY P2, R163, R165, R166, R167 ;  /* 0x0c0000a6a5a37389 */ /* 0x0002a400000400a7 */
[----:B012---:R-:W-:Y:S05]  /*1ab80*/  ENDCOLLECTIVE ;  /* 0x000000000000791b */ /* 0x007fea0003800000 */
.L_x_12932:
[----:B------:R-:W-:Y:S05]  /*1ab90*/  BSYNC B0 ;  /* 0x0000000000007941 */ /* 0x000fea0003800000 */
.L_x_12931:
        /* <DEDUP_REMOVED lines=9> */
.L_x_12933:
        /* <DEDUP_REMOVED lines=8> */
.L_x_12934:
[----:B------:R-:W-:Y:S02]  /*1acb0*/  IMAD.MOV.U32 R166, RZ, RZ, 0x8 ;  /* 0x00000008ffa67424 */ /* 0x000fe400078e00ff */
[----:B------:R-:W-:-:S04]  /*1acc0*/  IMAD.MOV.U32 R150, RZ, RZ, R163 ;  /* 0x000000ffff967224 */ /* 0x000fc800078e00a3 */
[----:B------:R-:W-:-:S05]  /*1acd0*/  FADD.FTZ R161, R153, R150 ;  /* 0x0000009699a17221 */ /* 0x000fca0000010000 */
[----:B------:R-:W-:-:S07]  /*1ace0*/  MOV R165, R161 ;  /* 0x000000a100a57202 */ /* 0x000fce0000000f00 */
[----:B------:R-:W-:Y:S05]  /*1acf0*/  WARPSYNC.COLLECTIVE R164, `(.L_x_12935) ;  /* 0x00000000a4087348 */ /* 0x000fea0003c00000 */
[----:B------:R0:W1:Y:S02]  /*1ad00*/  SHFL.BFLY P2, R163, R165, R166, R167 ;  /* 0x0c0000a6a5a37389 */ /* 0x00006400000400a7 */
[----:B01----:R-:W-:Y:S05]  /*1ad10*/  ENDCOLLECTIVE ;  /* 0x000000000000791b */ /* 0x003fea0003800000 */
.L_x_12935:
[----:B------:R-:W-:Y:S01]  /*1ad20*/  HFMA2 R166, -RZ, RZ, 0, 9.5367431640625e-07 ;  /* 0x00000010ffa67431 */ /* 0x000fe200000001ff */
[----:B------:R-:W-:-:S05]  /*1ad30*/  MOV R150, R163 ;  /* 0x000000a300967202 */ /* 0x000fca0000000f00 */
[----:B------:R-:W-:-:S04]  /*1ad40*/  FADD.FTZ R162, R161, R150 ;  /* 0x00000096a1a27221 */ /* 0x000fc80000010000 */
[----:B------:R-:W-:-:S07]  /*1ad50*/  IMAD.MOV.U32 R165, RZ, RZ, R162 ;  /* 0x000000ffffa57224 */ /* 0x000fce00078e00a2 */
[----:B------:R-:W-:Y:S05]  /*1ad60*/  WARPSYNC.COLLECTIVE R164, `(.L_x_12936) ;  /* 0x00000000a4087348 */ /* 0x000fea0003c00000 */
[----:B------:R0:W1:Y:S02]  /*1ad70*/  SHFL.BFLY P2, R163, R165, R166, R167 ;  /* 0x0c0000a6a5a37389 */ /* 0x00006400000400a7 */
[----:B01----:R-:W-:Y:S05]  /*1ad80*/  ENDCOLLECTIVE ;  /* 0x000000000000791b */ /* 0x003fea0003800000 */
.L_x_12936:
[----:B------:R-:W-:Y:S01]  /*1ad90*/  MOV R166, 0x1 ;  /* 0x0000000100a67802 */ /* 0x000fe20000000f00 */
        /* <DEDUP_REMOVED lines=54> */
.L_x_12937:
[----:B------:R-:W-:Y:S02]  /*1b100*/  IMAD.MOV.U32 R166, RZ, RZ, 0x2 ;  /* 0x00000002ffa67424 */ /* 0x000fe400078e00ff */
[----:B------:R-:W-:-:S04]  /*1b110*/  IMAD.MOV.U32 R153, RZ, RZ, R163 ;  /* 0x000000ffff997224 */ /* 0x000fc800078e00a3 */
[----:B------:R-:W-:-:S05]  /*1b120*/  FADD.FTZ R153, R0, R153 ;  /* 0x0000009900997221 */ /* 0x000fca0000010000 */
[----:B------:R-:W-:-:S07]  /*1b130*/  MOV R165, R153 ;  /* 0x0000009900a57202 */ /* 0x000fce0000000f00 */
[----:B------:R-:W-:Y:S05]  /*1b140*/  WARPSYNC.COLLECTIVE R164, `(.L_x_12938) ;  /* 0x00000000a4087348 */ /* 0x000fea0003c00000 */
[----:B------:R0:W1:Y:S02]  /*1b150*/  SHFL.BFLY P2, R163, R165, R166, R167 ;  /* 0x0c0000a6a5a37389 */ /* 0x00006400000400a7 */
[----:B01----:R-:W-:Y:S05]  /*1b160*/  ENDCOLLECTIVE ;  /* 0x000000000000791b */ /* 0x003fea0003800000 */
.L_x_12938:
[----:B------:R-:W-:Y:S01]  /*1b170*/  HFMA2 R166, -RZ, RZ, 0, 2.384185791015625e-07 ;  /* 0x00000004ffa67431 */ /* 0x000fe200000001ff */
[----:B------:R-:W-:-:S05]  /*1b180*/  MOV R152, R163 ;  /* 0x000000a300987202 */ /* 0x000fca0000000f00 */
[----:B------:R-:W-:-:S04]  /*1b190*/  FADD.FTZ R152, R153, R152 ;  /* 0x0000009899987221 */ /* 0x000fc80000010000 */
[----:B------:R-:W-:-:S07]  /*1b1a0*/  IMAD.MOV.U32 R165, RZ, RZ, R152 ;  /* 0x000000ffffa57224 */ /* 0x000fce00078e0098 */
[----:B------:R-:W-:Y:S05]  /*1b1b0*/  WARPSYNC.COLLECTIVE R164, `(.L_x_12939) ;  /* 0x00000000a4087348 */ /* 0x000fea0003c00000 */
[----:B------:R0:W1:Y:S02]  /*1b1c0*/  SHFL.BFLY P2, R163, R165, R166, R167 ;  /* 0x0c0000a6a5a37389 */ /* 0x00006400000400a7 */
[----:B01----:R-:W-:Y:S05]  /*1b1d0*/  ENDCOLLECTIVE ;  /* 0x000000000000791b */ /* 0x003fea0003800000 */
.L_x_12939:
[----:B------:R-:W-:Y:S02]  /*1b1e0*/  IMAD.MOV.U32 R166, RZ, RZ, 0x8 ;  /* 0x00000008ffa67424 */ /* 0x000fe400078e00ff */
[----:B------:R-:W-:-:S04]  /*1b1f0*/  IMAD.MOV.U32 R161, RZ, RZ, R163 ;  /* 0x000000ffffa17224 */ /* 0x000fc800078e00a3 */
[----:B------:R-:W-:-:S05]  /*1b200*/  FADD.FTZ R161, R152, R161 ;  /* 0x000000a198a17221 */ /* 0x000fca0000010000 */
[----:B------:R-:W-:-:S07]  /*1b210*/  MOV R165, R161 ;  /* 0x000000a100a57202 */ /* 0x000fce0000000f00 */
[----:B------:R-:W-:Y:S05]  /*1b220*/  WARPSYNC.COLLECTIVE R164, `(.L_x_12940) ;  /* 0x00000000a4087348 */ /* 0x000fea0003c00000 */
[----:B------:R0:W1:Y:S02]  /*1b230*/  SHFL.BFLY P2, R163, R165, R166, R167 ;  /* 0x0c0000a6a5a37389 */ /* 0x00006400000400a7 */
[----:B01----:R-:W-:Y:S05]  /*1b240*/  ENDCOLLECTIVE ;  /* 0x000000000000791b */ /* 0x003fea0003800000 */
.L_x_12940:
[----:B------:R-:W-:Y:S01]  /*1b250*/  HFMA2 R166, -RZ, RZ, 0, 9.5367431640625e-07 ;  /* 0x00000010ffa67431 */ /* 0x000fe200000001ff */
[----:B------:R-:W-:-:S05]  /*1b260*/  MOV R162, R163 ;  /* 0x000000a300a27202 */ /* 0x000fca0000000f00 */
[----:B------:R-:W-:-:S04]  /*1b270*/  FADD.FTZ R162, R161, R162 ;  /* 0x000000a2a1a27221 */ /* 0x000fc80000010000 */
[----:B------:R-:W-:-:S07]  /*1b280*/  IMAD.MOV.U32 R165, RZ, RZ, R162 ;  /* 0x000000ffffa57224 */ /* 0x000fce00078e00a2 */
[----:B------:R-:W-:Y:S05]  /*1b290*/  WARPSYNC.COLLECTIVE R164, `(.L_x_12941) ;  /* 0x00000000a4087348 */ /* 0x000fea0003c00000 */
[----:B------:R0:W1:Y:S02]  /*1b2a0*/  SHFL.BFLY P2, R163, R165, R166, R167 ;  /* 0x0c0000a6a5a37389 */ /* 0x00006400000400a7 */
[----:B01----:R-:W-:Y:S05]  /*1b2b0*/  ENDCOLLECTIVE ;  /* 0x000000000000791b */ /* 0x003fea0003800000 */
.L_x_12941:
[----:B------:R-:W-:Y:S05]  /*1b2c0*/  BRA `(.L_x_12942) ;  /* 0xffffffec00ac7947 */ /* 0x000fea000383ffff */
.L_x_12943:
        /* <DEDUP_REMOVED lines=11> */
.L_x_17406:


//--------------------- .text._ZN10layer_norm31ln_parallel_residual_fwd_kernelINS_13Kernel_traitsIf6__halffS2_fjLj768ELj1ELj4ELj1ELj16ENS_18Kernel_traits_baseILj768EfS2_fS2_fjLj128EEEEELb1ELb1ELb0EEEvNS_9FwdParamsE --------------------------
	.section	.text._ZN10layer_norm31ln_parallel_residual_fwd_kernelINS_13Kernel_traitsIf6__halffS2_fjLj768ELj1ELj4ELj1ELj16ENS_18Kernel_traits_baseILj768EfS2_fS2_fjLj128EEEEELb1ELb1ELb0EEEvNS_9FwdParamsE,"ax",@progbits
	.align	128
        .global         _ZN10layer_norm31ln_parallel_residual_fwd_kernelINS_13Kernel_traitsIf6__halffS2_fjLj768ELj1ELj4ELj1ELj16ENS_18Kernel_traits_baseILj768EfS2_fS2_fjLj128EEEEELb1ELb1ELb0EEEvNS_9FwdParamsE
        .type           _ZN10layer_norm31ln_parallel_residual_fwd_kernelINS_13Kernel_traitsIf6__halffS2_fjLj768ELj1ELj4ELj1ELj16ENS_18Kernel_traits_baseILj768EfS2_fS2_fjLj128EEEEELb1ELb1ELb0EEEvNS_9FwdParamsE,@function
        .size           _ZN10layer_norm31ln_parallel_residual_fwd_kernelINS_13Kernel_traitsIf6__halffS2_fjLj768ELj1ELj4ELj1ELj16ENS_18Kernel_traits_baseILj768EfS2_fS2_fjLj128EEEEELb1ELb1ELb0EEEvNS_9FwdParamsE,(.L_x_17407 - _ZN10layer_norm31ln_parallel_residual_fwd_kernelINS_13Kernel_traitsIf6__halffS2_fjLj768ELj1ELj4ELj1ELj16ENS_18Kernel_traits_baseILj768EfS2_fS2_fjLj128EEEEELb1ELb1ELb0EEEvNS_9FwdParamsE)
        .other          _ZN10layer_norm31ln_parallel_residual_fwd_kernelINS_13Kernel_traitsIf6__halffS2_fjLj768ELj1ELj4ELj1ELj16ENS_18Kernel_traits_baseILj768EfS2_fS2_fjLj128EEEEELb1ELb1ELb0EEEvNS_9FwdParamsE,@"STO_CUDA_ENTRY STV_DEFAULT"
_ZN10layer_norm31ln_parallel_residual_fwd_kernelINS_13Kernel_traitsIf6__halffS2_fjLj768ELj1ELj4ELj1ELj16ENS_18Kernel_traits_baseILj768EfS2_fS2_fjLj128EEEEELb1ELb1ELb0EEEvNS_9FwdParamsE:
.text._ZN10layer_norm31ln_parallel_residual_fwd_kernelINS_13Kernel_traitsIf6__halffS2_fjLj768ELj1ELj4ELj1ELj16ENS_18Kernel_traits_baseILj768EfS2_fS2_fjLj128EEEEELb1ELb1ELb0EEEvNS_9FwdParamsE:
        /* <DEDUP_REMOVED lines=88> */
.L_x_12945:
        /* <DEDUP_REMOVED lines=30> */
.L_x_12946:
[----:B------:R-:W-:Y:S05]  /*0760*/  BSYNC.RECONVERGENT B0 ;  /* 0x0000000000007941 */ /* 0x000fea0003800200 */
.L_x_12944:
        /* <DEDUP_REMOVED lines=72> */
.L_x_13329:
        /* <DEDUP_REMOVED lines=41> */
.L_x_12953:
        /* <DEDUP_REMOVED lines=13> */
.L_x_12955:
[----:B------:R-:W-:Y:S05]  /*0f50*/  BSYNC.RECONVERGENT B3 ;  /* 0x0000000000037941 */ /* 0x000fea0003800200 */
.L_x_12954:
        /* <DEDUP_REMOVED lines=53> */
.L_x_12952:
[----:B------:R-:W-:Y:S05]  /*12b0*/  BSYNC.RECONVERGENT B2 ;  /* 0x0000000000027941 */ /* 0x000fea0003800200 */
.L_x_12951:
[----:B------:R-:W0:Y:S01]  /*12c0*/  LDC R96, c[0x0][0x404] ;  /* 0x00010100ff607b82 */ /* 0x000e220000000800 */
[----:B------:R-:W-:Y:S01]  /*12d0*/  ISETP.NE.AND P2, PT, R74, 0x1, PT ;  /* 0x000000014a00780c */ /* 0x000fe20003f45270 */
[----:B------:R-:W-:Y:S01]  /*12e0*/  IMAD.MOV.U32 R99, RZ, RZ, 0x2f800000 ;  /* 0x2f800000ff637424 */ /* 0x000fe200078e00ff */
[----:B------:R-:W-:Y:S01]  /*12f0*/  I2FP.F32.U32 R6, R72 ;  /* 0x0000004800067245 */ /* 0x000fe20000201000 */
[----:B------:R-:W-:Y:S01]  /*1300*/  BSSY.RECONVERGENT B2, `(.L_x_12956) ;  /* 0x0000054000027945 */ /* 0x000fe20003800200 */
[----:B------:R-:W-:Y:S02]  /*1310*/  HFMA2 R72, -RZ, RZ, 0, 1.1920928955078125e-07 ;  /* 0x00000002ff487431 */ /* 0x000fe400000001ff */
[----:B-----5:R-:W-:Y:S02]  /*1320*/  HADD2.F32 R97, -RZ, R76.H0_H0 ;  /* 0x2000004cff617230 */ /* 0x020fe40000004100 */
        /* <DEDUP_REMOVED lines=13> */
.L_x_12958:
        /* <DEDUP_REMOVED lines=13> */
.L_x_12960:
[----:B------:R-:W-:Y:S05]  /*14d0*/  BSYNC.RECONVERGENT B3 ;  /* 0x0000000000037941 */ /* 0x000fea0003800200 */
.L_x_12959:
        /* <DEDUP_REMOVED lines=54> */
.L_x_12957:
[----:B------:R-:W-:Y:S05]  /*1840*/  BSYNC.RECONVERGENT B2 ;  /* 0x0000000000027941 */ /* 0x000fea0003800200 */
.L_x_12956:
        /* <DEDUP_REMOVED lines=18> */
.L_x_12963:
        /* <DEDUP_REMOVED lines=13> */
.L_x_12965:
[----:B------:R-:W-:Y:S05]  /*1a40*/  BSYNC.RECONVERGENT B3 ;  /* 0x0000000000037941 */ /* 0x000fea0003800200 */
.L_x_12964:
        /* <DEDUP_REMOVED lines=54> */
.L_x_12962:
[----:B------:R-:W-:Y:S05]  /*1db0*/  BSYNC.RECONVERGENT B2 ;  /* 0x0000000000027941 */ /* 0x000fea0003800200 */
.L_x_12961:
        /* <DEDUP_REMOVED lines=18> */
.L_x_12968:
        /* <DEDUP_REMOVED lines=13> */
.L_x_12970:
[----:B------:R-:W-:Y:S05]  /*1fb0*/  BSYNC.RECONVERGENT B3 ;  /* 0x0000000000037941 */ /* 0x000fea0003800200 */
.L_x_12969:
        /* <DEDUP_REMOVED lines=54> */
.L_x_12967:
[----:B------:R-:W-:Y:S05]  /*2320*/  BSYNC.RECONVERGENT B2 ;  /* 0x0000000000027941 */ /* 0x000fea0003800200 */
.L_x_12966:
        /* <DEDUP_REMOVED lines=18> */
.L_x_12973:
        /* <DEDUP_REMOVED lines=13> */
.L_x_12975:
[----:B------:R-:W-:Y:S05]  /*2520*/  BSYNC.RECONVERGENT B3 ;  /* 0x0000000000037941 */ /* 0x000fea0003800200 */
.L_x_12974:
        /* <DEDUP_REMOVED lines=54> */
.L_x_12972:
[----:B------:R-:W-:Y:S05]  /*2890*/  BSYNC.RECONVERGENT B2 ;  /* 0x0000000000027941 */ /* 0x000fea0003800200 */
.L_x_12971:
        /* <DEDUP_REMOVED lines=17> */
.L_x_12978:
        /* <DEDUP_REMOVED lines=13> */
.L_x_12980:
[----:B------:R-:W-:Y:S05]  /*2a80*/  BSYNC.RECONVERGENT B3 ;  /* 0x0000000000037941 */ /* 0x000fea0003800200 */
.L_x_12979:
        /* <DEDUP_REMOVED lines=54> */
.L_x_12977:
[----:B------:R-:W-:Y:S05]  /*2df0*/  BSYNC.RECONVERGENT B2 ;  /* 0x0000000000027941 */ /* 0x000fea0003800200 */
.L_x_12976:
        /* <DEDUP_REMOVED lines=17> */
.L_x_12983:
        /* <DEDUP_REMOVED lines=13> */
.L_x_12985:
[----:B------:R-:W-:Y:S05]  /*2fe0*/  BSYNC.RECONVERGENT B3 ;  /* 0x0000000000037941 */ /* 0x000fea0003800200 */
.L_x_12984:
        /* <DEDUP_REMOVED lines=54> */
.L_x_12982:
[----:B------:R-:W-:Y:S05]  /*3350*/  BSYNC.RECONVERGENT B2 ;  /* 0x0000000000027941 */ /* 0x000fea0003800200 */
.L_x_12981:
        /* <DEDUP_REMOVED lines=17> */
.L_x_12988:
        /* <DEDUP_REMOVED lines=13> */
.L_x_12990:
[----:B------:R-:W-:Y:S05]  /*3540*/  BSYNC.RECONVERGENT B3 ;  /* 0x0000000000037941 */ /* 0x000fea0003800200 */
.L_x_12989:
        /* <DEDUP_REMOVED lines=54> */
.L_x_12987:
[----:B------:R-:W-:Y:S05]  /*38b0*/  BSYNC.RECONVERGENT B2 ;  /* 0x0000000000027941 */ /* 0x000fea0003800200 */
.L_x_12986:
[----:B------:R-:W-:Y:S01]  /*38c0*/  I2FP.F32.U32 R72, R74 ;  /* 0x0000004a00487245 */ /* 0x000fe20000201000 */
[----:B------:R-:W-:Y:S01]  /*38d0*/  FMUL.FTZ R97, R97, UR19 ;  /* 0x0000001361617c20 */ /* 0x000fe20008410000 */
[----:B------:R-:W-:Y:S01]  /*38e0*/  P2R R73, PR, RZ, 0x2 ;  /* 0x00000002ff497803 */ /* 0x000fe20000000000 */
[----:B------:R-:W-:Y:S01]  /*38f0*/  FMUL.FTZ R112, R112, UR19 ;  /* 0x0000001370707c20 */ /* 0x000fe20008410000 */
[----:B------:R-:W-:Y:S01]  /*3900*/  ISETP.NE.AND P1, PT, R8, RZ, PT ;  /* 0x000000ff0800720c */ /* 0x000fe20003f25270 */
[----:B------:R-:W-:Y:S01]  /*3910*/  HADD2.F32 R79, -RZ, R79.H1_H1 ;  /* 0x3000004fff4f7230 */ /* 0x000fe20000004100 */
[----:B------:R-:W-:Y:S01]  /*3920*/  P2R R75, PR, RZ, 0x1 ;  /* 0x00000001ff4b7803 */ /* 0x000fe20000000000 */
[----:B------:R-:W-:Y:S01]  /*3930*/  FFMA.FTZ R99, R72, R99, 1.1641532182693481445e-10 ;  /* 0x2f00000048637423 */ /* 0x000fe20000010063 */
[----:B------:R-:W-:Y:S01]  /*3940*/  ISETP.NE.AND P0, PT, R116, RZ, PT ;  /* 0x000000ff7400720c */ /* 0x000fe20003f05270 */
[----:B------:R-:W-:Y:S01]  /*3950*/  FMUL.FTZ R113, R113, UR19 ;  /* 0x0000001371717c20 */ /* 0x000fe20008410000 */
        /* <DEDUP_REMOVED lines=28> */
.L_x_12950:
        /* <DEDUP_REMOVED lines=10> */
[----:B------:R-:W-:Y:S01]  /*3bc0*/  IADD3 R113, PT, PT, R113, 0x76cf5d0a, RZ ;  /* 0x76cf5d0a71717810 */ /* 0x000fe20007ffe0ff */
        /* <DEDUP_REMOVED lines=17> */
.L_x_12994:
        /* <DEDUP_REMOVED lines=13> */
.L_x_12996:
[----:B------:R-:W-:Y:S05]  /*3db0*/  BSYNC.RECONVERGENT B3 ;  /* 0x0000000000037941 */ /* 0x000fea0003800200 */
.L_x_12995:
        /* <DEDUP_REMOVED lines=45> */
[----:B------:R-:W-:Y:S02]  /*4090*/  LOP3.LUT R4, R4, UR18, R73, 0x96, !PT ;  /* 0x0000001204047c12 */ /* 0x000fe4000f8e9649 */
[----:B------:R-:W-:-:S07]  /*40a0*/  MOV R98, R72 ;  /* 0x0000004800627202 */ /* 0x000fce0000000f00 */
.L_x_12993:
[----:B------:R-:W-:Y:S05]  /*40b0*/  BSYNC.RECONVERGENT B2 ;  /* 0x0000000000027941 */ /* 0x000fea0003800200 */
.L_x_12992:
[----:B------:R-:W0:Y:S01]  /*40c0*/  LDC R118, c[0x0][0x404] ;  /* 0x00010100ff767b82 */ /* 0x000e220000000800 */
[----:B------:R-:W-:Y:S01]  /*40d0*/  HFMA2 R120, -RZ, RZ, 0.1171875, 0 ;  /* 0x2f800000ff787431 */ /* 0x000fe200000001ff */
[----:B------:R-:W-:Y:S01]  /*40e0*/  ISETP.NE.AND P2, PT, R11, 0x1, PT ;  /* 0x000000010b00780c */ /* 0x000fe20003f45270 */
[----:B-----5:R-:W-:Y:S01]  /*40f0*/  HADD2.F32 R6, -RZ, R76.H0_H0 ;  /* 0x2000004cff067230 */ /* 0x020fe20000004100 */
[----:B------:R-:W-:Y:S01]  /*4100*/  I2FP.F32.U32 R9, R9 ;  /* 0x0000000900097245 */ /* 0x000fe20000201000 */
[----:B------:R-:W-:Y:S01]  /*4110*/  BSSY.RECONVERGENT B2, `(.L_x_12997) ;  /* 0x000004e000027945 */ /* 0x000fe20003800200 */
[----:B------:R-:W-:Y:S02]  /*4120*/  IMAD.MOV.U32 R73, RZ, RZ, 0x2 ;  /* 0x00000002ff497424 */ /* 0x000fe400078e00ff */
        /* <DEDUP_REMOVED lines=15> */
.L_x_12999:
        /* <DEDUP_REMOVED lines=13> */
.L_x_13001:
[----:B------:R-:W-:Y:S05]  /*42f0*/  BSYNC.RECONVERGENT B3 ;  /* 0x0000000000037941 */ /* 0x000fea0003800200 */
.L_x_13000:
        /* <DEDUP_REMOVED lines=46> */
[----:B------:R-:W-:-:S07]  /*45e0*/  MOV R98, R72 ;  /* 0x0000004800627202 */ /* 0x000fce0000000f00 */
.L_x_12998:
[----:B------:R-:W-:Y:S05]  /*45f0*/  BSYNC.RECONVERGENT B2 ;  /* 0x0000000000027941 */ /* 0x000fea0003800200 */
.L_x_12997:
[----:B------:R-:W-:Y:S01]  /*4600*/  I2FP.F32.U32 R9, R9 ;  /* 0x0000000900097245 */ /* 0x000fe20000201000 */
[----:B------:R-:W-:Y:S01]  /*4610*/  HADD2.F32 R72, -RZ, R60.H0_H0 ;  /* 0x2000003cff487230 */ /* 0x000fe20000004100 */
        /* <DEDUP_REMOVED lines=21> */
.L_x_13004:
        /* <DEDUP_REMOVED lines=13> */
.L_x_13006:
[----:B------:R-:W-:Y:S05]  /*4840*/  BSYNC.RECONVERGENT B3 ;  /* 0x0000000000037941 */ /* 0x000fea0003800200 */
.L_x_13005:
        /* <DEDUP_REMOVED lines=47> */
.L_x_13003:
[----:B------:R-:W-:Y:S05]  /*4b40*/  BSYNC.RECONVERGENT B2 ;  /* 0x0000000000027941 */ /* 0x000fea0003800200 */
.L_x_13002:
[----:B------:R-:W-:Y:S01]  /*4b50*/  ISETP.NE.AND P2, PT, R74, 0x1, PT ;  /* 0x000000014a00780c */ /* 0x000fe20003f45270 */
[----:B------:R-:W-:Y:S01]  /*4b60*/  BSSY.RECONVERGENT B2, `(.L_x_13007) ;  /* 0x000004f000027945 */ /* 0x000fe20003800200 */
[----:B------:R-:W-:Y:S01]  /*4b70*/  I2FP.F32.U32 R11, R6 ;  /* 0x00000006000b7245 */ /* 0x000fe20000201000 */
[----:B------:R-:W-:Y:S02]  /*4b80*/  HADD2.F32 R6, -RZ, R76.H1_H1 ;  /* 0x3000004cff067230 */ /* 0x000fe40000004100 */
[----:B------:R-:W-:Y:S02]  /*4b90*/  HFMA2 R75, -RZ, RZ, 0, 1.1920928955078125e-07 ;  /* 0x00000002ff4b7431 */ /* 0x000fe400000001ff */
        /* <DEDUP_REMOVED lines=14> */
.L_x_13009:
        /* <DEDUP_REMOVED lines=13> */
.L_x_13011:
[----:B------:R-:W-:Y:S05]  /*4d50*/  BSYNC.RECONVERGENT B3 ;  /* 0x0000000000037941 */ /* 0x000fea0003800200 */
.L_x_13010:
        /* <DEDUP_REMOVED lines=45> */
[----:B------:R-:W-:Y:S02]  /*5030*/  HFMA2 R75, -RZ, RZ, 0, 0 ;  /* 0x00000000ff4b7431 */ /* 0x000fe400000001ff */
[----:B------:R-:W-:-:S07]  /*5040*/  IMAD.MOV.U32 R98, RZ, RZ, R74 ;  /* 0x000000ffff627224 */ /* 0x000fce00078e004a */
.L_x_13008:
[----:B------:R-:W-:Y:S05]  /*5050*/  BSYNC.RECONVERGENT B2 ;  /* 0x0000000000027941 */ /* 0x000fea0003800200 */
.L_x_13007:
[----:B------:R-:W-:Y:S01]  /*5060*/  I2FP.F32.U32 R11, R11 ;  /* 0x0000000b000b7245 */ /* 0x000fe20000201000 */
[----:B------:R-:W-:Y:S01]  /*5070*/  HADD2.F32 R74, -RZ, R60.H1_H1 ;  /* 0x3000003cff4a7230 */ /* 0x000fe20000004100 */
[----:B------:R-:W-:Y:S01]  /*5080*/  ISETP.NE.AND P3, PT, R75, 0x1, PT ;  /* 0x000000014b00780c */ /* 0x000fe20003f65270 */
[----:B------:R-:W-:Y:S01]  /*5090*/  BSSY.RECONVERGENT B2, `(.L_x_13012) ;  /* 0x0000052000027945 */ /* 0x000fe20003800200 */
[----:B------:R-:W-:Y:S01]  /*50a0*/  FSEL R73, R6, RZ, P4 ;  /* 0x000000ff06497208 */ /* 0x000fe20002000000 */
[----:B------:R-:W-:Y:S01]  /*50b0*/  FFMA.FTZ R11, R11, R120, 1.1641532182693481445e-10 ;  /* 0x2f0000000b0b7423 */ /* 0x000fe20000010078 */
[----:B------:R-:W-:Y:S01]  /*50c0*/  FMUL.FTZ R74, R74, R119 ;  /* 0x000000774a4a7220 */ /* 0x000fe20000410000 */
[----:B------:R-:W-:-:S03]  /*50d0*/  IMAD.MOV.U32 R6, RZ, RZ, R10 ;  /* 0x000000ffff067224 */ /* 0x000fc600078e000a */
[----:B------:R-:W-:-:S04]  /*50e0*/  FSETP.GTU.FTZ.AND P2, PT, R11, R118, PT ;  /* 0x000000760b00720b */ /* 0x000fc80003f5c000 */
        /* <DEDUP_REMOVED lines=14> */
.L_x_13014:
        /* <DEDUP_REMOVED lines=13> */
.L_x_13016:
[----:B------:R-:W-:Y:S05]  /*52a0*/  BSYNC.RECONVERGENT B3 ;  /* 0x0000000000037941 */ /* 0x000fea0003800200 */
.L_x_13015:
        /* <DEDUP_REMOVED lines=48> */
.L_x_13013:
[----:B------:R-:W-:Y:S05]  /*55b0*/  BSYNC.RECONVERGENT B2 ;  /* 0x0000000000027941 */ /* 0x000fea0003800200 */
.L_x_13012:
[----:B------:R-:W-:Y:S01]  /*55c0*/  ISETP.NE.AND P2, PT, R74, 0x1, PT ;  /* 0x000000014a00780c */ /* 0x000fe20003f45270 */
[----:B------:R-:W-:Y:S01]  /*55d0*/  BSSY.RECONVERGENT B2, `(.L_x_13017) ;  /* 0x0000050000027945 */ /* 0x000fe20003800200 */
[----:B------:R-:W-:Y:S01]  /*55e0*/  I2FP.F32.U32 R75, R6 ;  /* 0x00000006004b7245 */ /* 0x000fe20000201000 */
[----:B------:R-:W-:Y:S02]  /*55f0*/  HADD2.F32 R6, -RZ, R77.H0_H0 ;  /* 0x2000004dff067230 */ /* 0x000fe40000004100 */
        /* <DEDUP_REMOVED lines=15> */
.L_x_13019:
        /* <DEDUP_REMOVED lines=13> */
.L_x_13021:
[----:B------:R-:W-:Y:S05]  /*57c0*/  BSYNC.RECONVERGENT B3 ;  /* 0x0000000000037941 */ /* 0x000fea0003800200 */
.L_x_13020:
        /* <DEDUP_REMOVED lines=48> */
.L_x_13018:
[----:B------:R-:W-:Y:S05]  /*5ad0*/  BSYNC.RECONVERGENT B2 ;  /* 0x0000000000027941 */ /* 0x000fea0003800200 */
.L_x_13017:
        /* <DEDUP_REMOVED lines=23> */
.L_x_13024:
        /* <DEDUP_REMOVED lines=13> */
.L_x_13026:
[----:B------:R-:W-:Y:S05]  /*5d20*/  BSYNC.RECONVERGENT B3 ;  /* 0x0000000000037941 */ /* 0x000fea0003800200 */
.L_x_13025:
        /* <DEDUP_REMOVED lines=43> */
[----:B------:R-:W-:Y:S02]  /*5fe0*/  LOP3.LUT R5, R111, R122, R103, 0x96, !PT ;  /* 0x0000007a6f057212 */ /* 0x000fe400078e9667 */
[----:B------:R-:W-:Y:S01]  /*5ff0*/  MOV R10, R102 ;  /* 0x00000066000a7202 */ /* 0x000fe20000000f00 */
[----:B------:R-:W-:Y:S02]  /*6000*/  IMAD.MOV.U32 R98, RZ, RZ, R96 ;  /* 0x000000ffff627224 */ /* 0x000fe400078e0060 */
[----:B------:R-:W-:Y:S01]  /*6010*/  HFMA2 R96, -RZ, RZ, 0, 0 ;  /* 0x00000000ff607431 */ /* 0x000fe200000001ff */
[----:B------:R-:W-:-:S07]  /*6020*/  LOP3.LUT R4, R4, UR18, R97, 0x96, !PT ;  /* 0x0000001204047c12 */ /* 0x000fce000f8e9661 */
.L_x_13023:
[----:B------:R-:W-:Y:S05]  /*6030*/  BSYNC.RECONVERGENT B2 ;  /* 0x0000000000027941 */ /* 0x000fea0003800200 */
.L_x_13022:
        /* <DEDUP_REMOVED lines=19> */
.L_x_13029:
        /* <DEDUP_REMOVED lines=13> */
.L_x_13031:
[----:B------:R-:W-:Y:S05]  /*6240*/  BSYNC.RECONVERGENT B3 ;  /* 0x0000000000037941 */ /* 0x000fea0003800200 */
.L_x_13030:
        /* <DEDUP_REMOVED lines=48> */
.L_x_13028:
[----:B------:R-:W-:Y:S05]  /*6550*/  BSYNC.RECONVERGENT B2 ;  /* 0x0000000000027941 */ /* 0x000fea0003800200 */
.L_x_13027:
[----:B------:R-:W-:Y:S01]  /*6560*/  I2FP.F32.U32 R75, R75 ;  /* 0x0000004b004b7245 */ /* 0x000fe20000201000 */
[----:B------:R-:W-:Y:S01]  /*6570*/  HADD2.F32 R76, -RZ, R61.H1_H1 ;  /* 0x3000003dff4c7230 */ /* 0x000fe20000004100 */
        /* <DEDUP_REMOVED lines=21> */
.L_x_13034:
        /* <DEDUP_REMOVED lines=13> */
.L_x_13036:
[----:B------:R-:W-:Y:S05]  /*67a0*/  BSYNC.RECONVERGENT B3 ;  /* 0x0000000000037941 */ /* 0x000fea0003800200 */
.L_x_13035:
        /* <DEDUP_REMOVED lines=48> */
.L_x_13033:
[----:B------:R-:W-:Y:S05]  /*6ab0*/  BSYNC.RECONVERGENT B2 ;  /* 0x0000000000027941 */ /* 0x000fea0003800200 */
.L_x_13032:
        /* <DEDUP_REMOVED lines=18> */
.L_x_13039:
        /* <DEDUP_REMOVED lines=13> */
.L_x_13041:
[----:B------:R-:W-:Y:S05]  /*6cb0*/  BSYNC.RECONVERGENT B3 ;  /* 0x0000000000037941 */ /* 0x000fea0003800200 */
.L_x_13040:
        /* <DEDUP_REMOVED lines=44> */
[----:B------:R-:W-:Y:S01]  /*6f80*/  MOV R10, R96 ;  /* 0x00000060000a7202 */ /* 0x000fe20000000f00 */
[----:B------:R-:W-:Y:S01]  /*6f90*/  IMAD.MOV.U32 R96, RZ, RZ, R98 ;  /* 0x000000ffff607224 */ /* 0x000fe200078e0062 */
[----:B------:R-:W-:Y:S01]  /*6fa0*/  LOP3.LUT R4, R4, UR18, R77, 0x96, !PT ;  /* 0x0000001204047c12 */ /* 0x000fe2000f8e964d */
[----:B------:R-:W-:-:S07]  /*6fb0*/  IMAD.MOV.U32 R98, RZ, RZ, R76 ;  /* 0x000000ffff627224 */ /* 0x000fce00078e004c */
.L_x_13038:
[----:B------:R-:W-:Y:S05]  /*6fc0*/  BSYNC.RECONVERGENT B2 ;  /* 0x0000000000027941 */ /* 0x000fea0003800200 */
.L_x_13037:
[----:B------:R-:W-:Y:S01]  /*6fd0*/  I2FP.F32.U32 R77, R96 ;  /* 0x00000060004d7245 */ /* 0x000fe20000201000 */
[----:B------:R-:W-:Y:S01]  /*6fe0*/  HADD2.F32 R76, -RZ, R62.H0_H0 ;  /* 0x2000003eff4c7230 */ /* 0x000fe20000004100 */
[----:B------:R-:W-:Y:S01]  /*6ff0*/  BSSY.RECONVERGENT B2, `(.L_x_13042) ;  /* 0x0000053000027945 */ /* 0x000fe20003800200 */
[----:B------:R-:W-:Y:S02]  /*7000*/  IMAD.MOV.U32 R103, RZ, RZ, 0x2 ;  /* 0x00000002ff677424 */ /* 0x000fe400078e00ff */
        /* <DEDUP_REMOVED lines=19> */
.L_x_13044:
        /* <DEDUP_REMOVED lines=13> */
.L_x_13046:
[----:B------:R-:W-:Y:S05]  /*7210*/  BSYNC.RECONVERGENT B3 ;  /* 0x0000000000037941 */ /* 0x000fea0003800200 */
.L_x_13045:
        /* <DEDUP_REMOVED lines=48> */
.L_x_13043:
[----:B------:R-:W-:Y:S05]  /*7520*/  BSYNC.RECONVERGENT B2 ;  /* 0x0000000000027941 */ /* 0x000fea0003800200 */
.L_x_13042:
        /* <DEDUP_REMOVED lines=18> */
.L_x_13049:
        /* <DEDUP_REMOVED lines=13> */
.L_x_13051:
[----:B------:R-:W-:Y:S05]  /*7720*/  BSYNC.RECONVERGENT B3 ;  /* 0x0000000000037941 */ /* 0x000fea0003800200 */
.L_x_13050:
        /* <DEDUP_REMOVED lines=48> */
.L_x_13048:
[----:B------:R-:W-:Y:S05]  /*7a30*/  BSYNC.RECONVERGENT B2 ;  /* 0x0000000000027941 */ /* 0x000fea0003800200 */
.L_x_13047:
        /* <DEDUP_REMOVED lines=23> */
.L_x_13054:
        /* <DEDUP_REMOVED lines=13> */
.L_x_13056:
[----:B------:R-:W-:Y:S05]  /*7c80*/  BSYNC.RECONVERGENT B3 ;  /* 0x0000000000037941 */ /* 0x000fea0003800200 */
.L_x_13055:
[----:B------:R-:W-:Y:S01]  /*7c90*/  IMAD.WIDE.U32 R4, R106, -0x326172a9, RZ ;  /* 0xcd9e8d576a047825 */ /* 0x000fe200078e00ff */
[----:B------:R-:W-:Y:S01]  /*7ca0*/  LOP3.LUT R96, R7, UR5, R125, 0x96, !PT ;  /* 0x0000000507607c12 */ /* 0x000fe2000f8e967d */
[----:B------:R-:W-:Y:S02]  /*7cb0*/  UIADD3 UR23, UPT, UPT, UR4, -0x61c88647, URZ ;  /* 0x9e3779b904177890 */ /* 0x000fe4000fffe0ff */
[----:B------:R-:W-:Y:S01]  /*7cc0*/  HFMA2 R104, -RZ, RZ, 0, 0 ;  /* 0x00000000ff687431 */ /* 0x000fe200000001ff */
        /* <DEDUP_REMOVED lines=42> */
[----:B------:R-:W-:Y:S01]  /*7f70*/  IMAD.MOV.U32 R98, RZ, RZ, R96 ;  /* 0x000000ffff627224 */ /* 0x000fe200078e0060 */
[----:B------:R-:W-:-:S07]  /*7f80*/  LOP3.LUT R4, R4, UR18, R97, 0x96, !PT ;  /* 0x0000001204047c12 */ /* 0x000fce000f8e9661 */
.L_x_13053:
[----:B------:R-:W-:Y:S05]  /*7f90*/  BSYNC.RECONVERGENT B2 ;  /* 0x0000000000027941 */ /* 0x000fea0003800200 */
.L_x_13052:
[----:B------:R-:W-:Y:S01]  /*7fa0*/  ISETP.NE.AND P5, PT, R104, 0x1, PT ;  /* 0x000000016800780c */ /* 0x000fe20003fa5270 */
[----:B------:R-:W-:Y:S01]  /*7fb0*/  BSSY.RECONVERGENT B2, `(.L_x_13057) ;  /* 0x000004f000027945 */ /* 0x000fe20003800200 */
[----:B------:R-:W-:Y:S01]  /*7fc0*/  I2FP.F32.U32 R97, R6 ;  /* 0x0000000600617245 */ /* 0x000fe20000201000 */
[----:B------:R-:W-:Y:S02]  /*7fd0*/  HADD2.F32 R6, -RZ, R79.H0_H0 ;  /* 0x2000004fff067230 */ /* 0x000fe40000004100 */
        /* <DEDUP_REMOVED lines=14> */
.L_x_13059:
        /* <DEDUP_REMOVED lines=13> */
.L_x_13061:
[----:B------:R-:W-:Y:S05]  /*8190*/  BSYNC.RECONVERGENT B3 ;  /* 0x0000000000037941 */ /* 0x000fea0003800200 */
.L_x_13060:
        /* <DEDUP_REMOVED lines=48> */
.L_x_13058:
[----:B------:R-:W-:Y:S05]  /*84a0*/  BSYNC.RECONVERGENT B2 ;  /* 0x0000000000027941 */ /* 0x000fea0003800200 */
.L_x_13057:
[----:B------:R-:W-:Y:S01]  /*84b0*/  I2FP.F32.U32 R97, R78 ;  /* 0x0000004e00617245 */ /* 0x000fe20000201000 */
[----:B------:R-:W-:Y:S01]  /*84c0*/  HADD2.F32 R78, -RZ, R63.H0_H0 ;  /* 0x2000003fff4e7230 */ /* 0x000fe20000004100 */
        /* <DEDUP_REMOVED lines=21> */
.L_x_13064:
        /* <DEDUP_REMOVED lines=13> */
.L_x_13066:
[----:B------:R-:W-:Y:S05]  /*86f0*/  BSYNC.RECONVERGENT B3 ;  /* 0x0000000000037941 */ /* 0x000fea0003800200 */
.L_x_13065:
        /* <DEDUP_REMOVED lines=48> */
.L_x_13063:
[----:B------:R-:W-:Y:S05]  /*8a00*/  BSYNC.RECONVERGENT B2 ;  /* 0x0000000000027941 */ /* 0x000fea0003800200 */
.L_x_13062:
        /* <DEDUP_REMOVED lines=18> */
.L_x_13069:
        /* <DEDUP_REMOVED lines=15> */
.L_x_13071:
[----:B------:R-:W-:Y:S05]  /*8c20*/  BSYNC.RECONVERGENT B3 ;  /* 0x0000000000037941 */ /* 0x000fea0003800200 */
.L_x_13070:
[----:B------:R-:W-:Y:S01]  /*8c30*/  LOP3.LUT R4, R7, UR5, R123, 0x96, !PT ;  /* 0x0000000507047c12 */ /* 0x000fe2000f8e967b */
[----:B------:R-:W-:Y:S01]  /*8c40*/  IMAD.WIDE.U32 R96, R106, -0x326172a9, RZ ;  /* 0xcd9e8d576a607825 */ /* 0x000fe200078e00ff */
[----:B------:R-:W-:-:S03]  /*8c50*/  UIADD3 UR23, UPT, UPT, UR4, -0x61c88647, URZ ;  /* 0x9e3779b904177890 */ /* 0x000fc6000fffe0ff */
[----:B------:R-:W-:Y:S01]  /*8c60*/  HFMA2 R6, -RZ, RZ, 0, 0 ;  /* 0x00000000ff067431 */ /* 0x000fe200000001ff */
[----:B------:R-:W-:Y:S01]  /*8c70*/  UIADD3 UR24, UPT, UPT, UR5, 0x1fd5c5a3, URZ ;  /* 0x1fd5c5a305187890 */ /* 0x000fe2000fffe0ff */
        /* <DEDUP_REMOVED lines=43> */
.L_x_13068:
[----:B------:R-:W-:Y:S05]  /*8f30*/  BSYNC.RECONVERGENT B2 ;  /* 0x0000000000027941 */ /* 0x000fea0003800200 */
.L_x_13067:
        /* <DEDUP_REMOVED lines=10> */
.L_x_12991:
[----:B------:R-:W-:Y:S01]  /*8fe0*/  ISETP.NE.AND P6, PT, R116, RZ, PT ;  /* 0x000000ff7400720c */ /* 0x000fe20003fc5270 */
[----:B------:R-:W0:Y:S01]  /*8ff0*/  LDC.64 R96, c[0x0][0x3b0] ;  /* 0x0000ec00ff607b82 */ /* 0x000e220000000a00 */
[----:B------:R-:W-:Y:S02]  /*9000*/  SEL R116, RZ, 0x1000000, !P5 ;  /* 0x01000000ff747807 */ /* 0x000fe40006800000 */
        /* <DEDUP_REMOVED lines=41> */
.L_x_13072:
[----:B------:R-:W-:Y:S01]  /*92a0*/  IMAD.MOV.U32 R8, RZ, RZ, R98 ;  /* 0x000000ffff087224 */ /* 0x000fe200078e0062 */
[----:B------:R-:W-:-:S07]  /*92b0*/  IADD3 R98, PT, PT, R110, 0x20, RZ ;  /* 0x000000206e627810 */ /* 0x000fce0007ffe0ff */
.L_x_12949:
[----:B------:R-:W-:Y:S05]  /*92c0*/  BSYNC.RECONVERGENT B1 ;  /* 0x0000000000017941 */ /* 0x000fea0003800200 */
.L_x_12948:
        /* <DEDUP_REMOVED lines=21> */
[----:B01----:R-:W-:Y:S01]  /*9420*/  MOV R113, UR5 ;  /* 0x0000000500717c02 */ /* 0x003fe20008000f00 */
[----:B------:R-:W-:Y:S01]  /*9430*/  IMAD.U32 R114, RZ, RZ, UR4 ;  /* 0x00000004ff727e24 */ /* 0x000fe2000f8e00ff */
[----:B------:R-:W-:Y:S01]  /*9440*/  BSSY.RECONVERGENT B2, `(.L_x_13076) ;  /* 0x0000054000027945 */ /* 0x000fe20003800200 */
[----:B------:R-:W-:Y:S01]  /*9450*/  IMAD.U32 R105, RZ, RZ, UR5 ;  /* 0x00000005ff697e24 */ /* 0x000fe2000f8e00ff */
[----:B------:R-:W-:Y:S01]  /*9460*/  MOV R11, 0x2 ;  /* 0x00000002000b7802 */ /* 0x000fe20000000f00 */
[----:B------:R-:W-:Y:S01]  /*9470*/  IMAD.U32 R115, RZ, RZ, UR4 ;  /* 0x00000004ff737e24 */ /* 0x000fe2000f8e00ff */
[----:B------:R-:W-:Y:S01]  /*9480*/  IADD3 R99, PT, PT, R99, -0x24c28bd8, RZ ;  /* 0xdb3d742863637810 */ /* 0x000fe20007ffe0ff */
[----:B------:R-:W-:Y:S01]  /*9490*/  IMAD.MOV.U32 R9, RZ, RZ, R10 ;  /* 0x000000ffff097224 */ /* 0x000fe200078e000a */
[----:B------:R-:W-:Y:S01]  /*94a0*/  IADD3 R114, PT, PT, R114, -0x700cb87f, RZ ;  /* 0x8ff3478172727810 */ /* 0x000fe20007ffe0ff */
[----:B------:R-:W-:-:S02]  /*94b0*/  IMAD.MOV.U32 R112, RZ, RZ, R8 ;  /* 0x000000ffff707224 */ /* 0x000fc400078e0008 */
        /* <DEDUP_REMOVED lines=14> */
.L_x_13078:
[----:B------:R-:W-:Y:S01]  /*95a0*/  VIADD R2, R2, 0x1 ;  /* 0x0000000102027836 */ /* 0x000fe20000000000 */
[----:B------:R-:W-:Y:S03]  /*95b0*/  BSSY.RECONVERGENT B3, `(.L_x_13079) ;  /* 0x000000c000037945 */ /* 0x000fe60003800200 */
[C---:B--2---:R-:W-:Y:S01]  /*95c0*/  IMAD.WIDE.U32 R82, R2.reuse, -0x2daee0ad, RZ ;  /* 0xd2511f5302527825 */ /* 0x044fe200078e00ff */
        /* <DEDUP_REMOVED lines=10> */
.L_x_13080:
[----:B------:R-:W-:Y:S05]  /*9670*/  BSYNC.RECONVERGENT B3 ;  /* 0x0000000000037941 */ /* 0x000fea0003800200 */
.L_x_13079:
        /* <DEDUP_REMOVED lines=48> */
.L_x_13077:
[----:B------:R-:W-:Y:S05]  /*9980*/  BSYNC.RECONVERGENT B2 ;  /* 0x0000000000027941 */ /* 0x000fea0003800200 */
.L_x_13076:
[----:B------:R-:W0:Y:S01]  /*9990*/  LDC R118, c[0x0][0x404] ;  /* 0x00010100ff767b82 */ /* 0x000e220000000800 */
[----:B------:R-:W-:Y:S01]  /*99a0*/  HFMA2 R120, -RZ, RZ, 0.1171875, 0 ;  /* 0x2f800000ff787431 */ /* 0x000fe200000001ff */
[----:B------:R-:W-:Y:S01]  /*99b0*/  ISETP.NE.AND P2, PT, R11, 0x1, PT ;  /* 0x000000010b00780c */ /* 0x000fe20003f45270 */
[----:B-----5:R-:W-:Y:S01]  /*99c0*/  HADD2.F32 R6, -RZ, R84.H0_H0 ;  /* 0x20000054ff067230 */ /* 0x020fe20000004100 */
[----:B------:R-:W-:Y:S01]  /*99d0*/  I2FP.F32.U32 R9, R9 ;  /* 0x0000000900097245 */ /* 0x000fe20000201000 */
[----:B------:R-:W-:Y:S01]  /*99e0*/  BSSY.RECONVERGENT B2, `(.L_x_13081) ;  /* 0x000004f000027945 */ /* 0x000fe20003800200 */
[----:B--2---:R-:W-:Y:S02]  /*99f0*/  IMAD.MOV.U32 R81, RZ, RZ, 0x2 ;  /* 0x00000002ff517424 */ /* 0x004fe400078e00ff */
        /* <DEDUP_REMOVED lines=15> */
.L_x_13083:
        /* <DEDUP_REMOVED lines=13> */
.L_x_13085:
[----:B------:R-:W-:Y:S05]  /*9bc0*/  BSYNC.RECONVERGENT B3 ;  /* 0x0000000000037941 */ /* 0x000fea0003800200 */
.L_x_13084:
        /* <DEDUP_REMOVED lines=48> */
.L_x_13082:
[----:B------:R-:W-:Y:S05]  /*9ed0*/  BSYNC.RECONVERGENT B2 ;  /* 0x0000000000027941 */ /* 0x000fea0003800200 */
.L_x_13081:
        /* <DEDUP_REMOVED lines=23> */
.L_x_13088:
        /* <DEDUP_REMOVED lines=13> */
.L_x_13090:
[----:B------:R-:W-:Y:S05]  /*a120*/  BSYNC.RECONVERGENT B3 ;  /* 0x0000000000037941 */ /* 0x000fea0003800200 */
.L_x_13089:
        /* <DEDUP_REMOVED lines=48> */
.L_x_13087:
[----:B------:R-:W-:Y:S05]  /*a430*/  BSYNC.RECONVERGENT B2 ;  /* 0x0000000000027941 */ /* 0x000fea0003800200 */
.L_x_13086:
        /* <DEDUP_REMOVED lines=19> */
.L_x_13093:
        /* <DEDUP_REMOVED lines=13> */
.L_x_13095:
[----:B------:R-:W-:Y:S05]  /*a640*/  BSYNC.RECONVERGENT B3 ;  /* 0x0000000000037941 */ /* 0x000fea0003800200 */
.L_x_13094:
        /* <DEDUP_REMOVED lines=48> */
.L_x_13092:
[----:B------:R-:W-:Y:S05]  /*a950*/  BSYNC.RECONVERGENT B2 ;  /* 0x0000000000027941 */ /* 0x000fea0003800200 */
.L_x_13091:
        /* <DEDUP_REMOVED lines=23> */
.L_x_13098:
        /* <DEDUP_REMOVED lines=13> */
.L_x_13100:
[----:B------:R-:W-:Y:S05]  /*aba0*/  BSYNC.RECONVERGENT B3 ;  /* 0x0000000000037941 */ /* 0x000fea0003800200 */
.L_x_13099:
        /* <DEDUP_REMOVED lines=49> */
.L_x_13097:
[----:B------:R-:W-:Y:S05]  /*aec0*/  BSYNC.RECONVERGENT B2 ;  /* 0x0000000000027941 */ /* 0x000fea0003800200 */
.L_x_13096:
        /* <DEDUP_REMOVED lines=19> */
.L_x_13103:
        /* <DEDUP_REMOVED lines=13> */
.L_x_13105:
[----:B------:R-:W-:Y:S05]  /*b0d0*/  BSYNC.RECONVERGENT B3 ;  /* 0x0000000000037941 */ /* 0x000fea0003800200 */
.L_x_13104:
        /* <DEDUP_REMOVED lines=49> */
.L_x_13102:
[----:B------:R-:W-:Y:S05]  /*b3f0*/  BSYNC.RECONVERGENT B2 ;  /* 0x0000000000027941 */ /* 0x000fea0003800200 */
.L_x_13101:
        /* <DEDUP_REMOVED lines=23> */
.L_x_13108:
        /* <DEDUP_REMOVED lines=13> */
.L_x_13110:
[----:B------:R-:W-:Y:S05]  /*b640*/  BSYNC.RECONVERGENT B3 ;  /* 0x0000000000037941 */ /* 0x000fea0003800200 */
.L_x_13109:
        /* <DEDUP_REMOVED lines=47> */
[----:B------:R-:W-:Y:S01]  /*b940*/  LOP3.LUT R4, R4, UR18, R97, 0x96, !PT ;  /* 0x0000001204047c12 */ /* 0x000fe2000f8e9661 */
[----:B------:R-:W-:-:S07]  /*b950*/  HFMA2 R97, -RZ, RZ, 0, 0 ;  /* 0x00000000ff617431 */ /* 0x000fce00000001ff */
.L_x_13107:
[----:B------:R-:W-:Y:S05]  /*b960*/  BSYNC.RECONVERGENT B2 ;  /* 0x0000000000027941 */ /* 0x000fea0003800200 */
.L_x_13106:
        /* <DEDUP_REMOVED lines=19> */
.L_x_13113:
        /* <DEDUP_REMOVED lines=13> */
.L_x_13115:
[----:B------:R-:W-:Y:S05]  /*bb70*/  BSYNC.RECONVERGENT B3 ;  /* 0x0000000000037941 */ /* 0x000fea0003800200 */
.L_x_13114:
        /* <DEDUP_REMOVED lines=49> */
.L_x_13112:
[----:B------:R-:W-:Y:S05]  /*be90*/  BSYNC.RECONVERGENT B2 ;  /* 0x0000000000027941 */ /* 0x000fea0003800200 */
.L_x_13111:
[----:B------:R-:W-:Y:S01]  /*bea0*/  I2FP.F32.U32 R83, R85 ;  /* 0x0000005500537245 */ /* 0x000fe20000201000 */
[----:B------:R-:W-:Y:S01]  /*beb0*/  HADD2.F32 R84, -RZ, R61.H1_H1 ;  /* 0x3000003dff547230 */ /* 0x000fe20000004100 */
[----:B------:R-:W-:Y:S01]  /*bec0*/  FSEL R6, R6, RZ, P4 ;  /* 0x000000ff06067208 */ /* 0x000fe20002000000 */
[----:B------:R-:W-:Y:S02]  /*bed0*/  BSSY.RECONVERGENT B2, `(.L_x_13116) ;  /* 0x0000053000027945 */ /* 0x000fe40003800200 */
[----:B------:R-:W-:Y:S01]  /*bee0*/  FFMA.FTZ R83, R83, R120, 1.1641532182693481445e-10 ;  /* 0x2f00000053537423 */ /* 0x000fe20000010078 */
[----:B------:R-:W-:-:S04]  /*bef0*/  FMUL.FTZ R84, R84, R119 ;  /* 0x0000007754547220 */ /* 0x000fc80000410000 */
        /* <DEDUP_REMOVED lines=17> */
.L_x_13118:
        /* <DEDUP_REMOVED lines=13> */
.L_x_13120:
[----:B------:R-:W-:Y:S05]  /*c0e0*/  BSYNC.RECONVERGENT B3 ;  /* 0x0000000000037941 */ /* 0x000fea0003800200 */
.L_x_13119:
        /* <DEDUP_REMOVED lines=49> */
.L_x_13117:
[----:B------:R-:W-:Y:S05]  /*c400*/  BSYNC.RECONVERGENT B2 ;  /* 0x0000000000027941 */ /* 0x000fea0003800200 */
.L_x_13116:
        /* <DEDUP_REMOVED lines=18> */
.L_x_13123:
        /* <DEDUP_REMOVED lines=13> */
.L_x_13125:
[----:B------:R-:W-:Y:S05]  /*c600*/  BSYNC.RECONVERGENT B3 ;  /* 0x0000000000037941 */ /* 0x000fea0003800200 */
.L_x_13124:
        /* <DEDUP_REMOVED lines=49> */
.L_x_13122:
[----:B------:R-:W-:Y:S05]  /*c920*/  BSYNC.RECONVERGENT B2 ;  /* 0x0000000000027941 */ /* 0x000fea0003800200 */
.L_x_13121:
        /* <DEDUP_REMOVED lines=23> */
.L_x_13128:
        /* <DEDUP_REMOVED lines=13> */
.L_x_13130:
[----:B------:R-:W-:Y:S05]  /*cb70*/  BSYNC.RECONVERGENT B3 ;  /* 0x0000000000037941 */ /* 0x000fea0003800200 */
.L_x_13129:
        /* <DEDUP_REMOVED lines=49> */
.L_x_13127:
[----:B------:R-:W-:Y:S05]  /*ce90*/  BSYNC.RECONVERGENT B2 ;  /* 0x0000000000027941 */ /* 0x000fea0003800200 */
.L_x_13126:
        /* <DEDUP_REMOVED lines=18> */
.L_x_13133:
        /* <DEDUP_REMOVED lines=13> */
.L_x_13135:
[----:B------:R-:W-:Y:S05]  /*d090*/  BSYNC.RECONVERGENT B3 ;  /* 0x0000000000037941 */ /* 0x000fea0003800200 */
.L_x_13134:
        /* <DEDUP_REMOVED lines=49> */
.L_x_13132:
[----:B------:R-:W-:Y:S05]  /*d3b0*/  BSYNC.RECONVERGENT B2 ;  /* 0x0000000000027941 */ /* 0x000fea0003800200 */
.L_x_13131:
        /* <DEDUP_REMOVED lines=23> */
.L_x_13138:
        /* <DEDUP_REMOVED lines=13> */
.L_x_13140:
[----:B------:R-:W-:Y:S05]  /*d600*/  BSYNC.RECONVERGENT B3 ;  /* 0x0000000000037941 */ /* 0x000fea0003800200 */
.L_x_13139:
        /* <DEDUP_REMOVED lines=49> */
.L_x_13137:
[----:B------:R-:W-:Y:S05]  /*d920*/  BSYNC.RECONVERGENT B2 ;  /* 0x0000000000027941 */ /* 0x000fea0003800200 */
.L_x_13136:
        /* <DEDUP_REMOVED lines=18> */
.L_x_13143:
        /* <DEDUP_REMOVED lines=13> */
.L_x_13145:
[----:B------:R-:W-:Y:S05]  /*db20*/  BSYNC.RECONVERGENT B3 ;  /* 0x0000000000037941 */ /* 0x000fea0003800200 */
.L_x_13144:
        /* <DEDUP_REMOVED lines=49> */
.L_x_13142:
[----:B------:R-:W-:Y:S05]  /*de40*/  BSYNC.RECONVERGENT B2 ;  /* 0x0000000000027941 */ /* 0x000fea0003800200 */
.L_x_13141:
        /* <DEDUP_REMOVED lines=23> */
.L_x_13148:
        /* <DEDUP_REMOVED lines=13> */
.L_x_13150:
[----:B------:R-:W-:Y:S05]  /*e090*/  BSYNC.RECONVERGENT B3 ;  /* 0x0000000000037941 */ /* 0x000fea0003800200 */
.L_x_13149:
        /* <DEDUP_REMOVED lines=49> */
.L_x_13147:
[----:B------:R-:W-:Y:S05]  /*e3b0*/  BSYNC.RECONVERGENT B2 ;  /* 0x0000000000027941 */ /* 0x000fea0003800200 */
.L_x_13146:
        /* <DEDUP_REMOVED lines=18> */
.L_x_13153:
        /* <DEDUP_REMOVED lines=15> */
.L_x_13155:
[----:B------:R-:W-:Y:S05]  /*e5d0*/  BSYNC.RECONVERGENT B3 ;  /* 0x0000000000037941 */ /* 0x000fea0003800200 */
.L_x_13154:
[----:B------:R-:W-:Y:S01]  /*e5e0*/  LOP3.LUT R4, R7, UR5, R123, 0x96, !PT ;  /* 0x0000000507047c12 */ /* 0x000fe2000f8e967b */
[----:B------:R-:W-:Y:S01]  /*e5f0*/  IMAD.WIDE.U32 R96, R106, -0x326172a9, RZ ;  /* 0xcd9e8d576a607825 */ /* 0x000fe200078e00ff */
[----:B------:R-:W-:-:S03]  /*e600*/  UIADD3 UR23, UPT, UPT, UR4, -0x61c88647, URZ ;  /* 0x9e3779b904177890 */ /* 0x000fc6000fffe0ff */
[----:B------:R-:W-:Y:S01]  /*e610*/  HFMA2 R6, -RZ, RZ, 0, 0 ;  /* 0x00000000ff067431 */ /* 0x000fe200000001ff */
[----:B------:R-:W-:Y:S01]  /*e620*/  UIADD3 UR24, UPT, UPT, UR5, 0x1fd5c5a3, URZ ;  /* 0x1fd5c5a305187890 */ /* 0x000fe2000fffe0ff */
        /* <DEDUP_REMOVED lines=43> */
[----:B------:R-:W-:-:S07]  /*e8e0*/  IMAD.MOV.U32 R112, RZ, RZ, R96 ;  /* 0x000000ffff707224 */ /* 0x000fce00078e0060 */
.L_x_13152:
[----:B------:R-:W-:Y:S05]  /*e8f0*/  BSYNC.RECONVERGENT B2 ;  /* 0x0000000000027941 */ /* 0x000fea0003800200 */
.L_x_13151:
        /* <DEDUP_REMOVED lines=11> */
.L_x_13075:
[----:B------:R-:W-:Y:S01]  /*e9b0*/  ISETP.NE.AND P2, PT, R6, 0x1, PT ;  /* 0x000000010600780c */ /* 0x000fe20003f45270 */
[----:B------:R-:W-:Y:S01]  /*e9c0*/  BSSY.RECONVERGENT B2, `(.L_x_13157) ;  /* 0x0000052000027945 */ /* 0x000fe20003800200 */
[----:B--2---:R-:W-:Y:S01]  /*e9d0*/  IMAD.MOV.U32 R82, RZ, RZ, 0x2 ;  /* 0x00000002ff527424 */ /* 0x004fe200078e00ff */
[----:B01----:R-:W-:Y:S01]  /*e9e0*/  MOV R112, R8 ;  /* 0x0000000800707202 */ /* 0x003fe20000000f00 */
        /* <DEDUP_REMOVED lines=12> */
.L_x_13159:
        /* <DEDUP_REMOVED lines=13> */
.L_x_13161:
[----:B------:R-:W-:Y:S05]  /*eb80*/  BSYNC.RECONVERGENT B3 ;  /* 0x0000000000037941 */ /* 0x000fea0003800200 */
.L_x_13160:
        /* <DEDUP_REMOVED lines=53> */
.L_x_13158:
[----:B------:R-:W-:Y:S05]  /*eee0*/  BSYNC.RECONVERGENT B2 ;  /* 0x0000000000027941 */ /* 0x000fea0003800200 */
.L_x_13157:
        /* <DEDUP_REMOVED lines=20> */
.L_x_13164:
        /* <DEDUP_REMOVED lines=13> */
.L_x_13166:
[----:B------:R-:W-:Y:S05]  /*f100*/  BSYNC.RECONVERGENT B3 ;  /* 0x0000000000037941 */ /* 0x000fea0003800200 */
.L_x_13165:
        /* <DEDUP_REMOVED lines=54> */
.L_x_13163:
[----:B------:R-:W-:Y:S05]  /*f470*/  BSYNC.RECONVERGENT B2 ;  /* 0x0000000000027941 */ /* 0x000fea0003800200 */
.L_x_13162:
        /* <DEDUP_REMOVED lines=18> */
.L_x_13169:
        /* <DEDUP_REMOVED lines=13> */
.L_x_13171:
[----:B------:R-:W-:Y:S05]  /*f670*/  BSYNC.RECONVERGENT B3 ;  /* 0x0000000000037941 */ /* 0x000fea0003800200 */
.L_x_13170:
        /* <DEDUP_REMOVED lines=54> */
.L_x_13168:
[----:B------:R-:W-:Y:S05]  /*f9e0*/  BSYNC.RECONVERGENT B2 ;  /* 0x0000000000027941 */ /* 0x000fea0003800200 */
.L_x_13167:
        /* <DEDUP_REMOVED lines=18> */
.L_x_13174:
        /* <DEDUP_REMOVED lines=13> */
.L_x_13176:
[----:B------:R-:W-:Y:S05]  /*fbe0*/  BSYNC.RECONVERGENT B3 ;  /* 0x0000000000037941 */ /* 0x000fea0003800200 */
.L_x_13175:
        /* <DEDUP_REMOVED lines=54> */
.L_x_13173:
[----:B------:R-:W-:Y:S05]  /*ff50*/  BSYNC.RECONVERGENT B2 ;  /* 0x0000000000027941 */ /* 0x000fea0003800200 */
.L_x_13172:
        /* <DEDUP_REMOVED lines=18> */
.L_x_13179:
        /* <DEDUP_REMOVED lines=13> */
.L_x_13181:
[----:B------:R-:W-:Y:S05]  /*10150*/  BSYNC.RECONVERGENT B3 ;  /* 0x0000000000037941 */ /* 0x000fea0003800200 */
.L_x_13180:
        /* <DEDUP_REMOVED lines=54> */
.L_x_13178:
[----:B------:R-:W-:Y:S05]  /*104c0*/  BSYNC.RECONVERGENT B2 ;  /* 0x0000000000027941 */ /* 0x000fea0003800200 */
.L_x_13177:
        /* <DEDUP_REMOVED lines=17> */
.L_x_13184:
        /* <DEDUP_REMOVED lines=13> */
.L_x_13186:
[----:B------:R-:W-:Y:S05]  /*106b0*/  BSYNC.RECONVERGENT B3 ;  /* 0x0000000000037941 */ /* 0x000fea0003800200 */
.L_x_13185:
        /* <DEDUP_REMOVED lines=54> */
.L_x_13183:
[----:B------:R-:W-:Y:S05]  /*10a20*/  BSYNC.RECONVERGENT B2 ;  /* 0x0000000000027941 */ /* 0x000fea0003800200 */
.L_x_13182:
        /* <DEDUP_REMOVED lines=17> */
.L_x_13189:
        /* <DEDUP_REMOVED lines=13> */
.L_x_13191:
[----:B------:R-:W-:Y:S05]  /*10c10*/  BSYNC.RECONVERGENT B3 ;  /* 0x0000000000037941 */ /* 0x000fea0003800200 */
.L_x_13190:
        /* <DEDUP_REMOVED lines=54> */
.L_x_13188:
[----:B------:R-:W-:Y:S05]  /*10f80*/  BSYNC.RECONVERGENT B2 ;  /* 0x0000000000027941 */ /* 0x000fea0003800200 */
.L_x_13187:
        /* <DEDUP_REMOVED lines=17> */
.L_x_13194:
        /* <DEDUP_REMOVED lines=13> */
.L_x_13196:
[----:B------:R-:W-:Y:S05]  /*11170*/  BSYNC.RECONVERGENT B3 ;  /* 0x0000000000037941 */ /* 0x000fea0003800200 */
.L_x_13195:
        /* <DEDUP_REMOVED lines=54> */
.L_x_13193:
[----:B------:R-:W-:Y:S05]  /*114e0*/  BSYNC.RECONVERGENT B2 ;  /* 0x0000000000027941 */ /* 0x000fea0003800200 */
.L_x_13192:
        /* <DEDUP_REMOVED lines=37> */
.L_x_13156:
[----:B------:R-:W-:Y:S01]  /*11740*/  SEL R99, RZ, 0x1000000, !P5 ;  /* 0x01000000ff637807 */ /* 0x000fe20006800000 */
[----:B------:R-:W0:Y:S01]  /*11750*/  LDC.64 R96, c[0x0][0x3b0] ;  /* 0x0000ec00ff607b82 */ /* 0x000e220000000a00 */
[----:B------:R-:W-:Y:S02]  /*11760*/  ISETP.NE.AND P6, PT, R116, RZ, PT ;  /* 0x000000ff7400720c */ /* 0x000fe40003fc5270 */
        /* <DEDUP_REMOVED lines=41> */
.L_x_13197:
[----:B------:R-:W-:Y:S01]  /*11a00*/  MOV R8, R112 ;  /* 0x0000007000087202 */ /* 0x000fe20000000f00 */
[----:B------:R-:W-:-:S07]  /*11a10*/  VIADD R98, R98, 0x20 ;  /* 0x0000002062627836 */ /* 0x000fce0000000000 */
.L_x_13074:
[----:B------:R-:W-:Y:S05]  /*11a20*/  BSYNC.RECONVERGENT B1 ;  /* 0x0000000000017941 */ /* 0x000fea0003800200 */
.L_x_13073:
        /* <DEDUP_REMOVED lines=26> */
[----:B0-----:R-:W-:Y:S01]  /*11bd0*/  IMAD.MOV.U32 R88, RZ, RZ, 0x2 ;  /* 0x00000002ff587424 */ /* 0x001fe200078e00ff */
        /* <DEDUP_REMOVED lines=18> */
.L_x_13203:
        /* <DEDUP_REMOVED lines=13> */
.L_x_13205:
[----:B------:R-:W-:Y:S05]  /*11dd0*/  BSYNC.RECONVERGENT B3 ;  /* 0x0000000000037941 */ /* 0x000fea0003800200 */
.L_x_13204:
        /* <DEDUP_REMOVED lines=48> */
.L_x_13202:
[----:B------:R-:W-:Y:S05]  /*120e0*/  BSYNC.RECONVERGENT B2 ;  /* 0x0000000000027941 */ /* 0x000fea0003800200 */
.L_x_13201:
        /* <DEDUP_REMOVED lines=22> */
.L_x_13208:
        /* <DEDUP_REMOVED lines=13> */
.L_x_13210:
[----:B------:R-:W-:Y:S05]  /*12320*/  BSYNC.RECONVERGENT B3 ;  /* 0x0000000000037941 */ /* 0x000fea0003800200 */
.L_x_13209:
        /* <DEDUP_REMOVED lines=47> */
[----:B------:R-:W-:-:S07]  /*12620*/  IMAD.MOV.U32 R89, RZ, RZ, RZ ;  /* 0x000000ffff597224 */ /* 0x000fce00078e00ff */
.L_x_13207:
[----:B------:R-:W-:Y:S05]  /*12630*/  BSYNC.RECONVERGENT B2 ;  /* 0x0000000000027941 */ /* 0x000fea0003800200 */
.L_x_13206:
        /* <DEDUP_REMOVED lines=23> */
.L_x_13213:
        /* <DEDUP_REMOVED lines=13> */
.L_x_13215:
[----:B------:R-:W-:Y:S05]  /*12880*/  BSYNC.RECONVERGENT B3 ;  /* 0x0000000000037941 */ /* 0x000fea0003800200 */
.L_x_13214:
        /* <DEDUP_REMOVED lines=48> */
.L_x_13212:
[----:B------:R-:W-:Y:S05]  /*12b90*/  BSYNC.RECONVERGENT B2 ;  /* 0x0000000000027941 */ /* 0x000fea0003800200 */
.L_x_13211:
[----:B------:R-:W-:Y:S01]  /*12ba0*/  ISETP.NE.AND P2, PT, R90, 0x1, PT ;  /* 0x000000015a00780c */ /* 0x000fe20003f45270 */
[----:B------:R-:W-:Y:S01]  /*12bb0*/  HADD2.F32 R11, -RZ, R92.H1_H1 ;  /* 0x3000005cff0b7230 */ /* 0x000fe20000004100 */
[----:B------:R-:W-:Y:S01]  /*12bc0*/  I2FP.F32.U32 R6, R6 ;  /* 0x0000000600067245 */ /* 0x000fe20000201000 */
[----:B------:R-:W-:Y:S01]  /*12bd0*/  BSSY.RECONVERGENT B2, `(.L_x_13216) ;  /* 0x000004e000027945 */ /* 0x000fe20003800200 */
[----:B------:R-:W-:Y:S02]  /*12be0*/  IMAD.MOV.U32 R91, RZ, RZ, 0x2 ;  /* 0x00000002ff5b7424 */ /* 0x000fe400078e00ff */
        /* <DEDUP_REMOVED lines=14> */
.L_x_13218:
        /* <DEDUP_REMOVED lines=13> */
.L_x_13220:
[----:B------:R-:W-:Y:S05]  /*12da0*/  BSYNC.RECONVERGENT B3 ;  /* 0x0000000000037941 */ /* 0x000fea0003800200 */
.L_x_13219:
        /* <DEDUP_REMOVED lines=48> */
.L_x_13217:
[----:B------:R-:W-:Y:S05]  /*130b0*/  BSYNC.RECONVERGENT B2 ;  /* 0x0000000000027941 */ /* 0x000fea0003800200 */
.L_x_13216:
        /* <DEDUP_REMOVED lines=23> */
.L_x_13223:
        /* <DEDUP_REMOVED lines=13> */
.L_x_13225:
[----:B------:R-:W-:Y:S05]  /*13300*/  BSYNC.RECONVERGENT B3 ;  /* 0x0000000000037941 */ /* 0x000fea0003800200 */
.L_x_13224:
        /* <DEDUP_REMOVED lines=48> */
[----:B------:R-:W-:-:S07]  /*13610*/  LOP3.LUT R4, R4, UR18, R91, 0x96, !PT ;  /* 0x0000001204047c12 */ /* 0x000fce000f8e965b */
.L_x_13222:
[----:B------:R-:W-:Y:S05]  /*13620*/  BSYNC.RECONVERGENT B2 ;  /* 0x0000000000027941 */ /* 0x000fea0003800200 */
.L_x_13221:
        /* <DEDUP_REMOVED lines=19> */
.L_x_13228:
        /* <DEDUP_REMOVED lines=13> */
.L_x_13230:
[----:B------:R-:W-:Y:S05]  /*13830*/  BSYNC.RECONVERGENT B3 ;  /* 0x0000000000037941 */ /* 0x000fea0003800200 */
.L_x_13229:
        /* <DEDUP_REMOVED lines=49> */
.L_x_13227:
[----:B------:R-:W-:Y:S05]  /*13b50*/  BSYNC.RECONVERGENT B2 ;  /* 0x0000000000027941 */ /* 0x000fea0003800200 */
.L_x_13226:
        /* <DEDUP_REMOVED lines=23> */
.L_x_13233:
        /* <DEDUP_REMOVED lines=13> */
.L_x_13235:
[----:B------:R-:W-:Y:S05]  /*13da0*/  BSYNC.RECONVERGENT B3 ;  /* 0x0000000000037941 */ /* 0x000fea0003800200 */
.L_x_13234:
        /* <DEDUP_REMOVED lines=49> */
.L_x_13232:
[----:B------:R-:W-:Y:S05]  /*140c0*/  BSYNC.RECONVERGENT B2 ;  /* 0x0000000000027941 */ /* 0x000fea0003800200 */
.L_x_13231:
        /* <DEDUP_REMOVED lines=19> */
.L_x_13238:
        /* <DEDUP_REMOVED lines=13> */
.L_x_13240:
[----:B------:R-:W-:Y:S05]  /*142d0*/  BSYNC.RECONVERGENT B3 ;  /* 0x0000000000037941 */ /* 0x000fea0003800200 */
.L_x_13239:
        /* <DEDUP_REMOVED lines=44> */
[----:B------:R-:W-:Y:S02]  /*145a0*/  MOV R10, R96 ;  /* 0x00000060000a7202 */ /* 0x000fe40000000f00 */
[----:B------:R-:W-:Y:S01]  /*145b0*/  LOP3.LUT R5, R115, R102, R97, 0x96, !PT ;  /* 0x0000006673057212 */ /* 0x000fe200078e9661 */
[----:B------:R-:W-:Y:S01]  /*145c0*/  IMAD.MOV.U32 R96, RZ, RZ, RZ ;  /* 0x000000ffff607224 */ /* 0x000fe200078e00ff */
[----:B------:R-:W-:Y:S02]  /*145d0*/  LOP3.LUT R4, R4, UR18, R93, 0x96, !PT ;  /* 0x0000001204047c12 */ /* 0x000fe4000f8e965d */
[----:B------:R-:W-:-:S07]  /*145e0*/  MOV R114, R92 ;  /* 0x0000005c00727202 */ /* 0x000fce0000000f00 */
.L_x_13237:
[----:B------:R-:W-:Y:S05]  /*145f0*/  BSYNC.RECONVERGENT B2 ;  /* 0x0000000000027941 */ /* 0x000fea0003800200 */
.L_x_13236:
        /* <DEDUP_REMOVED lines=23> */
.L_x_13243:
        /* <DEDUP_REMOVED lines=13> */
.L_x_13245:
[----:B------:R-:W-:Y:S05]  /*14840*/  BSYNC.RECONVERGENT B3 ;  /* 0x0000000000037941 */ /* 0x000fea0003800200 */
.L_x_13244:
        /* <DEDUP_REMOVED lines=47> */
[----:B------:R-:W-:Y:S01]  /*14b40*/  LOP3.LUT R4, R4, UR18, R93, 0x96, !PT ;  /* 0x0000001204047c12 */ /* 0x000fe2000f8e965d */
[----:B------:R-:W-:-:S07]  /*14b50*/  IMAD.MOV.U32 R114, RZ, RZ, R92 ;  /* 0x000000ffff727224 */ /* 0x000fce00078e005c */
.L_x_13242:
[----:B------:R-:W-:Y:S05]  /*14b60*/  BSYNC.RECONVERGENT B2 ;  /* 0x0000000000027941 */ /* 0x000fea0003800200 */
.L_x_13241:
        /* <DEDUP_REMOVED lines=18> */
.L_x_13248:
        /* <DEDUP_REMOVED lines=13> */
.L_x_13250:
[----:B------:R-:W-:Y:S05]  /*14d60*/  BSYNC.RECONVERGENT B3 ;  /* 0x0000000000037941 */ /* 0x000fea0003800200 */
.L_x_13249:
        /* <DEDUP_REMOVED lines=45> */
[----:B------:R-:W-:Y:S01]  /*15040*/  IMAD.MOV.U32 R96, RZ, RZ, R114 ;  /* 0x000000ffff607224 */ /* 0x000fe200078e0072 */
[----:B------:R-:W-:Y:S01]  /*15050*/  LOP3.LUT R4, R4, UR18, R93, 0x96, !PT ;  /* 0x0000001204047c12 */ /* 0x000fe2000f8e965d */
[----:B------:R-:W-:Y:S01]  /*15060*/  IMAD.MOV.U32 R97, RZ, RZ, RZ ;  /* 0x000000ffff617224 */ /* 0x000fe200078e00ff */
[----:B------:R-:W-:-:S07]  /*15070*/  MOV R114, R92 ;  /* 0x0000005c00727202 */ /* 0x000fce0000000f00 */
.L_x_13247:
[----:B------:R-:W-:Y:S05]  /*15080*/  BSYNC.RECONVERGENT B2 ;  /* 0x0000000000027941 */ /* 0x000fea0003800200 */
.L_x_13246:
        /* <DEDUP_REMOVED lines=23> */
.L_x_13253:
        /* <DEDUP_REMOVED lines=13> */
.L_x_13255:
[----:B------:R-:W-:Y:S05]  /*152d0*/  BSYNC.RECONVERGENT B3 ;  /* 0x0000000000037941 */ /* 0x000fea0003800200 */
.L_x_13254:
        /* <DEDUP_REMOVED lines=46> */
[----:B------:R-:W-:Y:S02]  /*155c0*/  HFMA2 R96, -RZ, RZ, 0, 0 ;  /* 0x00000000ff607431 */ /* 0x000fe400000001ff */
[----:B------:R-:W-:Y:S01]  /*155d0*/  IMAD.MOV.U32 R10, RZ, RZ, R124 ;  /* 0x000000ffff0a7224 */ /* 0x000fe200078e007c */
[----:B------:R-:W-:-:S07]  /*155e0*/  LOP3.LUT R4, R4, UR18, R97, 0x96, !PT ;  /* 0x0000001204047c12 */ /* 0x000fce000f8e9661 */
.L_x_13252:
[----:B------:R-:W-:Y:S05]  /*155f0*/  BSYNC.RECONVERGENT B2 ;  /* 0x0000000000027941 */ /* 0x000fea0003800200 */
.L_x_13251:
        /* <DEDUP_REMOVED lines=18> */
.L_x_13258:
        /* <DEDUP_REMOVED lines=13> */
.L_x_13260:
[----:B------:R-:W-:Y:S05]  /*157f0*/  BSYNC.RECONVERGENT B3 ;  /* 0x0000000000037941 */ /* 0x000fea0003800200 */
.L_x_13259:
        /* <DEDUP_REMOVED lines=45> */
[----:B------:R-:W-:Y:S02]  /*15ad0*/  MOV R10, R124 ;  /* 0x0000007c000a7202 */ /* 0x000fe40000000f00 */
[----:B------:R-:W-:Y:S01]  /*15ae0*/  LOP3.LUT R4, R4, UR18, R97, 0x96, !PT ;  /* 0x0000001204047c12 */ /* 0x000fe2000f8e9661 */
[----:B------:R-:W-:Y:S01]  /*15af0*/  IMAD.MOV.U32 R97, RZ, RZ, R114 ;  /* 0x000000ffff617224 */ /* 0x000fe200078e0072 */
[----:B------:R-:W-:-:S07]  /*15b00*/  MOV R114, R96 ;  /* 0x0000006000727202 */ /* 0x000fce0000000f00 */
.L_x_13257:
[----:B------:R-:W-:Y:S05]  /*15b10*/  BSYNC.RECONVERGENT B2 ;  /* 0x0000000000027941 */ /* 0x000fea0003800200 */
.L_x_13256:
        /* <DEDUP_REMOVED lines=23> */
.L_x_13263:
        /* <DEDUP_REMOVED lines=13> */
.L_x_13265:
[----:B------:R-:W-:Y:S05]  /*15d60*/  BSYNC.RECONVERGENT B3 ;  /* 0x0000000000037941 */ /* 0x000fea0003800200 */
.L_x_13264:
        /* <DEDUP_REMOVED lines=49> */
.L_x_13262:
[----:B------:R-:W-:Y:S05]  /*16080*/  BSYNC.RECONVERGENT B2 ;  /* 0x0000000000027941 */ /* 0x000fea0003800200 */
.L_x_13261:
[----:B------:R-:W-:Y:S01]  /*16090*/  ISETP.NE.AND P5, PT, R96, 0x1, PT ;  /* 0x000000016000780c */ /* 0x000fe20003fa5270 */
[----:B------:R-:W-:Y:S01]  /*160a0*/  HADD2.F32 R97, -RZ, R95.H0_H0 ;  /* 0x2000005fff617230 */ /* 0x000fe20000004100 */
        /* <DEDUP_REMOVED lines=16> */
.L_x_13268:
        /* <DEDUP_REMOVED lines=13> */
.L_x_13270:
[----:B------:R-:W-:Y:S05]  /*16280*/  BSYNC.RECONVERGENT B3 ;  /* 0x0000000000037941 */ /* 0x000fea0003800200 */
.L_x_13269:
        /* <DEDUP_REMOVED lines=44> */
[----:B------:R-:W-:Y:S01]  /*16550*/  IMAD.WIDE.U32 R96, R97, -0x2daee0ad, RZ ;  /* 0xd2511f5361607825 */ /* 0x000fe200078e00ff */
[----:B------:R-:W-:-:S04]  /*16560*/  MOV R10, R124 ;  /* 0x0000007c000a7202 */ /* 0x000fc80000000f00 */
[----:B------:R-:W-:Y:S01]  /*16570*/  LOP3.LUT R4, R4, UR18, R97, 0x96, !PT ;  /* 0x0000001204047c12 */ /* 0x000fe2000f8e9661 */
[----:B------:R-:W-:Y:S01]  /*16580*/  IMAD.MOV.U32 R97, RZ, RZ, R114 ;  /* 0x000000ffff617224 */ /* 0x000fe200078e0072 */
[----:B------:R-:W-:-:S07]  /*16590*/  MOV R114, R96 ;  /* 0x0000006000727202 */ /* 0x000fce0000000f00 */
.L_x_13267:
[----:B------:R-:W-:Y:S05]  /*165a0*/  BSYNC.RECONVERGENT B2 ;  /* 0x0000000000027941 */ /* 0x000fea0003800200 */
.L_x_13266:
        /* <DEDUP_REMOVED lines=23> */
.L_x_13273:
        /* <DEDUP_REMOVED lines=13> */
.L_x_13275:
[----:B------:R-:W-:Y:S05]  /*167f0*/  BSYNC.RECONVERGENT B3 ;  /* 0x0000000000037941 */ /* 0x000fea0003800200 */
.L_x_13274:
        /* <DEDUP_REMOVED lines=46> */
[----:B------:R-:W-:Y:S02]  /*16ae0*/  IMAD.MOV.U32 R114, RZ, RZ, R96 ;  /* 0x000000ffff727224 */ /* 0x000fe400078e0060 */
[----:B------:R-:W-:Y:S01]  /*16af0*/  HFMA2 R96, -RZ, RZ, 0, 0 ;  /* 0x00000000ff607431 */ /* 0x000fe200000001ff */
[----:B------:R-:W-:-:S07]  /*16b00*/  LOP3.LUT R4, R4, UR18, R97, 0x96, !PT ;  /* 0x0000001204047c12 */ /* 0x000fce000f8e9661 */
.L_x_13272:
[----:B------:R-:W-:Y:S05]  /*16b10*/  BSYNC.RECONVERGENT B2 ;  /* 0x0000000000027941 */ /* 0x000fea0003800200 */
.L_x_13271:
        /* <DEDUP_REMOVED lines=18> */
.L_x_13278:
        /* <DEDUP_REMOVED lines=15> */
.L_x_13280:
[----:B------:R-:W-:Y:S05]  /*16d30*/  BSYNC.RECONVERGENT B3 ;  /* 0x0000000000037941 */ /* 0x000fea0003800200 */
.L_x_13279:
        /* <DEDUP_REMOVED lines=49> */
.L_x_13277:
[----:B------:R-:W-:Y:S05]  /*17050*/  BSYNC.RECONVERGENT B2 ;  /* 0x0000000000027941 */ /* 0x000fea0003800200 */
.L_x_13276:
        /* <DEDUP_REMOVED lines=11> */
.L_x_13200:
        /* <DEDUP_REMOVED lines=16> */
.L_x_13284:
        /* <DEDUP_REMOVED lines=13> */
.L_x_13286:
[----:B------:R-:W-:Y:S05]  /*172e0*/  BSYNC.RECONVERGENT B3 ;  /* 0x0000000000037941 */ /* 0x000fea0003800200 */
.L_x_13285:
        /* <DEDUP_REMOVED lines=53> */
.L_x_13283:
[----:B------:R-:W-:Y:S05]  /*17640*/  BSYNC.RECONVERGENT B2 ;  /* 0x0000000000027941 */ /* 0x000fea0003800200 */
.L_x_13282:
[----:B------:R-:W0:Y:S01]  /*17650*/  LDC R96, c[0x0][0x404] ;  /* 0x00010100ff607b82 */ /* 0x000e220000000800 */
[----:B------:R-:W-:Y:S01]  /*17660*/  ISETP.NE.AND P2, PT, R90, 0x1, PT ;  /* 0x000000015a00780c */ /* 0x000fe20003f45270 */
[----:B------:R-:W-:Y:S01]  /*17670*/  IMAD.MOV.U32 R115, RZ, RZ, 0x2f800000 ;  /* 0x2f800000ff737424 */ /* 0x000fe200078e00ff */
[----:B------:R-:W-:Y:S01]  /*17680*/  I2FP.F32.U32 R6, R88 ;  /* 0x0000005800067245 */ /* 0x000fe20000201000 */
[----:B------:R-:W-:Y:S01]  /*17690*/  BSSY.RECONVERGENT B2, `(.L_x_13287) ;  /* 0x0000054000027945 */ /* 0x000fe20003800200 */
[----:B-----5:R-:W-:Y:S01]  /*176a0*/  HADD2.F32 R97, -RZ, R92.H0_H0 ;  /* 0x2000005cff617230 */ /* 0x020fe20000004100 */
[----:B------:R-:W-:Y:S02]  /*176b0*/  MOV R88, 0x2 ;  /* 0x0000000200587802 */ /* 0x000fe40000000f00 */
        /* <DEDUP_REMOVED lines=13> */
.L_x_13289:
        /* <DEDUP_REMOVED lines=13> */
.L_x_13291:
[----:B------:R-:W-:Y:S05]  /*17860*/  BSYNC.RECONVERGENT B3 ;  /* 0x0000000000037941 */ /* 0x000fea0003800200 */
.L_x_13290:
        /* <DEDUP_REMOVED lines=54> */
.L_x_13288:
[----:B------:R-:W-:Y:S05]  /*17bd0*/  BSYNC.RECONVERGENT B2 ;  /* 0x0000000000027941 */ /* 0x000fea0003800200 */
.L_x_13287:
        /* <DEDUP_REMOVED lines=18> */
.L_x_13294:
        /* <DEDUP_REMOVED lines=13> */
.L_x_13296:
[----:B------:R-:W-:Y:S05]  /*17dd0*/  BSYNC.RECONVERGENT B3 ;  /* 0x0000000000037941 */ /* 0x000fea0003800200 */
.L_x_13295:
        /* <DEDUP_REMOVED lines=52> */
[----:B------:R-:W-:Y:S02]  /*18120*/  LOP3.LUT R4, R4, UR18, R89, 0x96, !PT ;  /* 0x0000001204047c12 */ /* 0x000fe4000f8e9659 */
[----:B------:R-:W-:-:S07]  /*18130*/  MOV R114, R88 ;  /* 0x0000005800727202 */ /* 0x000fce0000000f00 */
.L_x_13293:
[----:B------:R-:W-:Y:S05]  /*18140*/  BSYNC.RECONVERGENT B2 ;  /* 0x0000000000027941 */ /* 0x000fea0003800200 */
.L_x_13292:
        /* <DEDUP_REMOVED lines=18> */
.L_x_13299:
        /* <DEDUP_REMOVED lines=13> */
.L_x_13301:
[----:B------:R-:W-:Y:S05]  /*18340*/  BSYNC.RECONVERGENT B3 ;  /* 0x0000000000037941 */ /* 0x000fea0003800200 */
.L_x_13300:
        /* <DEDUP_REMOVED lines=54> */
.L_x_13298:
[----:B------:R-:W-:Y:S05]  /*186b0*/  BSYNC.RECONVERGENT B2 ;  /* 0x0000000000027941 */ /* 0x000fea0003800200 */
.L_x_13297:
        /* <DEDUP_REMOVED lines=18> */
.L_x_13304:
        /* <DEDUP_REMOVED lines=13> */
.L_x_13306:
[----:B------:R-:W-:Y:S05]  /*188b0*/  BSYNC.RECONVERGENT B3 ;  /* 0x0000000000037941 */ /* 0x000fea0003800200 */
.L_x_13305:
        /* <DEDUP_REMOVED lines=54> */
.L_x_13303:
[----:B------:R-:W-:Y:S05]  /*18c20*/  BSYNC.RECONVERGENT B2 ;  /* 0x0000000000027941 */ /* 0x000fea0003800200 */
.L_x_13302:
        /* <DEDUP_REMOVED lines=17> */
.L_x_13309:
        /* <DEDUP_REMOVED lines=13> */
.L_x_13311:
[----:B------:R-:W-:Y:S05]  /*18e10*/  BSYNC.RECONVERGENT B3 ;  /* 0x0000000000037941 */ /* 0x000fea0003800200 */
.L_x_13310:
        /* <DEDUP_REMOVED lines=54> */
.L_x_13308:
[----:B------:R-:W-:Y:S05]  /*19180*/  BSYNC.RECONVERGENT B2 ;  /* 0x0000000000027941 */ /* 0x000fea0003800200 */
.L_x_13307:
        /* <DEDUP_REMOVED lines=17> */
.L_x_13314:
        /* <DEDUP_REMOVED lines=13> */
.L_x_13316:
[----:B------:R-:W-:Y:S05]  /*19370*/  BSYNC.RECONVERGENT B3 ;  /* 0x0000000000037941 */ /* 0x000fea0003800200 */
.L_x_13315:
        /* <DEDUP_REMOVED lines=54> */
.L_x_13313:
[----:B------:R-:W-:Y:S05]  /*196e0*/  BSYNC.RECONVERGENT B2 ;  /* 0x0000000000027941 */ /* 0x000fea0003800200 */
.L_x_13312:
        /* <DEDUP_REMOVED lines=17> */
.L_x_13319:
        /* <DEDUP_REMOVED lines=13> */
.L_x_13321:
[----:B------:R-:W-:Y:S05]  /*198d0*/  BSYNC.RECONVERGENT B3 ;  /* 0x0000000000037941 */ /* 0x000fea0003800200 */
.L_x_13320:
        /* <DEDUP_REMOVED lines=54> */
.L_x_13318:
[----:B------:R-:W-:Y:S05]  /*19c40*/  BSYNC.RECONVERGENT B2 ;  /* 0x0000000000027941 */ /* 0x000fea0003800200 */
.L_x_13317:
[----:B------:R-:W-:Y:S01]  /*19c50*/  I2FP.F32.U32 R88, R91 ;  /* 0x0000005b00587245 */ /* 0x000fe20000201000 */
[----:B------:R-:W-:Y:S01]  /*19c60*/  FMUL.FTZ R97, R97, UR19 ;  /* 0x0000001361617c20 */ /* 0x000fe20008410000 */
[----:B------:R-:W-:Y:S01]  /*19c70*/  P2R R89, PR, RZ, 0x2 ;  /* 0x00000002ff597803 */ /* 0x000fe20000000000 */
[----:B------:R-:W-:Y:S01]  /*19c80*/  HADD2.F32 R95, -RZ, R95.H1_H1 ;  /* 0x3000005fff5f7230 */ /* 0x000fe20000004100 */
[----:B------:R-:W-:Y:S01]  /*19c90*/  ISETP.NE.AND P1, PT, R8, RZ, PT ;  /* 0x000000ff0800720c */ /* 0x000fe20003f25270 */
[----:B------:R-:W-:Y:S01]  /*19ca0*/  FFMA.FTZ R115, R88, R115, 1.1641532182693481445e-10 ;  /* 0x2f00000058737423 */ /* 0x000fe20000010073 */
        /* <DEDUP_REMOVED lines=31> */
.L_x_13281:
        /* <DEDUP_REMOVED lines=21> */
[----:B------:R0:W-:Y:S02]  /*19ff0*/  STG.E.128 desc[UR6][R118.64+0x10], R92 ;  /* 0x0000105c76007986 */ /* 0x0001e4000c101d06 */
[----:B------:R-:W-:Y:S02]  /*1a000*/  IMAD.MOV.U32 R8, RZ, RZ, R114 ;  /* 0x000000ffff087224 */ /* 0x000fe400078e0072 */
        /* <DEDUP_REMOVED lines=22> */
.L_x_13199:
[----:B------:R-:W-:Y:S05]  /*1a170*/  BSYNC.RECONVERGENT B1 ;  /* 0x0000000000017941 */ /* 0x000fea0003800200 */
.L_x_13198:
[----:B01----:R-:W-:Y:S01]  /*1a180*/  FADD.FTZ R96, RZ, R72 ;  /* 0x00000048ff607221 */ /* 0x003fe20000010000 */
        /* <DEDUP_REMOVED lines=101> */
.L_x_13341:
        /* <DEDUP_REMOVED lines=30> */
[----:B------:R-:W-:Y:S01]  /*1a9c0*/  F2FP.F16.F32.PACK_AB R96, R97, R96 ;  /* 0x000000606160723e */ /* 0x000fe200000000ff */
        /* <DEDUP_REMOVED lines=12> */
[----:B------:R-:W-:-:S02]  /*1aa90*/  F2FP.F16.F32.PACK_AB R97, R118, R97 ;  /* 0x000000617661723e */ /* 0x000fc400000000ff */
[----:B------:R-:W-:Y:S01]  /*1aaa0*/  F2FP.F16.F32.PACK_AB R98, R99, R98 ;  /* 0x000000626362723e */ /* 0x000fe200000000ff */
[----:B------:R-:W-:Y:S01]  /*1aab0*/  VIADD R110, R110, 0x20 ;  /* 0x000000206e6e7836 */ /* 0x000fe20000000000 */
[----:B------:R-:W-:-:S05]  /*1aac0*/  F2FP.F16.F32.PACK_AB R99, R124, R117 ;  /* 0x000000757c63723e */ /* 0x000fca00000000ff */
[----:B------:R1:W-:Y:S02]  /*1aad0*/  STG.E.128 desc[UR6][R114.64], R96 ;  /* 0x0000006072007986 */ /* 0x0003e4000c101d06 */
.L_x_13324:
[----:B------:R-:W-:Y:S05]  /*1aae0*/  BSYNC.RECONVERGENT B1 ;  /* 0x0000000000017941 */ /* 0x000fea0003800200 */
.L_x_13323:
        /* <DEDUP_REMOVED lines=33> */
[----:B------:R-:W-:-:S03]  /*1ad00*/  IADD3 R110, PT, PT, R110, 0x20, RZ ;  /* 0x000000206e6e7810 */ /* 0x000fc60007ffe0ff */
[----:B------:R2:W-:Y:S04]  /*1ad10*/  STG.E.128 desc[UR6][R114.64], R96 ;  /* 0x0000006072007986 */ /* 0x0005e8000c101d06 */
.L_x_13326:
[----:B------:R-:W-:Y:S05]  /*1ad20*/  BSYNC.RECONVERGENT B1 ;  /* 0x0000000000017941 */ /* 0x000fea0003800200 */
.L_x_13325:
        /* <DEDUP_REMOVED lines=34> */
.L_x_13328:
[----:B------:R-:W-:Y:S05]  /*1af50*/  BSYNC.RECONVERGENT B1 ;  /* 0x0000000000017941 */ /* 0x000fea0003800200 */
.L_x_13327:
[----:B0123--:R-:W0:Y:S02]  /*1af60*/  LDC.64 R96, c[0x0][0x380] ;  /* 0x0000e000ff607b82 */ /* 0x00fe240000000a00 */
[----:B0-----:R-:W-:-:S05]  /*1af70*/  IMAD R107, R96, 0x4, R107 ;  /* 0x00000004606b7824 */ /* 0x001fca00078e026b */
[----:B------:R-:W-:-:S13]  /*1af80*/  ISETP.GE.AND P0, PT, R107, R97, PT ;  /* 0x000000616b00720c */ /* 0x000fda0003f06270 */
[----:B------:R-:W-:Y:S05]  /*1af90*/  @!P0 BRA `(.L_x_13329) ;  /* 0xfffffe5c00148947 */ /* 0x000fea000383ffff */
[----:B------:R-:W-:Y:S05]  /*1afa0*/  BSYNC B0 ;  /* 0x0000000000007941 */ /* 0x000fea0003800000 */
.L_x_12947:
[----:B------:R-:W-:Y:S05]  /*1afb0*/  EXIT ;  /* 0x000000000000794d */ /* 0x000fea0003800000 */
.L_x_13322:
        /* <DEDUP_REMOVED lines=8> */
.L_x_13331:
[----:B------:R-:W-:Y:S05]  /*1b040*/  BSYNC B1 ;  /* 0x0000000000017941 */ /* 0x000fea0003800000 */
.L_x_13330:
        /* <DEDUP_REMOVED lines=9> */
.L_x_13332:
[----:B------:R-:W-:Y:S02]  /*1b0e0*/  IMAD.MOV.U32 R120, RZ, RZ, 0x4 ;  /* 0x00000004ff787424 */ /* 0x000fe400078e00ff */
[----:B------:R-:W-:-:S04]  /*1b0f0*/  IMAD.MOV.U32 R99, RZ, RZ, R117 ;  /* 0x000000ffff637224 */ /* 0x000fc800078e0075 */
[----:B------:R-:W-:-:S05]  /*1b100*/  FADD.FTZ R99, R98, R99 ;  /* 0x0000006362637221 */ /* 0x000fca0000010000 */
[----:B------:R-:W-:-:S07]  /*1b110*/  MOV R119, R99 ;  /* 0x0000006300777202 */ /* 0x000fce0000000f00 */
[----:B------:R-:W-:Y:S05]  /*1b120*/  WARPSYNC.COLLECTIVE R118, `(.L_x_13333) ;  /* 0x0000000076087348 */ /* 0x000fea0003c00000 */
[----:B------:R0:W1:Y:S02]  /*1b130*/  SHFL.BFLY P4, R117, R119, R120, R121 ;  /* 0x0c00007877757389 */ /* 0x0000640000080079 */
[----:B01----:R-:W-:Y:S05]  /*1b140*/  ENDCOLLECTIVE ;  /* 0x000000000000791b */ /* 0x003fea0003800000 */
.L_x_13333:
[----:B------:R-:W-:Y:S01]  /*1b150*/  HFMA2 R120, -RZ, RZ, 0, 4.76837158203125e-07 ;  /* 0x00000008ff787431 */ /* 0x000fe200000001ff */
[----:B------:R-:W-:-:S05]  /*1b160*/  MOV R96, R117 ;  /* 0x0000007500607202 */ /* 0x000fca0000000f00 */
[----:B------:R-:W-:-:S04]  /*1b170*/  FADD.FTZ R114, R99, R96 ;  /* 0x0000006063727221 */ /* 0x000fc80000010000 */
[----:B------:R-:W-:-:S07]  /*1b180*/  IMAD.MOV.U32 R119, RZ, RZ, R114 ;  /* 0x000000ffff777224 */ /* 0x000fce00078e0072 */
[----:B------:R-:W-:Y:S05]  /*1b190*/  WARPSYNC.COLLECTIVE R118, `(.L_x_13334) ;  /* 0x0000000076087348 */ /* 0x000fea0003c00000 */
[----:B------:R0:W1:Y:S02]  /*1b1a0*/  SHFL.BFLY P4, R117, R119, R120, R121 ;  /* 0x0c00007877757389 */ /* 0x0000640000080079 */
[----:B01----:R-:W-:Y:S05]  /*1b1b0*/  ENDCOLLECTIVE ;  /* 0x000000000000791b */ /* 0x003fea0003800000 */
.L_x_13334:
        /* <DEDUP_REMOVED lines=8> */
.L_x_13335:
        /* <DEDUP_REMOVED lines=57> */
.L_x_13336:
[----:B------:R-:W-:Y:S02]  /*1b5d0*/  IMAD.MOV.U32 R120, RZ, RZ, 0x2 ;  /* 0x00000002ff787424 */ /* 0x000fe400078e00ff */
[----:B------:R-:W-:-:S04]  /*1b5e0*/  IMAD.MOV.U32 R97, RZ, RZ, R117 ;  /* 0x000000ffff617224 */ /* 0x000fc800078e0075 */
[----:B------:R-:W-:-:S05]  /*1b5f0*/  FADD.FTZ R97, R96, R97 ;  /* 0x0000006160617221 */ /* 0x000fca0000010000 */
[----:B------:R-:W-:-:S07]  /*1b600*/  MOV R119, R97 ;  /* 0x0000006100777202 */ /* 0x000fce0000000f00 */
[----:B------:R-:W-:Y:S05]  /*1b610*/  WARPSYNC.COLLECTIVE R118, `(.L_x_13337) ;  /* 0x0000000076087348 */ /* 0x000fea0003c00000 */
[----:B------:R0:W1:Y:S02]  /*1b620*/  SHFL.BFLY P4, R117, R119, R120, R121 ;  /* 0x0c00007877757389 */ /* 0x0000640000080079 */
[----:B01----:R-:W-:Y:S05]  /*1b630*/  ENDCOLLECTIVE ;  /* 0x000000000000791b */ /* 0x003fea0003800000 */
.L_x_13337:
[----:B------:R-:W-:Y:S01]  /*1b640*/  HFMA2 R120, -RZ, RZ, 0, 2.384185791015625e-07 ;  /* 0x00000004ff787431 */ /* 0x000fe200000001ff */
[----:B------:R-:W-:-:S05]  /*1b650*/  MOV R98, R117 ;  /* 0x0000007500627202 */ /* 0x000fca0000000f00 */
[----:B------:R-:W-:-:S04]  /*1b660*/  FADD.FTZ R98, R97, R98 ;  /* 0x0000006261627221 */ /* 0x000fc80000010000 */
[----:B------:R-:W-:-:S07]  /*1b670*/  IMAD.MOV.U32 R119, RZ, RZ, R98 ;  /* 0x000000ffff777224 */ /* 0x000fce00078e0062 */
[----:B------:R-:W-:Y:S05]  /*1b680*/  WARPSYNC.COLLECTIVE R118, `(.L_x_13338) ;  /* 0x0000000076087348 */ /* 0x000fea0003c00000 */
[----:B------:R0:W1:Y:S02]  /*1b690*/  SHFL.BFLY P4, R117, R119, R120, R121 ;  /* 0x0c00007877757389 */ /* 0x0000640000080079 */
[----:B01----:R-:W-:Y:S05]  /*1b6a0*/  ENDCOLLECTIVE ;  /* 0x000000000000791b */ /* 0x003fea0003800000 */
.L_x_13338:
[----:B------:R-:W-:Y:S02]  /*1b6b0*/  IMAD.MOV.U32 R120, RZ, RZ, 0x8 ;  /* 0x00000008ff787424 */ /* 0x000fe400078e00ff */
[----:B------:R-:W-:-:S04]  /*1b6c0*/  IMAD.MOV.U32 R99, RZ, RZ, R117 ;  /* 0x000000ffff637224 */ /* 0x000fc800078e0075 */
[----:B------:R-:W-:-:S05]  /*1b6d0*/  FADD.FTZ R99, R98, R99 ;  /* 0x0000006362637221 */ /* 0x000fca0000010000 */
[----:B------:R-:W-:-:S07]  /*1b6e0*/  MOV R119, R99 ;  /* 0x0000006300777202 */ /* 0x000fce0000000f00 */
[----:B------:R-:W-:Y:S05]  /*1b6f0*/  WARPSYNC.COLLECTIVE R118, `(.L_x_13339) ;  /* 0x0000000076087348 */ /* 0x000fea0003c00000 */
[----:B------:R0:W1:Y:S02]  /*1b700*/  SHFL.BFLY P4, R117, R119, R120, R121 ;  /* 0x0c00007877757389 */ /* 0x0000640000080079 */
[----:B01----:R-:W-:Y:S05]  /*1b710*/  ENDCOLLECTIVE ;  /* 0x000000000000791b */ /* 0x003fea0003800000 */
.L_x_13339:
[----:B------:R-:W-:Y:S01]  /*1b720*/  HFMA2 R120, -RZ, RZ, 0, 9.5367431640625e-07 ;  /* 0x00000010ff787431 */ /* 0x000fe200000001ff */
[----:B------:R-:W-:-:S05]  /*1b730*/  MOV R114, R117 ;  /* 0x0000007500727202 */ /* 0x000fca0000000f00 */
[----:B------:R-:W-:-:S04]  /*1b740*/  FADD.FTZ R114, R99, R114 ;  /* 0x0000007263727221 */ /* 0x000fc80000010000 */
[----:B------:R-:W-:-:S07]  /*1b750*/  IMAD.MOV.U32 R119, RZ, RZ, R114 ;  /* 0x000000ffff777224 */ /* 0x000fce00078e0072 */
[----:B------:R-:W-:Y:S05]  /*1b760*/  WARPSYNC.COLLECTIVE R118, `(.L_x_13340) ;  /* 0x0000000076087348 */ /* 0x000fea0003c00000 */
[----:B------:R0:W1:Y:S02]  /*1b770*/  SHFL.BFLY P4, R117, R119, R120, R121 ;  /* 0x0c00007877757389 */ /* 0x0000640000080079 */
[----:B01----:R-:W-:Y:S05]  /*1b780*/  ENDCOLLECTIVE ;  /* 0x000000000000791b */ /* 0x003fea0003800000 */
.L_x_13340:
[----:B------:R-:W-:Y:S05]  /*1b790*/  BRA `(.L_x_13341) ;  /* 0xfffffff000107947 */ /* 0x000fea000383ffff */
.L_x_13342:
        /* <DEDUP_REMOVED lines=14> */
.L_x_17407:


//--------------------- .text._ZN10layer_norm31ln_parallel_residual_fwd_kernelINS_13Kernel_traitsIf6__halffS2_fjLj768ELj1ELj4ELj1ELj16ENS_18Kernel_traits_baseILj768EfS2_fS2_fjLj128EEEEELb1ELb1ELb1EEEvNS_9FwdParamsE --------------------------
	.section	.text._ZN10layer_norm31ln_parallel_residual_fwd_kernelINS_13Kernel_traitsIf6__halffS2_fjLj768ELj1ELj4ELj1ELj16ENS_18Kernel_traits_baseILj768EfS2_fS2_fjLj128EEEEELb1ELb1ELb1EEEvNS_9FwdParamsE,"ax",@progbits
	.align	128
        .global         _ZN10layer_norm31ln_parallel_residual_fwd_kernelINS_13Kernel_traitsIf6__halffS2_fjLj768ELj1ELj4ELj1ELj16ENS_18Kernel_traits_baseILj768EfS2_fS2_fjLj128EEEEELb1ELb1ELb1EEEvNS_9FwdParamsE
        .type           _ZN10layer_norm31ln_parallel_residual_fwd_kernelINS_13Kernel_traitsIf6__halffS2_fjLj768ELj1ELj4ELj1ELj16ENS_18Kernel_traits_baseILj768EfS2_fS2_fjLj128EEEEELb1ELb1ELb1EEEvNS_9FwdParamsE,@function
        .size           _ZN10layer_norm31ln_parallel_residual_fwd_kernelINS_13Kernel_traitsIf6__halffS2_fjLj768ELj1ELj4ELj1ELj16ENS_18Kernel_traits_baseILj768EfS2_fS2_fjLj128EEEEELb1ELb1ELb1EEEvNS_9FwdParamsE,(.L_x_17408 - _ZN10layer_norm31ln_parallel_residual_fwd_kernelINS_13Kernel_traitsIf6__halffS2_fjLj768ELj1ELj4ELj1ELj16ENS_18Kernel_traits_baseILj768EfS2_fS2_fjLj128EEEEELb1ELb1ELb1EEEvNS_9FwdParamsE)
        .other          _ZN10layer_norm31ln_parallel_residual_fwd_kernelINS_13Kernel_traitsIf6__halffS2_fjLj768ELj1ELj4ELj1ELj16ENS_18Kernel_traits_baseILj768EfS2_fS2_fjLj128EEEEELb1ELb1ELb1EEEvNS_9FwdParamsE,@"STO_CUDA_ENTRY STV_DEFAULT"
_ZN10layer_norm31ln_parallel_residual_fwd_kernelINS_13Kernel_traitsIf6__halffS2_fjLj768ELj1ELj4ELj1ELj16ENS_18Kernel_traits_baseILj768EfS2_fS2_fjLj128EEEEELb1ELb1ELb1EEEvNS_9FwdParamsE:
.text._ZN10layer_norm31ln_parallel_residual_fwd_kernelINS_13Kernel_traitsIf6__halffS2_fjLj768ELj1ELj4ELj1ELj16ENS_18Kernel_traits_baseILj768EfS2_fS2_fjLj128EEEEELb1ELb1ELb1EEEvNS_9FwdParamsE:
        /* <DEDUP_REMOVED lines=70> */
.L_x_13343:
        /* <DEDUP_REMOVED lines=92> */
.L_x_13715:
        /* <DEDUP_REMOVED lines=55> */
.L_x_13348:
        /* <DEDUP_REMOVED lines=13> */
.L_x_13350:
[----:B------:R-:W-:Y:S05]  /*0e60*/  BSYNC.RECONVERGENT B2 ;  /* 0x0000000000027941 */ /* 0x000fea0003800200 */
.L_x_13349:
        /* <DEDUP_REMOVED lines=41> */
.L_x_13347:
[----:B------:R-:W-:Y:S05]  /*1100*/  BSYNC.RECONVERGENT B1 ;  /* 0x0000000000017941 */ /* 0x000fea0003800200 */
.L_x_13346:
[----:B------:R-:W-:Y:S01]  /*1110*/  ISETP.NE.AND P0, PT, R30, 0x1, PT ;  /* 0x000000011e00780c */ /* 0x000fe20003f05270 */
[----:B------:R-:W-:Y:S01]  /*1120*/  IMAD.U32 R110, RZ, RZ, UR15 ;  /* 0x0000000fff6e7e24 */ /* 0x000fe2000f8e00ff */
[----:B------:R-:W-:Y:S01]  /*1130*/  I2FP.F32.U32 R27, R27 ;  /* 0x0000001b001b7245 */ /* 0x000fe20000201000 */
[----:B------:R-:W-:Y:S01]  /*1140*/  BSSY.RECONVERGENT B1, `(.L_x_13351) ;  /* 0x0000048000017945 */ /* 0x000fe20003800200 */
[----:B------:R-:W-:Y:S02]  /*1150*/  HFMA2 R32, -RZ, RZ, 0, 1.1920928955078125e-07 ;  /* 0x00000002ff207431 */ /* 0x000fe400000001ff */
[----:B-----5:R-:W-:Y:S02]  /*1160*/  HADD2.F32 R28, -RZ, R20.H0_H0 ;  /* 0x20000014ff1c7230 */ /* 0x020fe40000004100 */
        /* <DEDUP_REMOVED lines=13> */
.L_x_13353:
        /* <DEDUP_REMOVED lines=13> */
.L_x_13355:
[----:B------:R-:W-:Y:S05]  /*1310*/  BSYNC.RECONVERGENT B2 ;  /* 0x0000000000027941 */ /* 0x000fea0003800200 */
.L_x_13354:
        /* <DEDUP_REMOVED lines=42> */
.L_x_13352:
[----:B------:R-:W-:Y:S05]  /*15c0*/  BSYNC.RECONVERGENT B1 ;  /* 0x0000000000017941 */ /* 0x000fea0003800200 */
.L_x_13351:
        /* <DEDUP_REMOVED lines=18> */
.L_x_13358:
        /* <DEDUP_REMOVED lines=13> */
.L_x_13360:
[----:B------:R-:W-:Y:S05]  /*17c0*/  BSYNC.RECONVERGENT B2 ;  /* 0x0000000000027941 */ /* 0x000fea0003800200 */
.L_x_13359:
        /* <DEDUP_REMOVED lines=40> */
[----:B------:R-:W-:Y:S01]  /*1a50*/  IMAD.MOV.U32 R31, RZ, RZ, R26 ;  /* 0x000000ffff1f7224 */ /* 0x000fe200078e001a */
[----:B------:R-:W-:-:S07]  /*1a60*/  MOV R26, R30 ;  /* 0x0000001e001a7202 */ /* 0x000fce0000000f00 */
.L_x_13357:
[----:B------:R-:W-:Y:S05]  /*1a70*/  BSYNC.RECONVERGENT B1 ;  /* 0x0000000000017941 */ /* 0x000fea0003800200 */
.L_x_13356:
[----:B------:R-:W-:Y:S01]  /*1a80*/  ISETP.NE.AND P0, PT, R34, 0x1, PT ;  /* 0x000000012200780c */ /* 0x000fe20003f05270 */
[----:B------:R-:W-:Y:S01]  /*1a90*/  BSSY.RECONVERGENT B1, `(.L_x_13361) ;  /* 0x0000049000017945 */ /* 0x000fe20003800200 */
[----:B------:R-:W-:Y:S01]  /*1aa0*/  I2FP.F32.U32 R31, R31 ;  /* 0x0000001f001f7245 */ /* 0x000fe20000201000 */
[----:B------:R-:W-:Y:S01]  /*1ab0*/  HADD2.F32 R30, -RZ, R21.H0_H0 ;  /* 0x20000015ff1e7230 */ /* 0x000fe20000004100 */
        /* <DEDUP_REMOVED lines=14> */
.L_x_13363:
        /* <DEDUP_REMOVED lines=13> */
.L_x_13365:
[----:B------:R-:W-:Y:S05]  /*1c70*/  BSYNC.RECONVERGENT B2 ;  /* 0x0000000000027941 */ /* 0x000fea0003800200 */
.L_x_13364:
        /* <DEDUP_REMOVED lines=42> */
.L_x_13362:
[----:B------:R-:W-:Y:S05]  /*1f20*/  BSYNC.RECONVERGENT B1 ;  /* 0x0000000000017941 */ /* 0x000fea0003800200 */
.L_x_13361:
[----:B------:R-:W-:Y:S01]  /*1f30*/  ISETP.NE.AND P0, PT, R35, 0x1, PT ;  /* 0x000000012300780c */ /* 0x000fe20003f05270 */
[----:B------:R-:W-:Y:S01]  /*1f40*/  BSSY.RECONVERGENT B1, `(.L_x_13366) ;  /* 0x0000048000017945 */ /* 0x000fe20003800200 */
[----:B------:R-:W-:Y:S01]  /*1f50*/  I2FP.F32.U32 R33, R33 ;  /* 0x0000002100217245 */ /* 0x000fe20000201000 */
[----:B------:R-:W-:Y:S02]  /*1f60*/  HADD2.F32 R32, -RZ, R21.H1_H1 ;  /* 0x30000015ff207230 */ /* 0x000fe40000004100 */
        /* <DEDUP_REMOVED lines=13> */
.L_x_13368:
        /* <DEDUP_REMOVED lines=13> */
.L_x_13370:
[----:B------:R-:W-:Y:S05]  /*2110*/  BSYNC.RECONVERGENT B2 ;  /* 0x0000000000027941 */ /* 0x000fea0003800200 */
.L_x_13369:
        /* <DEDUP_REMOVED lines=42> */
.L_x_13367:
[----:B------:R-:W-:Y:S05]  /*23c0*/  BSYNC.RECONVERGENT B1 ;  /* 0x0000000000017941 */ /* 0x000fea0003800200 */
.L_x_13366:
[----:B------:R-:W-:Y:S01]  /*23d0*/  ISETP.NE.AND P0, PT, R33, 0x1, PT ;  /* 0x000000012100780c */ /* 0x000fe20003f05270 */
[----:B------:R-:W-:Y:S01]  /*23e0*/  BSSY.RECONVERGENT B1, `(.L_x_13371) ;  /* 0x0000048000017945 */ /* 0x000fe20003800200 */
[----:B------:R-:W-:Y:S01]  /*23f0*/  I2FP.F32.U32 R21, R21 ;  /* 0x0000001500157245 */ /* 0x000fe20000201000 */
[----:B------:R-:W-:Y:S02]  /*2400*/  HADD2.F32 R34, -RZ, R22.H0_H0 ;  /* 0x20000016ff227230 */ /* 0x000fe40000004100 */
[----:B------:R-:W-:Y:S02]  /*2410*/  IMAD.MOV.U32 R35, RZ, RZ, 0x2 ;  /* 0x00000002ff237424 */ /* 0x000fe400078e00ff */
        /* <DEDUP_REMOVED lines=12> */
.L_x_13373:
        /* <DEDUP_REMOVED lines=13> */
.L_x_13375:
[----:B------:R-:W-:Y:S05]  /*25b0*/  BSYNC.RECONVERGENT B2 ;  /* 0x0000000000027941 */ /* 0x000fea0003800200 */
.L_x_13374:
        /* <DEDUP_REMOVED lines=42> */
.L_x_13372:
[----:B------:R-:W-:Y:S05]  /*2860*/  BSYNC.RECONVERGENT B1 ;  /* 0x0000000000017941 */ /* 0x000fea0003800200 */
.L_x_13371:
[----:B------:R-:W-:Y:S01]  /*2870*/  ISETP.NE.AND P4, PT, R35, 0x1, PT ;  /* 0x000000012300780c */ /* 0x000fe20003f85270 */
[----:B------:R-:W-:Y:S01]  /*2880*/  BSSY.RECONVERGENT B1, `(.L_x_13376) ;  /* 0x0000048000017945 */ /* 0x000fe20003800200 */
[----:B------:R-:W-:Y:S01]  /*2890*/  I2FP.F32.U32 R21, R21 ;  /* 0x0000001500157245 */ /* 0x000fe20000201000 */
[----:B------:R-:W-:Y:S02]  /*28a0*/  HADD2.F32 R22, -RZ, R22.H1_H1 ;  /* 0x30000016ff167230 */ /* 0x000fe40000004100 */
        /* <DEDUP_REMOVED lines=13> */
.L_x_13378:
        /* <DEDUP_REMOVED lines=13> */
.L_x_13380:
[----:B------:R-:W-:Y:S05]  /*2a50*/  BSYNC.RECONVERGENT B2 ;  /* 0x0000000000027941 */ /* 0x000fea0003800200 */
.L_x_13379:
        /* <DEDUP_REMOVED lines=42> */
.L_x_13377:
[----:B------:R-:W-:Y:S05]  /*2d00*/  BSYNC.RECONVERGENT B1 ;  /* 0x0000000000017941 */ /* 0x000fea0003800200 */
.L_x_13376:
        /* <DEDUP_REMOVED lines=17> */
.L_x_13383:
        /* <DEDUP_REMOVED lines=13> */
.L_x_13385:
[----:B------:R-:W-:Y:S05]  /*2ef0*/  BSYNC.RECONVERGENT B2 ;  /* 0x0000000000027941 */ /* 0x000fea0003800200 */
.L_x_13384:
        /* <DEDUP_REMOVED lines=42> */
.L_x_13382:
[----:B------:R-:W-:Y:S05]  /*31a0*/  BSYNC.RECONVERGENT B1 ;  /* 0x0000000000017941 */ /* 0x000fea0003800200 */
.L_x_13381:
[----:B------:R-:W-:Y:S01]  /*31b0*/  IMAD.U32 R111, RZ, RZ, UR18 ;  /* 0x00000012ff6f7e24 */ /* 0x000fe2000f8e00ff */
[----:B------:R-:W-:Y:S01]  /*31c0*/  P2R R102, PR, RZ, 0x2 ;  /* 0x00000002ff667803 */ /* 0x000fe20000000000 */
[----:B------:R-:W-:Y:S01]  /*31d0*/  HADD2.F32 R38, -RZ, R23.H1_H1 ;  /* 0x30000017ff267230 */ /* 0x000fe20000004100 */
[----:B------:R-:W-:Y:S01]  /*31e0*/  I2FP.F32.U32 R21, R33 ;  /* 0x0000002100157245 */ /* 0x000fe20000201000 */
[-C--:B------:R-:W-:Y:S01]  /*31f0*/  FMUL.FTZ R36, R36, R111.reuse ;  /* 0x0000006f24247220 */ /* 0x080fe20000410000 */
[-C--:B------:R-:W-:Y:S01]  /*3200*/  FMUL.FTZ R34, R34, R111.reuse ;  /* 0x0000006f22227220 */ /* 0x080fe20000410000 */
        /* <DEDUP_REMOVED lines=30> */
.L_x_13345:
        /* <DEDUP_REMOVED lines=16> */
.L_x_13389:
        /* <DEDUP_REMOVED lines=13> */
.L_x_13391:
[----:B------:R-:W-:Y:S05]  /*35c0*/  BSYNC.RECONVERGENT B2 ;  /* 0x0000000000027941 */ /* 0x000fea0003800200 */
.L_x_13390:
        /* <DEDUP_REMOVED lines=40> */
[----:B------:R-:W-:-:S07]  /*3850*/  LOP3.LUT R130, R108, R130, R27, 0x96, !PT ;  /* 0x000000826c827212 */ /* 0x000fce00078e961b */
.L_x_13388:
[----:B------:R-:W-:Y:S05]  /*3860*/  BSYNC.RECONVERGENT B1 ;  /* 0x0000000000017941 */ /* 0x000fea0003800200 */
.L_x_13387:
[----:B------:R-:W-:Y:S01]  /*3870*/  ISETP.NE.AND P0, PT, R10, 0x1, PT ;  /* 0x000000010a00780c */ /* 0x000fe20003f05270 */
[----:B------:R-:W-:Y:S01]  /*3880*/  IMAD.U32 R110, RZ, RZ, UR15 ;  /* 0x0000000fff6e7e24 */ /* 0x000fe2000f8e00ff */
[----:B------:R-:W-:Y:S01]  /*3890*/  I2FP.F32.U32 R9, R8 ;  /* 0x0000000800097245 */ /* 0x000fe20000201000 */
[----:B-----5:R-:W-:Y:S01]  /*38a0*/  HADD2.F32 R28, -RZ, R20.H0_H0 ;  /* 0x20000014ff1c7230 */ /* 0x020fe20000004100 */
[----:B------:R-:W-:Y:S01]  /*38b0*/  MOV R111, UR18 ;  /* 0x00000012006f7c02 */ /* 0x000fe20008000f00 */
[----:B------:R-:W-:Y:S01]  /*38c0*/  BSSY.RECONVERGENT B1, `(.L_x_13392) ;  /* 0x0000048000017945 */ /* 0x000fe20003800200 */
        /* <DEDUP_REMOVED lines=15> */
.L_x_13394:
        /* <DEDUP_REMOVED lines=13> */
.L_x_13396:
[----:B------:R-:W-:Y:S05]  /*3a90*/  BSYNC.RECONVERGENT B2 ;  /* 0x0000000000027941 */ /* 0x000fea0003800200 */
.L_x_13395:
        /* <DEDUP_REMOVED lines=42> */
.L_x_13393:
[----:B------:R-:W-:Y:S05]  /*3d40*/  BSYNC.RECONVERGENT B1 ;  /* 0x0000000000017941 */ /* 0x000fea0003800200 */
.L_x_13392:
        /* <DEDUP_REMOVED lines=23> */
.L_x_13399:
        /* <DEDUP_REMOVED lines=13> */
.L_x_13401:
[----:B------:R-:W-:Y:S05]  /*3f90*/  BSYNC.RECONVERGENT B2 ;  /* 0x0000000000027941 */ /* 0x000fea0003800200 */
.L_x_13400:
        /* <DEDUP_REMOVED lines=42> */
.L_x_13398:
[----:B------:R-:W-:Y:S05]  /*4240*/  BSYNC.RECONVERGENT B1 ;  /* 0x0000000000017941 */ /* 0x000fea0003800200 */
.L_x_13397:
[----:B------:R-:W-:Y:S01]  /*4250*/  ISETP.NE.AND P0, PT, R10, 0x1, PT ;  /* 0x000000010a00780c */ /* 0x000fe20003f05270 */
[----:B------:R-:W-:Y:S01]  /*4260*/  HADD2.F32 R20, -RZ, R20.H1_H1 ;  /* 0x30000014ff147230 */ /* 0x000fe20000004100 */
        /* <DEDUP_REMOVED lines=17> */
.L_x_13404:
        /* <DEDUP_REMOVED lines=13> */
.L_x_13406:
[----:B------:R-:W-:Y:S05]  /*4450*/  BSYNC.RECONVERGENT B2 ;  /* 0x0000000000027941 */ /* 0x000fea0003800200 */
.L_x_13405:
        /* <DEDUP_REMOVED lines=42> */
.L_x_13403:
[----:B------:R-:W-:Y:S05]  /*4700*/  BSYNC.RECONVERGENT B1 ;  /* 0x0000000000017941 */ /* 0x000fea0003800200 */
.L_x_13402:
        /* <DEDUP_REMOVED lines=23> */
.L_x_13409:
        /* <DEDUP_REMOVED lines=13> */
.L_x_13411:
[----:B------:R-:W-:Y:S05]  /*4950*/  BSYNC.RECONVERGENT B2 ;  /* 0x0000000000027941 */ /* 0x000fea0003800200 */
.L_x_13410:
        /* <DEDUP_REMOVED lines=42> */
.L_x_13408:
[----:B------:R-:W-:Y:S05]  /*4c00*/  BSYNC.RECONVERGENT B1 ;  /* 0x0000000000017941 */ /* 0x000fea0003800200 */
.L_x_13407:
        /* <DEDUP_REMOVED lines=19> */
.L_x_13414:
        /* <DEDUP_REMOVED lines=13> */
.L_x_13416:
[----:B------:R-:W-:Y:S05]  /*4e10*/  BSYNC.RECONVERGENT B2 ;  /* 0x0000000000027941 */ /* 0x000fea0003800200 */
.L_x_13415:
        /* <DEDUP_REMOVED lines=42> */
.L_x_13413:
[----:B------:R-:W-:Y:S05]  /*50c0*/  BSYNC.RECONVERGENT B1 ;  /* 0x0000000000017941 */ /* 0x000fea0003800200 */
.L_x_13412:
        /* <DEDUP_REMOVED lines=23> */
.L_x_13419:
        /* <DEDUP_REMOVED lines=13> */
.L_x_13421:
[----:B------:R-:W-:Y:S05]  /*5310*/  BSYNC.RECONVERGENT B2 ;  /* 0x0000000000027941 */ /* 0x000fea0003800200 */
.L_x_13420:
        /* <DEDUP_REMOVED lines=41> */
[----:B------:R-:W-:-:S07]  /*55b0*/  HFMA2 R13, -RZ, RZ, 0, 0 ;  /* 0x00000000ff0d7431 */ /* 0x000fce00000001ff */
.L_x_13418:
[----:B------:R-:W-:Y:S05]  /*55c0*/  BSYNC.RECONVERGENT B1 ;  /* 0x0000000000017941 */ /* 0x000fea0003800200 */
.L_x_13417:
[----:B------:R-:W-:Y:S01]  /*55d0*/  ISETP.NE.AND P0, PT, R13, 0x1, PT ;  /* 0x000000010d00780c */ /* 0x000fe20003f05270 */
[----:B------:R-:W-:Y:S01]  /*55e0*/  HADD2.F32 R12, -RZ, R21.H1_H1 ;  /* 0x30000015ff0c7230 */ /* 0x000fe20000004100 */
[----:B------:R-:W-:Y:S01]  /*55f0*/  I2FP.F32.U32 R11, R11 ;  /* 0x0000000b000b7245 */ /* 0x000fe20000201000 */
[----:B------:R-:W-:Y:S01]  /*5600*/  BSSY.RECONVERGENT B1, `(.L_x_13422) ;  /* 0x0000047000017945 */ /* 0x000fe20003800200 */
[----:B------:R-:W-:Y:S02]  /*5610*/  IMAD.MOV.U32 R14, RZ, RZ, 0x2 ;  /* 0x00000002ff0e7424 */ /* 0x000fe400078e00ff */
        /* <DEDUP_REMOVED lines=13> */
.L_x_13424:
        /* <DEDUP_REMOVED lines=13> */
.L_x_13426:
[----:B------:R-:W-:Y:S05]  /*57c0*/  BSYNC.RECONVERGENT B2 ;  /* 0x0000000000027941 */ /* 0x000fea0003800200 */
.L_x_13425:
        /* <DEDUP_REMOVED lines=42> */
.L_x_13423:
[----:B------:R-:W-:Y:S05]  /*5a70*/  BSYNC.RECONVERGENT B1 ;  /* 0x0000000000017941 */ /* 0x000fea0003800200 */
.L_x_13422:
[----:B------:R-:W-:Y:S01]  /*5a80*/  I2FP.F32.U32 R11, R11 ;  /* 0x0000000b000b7245 */ /* 0x000fe20000201000 */
[----:B------:R-:W-:Y:S01]  /*5a90*/  HADD2.F32 R12, -RZ, R49.H1_H1 ;  /* 0x30000031ff0c7230 */ /* 0x000fe20000004100 */
        /* <DEDUP_REMOVED lines=21> */
.L_x_13429:
        /* <DEDUP_REMOVED lines=13> */
.L_x_13431:
[----:B------:R-:W-:Y:S05]  /*5cc0*/  BSYNC.RECONVERGENT B2 ;  /* 0x0000000000027941 */ /* 0x000fea0003800200 */
.L_x_13430:
        /* <DEDUP_REMOVED lines=42> */
.L_x_13428:
[----:B------:R-:W-:Y:S05]  /*5f70*/  BSYNC.RECONVERGENT B1 ;  /* 0x0000000000017941 */ /* 0x000fea0003800200 */
.L_x_13427:
        /* <DEDUP_REMOVED lines=18> */
.L_x_13434:
        /* <DEDUP_REMOVED lines=13> */
.L_x_13436:
[----:B------:R-:W-:Y:S05]  /*6170*/  BSYNC.RECONVERGENT B2 ;  /* 0x0000000000027941 */ /* 0x000fea0003800200 */
.L_x_13435:
        /* <DEDUP_REMOVED lines=42> */
.L_x_13433:
[----:B------:R-:W-:Y:S05]  /*6420*/  BSYNC.RECONVERGENT B1 ;  /* 0x0000000000017941 */ /* 0x000fea0003800200 */
.L_x_13432:
[----:B------:R-:W-:Y:S01]  /*6430*/  I2FP.F32.U32 R13, R13 ;  /* 0x0000000d000d7245 */ /* 0x000fe20000201000 */
[----:B------:R-:W-:Y:S01]  /*6440*/  HADD2.F32 R14, -RZ, R50.H0_H0 ;  /* 0x20000032ff0e7230 */ /* 0x000fe20000004100 */
        /* <DEDUP_REMOVED lines=21> */
.L_x_13439:
        /* <DEDUP_REMOVED lines=13> */
.L_x_13441:
[----:B------:R-:W-:Y:S05]  /*6670*/  BSYNC.RECONVERGENT B2 ;  /* 0x0000000000027941 */ /* 0x000fea0003800200 */
.L_x_13440:
        /* <DEDUP_REMOVED lines=42> */
.L_x_13438:
[----:B------:R-:W-:Y:S05]  /*6920*/  BSYNC.RECONVERGENT B1 ;  /* 0x0000000000017941 */ /* 0x000fea0003800200 */
.L_x_13437:
[----:B------:R-:W-:Y:S01]  /*6930*/  ISETP.NE.AND P4, PT, R14, 0x1, PT ;  /* 0x000000010e00780c */ /* 0x000fe20003f85270 */
[----:B------:R-:W-:Y:S01]  /*6940*/  HADD2.F32 R22, -RZ, R22.H1_H1 ;  /* 0x30000016ff167230 */ /* 0x000fe20000004100 */
        /* <DEDUP_REMOVED lines=16> */
.L_x_13444:
        /* <DEDUP_REMOVED lines=13> */
.L_x_13446:
[----:B------:R-:W-:Y:S05]  /*6b20*/  BSYNC.RECONVERGENT B2 ;  /* 0x0000000000027941 */ /* 0x000fea0003800200 */
.L_x_13445:
        /* <DEDUP_REMOVED lines=42> */
.L_x_13443:
[----:B------:R-:W-:Y:S05]  /*6dd0*/  BSYNC.RECONVERGENT B1 ;  /* 0x0000000000017941 */ /* 0x000fea0003800200 */
.L_x_13442:
[----:B------:R-:W-:Y:S01]  /*6de0*/  I2FP.F32.U32 R15, R15 ;  /* 0x0000000f000f7245 */ /* 0x000fe20000201000 */
[----:B------:R-:W-:Y:S01]  /*6df0*/  HADD2.F32 R14, -RZ, R50.H1_H1 ;  /* 0x30000032ff0e7230 */ /* 0x000fe20000004100 */
[----:B------:R-:W-:Y:S01]  /*6e00*/  FSEL R20, R13, RZ, P0 ;  /* 0x000000ff0d147208 */ /* 0x000fe20000000000 */
[----:B------:R-:W-:Y:S02]  /*6e10*/  BSSY.RECONVERGENT B1, `(.L_x_13447) ;  /* 0x000004d000017945 */ /* 0x000fe40003800200 */
        /* <DEDUP_REMOVED lines=8> */
[----:B------:R-:W-:Y:S01]  /*6ea0*/  HFMA2 R20, -RZ, RZ, 0, 1.1920928955078125e-07 ;  /* 0x00000002ff147431 */ /* 0x000fe200000001ff */
        /* <DEDUP_REMOVED lines=11> */
.L_x_13449:
        /* <DEDUP_REMOVED lines=13> */
.L_x_13451:
[----:B------:R-:W-:Y:S05]  /*7030*/  BSYNC.RECONVERGENT B2 ;  /* 0x0000000000027941 */ /* 0x000fea0003800200 */
.L_x_13450:
        /* <DEDUP_REMOVED lines=42> */
.L_x_13448:
[----:B------:R-:W-:Y:S05]  /*72e0*/  BSYNC.RECONVERGENT B1 ;  /* 0x0000000000017941 */ /* 0x000fea0003800200 */
.L_x_13447:
        /* <DEDUP_REMOVED lines=18> */
.L_x_13454:
        /* <DEDUP_REMOVED lines=13> */
.L_x_13456:
[----:B------:R-:W-:Y:S05]  /*74e0*/  BSYNC.RECONVERGENT B2 ;  /* 0x0000000000027941 */ /* 0x000fea0003800200 */
.L_x_13455:
        /* <DEDUP_REMOVED lines=42> */
.L_x_13453:
[----:B------:R-:W-:Y:S05]  /*7790*/  BSYNC.RECONVERGENT B1 ;  /* 0x0000000000017941 */ /* 0x000fea0003800200 */
.L_x_13452:
        /* <DEDUP_REMOVED lines=24> */
.L_x_13459:
        /* <DEDUP_REMOVED lines=13> */
.L_x_13461:
[----:B------:R-:W-:Y:S05]  /*79f0*/  BSYNC.RECONVERGENT B2 ;  /* 0x0000000000027941 */ /* 0x000fea0003800200 */
.L_x_13460:
        /* <DEDUP_REMOVED lines=42> */
.L_x_13458:
[----:B------:R-:W-:Y:S05]  /*7ca0*/  BSYNC.RECONVERGENT B1 ;  /* 0x0000000000017941 */ /* 0x000fea0003800200 */
.L_x_13457:
        /* <DEDUP_REMOVED lines=18> */
.L_x_13464:
        /* <DEDUP_REMOVED lines=15> */
.L_x_13466:
[----:B------:R-:W-:Y:S05]  /*7ec0*/  BSYNC.RECONVERGENT B2 ;  /* 0x0000000000027941 */ /* 0x000fea0003800200 */
.L_x_13465:
        /* <DEDUP_REMOVED lines=42> */
.L_x_13463:
[----:B------:R-:W-:Y:S05]  /*8170*/  BSYNC.RECONVERGENT B1 ;  /* 0x0000000000017941 */ /* 0x000fea0003800200 */
.L_x_13462:
        /* <DEDUP_REMOVED lines=8> */
[----:B------:R-:W-:Y:S01]  /*8200*/  FADD.FTZ R39, R39, R22 ;  /* 0x0000001627277221 */ /* 0x000fe20000010000 */
[----:B------:R-:W-:-:S03]  /*8210*/  PRMT R15, R20, 0x7610, R15 ;  /* 0x00007610140f7816 */ /* 0x000fc6000000000f */
[----:B------:R-:W-:-:S07]  /*8220*/  @P1 FADD.FTZ R39, R43, R39 ;  /* 0x000000272b271221 */ /* 0x000fce0000010000 */
.L_x_13386:
        /* <DEDUP_REMOVED lines=50> */
.L_x_13467:
        /* <DEDUP_REMOVED lines=22> */
.L_x_13471:
        /* <DEDUP_REMOVED lines=13> */
.L_x_13473:
[----:B------:R-:W-:Y:S05]  /*8780*/  BSYNC.RECONVERGENT B2 ;  /* 0x0000000000027941 */ /* 0x000fea0003800200 */
.L_x_13472:
        /* <DEDUP_REMOVED lines=41> */
.L_x_13470:
[----:B------:R-:W-:Y:S05]  /*8a20*/  BSYNC.RECONVERGENT B1 ;  /* 0x0000000000017941 */ /* 0x000fea0003800200 */
.L_x_13469:
[----:B------:R-:W-:Y:S01]  /*8a30*/  ISETP.NE.AND P2, PT, R10, 0x1, PT ;  /* 0x000000010a00780c */ /* 0x000fe20003f45270 */
[----:B------:R-:W-:Y:S01]  /*8a40*/  BSSY.RECONVERGENT B1, `(.L_x_13474) ;  /* 0x000004a000017945 */ /* 0x000fe20003800200 */
[----:B------:R-:W-:Y:S01]  /*8a50*/  I2FP.F32.U32 R9, R8 ;  /* 0x0000000800097245 */ /* 0x000fe20000201000 */
[----:B-----5:R-:W-:Y:S02]  /*8a60*/  HADD2.F32 R8, -RZ, R20.H0_H0 ;  /* 0x20000014ff087230 */ /* 0x020fe40000004100 */
        /* <DEDUP_REMOVED lines=15> */
.L_x_13476:
        /* <DEDUP_REMOVED lines=13> */
.L_x_13478:
[----:B------:R-:W-:Y:S05]  /*8c30*/  BSYNC.RECONVERGENT B2 ;  /* 0x0000000000027941 */ /* 0x000fea0003800200 */
.L_x_13477:
        /* <DEDUP_REMOVED lines=42> */
.L_x_13475:
[----:B------:R-:W-:Y:S05]  /*8ee0*/  BSYNC.RECONVERGENT B1 ;  /* 0x0000000000017941 */ /* 0x000fea0003800200 */
.L_x_13474:
[----:B------:R-:W-:Y:S01]  /*8ef0*/  I2FP.F32.U32 R9, R9 ;  /* 0x0000000900097245 */ /* 0x000fe20000201000 */
[----:B------:R-:W-:Y:S01]  /*8f00*/  HADD2.F32 R10, -RZ, R48.H0_H0 ;  /* 0x20000030ff0a7230 */ /* 0x000fe20000004100 */
[----:B------:R-:W-:Y:S01]  /*8f10*/  ISETP.NE.AND P3, PT, R11, 0x1, PT ;  /* 0x000000010b00780c */ /* 0x000fe20003f65270 */
[----:B------:R-:W-:Y:S02]  /*8f20*/  BSSY.RECONVERGENT B1, `(.L_x_13479) ;  /* 0x000004c000017945 */ /* 0x000fe40003800200 */
[----:B------:R-:W-:Y:S01]  /*8f30*/  FFMA.FTZ R9, R9, R16, 1.1641532182693481445e-10 ;  /* 0x2f00000009097423 */ /* 0x000fe20000010010 */
[----:B------:R-:W-:-:S04]  /*8f40*/  FMUL.FTZ R10, R10, R111 ;  /* 0x0000006f0a0a7220 */ /* 0x000fc80000410000 */
[----:B------:R-:W-:Y:S02]  /*8f50*/  FSETP.GTU.FTZ.AND P2, PT, R9, R110, PT ;  /* 0x0000006e0900720b */ /* 0x000fe40003f5c000 */
[----:B------:R-:W-:Y:S02]  /*8f60*/  FSEL R9, R8, RZ, P4 ;  /* 0x000000ff08097208 */ /* 0x000fe40002000000 */
[----:B0-----:R-:W-:Y:S01]  /*8f70*/  FSEL R28, R10, RZ, !P2 ;  /* 0x000000ff0a1c7208 */ /* 0x001fe20005000000 */
        /* <DEDUP_REMOVED lines=14> */
.L_x_13481:
        /* <DEDUP_REMOVED lines=13> */
.L_x_13483:
[----:B------:R-:W-:Y:S05]  /*9130*/  BSYNC.RECONVERGENT B2 ;  /* 0x0000000000027941 */ /* 0x000fea0003800200 */
.L_x_13482:
        /* <DEDUP_REMOVED lines=42> */
.L_x_13480:
[----:B------:R-:W-:Y:S05]  /*93e0*/  BSYNC.RECONVERGENT B1 ;  /* 0x0000000000017941 */ /* 0x000fea0003800200 */
.L_x_13479:
        /* <DEDUP_REMOVED lines=19> */
.L_x_13486:
        /* <DEDUP_REMOVED lines=13> */
.L_x_13488:
[----:B------:R-:W-:Y:S05]  /*95f0*/  BSYNC.RECONVERGENT B2 ;  /* 0x0000000000027941 */ /* 0x000fea0003800200 */
.L_x_13487:
        /* <DEDUP_REMOVED lines=42> */
.L_x_13485:
[----:B------:R-:W-:Y:S05]  /*98a0*/  BSYNC.RECONVERGENT B1 ;  /* 0x0000000000017941 */ /* 0x000fea0003800200 */
.L_x_13484:
[----:B------:R-:W-:Y:S01]  /*98b0*/  I2FP.F32.U32 R11, R11 ;  /* 0x0000000b000b7245 */ /* 0x000fe20000201000 */
[----:B------:R-:W-:Y:S01]  /*98c0*/  HADD2.F32 R10, -RZ, R48.H1_H1 ;  /* 0x30000030ff0a7230 */ /* 0x000fe20000004100 */
[----:B------:R-:W-:Y:S01]  /*98d0*/  ISETP.NE.AND P3, PT, R12, 0x1, PT ;  /* 0x000000010c00780c */ /* 0x000fe20003f65270 */
        /* <DEDUP_REMOVED lines=20> */
.L_x_13491:
        /* <DEDUP_REMOVED lines=13> */
.L_x_13493:
[----:B------:R-:W-:Y:S05]  /*9af0*/  BSYNC.RECONVERGENT B2 ;  /* 0x0000000000027941 */ /* 0x000fea0003800200 */
.L_x_13492:
        /* <DEDUP_REMOVED lines=42> */
.L_x_13490:
[----:B------:R-:W-:Y:S05]  /*9da0*/  BSYNC.RECONVERGENT B1 ;  /* 0x0000000000017941 */ /* 0x000fea0003800200 */
.L_x_13489:
[----:B------:R-:W-:Y:S01]  /*9db0*/  ISETP.NE.AND P2, PT, R13, 0x1, PT ;  /* 0x000000010d00780c */ /* 0x000fe20003f45270 */
[----:B------:R-:W-:Y:S01]  /*9dc0*/  HADD2.F32 R10, -RZ, R21.H0_H0 ;  /* 0x20000015ff0a7230 */ /* 0x000fe20000004100 */
[----:B------:R-:W-:Y:S01]  /*9dd0*/  I2FP.F32.U32 R11, R11 ;  /* 0x0000000b000b7245 */ /* 0x000fe20000201000 */
[----:B------:R-:W-:Y:S01]  /*9de0*/  BSSY.RECONVERGENT B1, `(.L_x_13494) ;  /* 0x0000048000017945 */ /* 0x000fe20003800200 */
[----:B------:R-:W-:Y:S02]  /*9df0*/  IMAD.MOV.U32 R14, RZ, RZ, 0x2 ;  /* 0x00000002ff0e7424 */ /* 0x000fe400078e00ff */
        /* <DEDUP_REMOVED lines=14> */
.L_x_13496:
        /* <DEDUP_REMOVED lines=13> */
.L_x_13498:
[----:B------:R-:W-:Y:S05]  /*9fb0*/  BSYNC.RECONVERGENT B2 ;  /* 0x0000000000027941 */ /* 0x000fea0003800200 */
.L_x_13497:
        /* <DEDUP_REMOVED lines=42> */
.L_x_13495:
[----:B------:R-:W-:Y:S05]  /*a260*/  BSYNC.RECONVERGENT B1 ;  /* 0x0000000000017941 */ /* 0x000fea0003800200 */
.L_x_13494:
        /* <DEDUP_REMOVED lines=23> */
.L_x_13501:
        /* <DEDUP_REMOVED lines=13> */
.L_x_13503:
[----:B------:R-:W-:Y:S05]  /*a4b0*/  BSYNC.RECONVERGENT B2 ;  /* 0x0000000000027941 */ /* 0x000fea0003800200 */
.L_x_13502:
        /* <DEDUP_REMOVED lines=42> */
.L_x_13500:
[----:B------:R-:W-:Y:S05]  /*a760*/  BSYNC.RECONVERGENT B1 ;  /* 0x0000000000017941 */ /* 0x000fea0003800200 */
.L_x_13499:
        /* <DEDUP_REMOVED lines=19> */
.L_x_13506:
        /* <DEDUP_REMOVED lines=13> */
.L_x_13508:
[----:B------:R-:W-:Y:S05]  /*a970*/  BSYNC.RECONVERGENT B2 ;  /* 0x0000000000027941 */ /* 0x000fea0003800200 */
.L_x_13507:
        /* <DEDUP_REMOVED lines=42> */
.L_x_13505:
[----:B------:R-:W-:Y:S05]  /*ac20*/  BSYNC.RECONVERGENT B1 ;  /* 0x0000000000017941 */ /* 0x000fea0003800200 */
.L_x_13504:
[----:B------:R-:W-:Y:S01]  /*ac30*/  I2FP.F32.U32 R13, R13 ;  /* 0x0000000d000d7245 */ /* 0x000fe20000201000 */
[----:B------:R-:W-:Y:S01]  /*ac40*/  HADD2.F32 R12, -RZ, R49.H1_H1 ;  /* 0x30000031ff0c7230 */ /* 0x000fe20000004100 */
[----:B------:R-:W-:Y:S01]  /*ac50*/  BSSY.RECONVERGENT B1, `(.L_x_13509) ;  /* 0x000004d000017945 */ /* 0x000fe20003800200 */
[----:B------:R-:W-:Y:S02]  /*ac60*/  IMAD.MOV.U32 R15, RZ, RZ, 0x2 ;  /* 0x00000002ff0f7424 */ /* 0x000fe400078e00ff */
        /* <DEDUP_REMOVED lines=19> */
.L_x_13511:
        /* <DEDUP_REMOVED lines=13> */
.L_x_13513:
[----:B------:R-:W-:Y:S05]  /*ae70*/  BSYNC.RECONVERGENT B2 ;  /* 0x0000000000027941 */ /* 0x000fea0003800200 */
.L_x_13512:
        /* <DEDUP_REMOVED lines=42> */
.L_x_13510:
[----:B------:R-:W-:Y:S05]  /*b120*/  BSYNC.RECONVERGENT B1 ;  /* 0x0000000000017941 */ /* 0x000fea0003800200 */
.L_x_13509:
        /* <DEDUP_REMOVED lines=18> */
.L_x_13516:
        /* <DEDUP_REMOVED lines=13> */
.L_x_13518:
[----:B------:R-:W-:Y:S05]  /*b320*/  BSYNC.RECONVERGENT B2 ;  /* 0x0000000000027941 */ /* 0x000fea0003800200 */
.L_x_13517:
        /* <DEDUP_REMOVED lines=42> */
.L_x_13515:
[----:B------:R-:W-:Y:S05]  /*b5d0*/  BSYNC.RECONVERGENT B1 ;  /* 0x0000000000017941 */ /* 0x000fea0003800200 */
.L_x_13514:
[----:B------:R-:W-:Y:S01]  /*b5e0*/  I2FP.F32.U32 R13, R13 ;  /* 0x0000000d000d7245 */ /* 0x000fe20000201000 */
[----:B------:R-:W-:Y:S01]  /*b5f0*/  HADD2.F32 R14, -RZ, R50.H0_H0 ;  /* 0x20000032ff0e7230 */ /* 0x000fe20000004100 */
        /* <DEDUP_REMOVED lines=22> */
.L_x_13521:
        /* <DEDUP_REMOVED lines=13> */
.L_x_13523:
[----:B------:R-:W-:Y:S05]  /*b830*/  BSYNC.RECONVERGENT B2 ;  /* 0x0000000000027941 */ /* 0x000fea0003800200 */
.L_x_13522:
        /* <DEDUP_REMOVED lines=40> */
[----:B------:R-:W-:Y:S02]  /*bac0*/  IMAD.MOV.U32 R116, RZ, RZ, R14 ;  /* 0x000000ffff747224 */ /* 0x000fe400078e000e */
[----:B------:R-:W-:-:S07]  /*bad0*/  HFMA2 R14, -RZ, RZ, 0, 0 ;  /* 0x00000000ff0e7431 */ /* 0x000fce00000001ff */
.L_x_13520:
[----:B------:R-:W-:Y:S05]  /*bae0*/  BSYNC.RECONVERGENT B1 ;  /* 0x0000000000017941 */ /* 0x000fea0003800200 */
.L_x_13519:
        /* <DEDUP_REMOVED lines=18> */
.L_x_13526:
        /* <DEDUP_REMOVED lines=13> */
.L_x_13528:
[----:B------:R-:W-:Y:S05]  /*bce0*/  BSYNC.RECONVERGENT B2 ;  /* 0x0000000000027941 */ /* 0x000fea0003800200 */
.L_x_13527:
        /* <DEDUP_REMOVED lines=42> */
.L_x_13525:
[----:B------:R-:W-:Y:S05]  /*bf90*/  BSYNC.RECONVERGENT B1 ;  /* 0x0000000000017941 */ /* 0x000fea0003800200 */
.L_x_13524:
[----:B------:R-:W-:Y:S01]  /*bfa0*/  I2FP.F32.U32 R15, R20 ;  /* 0x00000014000f7245 */ /* 0x000fe20000201000 */
[----:B------:R-:W-:Y:S01]  /*bfb0*/  HADD2.F32 R14, -RZ, R50.H1_H1 ;  /* 0x30000032ff0e7230 */ /* 0x000fe20000004100 */
        /* <DEDUP_REMOVED lines=22> */
.L_x_13531:
        /* <DEDUP_REMOVED lines=13> */
.L_x_13533:
[----:B------:R-:W-:Y:S05]  /*c1f0*/  BSYNC.RECONVERGENT B2 ;  /* 0x0000000000027941 */ /* 0x000fea0003800200 */
.L_x_13532:
        /* <DEDUP_REMOVED lines=42> */
.L_x_13530:
[----:B------:R-:W-:Y:S05]  /*c4a0*/  BSYNC.RECONVERGENT B1 ;  /* 0x0000000000017941 */ /* 0x000fea0003800200 */
.L_x_13529:
        /* <DEDUP_REMOVED lines=18> */
.L_x_13536:
        /* <DEDUP_REMOVED lines=13> */
.L_x_13538:
[----:B------:R-:W-:Y:S05]  /*c6a0*/  BSYNC.RECONVERGENT B2 ;  /* 0x0000000000027941 */ /* 0x000fea0003800200 */
.L_x_13537:
        /* <DEDUP_REMOVED lines=30> */
[----:B------:R-:W-:Y:S02]  /*c890*/  HFMA2 R21, -RZ, RZ, 0, 0 ;  /* 0x00000000ff157431 */ /* 0x000fe400000001ff */
[----:B------:R-:W-:Y:S01]  /*c8a0*/  IMAD.WIDE.U32 R130, R130, -0x2daee0ad, RZ ;  /* 0xd2511f5382827825 */ /* 0x000fe200078e00ff */
[----:B------:R-:W-:-:S04]  /*c8b0*/  LOP3.LUT R126, R109, R14, R27, 0x96, !PT ;  /* 0x0000000e6d7e7212 */ /* 0x000fc800078e961b */
        /* <DEDUP_REMOVED lines=8> */
[----:B------:R-:W-:-:S07]  /*c940*/  LOP3.LUT R130, R108, R130, R15, 0x96, !PT ;  /* 0x000000826c827212 */ /* 0x000fce00078e960f */
.L_x_13535:
[----:B------:R-:W-:Y:S05]  /*c950*/  BSYNC.RECONVERGENT B1 ;  /* 0x0000000000017941 */ /* 0x000fea0003800200 */
.L_x_13534:
        /* <DEDUP_REMOVED lines=23> */
.L_x_13541:
        /* <DEDUP_REMOVED lines=13> */
.L_x_13543:
[----:B------:R-:W-:Y:S05]  /*cba0*/  BSYNC.RECONVERGENT B2 ;  /* 0x0000000000027941 */ /* 0x000fea0003800200 */
.L_x_13542:
        /* <DEDUP_REMOVED lines=42> */
.L_x_13540:
[----:B------:R-:W-:Y:S05]  /*ce50*/  BSYNC.RECONVERGENT B1 ;  /* 0x0000000000017941 */ /* 0x000fea0003800200 */
.L_x_13539:
        /* <DEDUP_REMOVED lines=18> */
.L_x_13546:
        /* <DEDUP_REMOVED lines=15> */
.L_x_13548:
[----:B------:R-:W-:Y:S05]  /*d070*/  BSYNC.RECONVERGENT B2 ;  /* 0x0000000000027941 */ /* 0x000fea0003800200 */
.L_x_13547:
        /* <DEDUP_REMOVED lines=31> */
[----:B------:R-:W-:Y:S02]  /*d270*/  LOP3.LUT R126, R109, R22, R115, 0x96, !PT ;  /* 0x000000166d7e7212 */ /* 0x000fe400078e9673 */
        /* <DEDUP_REMOVED lines=10> */
.L_x_13545:
[----:B------:R-:W-:Y:S05]  /*d320*/  BSYNC.RECONVERGENT B1 ;  /* 0x0000000000017941 */ /* 0x000fea0003800200 */
.L_x_13544:
        /* <DEDUP_REMOVED lines=11> */
[----:B------:R-:W-:Y:S06]  /*d3e0*/  BRA `(.L_x_13549) ;  /* 0x0000002400dc7947 */ /* 0x000fec0003800000 */
.L_x_13468:
        /* <DEDUP_REMOVED lines=16> */
.L_x_13552:
        /* <DEDUP_REMOVED lines=13> */
.L_x_13554:
[----:B------:R-:W-:Y:S05]  /*d5c0*/  BSYNC.RECONVERGENT B2 ;  /* 0x0000000000027941 */ /* 0x000fea0003800200 */
.L_x_13553:
        /* <DEDUP_REMOVED lines=41> */
.L_x_13551:
[----:B------:R-:W-:Y:S05]  /*d860*/  BSYNC.RECONVERGENT B1 ;  /* 0x0000000000017941 */ /* 0x000fea0003800200 */
.L_x_13550:
        /* <DEDUP_REMOVED lines=18> */
.L_x_13557:
        /* <DEDUP_REMOVED lines=13> */
.L_x_13559:
[----:B------:R-:W-:Y:S05]  /*da60*/  BSYNC.RECONVERGENT B2 ;  /* 0x0000000000027941 */ /* 0x000fea0003800200 */
.L_x_13558:
        /* <DEDUP_REMOVED lines=42> */
.L_x_13556:
[----:B------:R-:W-:Y:S05]  /*dd10*/  BSYNC.RECONVERGENT B1 ;  /* 0x0000000000017941 */ /* 0x000fea0003800200 */
.L_x_13555:
        /* <DEDUP_REMOVED lines=18> */
.L_x_13562:
        /* <DEDUP_REMOVED lines=13> */
.L_x_13564:
[----:B------:R-:W-:Y:S05]  /*df10*/  BSYNC.RECONVERGENT B2 ;  /* 0x0000000000027941 */ /* 0x000fea0003800200 */
.L_x_13563:
        /* <DEDUP_REMOVED lines=42> */
.L_x_13561:
[----:B------:R-:W-:Y:S05]  /*e1c0*/  BSYNC.RECONVERGENT B1 ;  /* 0x0000000000017941 */ /* 0x000fea0003800200 */
.L_x_13560:
        /* <DEDUP_REMOVED lines=18> */
.L_x_13567:
        /* <DEDUP_REMOVED lines=13> */
.L_x_13569:
[----:B------:R-:W-:Y:S05]  /*e3c0*/  BSYNC.RECONVERGENT B2 ;  /* 0x0000000000027941 */ /* 0x000fea0003800200 */
.L_x_13568:
        /* <DEDUP_REMOVED lines=42> */
.L_x_13566:
[----:B------:R-:W-:Y:S05]  /*e670*/  BSYNC.RECONVERGENT B1 ;  /* 0x0000000000017941 */ /* 0x000fea0003800200 */
.L_x_13565:
        /* <DEDUP_REMOVED lines=18> */
.L_x_13572:
        /* <DEDUP_REMOVED lines=13> */
.L_x_13574:
[----:B------:R-:W-:Y:S05]  /*e870*/  BSYNC.RECONVERGENT B2 ;  /* 0x0000000000027941 */ /* 0x000fea0003800200 */
.L_x_13573:
        /* <DEDUP_REMOVED lines=40> */
[----:B------:R-:W-:Y:S02]  /*eb00*/  IMAD.MOV.U32 R116, RZ, RZ, R20 ;  /* 0x000000ffff747224 */ /* 0x000fe400078e0014 */
[----:B------:R-:W-:-:S07]  /*eb10*/  HFMA2 R20, -RZ, RZ, 0, 0 ;  /* 0x00000000ff147431 */ /* 0x000fce00000001ff */
.L_x_13571:
[----:B------:R-:W-:Y:S05]  /*eb20*/  BSYNC.RECONVERGENT B1 ;  /* 0x0000000000017941 */ /* 0x000fea0003800200 */
.L_x_13570:
        /* <DEDUP_REMOVED lines=17> */
.L_x_13577:
        /* <DEDUP_REMOVED lines=13> */
.L_x_13579:
[----:B------:R-:W-:Y:S05]  /*ed10*/  BSYNC.RECONVERGENT B2 ;  /* 0x0000000000027941 */ /* 0x000fea0003800200 */
.L_x_13578:
        /* <DEDUP_REMOVED lines=42> */
.L_x_13576:
[----:B------:R-:W-:Y:S05]  /*efc0*/  BSYNC.RECONVERGENT B1 ;  /* 0x0000000000017941 */ /* 0x000fea0003800200 */
.L_x_13575:
        /* <DEDUP_REMOVED lines=17> */
.L_x_13582:
        /* <DEDUP_REMOVED lines=13> */
.L_x_13584:
[----:B------:R-:W-:Y:S05]  /*f1b0*/  BSYNC.RECONVERGENT B2 ;  /* 0x0000000000027941 */ /* 0x000fea0003800200 */
.L_x_13583:
        /* <DEDUP_REMOVED lines=42> */
.L_x_13581:
[----:B------:R-:W-:Y:S05]  /*f460*/  BSYNC.RECONVERGENT B1 ;  /* 0x0000000000017941 */ /* 0x000fea0003800200 */
.L_x_13580:
        /* <DEDUP_REMOVED lines=17> */
.L_x_13587:
        /* <DEDUP_REMOVED lines=13> */
.L_x_13589:
[----:B------:R-:W-:Y:S05]  /*f650*/  BSYNC.RECONVERGENT B2 ;  /* 0x0000000000027941 */ /* 0x000fea0003800200 */
.L_x_13588:
        /* <DEDUP_REMOVED lines=42> */
.L_x_13586:
[----:B------:R-:W-:Y:S05]  /*f900*/  BSYNC.RECONVERGENT B1 ;  /* 0x0000000000017941 */ /* 0x000fea0003800200 */
.L_x_13585:
        /* <DEDUP_REMOVED lines=37> */
.L_x_13549:
[----:B------:R-:W-:Y:S01]  /*fb60*/  ISETP.NE.AND P6, PT, R103, RZ, PT ;  /* 0x000000ff6700720c */ /* 0x000fe20003fc5270 */
[----:B------:R-:W-:Y:S01]  /*fb70*/  IMAD.WIDE.U32 R20, R112, 0x20, R122 ;  /* 0x0000002070147825 */ /* 0x000fe200078e007a */
[----:B------:R-:W-:Y:S02]  /*fb80*/  SEL R23, RZ, 0x1000000, !P5 ;  /* 0x01000000ff177807 */ /* 0x000fe40006800000 */
[----:B------:R-:W-:Y:S02]  /*fb90*/  SEL R22, RZ, 0x10000, !P4 ;  /* 0x00010000ff167807 */ /* 0x000fe40006000000 */
[----:B------:R-:W-:Y:S01]  /*fba0*/  SEL R103, RZ, 0x100, !P3 ;  /* 0x00000100ff677807 */ /* 0x000fe20005800000 */
[----:B------:R0:W-:Y:S01]  /*fbb0*/  STG.E.128 desc[UR8][R20.64], R28 ;  /* 0x0000001c14007986 */ /* 0x0001e2000c101d08 */
        /* <DEDUP_REMOVED lines=9> */
[----:B------:R-:W-:Y:S02]  /*fc50*/  SEL R102, RZ, 0x1, !P2 ;  /* 0x00000001ff667807 */ /* 0x000fe40005000000 */
        /* <DEDUP_REMOVED lines=26> */
.L_x_13590:
        /* <DEDUP_REMOVED lines=27> */
.L_x_13594:
        /* <DEDUP_REMOVED lines=13> */
.L_x_13596:
[----:B------:R-:W-:Y:S05]  /*10080*/  BSYNC.RECONVERGENT B2 ;  /* 0x0000000000027941 */ /* 0x000fea0003800200 */
.L_x_13595:
        /* <DEDUP_REMOVED lines=41> */
.L_x_13593:
[----:B------:R-:W-:Y:S05]  /*10320*/  BSYNC.RECONVERGENT B1 ;  /* 0x0000000000017941 */ /* 0x000fea0003800200 */
.L_x_13592:
        /* <DEDUP_REMOVED lines=19> */
.L_x_13599:
        /* <DEDUP_REMOVED lines=13> */
.L_x_13601:
[----:B------:R-:W-:Y:S05]  /*10530*/  BSYNC.RECONVERGENT B2 ;  /* 0x0000000000027941 */ /* 0x000fea0003800200 */
.L_x_13600:
        /* <DEDUP_REMOVED lines=42> */
.L_x_13598:
[----:B------:R-:W-:Y:S05]  /*107e0*/  BSYNC.RECONVERGENT B1 ;  /* 0x0000000000017941 */ /* 0x000fea0003800200 */
.L_x_13597:
        /* <DEDUP_REMOVED lines=23> */
.L_x_13604:
        /* <DEDUP_REMOVED lines=13> */
.L_x_13606:
[----:B------:R-:W-:Y:S05]  /*10a30*/  BSYNC.RECONVERGENT B2 ;  /* 0x0000000000027941 */ /* 0x000fea0003800200 */
.L_x_13605:
        /* <DEDUP_REMOVED lines=42> */
.L_x_13603:
[----:B------:R-:W-:Y:S05]  /*10ce0*/  BSYNC.RECONVERGENT B1 ;  /* 0x0000000000017941 */ /* 0x000fea0003800200 */
.L_x_13602:
        /* <DEDUP_REMOVED lines=19> */
.L_x_13609:
        /* <DEDUP_REMOVED lines=13> */
.L_x_13611:
[----:B------:R-:W-:Y:S05]  /*10ef0*/  BSYNC.RECONVERGENT B2 ;  /* 0x0000000000027941 */ /* 0x000fea0003800200 */
.L_x_13610:
        /* <DEDUP_REMOVED lines=42> */
.L_x_13608:
[----:B------:R-:W-:Y:S05]  /*111a0*/  BSYNC.RECONVERGENT B1 ;  /* 0x0000000000017941 */ /* 0x000fea0003800200 */
.L_x_13607:
[----:B------:R-:W-:Y:S01]  /*111b0*/  I2FP.F32.U32 R11, R11 ;  /* 0x0000000b000b7245 */ /* 0x000fe20000201000 */
[----:B------:R-:W-:Y:S01]  /*111c0*/  HADD2.F32 R10, -RZ, R48.H1_H1 ;  /* 0x30000030ff0a7230 */ /* 0x000fe20000004100 */
        /* <DEDUP_REMOVED lines=21> */
.L_x_13614:
        /* <DEDUP_REMOVED lines=13> */
.L_x_13616:
[----:B------:R-:W-:Y:S05]  /*113f0*/  BSYNC.RECONVERGENT B2 ;  /* 0x0000000000027941 */ /* 0x000fea0003800200 */
.L_x_13615:
        /* <DEDUP_REMOVED lines=32> */
[----:B------:R-:W-:Y:S01]  /*11600*/  HFMA2 R13, -RZ, RZ, 0, 0 ;  /* 0x00000000ff0d7431 */ /* 0x000fe200000001ff */
        /* <DEDUP_REMOVED lines=9> */
.L_x_13613:
[----:B------:R-:W-:Y:S05]  /*116a0*/  BSYNC.RECONVERGENT B1 ;  /* 0x0000000000017941 */ /* 0x000fea0003800200 */
.L_x_13612:
        /* <DEDUP_REMOVED lines=19> */
.L_x_13619:
        /* <DEDUP_REMOVED lines=13> */
.L_x_13621:
[----:B------:R-:W-:Y:S05]  /*118b0*/  BSYNC.RECONVERGENT B2 ;  /* 0x0000000000027941 */ /* 0x000fea0003800200 */
.L_x_13620:
        /* <DEDUP_REMOVED lines=42> */
.L_x_13618:
[----:B------:R-:W-:Y:S05]  /*11b60*/  BSYNC.RECONVERGENT B1 ;  /* 0x0000000000017941 */ /* 0x000fea0003800200 */
.L_x_13617:
        /* <DEDUP_REMOVED lines=23> */
.L_x_13624:
        /* <DEDUP_REMOVED lines=13> */
.L_x_13626:
[----:B------:R-:W-:Y:S05]  /*11db0*/  BSYNC.RECONVERGENT B2 ;  /* 0x0000000000027941 */ /* 0x000fea0003800200 */
.L_x_13625:
        /* <DEDUP_REMOVED lines=42> */
.L_x_13623:
[----:B------:R-:W-:Y:S05]  /*12060*/  BSYNC.RECONVERGENT B1 ;  /* 0x0000000000017941 */ /* 0x000fea0003800200 */
.L_x_13622:
        /* <DEDUP_REMOVED lines=19> */
.L_x_13629:
        /* <DEDUP_REMOVED lines=13> */
.L_x_13631:
[----:B------:R-:W-:Y:S05]  /*12270*/  BSYNC.RECONVERGENT B2 ;  /* 0x0000000000027941 */ /* 0x000fea0003800200 */
.L_x_13630:
        /* <DEDUP_REMOVED lines=42> */
.L_x_13628:
[----:B------:R-:W-:Y:S05]  /*12520*/  BSYNC.RECONVERGENT B1 ;  /* 0x0000000000017941 */ /* 0x000fea0003800200 */
.L_x_13627:
[----:B------:R-:W-:Y:S01]  /*12530*/  I2FP.F32.U32 R13, R13 ;  /* 0x0000000d000d7245 */ /* 0x000fe20000201000 */
[----:B------:R-:W-:Y:S01]  /*12540*/  HADD2.F32 R12, -RZ, R49.H1_H1 ;  /* 0x30000031ff0c7230 */ /* 0x000fe20000004100 */
        /* <DEDUP_REMOVED lines=21> */
.L_x_13634:
        /* <DEDUP_REMOVED lines=13> */
.L_x_13636:
[----:B------:R-:W-:Y:S05]  /*12770*/  BSYNC.RECONVERGENT B2 ;  /* 0x0000000000027941 */ /* 0x000fea0003800200 */
.L_x_13635:
        /* <DEDUP_REMOVED lines=42> */
.L_x_13633:
[----:B------:R-:W-:Y:S05]  /*12a20*/  BSYNC.RECONVERGENT B1 ;  /* 0x0000000000017941 */ /* 0x000fea0003800200 */
.L_x_13632:
        /* <DEDUP_REMOVED lines=18> */
.L_x_13639:
        /* <DEDUP_REMOVED lines=13> */
.L_x_13641:
[----:B------:R-:W-:Y:S05]  /*12c20*/  BSYNC.RECONVERGENT B2 ;  /* 0x0000000000027941 */ /* 0x000fea0003800200 */
.L_x_13640:
        /* <DEDUP_REMOVED lines=42> */
.L_x_13638:
[----:B------:R-:W-:Y:S05]  /*12ed0*/  BSYNC.RECONVERGENT B1 ;  /* 0x0000000000017941 */ /* 0x000fea0003800200 */
.L_x_13637:
        /* <DEDUP_REMOVED lines=24> */
.L_x_13644:
        /* <DEDUP_REMOVED lines=13> */
.L_x_13646:
[----:B------:R-:W-:Y:S05]  /*13130*/  BSYNC.RECONVERGENT B2 ;  /* 0x0000000000027941 */ /* 0x000fea0003800200 */
.L_x_13645:
        /* <DEDUP_REMOVED lines=42> */
.L_x_13643:
[----:B------:R-:W-:Y:S05]  /*133e0*/  BSYNC.RECONVERGENT B1 ;  /* 0x0000000000017941 */ /* 0x000fea0003800200 */
.L_x_13642:
        /* <DEDUP_REMOVED lines=18> */
.L_x_13649:
        /* <DEDUP_REMOVED lines=13> */
.L_x_13651:
[----:B------:R-:W-:Y:S05]  /*135e0*/  BSYNC.RECONVERGENT B2 ;  /* 0x0000000000027941 */ /* 0x000fea0003800200 */
.L_x_13650:
        /* <DEDUP_REMOVED lines=42> */
.L_x_13648:
[----:B------:R-:W-:Y:S05]  /*13890*/  BSYNC.RECONVERGENT B1 ;  /* 0x0000000000017941 */ /* 0x000fea0003800200 */
.L_x_13647:
[----:B------:R-:W-:Y:S01]  /*138a0*/  I2FP.F32.U32 R15, R101 ;  /* 0x00000065000f7245 */ /* 0x000fe20000201000 */
[----:B------:R-:W-:Y:S01]  /*138b0*/  HADD2.F32 R14, -RZ, R50.H1_H1 ;  /* 0x30000032ff0e7230 */ /* 0x000fe20000004100 */
        /* <DEDUP_REMOVED lines=10> */
[----:B------:R-:W-:Y:S01]  /*13960*/  PRMT R13, R14, 0x7610, R13 ;  /* 0x000076100e0d7816 */ /* 0x000fe2000000000d */
[----:B------:R-:W-:-:S02]  /*13970*/  IMAD.MOV.U32 R14, RZ, RZ, 0x2 ;  /* 0x00000002ff0e7424 */ /* 0x000fc400078e00ff */
        /* <DEDUP_REMOVED lines=10> */
.L_x_13654:
        /* <DEDUP_REMOVED lines=13> */
.L_x_13656:
[----:B------:R-:W-:Y:S05]  /*13af0*/  BSYNC.RECONVERGENT B2 ;  /* 0x0000000000027941 */ /* 0x000fea0003800200 */
.L_x_13655:
        /* <DEDUP_REMOVED lines=41> */
[----:B------:R-:W-:-:S07]  /*13d90*/  HFMA2 R14, -RZ, RZ, 0, 0 ;  /* 0x00000000ff0e7431 */ /* 0x000fce00000001ff */
.L_x_13653:
[----:B------:R-:W-:Y:S05]  /*13da0*/  BSYNC.RECONVERGENT B1 ;  /* 0x0000000000017941 */ /* 0x000fea0003800200 */
.L_x_13652:
        /* <DEDUP_REMOVED lines=18> */
.L_x_13659:
        /* <DEDUP_REMOVED lines=13> */
.L_x_13661:
[----:B------:R-:W-:Y:S05]  /*13fa0*/  BSYNC.RECONVERGENT B2 ;  /* 0x0000000000027941 */ /* 0x000fea0003800200 */
.L_x_13660:
[----:B------:R-:W-:Y:S01]  /*13fb0*/  LOP3.LUT R14, R6, UR7, R125, 0x96, !PT ;  /* 0x00000007060e7c12 */ /* 0x000fe2000f8e967d */
[----:B------:R-:W-:-:S04]  /*13fc0*/  IMAD.WIDE.U32 R126, R2, -0x326172a9, RZ ;  /* 0xcd9e8d57027e7825 */ /* 0x000fc800078e00ff */
        /* <DEDUP_REMOVED lines=40> */
.L_x_13658:
[----:B------:R-:W-:Y:S05]  /*14250*/  BSYNC.RECONVERGENT B1 ;  /* 0x0000000000017941 */ /* 0x000fea0003800200 */
.L_x_13657:
        /* <DEDUP_REMOVED lines=23> */
.L_x_13664:
        /* <DEDUP_REMOVED lines=13> */
.L_x_13666:
[----:B------:R-:W-:Y:S05]  /*144a0*/  BSYNC.RECONVERGENT B2 ;  /* 0x0000000000027941 */ /* 0x000fea0003800200 */
.L_x_13665:
[----:B------:R-:W-:Y:S01]  /*144b0*/  LOP3.LUT R124, R6, UR7, R127, 0x96, !PT ;  /* 0x00000007067c7c12 */ /* 0x000fe2000f8e967f */
[----:B------:R-:W-:Y:S01]  /*144c0*/  IMAD.WIDE.U32 R128, R2, -0x326172a9, RZ ;  /* 0xcd9e8d5702807825 */ /* 0x000fe200078e00ff */
[----:B------:R-:W-:-:S03]  /*144d0*/  MOV R15, R114 ;  /* 0x00000072000f7202 */ /* 0x000fc60000000f00 */
        /* <DEDUP_REMOVED lines=10> */
[----:B------:R-:W-:-:S05]  /*14580*/  IMAD.WIDE.U32 R128, R128, -0x2daee0ad, RZ ;  /* 0xd2511f5380807825 */ /* 0x000fca00078e00ff */
[----:B------:R-:W-:Y:S02]  /*14590*/  LOP3.LUT R127, R17, R130, R129, 0x96, !PT ;  /* 0x00000082117f7212 */ /* 0x000fe400078e9681 */
[----:B------:R-:W-:-:S03]  /*145a0*/  LOP3.LUT R130, R106, R126, R125, 0x96, !PT ;  /* 0x0000007e6a827212 */ /* 0x000fc600078e967d */
[----:B------:R-:W-:-:S04]  /*145b0*/  IMAD.WIDE.U32 R126, R127, -0x326172a9, RZ ;  /* 0xcd9e8d577f7e7825 */ /* 0x000fc800078e00ff */
[----:B------:R-:W-:-:S05]  /*145c0*/  IMAD.WIDE.U32 R130, R130, -0x2daee0ad, RZ ;  /* 0xd2511f5382827825 */ /* 0x000fca00078e00ff */
[----:B------:R-:W-:Y:S02]  /*145d0*/  LOP3.LUT R125, R128, UR17, R131, 0x96, !PT ;  /* 0x00000011807d7c12 */ /* 0x000fe4000f8e9683 */
[----:B------:R-:W-:-:S03]  /*145e0*/  LOP3.LUT R128, R124, UR16, R127, 0x96, !PT ;  /* 0x000000107c807c12 */ /* 0x000fc6000f8e967f */
[----:B------:R-:W-:-:S04]  /*145f0*/  IMAD.WIDE.U32 R124, R125, -0x326172a9, RZ ;  /* 0xcd9e8d577d7c7825 */ /* 0x000fc800078e00ff */
[----:B------:R-:W-:-:S05]  /*14600*/  IMAD.WIDE.U32 R128, R128, -0x2daee0ad, RZ ;  /* 0xd2511f5380807825 */ /* 0x000fca00078e00ff */
[----:B------:R-:W-:Y:S02]  /*14610*/  LOP3.LUT R127, R107, R130, R129, 0x96, !PT ;  /* 0x000000826b7f7212 */ /* 0x000fe400078e9681 */
[----:B------:R-:W-:-:S03]  /*14620*/  LOP3.LUT R130, R18, R126, R125, 0x96, !PT ;  /* 0x0000007e12827212 */ /* 0x000fc600078e967d */
[----:B------:R-:W-:-:S04]  /*14630*/  IMAD.WIDE.U32 R126, R127, -0x326172a9, RZ ;  /* 0xcd9e8d577f7e7825 */ /* 0x000fc800078e00ff */
[----:B------:R-:W-:-:S05]  /*14640*/  IMAD.WIDE.U32 R130, R130, -0x2daee0ad, RZ ;  /* 0xd2511f5382827825 */ /* 0x000fca00078e00ff */
[----:B------:R-:W-:Y:S02]  /*14650*/  LOP3.LUT R125, R128, UR21, R131, 0x96, !PT ;  /* 0x00000015807d7c12 */ /* 0x000fe4000f8e9683 */
[----:B------:R-:W-:-:S03]  /*14660*/  LOP3.LUT R128, R19, R124, R127, 0x96, !PT ;  /* 0x0000007c13807212 */ /* 0x000fc600078e967f */
[----:B------:R-:W-:-:S04]  /*14670*/  IMAD.WIDE.U32 R124, R125, -0x326172a9, RZ ;  /* 0xcd9e8d577d7c7825 */ /* 0x000fc800078e00ff */
[----:B------:R-:W-:-:S05]  /*14680*/  IMAD.WIDE.U32 R128, R128, -0x2daee0ad, RZ ;  /* 0xd2511f5380807825 */ /* 0x000fca00078e00ff */
[----:B------:R-:W-:Y:S02]  /*14690*/  LOP3.LUT R127, R109, R130, R129, 0x96, !PT ;  /* 0x000000826d7f7212 */ /* 0x000fe400078e9681 */
[----:B------:R-:W-:-:S03]  /*146a0*/  LOP3.LUT R130, R126, UR22, R125, 0x96, !PT ;  /* 0x000000167e827c12 */ /* 0x000fc6000f8e967d */
[----:B------:R-:W-:-:S04]  /*146b0*/  IMAD.WIDE.U32 R126, R127, -0x326172a9, RZ ;  /* 0xcd9e8d577f7e7825 */ /* 0x000fc800078e00ff */
[----:B------:R-:W-:Y:S01]  /*146c0*/  IMAD.WIDE.U32 R130, R130, -0x2daee0ad, RZ ;  /* 0xd2511f5382827825 */ /* 0x000fe200078e00ff */
[----:B------:R-:W-:-:S04]  /*146d0*/  LOP3.LUT R124, R124, UR24, R127, 0x96, !PT ;  /* 0x000000187c7c7c12 */ /* 0x000fc8000f8e967f */
[----:B------:R-:W-:Y:S01]  /*146e0*/  LOP3.LUT R128, R128, UR25, R131, 0x96, !PT ;  /* 0x0000001980807c12 */ /* 0x000fe2000f8e9683 */
[----:B------:R-:W-:-:S04]  /*146f0*/  IMAD.WIDE.U32 R124, R124, -0x2daee0ad, RZ ;  /* 0xd2511f537c7c7825 */ /* 0x000fc800078e00ff */
[----:B------:R-:W-:Y:S01]  /*14700*/  IMAD.WIDE.U32 R128, R128, -0x326172a9, RZ ;  /* 0xcd9e8d5780807825 */ /* 0x000fe200078e00ff */
[----:B------:R-:W-:-:S03]  /*14710*/  LOP3.LUT R130, R108, R130, R125, 0x96, !PT ;  /* 0x000000826c827212 */ /* 0x000fc600078e967d */
[----:B------:R-:W-:Y:S02]  /*14720*/  HFMA2 R125, -RZ, RZ, 0, 0 ;  /* 0x00000000ff7d7431 */ /* 0x000fe400000001ff */
[----:B------:R-:W-:Y:S01]  /*14730*/  IMAD.MOV.U32 R114, RZ, RZ, R124 ;  /* 0x000000ffff727224 */ /* 0x000fe200078e007c */
[----:B------:R-:W-:-:S07]  /*14740*/  LOP3.LUT R126, R126, UR26, R129, 0x96, !PT ;  /* 0x0000001a7e7e7c12 */ /* 0x000fce000f8e9681 */
.L_x_13663:
[----:B------:R-:W-:Y:S05]  /*14750*/  BSYNC.RECONVERGENT B1 ;  /* 0x0000000000017941 */ /* 0x000fea0003800200 */
.L_x_13662:
        /* <DEDUP_REMOVED lines=18> */
.L_x_13669:
        /* <DEDUP_REMOVED lines=15> */
.L_x_13671:
[----:B------:R-:W-:Y:S05]  /*14970*/  BSYNC.RECONVERGENT B2 ;  /* 0x0000000000027941 */ /* 0x000fea0003800200 */
.L_x_13670:
        /* <DEDUP_REMOVED lines=42> */
.L_x_13668:
[----:B------:R-:W-:Y:S05]  /*14c20*/  BSYNC.RECONVERGENT B1 ;  /* 0x0000000000017941 */ /* 0x000fea0003800200 */
.L_x_13667:
        /* <DEDUP_REMOVED lines=12> */
.L_x_13591:
        /* <DEDUP_REMOVED lines=16> */
.L_x_13675:
        /* <DEDUP_REMOVED lines=13> */
.L_x_13677:
[----:B------:R-:W-:Y:S05]  /*14ec0*/  BSYNC.RECONVERGENT B2 ;  /* 0x0000000000027941 */ /* 0x000fea0003800200 */
.L_x_13676:
        /* <DEDUP_REMOVED lines=41> */
.L_x_13674:
[----:B------:R-:W-:Y:S05]  /*15160*/  BSYNC.RECONVERGENT B1 ;  /* 0x0000000000017941 */ /* 0x000fea0003800200 */
.L_x_13673:
[----:B------:R-:W-:Y:S01]  /*15170*/  ISETP.NE.AND P2, PT, R22, 0x1, PT ;  /* 0x000000011600780c */ /* 0x000fe20003f45270 */
[----:B------:R-:W-:Y:S01]  /*15180*/  BSSY.RECONVERGENT B1, `(.L_x_13678) ;  /* 0x0000049000017945 */ /* 0x000fe20003800200 */
[----:B------:R-:W-:Y:S01]  /*15190*/  I2FP.F32.U32 R21, R20 ;  /* 0x0000001400157245 */ /* 0x000fe20000201000 */
        /* <DEDUP_REMOVED lines=15> */
.L_x_13680:
        /* <DEDUP_REMOVED lines=13> */
.L_x_13682:
[----:B------:R-:W-:Y:S05]  /*15360*/  BSYNC.RECONVERGENT B2 ;  /* 0x0000000000027941 */ /* 0x000fea0003800200 */
.L_x_13681:
        /* <DEDUP_REMOVED lines=40> */
[----:B------:R-:W-:Y:S01]  /*155f0*/  HFMA2 R23, -RZ, RZ, 0, 0 ;  /* 0x00000000ff177431 */ /* 0x000fe200000001ff */
[----:B------:R-:W-:-:S07]  /*15600*/  LOP3.LUT R126, R126, UR26, R129, 0x96, !PT ;  /* 0x0000001a7e7e7c12 */ /* 0x000fce000f8e9681 */
.L_x_13679:
[----:B------:R-:W-:Y:S05]  /*15610*/  BSYNC.RECONVERGENT B1 ;  /* 0x0000000000017941 */ /* 0x000fea0003800200 */
.L_x_13678:
        /* <DEDUP_REMOVED lines=18> */
.L_x_13685:
        /* <DEDUP_REMOVED lines=13> */
.L_x_13687:
[----:B------:R-:W-:Y:S05]  /*15810*/  BSYNC.RECONVERGENT B2 ;  /* 0x0000000000027941 */ /* 0x000fea0003800200 */
.L_x_13686:
        /* <DEDUP_REMOVED lines=42> */
.L_x_13684:
[----:B------:R-:W-:Y:S05]  /*15ac0*/  BSYNC.RECONVERGENT B1 ;  /* 0x0000000000017941 */ /* 0x000fea0003800200 */
.L_x_13683:
        /* <DEDUP_REMOVED lines=18> */
.L_x_13690:
        /* <DEDUP_REMOVED lines=13> */
.L_x_13692:
[----:B------:R-:W-:Y:S05]  /*15cc0*/  BSYNC.RECONVERGENT B2 ;  /* 0x0000000000027941 */ /* 0x000fea0003800200 */
.L_x_13691:
[----:B------:R-:W-:Y:S01]  /*15cd0*/  LOP3.LUT R118, R6, UR7, R125, 0x96, !PT ;  /* 0x0000000706767c12 */ /* 0x000fe2000f8e967d */
[----:B------:R-:W-:-:S04]  /*15ce0*/  IMAD.WIDE.U32 R126, R2, -0x326172a9, RZ ;  /* 0xcd9e8d57027e7825 */ /* 0x000fc800078e00ff */
[----:B------:R-:W-:Y:S01]  /*15cf0*/  HFMA2 R23, -RZ, RZ, 0, 0 ;  /* 0x00000000ff177431 */ /* 0x000fe200000001ff */
[----:B------:R-:W-:Y:S01]  /*15d00*/  MOV R21, R114 ;  /* 0x0000007200157202 */ /* 0x000fe20000000f00 */
        /* <DEDUP_REMOVED lines=26> */
[----:B------:R-:W-:Y:S01]  /*15eb0*/  IMAD.WIDE.U32 R126, R126, -0x2daee0ad, RZ ;  /* 0xd2511f537e7e7825 */ /* 0x000fe200078e00ff */
[----:B------:R-:W-:-:S04]  /*15ec0*/  LOP3.LUT R130, R124, UR22, R119, 0x96, !PT ;  /* 0x000000167c827c12 */ /* 0x000fc8000f8e9677 */
[----:B------:R-:W-:Y:S01]  /*15ed0*/  LOP3.LUT R127, R109, R128, R127, 0x96, !PT ;  /* 0x000000806d7f7212 */ /* 0x000fe200078e967f */
        /* <DEDUP_REMOVED lines=9> */
.L_x_13689:
[----:B------:R-:W-:Y:S05]  /*15f70*/  BSYNC.RECONVERGENT B1 ;  /* 0x0000000000017941 */ /* 0x000fea0003800200 */
.L_x_13688:
        /* <DEDUP_REMOVED lines=18> */
.L_x_13695:
        /* <DEDUP_REMOVED lines=13> */
.L_x_13697:
[----:B------:R-:W-:Y:S05]  /*16170*/  BSYNC.RECONVERGENT B2 ;  /* 0x0000000000027941 */ /* 0x000fea0003800200 */
.L_x_13696:
        /* <DEDUP_REMOVED lines=40> */
[----:B------:R-:W-:-:S05]  /*16400*/  IMAD.WIDE.U32 R124, R125, -0x326172a9, RZ ;  /* 0xcd9e8d577d7c7825 */ /* 0x000fca00078e00ff */
[----:B------:R-:W-:Y:S02]  /*16410*/  LOP3.LUT R126, R126, UR26, R125, 0x96, !PT ;  /* 0x0000001a7e7e7c12 */ /* 0x000fe4000f8e967d */
[----:B------:R-:W-:-:S07]  /*16420*/  MOV R128, R124 ;  /* 0x0000007c00807202 */ /* 0x000fce0000000f00 */
.L_x_13694:
[----:B------:R-:W-:Y:S05]  /*16430*/  BSYNC.RECONVERGENT B1 ;  /* 0x0000000000017941 */ /* 0x000fea0003800200 */
.L_x_13693:
        /* <DEDUP_REMOVED lines=17> */
.L_x_13700:
        /* <DEDUP_REMOVED lines=13> */
.L_x_13702:
[----:B------:R-:W-:Y:S05]  /*16620*/  BSYNC.RECONVERGENT B2 ;  /* 0x0000000000027941 */ /* 0x000fea0003800200 */
.L_x_13701:
        /* <DEDUP_REMOVED lines=39> */
[----:B------:R-:W-:-:S04]  /*168a0*/  IMAD.WIDE.U32 R128, R23, -0x326172a9, RZ ;  /* 0xcd9e8d5717807825 */ /* 0x000fc800078e00ff */
[----:B------:R-:W-:Y:S01]  /*168b0*/  IMAD.MOV.U32 R23, RZ, RZ, RZ ;  /* 0x000000ffff177224 */ /* 0x000fe200078e00ff */
[----:B------:R-:W-:-:S07]  /*168c0*/  LOP3.LUT R126, R126, UR26, R129, 0x96, !PT ;  /* 0x0000001a7e7e7c12 */ /* 0x000fce000f8e9681 */
.L_x_13699:
[----:B------:R-:W-:Y:S05]  /*168d0*/  BSYNC.RECONVERGENT B1 ;  /* 0x0000000000017941 */ /* 0x000fea0003800200 */
.L_x_13698:
        /* <DEDUP_REMOVED lines=17> */
.L_x_13705:
        /* <DEDUP_REMOVED lines=13> */
.L_x_13707:
[----:B------:R-:W-:Y:S05]  /*16ac0*/  BSYNC.RECONVERGENT B2 ;  /* 0x0000000000027941 */ /* 0x000fea0003800200 */
.L_x_13706:
        /* <DEDUP_REMOVED lines=42> */
.L_x_13704:
[----:B------:R-:W-:Y:S05]  /*16d70*/  BSYNC.RECONVERGENT B1 ;  /* 0x0000000000017941 */ /* 0x000fea0003800200 */
.L_x_13703:
        /* <DEDUP_REMOVED lines=17> */
.L_x_13710:
        /* <DEDUP_REMOVED lines=13> */
.L_x_13712:
[----:B------:R-:W-:Y:S05]  /*16f60*/  BSYNC.RECONVERGENT B2 ;  /* 0x0000000000027941 */ /* 0x000fea0003800200 */
.L_x_13711:
        /* <DEDUP_REMOVED lines=28> */
[----:B------:R-:W-:-:S05]  /*17130*/  LOP3.LUT R19, R19, R126, R105, 0x96, !PT ;  /* 0x0000007e13137212 */ /* 0x000fca00078e9669 */
[----:B------:R-:W-:-:S05]  /*17140*/  IMAD.WIDE.U32 R18, R19, -0x2daee0ad, RZ ;  /* 0xd2511f5313127825 */ /* 0x000fca00078e00ff */
        /* <DEDUP_REMOVED lines=9> */
[----:B------:R-:W-:Y:S02]  /*171e0*/  LOP3.LUT R130, R108, R130, R19, 0x96, !PT ;  /* 0x000000826c827212 */ /* 0x000fe400078e9613 */
[----:B------:R-:W-:Y:S02]  /*171f0*/  MOV R114, R18 ;  /* 0x0000001200727202 */ /* 0x000fe40000000f00 */
[----:B------:R-:W-:-:S07]  /*17200*/  LOP3.LUT R126, R126, UR26, R129, 0x96, !PT ;  /* 0x0000001a7e7e7c12 */ /* 0x000fce000f8e9681 */
.L_x_13709:
[----:B------:R-:W-:Y:S05]  /*17210*/  BSYNC.RECONVERGENT B1 ;  /* 0x0000000000017941 */ /* 0x000fea0003800200 */
.L_x_13708:
[----:B------:R-:W-:Y:S01]  /*17220*/  I2FP.F32.U32 R17, R21 ;  /* 0x0000001500117245 */ /* 0x000fe20000201000 */
[-C--:B------:R-:W-:Y:S01]  /*17230*/  FMUL.FTZ R20, R20, R111.reuse ;  /* 0x0000006f14147220 */ /* 0x080fe20000410000 */
[----:B------:R-:W-:Y:S01]  /*17240*/  P2R R18, PR, RZ, 0x2 ;  /* 0x00000002ff127803 */ /* 0x000fe20000000000 */
[-C--:B------:R-:W-:Y:S01]  /*17250*/  FMUL.FTZ R132, R132, R111.reuse ;  /* 0x0000006f84847220 */ /* 0x080fe20000410000 */
[----:B------:R-:W-:Y:S01]  /*17260*/  ISETP.NE.AND P1, PT, R115, RZ, PT ;  /* 0x000000ff7300720c */ /* 0x000fe20003f25270 */
[----:B------:R-:W-:Y:S01]  /*17270*/  FFMA.FTZ R17, R17, R16, 1.1641532182693481445e-10 ;  /* 0x2f00000011117423 */ /* 0x000fe20000010010 */
[----:B------:R-:W-:Y:S01]  /*17280*/  HADD2.F32 R16, -RZ, R103.H1_H1 ;  /* 0x30000067ff107230 */ /* 0x000fe20000004100 */
[----:B------:R-:W-:Y:S01]  /*17290*/  ISETP.NE.AND P5, PT, R118, RZ, PT ;  /* 0x000000ff7600720c */ /* 0x000fe20003fa5270 */
[-C--:B------:R-:W-:Y:S01]  /*172a0*/  FMUL.FTZ R100, R100, R111.reuse ;  /* 0x0000006f64647220 */ /* 0x080fe20000410000 */
        /* <DEDUP_REMOVED lines=28> */
.L_x_13672:
        /* <DEDUP_REMOVED lines=67> */
.L_x_13713:
        /* <DEDUP_REMOVED lines=72> */
.L_x_13727:
        /* <DEDUP_REMOVED lines=47> */
[----:B------:R-:W-:-:S03]  /*18010*/  F2FP.F16.F32.PACK_AB R17, R22, R111 ;  /* 0x0000006f1611723e */ /* 0x000fc600000000ff */
        /* <DEDUP_REMOVED lines=8> */
[----:B------:R-:W-:Y:S01]  /*180a0*/  F2FP.F16.F32.PACK_AB R18, R24, R117 ;  /* 0x000000751812723e */ /* 0x000fe200000000ff */
[----:B------:R-:W0:Y:S01]  /*180b0*/  @!P1 LDC.64 R36, c[0x0][0x3c0] ;  /* 0x0000f000ff249b82 */ /* 0x000e220000000a00 */
[----:B------:R-:W-:Y:S01]  /*180c0*/  F2FP.F16.F32.PACK_AB R16, R20, R7 ;  /* 0x000000071410723e */ /* 0x000fe200000000ff */
        /* <DEDUP_REMOVED lines=8> */
[----:B------:R-:W-:Y:S01]  /*18150*/  F2FP.F16.F32.PACK_AB R22, R27, R22 ;  /* 0x000000161b16723e */ /* 0x000fe200000000ff */
[----:B------:R-:W-:Y:S01]  /*18160*/  FMUL.FTZ R137, R34, R137 ;  /* 0x0000008922897220 */ /* 0x000fe20000410000 */
[----:B------:R-:W-:Y:S01]  /*18170*/  F2FP.F16.F32.PACK_AB R19, R26, R19 ;  /* 0x000000131a13723e */ /* 0x000fe200000000ff */
[----:B------:R-:W-:Y:S01]  /*18180*/  FMUL.FTZ R129, R34, R129 ;  /* 0x0000008122817220 */ /* 0x000fe20000410000 */
[----:B------:R-:W-:Y:S01]  /*18190*/  F2FP.F16.F32.PACK_AB R27, R102, R103 ;  /* 0x00000067661b723e */ /* 0x000fe200000000ff */
        /* <DEDUP_REMOVED lines=28> */
[----:B------:R0:W-:Y:S01]  /*18360*/  @!P1 STG.E desc[UR8][R36.64], R104 ;  /* 0x0000006824009986 */ /* 0x0001e2000c101908 */
[----:B------:R-:W-:Y:S01]  /*18370*/  F2FP.F16.F32.PACK_AB R24, R100, R35 ;  /* 0x000000236418723e */ /* 0x000fe200000000ff */
        /* <DEDUP_REMOVED lines=8> */
.L_x_13344:
[----:B------:R-:W-:Y:S05]  /*18400*/  EXIT ;  /* 0x000000000000794d */ /* 0x000fea0003800000 */
.L_x_13714:
[----:B------:R-:W-:Y:S01]  /*18410*/  HFMA2 R110, -RZ, RZ, 0, 5.9604644775390625e-08 ;  /* 0x00000001ff6e7431 */ /* 0x000fe200000001ff */
[----:B------:R-:W-:Y:S01]  /*18420*/  BSSY B1, `(.L_x_13716) ;  /* 0x0000006000017945 */ /* 0x000fe20003800000 */
[----:B------:R-:W-:Y:S01]  /*18430*/  IMAD.MOV.U32 R111, RZ, RZ, 0x1f ;  /* 0x0000001fff6f7424 */ /* 0x000fe200078e00ff */
[----:B------:R-:W-:-:S07]  /*18440*/  MOV R109, 0xffffffff ;  /* 0xffffffff006d7802 */ /* 0x000fce0000000f00 */
[----:B0-----:R-:W-:Y:S05]  /*18450*/  WARPSYNC.COLLECTIVE R109, `(.L_x_13717) ;  /* 0x000000006d087348 */ /* 0x001fea0003c00000 */
[----:B------:R1:W2:Y:S02]  /*18460*/  SHFL.BFLY P2, R107, R108, R110, R111 ;  /* 0x0c00006e6c6b7389 */ /* 0x0002a4000004006f */
[----:B012---:R-:W-:Y:S05]  /*18470*/  ENDCOLLECTIVE ;  /* 0x000000000000791b */ /* 0x007fea0003800000 */
.L_x_13717:
[----:B------:R-:W-:Y:S05]  /*18480*/  BSYNC B1 ;  /* 0x0000000000017941 */ /* 0x000fea0003800000 */
.L_x_13716:
        /* <DEDUP_REMOVED lines=9> */
.L_x_13718:
        /* <DEDUP_REMOVED lines=8> */
.L_x_13719:
[----:B------:R-:W-:Y:S02]  /*185a0*/  IMAD.MOV.U32 R110, RZ, RZ, 0x8 ;  /* 0x00000008ff6e7424 */ /* 0x000fe400078e00ff */
[----:B------:R-:W-:-:S04]  /*185b0*/  IMAD.MOV.U32 R16, RZ, RZ, R107 ;  /* 0x000000ffff107224 */ /* 0x000fc800078e006b */
[----:B------:R-:W-:-:S05]  /*185c0*/  FADD.FTZ R105, R19, R16 ;  /* 0x0000001013697221 */ /* 0x000fca0000010000 */
[----:B------:R-:W-:-:S07]  /*185d0*/  MOV R108, R105 ;  /* 0x00000069006c7202 */ /* 0x000fce0000000f00 */
[----:B------:R-:W-:Y:S05]  /*185e0*/  WARPSYNC.COLLECTIVE R109, `(.L_x_13720) ;  /* 0x000000006d087348 */ /* 0x000fea0003c00000 */
[----:B------:R0:W1:Y:S02]  /*185f0*/  SHFL.BFLY P2, R107, R108, R110, R111 ;  /* 0x0c00006e6c6b7389 */ /* 0x000064000004006f */
[----:B01----:R-:W-:Y:S05]  /*18600*/  ENDCOLLECTIVE ;  /* 0x000000000000791b */ /* 0x003fea0003800000 */
.L_x_13720:
[----:B------:R-:W-:Y:S01]  /*18610*/  HFMA2 R110, -RZ, RZ, 0, 9.5367431640625e-07 ;  /* 0x00000010ff6e7431 */ /* 0x000fe200000001ff */
[----:B------:R-:W-:-:S05]  /*18620*/  MOV R16, R107 ;  /* 0x0000006b00107202 */ /* 0x000fca0000000f00 */
[----:B------:R-:W-:-:S04]  /*18630*/  FADD.FTZ R106, R105, R16 ;  /* 0x00000010696a7221 */ /* 0x000fc80000010000 */
[----:B------:R-:W-:-:S07]  /*18640*/  IMAD.MOV.U32 R108, RZ, RZ, R106 ;  /* 0x000000ffff6c7224 */ /* 0x000fce00078e006a */
[----:B------:R-:W-:Y:S05]  /*18650*/  WARPSYNC.COLLECTIVE R109, `(.L_x_13721) ;  /* 0x000000006d087348 */ /* 0x000fea0003c00000 */
[----:B------:R0:W1:Y:S02]  /*18660*/  SHFL.BFLY P2, R107, R108, R110, R111 ;  /* 0x0c00006e6c6b7389 */ /* 0x000064000004006f */
[----:B01----:R-:W-:Y:S05]  /*18670*/  ENDCOLLECTIVE ;  /* 0x000000000000791b */ /* 0x003fea0003800000 */
.L_x_13721:
        /* <DEDUP_REMOVED lines=55> */
.L_x_13722:
[----:B------:R-:W-:Y:S02]  /*189f0*/  IMAD.MOV.U32 R110, RZ, RZ, 0x2 ;  /* 0x00000002ff6e7424 */ /* 0x000fe400078e00ff */
[----:B------:R-:W-:-:S04]  /*18a00*/  IMAD.MOV.U32 R19, RZ, RZ, R107 ;  /* 0x000000ffff137224 */ /* 0x000fc800078e006b */
[----:B------:R-:W-:-:S05]  /*18a10*/  FADD.FTZ R19, R16, R19 ;  /* 0x0000001310137221 */ /* 0x000fca0000010000 */
[----:B------:R-:W-:-:S07]  /*18a20*/  MOV R108, R19 ;  /* 0x00000013006c7202 */ /* 0x000fce0000000f00 */
[----:B------:R-:W-:Y:S05]  /*18a30*/  WARPSYNC.COLLECTIVE R109, `(.L_x_13723) ;  /* 0x000000006d087348 */ /* 0x000fea0003c00000 */
[----:B------:R0:W1:Y:S02]  /*18a40*/  SHFL.BFLY P2, R107, R108, R110, R111 ;  /* 0x0c00006e6c6b7389 */ /* 0x000064000004006f */
[----:B01----:R-:W-:Y:S05]  /*18a50*/  ENDCOLLECTIVE ;  /* 0x000000000000791b */ /* 0x003fea0003800000 */
.L_x_13723:
[----:B------:R-:W-:Y:S01]  /*18a60*/  HFMA2 R110, -RZ, RZ, 0, 2.384185791015625e-07 ;  /* 0x00000004ff6e7431 */ /* 0x000fe200000001ff */
[----:B------:R-:W-:-:S05]  /*18a70*/  MOV R18, R107 ;  /* 0x0000006b00127202 */ /* 0x000fca0000000f00 */
[----:B------:R-:W-:-:S04]  /*18a80*/  FADD.FTZ R18, R19, R18 ;  /* 0x0000001213127221 */ /* 0x000fc80000010000 */
[----:B------:R-:W-:-:S07]  /*18a90*/  IMAD.MOV.U32 R108, RZ, RZ, R18 ;  /* 0x000000ffff6c7224 */ /* 0x000fce00078e0012 */
[----:B------:R-:W-:Y:S05]  /*18aa0*/  WARPSYNC.COLLECTIVE R109, `(.L_x_13724) ;  /* 0x000000006d087348 */ /* 0x000fea0003c00000 */
[----:B------:R0:W1:Y:S02]  /*18ab0*/  SHFL.BFLY P2, R107, R108, R110, R111 ;  /* 0x0c00006e6c6b7389 */ /* 0x000064000004006f */
[----:B01----:R-:W-:Y:S05]  /*18ac0*/  ENDCOLLECTIVE ;  /* 0x000000000000791b */ /* 0x003fea0003800000 */
.L_x_13724:
[----:B------:R-:W-:Y:S02]  /*18ad0*/  IMAD.MOV.U32 R110, RZ, RZ, 0x8 ;  /* 0x00000008ff6e7424 */ /* 0x000fe400078e00ff */
[----:B------:R-:W-:-:S04]  /*18ae0*/  IMAD.MOV.U32 R105, RZ, RZ, R107 ;  /* 0x000000ffff697224 */ /* 0x000fc800078e006b */
[----:B------:R-:W-:-:S05]  /*18af0*/  FADD.FTZ R105, R18, R105 ;  /* 0x0000006912697221 */ /* 0x000fca0000010000 */
[----:B------:R-:W-:-:S07]  /*18b00*/  MOV R108, R105 ;  /* 0x00000069006c7202 */ /* 0x000fce0000000f00 */
[----:B------:R-:W-:Y:S05]  /*18b10*/  WARPSYNC.COLLECTIVE R109, `(.L_x_13725) ;  /* 0x000000006d087348 */ /* 0x000fea0003c00000 */
[----:B------:R0:W1:Y:S02]  /*18b20*/  SHFL.BFLY P2, R107, R108, R110, R111 ;  /* 0x0c00006e6c6b7389 */ /* 0x000064000004006f */
[----:B01----:R-:W-:Y:S05]  /*18b30*/  ENDCOLLECTIVE ;  /* 0x000000000000791b */ /* 0x003fea0003800000 */
.L_x_13725:
[----:B------:R-:W-:Y:S01]  /*18b40*/  HFMA2 R110, -RZ, RZ, 0, 9.5367431640625e-07 ;  /* 0x00000010ff6e7431 */ /* 0x000fe200000001ff */
[----:B------:R-:W-:-:S05]  /*18b50*/  MOV R106, R107 ;  /* 0x0000006b006a7202 */ /* 0x000fca0000000f00 */
[----:B------:R-:W-:-:S04]  /*18b60*/  FADD.FTZ R106, R105, R106 ;  /* 0x0000006a696a7221 */ /* 0x000fc80000010000 */
[----:B------:R-:W-:-:S07]  /*18b70*/  IMAD.MOV.U32 R108, RZ, RZ, R106 ;  /* 0x000000ffff6c7224 */ /* 0x000fce00078e006a */
[----:B------:R-:W-:Y:S05]  /*18b80*/  WARPSYNC.COLLECTIVE R109, `(.L_x_13726) ;  /* 0x000000006d087348 */ /* 0x000fea0003c00000 */
[----:B------:R0:W1:Y:S02]  /*18b90*/  SHFL.BFLY P2, R107, R108, R110, R111 ;  /* 0x0c00006e6c6b7389 */ /* 0x000064000004006f */
[----:B01----:R-:W-:Y:S05]  /*18ba0*/  ENDCOLLECTIVE ;  /* 0x000000000000791b */ /* 0x003fea0003800000 */
.L_x_13726:
[----:B------:R-:W-:Y:S05]  /*18bb0*/  BRA `(.L_x_13727) ;  /* 0xfffffff000587947 */ /* 0x000fea000383ffff */
.L_x_13728:
        /* <DEDUP_REMOVED lines=12> */
.L_x_17408:


//--------------------- .text._ZN10layer_norm31ln_parallel_residual_fwd_kernelINS_13Kernel_traitsI6__halfffffjLj768ELj1ELj4ELj1ELj16ENS_18Kernel_traits_baseILj768ES2_ffffjLj128EEEEELb0ELb0ELb0EEEvNS_9FwdParamsE --------------------------
	.section	.text._ZN10layer_norm31ln_parallel_residual_fwd_kernelINS_13Kernel_traitsI6__halfffffjLj768ELj1ELj4ELj1ELj16ENS_18Kernel_traits_baseILj768ES2_ffffjLj128EEEEELb0ELb0ELb0EEEvNS_9FwdParamsE,"ax",@progbits
	.align	128
        .global         _ZN10layer_norm31ln_parallel_residual_fwd_kernelINS_13Kernel_traitsI6__halfffffjLj768ELj1ELj4ELj1ELj16ENS_18Kernel_traits_baseILj768ES2_ffffjLj128EEEEELb0ELb0ELb0EEEvNS_9FwdParamsE
        .type           _ZN10layer_norm31ln_parallel_residual_fwd_kernelINS_13Kernel_traitsI6__halfffffjLj768ELj1ELj4ELj1ELj16ENS_18Kernel_traits_baseILj768ES2_ffffjLj128EEEEELb0ELb0ELb0EEEvNS_9FwdParamsE,@function
        .size           _ZN10layer_norm31ln_parallel_residual_fwd_kernelINS_13Kernel_traitsI6__halfffffjLj768ELj1ELj4ELj1ELj16ENS_18Kernel_traits_baseILj768ES2_ffffjLj128EEEEELb0ELb0ELb0EEEvNS_9FwdParamsE,(.L_x_17409 - _ZN10layer_norm31ln_parallel_residual_fwd_kernelINS_13Kernel_traitsI6__halfffffjLj768ELj1ELj4ELj1ELj16ENS_18Kernel_traits_baseILj768ES2_ffffjLj128EEEEELb0ELb0ELb0EEEvNS_9FwdParamsE)
        .other          _ZN10layer_norm31ln_parallel_residual_fwd_kernelINS_13Kernel_traitsI6__halfffffjLj768ELj1ELj4ELj1ELj16ENS_18Kernel_traits_baseILj768ES2_ffffjLj128EEEEELb0ELb0ELb0EEEvNS_9FwdParamsE,@"STO_CUDA_ENTRY STV_DEFAULT"
_ZN10layer_norm31ln_parallel_residual_fwd_kernelINS_13Kernel_traitsI6__halfffffjLj768ELj1ELj4ELj1ELj16ENS_18Kernel_traits_baseILj768ES2_ffffjLj128EEEEELb0ELb0ELb0EEEvNS_9FwdParamsE:
.text._ZN10layer_norm31ln_parallel_residual_fwd_kernelINS_13Kernel_traitsI6__halfffffjLj768ELj1ELj4ELj1ELj16ENS_18Kernel_traits_baseILj768ES2_ffffjLj128EEEEELb0ELb0ELb0EEEvNS_9FwdParamsE:
        /* <DEDUP_REMOVED lines=24> */
[C---:B------:R-:W-:Y:S02]  /*0180*/  ISETP.GE.U32.AND P0, PT, R70.reuse, 0x40, PT ;  /* 0x000000404600780c */ /* 0x040fe40003f06070 */
[C---:B------:R-:W-:Y:S02]  /*0190*/  ISETP.GE.U32.AND P1, PT, R70.reuse, 0x60, PT ;  /* 0x000000604600780c */ /* 0x040fe40003f26070 */
[----:B------:R-:W-:Y:S01]  /*01a0*/  MOV R53, R71 ;  /* 0x0000004700357202 */ /* 0x000fe20000000f00 */
[----:B------:R-:W1:Y:S01]  /*01b0*/  LDC.64 R22, c[0x0][0x3d8] ;  /* 0x0000f600ff167b82 */ /* 0x000e620000000a00 */
[C---:B------:R-:W-:Y:S02]  /*01c0*/  ISETP.GE.U32.AND P2, PT, R70.reuse, 0x80, PT ;  /* 0x000000804600780c */ /* 0x040fe40003f46070 */
[----:B------:R-:W-:-:S03]  /*01d0*/  ISETP.GE.U32.AND P3, PT, R70, 0xa0, PT ;  /* 0x000000a04600780c */ /* 0x000fc60003f66070 */
[----:B------:R-:W-:Y:S02]  /*01e0*/  @P4 LOP3.LUT R53, R71, 0x20, RZ, 0xfc, !PT ;  /* 0x0000002047354812 */ /* 0x000fe400078efcff */
[----:B------:R-:W2:Y:S08]  /*01f0*/  LDC.64 R24, c[0x0][0x3d0] ;  /* 0x0000f400ff187b82 */ /* 0x000eb00000000a00 */
[----:B------:R-:W3:Y:S01]  /*0200*/  LDC.64 R26, c[0x0][0x3d8] ;  /* 0x0000f600ff1a7b82 */ /* 0x000ee20000000a00 */
[----:B0-----:R-:W-:-:S07]  /*0210*/  @P0 IMAD.WIDE.U32 R20, R53, 0x8, R20 ;  /* 0x0000000835140825 */ /* 0x001fce00078e0014 */
[----:B------:R-:W0:Y:S01]  /*0220*/  LDC.64 R28, c[0x0][0x3d0] ;  /* 0x0000f400ff1c7b82 */ /* 0x000e220000000a00 */
[C---:B-1----:R-:W-:Y:S01]  /*0230*/  @P0 IMAD.WIDE.U32 R22, R53.reuse, 0x8, R22 ;  /* 0x0000000835160825 */ /* 0x042fe200078e0016 */
[----:B------:R-:W-:-:S06]  /*0240*/  @P0 IADD3 R53, PT, PT, R53, 0x20, RZ ;  /* 0x0000002035350810 */ /* 0x000fcc0007ffe0ff */
[----:B------:R-:W1:Y:S01]  /*0250*/  LDC.64 R46, c[0x0][0x3d8] ;  /* 0x0000f600ff2e7b82 */ /* 0x000e620000000a00 */
[----:B--2---:R-:W-:-:S07]  /*0260*/  @P1 IMAD.WIDE.U32 R24, R53, 0x8, R24 ;  /* 0x0000000835181825 */ /* 0x004fce00078e0018 */
[----:B------:R-:W2:Y:S01]  /*0270*/  LDC.64 R16, c[0x0][0x3d0] ;  /* 0x0000f400ff107b82 */ /* 0x000ea20000000a00 */
[C---:B---3--:R-:W-:Y:S01]  /*0280*/  @P1 IMAD.WIDE.U32 R26, R53.reuse, 0x8, R26 ;  /* 0x00000008351a1825 */ /* 0x048fe200078e001a */
[----:B------:R-:W-:-:S06]  /*0290*/  @P1 IADD3 R53, PT, PT, R53, 0x20, RZ ;  /* 0x0000002035351810 */ /* 0x000fcc0007ffe0ff */
[----:B------:R-:W3:Y:S08]  /*02a0*/  LDC.64 R18, c[0x0][0x3d8] ;  /* 0x0000f600ff127b82 */ /* 0x000ef00000000a00 */
[----:B------:R-:W4:Y:S08]  /*02b0*/  LDC.64 R48, c[0x0][0x3d0] ;  /* 0x0000f400ff307b82 */ /* 0x000f300000000a00 */
[----:B------:R-:W4:Y:S01]  /*02c0*/  LDC.64 R50, c[0x0][0x3d8] ;  /* 0x0000f600ff327b82 */ /* 0x000f220000000a00 */
[----:B0-----:R-:W-:Y:S01]  /*02d0*/  @P2 IMAD.WIDE.U32 R28, R53, 0x8, R28 ;  /* 0x00000008351c2825 */ /* 0x001fe200078e001c */
[----:B------:R-:W-:-:S02]  /*02e0*/  ISETP.GE.U32.AND P5, PT, R70, 0xc0, PT ;  /* 0x000000c04600780c */ /* 0x000fc40003fa6070 */
[----:B------:R-:W-:Y:S02]  /*02f0*/  @P4 CS2R R38, SRZ ;  /* 0x0000000000264805 */ /* 0x000fe4000001ff00 */
[----:B------:R-:W-:Y:S01]  /*0300*/  @P0 CS2R R36, SRZ ;  /* 0x0000000000240805 */ /* 0x000fe2000001ff00 */
[C---:B-1----:R-:W-:Y:S01]  /*0310*/  @P2 IMAD.WIDE.U32 R46, R53.reuse, 0x8, R46 ;  /* 0x00000008352e2825 */ /* 0x042fe200078e002e */
[----:B------:R-:W-:Y:S02]  /*0320*/  @P2 IADD3 R53, PT, PT, R53, 0x20, RZ ;  /* 0x0000002035352810 */ /* 0x000fe40007ffe0ff */
[----:B------:R-:W-:Y:S02]  /*0330*/  @P1 CS2R R34, SRZ ;  /* 0x0000000000221805 */ /* 0x000fe4000001ff00 */
[----:B------:R-:W-:Y:S01]  /*0340*/  @P2 CS2R R32, SRZ ;  /* 0x0000000000202805 */ /* 0x000fe2000001ff00 */
[C---:B--2---:R-:W-:Y:S01]  /*0350*/  @P4 IMAD.WIDE.U32 R16, R71.reuse, 0x8, R16 ;  /* 0x0000000847104825 */ /* 0x044fe200078e0010 */
[----:B------:R-:W5:Y:S03]  /*0360*/  @P2 LDG.E.64 R40, desc[UR6][R46.64] ;  /* 0x000000062e282981 */ /* 0x000f66000c1e1b00 */
[----:B---3--:R-:W-:Y:S01]  /*0370*/  @P4 IMAD.WIDE.U32 R18, R71, 0x8, R18 ;  /* 0x0000000847124825 */ /* 0x008fe200078e0012 */
[----:B------:R-:W5:Y:S03]  /*0380*/  @P4 LDG.E.64 R2, desc[UR6][R16.64] ;  /* 0x0000000610024981 */ /* 0x000f66000c1e1b00 */
[C---:B----4-:R-:W-:Y:S01]  /*0390*/  @P3 IMAD.WIDE.U32 R48, R53.reuse, 0x8, R48 ;  /* 0x0000000835303825 */ /* 0x050fe200078e0030 */
[----:B------:R-:W5:Y:S04]  /*03a0*/  @P4 LDG.E.64 R4, desc[UR6][R18.64] ;  /* 0x0000000612044981 */ /* 0x000f68000c1e1b00 */
[----:B------:R-:W5:Y:S01]  /*03b0*/  @P3 LDG.E.64 R42, desc[UR6][R48.64] ;  /* 0x00000006302a3981 */ /* 0x000f62000c1e1b00 */
[----:B------:R-:W-:Y:S01]  /*03c0*/  @P3 IMAD.WIDE.U32 R50, R53, 0x8, R50 ;  /* 0x0000000835323825 */ /* 0x000fe200078e0032 */
[----:B------:R-:W-:-:S02]  /*03d0*/  @P3 CS2R R30, SRZ ;  /* 0x00000000001e3805 */ /* 0x000fc4000001ff00 */
[----:B------:R0:W5:Y:S04]  /*03e0*/  @P0 LDG.E.64 R6, desc[UR6][R20.64] ;  /* 0x0000000614060981 */ /* 0x000168000c1e1b00 */
[----:B------:R-:W5:Y:S01]  /*03f0*/  @P3 LDG.E.64 R44, desc[UR6][R50.64] ;  /* 0x00000006322c3981 */ /* 0x000f62000c1e1b00 */
[----:B------:R-:W-:-:S03]  /*0400*/  @P3 IADD3 R53, PT, PT, R53, 0x20, RZ ;  /* 0x0000002035353810 */ /* 0x000fc60007ffe0ff */
[----:B------:R1:W5:Y:S01]  /*0410*/  @P0 LDG.E.64 R8, desc[UR6][R22.64] ;  /* 0x0000000616080981 */ /* 0x000362000c1e1b00 */
[----:B0-----:R-:W-:-:S03]  /*0420*/  MOV R20, R38 ;  /* 0x0000002600147202 */ /* 0x001fc60000000f00 */
[----:B------:R0:W5:Y:S01]  /*0430*/  @P1 LDG.E.64 R10, desc[UR6][R24.64] ;  /* 0x00000006180a1981 */ /* 0x000162000c1e1b00 */
[----:B------:R-:W-:-:S03]  /*0440*/  MOV R21, R39 ;  /* 0x0000002700157202 */ /* 0x000fc60000000f00 */
[----:B------:R2:W5:Y:S01]  /*0450*/  @P1 LDG.E.64 R12, desc[UR6][R26.64] ;  /* 0x000000061a0c1981 */ /* 0x000562000c1e1b00 */
[----:B-1----:R-:W-:-:S03]  /*0460*/  MOV R22, R36 ;  /* 0x0000002400167202 */ /* 0x002fc60000000f00 */
[----:B------:R1:W5:Y:S01]  /*0470*/  @P2 LDG.E.64 R14, desc[UR6][R28.64] ;  /* 0x000000061c0e2981 */ /* 0x000362000c1e1b00 */
[----:B------:R-:W-:Y:S02]  /*0480*/  MOV R23, R37 ;  /* 0x0000002500177202 */ /* 0x000fe40000000f00 */
[----:B0-----:R-:W-:Y:S02]  /*0490*/  MOV R24, R34 ;  /* 0x0000002200187202 */ /* 0x001fe40000000f00 */
[----:B------:R-:W-:Y:S02]  /*04a0*/  MOV R25, R35 ;  /* 0x0000002300197202 */ /* 0x000fe40000000f00 */
[----:B--2---:R-:W-:Y:S02]  /*04b0*/  MOV R26, R32 ;  /* 0x00000020001a7202 */ /* 0x004fe40000000f00 */
[----:B------:R-:W-:Y:S02]  /*04c0*/  MOV R27, R33 ;  /* 0x00000021001b7202 */ /* 0x000fe40000000f00 */
[----:B-1----:R-:W-:-:S02]  /*04d0*/  MOV R28, R30 ;  /* 0x0000001e001c7202 */ /* 0x002fc40000000f00 */
[----:B------:R-:W-:Y:S01]  /*04e0*/  MOV R29, R31 ;  /* 0x0000001f001d7202 */ /* 0x000fe20000000f00 */
[----:B------:R-:W-:Y:S06]  /*04f0*/  @!P5 BRA `(.L_x_13732) ;  /* 0x0000000c00fcd947 */ /* 0x000fec0003800000 */
[----:B------:R-:W0:Y:S08]  /*0500*/  LDC.64 R46, c[0x0][0x3d0] ;  /* 0x0000f400ff2e7b82 */ /* 0x000e300000000a00 */
[----:B------:R-:W1:Y:S01]  /*0510*/  LDC.64 R48, c[0x0][0x3d8] ;  /* 0x0000f600ff307b82 */ /* 0x000e620000000a00 */
[----:B0-----:R-:W-:-:S06]  /*0520*/  IMAD.WIDE.U32 R46, R53, 0x8, R46 ;  /* 0x00000008352e7825 */ /* 0x001fcc00078e002e */
[----:B------:R-:W5:Y:S01]  /*0530*/  LDG.E.64 R46, desc[UR6][R46.64] ;  /* 0x000000062e2e7981 */ /* 0x000f62000c1e1b00 */
[----:B-1----:R-:W-:-:S06]  /*0540*/  IMAD.WIDE.U32 R48, R53, 0x8, R48 ;  /* 0x0000000835307825 */ /* 0x002fcc00078e0030 */
[----:B------:R-:W5:Y:S01]  /*0550*/  LDG.E.64 R48, desc[UR6][R48.64] ;  /* 0x0000000630307981 */ /* 0x000f62000c1e1b00 */
[----:B------:R-:W-:Y:S02]  /*0560*/  CS2R R18, SRZ ;  /* 0x0000000000127805 */ /* 0x000fe4000001ff00 */
[----:B------:R-:W-:Y:S02]  /*0570*/  CS2R R16, SRZ ;  /* 0x0000000000107805 */ /* 0x000fe4000001ff00 */
[----:B------:R-:W-:Y:S02]  /*0580*/  MOV R28, R30 ;  /* 0x0000001e001c7202 */ /* 0x000fe40000000f00 */
[----:B------:R-:W-:Y:S02]  /*0590*/  MOV R29, R31 ;  /* 0x0000001f001d7202 */ /* 0x000fe40000000f00 */
[----:B------:R-:W-:Y:S02]  /*05a0*/  MOV R26, R32 ;  /* 0x00000020001a7202 */ /* 0x000fe40000000f00 */
[----:B------:R-:W-:-:S02]  /*05b0*/  MOV R27, R33 ;  /* 0x00000021001b7202 */ /* 0x000fc40000000f00 */
[----:B------:R-:W-:Y:S02]  /*05c0*/  MOV R24, R34 ;  /* 0x0000002200187202 */ /* 0x000fe40000000f00 */
[----:B------:R-:W-:Y:S02]  /*05d0*/  MOV R25, R35 ;  /* 0x0000002300197202 */ /* 0x000fe40000000f00 */
[----:B------:R-:W-:Y:S02]  /*05e0*/  MOV R22, R36 ;  /* 0x0000002400167202 */ /* 0x000fe40000000f00 */
[----:B------:R-:W-:Y:S02]  /*05f0*/  MOV R23, R37 ;  /* 0x0000002500177202 */ /* 0x000fe40000000f00 */
[----:B------:R-:W-:Y:S02]  /*0600*/  MOV R20, R38 ;  /* 0x0000002600147202 */ /* 0x000fe40000000f00 */
[----:B------:R-:W-:Y:S01]  /*0610*/  MOV R21, R39 ;  /* 0x0000002700157202 */ /* 0x000fe20000000f00 */
[----:B------:R-:W-:Y:S06]  /*0620*/  BRA `(.L_x_13732) ;  /* 0x0000000c00b07947 */ /* 0x000fec0003800000 */
.L_x_13731:
[C---:B------:R-:W-:Y:S01]  /*0630*/  ISETP.GE.U32.AND P0, PT, R70.reuse, 0x40, PT ;  /* 0x000000404600780c */ /* 0x040fe20003f06070 */
[----:B------:R-:W0:Y:S01]  /*0640*/  LDC.64 R18, c[0x0][0x3d0] ;  /* 0x0000f400ff127b82 */ /* 0x000e220000000a00 */
[C---:B------:R-:W-:Y:S02]  /*0650*/  ISETP.GE.U32.AND P1, PT, R70.reuse, 0x60, PT ;  /* 0x000000604600780c */ /* 0x040fe40003f26070 */
[C---:B------:R-:W-:Y:S02]  /*0660*/  ISETP.GE.U32.AND P2, PT, R70.reuse, 0x80, PT ;  /* 0x000000804600780c */ /* 0x040fe40003f46070 */
[C---:B------:R-:W-:Y:S02]  /*0670*/  ISETP.GE.U32.AND P4, PT, R70.reuse, 0x20, PT ;  /* 0x000000204600780c */ /* 0x040fe40003f86070 */
[----:B------:R-:W-:Y:S01]  /*0680*/  ISETP.GE.U32.AND P3, PT, R70, 0xa0, PT ;  /* 0x000000a04600780c */ /* 0x000fe20003f66070 */
[----:B------:R-:W1:Y:S01]  /*0690*/  LDC.64 R46, c[0x0][0x3d8] ;  /* 0x0000f600ff2e7b82 */ /* 0x000e620000000a00 */
[----:B------:R-:W-:-:S07]  /*06a0*/  MOV R77, R71 ;  /* 0x00000047004d7202 */ /* 0x000fce0000000f00 */
[----:B------:R-:W2:Y:S02]  /*06b0*/  @P0 LDC.64 R48, c[0x0][0x440] ;  /* 0x00011000ff300b82 */ /* 0x000ea40000000a00 */
[----:B------:R-:W-:-:S06]  /*06c0*/  @P4 LOP3.LUT R77, R71, 0x20, RZ, 0xfc, !PT ;  /* 0x00000020474d4812 */ /* 0x000fcc00078efcff */
[----:B------:R-:W3:Y:S01]  /*06d0*/  LDC.64 R54, c[0x0][0x3d0] ;  /* 0x0000f400ff367b82 */ /* 0x000ee20000000a00 */
[----:B0-----:R-:W-:-:S05]  /*06e0*/  @P0 IMAD.WIDE.U32 R18, R77, 0x8, R18 ;  /* 0x000000084d120825 */ /* 0x001fca00078e0012 */
[----:B------:R0:W5:Y:S02]  /*06f0*/  @P0 LDG.E.64 R6, desc[UR6][R18.64] ;  /* 0x0000000612060981 */ /* 0x000164000c1e1b00 */
[----:B------:R-:W4:Y:S01]  /*0700*/  LDC.64 R56, c[0x0][0x3d8] ;  /* 0x0000f600ff387b82 */ /* 0x000f220000000a00 */
[----:B-1----:R-:W-:-:S05]  /*0710*/  @P0 IMAD.WIDE.U32 R46, R77, 0x8, R46 ;  /* 0x000000084d2e0825 */ /* 0x002fca00078e002e */
[----:B------:R0:W5:Y:S02]  /*0720*/  @P0 LDG.E.64 R8, desc[UR6][R46.64] ;  /* 0x000000062e080981 */ /* 0x000164000c1e1b00 */
[----:B------:R-:W1:Y:S01]  /*0730*/  @P1 LDC.64 R58, c[0x0][0x440] ;  /* 0x00011000ff3a1b82 */ /* 0x000e620000000a00 */
[C---:B--2---:R-:W-:Y:S01]  /*0740*/  @P0 IMAD.WIDE.U32 R48, R77.reuse, 0x8, R48 ;  /* 0x000000084d300825 */ /* 0x044fe200078e0030 */
[----:B------:R-:W-:-:S04]  /*0750*/  @P0 IADD3 R77, PT, PT, R77, 0x20, RZ ;  /* 0x000000204d4d0810 */ /* 0x000fc80007ffe0ff */
[----:B------:R0:W5:Y:S02]  /*0760*/  @P0 LD.E.64 R22, desc[UR6][R48.64] ;  /* 0x0000000630160980 */ /* 0x000164000c101b00 */
[----:B------:R-:W2:Y:S01]  /*0770*/  LDC.64 R60, c[0x0][0x3d0] ;  /* 0x0000f400ff3c7b82 */ /* 0x000ea20000000a00 */
[----:B---3--:R-:W-:-:S05]  /*0780*/  @P1 IMAD.WIDE.U32 R54, R77, 0x8, R54 ;  /* 0x000000084d361825 */ /* 0x008fca00078e0036 */
[----:B------:R0:W5:Y:S02]  /*0790*/  @P1 LDG.E.64 R10, desc[UR6][R54.64] ;  /* 0x00000006360a1981 */ /* 0x000164000c1e1b00 */
[----:B------:R-:W3:Y:S01]  /*07a0*/  LDC.64 R62, c[0x0][0x3d8] ;  /* 0x0000f600ff3e7b82 */ /* 0x000ee20000000a00 */
[----:B----4-:R-:W-:-:S05]  /*07b0*/  @P1 IMAD.WIDE.U32 R56, R77, 0x8, R56 ;  /* 0x000000084d381825 */ /* 0x010fca00078e0038 */
[----:B------:R0:W5:Y:S02]  /*07c0*/  @P1 LDG.E.64 R12, desc[UR6][R56.64] ;  /* 0x00000006380c1981 */ /* 0x000164000c1e1b00 */
[----:B------:R-:W4:Y:S01]  /*07d0*/  @P2 LDC.64 R64, c[0x0][0x440] ;  /* 0x00011000ff402b82 */ /* 0x000f220000000a00 */
[C---:B-1----:R-:W-:Y:S01]  /*07e0*/  @P1 IMAD.WIDE.U32 R58, R77.reuse, 0x8, R58 ;  /* 0x000000084d3a1825 */ /* 0x042fe200078e003a */
[----:B------:R-:W-:-:S04]  /*07f0*/  @P1 IADD3 R77, PT, PT, R77, 0x20, RZ ;  /* 0x000000204d4d1810 */ /* 0x000fc80007ffe0ff */
[----:B------:R0:W5:Y:S02]  /*0800*/  @P1 LD.E.64 R24, desc[UR6][R58.64] ;  /* 0x000000063a181980 */ /* 0x000164000c101b00 */
[----:B------:R-:W1:Y:S08]  /*0810*/  LDC.64 R50, c[0x0][0x3d0] ;  /* 0x0000f400ff327b82 */ /* 0x000e700000000a00 */
[----:B------:R-:W0:Y:S08]  /*0820*/  LDC.64 R52, c[0x0][0x3d8] ;  /* 0x0000f600ff347b82 */ /* 0x000e300000000a00 */
[----:B------:R-:W0:Y:S08]  /*0830*/  LDC.64 R66, c[0x0][0x3d0] ;  /* 0x0000f400ff427b82 */ /* 0x000e300000000a00 */
[----:B------:R-:W0:Y:S08]  /*0840*/  LDC.64 R72, c[0x0][0x3d8] ;  /* 0x0000f600ff487b82 */ /* 0x000e300000000a00 */
[----:B------:R-:W0:Y:S08]  /*0850*/  @P4 LDC.64 R16, c[0x0][0x440] ;  /* 0x00011000ff104b82 */ /* 0x000e300000000a00 */
[----:B------:R-:W0:Y:S01]  /*0860*/  @P3 LDC.64 R74, c[0x0][0x440] ;  /* 0x00011000ff4a3b82 */ /* 0x000e220000000a00 */
[----:B--2---:R-:W-:-:S04]  /*0870*/  @P2 IMAD.WIDE.U32 R60, R77, 0x8, R60 ;  /* 0x000000084d3c2825 */ /* 0x004fc800078e003c */
[C---:B---3--:R-:W-:Y:S01]  /*0880*/  @P2 IMAD.WIDE.U32 R62, R77.reuse, 0x8, R62 ;  /* 0x000000084d3e2825 */ /* 0x048fe200078e003e */
[----:B------:R2:W5:Y:S03]  /*0890*/  @P2 LDG.E.64 R14, desc[UR6][R60.64] ;  /* 0x000000063c0e2981 */ /* 0x000566000c1e1b00 */
[C---:B----4-:R-:W-:Y:S01]  /*08a0*/  @P2 IMAD.WIDE.U32 R64, R77.reuse, 0x8, R64 ;  /* 0x000000084d402825 */ /* 0x050fe200078e0040 */
[----:B------:R-:W-:Y:S01]  /*08b0*/  @P2 IADD3 R77, PT, PT, R77, 0x20, RZ ;  /* 0x000000204d4d2810 */ /* 0x000fe20007ffe0ff */
[----:B------:R2:W5:Y:S02]  /*08c0*/  @P2 LDG.E.64 R40, desc[UR6][R62.64] ;  /* 0x000000063e282981 */ /* 0x000564000c1e1b00 */
[C---:B-1----:R-:W-:Y:S02]  /*08d0*/  @P4 IMAD.WIDE.U32 R50, R71.reuse, 0x8, R50 ;  /* 0x0000000847324825 */ /* 0x042fe400078e0032 */
[----:B------:R2:W5:Y:S02]  /*08e0*/  @P2 LD.E.64 R26, desc[UR6][R64.64] ;  /* 0x00000006401a2980 */ /* 0x000564000c101b00 */
[----:B0-----:R-:W-:-:S02]  /*08f0*/  @P4 IMAD.WIDE.U32 R52, R71, 0x8, R52 ;  /* 0x0000000847344825 */ /* 0x001fc400078e0034 */
[----:B------:R2:W5:Y:S02]  /*0900*/  @P4 LDG.E.64 R2, desc[UR6][R50.64] ;  /* 0x0000000632024981 */ /* 0x000564000c1e1b00 */
[C---:B------:R-:W-:Y:S02]  /*0910*/  @P3 IMAD.WIDE.U32 R66, R77.reuse, 0x8, R66 ;  /* 0x000000084d423825 */ /* 0x040fe400078e0042 */
[----:B------:R2:W5:Y:S02]  /*0920*/  @P4 LDG.E.64 R4, desc[UR6][R52.64] ;  /* 0x0000000634044981 */ /* 0x000564000c1e1b00 */
[----:B------:R-:W-:Y:S02]  /*0930*/  @P3 IMAD.WIDE.U32 R72, R77, 0x8, R72 ;  /* 0x000000084d483825 */ /* 0x000fe400078e0048 */
[----:B------:R2:W5:Y:S02]  /*0940*/  @P3 LDG.E.64 R42, desc[UR6][R66.64] ;  /* 0x00000006422a3981 */ /* 0x000564000c1e1b00 */
[----:B------:R-:W-:-:S02]  /*0950*/  @P4 IMAD.WIDE.U32 R16, R71, 0x8, R16 ;  /* 0x0000000847104825 */ /* 0x000fc400078e0010 */
[----:B------:R2:W5:Y:S02]  /*0960*/  @P3 LDG.E.64 R44, desc[UR6][R72.64] ;  /* 0x00000006482c3981 */ /* 0x000564000c1e1b00 */
[----:B------:R-:W-:Y:S02]  /*0970*/  @P3 IMAD.WIDE.U32 R74, R77, 0x8, R74 ;  /* 0x000000084d4a3825 */ /* 0x000fe400078e004a */
[----:B------:R2:W5:Y:S04]  /*0980*/  @P4 LD.E.64 R20, desc[UR6][R16.64] ;  /* 0x0000000610144980 */ /* 0x000568000c101b00 */
[----:B------:R2:W5:Y:S01]  /*0990*/  @P3 LD.E.64 R28, desc[UR6][R74.64] ;  /* 0x000000064a1c3980 */ /* 0x000562000c101b00 */
[----:B------:R-:W-:Y:S02]  /*09a0*/  ISETP.GE.U32.AND P5, PT, R70, 0xc0, PT ;  /* 0x000000c04600780c */ /* 0x000fe40003fa6070 */
[----:B------:R-:W-:-:S02]  /*09b0*/  @P4 CS2R R38, SRZ ;  /* 0x0000000000264805 */ /* 0x000fc4000001ff00 */
[----:B------:R-:W-:Y:S02]  /*09c0*/  @P0 CS2R R36, SRZ ;  /* 0x0000000000240805 */ /* 0x000fe4000001ff00 */
[----:B------:R-:W-:Y:S02]  /*09d0*/  @P1 CS2R R34, SRZ ;  /* 0x0000000000221805 */ /* 0x000fe4000001ff00 */
[----:B------:R-:W-:Y:S02]  /*09e0*/  @P2 CS2R R32, SRZ ;  /* 0x0000000000202805 */ /* 0x000fe4000001ff00 */
[----:B------:R-:W-:Y:S02]  /*09f0*/  @P3 CS2R R30, SRZ ;  /* 0x00000000001e3805 */ /* 0x000fe4000001ff00 */
[----:B------:R-:W-:Y:S01]  /*0a00*/  @P3 IADD3 R77, PT, PT, R77, 0x20, RZ ;  /* 0x000000204d4d3810 */ /* 0x000fe20007ffe0ff */
[----:B--2---:R-:W-:Y:S06]  /*0a10*/  @!P5 BRA `(.L_x_13732) ;  /* 0x0000000800b4d947 */ /* 0x004fec0003800000 */
[----:B------:R-:W0:Y:S08]  /*0a20*/  LDC.64 R46, c[0x0][0x3d0] ;  /* 0x0000f400ff2e7b82 */ /* 0x000e300000000a00 */
[----:B------:R-:W1:Y:S08]  /*0a30*/  LDC.64 R48, c[0x0][0x3d8] ;  /* 0x0000f600ff307b82 */ /* 0x000e700000000a00 */
[----:B------:R-:W2:Y:S01]  /*0a40*/  LDC.64 R16, c[0x0][0x440] ;  /* 0x00011000ff107b82 */ /* 0x000ea20000000a00 */
[----:B0-----:R-:W-:-:S06]  /*0a50*/  IMAD.WIDE.U32 R46, R77, 0x8, R46 ;  /* 0x000000084d2e7825 */ /* 0x001fcc00078e002e */
[----:B------:R-:W5:Y:S01]  /*0a60*/  LDG.E.64 R46, desc[UR6][R46.64] ;  /* 0x000000062e2e7981 */ /* 0x000f62000c1e1b00 */
[----:B-1----:R-:W-:-:S06]  /*0a70*/  IMAD.WIDE.U32 R48, R77, 0x8, R48 ;  /* 0x000000084d307825 */ /* 0x002fcc00078e0030 */
[----:B------:R-:W5:Y:S01]  /*0a80*/  LDG.E.64 R48, desc[UR6][R48.64] ;  /* 0x0000000630307981 */ /* 0x000f62000c1e1b00 */
[----:B--2---:R-:W-:-:S06]  /*0a90*/  IMAD.WIDE.U32 R16, R77, 0x8, R16 ;  /* 0x000000084d107825 */ /* 0x004fcc00078e0010 */
[----:B------:R-:W5:Y:S01]  /*0aa0*/  LD.E.64 R16, desc[UR6][R16.64] ;  /* 0x0000000610107980 */ /* 0x000f62000c101b00 */
[----:B------:R-:W-:Y:S01]  /*0ab0*/  CS2R R18, SRZ ;  /* 0x0000000000127805 */ /* 0x000fe2000001ff00 */
[----:B------:R-:W-:Y:S06]  /*0ac0*/  BRA `(.L_x_13732) ;  /* 0x0000000800887947 */ /* 0x000fec0003800000 */
.L_x_13730:
[----:B------:R-:W0:Y:S02]  /*0ad0*/  LDCU.64 UR4, c[0x0][0x440] ;  /* 0x00008800ff0477ac */ /* 0x000e240008000a00 */
[----:B0-----:R-:W-:-:S04]  /*0ae0*/  UISETP.NE.U32.AND UP0, UPT, UR4, URZ, UPT ;  /* 0x000000ff0400728c */ /* 0x001fc8000bf05070 */
[----:B------:R-:W-:-:S09]  /*0af0*/  UISETP.NE.AND.EX UP0, UPT, UR5, URZ, UPT, UP0 ;  /* 0x000000ff0500728c */ /* 0x000fd2000bf05300 */
[----:B------:R-:W-:Y:S05]  /*0b00*/  BRA.U !UP0, `(.L_x_13733) ;  /* 0x0000000508587547 */ /* 0x000fea000b800000 */
        /* <DEDUP_REMOVED lines=8> */
[----:B------:R-:W2:Y:S01]  /*0b90*/  @P0 LDC.64 R46, c[0x0][0x438] ;  /* 0x00010e00ff2e0b82 */ /* 0x000ea20000000a00 */
[----:B------:R-:W-:-:S07]  /*0ba0*/  @P4 LOP3.LUT R0, R71, 0x20, RZ, 0xfc, !PT ;  /* 0x0000002047004812 */ /* 0x000fce00078efcff */
[----:B------:R-:W3:Y:S01]  /*0bb0*/  LDC.64 R48, c[0x0][0x3d8] ;  /* 0x0000f600ff307b82 */ /* 0x000ee20000000a00 */
[----:B0-----:R-:W-:-:S05]  /*0bc0*/  @P4 IMAD.WIDE.U32 R52, R71, 0x8, R16 ;  /* 0x0000000847344825 */ /* 0x001fca00078e0010 */
[----:B------:R-:W5:Y:S02]  /*0bd0*/  @P4 LDG.E.64 R2, desc[UR6][R52.64] ;  /* 0x0000000634024981 */ /* 0x000f64000c1e1b00 */
[----:B------:R-:W0:Y:S01]  /*0be0*/  @P0 LDC.64 R50, c[0x0][0x440] ;  /* 0x00011000ff320b82 */ /* 0x000e220000000a00 */
[----:B-1----:R-:W-:-:S05]  /*0bf0*/  @P0 IMAD.WIDE.U32 R16, R0, 0x8, R18 ;  /* 0x0000000800100825 */ /* 0x002fca00078e0012 */
[----:B------:R1:W5:Y:S02]  /*0c00*/  @P0 LDG.E.64 R6, desc[UR6][R16.64] ;  /* 0x0000000610060981 */ /* 0x000364000c1e1b00 */
[----:B------:R-:W4:Y:S01]  /*0c10*/  LDC.64 R58, c[0x0][0x3d0] ;  /* 0x0000f400ff3a7b82 */ /* 0x000f220000000a00 */
[----:B--2---:R-:W-:-:S05]  /*0c20*/  @P0 IMAD.WIDE.U32 R18, R0, 0x8, R46 ;  /* 0x0000000800120825 */ /* 0x004fca00078e002e */
[----:B------:R2:W5:Y:S02]  /*0c30*/  @P0 LD.E.64 R36, desc[UR6][R18.64] ;  /* 0x0000000612240980 */ /* 0x000564000c101b00 */
[----:B------:R-:W1:Y:S01]  /*0c40*/  @P1 LDC.64 R60, c[0x0][0x438] ;  /* 0x00010e00ff3c1b82 */ /* 0x000e620000000a00 */
[----:B---3--:R-:W-:-:S05]  /*0c50*/  @P0 IMAD.WIDE.U32 R46, R0, 0x8, R48 ;  /* 0x00000008002e0825 */ /* 0x008fca00078e0030 */
[----:B------:R2:W5:Y:S02]  /*0c60*/  @P0 LDG.E.64 R8, desc[UR6][R46.64] ;  /* 0x000000062e080981 */ /* 0x000564000c1e1b00 */
[----:B------:R-:W3:Y:S01]  /*0c70*/  LDC.64 R62, c[0x0][0x3d8] ;  /* 0x0000f600ff3e7b82 */ /* 0x000ee20000000a00 */
[C---:B0-----:R-:W-:Y:S01]  /*0c80*/  @P0 IMAD.WIDE.U32 R48, R0.reuse, 0x8, R50 ;  /* 0x0000000800300825 */ /* 0x041fe200078e0032 */
[----:B------:R-:W-:-:S04]  /*0c90*/  @P0 IADD3 R0, PT, PT, R0, 0x20, RZ ;  /* 0x0000002000000810 */ /* 0x000fc80007ffe0ff */
[----:B------:R2:W5:Y:S02]  /*0ca0*/  @P0 LD.E.64 R22, desc[UR6][R48.64] ;  /* 0x0000000630160980 */ /* 0x000564000c101b00 */
[----:B------:R-:W0:Y:S08]  /*0cb0*/  @P1 LDC.64 R64, c[0x0][0x440] ;  /* 0x00011000ff401b82 */ /* 0x000e300000000a00 */
[----:B------:R-:W2:Y:S08]  /*0cc0*/  LDC.64 R66, c[0x0][0x3d0] ;  /* 0x0000f400ff427b82 */ /* 0x000eb00000000a00 */
[----:B------:R-:W2:Y:S08]  /*0cd0*/  LDC.64 R74, c[0x0][0x3d8] ;  /* 0x0000f600ff4a7b82 */ /* 0x000eb00000000a00 */
[----:B------:R-:W2:Y:S08]  /*0ce0*/  @P2 LDC.64 R72, c[0x0][0x438] ;  /* 0x00010e00ff482b82 */ /* 0x000eb00000000a00 */
[----:B------:R-:W2:Y:S08]  /*0cf0*/  @P2 LDC.64 R76, c[0x0][0x440] ;  /* 0x00011000ff4c2b82 */ /* 0x000eb00000000a00 */
[----:B------:R-:W2:Y:S08]  /*0d00*/  LDC.64 R54, c[0x0][0x3d8] ;  /* 0x0000f600ff367b82 */ /* 0x000eb00000000a00 */
[----:B------:R-:W2:Y:S08]  /*0d10*/  LDC.64 R78, c[0x0][0x3d0] ;  /* 0x0000f400ff4e7b82 */ /* 0x000eb00000000a00 */
[----:B------:R-:W2:Y:S08]  /*0d20*/  LDC.64 R82, c[0x0][0x3d8] ;  /* 0x0000f600ff527b82 */ /* 0x000eb00000000a00 */
[----:B------:R-:W2:Y:S08]  /*0d30*/  @P4 LDC.64 R50, c[0x0][0x438] ;  /* 0x00010e00ff324b82 */ /* 0x000eb00000000a00 */
[----:B------:R-:W2:Y:S08]  /*0d40*/  @P4 LDC.64 R56, c[0x0][0x440] ;  /* 0x00011000ff384b82 */ /* 0x000eb00000000a00 */
[----:B------:R-:W2:Y:S08]  /*0d50*/  @P3 LDC.64 R80, c[0x0][0x438] ;  /* 0x00010e00ff503b82 */ /* 0x000eb00000000a00 */
[----:B------:R-:W2:Y:S01]  /*0d60*/  @P3 LDC.64 R84, c[0x0][0x440] ;  /* 0x00011000ff543b82 */ /* 0x000ea20000000a00 */
[----:B----4-:R-:W-:-:S04]  /*0d70*/  @P1 IMAD.WIDE.U32 R58, R0, 0x8, R58 ;  /* 0x00000008003a1825 */ /* 0x010fc800078e003a */
[C---:B-1----:R-:W-:Y:S01]  /*0d80*/  @P1 IMAD.WIDE.U32 R60, R0.reuse, 0x8, R60 ;  /* 0x00000008003c1825 */ /* 0x042fe200078e003c */
[----:B------:R1:W5:Y:S03]  /*0d90*/  @P1 LDG.E.64 R10, desc[UR6][R58.64] ;  /* 0x000000063a0a1981 */ /* 0x000366000c1e1b00 */
[C---:B---3--:R-:W-:Y:S01]  /*0da0*/  @P1 IMAD.WIDE.U32 R62, R0.reuse, 0x8, R62 ;  /* 0x00000008003e1825 */ /* 0x048fe200078e003e */
[----:B------:R1:W5:Y:S03]  /*0db0*/  @P1 LD.E.64 R34, desc[UR6][R60.64] ;  /* 0x000000063c221980 */ /* 0x000366000c101b00 */
[C---:B0-----:R-:W-:Y:S01]  /*0dc0*/  @P1 IMAD.WIDE.U32 R64, R0.reuse, 0x8, R64 ;  /* 0x0000000800401825 */ /* 0x041fe200078e0040 */
[----:B------:R-:W-:Y:S01]  /*0dd0*/  @P1 IADD3 R0, PT, PT, R0, 0x20, RZ ;  /* 0x0000002000001810 */ /* 0x000fe20007ffe0ff */
[----:B------:R1:W5:Y:S04]  /*0de0*/  @P1 LDG.E.64 R12, desc[UR6][R62.64] ;  /* 0x000000063e0c1981 */ /* 0x000368000c1e1b00 */
[C---:B--2---:R-:W-:Y:S01]  /*0df0*/  @P2 IMAD.WIDE.U32 R66, R0.reuse, 0x8, R66 ;  /* 0x0000000800422825 */ /* 0x044fe200078e0042 */
[----:B------:R1:W5:Y:S03]  /*0e00*/  @P1 LD.E.64 R24, desc[UR6][R64.64] ;  /* 0x0000000640181980 */ /* 0x000366000c101b00 */
[C---:B------:R-:W-:Y:S01]  /*0e10*/  @P2 IMAD.WIDE.U32 R72, R0.reuse, 0x8, R72 ;  /* 0x0000000800482825 */ /* 0x040fe200078e0048 */
[----:B------:R1:W5:Y:S03]  /*0e20*/  @P2 LDG.E.64 R14, desc[UR6][R66.64] ;  /* 0x00000006420e2981 */ /* 0x000366000c1e1b00 */
[C---:B------:R-:W-:Y:S01]  /*0e30*/  @P2 IMAD.WIDE.U32 R74, R0.reuse, 0x8, R74 ;  /* 0x00000008004a2825 */ /* 0x040fe200078e004a */
[----:B------:R1:W5:Y:S03]  /*0e40*/  @P2 LD.E.64 R32, desc[UR6][R72.64] ;  /* 0x0000000648202980 */ /* 0x000366000c101b00 */
[C---:B------:R-:W-:Y:S01]  /*0e50*/  @P2 IMAD.WIDE.U32 R76, R0.reuse, 0x8, R76 ;  /* 0x00000008004c2825 */ /* 0x040fe200078e004c */
[----:B------:R-:W-:Y:S01]  /*0e60*/  @P2 IADD3 R0, PT, PT, R0, 0x20, RZ ;  /* 0x0000002000002810 */ /* 0x000fe20007ffe0ff */
[----:B------:R1:W5:Y:S02]  /*0e70*/  @P2 LDG.E.64 R40, desc[UR6][R74.64] ;  /* 0x000000064a282981 */ /* 0x000364000c1e1b00 */
[----:B------:R-:W-:-:S02]  /*0e80*/  @P4 IMAD.WIDE.U32 R54, R71, 0x8, R54 ;  /* 0x0000000847364825 */ /* 0x000fc400078e0036 */
[----:B------:R1:W5:Y:S02]  /*0e90*/  @P2 LD.E.64 R26, desc[UR6][R76.64] ;  /* 0x000000064c1a2980 */ /* 0x000364000c101b00 */
[C---:B------:R-:W-:Y:S02]  /*0ea0*/  @P3 IMAD.WIDE.U32 R78, R0.reuse, 0x8, R78 ;  /* 0x00000008004e3825 */ /* 0x040fe400078e004e */
[----:B------:R1:W5:Y:S02]  /*0eb0*/  @P4 LDG.E.64 R4, desc[UR6][R54.64] ;  /* 0x0000000636044981 */ /* 0x000364000c1e1b00 */
[----:B------:R-:W-:Y:S02]  /*0ec0*/  @P3 IMAD.WIDE.U32 R82, R0, 0x8, R82 ;  /* 0x0000000800523825 */ /* 0x000fe400078e0052 */
[----:B------:R1:W5:Y:S02]  /*0ed0*/  @P3 LDG.E.64 R42, desc[UR6][R78.64] ;  /* 0x000000064e2a3981 */ /* 0x000364000c1e1b00 */
[----:B------:R-:W-:-:S02]  /*0ee0*/  @P4 IMAD.WIDE.U32 R16, R71, 0x8, R50 ;  /* 0x0000000847104825 */ /* 0x000fc400078e0032 */
[----:B------:R1:W5:Y:S02]  /*0ef0*/  @P3 LDG.E.64 R44, desc[UR6][R82.64] ;  /* 0x00000006522c3981 */ /* 0x000364000c1e1b00 */
[----:B------:R-:W-:Y:S02]  /*0f00*/  @P4 IMAD.WIDE.U32 R56, R71, 0x8, R56 ;  /* 0x0000000847384825 */ /* 0x000fe400078e0038 */
[----:B------:R1:W5:Y:S02]  /*0f10*/  @P4 LD.E.64 R38, desc[UR6][R16.64] ;  /* 0x0000000610264980 */ /* 0x000364000c101b00 */
[C---:B------:R-:W-:Y:S02]  /*0f20*/  @P3 IMAD.WIDE.U32 R80, R0.reuse, 0x8, R80 ;  /* 0x0000000800503825 */ /* 0x040fe400078e0050 */
[----:B------:R1:W5:Y:S02]  /*0f30*/  @P4 LD.E.64 R20, desc[UR6][R56.64] ;  /* 0x0000000638144980 */ /* 0x000364000c101b00 */
[----:B------:R-:W-:-:S02]  /*0f40*/  @P3 IMAD.WIDE.U32 R84, R0, 0x8, R84 ;  /* 0x0000000800543825 */ /* 0x000fc400078e0054 */
[----:B------:R1:W5:Y:S04]  /*0f50*/  @P3 LD.E.64 R30, desc[UR6][R80.64] ;  /* 0x00000006501e3980 */ /* 0x000368000c101b00 */
[----:B------:R1:W5:Y:S01]  /*0f60*/  @P3 LD.E.64 R28, desc[UR6][R84.64] ;  /* 0x00000006541c3980 */ /* 0x000362000c101b00 */
[----:B------:R-:W-:Y:S02]  /*0f70*/  ISETP.GE.U32.AND P0, PT, R70, 0xc0, PT ;  /* 0x000000c04600780c */ /* 0x000fe40003f06070 */
[----:B------:R-:W-:-:S11]  /*0f80*/  @P3 IADD3 R0, PT, PT, R0, 0x20, RZ ;  /* 0x0000002000003810 */ /* 0x000fd60007ffe0ff */
[----:B-1----:R-:W-:Y:S05]  /*0f90*/  @!P0 BRA `(.L_x_13732) ;  /* 0x0000000400548947 */ /* 0x002fea0003800000 */
[----:B------:R-:W0:Y:S08]  /*0fa0*/  LDC.64 R46, c[0x0][0x3d0] ;  /* 0x0000f400ff2e7b82 */ /* 0x000e300000000a00 */
[----:B------:R-:W1:Y:S08]  /*0fb0*/  LDC.64 R48, c[0x0][0x3d8] ;  /* 0x0000f600ff307b82 */ /* 0x000e700000000a00 */
[----:B------:R-:W2:Y:S08]  /*0fc0*/  LDC.64 R18, c[0x0][0x438] ;  /* 0x00010e00ff127b82 */ /* 0x000eb00000000a00 */
[----:B------:R-:W3:Y:S01]  /*0fd0*/  LDC.64 R16, c[0x0][0x440] ;  /* 0x00011000ff107b82 */ /* 0x000ee20000000a00 */
[----:B0-----:R-:W-:-:S06]  /*0fe0*/  IMAD.WIDE.U32 R46, R0, 0x8, R46 ;  /* 0x00000008002e7825 */ /* 0x001fcc00078e002e */
[----:B------:R-:W5:Y:S01]  /*0ff0*/  LDG.E.64 R46, desc[UR6][R46.64] ;  /* 0x000000062e2e7981 */ /* 0x000f62000c1e1b00 */
[----:B-1----:R-:W-:-:S06]  /*1000*/  IMAD.WIDE.U32 R48, R0, 0x8, R48 ;  /* 0x0000000800307825 */ /* 0x002fcc00078e0030 */
[----:B------:R-:W5:Y:S01]  /*1010*/  LDG.E.64 R48, desc[UR6][R48.64] ;  /* 0x0000000630307981 */ /* 0x000f62000c1e1b00 */
[----:B--2---:R-:W-:-:S06]  /*1020*/  IMAD.WIDE.U32 R18, R0, 0x8, R18 ;  /* 0x0000000800127825 */ /* 0x004fcc00078e0012 */
[----:B------:R-:W5:Y:S01]  /*1030*/  LD.E.64 R18, desc[UR6][R18.64] ;  /* 0x0000000612127980 */ /* 0x000f62000c101b00 */
[----:B---3--:R-:W-:-:S06]  /*1040*/  IMAD.WIDE.U32 R16, R0, 0x8, R16 ;  /* 0x0000000800107825 */ /* 0x008fcc00078e0010 */
[----:B------:R-:W5:Y:S01]  /*1050*/  LD.E.64 R16, desc[UR6][R16.64] ;  /* 0x0000000610107980 */ /* 0x000f62000c101b00 */
[----:B------:R-:W-:Y:S05]  /*1060*/  BRA `(.L_x_13732) ;  /* 0x0000000400207947 */ /* 0x000fea0003800000 */
.L_x_13733:
[C---:B------:R-:W-:Y:S01]  /*1070*/  ISETP.GE.U32.AND P0, PT, R70.reuse, 0x40, PT ;  /* 0x000000404600780c */ /* 0x040fe20003f06070 */
[----:B------:R-:W0:Y:S01]  /*1080*/  LDC.64 R50, c[0x0][0x3d0] ;  /* 0x0000f400ff327b82 */ /* 0x000e220000000a00 */
[C---:B------:R-:W-:Y:S02]  /*1090*/  ISETP.GE.U32.AND P1, PT, R70.reuse, 0x60, PT ;  /* 0x000000604600780c */ /* 0x040fe40003f26070 */
[C---:B------:R-:W-:Y:S02]  /*10a0*/  ISETP.GE.U32.AND P2, PT, R70.reuse, 0x80, PT ;  /* 0x000000804600780c */ /* 0x040fe40003f46070 */
[C---:B------:R-:W-:Y:S02]  /*10b0*/  ISETP.GE.U32.AND P4, PT, R70.reuse, 0x20, PT ;  /* 0x000000204600780c */ /* 0x040fe40003f86070 */
[----:B------:R-:W-:Y:S01]  /*10c0*/  ISETP.GE.U32.AND P3, PT, R70, 0xa0, PT ;  /* 0x000000a04600780c */ /* 0x000fe20003f66070 */
[----:B------:R-:W1:Y:S01]  /*10d0*/  LDC.64 R54, c[0x0][0x3d8] ;  /* 0x0000f600ff367b82 */ /* 0x000e620000000a00 */
[----:B------:R-:W-:-:S02]  /*10e0*/  MOV R91, R71 ;  /* 0x00000047005b7202 */ /* 0x000fc40000000f00 */
[----:B------:R-:W-:-:S05]  /*10f0*/  ISETP.GE.U32.AND P5, PT, R70, 0xc0, PT ;  /* 0x000000c04600780c */ /* 0x000fca0003fa6070 */
[----:B------:R-:W2:Y:S02]  /*1100*/  @P0 LDC.64 R52, c[0x0][0x438] ;  /* 0x00010e00ff340b82 */ /* 0x000ea40000000a00 */
[----:B------:R-:W-:-:S06]  /*1110*/  @P4 LOP3.LUT R91, R71, 0x20, RZ, 0xfc, !PT ;  /* 0x00000020475b4812 */ /* 0x000fcc00078efcff */
[----:B------:R-:W3:Y:S01]  /*1120*/  @P1 LDC.64 R60, c[0x0][0x438] ;  /* 0x00010e00ff3c1b82 */ /* 0x000ee20000000a00 */
[----:B0-----:R-:W-:-:S05]  /*1130*/  @P0 IMAD.WIDE.U32 R50, R91, 0x8, R50 ;  /* 0x000000085b320825 */ /* 0x001fca00078e0032 */
[----:B------:R0:W5:Y:S02]  /*1140*/  @P0 LDG.E.64 R6, desc[UR6][R50.64] ;  /* 0x0000000632060981 */ /* 0x000164000c1e1b00 */
[----:B------:R-:W4:Y:S01]  /*1150*/  LDC.64 R62, c[0x0][0x3d8] ;  /* 0x0000f600ff3e7b82 */ /* 0x000f220000000a00 */
[----:B-1----:R-:W-:-:S05]  /*1160*/  @P0 IMAD.WIDE.U32 R54, R91, 0x8, R54 ;  /* 0x000000085b360825 */ /* 0x002fca00078e0036 */
[----:B------:R-:W5:Y:S02]  /*1170*/  @P0 LDG.E.64 R8, desc[UR6][R54.64] ;  /* 0x0000000636080981 */ /* 0x000f64000c1e1b00 */
[----:B------:R-:W1:Y:S01]  /*1180*/  LDC.64 R56, c[0x0][0x3d0] ;  /* 0x0000f400ff387b82 */ /* 0x000e620000000a00 */
[C---:B--2---:R-:W-:Y:S01]  /*1190*/  @P0 IMAD.WIDE.U32 R52, R91.reuse, 0x8, R52 ;  /* 0x000000085b340825 */ /* 0x044fe200078e0034 */
[----:B------:R-:W-:-:S04]  /*11a0*/  @P0 IADD3 R91, PT, PT, R91, 0x20, RZ ;  /* 0x000000205b5b0810 */ /* 0x000fc80007ffe0ff */
[----:B------:R-:W5:Y:S02]  /*11b0*/  @P0 LD.E.64 R36, desc[UR6][R52.64] ;  /* 0x0000000634240980 */ /* 0x000f64000c101b00 */
[----:B------:R-:W2:Y:S01]  /*11c0*/  LDC.64 R72, c[0x0][0x3d0] ;  /* 0x0000f400ff487b82 */ /* 0x000ea20000000a00 */
[----:B---3--:R-:W-:-:S05]  /*11d0*/  @P1 IMAD.WIDE.U32 R64, R91, 0x8, R60 ;  /* 0x000000085b401825 */ /* 0x008fca00078e003c */
[----:B------:R-:W5:Y:S02]  /*11e0*/  @P1 LD.E.64 R34, desc[UR6][R64.64] ;  /* 0x0000000640221980 */ /* 0x000f64000c101b00 */
[----:B------:R-:W3:Y:S01]  /*11f0*/  @P2 LDC.64 R74, c[0x0][0x438] ;  /* 0x00010e00ff4a2b82 */ /* 0x000ee20000000a00 */
[----:B----4-:R-:W-:-:S05]  /*1200*/  @P1 IMAD.WIDE.U32 R66, R91, 0x8, R62 ;  /* 0x000000085b421825 */ /* 0x010fca00078e003e */
[----:B------:R-:W5:Y:S02]  /*1210*/  @P1 LDG.E.64 R12, desc[UR6][R66.64] ;  /* 0x00000006420c1981 */ /* 0x000f64000c1e1b00 */
[----:B------:R-:W4:Y:S01]  /*1220*/  LDC.64 R76, c[0x0][0x3d8] ;  /* 0x0000f600ff4c7b82 */ /* 0x000f220000000a00 */
[C---:B-1----:R-:W-:Y:S01]  /*1230*/  @P1 IMAD.WIDE.U32 R56, R91.reuse, 0x8, R56 ;  /* 0x000000085b381825 */ /* 0x042fe200078e0038 */
[----:B------:R-:W-:-:S04]  /*1240*/  @P1 IADD3 R91, PT, PT, R91, 0x20, RZ ;  /* 0x000000205b5b1810 */ /* 0x000fc80007ffe0ff */
[----:B------:R1:W5:Y:S02]  /*1250*/  @P1 LDG.E.64 R10, desc[UR6][R56.64] ;  /* 0x00000006380a1981 */ /* 0x000364000c1e1b00 */
[----:B------:R-:W0:Y:S01]  /*1260*/  LDC.64 R78, c[0x0][0x3d0] ;  /* 0x0000f400ff4e7b82 */ /* 0x000e220000000a00 */
[----:B--2---:R-:W-:-:S05]  /*1270*/  @P2 IMAD.WIDE.U32 R72, R91, 0x8, R72 ;  /* 0x000000085b482825 */ /* 0x004fca00078e0048 */
[----:B------:R2:W5:Y:S02]  /*1280*/  @P2 LDG.E.64 R14, desc[UR6][R72.64] ;  /* 0x00000006480e2981 */ /* 0x000564000c1e1b00 */
[----:B------:R-:W1:Y:S01]  /*1290*/  LDC.64 R82, c[0x0][0x3d8] ;  /* 0x0000f600ff527b82 */ /* 0x000e620000000a00 */
[----:B---3--:R-:W-:-:S05]  /*12a0*/  @P2 IMAD.WIDE.U32 R74, R91, 0x8, R74 ;  /* 0x000000085b4a2825 */ /* 0x008fca00078e004a */
[----:B------:R2:W5:Y:S02]  /*12b0*/  @P2 LD.E.64 R32, desc[UR6][R74.64] ;  /* 0x000000064a202980 */ /* 0x000564000c101b00 */
[----:B------:R-:W3:Y:S01]  /*12c0*/  @P3 LDC.64 R80, c[0x0][0x438] ;  /* 0x00010e00ff503b82 */ /* 0x000ee20000000a00 */
[C---:B----4-:R-:W-:Y:S01]  /*12d0*/  @P2 IMAD.WIDE.U32 R76, R91.reuse, 0x8, R76 ;  /* 0x000000085b4c2825 */ /* 0x050fe200078e004c */
[----:B------:R-:W-:-:S04]  /*12e0*/  @P2 IADD3 R91, PT, PT, R91, 0x20, RZ ;  /* 0x000000205b5b2810 */ /* 0x000fc80007ffe0ff */
[----:B------:R2:W5:Y:S02]  /*12f0*/  @P2 LDG.E.64 R40, desc[UR6][R76.64] ;  /* 0x000000064c282981 */ /* 0x000564000c1e1b00 */
[----:B------:R-:W4:Y:S08]  /*1300*/  LDC.64 R84, c[0x0][0x3d0] ;  /* 0x0000f400ff547b82 */ /* 0x000f300000000a00 */
[----:B------:R-:W2:Y:S08]  /*1310*/  LDC.64 R88, c[0x0][0x3d8] ;  /* 0x0000f600ff587b82 */ /* 0x000eb00000000a00 */
[----:B------:R-:W4:Y:S08]  /*1320*/  LDC.64 R58, c[0x0][0x3d0] ;  /* 0x0000f400ff3a7b82 */ /* 0x000f300000000a00 */
[----:B------:R-:W2:Y:S08]  /*1330*/  LDC.64 R62, c[0x0][0x3d8] ;  /* 0x0000f600ff3e7b82 */ /* 0x000eb00000000a00 */
[----:B------:R-:W2:Y:S08]  /*1340*/  @P5 LDC.64 R86, c[0x0][0x438] ;  /* 0x00010e00ff565b82 */ /* 0x000eb00000000a00 */
[----:B------:R-:W2:Y:S01]  /*1350*/  @P4 LDC.64 R60, c[0x0][0x438] ;  /* 0x00010e00ff3c4b82 */ /* 0x000ea20000000a00 */
[----:B0-----:R-:W-:-:S04]  /*1360*/  @P3 IMAD.WIDE.U32 R78, R91, 0x8, R78 ;  /* 0x000000085b4e3825 */ /* 0x001fc800078e004e */
[C---:B---3--:R-:W-:Y:S01]  /*1370*/  @P3 IMAD.WIDE.U32 R80, R91.reuse, 0x8, R80 ;  /* 0x000000085b503825 */ /* 0x048fe200078e0050 */
[----:B------:R0:W5:Y:S03]  /*1380*/  @P3 LDG.E.64 R42, desc[UR6][R78.64] ;  /* 0x000000064e2a3981 */ /* 0x000166000c1e1b00 */
[C---:B-1----:R-:W-:Y:S01]  /*1390*/  @P3 IMAD.WIDE.U32 R82, R91.reuse, 0x8, R82 ;  /* 0x000000085b523825 */ /* 0x042fe200078e0052 */
[----:B------:R-:W-:Y:S01]  /*13a0*/  @P3 IADD3 R91, PT, PT, R91, 0x20, RZ ;  /* 0x000000205b5b3810 */ /* 0x000fe20007ffe0ff */
[----:B------:R0:W5:Y:S02]  /*13b0*/  @P3 LD.E.64 R30, desc[UR6][R80.64] ;  /* 0x00000006501e3980 */ /* 0x000164000c101b00 */
[----:B----4-:R-:W-:Y:S02]  /*13c0*/  @P4 IMAD.WIDE.U32 R58, R71, 0x8, R58 ;  /* 0x00000008473a4825 */ /* 0x010fe400078e003a */
[----:B------:R0:W5:Y:S02]  /*13d0*/  @P3 LDG.E.64 R44, desc[UR6][R82.64] ;  /* 0x00000006522c3981 */ /* 0x000164000c1e1b00 */
[----:B------:R-:W-:-:S02]  /*13e0*/  @P5 IMAD.WIDE.U32 R50, R91, 0x8, R84 ;  /* 0x000000085b325825 */ /* 0x000fc400078e0054 */
[----:B------:R0:W5:Y:S02]  /*13f0*/  @P4 LDG.E.64 R2, desc[UR6][R58.64] ;  /* 0x000000063a024981 */ /* 0x000164000c1e1b00 */
[----:B--2---:R-:W-:Y:S02]  /*1400*/  @P5 IMAD.WIDE.U32 R56, R91, 0x8, R88 ;  /* 0x000000085b385825 */ /* 0x004fe400078e0058 */
        /* <DEDUP_REMOVED lines=8> */
[----:B------:R-:W-:Y:S02]  /*1490*/  @P4 CS2R R20, SRZ ;  /* 0x0000000000144805 */ /* 0x000fe4000001ff00 */
[----:B------:R-:W-:-:S02]  /*14a0*/  @P0 CS2R R22, SRZ ;  /* 0x0000000000160805 */ /* 0x000fc4000001ff00 */
[----:B------:R-:W-:Y:S02]  /*14b0*/  @P1 CS2R R24, SRZ ;  /* 0x0000000000181805 */ /* 0x000fe4000001ff00 */
[----:B------:R-:W-:Y:S02]  /*14c0*/  @P2 CS2R R26, SRZ ;  /* 0x00000000001a2805 */ /* 0x000fe4000001ff00 */
[----:B------:R-:W-:Y:S02]  /*14d0*/  @P3 CS2R R28, SRZ ;  /* 0x00000000001c3805 */ /* 0x000fe4000001ff00 */
[----:B0-----:R-:W-:-:S07]  /*14e0*/  @P5 CS2R R16, SRZ ;  /* 0x0000000000105805 */ /* 0x001fce000001ff00 */
.L_x_13732:
[----:B------:R-:W-:Y:S05]  /*14f0*/  BSYNC.RECONVERGENT B0 ;  /* 0x0000000000007941 */ /* 0x000fea0003800200 */
.L_x_13729:
[----:B------:R-:W0:Y:S02]  /*1500*/  LDCU UR4, c[0x0][0x384] ;  /* 0x00007080ff0477ac */ /* 0x000e240008000800 */
[----:B0-----:R-:W-:-:S13]  /*1510*/  ISETP.GE.AND P0, PT, R69, UR4, PT ;  /* 0x0000000445007c0c */ /* 0x001fda000bf06270 */
[----:B------:R-:W-:Y:S05]  /*1520*/  @P0 EXIT ;  /* 0x000000000000094d */ /* 0x000fea0003800000 */
[----:B-----5:R-:W-:Y:S01]  /*1530*/  MOV R112, R2 ;  /* 0x0000000200707202 */ /* 0x020fe20000000f00 */
[----:B------:R-:W0:Y:S01]  /*1540*/  LDCU.64 UR8, c[0x0][0x3a0] ;  /* 0x00007400ff0877ac */ /* 0x000e220008000a00 */
[----:B------:R-:W-:Y:S02]  /*1550*/  SHF.R.U64 R111, R2, 0x10, R3 ;  /* 0x00000010026f7819 */ /* 0x000fe40000001203 */
[----:B------:R-:W-:Y:S01]  /*1560*/  MOV R110, R4 ;  /* 0x00000004006e7202 */ /* 0x000fe20000000f00 */
[----:B------:R-:W1:Y:S01]  /*1570*/  LDCU.U8 UR4, c[0x0][0x410] ;  /* 0x00008200ff0477ac */ /* 0x000e620008000000 */
[----:B------:R-:W-:Y:S02]  /*1580*/  MOV R2, R5 ;  /* 0x0000000500027202 */ /* 0x000fe40000000f00 */
[----:B------:R-:W-:Y:S01]  /*1590*/  SHF.R.U32.HI R81, RZ, 0x10, R39 ;  /* 0x00000010ff517819 */ /* 0x000fe20000011627 */
[----:B------:R-:W2:Y:S01]  /*15a0*/  LDCU UR10, c[0x0][0x388] ;  /* 0x00007100ff0a77ac */ /* 0x000ea20008000800 */
[----:B------:R-:W-:-:S02]  /*15b0*/  PRMT R110, R2, 0x5410, R110 ;  /* 0x00005410026e7816 */ /* 0x000fc4000000006e */
[----:B------:R-:W-:Y:S01]  /*15c0*/  SHF.R.U32.HI R2, RZ, 0x10, R21 ;  /* 0x00000010ff027819 */ /* 0x000fe20000011615 */
[----:B------:R-:W3:Y:S01]  /*15d0*/  LDCU UR5, c[0x0][0x448] ;  /* 0x00008900ff0577ac */ /* 0x000ee20008000800 */
[----:B------:R-:W-:Y:S02]  /*15e0*/  MOV R0, R3 ;  /* 0x0000000300007202 */ /* 0x000fe40000000f00 */
[----:B------:R-:W-:Y:S01]  /*15f0*/  SHF.R.U32.HI R50, RZ, 0x10, R3 ;  /* 0x00000010ff327819 */ /* 0x000fe20000011603 */
[----:B------:R-:W4:Y:S01]  /*1600*/  LDCU.64 UR12, c[0x0][0x398] ;  /* 0x00007300ff0c77ac */ /* 0x000f220008000a00 */
[----:B------:R-:W-:Y:S02]  /*1610*/  PRMT R81, R2, 0x5410, R81 ;  /* 0x0000541002517816 */ /* 0x000fe40000000051 */
[----:B------:R-:W-:Y:S01]  /*1620*/  MOV R3, R7 ;  /* 0x0000000700037202 */ /* 0x000fe20000000f00 */
[----:B------:R-:W0:Y:S01]  /*1630*/  LDCU.64 UR14, c[0x0][0x3a0] ;  /* 0x00007400ff0e77ac */ /* 0x000e220008000a00 */
[----:B------:R-:W-:-:S02]  /*1640*/  PRMT R112, R0, 0x5410, R112 ;  /* 0x0000541000707816 */ /* 0x000fc40000000070 */
[----:B------:R-:W-:Y:S02]  /*1650*/  SHF.R.U32.HI R2, RZ, 0x10, R23 ;  /* 0x00000010ff027819 */ /* 0x000fe40000011617 */
[----:B------:R-:W-:Y:S02]  /*1660*/  MOV R108, R6 ;  /* 0x00000006006c7202 */ /* 0x000fe40000000f00 */
[----:B------:R-:W-:Y:S02]  /*1670*/  SHF.R.U64 R84, R38, 0x10, R39 ;  /* 0x0000001026547819 */ /* 0x000fe40000001227 */
[----:B------:R-:W-:Y:S02]  /*1680*/  SHF.R.U64 R0, R20, 0x10, R21 ;  /* 0x0000001014007819 */ /* 0x000fe40000001215 */
[----:B------:R-:W-:Y:S02]  /*1690*/  SHF.R.U32.HI R79, RZ, 0x10, R37 ;  /* 0x00000010ff4f7819 */ /* 0x000fe40000011625 */
[----:B------:R-:W-:-:S02]  /*16a0*/  PRMT R108, R3, 0x5410, R108 ;  /* 0x00005410036c7816 */ /* 0x000fc4000000006c */
[----:B------:R-:W-:Y:S02]  /*16b0*/  PRMT R84, R0, 0x5410, R84 ;  /* 0x0000541000547816 */ /* 0x000fe40000000054 */
[----:B------:R-:W-:Y:S02]  /*16c0*/  PRMT R79, R2, 0x5410, R79 ;  /* 0x00005410024f7816 */ /* 0x000fe4000000004f */
[----:B------:R-:W-:Y:S01]  /*16d0*/  SHF.R.U64 R80, R36, 0x10, R37 ;  /* 0x0000001024507819 */ /* 0x000fe20000001225 */
[----:B------:R-:W0:Y:S01]  /*16e0*/  LDC.64 R2, c[0x0][0x398] ;  /* 0x0000e600ff027b82 */ /* 0x000e220000000a00 */
[----:B------:R-:W-:Y:S02]  /*16f0*/  SHF.R.U64 R0, R22, 0x10, R23 ;  /* 0x0000001016007819 */ /* 0x000fe40000001217 */
[----:B------:R-:W-:Y:S02]  /*1700*/  SHF.R.U64 R78, R34, 0x10, R35 ;  /* 0x00000010224e7819 */ /* 0x000fe40000001223 */
[----:B------:R-:W-:-:S02]  /*1710*/  PRMT R80, R0, 0x5410, R80 ;  /* 0x0000541000507816 */ /* 0x000fc40000000050 */
[----:B------:R-:W-:Y:S02]  /*1720*/  SHF.R.U64 R0, R24, 0x10, R25 ;  /* 0x0000001018007819 */ /* 0x000fe40000001219 */
[----:B------:R-:W-:Y:S02]  /*1730*/  SHF.R.U64 R76, R32, 0x10, R33 ;  /* 0x00000010204c7819 */ /* 0x000fe40000001221 */
[----:B------:R-:W-:Y:S02]  /*1740*/  PRMT R78, R0, 0x5410, R78 ;  /* 0x00005410004e7816 */ /* 0x000fe4000000004e */
[----:B------:R-:W-:Y:S02]  /*1750*/  SHF.R.U64 R0, R26, 0x10, R27 ;  /* 0x000000101a007819 */ /* 0x000fe4000000121b */
[----:B------:R-:W-:Y:S02]  /*1760*/  SHF.R.U32.HI R75, RZ, 0x10, R33 ;  /* 0x00000010ff4b7819 */ /* 0x000fe40000011621 */
[----:B------:R-:W-:-:S02]  /*1770*/  SHF.R.U64 R109, R4, 0x10, R5 ;  /* 0x00000010046d7819 */ /* 0x000fc40000001205 */
[----:B------:R-:W-:Y:S02]  /*1780*/  PRMT R76, R0, 0x5410, R76 ;  /* 0x00005410004c7816 */ /* 0x000fe4000000004c */
[----:B------:R-:W-:Y:S02]  /*1790*/  MOV R106, R8 ;  /* 0x00000008006a7202 */ /* 0x000fe40000000f00 */
[----:B------:R-:W-:Y:S02]  /*17a0*/  MOV R4, R9 ;  /* 0x0000000900047202 */ /* 0x000fe40000000f00 */
[----:B------:R-:W-:Y:S02]  /*17b0*/  PRMT R75, R75, 0x5410, R75 ;  /* 0x000054104b4b7816 */ /* 0x000fe4000000004b */
[----:B------:R-:W-:Y:S02]  /*17c0*/  SHF.R.U32.HI R0, RZ, 0x10, R27 ;  /* 0x00000010ff007819 */ /* 0x000fe4000001161b */
[----:B------:R-:W-:-:S02]  /*17d0*/  PRMT R106, R4, 0x5410, R106 ;  /* 0x00005410046a7816 */ /* 0x000fc4000000006a */
[----:B------:R-:W-:Y:S02]  /*17e0*/  PRMT R75, R0, 0x7610, R75 ;  /* 0x00007610004b7816 */ /* 0x000fe4000000004b */
[----:B------:R-:W-:Y:S02]  /*17f0*/  SHF.R.U32.HI R77, RZ, 0x10, R35 ;  /* 0x00000010ff4d7819 */ /* 0x000fe40000011623 */
[----:B------:R-:W-:Y:S02]  /*1800*/  SHF.R.U32.HI R4, RZ, 0x10, R25 ;  /* 0x00000010ff047819 */ /* 0x000fe40000011619 */
[----:B------:R-:W-:Y:S02]  /*1810*/  SHF.R.U32.HI R113, RZ, 0x10, R31 ;  /* 0x00000010ff717819 */ /* 0x000fe4000001161f */
[----:B------:R-:W-:Y:S02]  /*1820*/  SHF.R.U32.HI R0, RZ, 0x10, R29 ;  /* 0x00000010ff007819 */ /* 0x000fe4000001161d */
[----:B------:R-:W-:-:S02]  /*1830*/  SHF.R.U64 R107, R6, 0x10, R7 ;  /* 0x00000010066b7819 */ /* 0x000fc40000001207 */
[----:B------:R-:W-:Y:S02]  /*1840*/  SHF.R.U32.HI R52, RZ, 0x10, R7 ;  /* 0x00000010ff347819 */ /* 0x000fe40000011607 */
[----:B------:R-:W-:Y:S02]  /*1850*/  MOV R96, R14 ;  /* 0x0000000e00607202 */ /* 0x000fe40000000f00 */
[----:B------:R-:W-:Y:S02]  /*1860*/  SHF.R.U64 R95, R14, 0x10, R15 ;  /* 0x000000100e5f7819 */ /* 0x000fe4000000120f */
[----:B------:R-:W-:Y:S02]  /*1870*/  SHF.R.U32.HI R51, RZ, 0x10, R5 ;  /* 0x00000010ff337819 */ /* 0x000fe40000011605 */
[--C-:B------:R-:W-:Y:S02]  /*1880*/  SHF.R.U64 R105, R8, 0x10, R9.reuse ;  /* 0x0000001008697819 */ /* 0x100fe40000001209 */
[----:B------:R-:W-:-:S02]  /*1890*/  SHF.R.U32.HI R53, RZ, 0x10, R9 ;  /* 0x00000010ff357819 */ /* 0x000fc40000011609 */
[----:B------:R-:W-:Y:S02]  /*18a0*/  MOV R7, R15 ;  /* 0x0000000f00077202 */ /* 0x000fe40000000f00 */
[----:B------:R-:W-:Y:S02]  /*18b0*/  SHF.R.U32.HI R14, RZ, 0x10, R15 ;  /* 0x00000010ff0e7819 */ /* 0x000fe4000001160f */
[----:B------:R-:W-:Y:S02]  /*18c0*/  MOV R94, R40 ;  /* 0x00000028005e7202 */ /* 0x000fe40000000f00 */
[----:B------:R-:W-:Y:S02]  /*18d0*/  SHF.R.U64 R93, R40, 0x10, R41 ;  /* 0x00000010285d7819 */ /* 0x000fe40000001229 */
[----:B------:R-:W-:Y:S02]  /*18e0*/  MOV R103, R10 ;  /* 0x0000000a00677202 */ /* 0x000fe40000000f00 */
[----:B------:R-:W-:-:S02]  /*18f0*/  MOV R5, R11 ;  /* 0x0000000b00057202 */ /* 0x000fc40000000f00 */
[--C-:B------:R-:W-:Y:S02]  /*1900*/  SHF.R.U64 R99, R10, 0x10, R11.reuse ;  /* 0x000000100a637819 */ /* 0x100fe4000000120b */
[----:B------:R-:W-:Y:S02]  /*1910*/  SHF.R.U32.HI R54, RZ, 0x10, R11 ;  /* 0x00000010ff367819 */ /* 0x000fe4000001160b */
[----:B------:R-:W-:Y:S02]  /*1920*/  MOV R98, R12 ;  /* 0x0000000c00627202 */ /* 0x000fe40000000f00 */
[----:B------:R-:W-:Y:S02]  /*1930*/  MOV R6, R13 ;  /* 0x0000000d00067202 */ /* 0x000fe40000000f00 */
[----:B------:R-:W-:Y:S02]  /*1940*/  SHF.R.U64 R97, R12, 0x10, R13 ;  /* 0x000000100c617819 */ /* 0x000fe4000000120d */
[----:B------:R-:W-:-:S02]  /*1950*/  MOV R8, R41 ;  /* 0x0000002900087202 */ /* 0x000fc40000000f00 */
[----:B------:R-:W-:Y:S02]  /*1960*/  SHF.R.U32.HI R15, RZ, 0x10, R41 ;  /* 0x00000010ff0f7819 */ /* 0x000fe40000011629 */
[----:B------:R-:W-:Y:S02]  /*1970*/  MOV R92, R42 ;  /* 0x0000002a005c7202 */ /* 0x000fe40000000f00 */
[----:B------:R-:W-:Y:S02]  /*1980*/  MOV R9, R43 ;  /* 0x0000002b00097202 */ /* 0x000fe40000000f00 */
[--C-:B------:R-:W-:Y:S02]  /*1990*/  SHF.R.U64 R91, R42, 0x10, R43.reuse ;  /* 0x000000102a5b7819 */ /* 0x100fe4000000122b */
[----:B------:R-:W-:Y:S02]  /*19a0*/  SHF.R.U32.HI R40, RZ, 0x10, R43 ;  /* 0x00000010ff287819 */ /* 0x000fe4000001162b */
[----:B------:R-:W-:-:S02]  /*19b0*/  PRMT R77, R4, 0x5410, R77 ;  /* 0x00005410044d7816 */ /* 0x000fc4000000004d */
[----:B0-----:R-:W-:Y:S02]  /*19c0*/  LOP3.LUT P3, RZ, R2, UR8, RZ, 0xfc, !PT ;  /* 0x0000000802ff7c12 */ /* 0x001fe4000f86fcff */
[----:B------:R-:W-:Y:S02]  /*19d0*/  PRMT R113, R0, 0x5410, R113 ;  /* 0x0000541000717816 */ /* 0x000fe40000000071 */
[----:B------:R-:W-:Y:S02]  /*19e0*/  SHF.R.U32.HI R13, RZ, 0x10, R13 ;  /* 0x00000010ff0d7819 */ /* 0x000fe4000001160d */
[----:B------:R-:W-:Y:S02]  /*19f0*/  MOV R90, R44 ;  /* 0x0000002c005a7202 */ /* 0x000fe40000000f00 */
[----:B------:R-:W-:Y:S02]  /*1a00*/  MOV R10, R45 ;  /* 0x0000002d000a7202 */ /* 0x000fe40000000f00 */
[----:B------:R-:W-:-:S02]  /*1a10*/  SHF.R.U64 R89, R44, 0x10, R45 ;  /* 0x000000102c597819 */ /* 0x000fc4000000122d */
[----:B------:R-:W-:Y:S02]  /*1a20*/  SHF.R.U32.HI R41, RZ, 0x10, R45 ;  /* 0x00000010ff297819 */ /* 0x000fe4000001162d */
[----:B------:R-:W-:Y:S02]  /*1a30*/  MOV R88, R46 ;  /* 0x0000002e00587202 */ /* 0x000fe40000000f00 */
[----:B------:R-:W-:Y:S02]  /*1a40*/  MOV R11, R47 ;  /* 0x0000002f000b7202 */ /* 0x000fe40000000f00 */
[--C-:B------:R-:W-:Y:S02]  /*1a50*/  SHF.R.U64 R87, R46, 0x10, R47.reuse ;  /* 0x000000102e577819 */ /* 0x100fe4000000122f */
[----:B------:R-:W-:Y:S02]  /*1a60*/  SHF.R.U32.HI R42, RZ, 0x10, R47 ;  /* 0x00000010ff2a7819 */ /* 0x000fe4000001162f */
[----:B------:R-:W-:-:S02]  /*1a70*/  MOV R86, R48 ;  /* 0x0000003000567202 */ /* 0x000fc40000000f00 */
[----:B------:R-:W-:Y:S02]  /*1a80*/  MOV R12, R49 ;  /* 0x00000031000c7202 */ /* 0x000fe40000000f00 */
[--C-:B------:R-:W-:Y:S02]  /*1a90*/  SHF.R.U64 R85, R48, 0x10, R49.reuse ;  /* 0x0000001030557819 */ /* 0x100fe40000001231 */
[----:B------:R-:W-:Y:S02]  /*1aa0*/  SHF.R.U32.HI R43, RZ, 0x10, R49 ;  /* 0x00000010ff2b7819 */ /* 0x000fe40000011631 */
[----:B------:R-:W-:Y:S02]  /*1ab0*/  SHF.R.U64 R74, R30, 0x10, R31 ;  /* 0x000000101e4a7819 */ /* 0x000fe4000000121f */
[----:B------:R-:W-:Y:S02]  /*1ac0*/  SHF.R.U64 R4, R28, 0x10, R29 ;  /* 0x000000101c047819 */ /* 0x000fe4000000121d */
[----:B------:R-:W-:-:S02]  /*1ad0*/  SHF.R.U64 R114, R18, 0x10, R19 ;  /* 0x0000001012727819 */ /* 0x000fc40000001213 */
[----:B------:R-:W-:Y:S02]  /*1ae0*/  SHF.R.U64 R0, R16, 0x10, R17 ;  /* 0x0000001010007819 */ /* 0x000fe40000001211 */
[----:B-1----:R-:W-:Y:S02]  /*1af0*/  ISETP.NE.AND P0, PT, RZ, UR4, PT ;  /* 0x00000004ff007c0c */ /* 0x002fe4000bf05270 */
[----:B------:R-:W-:Y:S02]  /*1b00*/  SHF.R.U32.HI R115, RZ, 0x10, R19 ;  /* 0x00000010ff737819 */ /* 0x000fe40000011613 */
[----:B------:R-:W-:Y:S02]  /*1b10*/  SHF.R.U32.HI R2, RZ, 0x10, R17 ;  /* 0x00000010ff027819 */ /* 0x000fe40000011611 */
        /* <DEDUP_REMOVED lines=21> */
[----:B------:R-:W-:Y:S02]  /*1c70*/  LOP3.LUT P3, RZ, R3, UR9, RZ, 0xfc, P3 ;  /* 0x0000000903ff7c12 */ /* 0x000fe4000986fcff */
[----:B------:R-:W-:Y:S02]  /*1c80*/  P2R R72, PR, RZ, 0x1 ;  /* 0x00000001ff487803 */ /* 0x000fe40000000000 */
[----:B------:R-:W-:Y:S02]  /*1c90*/  PRMT R114, R114, 0x5410, R0 ;  /* 0x0000541072727816 */ /* 0x000fe40000000000 */
[----:B--234-:R-:W-:-:S07]  /*1ca0*/  PRMT R115, R115, 0x5410, R2 ;  /* 0x0000541073737816 */ /* 0x01cfce0000000002 */
.L_x_13772:
        /* <DEDUP_REMOVED lines=22> */
[----:B-----5:R-:W-:Y:S01]  /*1e10*/  FADD.FTZ R61, R52, R40 ;  /* 0x00000028343d7221 */ /* 0x020fe20000010000 */
[----:B------:R-:W-:Y:S01]  /*1e20*/  FADD.FTZ R60, R53, R41 ;  /* 0x00000029353c7221 */ /* 0x000fe20000010000 */
[----:B0-----:R-:W-:Y:S01]  /*1e30*/  FADD.FTZ R15, R54, R42 ;  /* 0x0000002a360f7221 */ /* 0x001fe20000010000 */
[----:B------:R-:W-:Y:S01]  /*1e40*/  FADD.FTZ R14, R55, R43 ;  /* 0x0000002b370e7221 */ /* 0x000fe20000010000 */
[----:B------:R-:W-:Y:S01]  /*1e50*/  FADD.FTZ R61, R44, R61 ;  /* 0x0000003d2c3d7221 */ /* 0x000fe20000010000 */
[----:B------:R-:W-:Y:S01]  /*1e60*/  FADD.FTZ R60, R45, R60 ;  /* 0x0000003c2d3c7221 */ /* 0x000fe20000010000 */
[----:B------:R-:W-:Y:S01]  /*1e70*/  FADD.FTZ R15, R46, R15 ;  /* 0x0000000f2e0f7221 */ /* 0x000fe20000010000 */
[----:B------:R-:W-:Y:S02]  /*1e80*/  FADD.FTZ R14, R47, R14 ;  /* 0x0000000e2f0e7221 */ /* 0x000fe40000010000 */
[----:B------:R-:W-:Y:S02]  /*1e90*/  MOV R48, R61 ;  /* 0x0000003d00307202 */ /* 0x000fe40000000f00 */
[----:B------:R-:W-:-:S02]  /*1ea0*/  MOV R49, R60 ;  /* 0x0000003c00317202 */ /* 0x000fc40000000f00 */
[----:B------:R-:W-:Y:S02]  /*1eb0*/  MOV R50, R15 ;  /* 0x0000000f00327202 */ /* 0x000fe40000000f00 */
[----:B------:R-:W-:Y:S01]  /*1ec0*/  MOV R51, R14 ;  /* 0x0000000e00337202 */ /* 0x000fe20000000f00 */
[----:B------:R-:W-:Y:S06]  /*1ed0*/  BRA `(.L_x_13738) ;  /* 0x0000000000547947 */ /* 0x000fec0003800000 */
.L_x_13737:
[----:B-----5:R-:W-:Y:S01]  /*1ee0*/  FADD.FTZ R61, R52, R40 ;  /* 0x00000028343d7221 */ /* 0x020fe20000010000 */
[----:B------:R-:W-:Y:S01]  /*1ef0*/  FADD.FTZ R60, R53, R41 ;  /* 0x00000029353c7221 */ /* 0x000fe20000010000 */
[----:B0-----:R-:W-:Y:S01]  /*1f00*/  FADD.FTZ R15, R54, R42 ;  /* 0x0000002a360f7221 */ /* 0x001fe20000010000 */
[----:B------:R-:W-:Y:S02]  /*1f10*/  FADD.FTZ R14, R55, R43 ;  /* 0x0000002b370e7221 */ /* 0x000fe40000010000 */
[----:B------:R-:W-:Y:S02]  /*1f20*/  MOV R48, R61 ;  /* 0x0000003d00307202 */ /* 0x000fe40000000f00 */
[----:B------:R-:W-:Y:S02]  /*1f30*/  MOV R49, R60 ;  /* 0x0000003c00317202 */ /* 0x000fe40000000f00 */
[----:B------:R-:W-:Y:S02]  /*1f40*/  MOV R50, R15 ;  /* 0x0000000f00327202 */ /* 0x000fe40000000f00 */
[----:B------:R-:W-:Y:S01]  /*1f50*/  MOV R51, R14 ;  /* 0x0000000e00337202 */ /* 0x000fe20000000f00 */
[----:B------:R-:W-:Y:S06]  /*1f60*/  BRA `(.L_x_13738) ;  /* 0x0000000000307947 */ /* 0x000fec0003800000 */
.L_x_13736:
[----:B-----5:R-:W-:Y:S01]  /*1f70*/  @P1 FADD.FTZ R48, R52, R44 ;  /* 0x0000002c34301221 */ /* 0x020fe20000010000 */
[----:B------:R-:W-:Y:S01]  /*1f80*/  @P1 FADD.FTZ R49, R53, R45 ;  /* 0x0000002d35311221 */ /* 0x000fe20000010000 */
[----:B------:R-:W-:Y:S01]  /*1f90*/  @P1 FADD.FTZ R50, R54, R46 ;  /* 0x0000002e36321221 */ /* 0x000fe20000010000 */
[----:B------:R-:W-:Y:S02]  /*1fa0*/  @P1 FADD.FTZ R51, R55, R47 ;  /* 0x0000002f37331221 */ /* 0x000fe40000010000 */
[----:B------:R-:W-:Y:S02]  /*1fb0*/  @P1 MOV R61, R48 ;  /* 0x00000030003d1202 */ /* 0x000fe40000000f00 */
[----:B------:R-:W-:Y:S02]  /*1fc0*/  @P1 MOV R60, R49 ;  /* 0x00000031003c1202 */ /* 0x000fe40000000f00 */
[----:B0-----:R-:W-:Y:S02]  /*1fd0*/  @P1 MOV R15, R50 ;  /* 0x00000032000f1202 */ /* 0x001fe40000000f00 */
[----:B------:R-:W-:-:S02]  /*1fe0*/  @P1 MOV R14, R51 ;  /* 0x00000033000e1202 */ /* 0x000fc40000000f00 */
[----:B------:R-:W-:Y:S02]  /*1ff0*/  @!P1 MOV R61, R52 ;  /* 0x00000034003d9202 */ /* 0x000fe40000000f00 */
[----:B------:R-:W-:Y:S02]  /*2000*/  @!P1 MOV R60, R53 ;  /* 0x00000035003c9202 */ /* 0x000fe40000000f00 */
[----:B------:R-:W-:Y:S02]  /*2010*/  @!P1 MOV R15, R54 ;  /* 0x00000036000f9202 */ /* 0x000fe40000000f00 */
[----:B------:R-:W-:-:S07]  /*2020*/  @!P1 MOV R14, R55 ;  /* 0x00000037000e9202 */ /* 0x000fce0000000f00 */
.L_x_13738:
[----:B------:R-:W0:Y:S01]  /*2030*/  @P3 LDC.64 R52, c[0x0][0x3a8] ;  /* 0x0000ea00ff343b82 */ /* 0x000e220000000a00 */
[C---:B------:R-:W-:Y:S01]  /*2040*/  IADD3 R56, PT, PT, R73.reuse, 0x20, RZ ;  /* 0x0000002049387810 */ /* 0x040fe20007ffe0ff */
[----:B0-----:R-:W-:-:S05]  /*2050*/  @P3 IMAD.WIDE.U32 R52, R73, 0x10, R52 ;  /* 0x0000001049343825 */ /* 0x001fca00078e0034 */
[----:B------:R0:W-:Y:S02]  /*2060*/  @P3 STG.E.128 desc[UR6][R52.64], R48 ;  /* 0x0000003034003986 */ /* 0x0001e4000c101d06 */
.L_x_13735:
[----:B------:R-:W-:Y:S05]  /*2070*/  BSYNC.RECONVERGENT B0 ;  /* 0x0000000000007941 */ /* 0x000fea0003800200 */
.L_x_13734:
        /* <DEDUP_REMOVED lines=20> */
[----:B------:R-:W-:-:S04]  /*21c0*/  ISETP.NE.U32.AND P0, PT, RZ, UR14, PT ;  /* 0x0000000eff007c0c */ /* 0x000fc8000bf05070 */
[----:B------:R-:W-:-:S13]  /*21d0*/  ISETP.NE.AND.EX P0, PT, RZ, UR15, PT, P0 ;  /* 0x0000000fff007c0c */ /* 0x000fda000bf05300 */
[----:B-----5:R-:W-:Y:S01]  /*21e0*/  @!P0 MOV R13, R52 ;  /* 0x00000034000d8202 */ /* 0x020fe20000000f00 */
[----:B------:R-:W-:Y:S01]  /*21f0*/  @P0 FADD.FTZ R13, R44, R52 ;  /* 0x000000342c0d0221 */ /* 0x000fe20000010000 */
[----:B------:R-:W-:Y:S01]  /*2200*/  @!P0 MOV R12, R53 ;  /* 0x00000035000c8202 */ /* 0x000fe20000000f00 */
[----:B------:R-:W-:Y:S01]  /*2210*/  @P0 FADD.FTZ R12, R45, R53 ;  /* 0x000000352d0c0221 */ /* 0x000fe20000010000 */
[----:B------:R-:W-:Y:S01]  /*2220*/  @!P0 MOV R11, R54 ;  /* 0x00000036000b8202 */ /* 0x000fe20000000f00 */
[----:B------:R-:W-:Y:S01]  /*2230*/  @P0 FADD.FTZ R11, R46, R54 ;  /* 0x000000362e0b0221 */ /* 0x000fe20000010000 */
[----:B------:R-:W-:Y:S01]  /*2240*/  @!P0 MOV R10, R55 ;  /* 0x00000037000a8202 */ /* 0x000fe20000000f00 */
[----:B------:R-:W-:Y:S01]  /*2250*/  @P0 FADD.FTZ R10, R47, R55 ;  /* 0x000000372f0a0221 */ /* 0x000fe20000010000 */
[----:B------:R-:W-:Y:S02]  /*2260*/  @P0 MOV R48, R13 ;  /* 0x0000000d00300202 */ /* 0x000fe40000000f00 */
[----:B------:R-:W-:-:S02]  /*2270*/  @P0 MOV R49, R12 ;  /* 0x0000000c00310202 */ /* 0x000fc40000000f00 */
[----:B------:R-:W-:Y:S02]  /*2280*/  @P0 MOV R50, R11 ;  /* 0x0000000b00320202 */ /* 0x000fe40000000f00 */
[----:B------:R-:W-:Y:S01]  /*2290*/  @P0 MOV R51, R10 ;  /* 0x0000000a00330202 */ /* 0x000fe20000000f00 */
[----:B------:R-:W-:Y:S06]  /*22a0*/  BRA `(.L_x_13742) ;  /* 0x00000000005c7947 */ /* 0x000fec0003800000 */
.L_x_13741:
[----:B------:R-:W-:-:S04]  /*22b0*/  ISETP.NE.U32.AND P0, PT, RZ, UR14, PT ;  /* 0x0000000eff007c0c */ /* 0x000fc8000bf05070 */
[----:B------:R-:W-:-:S13]  /*22c0*/  ISETP.NE.AND.EX P0, PT, RZ, UR15, PT, P0 ;  /* 0x0000000fff007c0c */ /* 0x000fda000bf05300 */
[----:B-----5:R-:W-:Y:S01]  /*22d0*/  @!P0 FADD.FTZ R13, R40, R52 ;  /* 0x00000034280d8221 */ /* 0x020fe20000010000 */
[----:B------:R-:W-:Y:S01]  /*22e0*/  @!P0 FADD.FTZ R12, R41, R53 ;  /* 0x00000035290c8221 */ /* 0x000fe20000010000 */
[----:B------:R-:W-:Y:S01]  /*22f0*/  @!P0 FADD.FTZ R11, R42, R54 ;  /* 0x000000362a0b8221 */ /* 0x000fe20000010000 */
[----:B------:R-:W-:Y:S02]  /*2300*/  @!P0 FADD.FTZ R10, R43, R55 ;  /* 0x000000372b0a8221 */ /* 0x000fe40000010000 */
[----:B------:R-:W-:Y:S02]  /*2310*/  @!P0 MOV R48, R13 ;  /* 0x0000000d00308202 */ /* 0x000fe40000000f00 */
[----:B------:R-:W-:Y:S02]  /*2320*/  @!P0 MOV R49, R12 ;  /* 0x0000000c00318202 */ /* 0x000fe40000000f00 */
[----:B------:R-:W-:Y:S02]  /*2330*/  @!P0 MOV R50, R11 ;  /* 0x0000000b00328202 */ /* 0x000fe40000000f00 */
[----:B------:R-:W-:Y:S01]  /*2340*/  @!P0 MOV R51, R10 ;  /* 0x0000000a00338202 */ /* 0x000fe20000000f00 */
[----:B------:R-:W-:Y:S06]  /*2350*/  @!P0 BRA `(.L_x_13742) ;  /* 0x0000000000308947 */ /* 0x000fec0003800000 */
[----:B------:R-:W-:Y:S01]  /*2360*/  FADD.FTZ R13, R40, R52 ;  /* 0x00000034280d7221 */ /* 0x000fe20000010000 */
[----:B------:R-:W-:Y:S01]  /*2370*/  FADD.FTZ R12, R41, R53 ;  /* 0x00000035290c7221 */ /* 0x000fe20000010000 */
[----:B------:R-:W-:Y:S01]  /*2380*/  FADD.FTZ R11, R42, R54 ;  /* 0x000000362a0b7221 */ /* 0x000fe20000010000 */
        /* <DEDUP_REMOVED lines=8> */
[----:B------:R-:W-:-:S07]  /*2410*/  MOV R51, R10 ;  /* 0x0000000a00337202 */ /* 0x000fce0000000f00 */
.L_x_13742:
[----:B------:R-:W0:Y:S02]  /*2420*/  @P3 LDC.64 R52, c[0x0][0x3a8] ;  /* 0x0000ea00ff343b82 */ /* 0x000e240000000a00 */
[C---:B0-----:R-:W-:Y:S01]  /*2430*/  @P3 IMAD.WIDE.U32 R52, R56.reuse, 0x10, R52 ;  /* 0x0000001038343825 */ /* 0x041fe200078e0034 */
[----:B------:R-:W-:-:S04]  /*2440*/  IADD3 R56, PT, PT, R56, 0x20, RZ ;  /* 0x0000002038387810 */ /* 0x000fc80007ffe0ff */
[----:B------:R0:W-:Y:S03]  /*2450*/  @P3 STG.E.128 desc[UR6][R52.64], R48 ;  /* 0x0000003034003986 */ /* 0x0001e6000c101d06 */
.L_x_13740:
[----:B------:R-:W-:Y:S05]  /*2460*/  BSYNC.RECONVERGENT B0 ;  /* 0x0000000000007941 */ /* 0x000fea0003800200 */
.L_x_13739:
        /* <DEDUP_REMOVED lines=35> */
.L_x_13745:
        /* <DEDUP_REMOVED lines=23> */
.L_x_13746:
[----:B------:R-:W0:Y:S02]  /*2810*/  @P3 LDC.64 R52, c[0x0][0x3a8] ;  /* 0x0000ea00ff343b82 */ /* 0x000e240000000a00 */
[C---:B0-----:R-:W-:Y:S01]  /*2820*/  @P3 IMAD.WIDE.U32 R52, R56.reuse, 0x10, R52 ;  /* 0x0000001038343825 */ /* 0x041fe200078e0034 */
[----:B------:R-:W-:-:S04]  /*2830*/  IADD3 R56, PT, PT, R56, 0x20, RZ ;  /* 0x0000002038387810 */ /* 0x000fc80007ffe0ff */
[----:B------:R0:W-:Y:S03]  /*2840*/  @P3 STG.E.128 desc[UR6][R52.64], R48 ;  /* 0x0000003034003986 */ /* 0x0001e6000c101d06 */
.L_x_13744:
[----:B------:R-:W-:Y:S05]  /*2850*/  BSYNC.RECONVERGENT B0 ;  /* 0x0000000000007941 */ /* 0x000fea0003800200 */
.L_x_13743:
        /* <DEDUP_REMOVED lines=35> */
.L_x_13749:
        /* <DEDUP_REMOVED lines=23> */
.L_x_13750:
[----:B------:R-:W0:Y:S02]  /*2c00*/  @P3 LDC.64 R52, c[0x0][0x3a8] ;  /* 0x0000ea00ff343b82 */ /* 0x000e240000000a00 */
[C---:B0-----:R-:W-:Y:S01]  /*2c10*/  @P3 IMAD.WIDE.U32 R52, R56.reuse, 0x10, R52 ;  /* 0x0000001038343825 */ /* 0x041fe200078e0034 */
[----:B------:R-:W-:-:S04]  /*2c20*/  IADD3 R56, PT, PT, R56, 0x20, RZ ;  /* 0x0000002038387810 */ /* 0x000fc80007ffe0ff */
[----:B------:R0:W-:Y:S03]  /*2c30*/  @P3 STG.E.128 desc[UR6][R52.64], R48 ;  /* 0x0000003034003986 */ /* 0x0001e6000c101d06 */
.L_x_13748:
[----:B------:R-:W-:Y:S05]  /*2c40*/  BSYNC.RECONVERGENT B0 ;  /* 0x0000000000007941 */ /* 0x000fea0003800200 */
.L_x_13747:
[----:B------:R-:W-:Y:S01]  /*2c50*/  ISETP.GE.U32.AND P0, PT, R70, 0xa0, PT ;  /* 0x000000a04600780c */ /* 0x000fe20003f06070 */
[----:B------:R-:W-:Y:S03]  /*2c60*/  BSSY.RECONVERGENT B0, `(.L_x_13751) ;  /* 0x000003d000007945 */ /* 0x000fe60003800200 */
[----:B0-----:R-:W-:-:S09]  /*2c70*/  P2R R52, PR, RZ, 0x1 ;  /* 0x00000001ff347803 */ /* 0x001fd20000000000 */
[----:B------:R-:W-:Y:S05]  /*2c80*/  @!P0 BRA `(.L_x_13752) ;  /* 0x0000000000e88947 */ /* 0x000fea0003800000 */
[----:B------:R-:W-:Y:S01]  /*2c90*/  ISETP.NE.U32.AND P0, PT, RZ, UR12, PT ;  /* 0x0000000cff007c0c */ /* 0x000fe2000bf05070 */
[----:B------:R-:W0:Y:S03]  /*2ca0*/  LDC.64 R52, c[0x0][0x390] ;  /* 0x0000e400ff347b82 */ /* 0x000e260000000a00 */
[----:B------:R-:W-:-:S13]  /*2cb0*/  ISETP.NE.AND.EX P0, PT, RZ, UR13, PT, P0 ;  /* 0x0000000dff007c0c */ /* 0x000fda000bf05300 */
[----:B------:R-:W1:Y:S02]  /*2cc0*/  @P0 LDC.64 R62, c[0x0][0x398] ;  /* 0x0000e600ff3e0b82 */ /* 0x000e640000000a00 */
[----:B-1----:R-:W-:-:S05]  /*2cd0*/  @P0 IMAD.WIDE.U32 R62, R56, 0x10, R62 ;  /* 0x00000010383e0825 */ /* 0x002fca00078e003e */
[----:B------:R1:W5:Y:S01]  /*2ce0*/  @P0 LDG.E.128 R40, desc[UR6][R62.64] ;  /* 0x000000063e280981 */ /* 0x000362000c1e1d00 */
[----:B------:R-:W-:Y:S01]  /*2cf0*/  ISETP.NE.U32.AND P0, PT, RZ, UR14, PT ;  /* 0x0000000eff007c0c */ /* 0x000fe2000bf05070 */
[----:B0-----:R-:W-:-:S03]  /*2d00*/  IMAD.WIDE.U32 R52, R56, 0x10, R52 ;  /* 0x0000001038347825 */ /* 0x001fc600078e0034 */
[----:B------:R-:W-:-:S03]  /*2d10*/  ISETP.NE.AND.EX P0, PT, RZ, UR15, PT, P0 ;  /* 0x0000000fff007c0c */ /* 0x000fc6000bf05300 */
[----:B------:R-:W5:Y:S10]  /*2d20*/  LDG.E.128 R52, desc[UR6][R52.64] ;  /* 0x0000000634347981 */ /* 0x000f74000c1e1d00 */
[----:B------:R-:W0:Y:S02]  /*2d30*/  @P0 LDC.64 R58, c[0x0][0x3a0] ;  /* 0x0000e800ff3a0b82 */ /* 0x000e240000000a00 */
[----:B0-----:R-:W-:-:S05]  /*2d40*/  @P0 IMAD.WIDE.U32 R58, R56, 0x10, R58 ;  /* 0x00000010383a0825 */ /* 0x001fca00078e003a */
[----:B------:R1:W5:Y:S01]  /*2d50*/  @P0 LDG.E.128 R44, desc[UR6][R58.64] ;  /* 0x000000063a2c0981 */ /* 0x000362000c1e1d00 */
[----:B------:R-:W-:-:S04]  /*2d60*/  UISETP.NE.U32.AND UP0, UPT, UR12, URZ, UPT ;  /* 0x000000ff0c00728c */ /* 0x000fc8000bf05070 */
[----:B------:R-:W-:-:S09]  /*2d70*/  UISETP.NE.AND.EX UP0, UPT, UR13, URZ, UPT, UP0 ;  /* 0x000000ff0d00728c */ /* 0x000fd2000bf05300 */
[----:B-1----:R-:W-:Y:S05]  /*2d80*/  BRA.U UP0, `(.L_x_13753) ;  /* 0x00000001003c7547 */ /* 0x002fea000b800000 */
        /* <DEDUP_REMOVED lines=15> */
.L_x_13753:
        /* <DEDUP_REMOVED lines=23> */
.L_x_13754:
[----:B------:R-:W0:Y:S02]  /*2ff0*/  @P3 LDC.64 R52, c[0x0][0x3a8] ;  /* 0x0000ea00ff343b82 */ /* 0x000e240000000a00 */
[C---:B0-----:R-:W-:Y:S01]  /*3000*/  @P3 IMAD.WIDE.U32 R52, R56.reuse, 0x10, R52 ;  /* 0x0000001038343825 */ /* 0x041fe200078e0034 */
[----:B------:R-:W-:-:S04]  /*3010*/  IADD3 R56, PT, PT, R56, 0x20, RZ ;  /* 0x0000002038387810 */ /* 0x000fc80007ffe0ff */
[----:B------:R0:W-:Y:S03]  /*3020*/  @P3 STG.E.128 desc[UR6][R52.64], R48 ;  /* 0x0000003034003986 */ /* 0x0001e6000c101d06 */
.L_x_13752:
[----:B------:R-:W-:Y:S05]  /*3030*/  BSYNC.RECONVERGENT B0 ;  /* 0x0000000000007941 */ /* 0x000fea0003800200 */
.L_x_13751:
[----:B------:R-:W-:Y:S01]  /*3040*/  ISETP.GE.U32.AND P0, PT, R70, 0xc0, PT ;  /* 0x000000c04600780c */ /* 0x000fe20003f06070 */
[----:B------:R-:W-:Y:S03]  /*3050*/  BSSY.RECONVERGENT B0, `(.L_x_13755) ;  /* 0x000003c000007945 */ /* 0x000fe60003800200 */
[----:B0-----:R-:W-:-:S09]  /*3060*/  P2R R52, PR, RZ, 0x1 ;  /* 0x00000001ff347803 */ /* 0x001fd20000000000 */
[----:B------:R-:W-:Y:S05]  /*3070*/  @!P0 BRA `(.L_x_13756) ;  /* 0x0000000000e48947 */ /* 0x000fea0003800000 */
[----:B------:R-:W-:-:S04]  /*3080*/  ISETP.NE.U32.AND P0, PT, RZ, UR12, PT ;  /* 0x0000000cff007c0c */ /* 0x000fc8000bf05070 */
[----:B------:R-:W-:-:S13]  /*3090*/  ISETP.NE.AND.EX P0, PT, RZ, UR13, PT, P0 ;  /* 0x0000000dff007c0c */ /* 0x000fda000bf05300 */
[----:B------:R-:W0:Y:S02]  /*30a0*/  @P0 LDC.64 R52, c[0x0][0x398] ;  /* 0x0000e600ff340b82 */ /* 0x000e240000000a00 */
[----:B0-----:R-:W-:-:S05]  /*30b0*/  @P0 IMAD.WIDE.U32 R66, R56, 0x10, R52 ;  /* 0x0000001038420825 */ /* 0x001fca00078e0034 */
[----:B------:R0:W5:Y:S01]  /*30c0*/  @P0 LDG.E.128 R40, desc[UR6][R66.64] ;  /* 0x0000000642280981 */ /* 0x000162000c1e1d00 */
[----:B------:R-:W-:-:S04]  /*30d0*/  ISETP.NE.U32.AND P0, PT, RZ, UR14, PT ;  /* 0x0000000eff007c0c */ /* 0x000fc8000bf05070 */
[----:B------:R-:W-:-:S13]  /*30e0*/  ISETP.NE.AND.EX P0, PT, RZ, UR15, PT, P0 ;  /* 0x0000000fff007c0c */ /* 0x000fda000bf05300 */
[----:B------:R-:W1:Y:S02]  /*30f0*/  @P0 LDC.64 R52, c[0x0][0x3a0] ;  /* 0x0000e800ff340b82 */ /* 0x000e640000000a00 */
[----:B-1----:R-:W-:-:S06]  /*3100*/  @P0 IMAD.WIDE.U32 R58, R56, 0x10, R52 ;  /* 0x00000010383a0825 */ /* 0x002fcc00078e0034 */
[----:B------:R-:W1:Y:S01]  /*3110*/  LDC.64 R52, c[0x0][0x390] ;  /* 0x0000e400ff347b82 */ /* 0x000e620000000a00 */
[----:B------:R0:W5:Y:S01]  /*3120*/  @P0 LDG.E.128 R44, desc[UR6][R58.64] ;  /* 0x000000063a2c0981 */ /* 0x000162000c1e1d00 */
[----:B-1----:R-:W-:-:S06]  /*3130*/  IMAD.WIDE.U32 R52, R56, 0x10, R52 ;  /* 0x0000001038347825 */ /* 0x002fcc00078e0034 */
[----:B------:R-:W5:Y:S01]  /*3140*/  LDG.E.128 R52, desc[UR6][R52.64] ;  /* 0x0000000634347981 */ /* 0x000f62000c1e1d00 */
        /* <DEDUP_REMOVED lines=18> */
.L_x_13757:
        /* <DEDUP_REMOVED lines=23> */
.L_x_13758:
[----:B------:R-:W0:Y:S02]  /*33e0*/  @P3 LDC.64 R52, c[0x0][0x3a8] ;  /* 0x0000ea00ff343b82 */ /* 0x000e240000000a00 */
[----:B0-----:R-:W-:-:S05]  /*33f0*/  @P3 IMAD.WIDE.U32 R52, R56, 0x10, R52 ;  /* 0x0000001038343825 */ /* 0x001fca00078e0034 */
[----:B------:R0:W-:Y:S02]  /*3400*/  @P3 STG.E.128 desc[UR6][R52.64], R48 ;  /* 0x0000003034003986 */ /* 0x0001e4000c101d06 */
.L_x_13756:
[----:B------:R-:W-:Y:S05]  /*3410*/  BSYNC.RECONVERGENT B0 ;  /* 0x0000000000007941 */ /* 0x000fea0003800200 */
.L_x_13755:
[----:B0-----:R-:W-:Y:S01]  /*3420*/  FADD.FTZ R53, RZ, R61 ;  /* 0x0000003dff357221 */ /* 0x001fe20000010000 */
[C---:B------:R-:W-:Y:S01]  /*3430*/  ISETP.GE.U32.AND P4, PT, R70.reuse, 0x20, PT ;  /* 0x000000204600780c */ /* 0x040fe20003f86070 */
[----:B------:R-:W-:Y:S01]  /*3440*/  UMOV UR4, 0xffffffff ;  /* 0xffffffff00047882 */ /* 0x000fe20000000000 */
[----:B------:R-:W-:Y:S01]  /*3450*/  ISETP.GT.U32.AND P2, PT, R70, 0x3f, PT ;  /* 0x0000003f4600780c */ /* 0x000fe20003f44070 */
[----:B------:R-:W-:Y:S01]  /*3460*/  FADD.FTZ R52, R60, R53 ;  /* 0x000000353c347221 */ /* 0x000fe20000010000 */
[C---:B------:R-:W-:Y:S02]  /*3470*/  ISETP.GT.U32.AND P1, PT, R70.reuse, 0x5f, PT ;  /* 0x0000005f4600780c */ /* 0x040fe40003f24070 */
[C---:B------:R-:W-:Y:S01]  /*3480*/  ISETP.GT.U32.AND P0, PT, R70.reuse, 0x7f, PT ;  /* 0x0000007f4600780c */ /* 0x040fe20003f04070 */
[----:B------:R-:W-:Y:S01]  /*3490*/  FADD.FTZ R53, R15, R52 ;  /* 0x000000340f357221 */ /* 0x000fe20000010000 */
[----:B------:R-:W-:-:S03]  /*34a0*/  ISETP.GT.U32.AND P5, PT, R70, 0x9f, PT ;  /* 0x0000009f4600780c */ /* 0x000fc60003fa4070 */
[----:B------:R-:W-:-:S05]  /*34b0*/  FADD.FTZ R100, R14, R53 ;  /* 0x000000350e647221 */ /* 0x000fca0000010000 */
[----:B------:R-:W-:-:S05]  /*34c0*/  FSEL R100, R100, RZ, P4 ;  /* 0x000000ff64647208 */ /* 0x000fca0002000000 */
[----:B------:R-:W-:-:S04]  /*34d0*/  FADD.FTZ R53, R13, R100 ;  /* 0x000000640d357221 */ /* 0x000fc80000010000 */
[----:B------:R-:W-:-:S04]  /*34e0*/  FADD.FTZ R52, R12, R53 ;  /* 0x000000350c347221 */ /* 0x000fc80000010000 */
[----:B------:R-:W-:-:S04]  /*34f0*/  FADD.FTZ R53, R11, R52 ;  /* 0x000000340b357221 */ /* 0x000fc80000010000 */
[----:B------:R-:W-:-:S04]  /*3500*/  @P2 FADD.FTZ R100, R10, R53 ;  /* 0x000000350a642221 */ /* 0x000fc80000010000 */
        /* <DEDUP_REMOVED lines=10> */
[----:B------:R-:W-:Y:S01]  /*35b0*/  FADD.FTZ R53, R63, R52 ;  /* 0x000000343f357221 */ /* 0x000fe20000010000 */
[----:B------:R-:W-:-:S03]  /*35c0*/  P2R R52, PR, RZ, 0x20 ;  /* 0x00000020ff347803 */ /* 0x000fc60000000000 */
[----:B------:R-:W-:Y:S01]  /*35d0*/  @P5 FADD.FTZ R100, R64, R53 ;  /* 0x0000003540645221 */ /* 0x000fe20000010000 */
[----:B------:R-:W-:-:S03]  /*35e0*/  ISETP.GT.U32.AND P5, PT, R70, 0xbf, PT ;  /* 0x000000bf4600780c */ /* 0x000fc60003fa4070 */
[----:B------:R-:W-:-:S04]  /*35f0*/  FADD.FTZ R53, R65, R100 ;  /* 0x0000006441357221 */ /* 0x000fc80000010000 */
[----:B------:R-:W-:-:S04]  /*3600*/  FADD.FTZ R52, R66, R53 ;  /* 0x0000003542347221 */ /* 0x000fc80000010000 */
[----:B------:R-:W-:Y:S01]  /*3610*/  FADD.FTZ R53, R67, R52 ;  /* 0x0000003443357221 */ /* 0x000fe20000010000 */
[----:B------:R-:W-:-:S03]  /*3620*/  P2R R52, PR, RZ, 0x20 ;  /* 0x00000020ff347803 */ /* 0x000fc60000000000 */
[----:B------:R-:W-:Y:S01]  /*3630*/  @P5 FADD.FTZ R100, R68, R53 ;  /* 0x0000003544645221 */ /* 0x000fe20000010000 */
[----:B------:R-:W-:Y:S01]  /*3640*/  ISETP.NE.AND P5, PT, R71, RZ, PT ;  /* 0x000000ff4700720c */ /* 0x000fe20003fa5270 */
[----:B------:R-:W-:-:S12]  /*3650*/  BRA.DIV UR4, `(.L_x_13759) ;  /* 0x00000016046c7947 */ /* 0x000fd8000b800000 */
[----:B------:R-:W0:Y:S01]  /*3660*/  SHFL.BFLY PT, R82, R100, 0x1, 0x1f ;  /* 0x0c201f0064527f89 */ /* 0x000e2200000e0000 */
[----:B------:R-:W1:Y:S01]  /*3670*/  LDC R56, c[0x0][0x400] ;  /* 0x00010000ff387b82 */ /* 0x000e620000000800 */
[----:B------:R-:W-:Y:S01]  /*3680*/  ISETP.GT.U32.AND P6, PT, R70, 0x9f, PT ;  /* 0x0000009f4600780c */ /* 0x000fe20003fc4070 */
        /* <DEDUP_REMOVED lines=13> */
[----:B------:R-:W-:Y:S01]  /*3760*/  FADD.FTZ R57, R13, -R53 ;  /* 0x800000350d397221 */ /* 0x000fe20000010000 */
[----:B------:R-:W-:-:S04]  /*3770*/  FFMA.FTZ R52, R52, R52, RZ ;  /* 0x0000003434347223 */ /* 0x000fc800000100ff */
[----:B------:R-:W-:Y:S01]  /*3780*/  FFMA.FTZ R55, R55, R55, R52 ;  /* 0x0000003737377223 */ /* 0x000fe20000010034 */
[----:B------:R-:W-:-:S03]  /*3790*/  FADD.FTZ R52, R14, -R53 ;  /* 0x800000350e347221 */ /* 0x000fc60000010000 */
[----:B------:R-:W-:Y:S01]  /*37a0*/  FFMA.FTZ R55, R54, R54, R55 ;  /* 0x0000003636377223 */ /* 0x000fe20000010037 */
[----:B------:R-:W-:-:S03]  /*37b0*/  FADD.FTZ R54, R11, -R53 ;  /* 0x800000350b367221 */ /* 0x000fc60000010000 */
[----:B------:R-:W-:-:S05]  /*37c0*/  FFMA.FTZ R55, R52, R52, R55 ;  /* 0x0000003434377223 */ /* 0x000fca0000010037 */
[----:B------:R-:W-:Y:S01]  /*37d0*/  FSEL R100, R55, RZ, P4 ;  /* 0x000000ff37647208 */ /* 0x000fe20002000000 */
[----:B------:R-:W-:-:S04]  /*37e0*/  FADD.FTZ R55, R12, -R53 ;  /* 0x800000350c377221 */ /* 0x000fc80000010000 */
        /* <DEDUP_REMOVED lines=31> */
[----:B------:R-:W-:Y:S01]  /*39e0*/  ISETP.GT.U32.AND P6, PT, R70, 0xbf, PT ;  /* 0x000000bf4600780c */ /* 0x000fe20003fc4070 */
[----:B------:R-:W-:Y:S02]  /*39f0*/  FADD.FTZ R55, R66, -R53 ;  /* 0x8000003542377221 */ /* 0x000fe40000010000 */
[----:B------:R-:W-:-:S04]  /*3a00*/  FFMA.FTZ R52, R57, R57, R100 ;  /* 0x0000003939347223 */ /* 0x000fc80000010064 */
        /* <DEDUP_REMOVED lines=13> */
.L_x_13784:
[----:B------:R-:W-:Y:S01]  /*3ae0*/  FMUL.FTZ R52, R53, R53 ;  /* 0x0000003535347220 */ /* 0x000fe20000410000 */
[----:B------:R-:W-:Y:S01]  /*3af0*/  ISETP.NE.AND P0, PT, R72, RZ, PT ;  /* 0x000000ff4800720c */ /* 0x000fe20003f05270 */
[----:B------:R-:W2:Y:S01]  /*3b00*/  @!P5 LDC.64 R58, c[0x0][0x3c0] ;  /* 0x0000f000ff3adb82 */ /* 0x000ea20000000a00 */
[----:B01----:R-:W-:Y:S01]  /*3b10*/  FADD.FTZ R57, R57, R82 ;  /* 0x0000005239397221 */ /* 0x003fe20000010000 */
[----:B------:R-:W-:Y:S01]  /*3b20*/  BSSY.RECONVERGENT B0, `(.L_x_13760) ;  /* 0x0000033000007945 */ /* 0x000fe20003800200 */
[----:B------:R-:W-:Y:S02]  /*3b30*/  FSEL R52, R52, RZ, P0 ;  /* 0x000000ff34347208 */ /* 0x000fe40000000000 */
[----:B------:R-:W-:Y:S01]  /*3b40*/  FFMA.FTZ R57, R57, R56, UR5 ;  /* 0x0000000539397e23 */ /* 0x000fe20008010038 */
[----:B------:R-:W-:Y:S02]  /*3b50*/  FSEL R83, R53, RZ, !P0 ;  /* 0x000000ff35537208 */ /* 0x000fe40004000000 */
[----:B------:R-:W0:Y:S01]  /*3b60*/  @!P5 LDC.64 R54, c[0x0][0x3c8] ;  /* 0x0000f200ff36db82 */ /* 0x000e220000000a00 */
[----:B------:R-:W-:-:S04]  /*3b70*/  FADD.FTZ R52, R57, R52 ;  /* 0x0000003439347221 */ /* 0x000fc80000010000 */
[----:B------:R-:W1:Y:S01]  /*3b80*/  MUFU.RSQ R82, R52 ;  /* 0x0000003400527308 */ /* 0x000e620000001400 */
[----:B--2---:R-:W-:-:S05]  /*3b90*/  @!P5 IMAD.WIDE R58, R69, 0x4, R58 ;  /* 0x00000004453ad825 */ /* 0x004fca00078e023a */
[----:B------:R2:W-:Y:S01]  /*3ba0*/  @!P5 STG.E desc[UR6][R58.64], R53 ;  /* 0x000000353a00d986 */ /* 0x0005e2000c101906 */
[----:B0-----:R-:W-:-:S05]  /*3bb0*/  @!P5 IMAD.WIDE R54, R69, 0x4, R54 ;  /* 0x000000044536d825 */ /* 0x001fca00078e0236 */
[----:B-1----:R2:W-:Y:S01]  /*3bc0*/  @!P5 STG.E desc[UR6][R54.64], R82 ;  /* 0x000000523600d986 */ /* 0x0025e2000c101906 */
[----:B------:R-:W-:Y:S05]  /*3bd0*/  @!P4 BRA `(.L_x_13761) ;  /* 0x00000000009cc947 */ /* 0x000fea0003800000 */
[--C-:B------:R-:W-:Y:S01]  /*3be0*/  FADD.FTZ R57, R61, -R83.reuse ;  /* 0x800000533d397221 */ /* 0x100fe20000010000 */
[--C-:B--2---:R-:W-:Y:S01]  /*3bf0*/  FADD.FTZ R59, R60, -R83.reuse ;  /* 0x800000533c3b7221 */ /* 0x104fe20000010000 */
[----:B------:R-:W0:Y:S01]  /*3c00*/  LDC.64 R116, c[0x0][0x428] ;  /* 0x00010a00ff747b82 */ /* 0x000e220000000a00 */
[----:B------:R-:W-:Y:S02]  /*3c10*/  HADD2.F32 R58, -RZ, R112.H1_H1 ;  /* 0x30000070ff3a7230 */ /* 0x000fe40000004100 */
[C---:B------:R-:W-:Y:S01]  /*3c20*/  FMUL.FTZ R57, R82.reuse, R57 ;  /* 0x0000003952397220 */ /* 0x040fe20000410000 */
[----:B------:R-:W-:Y:S02]  /*3c30*/  HADD2.F32 R52, -RZ, R38.H0_H0 ;  /* 0x20000026ff347230 */ /* 0x000fe40000004100 */
[----:B------:R-:W-:Y:S01]  /*3c40*/  FMUL.FTZ R100, R82, R59 ;  /* 0x0000003b52647220 */ /* 0x000fe20000410000 */
[----:B------:R-:W-:Y:S02]  /*3c50*/  HADD2.F32 R55, -RZ, R110.H1_H1 ;  /* 0x3000006eff377230 */ /* 0x000fe40000004100 */
[----:B------:R-:W-:Y:S01]  /*3c60*/  FADD.FTZ R101, R15, -R83 ;  /* 0x800000530f657221 */ /* 0x000fe20000010000 */
[----:B------:R-:W-:Y:S01]  /*3c70*/  HADD2.F32 R56, -RZ, R20.H0_H0 ;  /* 0x20000014ff387230 */ /* 0x000fe20000004100 */
[----:B------:R-:W1:Y:S01]  /*3c80*/  LDC.64 R118, c[0x0][0x430] ;  /* 0x00010c00ff767b82 */ /* 0x000e620000000a00 */
[----:B------:R-:W-:-:S02]  /*3c90*/  HADD2.F32 R54, -RZ, R111.H1_H1 ;  /* 0x3000006fff367230 */ /* 0x000fc40000004100 */
[C---:B------:R-:W-:Y:S01]  /*3ca0*/  FFMA.FTZ R52, R57.reuse, R58, R52 ;  /* 0x0000003a39347223 */ /* 0x040fe20000010034 */
[--C-:B------:R-:W-:Y:S02]  /*3cb0*/  HADD2.F32 R53, -RZ, R84.reuse.H1_H1 ;  /* 0x30000054ff357230 */ /* 0x100fe40000004100 */
[----:B------:R-:W-:Y:S01]  /*3cc0*/  FFMA.FTZ R56, R57, R55, R56 ;  /* 0x0000003739387223 */ /* 0x000fe20000010038 */
[----:B------:R-:W-:Y:S02]  /*3cd0*/  HADD2.F32 R58, -RZ, R109.H1_H1 ;  /* 0x3000006dff3a7230 */ /* 0x000fe40000004100 */
[----:B------:R-:W-:Y:S01]  /*3ce0*/  FMUL.FTZ R101, R82, R101 ;  /* 0x0000006552657220 */ /* 0x000fe20000410000 */
[----:B------:R-:W-:Y:S02]  /*3cf0*/  HADD2.F32 R57, -RZ, R84.H0_H0 ;  /* 0x20000054ff397230 */ /* 0x000fe40000004100 */
[----:B------:R-:W-:Y:S01]  /*3d00*/  FFMA.FTZ R53, R100, R54, R53 ;  /* 0x0000003664357223 */ /* 0x000fe20000010035 */
[----:B------:R-:W-:-:S02]  /*3d10*/  HADD2.F32 R55, -RZ, R112.H0_H0 ;  /* 0x20000070ff377230 */ /* 0x000fc40000004100 */
[----:B------:R-:W-:Y:S01]  /*3d20*/  FADD.FTZ R59, R14, -R83 ;  /* 0x800000530e3b7221 */ /* 0x000fe20000010000 */
[----:B------:R-:W-:Y:S02]  /*3d30*/  HADD2.F32 R54, -RZ, R39.H0_H0 ;  /* 0x20000027ff367230 */ /* 0x000fe40000004100 */
[----:B------:R-:W-:Y:S01]  /*3d40*/  FFMA.FTZ R57, R100, R58, R57 ;  /* 0x0000003a64397223 */ /* 0x000fe20000010039 */
[----:B------:R-:W-:Y:S02]  /*3d50*/  HADD2.F32 R58, -RZ, R21.H0_H0 ;  /* 0x20000015ff3a7230 */ /* 0x000fe40000004100 */
[----:B------:R-:W-:Y:S01]  /*3d60*/  FMUL.FTZ R59, R82, R59 ;  /* 0x0000003b523b7220 */ /* 0x000fe20000410000 */
[----:B------:R-:W-:Y:S02]  /*3d70*/  HADD2.F32 R102, -RZ, R111.H0_H0 ;  /* 0x2000006fff667230 */ /* 0x000fe40000004100 */
[----:B------:R-:W-:Y:S01]  /*3d80*/  FFMA.FTZ R54, R101, R55, R54 ;  /* 0x0000003765367223 */ /* 0x000fe20000010036 */
[----:B------:R-:W-:-:S02]  /*3d90*/  HADD2.F32 R55, -RZ, R110.H0_H0 ;  /* 0x2000006eff377230 */ /* 0x000fc40000004100 */
[----:B------:R-:W-:Y:S02]  /*3da0*/  HADD2.F32 R104, -RZ, R81.H1_H1 ;  /* 0x30000051ff687230 */ /* 0x000fe40000004100 */
[----:B------:R-:W-:Y:S02]  /*3db0*/  HADD2.F32 R100, -RZ, R109.H0_H0 ;  /* 0x2000006dff647230 */ /* 0x000fe40000004100 */
[----:B------:R-:W-:Y:S01]  /*3dc0*/  FFMA.FTZ R58, R101, R55, R58 ;  /* 0x00000037653a7223 */ /* 0x000fe2000001003a */
[----:B------:R-:W-:Y:S02]  /*3dd0*/  HADD2.F32 R101, -RZ, R81.H0_H0 ;  /* 0x20000051ff657230 */ /* 0x000fe40000004100 */
[----:B------:R-:W-:Y:S01]  /*3de0*/  FFMA.FTZ R55, R59, R102, R104 ;  /* 0x000000663b377223 */ /* 0x000fe20000010068 */
[----:B0-----:R-:W-:-:S04]  /*3df0*/  IMAD.WIDE.U32 R116, R73, 0x10, R116 ;  /* 0x0000001049747825 */ /* 0x001fc800078e0074 */
[----:B------:R-:W-:Y:S01]  /*3e00*/  FFMA.FTZ R59, R59, R100, R101 ;  /* 0x000000643b3b7223 */ /* 0x000fe20000010065 */
[C---:B-1----:R-:W-:Y:S01]  /*3e10*/  IMAD.WIDE.U32 R118, R73.reuse, 0x10, R118 ;  /* 0x0000001049767825 */ /* 0x042fe200078e0076 */
[----:B------:R0:W-:Y:S01]  /*3e20*/  STG.E.128 desc[UR6][R116.64], R52 ;  /* 0x0000003474007986 */ /* 0x0001e2000c101d06 */
[----:B------:R-:W-:-:S03]  /*3e30*/  IADD3 R73, PT, PT, R73, 0x20, RZ ;  /* 0x0000002049497810 */ /* 0x000fc60007ffe0ff */
[----:B------:R0:W-:Y:S04]  /*3e40*/  STG.E.128 desc[UR6][R118.64], R56 ;  /* 0x0000003876007986 */ /* 0x0001e8000c101d06 */
.L_x_13761:
[----:B------:R-:W-:Y:S05]  /*3e50*/  BSYNC.RECONVERGENT B0 ;  /* 0x0000000000007941 */ /* 0x000fea0003800200 */
.L_x_13760:
[----:B------:R-:W-:Y:S01]  /*3e60*/  ISETP.GE.U32.AND P0, PT, R70, 0x40, PT ;  /* 0x000000404600780c */ /* 0x000fe20003f06070 */
[----:B------:R-:W-:-:S12]  /*3e70*/  BSSY.RECONVERGENT B0, `(.L_x_13762) ;  /* 0x0000029000007945 */ /* 0x000fd80003800200 */
[----:B------:R-:W-:Y:S05]  /*3e80*/  @!P0 BRA `(.L_x_13763) ;  /* 0x00000000009c8947 */ /* 0x000fea0003800000 */
[--C-:B0-----:R-:W-:Y:S01]  /*3e90*/  FADD.FTZ R57, R13, -R83.reuse ;  /* 0x800000530d397221 */ /* 0x101fe20000010000 */
        /* <DEDUP_REMOVED lines=38> */
.L_x_13763:
[----:B------:R-:W-:Y:S05]  /*4100*/  BSYNC.RECONVERGENT B0 ;  /* 0x0000000000007941 */ /* 0x000fea0003800200 */
.L_x_13762:
[----:B------:R-:W-:Y:S01]  /*4110*/  ISETP.GE.U32.AND P0, PT, R70, 0x60, PT ;  /* 0x000000604600780c */ /* 0x000fe20003f06070 */
[----:B------:R-:W-:-:S12]  /*4120*/  BSSY.RECONVERGENT B0, `(.L_x_13764) ;  /* 0x0000029000007945 */ /* 0x000fd80003800200 */
[----:B------:R-:W-:Y:S05]  /*4130*/  @!P0 BRA `(.L_x_13765) ;  /* 0x00000000009c8947 */ /* 0x000fea0003800000 */
[--C-:B01----:R-:W-:Y:S01]  /*4140*/  FADD.FTZ R57, R9, -R83.reuse ;  /* 0x8000005309397221 */ /* 0x103fe20000010000 */
        /* <DEDUP_REMOVED lines=38> */
.L_x_13765:
[----:B------:R-:W-:Y:S05]  /*43b0*/  BSYNC.RECONVERGENT B0 ;  /* 0x0000000000007941 */ /* 0x000fea0003800200 */
.L_x_13764:
[----:B------:R-:W-:Y:S01]  /*43c0*/  ISETP.GE.U32.AND P0, PT, R70, 0x80, PT ;  /* 0x000000804600780c */ /* 0x000fe20003f06070 */
[----:B------:R-:W-:-:S12]  /*43d0*/  BSSY.RECONVERGENT B0, `(.L_x_13766) ;  /* 0x0000029000007945 */ /* 0x000fd80003800200 */
[----:B------:R-:W-:Y:S05]  /*43e0*/  @!P0 BRA `(.L_x_13767) ;  /* 0x00000000009c8947 */ /* 0x000fea0003800000 */
[--C-:B01-3--:R-:W-:Y:S01]  /*43f0*/  FADD.FTZ R57, R5, -R83.reuse ;  /* 0x8000005305397221 */ /* 0x10bfe20000010000 */
        /* <DEDUP_REMOVED lines=38> */
.L_x_13767:
[----:B------:R-:W-:Y:S05]  /*4660*/  BSYNC.RECONVERGENT B0 ;  /* 0x0000000000007941 */ /* 0x000fea0003800200 */
.L_x_13766:
[----:B------:R-:W-:Y:S01]  /*4670*/  ISETP.GE.U32.AND P0, PT, R70, 0xa0, PT ;  /* 0x000000a04600780c */ /* 0x000fe20003f06070 */
[----:B------:R-:W-:-:S12]  /*4680*/  BSSY.RECONVERGENT B0, `(.L_x_13768) ;  /* 0x0000029000007945 */ /* 0x000fd80003800200 */
[----:B------:R-:W-:Y:S05]  /*4690*/  @!P0 BRA `(.L_x_13769) ;  /* 0x00000000009c8947 */ /* 0x000fea0003800000 */
[--C-:B01-34-:R-:W-:Y:S01]  /*46a0*/  FADD.FTZ R57, R0, -R83.reuse ;  /* 0x8000005300397221 */ /* 0x11bfe20000010000 */
        /* <DEDUP_REMOVED lines=38> */
.L_x_13769:
[----:B------:R-:W-:Y:S05]  /*4910*/  BSYNC.RECONVERGENT B0 ;  /* 0x0000000000007941 */ /* 0x000fea0003800200 */
.L_x_13768:
[----:B------:R-:W-:Y:S01]  /*4920*/  ISETP.GE.U32.AND P0, PT, R70, 0xc0, PT ;  /* 0x000000c04600780c */ /* 0x000fe20003f06070 */
[----:B------:R-:W-:-:S12]  /*4930*/  BSSY.RECONVERGENT B0, `(.L_x_13770) ;  /* 0x0000028000007945 */ /* 0x000fd80003800200 */
[----:B------:R-:W-:Y:S05]  /*4940*/  @!P0 BRA `(.L_x_13771) ;  /* 0x0000000000988947 */ /* 0x000fea0003800000 */
[--C-:B01-34-:R-:W-:Y:S01]  /*4950*/  FADD.FTZ R57, R65, -R83.reuse ;  /* 0x8000005341397221 */ /* 0x11bfe20000010000 */
[----:B------:R-:W0:Y:S01]  /*4960*/  LDC.64 R120, c[0x0][0x428] ;  /* 0x00010a00ff787b82 */ /* 0x000e220000000a00 */
[----:B------:R-:W-:Y:S02]  /*4970*/  HADD2.F32 R52, -RZ, R88.H1_H1 ;  /* 0x30000058ff347230 */ /* 0x000fe40000004100 */
[--C-:B------:R-:W-:Y:S01]  /*4980*/  FADD.FTZ R117, R66, -R83.reuse ;  /* 0x8000005342757221 */ /* 0x100fe20000010000 */
[----:B--2---:R-:W-:Y:S02]  /*4990*/  HADD2.F32 R55, -RZ, R18.H0_H0 ;  /* 0x20000012ff377230 */ /* 0x004fe40000004100 */
[----:B------:R-:W-:Y:S01]  /*49a0*/  FMUL.FTZ R54, R82, R57 ;  /* 0x0000003952367220 */ /* 0x000fe20000410000 */
[----:B------:R-:W-:Y:S02]  /*49b0*/  HADD2.F32 R53, -RZ, R86.H1_H1 ;  /* 0x30000056ff357230 */ /* 0x000fe40000004100 */
[----:B------:R-:W-:Y:S01]  /*49c0*/  FADD.FTZ R101, R67, -R83 ;  /* 0x8000005343657221 */ /* 0x000fe20000010000 */
[----:B------:R-:W-:Y:S01]  /*49d0*/  HADD2.F32 R56, -RZ, R16.H0_H0 ;  /* 0x20000010ff387230 */ /* 0x000fe20000004100 */
[----:B------:R-:W1:Y:S01]  /*49e0*/  LDC.64 R118, c[0x0][0x430] ;  /* 0x00010c00ff767b82 */ /* 0x000e620000000a00 */
[----:B------:R-:W-:Y:S01]  /*49f0*/  FFMA.FTZ R52, R54, R52, R55 ;  /* 0x0000003436347223 */ /* 0x000fe20000010037 */
[----:B------:R-:W-:-:S02]  /*4a00*/  HADD2.F32 R55, -RZ, R114.H0_H0 ;  /* 0x20000072ff377230 */ /* 0x000fc40000004100 */
[----:B------:R-:W-:Y:S01]  /*4a10*/  FADD.FTZ R59, R68, -R83 ;  /* 0x80000053443b7221 */ /* 0x000fe20000010000 */
[----:B------:R-:W-:Y:S01]  /*4a20*/  FFMA.FTZ R56, R54, R53, R56 ;  /* 0x0000003536387223 */ /* 0x000fe20000010038 */
[----:B------:R-:W-:Y:S02]  /*4a30*/  HADD2.F32 R53, -RZ, R87.H1_H1 ;  /* 0x30000057ff357230 */ /* 0x000fe40000004100 */
[C---:B------:R-:W-:Y:S01]  /*4a40*/  FMUL.FTZ R54, R82.reuse, R117 ;  /* 0x0000007552367220 */ /* 0x040fe20000410000 */
[----:B------:R-:W-:Y:S02]  /*4a50*/  HADD2.F32 R57, -RZ, R85.H1_H1 ;  /* 0x30000055ff397230 */ /* 0x000fe40000004100 */
[----:B------:R-:W-:Y:S01]  /*4a60*/  FMUL.FTZ R58, R82, R101 ;  /* 0x00000065523a7220 */ /* 0x000fe20000410000 */
[----:B------:R-:W-:Y:S02]  /*4a70*/  HADD2.F32 R100, -RZ, R114.H1_H1 ;  /* 0x30000072ff647230 */ /* 0x000fe40000004100 */
[----:B------:R-:W-:Y:S01]  /*4a80*/  FFMA.FTZ R53, R54, R53, R55 ;  /* 0x0000003536357223 */ /* 0x000fe20000010037 */
[----:B------:R-:W-:Y:S01]  /*4a90*/  FMUL.FTZ R59, R82, R59 ;  /* 0x0000003b523b7220 */ /* 0x000fe20000410000 */
[----:B------:R-:W-:-:S02]  /*4aa0*/  HADD2.F32 R83, -RZ, R19.H0_H0 ;  /* 0x20000013ff537230 */ /* 0x000fc40000004100 */
[----:B------:R-:W-:Y:S01]  /*4ab0*/  FFMA.FTZ R57, R54, R57, R100 ;  /* 0x0000003936397223 */ /* 0x000fe20000010064 */
[----:B------:R-:W-:Y:S02]  /*4ac0*/  HADD2.F32 R54, -RZ, R88.H0_H0 ;  /* 0x20000058ff367230 */ /* 0x000fe40000004100 */
[----:B------:R-:W-:Y:S02]  /*4ad0*/  HADD2.F32 R82, -RZ, R86.H0_H0 ;  /* 0x20000056ff527230 */ /* 0x000fe40000004100 */
[----:B------:R-:W-:Y:S02]  /*4ae0*/  HADD2.F32 R55, -RZ, R17.H0_H0 ;  /* 0x20000011ff377230 */ /* 0x000fe40000004100 */
[----:B------:R-:W-:Y:S01]  /*4af0*/  FFMA.FTZ R54, R58, R54, R83 ;  /* 0x000000363a367223 */ /* 0x000fe20000010053 */
[----:B------:R-:W-:Y:S02]  /*4b00*/  HADD2.F32 R100, -RZ, R87.H0_H0 ;  /* 0x20000057ff647230 */ /* 0x000fe40000004100 */
[----:B------:R-:W-:-:S02]  /*4b10*/  HADD2.F32 R102, -RZ, R115.H0_H0 ;  /* 0x20000073ff667230 */ /* 0x000fc40000004100 */
[----:B------:R-:W-:Y:S01]  /*4b20*/  FFMA.FTZ R58, R58, R82, R55 ;  /* 0x000000523a3a7223 */ /* 0x000fe20000010037 */
[----:B------:R-:W-:Y:S02]  /*4b30*/  HADD2.F32 R82, -RZ, R85.H0_H0 ;  /* 0x20000055ff527230 */ /* 0x000fe40000004100 */
[----:B------:R-:W-:Y:S02]  /*4b40*/  HADD2.F32 R83, -RZ, R115.H1_H1 ;  /* 0x30000073ff537230 */ /* 0x000fe40000004100 */
[----:B------:R-:W-:Y:S01]  /*4b50*/  FFMA.FTZ R55, R59, R100, R102 ;  /* 0x000000643b377223 */ /* 0x000fe20000010066 */
[----:B0-----:R-:W-:-:S04]  /*4b60*/  IMAD.WIDE.U32 R120, R73, 0x10, R120 ;  /* 0x0000001049787825 */ /* 0x001fc800078e0078 */
[----:B------:R-:W-:Y:S01]  /*4b70*/  FFMA.FTZ R59, R59, R82, R83 ;  /* 0x000000523b3b7223 */ /* 0x000fe20000010053 */
[----:B-1----:R-:W-:Y:S01]  /*4b80*/  IMAD.WIDE.U32 R118, R73, 0x10, R118 ;  /* 0x0000001049767825 */ /* 0x002fe200078e0076 */
[----:B------:R0:W-:Y:S04]  /*4b90*/  STG.E.128 desc[UR6][R120.64], R52 ;  /* 0x0000003478007986 */ /* 0x0001e8000c101d06 */
[----:B------:R0:W-:Y:S02]  /*4ba0*/  STG.E.128 desc[UR6][R118.64], R56 ;  /* 0x0000003876007986 */ /* 0x0001e4000c101d06 */
.L_x_13771:
[----:B------:R-:W-:Y:S05]  /*4bb0*/  BSYNC.RECONVERGENT B0 ;  /* 0x0000000000007941 */ /* 0x000fea0003800200 */
.L_x_13770:
[----:B01234-:R-:W0:Y:S02]  /*4bc0*/  LDC.64 R52, c[0x0][0x380] ;  /* 0x0000e000ff347b82 */ /* 0x01fe240000000a00 */
[----:B0-----:R-:W-:-:S04]  /*4bd0*/  LEA R69, R52, R69, 0x2 ;  /* 0x0000004534457211 */ /* 0x001fc800078e10ff */
[----:B------:R-:W-:-:S13]  /*4be0*/  ISETP.GE.AND P0, PT, R69, R53, PT ;  /* 0x000000354500720c */ /* 0x000fda0003f06270 */
[----:B------:R-:W-:Y:S05]  /*4bf0*/  @!P0 BRA `(.L_x_13772) ;  /* 0xffffffd0002c8947 */ /* 0x000fea000383ffff */
[----:B------:R-:W-:Y:S05]  /*4c00*/  EXIT ;  /* 0x000000000000794d */ /* 0x000fea0003800000 */
.L_x_13759:
        /* <DEDUP_REMOVED lines=8> */
.L_x_13774:
[----:B------:R-:W-:Y:S05]  /*4c90*/  BSYNC B0 ;  /* 0x0000000000007941 */ /* 0x000fea0003800000 */
.L_x_13773:
[----:B------:R-:W-:Y:S02]  /*4ca0*/  HFMA2 R55, -RZ, RZ, 0, 1.1920928955078125e-07 ;  /* 0x00000002ff377431 */ /* 0x000fe400000001ff */
[----:B------:R-:W-:Y:S01]  /*4cb0*/  FADD.FTZ R101, R100, R82 ;  /* 0x0000005264657221 */ /* 0x000fe20000010000 */
[----:B------:R-:W-:Y:S01]  /*4cc0*/  MOV R52, 0x1f ;  /* 0x0000001f00347802 */ /* 0x000fe20000000f00 */
[----:B------:R-:W0:Y:S01]  /*4cd0*/  LDC R56, c[0x0][0x400] ;  /* 0x00010000ff387b82 */ /* 0x000e220000000800 */
[----:B------:R-:W-:-:S07]  /*4ce0*/  MOV R54, 0xffffffff ;  /* 0xffffffff00367802 */ /* 0x000fce0000000f00 */
[----:B0-----:R-:W-:Y:S05]  /*4cf0*/  WARPSYNC.COLLECTIVE R54, `(.L_x_13775) ;  /* 0x0000000036087348 */ /* 0x001fea0003c00000 */
[----:B------:R1:W2:Y:S02]  /*4d00*/  SHFL.BFLY P6, R82, R101, R55, R52 ;  /* 0x0c00003765527389 */ /* 0x0002a400000c0034 */
[----:B012---:R-:W-:Y:S05]  /*4d10*/  ENDCOLLECTIVE ;  /* 0x000000000000791b */ /* 0x007fea0003800000 */
.L_x_13775:
[----:B------:R-:W-:Y:S02]  /*4d20*/  HFMA2 R55, -RZ, RZ, 0, 2.384185791015625e-07 ;  /* 0x00000004ff377431 */ /* 0x000fe400000001ff */
[----:B------:R-:W-:-:S05]  /*4d30*/  FADD.FTZ R59, R101, R82 ;  /* 0x00000052653b7221 */ /* 0x000fca0000010000 */
[----:B------:R-:W-:-:S07]  /*4d40*/  MOV R101, R59 ;  /* 0x0000003b00657202 */ /* 0x000fce0000000f00 */
[----:B------:R-:W-:Y:S05]  /*4d50*/  WARPSYNC.COLLECTIVE R54, `(.L_x_13776) ;  /* 0x0000000036087348 */ /* 0x000fea0003c00000 */
[----:B------:R0:W1:Y:S02]  /*4d60*/  SHFL.BFLY P6, R82, R101, R55, R52 ;  /* 0x0c00003765527389 */ /* 0x00006400000c0034 */
[----:B01----:R-:W-:Y:S05]  /*4d70*/  ENDCOLLECTIVE ;  /* 0x000000000000791b */ /* 0x003fea0003800000 */
.L_x_13776:
[----:B------:R-:W-:Y:S02]  /*4d80*/  HFMA2 R55, -RZ, RZ, 0, 4.76837158203125e-07 ;  /* 0x00000008ff377431 */ /* 0x000fe400000001ff */
[----:B------:R-:W-:-:S05]  /*4d90*/  FADD.FTZ R58, R59, R82 ;  /* 0x000000523b3a7221 */ /* 0x000fca0000010000 */
[----:B------:R-:W-:-:S07]  /*4da0*/  MOV R101, R58 ;  /* 0x0000003a00657202 */ /* 0x000fce0000000f00 */
[----:B------:R-:W-:Y:S05]  /*4db0*/  WARPSYNC.COLLECTIVE R54, `(.L_x_13777) ;  /* 0x0000000036087348 */ /* 0x000fea0003c00000 */
[----:B------:R0:W1:Y:S02]  /*4dc0*/  SHFL.BFLY P6, R82, R101, R55, R52 ;  /* 0x0c00003765527389 */ /* 0x00006400000c0034 */
[----:B01----:R-:W-:Y:S05]  /*4dd0*/  ENDCOLLECTIVE ;  /* 0x000000000000791b */ /* 0x003fea0003800000 */
.L_x_13777:
[----:B------:R-:W-:Y:S02]  /*4de0*/  HFMA2 R55, -RZ, RZ, 0, 9.5367431640625e-07 ;  /* 0x00000010ff377431 */ /* 0x000fe400000001ff */
[----:B------:R-:W-:-:S05]  /*4df0*/  FADD.FTZ R57, R58, R82 ;  /* 0x000000523a397221 */ /* 0x000fca0000010000 */
[----:B------:R-:W-:-:S07]  /*4e00*/  MOV R101, R57 ;  /* 0x0000003900657202 */ /* 0x000fce0000000f00 */
[----:B------:R-:W-:Y:S05]  /*4e10*/  WARPSYNC.COLLECTIVE R54, `(.L_x_13778) ;  /* 0x0000000036087348 */ /* 0x000fea0003c00000 */
[----:B------:R0:W1:Y:S02]  /*4e20*/  SHFL.BFLY P6, R82, R101, R55, R52 ;  /* 0x0c00003765527389 */ /* 0x00006400000c0034 */
[----:B01----:R-:W-:Y:S05]  /*4e30*/  ENDCOLLECTIVE ;  /* 0x000000000000791b */ /* 0x003fea0003800000 */
.L_x_13778:
[----:B------:R-:W-:Y:S01]  /*4e40*/  FADD.FTZ R53, R57, R82 ;  /* 0x0000005239357221 */ /* 0x000fe20000010000 */
[----:B------:R-:W-:-:S03]  /*4e50*/  ISETP.GT.U32.AND P6, PT, R70, 0x9f, PT ;  /* 0x0000009f4600780c */ /* 0x000fc60003fc4070 */
        /* <DEDUP_REMOVED lines=43> */
[----:B------:R-:W-:Y:S01]  /*5110*/  FADD.FTZ R52, R66, -R53 ;  /* 0x8000003542347221 */ /* 0x000fe20000010000 */
[----:B------:R-:W-:Y:S02]  /*5120*/  ISETP.GT.U32.AND P6, PT, R70, 0xbf, PT ;  /* 0x000000bf4600780c */ /* 0x000fe40003fc4070 */
[----:B------:R-:W-:-:S04]  /*5130*/  FFMA.FTZ R55, R55, R55, R100 ;  /* 0x0000003737377223 */ /* 0x000fc80000010064 */
[----:B------:R-:W-:Y:S01]  /*5140*/  FFMA.FTZ R52, R52, R52, R55 ;  /* 0x0000003434347223 */ /* 0x000fe20000010037 */
[----:B------:R-:W-:-:S04]  /*5150*/  FADD.FTZ R55, R67, -R53 ;  /* 0x8000003543377221 */ /* 0x000fc80000010000 */
[----:B------:R-:W-:Y:S01]  /*5160*/  FFMA.FTZ R55, R55, R55, R52 ;  /* 0x0000003737377223 */ /* 0x000fe20000010034 */
[----:B------:R-:W-:-:S04]  /*5170*/  FADD.FTZ R52, R68, -R53 ;  /* 0x8000003544347221 */ /* 0x000fc80000010000 */
[----:B------:R-:W-:Y:S01]  /*5180*/  @P6 FFMA.FTZ R100, R52, R52, R55 ;  /* 0x0000003434646223 */ /* 0x000fe20000010037 */
[----:B------:R-:W-:Y:S01]  /*5190*/  HFMA2 R55, -RZ, RZ, 0, 5.9604644775390625e-08 ;  /* 0x00000001ff377431 */ /* 0x000fe200000001ff */
[----:B------:R-:W-:-:S03]  /*51a0*/  MOV R52, 0x1f ;  /* 0x0000001f00347802 */ /* 0x000fc60000000f00 */
[----:B------:R-:W-:-:S07]  /*51b0*/  MOV R101, R100 ;  /* 0x0000006400657202 */ /* 0x000fce0000000f00 */
[----:B------:R-:W-:Y:S05]  /*51c0*/  WARPSYNC.COLLECTIVE R54, `(.L_x_13779) ;  /* 0x0000000036087348 */ /* 0x000fea0003c00000 */
[----:B------:R0:W1:Y:S02]  /*51d0*/  SHFL.BFLY P6, R82, R101, R55, R52 ;  /* 0x0c00003765527389 */ /* 0x00006400000c0034 */
[----:B01----:R-:W-:Y:S05]  /*51e0*/  ENDCOLLECTIVE ;  /* 0x000000000000791b */ /* 0x003fea0003800000 */
.L_x_13779:
[----:B------:R-:W-:Y:S02]  /*51f0*/  HFMA2 R55, -RZ, RZ, 0, 1.1920928955078125e-07 ;  /* 0x00000002ff377431 */ /* 0x000fe400000001ff */
[----:B------:R-:W-:-:S05]  /*5200*/  FADD.FTZ R83, R100, R82 ;  /* 0x0000005264537221 */ /* 0x000fca0000010000 */
[----:B------:R-:W-:-:S07]  /*5210*/  MOV R101, R83 ;  /* 0x0000005300657202 */ /* 0x000fce0000000f00 */
[----:B------:R-:W-:Y:S05]  /*5220*/  WARPSYNC.COLLECTIVE R54, `(.L_x_13780) ;  /* 0x0000000036087348 */ /* 0x000fea0003c00000 */
[----:B------:R0:W1:Y:S02]  /*5230*/  SHFL.BFLY P6, R82, R101, R55, R52 ;  /* 0x0c00003765527389 */ /* 0x00006400000c0034 */
[----:B01----:R-:W-:Y:S05]  /*5240*/  ENDCOLLECTIVE ;  /* 0x000000000000791b */ /* 0x003fea0003800000 */
.L_x_13780:
[----:B------:R-:W-:Y:S02]  /*5250*/  HFMA2 R55, -RZ, RZ, 0, 2.384185791015625e-07 ;  /* 0x00000004ff377431 */ /* 0x000fe400000001ff */
[----:B------:R-:W-:-:S05]  /*5260*/  FADD.FTZ R59, R83, R82 ;  /* 0x00000052533b7221 */ /* 0x000fca0000010000 */
[----:B------:R-:W-:-:S07]  /*5270*/  MOV R101, R59 ;  /* 0x0000003b00657202 */ /* 0x000fce0000000f00 */
[----:B------:R-:W-:Y:S05]  /*5280*/  WARPSYNC.COLLECTIVE R54, `(.L_x_13781) ;  /* 0x0000000036087348 */ /* 0x000fea0003c00000 */
[----:B------:R0:W1:Y:S02]  /*5290*/  SHFL.BFLY P6, R82, R101, R55, R52 ;  /* 0x0c00003765527389 */ /* 0x00006400000c0034 */
[----:B01----:R-:W-:Y:S05]  /*52a0*/  ENDCOLLECTIVE ;  /* 0x000000000000791b */ /* 0x003fea0003800000 */
.L_x_13781:
[----:B------:R-:W-:Y:S02]  /*52b0*/  HFMA2 R55, -RZ, RZ, 0, 4.76837158203125e-07 ;  /* 0x00000008ff377431 */ /* 0x000fe400000001ff */
[----:B------:R-:W-:-:S05]  /*52c0*/  FADD.FTZ R58, R59, R82 ;  /* 0x000000523b3a7221 */ /* 0x000fca0000010000 */
[----:B------:R-:W-:-:S07]  /*52d0*/  MOV R101, R58 ;  /* 0x0000003a00657202 */ /* 0x000fce0000000f00 */
[----:B------:R-:W-:Y:S05]  /*52e0*/  WARPSYNC.COLLECTIVE R54, `(.L_x_13782) ;  /* 0x0000000036087348 */ /* 0x000fea0003c00000 */
[----:B------:R0:W1:Y:S02]  /*52f0*/  SHFL.BFLY P6, R82, R101, R55, R52 ;  /* 0x0c00003765527389 */ /* 0x00006400000c0034 */
[----:B01----:R-:W-:Y:S05]  /*5300*/  ENDCOLLECTIVE ;  /* 0x000000000000791b */ /* 0x003fea0003800000 */
.L_x_13782:
[----:B------:R-:W-:Y:S02]  /*5310*/  HFMA2 R55, -RZ, RZ, 0, 9.5367431640625e-07 ;  /* 0x00000010ff377431 */ /* 0x000fe400000001ff */
[----:B------:R-:W-:-:S05]  /*5320*/  FADD.FTZ R57, R58, R82 ;  /* 0x000000523a397221 */ /* 0x000fca0000010000 */
[----:B------:R-:W-:-:S07]  /*5330*/  MOV R101, R57 ;  /* 0x0000003900657202 */ /* 0x000fce0000000f00 */
[----:B------:R-:W-:Y:S05]  /*5340*/  WARPSYNC.COLLECTIVE R54, `(.L_x_13783) ;  /* 0x0000000036087348 */ /* 0x000fea0003c00000 */
[----:B------:R0:W1:Y:S02]  /*5350*/  SHFL.BFLY P6, R82, R101, R55, R52 ;  /* 0x0c00003765527389 */ /* 0x00006400000c0034 */
[----:B01----:R-:W-:Y:S05]  /*5360*/  ENDCOLLECTIVE ;  /* 0x000000000000791b */ /* 0x003fea0003800000 */
.L_x_13783:
[----:B------:R-:W-:Y:S05]  /*5370*/  BRA `(.L_x_13784) ;  /* 0xffffffe400d87947 */ /* 0x000fea000383ffff */
.L_x_13785:
        /* <DEDUP_REMOVED lines=16> */
.L_x_17409:


//--------------------- .text._ZN10layer_norm31ln_parallel_residual_fwd_kernelINS_13Kernel_traitsI6__halfffffjLj768ELj1ELj4ELj1ELj16ENS_18Kernel_traits_baseILj768ES2_ffffjLj128EEEEELb0ELb0ELb1EEEvNS_9FwdParamsE --------------------------
	.section	.text._ZN10layer_norm31ln_parallel_residual_fwd_kernelINS_13Kernel_traitsI6__halfffffjLj768ELj1ELj4ELj1ELj16ENS_18Kernel_traits_baseILj768ES2_ffffjLj128EEEEELb0ELb0ELb1EEEvNS_9FwdParamsE,"ax",@progbits
	.align	128
        .global         _ZN10layer_norm31ln_parallel_residual_fwd_kernelINS_13Kernel_traitsI6__halfffffjLj768ELj1ELj4ELj1ELj16ENS_18Kernel_traits_baseILj768ES2_ffffjLj128EEEEELb0ELb0ELb1EEEvNS_9FwdParamsE
        .type           _ZN10layer_norm31ln_parallel_residual_fwd_kernelINS_13Kernel_traitsI6__halfffffjLj768ELj1ELj4ELj1ELj16ENS_18Kernel_traits_baseILj768ES2_ffffjLj128EEEEELb0ELb0ELb1EEEvNS_9FwdParamsE,@function
        .size           _ZN10layer_norm31ln_parallel_residual_fwd_kernelINS_13Kernel_traitsI6__halfffffjLj768ELj1ELj4ELj1ELj16ENS_18Kernel_traits_baseILj768ES2_ffffjLj128EEEEELb0ELb0ELb1EEEvNS_9FwdParamsE,(.L_x_17410 - _ZN10layer_norm31ln_parallel_residual_fwd_kernelINS_13Kernel_traitsI6__halfffffjLj768ELj1ELj4ELj1ELj16ENS_18Kernel_traits_baseILj768ES2_ffffjLj128EEEEELb0ELb0ELb1EEEvNS_9FwdParamsE)
        .other          _ZN10layer_norm31ln_parallel_residual_fwd_kernelINS_13Kernel_traitsI6__halfffffjLj768ELj1ELj4ELj1ELj16ENS_18Kernel_traits_baseILj768ES2_ffffjLj128EEEEELb0ELb0ELb1EEEvNS_9FwdParamsE,@"STO_CUDA_ENTRY STV_DEFAULT"
_ZN10layer_norm31ln_parallel_residual_fwd_kernelINS_13Kernel_traitsI6__halfffffjLj768ELj1ELj4ELj1ELj16ENS_18Kernel_traits_baseILj768ES2_ffffjLj128EEEEELb0ELb0ELb1EEEvNS_9FwdParamsE:
.text._ZN10layer_norm31ln_parallel_residual_fwd_kernelINS_13Kernel_traitsI6__halfffffjLj768ELj1ELj4ELj1ELj16ENS_18Kernel_traits_baseILj768ES2_ffffjLj128EEEEELb0ELb0ELb1EEEvNS_9FwdParamsE:
        /* <DEDUP_REMOVED lines=33> */
[----:B------:R-:W5:Y:S01]  /*0210*/  LDG.E.64 R40, desc[UR6][R2.64] ;  /* 0x0000000602287981 */ /* 0x000f62000c1e1b00 */
[----:B-1----:R-:W-:-:S03]  /*0220*/  IMAD.WIDE.U32 R16, R38, 0x8, R16 ;  /* 0x0000000826107825 */ /* 0x002fc600078e0010 */
[----:B------:R-:W5:Y:S04]  /*0230*/  LDG.E.64 R44, desc[UR6][R2.64+0x100] ;  /* 0x00010006022c7981 */ /* 0x000f68000c1e1b00 */
[----:B------:R-:W5:Y:S04]  /*0240*/  LDG.E.64 R48, desc[UR6][R2.64+0x200] ;  /* 0x0002000602307981 */ /* 0x000f68000c1e1b00 */
[----:B------:R-:W5:Y:S04]  /*0250*/  LDG.E.64 R12, desc[UR6][R2.64+0x300] ;  /* 0x00030006020c7981 */ /* 0x000f68000c1e1b00 */
[----:B------:R-:W5:Y:S04]  /*0260*/  LDG.E.64 R6, desc[UR6][R2.64+0x400] ;  /* 0x0004000602067981 */ /* 0x000f68000c1e1b00 */
[----:B------:R0:W5:Y:S04]  /*0270*/  LDG.E.64 R4, desc[UR6][R2.64+0x500] ;  /* 0x0005000602047981 */ /* 0x000168000c1e1b00 */
[----:B------:R-:W5:Y:S04]  /*0280*/  LDG.E.64 R42, desc[UR6][R16.64] ;  /* 0x00000006102a7981 */ /* 0x000f68000c1e1b00 */
[----:B------:R-:W5:Y:S01]  /*0290*/  LDG.E.64 R46, desc[UR6][R16.64+0x100] ;  /* 0x00010006102e7981 */ /* 0x000f62000c1e1b00 */
[----:B0-----:R-:W-:-:S03]  /*02a0*/  CS2R R2, SRZ ;  /* 0x0000000000027805 */ /* 0x001fc6000001ff00 */
[----:B------:R-:W5:Y:S04]  /*02b0*/  LDG.E.64 R50, desc[UR6][R16.64+0x200] ;  /* 0x0002000610327981 */ /* 0x000f68000c1e1b00 */
[----:B------:R-:W5:Y:S04]  /*02c0*/  LDG.E.64 R14, desc[UR6][R16.64+0x300] ;  /* 0x00030006100e7981 */ /* 0x000f68000c1e1b00 */
[----:B------:R-:W5:Y:S04]  /*02d0*/  LDG.E.64 R10, desc[UR6][R16.64+0x400] ;  /* 0x00040006100a7981 */ /* 0x000f68000c1e1b00 */
[----:B------:R0:W5:Y:S02]  /*02e0*/  LDG.E.64 R8, desc[UR6][R16.64+0x500] ;  /* 0x0005000610087981 */ /* 0x000164000c1e1b00 */
[----:B0-----:R-:W-:Y:S01]  /*02f0*/  CS2R R16, SRZ ;  /* 0x0000000000107805 */ /* 0x001fe2000001ff00 */
[----:B------:R-:W-:Y:S06]  /*0300*/  BRA `(.L_x_13788) ;  /* 0x0000000400887947 */ /* 0x000fec0003800000 */
.L_x_13787:
[----:B------:R-:W0:Y:S08]  /*0310*/  LDC.64 R4, c[0x0][0x3d0] ;  /* 0x0000f400ff047b82 */ /* 0x000e300000000a00 */
[----:B------:R-:W1:Y:S08]  /*0320*/  LDC.64 R6, c[0x0][0x3d8] ;  /* 0x0000f600ff067b82 */ /* 0x000e700000000a00 */
[----:B------:R-:W2:Y:S01]  /*0330*/  LDC.64 R2, c[0x0][0x440] ;  /* 0x00011000ff027b82 */ /* 0x000ea20000000a00 */
[----:B------:R-:W-:-:S02]  /*0340*/  CS2R R36, SRZ ;  /* 0x0000000000247805 */ /* 0x000fc4000001ff00 */
[----:B------:R-:W-:Y:S01]  /*0350*/  CS2R R34, SRZ ;  /* 0x0000000000227805 */ /* 0x000fe2000001ff00 */
[----:B0-----:R-:W-:Y:S01]  /*0360*/  IMAD.WIDE.U32 R16, R38, 0x8, R4 ;  /* 0x0000000826107825 */ /* 0x001fe200078e0004 */
[----:B------:R-:W-:-:S04]  /*0370*/  CS2R R32, SRZ ;  /* 0x0000000000207805 */ /* 0x000fc8000001ff00 */
[----:B------:R-:W5:Y:S01]  /*0380*/  LDG.E.64 R40, desc[UR6][R16.64] ;  /* 0x0000000610287981 */ /* 0x000f62000c1e1b00 */
[----:B-1----:R-:W-:-:S03]  /*0390*/  IMAD.WIDE.U32 R30, R38, 0x8, R6 ;  /* 0x00000008261e7825 */ /* 0x002fc600078e0006 */
[----:B------:R-:W5:Y:S04]  /*03a0*/  LDG.E.64 R44, desc[UR6][R16.64+0x100] ;  /* 0x00010006102c7981 */ /* 0x000f68000c1e1b00 */
[----:B------:R-:W5:Y:S01]  /*03b0*/  LDG.E.64 R48, desc[UR6][R16.64+0x200] ;  /* 0x0002000610307981 */ /* 0x000f62000c1e1b00 */
[----:B--2---:R-:W-:-:S03]  /*03c0*/  IMAD.WIDE.U32 R2, R38, 0x8, R2 ;  /* 0x0000000826027825 */ /* 0x004fc600078e0002 */
        /* <DEDUP_REMOVED lines=19> */
.L_x_13786:
        /* <DEDUP_REMOVED lines=9> */
[----:B------:R0:W5:Y:S01]  /*0590*/  LDG.E.64 R40, desc[UR6][R2.64] ;  /* 0x0000000602287981 */ /* 0x000162000c1e1b00 */
[----:B-1----:R-:W-:-:S03]  /*05a0*/  IMAD.WIDE.U32 R26, R38, 0x8, R4 ;  /* 0x00000008261a7825 */ /* 0x002fc600078e0004 */
[----:B------:R0:W5:Y:S04]  /*05b0*/  LDG.E.64 R44, desc[UR6][R2.64+0x100] ;  /* 0x00010006022c7981 */ /* 0x000168000c1e1b00 */
[----:B------:R0:W5:Y:S01]  /*05c0*/  LDG.E.64 R48, desc[UR6][R2.64+0x200] ;  /* 0x0002000602307981 */ /* 0x000162000c1e1b00 */
[----:B--2---:R-:W-:-:S03]  /*05d0*/  IMAD.WIDE.U32 R52, R38, 0x8, R52 ;  /* 0x0000000826347825 */ /* 0x004fc600078e0034 */
[----:B------:R0:W5:Y:S04]  /*05e0*/  LDG.E.64 R12, desc[UR6][R2.64+0x300] ;  /* 0x00030006020c7981 */ /* 0x000168000c1e1b00 */
[----:B------:R0:W5:Y:S01]  /*05f0*/  LDG.E.64 R4, desc[UR6][R2.64+0x500] ;  /* 0x0005000602047981 */ /* 0x000162000c1e1b00 */
[----:B---3--:R-:W-:-:S03]  /*0600*/  IMAD.WIDE.U32 R54, R38, 0x8, R6 ;  /* 0x0000000826367825 */ /* 0x008fc600078e0006 */
[----:B------:R0:W5:Y:S04]  /*0610*/  LDG.E.64 R6, desc[UR6][R2.64+0x400] ;  /* 0x0004000602067981 */ /* 0x000168000c1e1b00 */
        /* <DEDUP_REMOVED lines=17> */
[----:B------:R0:W5:Y:S01]  /*0730*/  LDG.E.64 R28, desc[UR6][R54.64+0x500] ;  /* 0x00050006361c7981 */ /* 0x000162000c1e1b00 */
[----:B------:R-:W-:Y:S05]  /*0740*/  BRA `(.L_x_13788) ;  /* 0x0000000000787947 */ /* 0x000fea0003800000 */
.L_x_13789:
[----:B------:R-:W0:Y:S08]  /*0750*/  LDC.64 R2, c[0x0][0x3d0] ;  /* 0x0000f400ff027b82 */ /* 0x000e300000000a00 */
[----:B------:R-:W1:Y:S08]  /*0760*/  LDC.64 R4, c[0x0][0x438] ;  /* 0x00010e00ff047b82 */ /* 0x000e700000000a00 */
[----:B------:R-:W2:Y:S01]  /*0770*/  LDC.64 R6, c[0x0][0x3d8] ;  /* 0x0000f600ff067b82 */ /* 0x000ea20000000a00 */
[----:B------:R-:W-:Y:S01]  /*0780*/  CS2R R28, SRZ ;  /* 0x00000000001c7805 */ /* 0x000fe2000001ff00 */
[----:B0-----:R-:W-:Y:S01]  /*0790*/  IMAD.WIDE.U32 R2, R38, 0x8, R2 ;  /* 0x0000000826027825 */ /* 0x001fe200078e0002 */
[----:B------:R-:W-:-:S02]  /*07a0*/  CS2R R26, SRZ ;  /* 0x00000000001a7805 */ /* 0x000fc4000001ff00 */
[----:B------:R-:W-:Y:S02]  /*07b0*/  CS2R R24, SRZ ;  /* 0x0000000000187805 */ /* 0x000fe4000001ff00 */
[----:B------:R-:W-:Y:S01]  /*07c0*/  CS2R R22, SRZ ;  /* 0x0000000000167805 */ /* 0x000fe2000001ff00 */
[----:B------:R-:W5:Y:S01]  /*07d0*/  LDG.E.64 R40, desc[UR6][R2.64] ;  /* 0x0000000602287981 */ /* 0x000f62000c1e1b00 */
[----:B-1----:R-:W-:-:S03]  /*07e0*/  IMAD.WIDE.U32 R18, R38, 0x8, R4 ;  /* 0x0000000826127825 */ /* 0x002fc600078e0004 */
[----:B------:R-:W5:Y:S04]  /*07f0*/  LDG.E.64 R44, desc[UR6][R2.64+0x100] ;  /* 0x00010006022c7981 */ /* 0x000f68000c1e1b00 */
[----:B------:R-:W5:Y:S01]  /*0800*/  LDG.E.64 R48, desc[UR6][R2.64+0x200] ;  /* 0x0002000602307981 */ /* 0x000f62000c1e1b00 */
[----:B--2---:R-:W-:-:S03]  /*0810*/  IMAD.WIDE.U32 R20, R38, 0x8, R6 ;  /* 0x0000000826147825 */ /* 0x004fc600078e0006 */
[----:B------:R-:W5:Y:S04]  /*0820*/  LDG.E.64 R12, desc[UR6][R2.64+0x300] ;  /* 0x00030006020c7981 */ /* 0x000f68000c1e1b00 */
[----:B------:R-:W5:Y:S04]  /*0830*/  LDG.E.64 R6, desc[UR6][R2.64+0x400] ;  /* 0x0004000602067981 */ /* 0x000f68000c1e1b00 */
[----:B------:R-:W5:Y:S04]  /*0840*/  LDG.E.64 R4, desc[UR6][R2.64+0x500] ;  /* 0x0005000602047981 */ /* 0x000f68000c1e1b00 */
[----:B------:R-:W5:Y:S04]  /*0850*/  LDG.E.64 R42, desc[UR6][R20.64] ;  /* 0x00000006142a7981 */ /* 0x000f68000c1e1b00 */
        /* <DEDUP_REMOVED lines=12> */
[----:B0-----:R-:W-:-:S07]  /*0920*/  CS2R R18, SRZ ;  /* 0x0000000000127805 */ /* 0x001fce000001ff00 */
.L_x_13788:
[----:B------:R-:W1:Y:S02]  /*0930*/  LDCU UR4, c[0x0][0x384] ;  /* 0x00007080ff0477ac */ /* 0x000e640008000800 */
[----:B-1----:R-:W-:-:S13]  /*0940*/  ISETP.GE.AND P1, PT, R0, UR4, PT ;  /* 0x0000000400007c0c */ /* 0x002fda000bf26270 */
[----:B------:R-:W-:Y:S05]  /*0950*/  @P1 EXIT ;  /* 0x000000000000194d */ /* 0x000fea0003800000 */
[----:B-----5:R-:W-:Y:S01]  /*0960*/  MOV R99, R4 ;  /* 0x0000000400637202 */ /* 0x020fe20000000f00 */
[----:B------:R-:W1:Y:S01]  /*0970*/  LDCU.U8 UR4, c[0x0][0x410] ;  /* 0x00008200ff0477ac */ /* 0x000e620008000000 */
[----:B------:R-:W-:Y:S02]  /*0980*/  SHF.R.U64 R100, R4, 0x10, R5 ;  /* 0x0000001004647819 */ /* 0x000fe40000001205 */
[----:B------:R-:W-:Y:S01]  /*0990*/  MOV R101, R8 ;  /* 0x0000000800657202 */ /* 0x000fe20000000f00 */
[----:B------:R-:W2:Y:S01]  /*09a0*/  LDCU UR5, c[0x0][0x388] ;  /* 0x00007100ff0577ac */ /* 0x000ea20008000800 */
[----:B------:R-:W-:Y:S02]  /*09b0*/  MOV R4, R9 ;  /* 0x0000000900047202 */ /* 0x000fe40000000f00 */
[----:B------:R-:W-:Y:S01]  /*09c0*/  MOV R39, R41 ;  /* 0x0000002900277202 */ /* 0x000fe20000000f00 */
[----:B------:R-:W3:Y:S01]  /*09d0*/  LDCU UR8, c[0x0][0x448] ;  /* 0x00008900ff0877ac */ /* 0x000ee20008000800 */
[----:B------:R-:W-:-:S02]  /*09e0*/  PRMT R101, R101, 0x5410, R4 ;  /* 0x0000541065657816 */ /* 0x000fc40000000004 */
[--C-:B------:R-:W-:Y:S01]  /*09f0*/  SHF.R.U64 R65, R40, 0x10, R41.reuse ;  /* 0x0000001028417819 */ /* 0x100fe20000001229 */
[----:B------:R-:W4:Y:S01]  /*0a00*/  LDCU.64 UR10, c[0x0][0x3a0] ;  /* 0x00007400ff0a77ac */ /* 0x000f220008000a00 */
[----:B0-----:R-:W-:Y:S02]  /*0a10*/  SHF.R.U32.HI R52, RZ, 0x10, R41 ;  /* 0x00000010ff347819 */ /* 0x001fe40000011629 */
[----:B------:R-:W-:Y:S01]  /*0a20*/  SHF.R.U64 R103, R30, 0x10, R31 ;  /* 0x000000101e677819 */ /* 0x000fe2000000121f */
[----:B------:R-:W0:Y:S01]  /*0a30*/  LDCU.64 UR12, c[0x0][0x398] ;  /* 0x00007300ff0c77ac */ /* 0x000e220008000a00 */
[----:B------:R-:W-:Y:S02]  /*0a40*/  SHF.R.U64 R4, R18, 0x10, R19 ;  /* 0x0000001012047819 */ /* 0x000fe40000001213 */
[----:B------:R-:W-:Y:S02]  /*0a50*/  MOV R41, R45 ;  /* 0x0000002d00297202 */ /* 0x000fe40000000f00 */
[----:B------:R-:W-:-:S02]  /*0a60*/  SHF.R.U64 R61, R44, 0x10, R45 ;  /* 0x000000102c3d7819 */ /* 0x000fc4000000122d */
[----:B------:R-:W-:Y:S02]  /*0a70*/  SHF.R.U32.HI R54, RZ, 0x10, R45 ;  /* 0x00000010ff367819 */ /* 0x000fe4000001162d */
[----:B------:R-:W-:Y:S02]  /*0a80*/  MOV R69, R50 ;  /* 0x0000003200457202 */ /* 0x000fe40000000f00 */
[----:B------:R-:W-:Y:S02]  /*0a90*/  SHF.R.U64 R70, R50, 0x10, R51 ;  /* 0x0000001032467819 */ /* 0x000fe40000001233 */
[----:B------:R-:W-:Y:S02]  /*0aa0*/  MOV R71, R12 ;  /* 0x0000000c00477202 */ /* 0x000fe40000000f00 */
[----:B------:R-:W-:Y:S02]  /*0ab0*/  SHF.R.U64 R73, R12, 0x10, R13 ;  /* 0x000000100c497819 */ /* 0x000fe4000000120d */
[----:B------:R-:W-:-:S02]  /*0ac0*/  MOV R75, R14 ;  /* 0x0000000e004b7202 */ /* 0x000fc40000000f00 */
[----:B------:R-:W-:Y:S02]  /*0ad0*/  SHF.R.U64 R79, R14, 0x10, R15 ;  /* 0x000000100e4f7819 */ /* 0x000fe4000000120f */
[----:B------:R-:W-:Y:S02]  /*0ae0*/  MOV R45, R13 ;  /* 0x0000000d002d7202 */ /* 0x000fe40000000f00 */
[----:B------:R-:W-:Y:S02]  /*0af0*/  SHF.R.U32.HI R50, RZ, 0x10, R13 ;  /* 0x00000010ff327819 */ /* 0x000fe4000001160d */
[----:B------:R-:W-:Y:S02]  /*0b00*/  MOV R12, R15 ;  /* 0x0000000f000c7202 */ /* 0x000fe40000000f00 */
[----:B------:R-:W-:Y:S02]  /*0b10*/  SHF.R.U32.HI R14, RZ, 0x10, R15 ;  /* 0x00000010ff0e7819 */ /* 0x000fe4000001160f */
[----:B------:R-:W-:-:S02]  /*0b20*/  MOV R13, R7 ;  /* 0x00000007000d7202 */ /* 0x000fc40000000f00 */
[--C-:B------:R-:W-:Y:S02]  /*0b30*/  SHF.R.U64 R81, R6, 0x10, R7.reuse ;  /* 0x0000001006517819 */ /* 0x100fe40000001207 */
[----:B------:R-:W-:Y:S02]  /*0b40*/  SHF.R.U32.HI R15, RZ, 0x10, R7 ;  /* 0x00000010ff0f7819 */ /* 0x000fe40000011607 */
[----:B------:R-:W-:Y:S02]  /*0b50*/  MOV R7, R5 ;  /* 0x0000000500077202 */ /* 0x000fe40000000f00 */
[----:B------:R-:W-:Y:S02]  /*0b60*/  PRMT R103, R103, 0x5410, R4 ;  /* 0x0000541067677816 */ /* 0x000fe40000000004 */
[----:B------:R-:W-:Y:S02]  /*0b70*/  SHF.R.U32.HI R5, RZ, 0x10, R5 ;  /* 0x00000010ff057819 */ /* 0x000fe40000011605 */
[----:B------:R-:W-:-:S02]  /*0b80*/  SHF.R.U32.HI R104, RZ, 0x10, R31 ;  /* 0x00000010ff687819 */ /* 0x000fc4000001161f */
[----:B------:R-:W-:Y:S02]  /*0b90*/  SHF.R.U32.HI R4, RZ, 0x10, R19 ;  /* 0x00000010ff047819 */ /* 0x000fe40000011613 */
[----:B------:R-:W-:Y:S02]  /*0ba0*/  PRMT R100, R100, 0x5410, R5 ;  /* 0x0000541064647816 */ /* 0x000fe40000000005 */
[----:B------:R-:W-:Y:S02]  /*0bb0*/  PRMT R104, R104, 0x5410, R4 ;  /* 0x0000541068687816 */ /* 0x000fe40000000004 */
[----:B------:R-:W-:Y:S02]  /*0bc0*/  SHF.R.U64 R105, R32, 0x10, R33 ;  /* 0x0000001020697819 */ /* 0x000fe40000001221 */
[----:B------:R-:W-:Y:S02]  /*0bd0*/  SHF.R.U64 R5, R20, 0x10, R21 ;  /* 0x0000001014057819 */ /* 0x000fe40000001215 */
        /* <DEDUP_REMOVED lines=20> */
[----:B------:R-:W-:Y:S02]  /*0d20*/  MOV R66, R40 ;  /* 0x0000002800427202 */ /* 0x000fe40000000f00 */
[----:B------:R-:W-:Y:S02]  /*0d30*/  MOV R64, R42 ;  /* 0x0000002a00407202 */ /* 0x000fe40000000f00 */
[----:B------:R-:W-:Y:S02]  /*0d40*/  MOV R40, R43 ;  /* 0x0000002b00287202 */ /* 0x000fe40000000f00 */
[--C-:B------:R-:W-:Y:S02]  /*0d50*/  SHF.R.U64 R63, R42, 0x10, R43.reuse ;  /* 0x000000102a3f7819 */ /* 0x100fe4000000122b */
[----:B------:R-:W-:-:S02]  /*0d60*/  SHF.R.U32.HI R53, RZ, 0x10, R43 ;  /* 0x00000010ff357819 */ /* 0x000fc4000001162b */
[----:B------:R-:W-:Y:S02]  /*0d70*/  MOV R60, R46 ;  /* 0x0000002e003c7202 */ /* 0x000fe40000000f00 */
[----:B------:R-:W-:Y:S02]  /*0d80*/  MOV R67, R48 ;  /* 0x0000003000437202 */ /* 0x000fe40000000f00 */
[----:B------:R-:W-:Y:S02]  /*0d90*/  SHF.R.U64 R68, R48, 0x10, R49 ;  /* 0x0000001030447819 */ /* 0x000fe40000001231 */
[----:B------:R-:W-:Y:S02]  /*0da0*/  MOV R62, R44 ;  /* 0x0000002c003e7202 */ /* 0x000fe40000000f00 */
[----:B------:R-:W-:Y:S02]  /*0db0*/  MOV R42, R47 ;  /* 0x0000002f002a7202 */ /* 0x000fe40000000f00 */
[----:B------:R-:W-:-:S02]  /*0dc0*/  SHF.R.U64 R46, R46, 0x10, R47 ;  /* 0x000000102e2e7819 */ /* 0x000fc4000000122f */
[----:B------:R-:W-:Y:S02]  /*0dd0*/  MOV R43, R49 ;  /* 0x00000031002b7202 */ /* 0x000fe40000000f00 */
[----:B------:R-:W-:Y:S02]  /*0de0*/  SHF.R.U32.HI R48, RZ, 0x10, R49 ;  /* 0x00000010ff307819 */ /* 0x000fe40000011631 */
[----:B------:R-:W-:Y:S02]  /*0df0*/  MOV R80, R6 ;  /* 0x0000000600507202 */ /* 0x000fe40000000f00 */
[----:B------:R-:W-:Y:S02]  /*0e00*/  MOV R96, R10 ;  /* 0x0000000a00607202 */ /* 0x000fe40000000f00 */
[----:B------:R-:W-:Y:S02]  /*0e10*/  SHF.R.U64 R98, R10, 0x10, R11 ;  /* 0x000000100a627819 */ /* 0x000fe4000000120b */
[----:B------:R-:W-:-:S02]  /*0e20*/  SHF.R.U64 R102, R8, 0x10, R9 ;  /* 0x0000001008667819 */ /* 0x000fc40000001209 */
[----:B------:R-:W-:Y:S02]  /*0e30*/  PRMT R111, R111, 0x5410, R4 ;  /* 0x000054106f6f7816 */ /* 0x000fe40000000004 */
[----:B------:R-:W-:Y:S02]  /*0e40*/  PRMT R112, R112, 0x5410, R5 ;  /* 0x0000541070707816 */ /* 0x000fe40000000005 */
[----:B------:R-:W-:Y:S02]  /*0e50*/  SHF.R.U32.HI R47, RZ, 0x10, R47 ;  /* 0x00000010ff2f7819 */ /* 0x000fe4000001162f */
[----:B------:R-:W-:Y:S02]  /*0e60*/  MOV R44, R51 ;  /* 0x00000033002c7202 */ /* 0x000fe40000000f00 */
[----:B------:R-:W-:Y:S02]  /*0e70*/  SHF.R.U32.HI R49, RZ, 0x10, R51 ;  /* 0x00000010ff317819 */ /* 0x000fe40000011633 */
[----:B------:R-:W-:-:S02]  /*0e80*/  MOV R6, R11 ;  /* 0x0000000b00067202 */ /* 0x000fc40000000f00 */
[----:B------:R-:W-:Y:S02]  /*0e90*/  SHF.R.U32.HI R10, RZ, 0x10, R11 ;  /* 0x00000010ff0a7819 */ /* 0x000fe4000001160b */
[----:B------:R-:W-:Y:S02]  /*0ea0*/  ISETP.NE.U32.AND P1, PT, R56, RZ, PT ;  /* 0x000000ff3800720c */ /* 0x000fe40003f25070 */
[----:B------:R-:W-:Y:S02]  /*0eb0*/  SHF.R.U32.HI R8, RZ, 0x10, R9 ;  /* 0x00000010ff087819 */ /* 0x000fe40000011609 */
[----:B------:R-:W-:Y:S02]  /*0ec0*/  SHF.R.U64 R113, R2, 0x10, R3 ;  /* 0x0000001002717819 */ /* 0x000fe40000001203 */
[----:B------:R-:W-:Y:S02]  /*0ed0*/  SHF.R.U64 R4, R28, 0x10, R29 ;  /* 0x000000101c047819 */ /* 0x000fe4000000121d */
[----:B------:R-:W-:-:S02]  /*0ee0*/  SHF.R.U32.HI R114, RZ, 0x10, R3 ;  /* 0x00000010ff727819 */ /* 0x000fc40000011603 */
[----:B------:R-:W-:Y:S02]  /*0ef0*/  SHF.R.U32.HI R5, RZ, 0x10, R29 ;  /* 0x00000010ff057819 */ /* 0x000fe4000001161d */
[----:B------:R-:W-:Y:S02]  /*0f00*/  PRMT R66, R39, 0x5410, R66 ;  /* 0x0000541027427816 */ /* 0x000fe40000000042 */
[----:B------:R-:W-:Y:S02]  /*0f10*/  ISETP.NE.AND.EX P1, PT, R57, RZ, PT, P1 ;  /* 0x000000ff3900720c */ /* 0x000fe40003f25310 */
        /* <DEDUP_REMOVED lines=23> */
[----:B0-234-:R-:W-:-:S09]  /*1090*/  PRMT R114, R114, 0x5410, R5 ;  /* 0x0000541072727816 */ /* 0x01dfd20000000005 */
.L_x_13804:
        /* <DEDUP_REMOVED lines=12> */
[----:B--2---:R-:W-:-:S05]  /*1160*/  @P2 IMAD.WIDE.U32 R40, R49, 0x10, R40 ;  /* 0x0000001031282825 */ /* 0x004fca00078e0028 */
[----:B------:R0:W5:Y:S04]  /*1170*/  @P2 LDG.E.128 R8, desc[UR6][R40.64] ;  /* 0x0000000628082981 */ /* 0x000168000c1e1d00 */
[----:B------:R0:W5:Y:S01]  /*1180*/  LDG.E.128 R40, desc[UR6][R44.64] ;  /* 0x000000062c287981 */ /* 0x000162000c1e1d00 */
        /* <DEDUP_REMOVED lines=15> */
.L_x_13791:
        /* <DEDUP_REMOVED lines=9> */
.L_x_13790:
        /* <DEDUP_REMOVED lines=12> */
.L_x_13792:
[----:B------:R-:W0:Y:S01]  /*13d0*/  @P0 LDC.64 R52, c[0x0][0x3a8] ;  /* 0x0000ea00ff340b82 */ /* 0x000e220000000a00 */
[----:B------:R-:W-:-:S05]  /*13e0*/  IADD3 R48, PT, PT, R49, 0x20, RZ ;  /* 0x0000002031307810 */ /* 0x000fca0007ffe0ff */
[----:B------:R-:W-:Y:S02]  /*13f0*/  IMAD.WIDE.U32 R50, R48, 0x10, R54 ;  /* 0x0000001030327825 */ /* 0x000fe400078e0036 */
[----:B------:R-:W1:Y:S08]  /*1400*/  @P1 LDC.64 R42, c[0x0][0x398] ;  /* 0x0000e600ff2a1b82 */ /* 0x000e700000000a00 */
[----:B------:R-:W2:Y:S01]  /*1410*/  @P2 LDC.64 R40, c[0x0][0x3a0] ;  /* 0x0000e800ff282b82 */ /* 0x000ea20000000a00 */
[----:B0-----:R-:W-:-:S05]  /*1420*/  @P0 IMAD.WIDE.U32 R52, R49, 0x10, R52 ;  /* 0x0000001031340825 */ /* 0x001fca00078e0034 */
[----:B------:R0:W-:Y:S01]  /*1430*/  @P0 STG.E.128 desc[UR6][R52.64], R4 ;  /* 0x0000000434000986 */ /* 0x0001e2000c101d06 */
[----:B-1----:R-:W-:-:S05]  /*1440*/  @P1 IMAD.WIDE.U32 R42, R48, 0x10, R42 ;  /* 0x00000010302a1825 */ /* 0x002fca00078e002a */
[----:B------:R0:W5:Y:S01]  /*1450*/  @P1 LDG.E.128 R12, desc[UR6][R42.64] ;  /* 0x000000062a0c1981 */ /* 0x000162000c1e1d00 */
[----:B--2---:R-:W-:-:S05]  /*1460*/  @P2 IMAD.WIDE.U32 R40, R48, 0x10, R40 ;  /* 0x0000001030282825 */ /* 0x004fca00078e0028 */
[----:B------:R0:W5:Y:S04]  /*1470*/  @P2 LDG.E.128 R8, desc[UR6][R40.64] ;  /* 0x0000000628082981 */ /* 0x000168000c1e1d00 */
[----:B------:R0:W5:Y:S01]  /*1480*/  LDG.E.128 R40, desc[UR6][R50.64] ;  /* 0x0000000632287981 */ /* 0x000162000c1e1d00 */
[----:B------:R-:W-:-:S04]  /*1490*/  UISETP.NE.U32.AND UP0, UPT, UR12, URZ, UPT ;  /* 0x000000ff0c00728c */ /* 0x000fc8000bf05070 */
[----:B------:R-:W-:-:S09]  /*14a0*/  UISETP.NE.AND.EX UP0, UPT, UR13, URZ, UPT, UP0 ;  /* 0x000000ff0d00728c */ /* 0x000fd2000bf05300 */
[----:B0-----:R-:W-:Y:S05]  /*14b0*/  BRA.U UP0, `(.L_x_13793) ;  /* 0x0000000100407547 */ /* 0x001fea000b800000 */
[----:B------:R-:W-:-:S04]  /*14c0*/  UISETP.NE.U32.AND UP1, UPT, UR10, URZ, UPT ;  /* 0x000000ff0a00728c */ /* 0x000fc8000bf25070 */
[----:B------:R-:W-:-:S06]  /*14d0*/  UISETP.NE.AND.EX UP1, UPT, UR11, URZ, UPT, UP1 ;  /* 0x000000ff0b00728c */ /* 0x000fcc000bf25310 */
[----:B------:R-:W-:-:S13]  /*14e0*/  PLOP3.LUT P3, PT, PT, PT, UP1, 0x80, 0x8 ;  /* 0x000000000008781c */ /* 0x000fda0003f6f018 */
        /* <DEDUP_REMOVED lines=13> */
.L_x_13793:
        /* <DEDUP_REMOVED lines=23> */
.L_x_13794:
        /* <DEDUP_REMOVED lines=12> */
[----:B------:R-:W-:Y:S05]  /*17f0*/  BRA.U UP0, `(.L_x_13795) ;  /* 0x0000000100347547 */ /* 0x000fea000b800000 */
[----:B-----5:R-:W-:Y:S01]  /*1800*/  @!P3 MOV R53, R40 ;  /* 0x000000280035b202 */ /* 0x020fe20000000f00 */
[----:B------:R-:W-:Y:S01]  /*1810*/  @P3 FADD.FTZ R53, R8, R40 ;  /* 0x0000002808353221 */ /* 0x000fe20000010000 */
[----:B0-----:R-:W-:Y:S01]  /*1820*/  @!P3 MOV R56, R41 ;  /* 0x000000290038b202 */ /* 0x001fe20000000f00 */
        /* <DEDUP_REMOVED lines=10> */
.L_x_13795:
[----:B-----5:R-:W-:Y:S01]  /*18d0*/  @!P3 FADD.FTZ R53, R12, R40 ;  /* 0x000000280c35b221 */ /* 0x020fe20000010000 */
[----:B0-----:R-:W-:Y:S01]  /*18e0*/  @!P3 FADD.FTZ R56, R13, R41 ;  /* 0x000000290d38b221 */ /* 0x001fe20000010000 */
        /* <DEDUP_REMOVED lines=19> */
.L_x_13796:
        /* <DEDUP_REMOVED lines=26> */
.L_x_13797:
        /* <DEDUP_REMOVED lines=21> */
.L_x_13798:
        /* <DEDUP_REMOVED lines=26> */
.L_x_13799:
        /* <DEDUP_REMOVED lines=21> */
.L_x_13800:
        /* <DEDUP_REMOVED lines=21> */
[----:B0-----:R-:W-:Y:S02]  /*2150*/  @P3 MOV R4, R94 ;  /* 0x0000005e00043202 */ /* 0x001fe40000000f00 */
[----:B------:R-:W-:-:S02]  /*2160*/  @P3 MOV R5, R91 ;  /* 0x0000005b00053202 */ /* 0x000fc40000000f00 */
[----:B------:R-:W-:Y:S02]  /*2170*/  @P3 MOV R6, R92 ;  /* 0x0000005c00063202 */ /* 0x000fe40000000f00 */
[----:B------:R-:W-:Y:S01]  /*2180*/  @P3 MOV R7, R93 ;  /* 0x0000005d00073202 */ /* 0x000fe20000000f00 */
[----:B------:R-:W-:Y:S06]  /*2190*/  BRA `(.L_x_13802) ;  /* 0x0000000000547947 */ /* 0x000fec0003800000 */
.L_x_13801:
[----:B-----5:R-:W-:Y:S01]  /*21a0*/  @!P3 FADD.FTZ R94, R12, R40 ;  /* 0x000000280c5eb221 */ /* 0x020fe20000010000 */
[----:B------:R-:W-:Y:S01]  /*21b0*/  @!P3 FADD.FTZ R91, R13, R41 ;  /* 0x000000290d5bb221 */ /* 0x000fe20000010000 */
[----:B------:R-:W-:Y:S01]  /*21c0*/  @!P3 FADD.FTZ R92, R14, R42 ;  /* 0x0000002a0e5cb221 */ /* 0x000fe20000010000 */
[----:B------:R-:W-:Y:S02]  /*21d0*/  @!P3 FADD.FTZ R93, R15, R43 ;  /* 0x0000002b0f5db221 */ /* 0x000fe40000010000 */
[----:B0-----:R-:W-:Y:S02]  /*21e0*/  @!P3 MOV R4, R94 ;  /* 0x0000005e0004b202 */ /* 0x001fe40000000f00 */
        /* <DEDUP_REMOVED lines=16> */
.L_x_13802:
        /* <DEDUP_REMOVED lines=99> */
.L_x_13816:
[----:B------:R-:W2:Y:S01]  /*2920*/  @!P2 LDC.64 R116, c[0x0][0x3c0] ;  /* 0x0000f000ff74ab82 */ /* 0x000ea20000000a00 */
[C---:B------:R-:W-:Y:S01]  /*2930*/  FMUL.FTZ R41, R40.reuse, R40 ;  /* 0x0000002828297220 */ /* 0x040fe20000410000 */
[----:B-1----:R-:W-:Y:S01]  /*2940*/  FADD.FTZ R42, R55, R42 ;  /* 0x0000002a372a7221 */ /* 0x002fe20000010000 */
[----:B------:R-:W-:Y:S01]  /*2950*/  FSEL R97, R40, RZ, !P4 ;  /* 0x000000ff28617208 */ /* 0x000fe20006000000 */
[----:B------:R-:W-:Y:S02]  /*2960*/  HADD2.F32 R43, -RZ, R65.H1_H1 ;  /* 0x30000041ff2b7230 */ /* 0x000fe40000004100 */
[----:B------:R-:W-:Y:S01]  /*2970*/  FSEL R41, R41, RZ, P4 ;  /* 0x000000ff29297208 */ /* 0x000fe20002000000 */
[----:B------:R-:W-:Y:S01]  /*2980*/  FFMA.FTZ R42, R42, R54, UR8 ;  /* 0x000000082a2a7e23 */ /* 0x000fe20008010036 */
[----:B------:R-:W1:Y:S01]  /*2990*/  @!P2 LDC.64 R58, c[0x0][0x3c8] ;  /* 0x0000f200ff3aab82 */ /* 0x000e620000000a00 */
[C---:B------:R-:W-:Y:S01]  /*29a0*/  FADD.FTZ R115, -R97.reuse, R47 ;  /* 0x0000002f61737221 */ /* 0x040fe20000010100 */
[----:B------:R-:W-:Y:S01]  /*29b0*/  FADD.FTZ R47, -R97, R44 ;  /* 0x0000002c612f7221 */ /* 0x000fe20000010100 */
[----:B------:R-:W-:Y:S01]  /*29c0*/  FADD.FTZ R41, R42, R41 ;  /* 0x000000292a297221 */ /* 0x000fe20000010000 */
[----:B------:R-:W-:-:S02]  /*29d0*/  HADD2.F32 R42, -RZ, R66.H0_H0 ;  /* 0x20000042ff2a7230 */ /* 0x000fc40000004100 */
[----:B------:R-:W-:Y:S01]  /*29e0*/  FADD.FTZ R83, -R97, R83 ;  /* 0x0000005361537221 */ /* 0x000fe20000010100 */
[----:B------:R-:W-:Y:S01]  /*29f0*/  HADD2.F32 R44, -RZ, R104.H0_H0 ;  /* 0x20000068ff2c7230 */ /* 0x000fe20000004100 */
[----:B------:R3:W4:Y:S01]  /*2a00*/  MUFU.RSQ R95, R41 ;  /* 0x00000029005f7308 */ /* 0x0007220000001400 */
[----:B0-----:R-:W0:Y:S01]  /*2a10*/  LDC.64 R54, c[0x0][0x428] ;  /* 0x00010a00ff367b82 */ /* 0x001e220000000a00 */
[----:B--2---:R-:W-:-:S04]  /*2a20*/  @!P2 IMAD.WIDE R116, R0, 0x4, R116 ;  /* 0x000000040074a825 */ /* 0x004fc800078e0274 */
[----:B---3--:R-:W-:Y:S01]  /*2a30*/  HADD2.F32 R41, -RZ, R30.H0_H0 ;  /* 0x2000001eff297230 */ /* 0x008fe20000004100 */
[----:B------:R2:W-:Y:S01]  /*2a40*/  @!P2 STG.E desc[UR6][R116.64], R40 ;  /* 0x000000287400a986 */ /* 0x0005e2000c101906 */
[----:B-1----:R-:W-:-:S04]  /*2a50*/  @!P2 IMAD.WIDE R58, R0, 0x4, R58 ;  /* 0x00000004003aa825 */ /* 0x002fc800078e023a */
[C---:B----4-:R-:W-:Y:S01]  /*2a60*/  FMUL.FTZ R115, R95.reuse, R115 ;  /* 0x000000735f737220 */ /* 0x050fe20000410000 */
[C---:B------:R-:W-:Y:S01]  /*2a70*/  FMUL.FTZ R47, R95.reuse, R47 ;  /* 0x0000002f5f2f7220 */ /* 0x040fe20000410000 */
[----:B------:R-:W-:Y:S01]  /*2a80*/  FMUL.FTZ R83, R95, R83 ;  /* 0x000000535f537220 */ /* 0x000fe20000410000 */
[----:B------:R1:W-:Y:S01]  /*2a90*/  @!P2 STG.E desc[UR6][R58.64], R95 ;  /* 0x0000005f3a00a986 */ /* 0x0003e2000c101906 */
[----:B--2---:R-:W-:-:S05]  /*2aa0*/  HADD2.F32 R40, -RZ, R66.H1_H1 ;  /* 0x30000042ff287230 */ /* 0x004fca0000004100 */
[----:B------:R-:W-:Y:S01]  /*2ab0*/  FFMA.FTZ R40, R115, R40, R41 ;  /* 0x0000002873287223 */ /* 0x000fe20000010029 */
[----:B------:R-:W-:Y:S02]  /*2ac0*/  HADD2.F32 R41, -RZ, R103.H0_H0 ;  /* 0x20000067ff297230 */ /* 0x000fe40000004100 */
[C---:B-1----:R-:W-:Y:S01]  /*2ad0*/  FADD.FTZ R58, -R97.reuse, R46 ;  /* 0x0000002e613a7221 */ /* 0x042fe20000010100 */
[----:B------:R-:W-:Y:S01]  /*2ae0*/  FADD.FTZ R46, -R97, R45 ;  /* 0x0000002d612e7221 */ /* 0x000fe20000010100 */
[----:B------:R-:W-:Y:S02]  /*2af0*/  HADD2.F32 R59, -RZ, R31.H0_H0 ;  /* 0x2000001fff3b7230 */ /* 0x000fe40000004100 */
[C---:B------:R-:W-:Y:S01]  /*2b00*/  FMUL.FTZ R45, R95.reuse, R58 ;  /* 0x0000003a5f2d7220 */ /* 0x040fe20000410000 */
[----:B------:R-:W-:Y:S02]  /*2b10*/  HADD2.F32 R58, -RZ, R65.H0_H0 ;  /* 0x20000041ff3a7230 */ /* 0x000fe40000004100 */
[----:B------:R-:W-:Y:S01]  /*2b20*/  FMUL.FTZ R46, R95, R46 ;  /* 0x0000002e5f2e7220 */ /* 0x000fe20000410000 */
[----:B------:R-:W-:-:S03]  /*2b30*/  FFMA.FTZ R41, R45, R43, R41 ;  /* 0x0000002b2d297223 */ /* 0x000fc60000010029 */
[----:B------:R-:W-:Y:S01]  /*2b40*/  FFMA.FTZ R42, R46, R42, R59 ;  /* 0x0000002a2e2a7223 */ /* 0x000fe2000001003b */
[----:B------:R-:W-:Y:S01]  /*2b50*/  FFMA.FTZ R43, R47, R58, R44 ;  /* 0x0000003a2f2b7223 */ /* 0x000fe2000001002c */
[----:B0-----:R-:W-:-:S04]  /*2b60*/  IMAD.WIDE.U32 R58, R49, 0x10, R54 ;  /* 0x00000010313a7825 */ /* 0x001fc800078e0036 */
[----:B------:R-:W-:Y:S01]  /*2b70*/  HADD2.F32 R44, -RZ, R18.H0_H0 ;  /* 0x20000012ff2c7230 */ /* 0x000fe20000004100 */
[----:B------:R0:W-:Y:S02]  /*2b80*/  STG.E.128 desc[UR6][R58.64], R40 ;  /* 0x000000283a007986 */ /* 0x0001e4000c101d06 */
[----:B0-----:R-:W0:Y:S01]  /*2b90*/  LDC.64 R58, c[0x0][0x430] ;  /* 0x00010c00ff3a7b82 */ /* 0x001e220000000a00 */
[----:B------:R-:W-:Y:S02]  /*2ba0*/  HADD2.F32 R41, -RZ, R63.H1_H1 ;  /* 0x3000003fff297230 */ /* 0x000fe40000004100 */
[----:B------:R-:W-:Y:S02]  /*2bb0*/  HADD2.F32 R40, -RZ, R103.H1_H1 ;  /* 0x30000067ff287230 */ /* 0x000fe40000004100 */
[--C-:B------:R-:W-:Y:S02]  /*2bc0*/  HADD2.F32 R42, -RZ, R64.reuse.H1_H1 ;  /* 0x30000040ff2a7230 */ /* 0x100fe40000004100 */
[----:B------:R-:W-:-:S02]  /*2bd0*/  HADD2.F32 R43, -RZ, R64.H0_H0 ;  /* 0x20000040ff2b7230 */ /* 0x000fc40000004100 */
[----:B------:R-:W-:Y:S01]  /*2be0*/  FFMA.FTZ R45, R45, R41, R40 ;  /* 0x000000292d2d7223 */ /* 0x000fe20000010028 */
[----:B------:R-:W-:Y:S02]  /*2bf0*/  HADD2.F32 R41, -RZ, R63.H0_H0 ;  /* 0x2000003fff297230 */ /* 0x000fe40000004100 */
[----:B------:R-:W-:Y:S01]  /*2c00*/  FFMA.FTZ R44, R115, R42, R44 ;  /* 0x0000002a732c7223 */ /* 0x000fe2000001002c */
[----:B------:R-:W-:Y:S02]  /*2c10*/  HADD2.F32 R40, -RZ, R104.H1_H1 ;  /* 0x30000068ff287230 */ /* 0x000fe40000004100 */
[----:B------:R-:W-:-:S03]  /*2c20*/  HADD2.F32 R42, -RZ, R19.H0_H0 ;  /* 0x20000013ff2a7230 */ /* 0x000fc60000004100 */
[----:B------:R-:W-:Y:S01]  /*2c30*/  FFMA.FTZ R47, R47, R41, R40 ;  /* 0x000000292f2f7223 */ /* 0x000fe20000010028 */
[C---:B------:R-:W-:Y:S01]  /*2c40*/  FADD.FTZ R41, -R97.reuse, R77 ;  /* 0x0000004d61297221 */ /* 0x040fe20000010100 */
[----:B------:R-:W-:Y:S01]  /*2c50*/  FFMA.FTZ R46, R46, R43, R42 ;  /* 0x0000002b2e2e7223 */ /* 0x000fe2000001002a */
[----:B------:R-:W-:Y:S01]  /*2c60*/  FADD.FTZ R77, -R97, R82 ;  /* 0x00000052614d7221 */ /* 0x000fe20000010100 */
[----:B------:R-:W-:Y:S02]  /*2c70*/  HADD2.F32 R42, -RZ, R61.H1_H1 ;  /* 0x3000003dff2a7230 */ /* 0x000fe40000004100 */
[C---:B------:R-:W-:Y:S01]  /*2c80*/  FMUL.FTZ R82, R95.reuse, R41 ;  /* 0x000000295f527220 */ /* 0x040fe20000410000 */
[----:B------:R-:W-:Y:S02]  /*2c90*/  HADD2.F32 R41, -RZ, R105.H0_H0 ;  /* 0x20000069ff297230 */ /* 0x000fe40000004100 */
[----:B------:R-:W-:Y:S01]  /*2ca0*/  FMUL.FTZ R77, R95, R77 ;  /* 0x0000004d5f4d7220 */ /* 0x000fe20000410000 */
[----:B0-----:R-:W-:-:S04]  /*2cb0*/  IMAD.WIDE.U32 R116, R49, 0x10, R58 ;  /* 0x0000001031747825 */ /* 0x001fc800078e003a */
[----:B------:R-:W-:Y:S01]  /*2cc0*/  FFMA.FTZ R41, R77, R42, R41 ;  /* 0x0000002a4d297223 */ /* 0x000fe20000010029 */
[----:B------:R-:W-:Y:S01]  /*2cd0*/  HADD2.F32 R40, -RZ, R62.H1_H1 ;  /* 0x3000003eff287230 */ /* 0x000fe20000004100 */
[----:B------:R0:W-:Y:S01]  /*2ce0*/  STG.E.128 desc[UR6][R116.64], R44 ;  /* 0x0000002c74007986 */ /* 0x0001e2000c101d06 */
[----:B------:R-:W-:Y:S02]  /*2cf0*/  HADD2.F32 R43, -RZ, R32.H0_H0 ;  /* 0x20000020ff2b7230 */ /* 0x000fe40000004100 */
[----:B------:R-:W-:Y:S02]  /*2d00*/  HADD2.F32 R42, -RZ, R33.H0_H0 ;  /* 0x20000021ff2a7230 */ /* 0x000fe40000004100 */
[----:B------:R-:W-:Y:S02]  /*2d10*/  HADD2.F32 R49, -RZ, R61.H0_H0 ;  /* 0x2000003dff317230 */ /* 0x000fe40000004100 */
[----:B------:R-:W-:Y:S01]  /*2d20*/  FFMA.FTZ R40, R82, R40, R43 ;  /* 0x0000002852287223 */ /* 0x000fe2000001002b */
[----:B------:R-:W-:-:S02]  /*2d30*/  HADD2.F32 R43, -RZ, R106.H0_H0 ;  /* 0x2000006aff2b7230 */ /* 0x000fc40000004100 */
[----:B------:R-:W-:-:S04]  /*2d40*/  IMAD.WIDE.U32 R118, R52, 0x10, R58 ;  /* 0x0000001034767825 */ /* 0x000fc800078e003a */
[----:B------:R-:W-:-:S04]  /*2d50*/  IMAD.WIDE.U32 R120, R74, 0x10, R58 ;  /* 0x000000104a787825 */ /* 0x000fc800078e003a */
[----:B------:R-:W-:-:S04]  /*2d60*/  IMAD.WIDE.U32 R122, R78, 0x10, R58 ;  /* 0x000000104e7a7825 */ /* 0x000fc800078e003a */
[C---:B0-----:R-:W-:Y:S01]  /*2d70*/  FADD.FTZ R46, -R97.reuse, R51 ;  /* 0x00000033612e7221 */ /* 0x041fe20000010100 */
[----:B------:R-:W-:Y:S01]  /*2d80*/  FADD.FTZ R47, -R97, R50 ;  /* 0x00000032612f7221 */ /* 0x000fe20000010100 */
[----:B------:R-:W-:Y:S02]  /*2d90*/  HADD2.F32 R44, -RZ, R62.H0_H0 ;  /* 0x2000003eff2c7230 */ /* 0x000fe40000004100 */
[C---:B------:R-:W-:Y:S01]  /*2da0*/  FMUL.FTZ R46, R95.reuse, R46 ;  /* 0x0000002e5f2e7220 */ /* 0x040fe20000410000 */
[----:B------:R-:W-:Y:S01]  /*2db0*/  FMUL.FTZ R47, R95, R47 ;  /* 0x0000002f5f2f7220 */ /* 0x000fe20000410000 */
[----:B------:R-:W-:Y:S02]  /*2dc0*/  HADD2.F32 R45, -RZ, R60.H1_H1 ;  /* 0x3000003cff2d7230 */ /* 0x000fe40000004100 */
[----:B------:R-:W-:Y:S01]  /*2dd0*/  FFMA.FTZ R42, R46, R44, R42 ;  /* 0x0000002c2e2a7223 */ /* 0x000fe2000001002a */
[----:B------:R-:W-:Y:S02]  /*2de0*/  HADD2.F32 R44, -RZ, R20.H0_H0 ;  /* 0x20000014ff2c7230 */ /* 0x000fe40000004100 */
[----:B------:R-:W-:Y:S01]  /*2df0*/  FFMA.FTZ R43, R47, R49, R43 ;  /* 0x000000312f2b7223 */ /* 0x000fe2000001002b */
[----:B------:R-:W-:-:S04]  /*2e00*/  IMAD.WIDE.U32 R50, R48, 0x10, R54 ;  /* 0x0000001030327825 */ /* 0x000fc800078e0036 */
[----:B------:R-:W-:Y:S01]  /*2e10*/  FFMA.FTZ R44, R82, R45, R44 ;  /* 0x0000002d522c7223 */ /* 0x000fe2000001002c */
[----:B------:R-:W-:Y:S01]  /*2e20*/  HADD2.F32 R45, -RZ, R39.H1_H1 ;  /* 0x30000027ff2d7230 */ /* 0x000fe20000004100 */
[----:B------:R0:W-:Y:S01]  /*2e30*/  STG.E.128 desc[UR6][R50.64], R40 ;  /* 0x0000002832007986 */ /* 0x0001e2000c101d06 */
[----:B------:R-:W-:Y:S02]  /*2e40*/  HADD2.F32 R49, -RZ, R21.H0_H0 ;  /* 0x20000015ff317230 */ /* 0x000fe40000004100 */
[----:B------:R-:W-:Y:S01]  /*2e50*/  FADD.FTZ R82, -R97, R84 ;  /* 0x0000005461527221 */ /* 0x000fe20000010100 */
[----:B------:R-:W-:-:S04]  /*2e60*/  IMAD.WIDE.U32 R116, R48, 0x10, R58 ;  /* 0x0000001030747825 */ /* 0x000fc800078e003a */
[C---:B------:R-:W-:Y:S01]  /*2e70*/  FADD.FTZ R84, -R97.reuse, R90 ;  /* 0x0000005a61547221 */ /* 0x040fe20000010100 */
[C---:B------:R-:W-:Y:S01]  /*2e80*/  FADD.FTZ R90, -R97.reuse, R87 ;  /* 0x00000057615a7221 */ /* 0x040fe20000010100 */
[----:B------:R-:W-:Y:S02]  /*2e90*/  FADD.FTZ R87, -R97, R91 ;  /* 0x0000005b61577221 */ /* 0x000fe40000010100 */
[----:B------:R-:W-:Y:S01]  /*2ea0*/  FMUL.FTZ R84, R95, R84 ;  /* 0x000000545f547220 */ /* 0x000fe20000410000 */
[----:B0-----:R-:W-:Y:S02]  /*2eb0*/  HADD2.F32 R51, -RZ, R105.H1_H1 ;  /* 0x30000069ff337230 */ /* 0x001fe40000004100 */
[C---:B------:R-:W-:Y:S01]  /*2ec0*/  FADD.FTZ R43, -R97.reuse, R56 ;  /* 0x00000038612b7221 */ /* 0x040fe20000010100 */
[----:B------:R-:W-:Y:S02]  /*2ed0*/  HADD2.F32 R50, -RZ, R60.H0_H0 ;  /* 0x2000003cff327230 */ /* 0x000fe40000004100 */
[----:B------:R-:W-:Y:S01]  /*2ee0*/  FADD.FTZ R56, -R97, R76 ;  /* 0x0000004c61387221 */ /* 0x000fe20000010100 */
[----:B------:R-:W-:-:S02]  /*2ef0*/  HADD2.F32 R42, -RZ, R39.H0_H0 ;  /* 0x20000027ff2a7230 */ /* 0x000fc40000004100 */
[C---:B------:R-:W-:Y:S01]  /*2f00*/  FADD.FTZ R40, -R97.reuse, R53 ;  /* 0x0000003561287221 */ /* 0x040fe20000010100 */
[----:B------:R-:W-:Y:S02]  /*2f10*/  HADD2.F32 R41, -RZ, R106.H1_H1 ;  /* 0x3000006aff297230 */ /* 0x000fe40000004100 */
[C---:B------:R-:W-:Y:S01]  /*2f20*/  FADD.FTZ R76, -R97.reuse, R85 ;  /* 0x00000055614c7221 */ /* 0x040fe20000010100 */
[C---:B------:R-:W-:Y:S01]  /*2f30*/  FADD.FTZ R85, -R97.reuse, R89 ;  /* 0x0000005961557221 */ /* 0x040fe20000010100 */
[C---:B------:R-:W-:Y:S01]  /*2f40*/  FADD.FTZ R53, -R97.reuse, R57 ;  /* 0x0000003961357221 */ /* 0x040fe20000010100 */
[----:B------:R-:W-:Y:S01]  /*2f50*/  FADD.FTZ R89, -R97, R88 ;  /* 0x0000005861597221 */ /* 0x000fe20000010100 */
[----:B------:R-:W-:Y:S01]  /*2f60*/  FFMA.FTZ R45, R77, R45, R51 ;  /* 0x0000002d4d2d7223 */ /* 0x000fe20000010033 */
[----:B------:R-:W-:Y:S01]  /*2f70*/  FFMA.FTZ R46, R46, R50, R49 ;  /* 0x000000322e2e7223 */ /* 0x000fe20000010031 */
[----:B------:R-:W-:Y:S01]  /*2f80*/  FFMA.FTZ R47, R47, R42, R41 ;  /* 0x0000002a2f2f7223 */ /* 0x000fe20000010029 */
[C---:B------:R-:W-:Y:S01]  /*2f90*/  FADD.FTZ R57, -R97.reuse, R86 ;  /* 0x0000005661397221 */ /* 0x040fe20000010100 */
[----:B------:R-:W-:Y:S01]  /*2fa0*/  FADD.FTZ R88, -R97, R92 ;  /* 0x0000005c61587221 */ /* 0x000fe20000010100 */
[----:B------:R-:W-:-:S02]  /*2fb0*/  HADD2.F32 R51, -RZ, R67.H0_H0 ;  /* 0x20000043ff337230 */ /* 0x000fc40000004100 */
[----:B------:R-:W-:Y:S01]  /*2fc0*/  FADD.FTZ R86, -R97, R94 ;  /* 0x0000005e61567221 */ /* 0x000fe20000010100 */
[----:B------:R-:W-:Y:S02]  /*2fd0*/  HADD2.F32 R50, -RZ, R34.H0_H0 ;  /* 0x20000022ff327230 */ /* 0x000fe40000004100 */
[C---:B------:R-:W-:Y:S01]  /*2fe0*/  FMUL.FTZ R92, R95.reuse, R40 ;  /* 0x000000285f5c7220 */ /* 0x040fe20000410000 */
[----:B------:R-:W-:Y:S02]  /*2ff0*/  HADD2.F32 R42, -RZ, R69.H0_H0 ;  /* 0x20000045ff2a7230 */ /* 0x000fe40000004100 */
[C---:B------:R-:W-:Y:S01]  /*3000*/  FMUL.FTZ R48, R95.reuse, R56 ;  /* 0x000000385f307220 */ /* 0x040fe20000410000 */
[----:B------:R-:W-:Y:S01]  /*3010*/  HADD2.F32 R41, -RZ, R22.H0_H0 ;  /* 0x20000016ff297230 */ /* 0x000fe20000004100 */
[----:B------:R0:W-:Y:S01]  /*3020*/  STG.E.128 desc[UR6][R116.64], R44 ;  /* 0x0000002c74007986 */ /* 0x0001e2000c101d06 */
[C---:B------:R-:W-:Y:S01]  /*3030*/  FMUL.FTZ R56, R95.reuse, R86 ;  /* 0x000000565f387220 */ /* 0x040fe20000410000 */
[----:B------:R-:W-:Y:S01]  /*3040*/  FFMA.FTZ R40, R92, R51, R50 ;  /* 0x000000335c287223 */ /* 0x000fe20000010032 */
[----:B------:R-:W-:Y:S01]  /*3050*/  FMUL.FTZ R49, R95, R43 ;  /* 0x0000002b5f317220 */ /* 0x000fe20000410000 */
[----:B------:R-:W-:-:S02]  /*3060*/  HADD2.F32 R86, -RZ, R67.H1_H1 ;  /* 0x30000043ff567230 */ /* 0x000fc40000004100 */
[C---:B------:R-:W-:Y:S01]  /*3070*/  FMUL.FTZ R43, R95.reuse, R53 ;  /* 0x000000355f2b7220 */ /* 0x040fe20000410000 */
[----:B------:R-:W-:Y:S02]  /*3080*/  HADD2.F32 R51, -RZ, R69.H1_H1 ;  /* 0x30000045ff337230 */ /* 0x000fe40000004100 */
[C---:B------:R-:W-:Y:S01]  /*3090*/  FMUL.FTZ R77, R95.reuse, R76 ;  /* 0x0000004c5f4d7220 */ /* 0x040fe20000410000 */
[--C-:B------:R-:W-:Y:S02]  /*30a0*/  HADD2.F32 R50, -RZ, R68.reuse.H1_H1 ;  /* 0x30000044ff327230 */ /* 0x100fe40000004100 */
[C---:B------:R-:W-:Y:S01]  /*30b0*/  FMUL.FTZ R91, R95.reuse, R57 ;  /* 0x000000395f5b7220 */ /* 0x040fe20000410000 */
[C---:B------:R-:W-:Y:S01]  /*30c0*/  FMUL.FTZ R76, R95.reuse, R82 ;  /* 0x000000525f4c7220 */ /* 0x040fe20000410000 */
[C---:B------:R-:W-:Y:S01]  /*30d0*/  FMUL.FTZ R57, R95.reuse, R87 ;  /* 0x000000575f397220 */ /* 0x040fe20000410000 */
[----:B------:R-:W-:Y:S01]  /*30e0*/  FMUL.FTZ R82, R95, R88 ;  /* 0x000000585f527220 */ /* 0x000fe20000410000 */
[----:B------:R-:W-:-:S02]  /*30f0*/  HADD2.F32 R88, -RZ, R68.H0_H0 ;  /* 0x20000044ff587230 */ /* 0x000fc40000004100 */
[----:B------:R-:W-:Y:S01]  /*3100*/  FADD.FTZ R97, -R97, R93 ;  /* 0x0000005d61617221 */ /* 0x000fe20000010100 */
[--C-:B------:R-:W-:Y:S02]  /*3110*/  HADD2.F32 R87, -RZ, R70.reuse.H0_H0 ;  /* 0x20000046ff577230 */ /* 0x100fe40000004100 */
[C---:B------:R-:W-:Y:S01]  /*3120*/  FMUL.FTZ R53, R95.reuse, R90 ;  /* 0x0000005a5f357220 */ /* 0x040fe20000410000 */
[----:B------:R-:W-:Y:S02]  /*3130*/  HADD2.F32 R93, -RZ, R70.H1_H1 ;  /* 0x30000046ff5d7230 */ /* 0x000fe40000004100 */
[----:B0-----:R-:W-:Y:S01]  /*3140*/  FFMA.FTZ R44, R92, R42, R41 ;  /* 0x0000002a5c2c7223 */ /* 0x001fe20000010029 */
[----:B------:R-:W-:Y:S02]  /*3150*/  HADD2.F32 R42, -RZ, R35.H0_H0 ;  /* 0x20000023ff2a7230 */ /* 0x000fe40000004100 */
[----:B------:R-:W-:Y:S01]  /*3160*/  FMUL.FTZ R85, R95, R85 ;  /* 0x000000555f557220 */ /* 0x000fe20000410000 */
[----:B------:R-:W-:-:S02]  /*3170*/  HADD2.F32 R46, -RZ, R23.H0_H0 ;  /* 0x20000017ff2e7230 */ /* 0x000fc40000004100 */
[----:B------:R-:W-:Y:S01]  /*3180*/  FMUL.FTZ R89, R95, R89 ;  /* 0x000000595f597220 */ /* 0x000fe20000410000 */
[--C-:B------:R-:W-:Y:S02]  /*3190*/  HADD2.F32 R47, -RZ, R108.reuse.H0_H0 ;  /* 0x2000006cff2f7230 */ /* 0x100fe40000004100 */
[C---:B------:R-:W-:Y:S01]  /*31a0*/  FFMA.FTZ R42, R43.reuse, R86, R42 ;  /* 0x000000562b2a7223 */ /* 0x040fe2000001002a */
[--C-:B------:R-:W-:Y:S02]  /*31b0*/  HADD2.F32 R41, -RZ, R107.reuse.H0_H0 ;  /* 0x2000006bff297230 */ /* 0x100fe40000004100 */
[----:B------:R-:W-:Y:S01]  /*31c0*/  FFMA.FTZ R46, R43, R51, R46 ;  /* 0x000000332b2e7223 */ /* 0x000fe2000001002e */
[----:B------:R-:W-:Y:S02]  /*31d0*/  HADD2.F32 R45, -RZ, R107.H1_H1 ;  /* 0x3000006bff2d7230 */ /* 0x000fe40000004100 */
[----:B------:R-:W-:Y:S01]  /*31e0*/  FFMA.FTZ R43, R48, R50, R47 ;  /* 0x00000032302b7223 */ /* 0x000fe2000001002f */
[----:B------:R-:W-:-:S02]  /*31f0*/  HADD2.F32 R47, -RZ, R108.H1_H1 ;  /* 0x3000006cff2f7230 */ /* 0x000fc40000004100 */
[C---:B------:R-:W-:Y:S01]  /*3200*/  FFMA.FTZ R41, R49.reuse, R88, R41 ;  /* 0x0000005831297223 */ /* 0x040fe20000010029 */
[----:B------:R-:W-:Y:S02]  /*3210*/  HADD2.F32 R92, -RZ, R71.H0_H0 ;  /* 0x20000047ff5c7230 */ /* 0x000fe40000004100 */
[----:B------:R-:W-:Y:S01]  /*3220*/  FFMA.FTZ R45, R49, R87, R45 ;  /* 0x00000057312d7223 */ /* 0x000fe2000001002d */
[----:B------:R-:W-:Y:S02]  /*3230*/  HADD2.F32 R90, -RZ, R36.H0_H0 ;  /* 0x20000024ff5a7230 */ /* 0x000fe40000004100 */
[----:B------:R-:W-:Y:S01]  /*3240*/  FFMA.FTZ R47, R48, R93, R47 ;  /* 0x0000005d302f7223 */ /* 0x000fe2000001002f */
[----:B------:R-:W-:Y:S02]  /*3250*/  HADD2.F32 R88, -RZ, R73.H0_H0 ;  /* 0x20000049ff587230 */ /* 0x000fe40000004100 */
[----:B------:R-:W-:Y:S01]  /*3260*/  FMUL.FTZ R95, R95, R97 ;  /* 0x000000615f5f7220 */ /* 0x000fe20000410000 */
[----:B------:R-:W-:-:S02]  /*3270*/  HADD2.F32 R49, -RZ, R109.H0_H0 ;  /* 0x2000006dff317230 */ /* 0x000fc40000004100 */
[----:B------:R-:W-:Y:S01]  /*3280*/  FFMA.FTZ R48, R91, R92, R90 ;  /* 0x0000005c5b307223 */ /* 0x000fe2000001005a */
[----:B------:R-:W-:Y:S02]  /*3290*/  HADD2.F32 R87, -RZ, R71.H1_H1 ;  /* 0x30000047ff577230 */ /* 0x000fe40000004100 */
[----:B------:R-:W-:Y:S02]  /*32a0*/  HADD2.F32 R50, -RZ, R37.H0_H0 ;  /* 0x20000025ff327230 */ /* 0x000fe40000004100 */
[----:B------:R-:W-:Y:S01]  /*32b0*/  FFMA.FTZ R49, R77, R88, R49 ;  /* 0x000000584d317223 */ /* 0x000fe20000010031 */
[----:B------:R-:W-:Y:S02]  /*32c0*/  HADD2.F32 R86, -RZ, R73.H1_H1 ;  /* 0x30000049ff567230 */ /* 0x000fe40000004100 */
[----:B------:R-:W-:Y:S02]  /*32d0*/  HADD2.F32 R51, -RZ, R110.H0_H0 ;  /* 0x2000006eff337230 */ /* 0x000fe40000004100 */
[----:B------:R-:W-:Y:S01]  /*32e0*/  FFMA.FTZ R50, R76, R87, R50 ;  /* 0x000000574c327223 */ /* 0x000fe20000010032 */
[----:B------:R-:W-:-:S04]  /*32f0*/  IMAD.WIDE.U32 R92, R52, 0x10, R54 ;  /* 0x00000010345c7825 */ /* 0x000fc800078e0036 */
[----:B------:R-:W-:Y:S01]  /*3300*/  FFMA.FTZ R51, R83, R86, R51 ;  /* 0x0000005653337223 */ /* 0x000fe20000010033 */
[----:B------:R-:W-:Y:S01]  /*3310*/  IMAD.WIDE.U32 R116, R72, 0x10, R54 ;  /* 0x0000001048747825 */ /* 0x000fe200078e0036 */
[----:B------:R0:W-:Y:S03]  /*3320*/  STG.E.128 desc[UR6][R92.64], R40 ;  /* 0x000000285c007986 */ /* 0x0001e6000c101d06 */
[----:B------:R-:W-:Y:S01]  /*3330*/  HADD2.F32 R88, -RZ, R98.H1_H1 ;  /* 0x30000062ff587230 */ /* 0x000fe20000004100 */
[----:B------:R1:W-:Y:S01]  /*3340*/  STG.E.128 desc[UR6][R118.64], R44 ;  /* 0x0000002c76007986 */ /* 0x0003e2000c101d06 */
[----:B------:R-:W-:Y:S02]  /*3350*/  HADD2.F32 R86, -RZ, R75.H0_H0 ;  /* 0x2000004bff567230 */ /* 0x000fe40000004100 */
[----:B------:R-:W-:Y:S01]  /*3360*/  HADD2.F32 R52, -RZ, R24.H0_H0 ;  /* 0x20000018ff347230 */ /* 0x000fe20000004100 */
[----:B------:R2:W-:Y:S01]  /*3370*/  STG.E.128 desc[UR6][R116.64], R48 ;  /* 0x0000003074007986 */ /* 0x0005e2000c101d06 */
[----:B------:R-:W-:-:S02]  /*3380*/  HADD2.F32 R87, -RZ, R99.H0_H0 ;  /* 0x20000063ff577230 */ /* 0x000fc40000004100 */
[----:B------:R-:W-:Y:S02]  /*3390*/  HADD2.F32 R90, -RZ, R99.H1_H1 ;  /* 0x30000063ff5a7230 */ /* 0x000fe40000004100 */
[----:B0-----:R-:W-:Y:S02]  /*33a0*/  HADD2.F32 R43, -RZ, R110.H1_H1 ;  /* 0x3000006eff2b7230 */ /* 0x001fe40000004100 */
[----:B------:R-:W-:Y:S01]  /*33b0*/  FFMA.FTZ R40, R91, R86, R52 ;  /* 0x000000565b287223 */ /* 0x000fe20000010034 */
[----:B------:R-:W-:Y:S02]  /*33c0*/  HADD2.F32 R41, -RZ, R109.H1_H1 ;  /* 0x3000006dff297230 */ /* 0x000fe40000004100 */
[----:B-1----:R-:W-:Y:S02]  /*33d0*/  HADD2.F32 R47, -RZ, R79.H1_H1 ;  /* 0x3000004fff2f7230 */ /* 0x002fe40000004100 */
[----:B------:R-:W-:Y:S02]  /*33e0*/  HADD2.F32 R45, -RZ, R96.H0_H0 ;  /* 0x20000060ff2d7230 */ /* 0x000fe40000004100 */
[----:B--2---:R-:W-:-:S02]  /*33f0*/  HADD2.F32 R48, -RZ, R26.H0_H0 ;  /* 0x2000001aff307230 */ /* 0x004fc40000004100 */
[----:B------:R-:W-:Y:S01]  /*3400*/  FFMA.FTZ R43, R83, R47, R43 ;  /* 0x0000002f532b7223 */ /* 0x000fe2000001002b */
[----:B------:R-:W-:Y:S02]  /*3410*/  HADD2.F32 R50, -RZ, R79.H0_H0 ;  /* 0x2000004fff327230 */ /* 0x000fe40000004100 */
[----:B------:R-:W-:Y:S02]  /*3420*/  HADD2.F32 R49, -RZ, R75.H1_H1 ;  /* 0x3000004bff317230 */ /* 0x000fe40000004100 */
[----:B------:R-:W-:Y:S01]  /*3430*/  FFMA.FTZ R48, R84, R45, R48 ;  /* 0x0000002d54307223 */ /* 0x000fe20000010030 */
[----:B------:R-:W-:Y:S02]  /*3440*/  HADD2.F32 R42, -RZ, R25.H0_H0 ;  /* 0x20000019ff2a7230 */ /* 0x000fe40000004100 */
[----:B------:R-:W-:Y:S01]  /*3450*/  FFMA.FTZ R41, R77, R50, R41 ;  /* 0x000000324d297223 */ /* 0x000fe20000010029 */
[----:B------:R-:W-:Y:S02]  /*3460*/  HADD2.F32 R46, -RZ, R80.H0_H0 ;  /* 0x20000050ff2e7230 */ /* 0x000fe40000004100 */
[----:B------:R-:W-:-:S02]  /*3470*/  HADD2.F32 R44, -RZ, R16.H0_H0 ;  /* 0x20000010ff2c7230 */ /* 0x000fc40000004100 */
[----:B------:R-:W-:Y:S01]  /*3480*/  FFMA.FTZ R42, R76, R49, R42 ;  /* 0x000000314c2a7223 */ /* 0x000fe2000001002a */
[--C-:B------:R-:W-:Y:S02]  /*3490*/  HADD2.F32 R51, -RZ, R81.reuse.H1_H1 ;  /* 0x30000051ff337230 */ /* 0x100fe40000004100 */
[----:B------:R-:W-:Y:S02]  /*34a0*/  HADD2.F32 R47, -RZ, R112.H0_H0 ;  /* 0x20000070ff2f7230 */ /* 0x000fe40000004100 */
[----:B------:R-:W-:Y:S01]  /*34b0*/  FFMA.FTZ R44, R84, R46, R44 ;  /* 0x0000002e542c7223 */ /* 0x000fe2000001002c */
[----:B------:R-:W-:Y:S02]  /*34c0*/  HADD2.F32 R83, -RZ, R81.H0_H0 ;  /* 0x20000051ff537230 */ /* 0x000fe40000004100 */
[----:B------:R-:W-:Y:S02]  /*34d0*/  HADD2.F32 R45, -RZ, R111.H0_H0 ;  /* 0x2000006fff2d7230 */ /* 0x000fe40000004100 */
[----:B------:R-:W-:Y:S01]  /*34e0*/  FFMA.FTZ R47, R53, R51, R47 ;  /* 0x00000033352f7223 */ /* 0x000fe2000001002f */
[----:B------:R-:W-:-:S02]  /*34f0*/  HADD2.F32 R77, -RZ, R98.H0_H0 ;  /* 0x20000062ff4d7230 */ /* 0x000fc40000004100 */
[----:B------:R-:W-:Y:S02]  /*3500*/  HADD2.F32 R49, -RZ, R111.H1_H1 ;  /* 0x3000006fff317230 */ /* 0x000fe40000004100 */
[C---:B------:R-:W-:Y:S01]  /*3510*/  FFMA.FTZ R45, R85.reuse, R83, R45 ;  /* 0x00000053552d7223 */ /* 0x040fe2000001002d */
[----:B------:R-:W-:Y:S02]  /*3520*/  HADD2.F32 R76, -RZ, R80.H1_H1 ;  /* 0x30000050ff4c7230 */ /* 0x000fe40000004100 */
[----:B------:R-:W-:Y:S02]  /*3530*/  HADD2.F32 R46, -RZ, R17.H0_H0 ;  /* 0x20000011ff2e7230 */ /* 0x000fe40000004100 */
[----:B------:R-:W-:Y:S01]  /*3540*/  FFMA.FTZ R49, R85, R77, R49 ;  /* 0x0000004d55317223 */ /* 0x000fe20000010031 */
[----:B------:R-:W-:Y:S02]  /*3550*/  HADD2.F32 R51, -RZ, R112.H1_H1 ;  /* 0x30000070ff337230 */ /* 0x000fe40000004100 */
[----:B------:R-:W-:-:S02]  /*3560*/  HADD2.F32 R84, -RZ, R100.H0_H0 ;  /* 0x20000064ff547230 */ /* 0x000fc40000004100 */
[----:B------:R-:W-:Y:S01]  /*3570*/  FFMA.FTZ R46, R89, R76, R46 ;  /* 0x0000004c592e7223 */ /* 0x000fe2000001002e */
[--C-:B------:R-:W-:Y:S02]  /*3580*/  HADD2.F32 R83, -RZ, R113.reuse.H0_H0 ;  /* 0x20000071ff537230 */ /* 0x100fe40000004100 */
[----:B------:R-:W-:Y:S01]  /*3590*/  FFMA.FTZ R51, R53, R88, R51 ;  /* 0x0000005835337223 */ /* 0x000fe20000010033 */
[----:B------:R-:W-:Y:S02]  /*35a0*/  HADD2.F32 R77, -RZ, R102.H0_H0 ;  /* 0x20000066ff4d7230 */ /* 0x000fe40000004100 */
[----:B------:R-:W-:Y:S02]  /*35b0*/  HADD2.F32 R76, -RZ, R113.H1_H1 ;  /* 0x30000071ff4c7230 */ /* 0x000fe40000004100 */
[----:B------:R-:W-:Y:S01]  /*35c0*/  FFMA.FTZ R53, R57, R84, R83 ;  /* 0x0000005439357223 */ /* 0x000fe20000010053 */
[----:B------:R-:W-:Y:S02]  /*35d0*/  HADD2.F32 R52, -RZ, R96.H1_H1 ;  /* 0x30000060ff347230 */ /* 0x000fe40000004100 */
[----:B------:R-:W-:-:S02]  /*35e0*/  HADD2.F32 R50, -RZ, R27.H0_H0 ;  /* 0x2000001bff327230 */ /* 0x000fc40000004100 */
[----:B------:R-:W-:Y:S01]  /*35f0*/  FFMA.FTZ R57, R57, R77, R76 ;  /* 0x0000004d39397223 */ /* 0x000fe2000001004c */
[----:B------:R-:W-:Y:S01]  /*3600*/  HADD2.F32 R86, -RZ, R101.H0_H0 ;  /* 0x20000065ff567230 */ /* 0x000fe20000004100 */
[----:B------:R-:W0:Y:S01]  /*3610*/  LDC.64 R76, c[0x0][0x380] ;  /* 0x0000e000ff4c7b82 */ /* 0x000e220000000a00 */
[----:B------:R-:W-:Y:S02]  /*3620*/  HADD2.F32 R85, -RZ, R28.H0_H0 ;  /* 0x2000001cff557230 */ /* 0x000fe40000004100 */
[----:B------:R-:W-:Y:S01]  /*3630*/  FFMA.FTZ R50, R89, R52, R50 ;  /* 0x0000003459327223 */ /* 0x000fe20000010032 */
[----:B------:R-:W-:Y:S02]  /*3640*/  HADD2.F32 R52, -RZ, R2.H0_H0 ;  /* 0x20000002ff347230 */ /* 0x000fe40000004100 */
[----:B------:R-:W-:Y:S02]  /*3650*/  HADD2.F32 R89, -RZ, R3.H0_H0 ;  /* 0x20000003ff597230 */ /* 0x000fe40000004100 */
[----:B------:R-:W-:-:S02]  /*3660*/  HADD2.F32 R88, -RZ, R101.H1_H1 ;  /* 0x30000065ff587230 */ /* 0x000fc40000004100 */
[C---:B------:R-:W-:Y:S01]  /*3670*/  FFMA.FTZ R52, R56.reuse, R87, R52 ;  /* 0x0000005738347223 */ /* 0x040fe20000010034 */
[----:B------:R-:W-:Y:S01]  /*3680*/  FFMA.FTZ R56, R56, R86, R85 ;  /* 0x0000005638387223 */ /* 0x000fe20000010055 */
[----:B------:R-:W-:Y:S02]  /*3690*/  HADD2.F32 R86, -RZ, R100.H1_H1 ;  /* 0x30000064ff567230 */ /* 0x000fe40000004100 */
[----:B------:R-:W-:Y:S02]  /*36a0*/  HADD2.F32 R85, -RZ, R114.H0_H0 ;  /* 0x20000072ff557230 */ /* 0x000fe40000004100 */
[----:B------:R-:W-:Y:S02]  /*36b0*/  HADD2.F32 R87, -RZ, R29.H0_H0 ;  /* 0x2000001dff577230 */ /* 0x000fe40000004100 */
[----:B------:R-:W-:Y:S02]  /*36c0*/  HADD2.F32 R84, -RZ, R102.H1_H1 ;  /* 0x30000066ff547230 */ /* 0x000fe40000004100 */
[----:B------:R-:W-:-:S02]  /*36d0*/  HADD2.F32 R83, -RZ, R114.H1_H1 ;  /* 0x30000072ff537230 */ /* 0x000fc40000004100 */
[----:B------:R-:W-:-:S04]  /*36e0*/  IMAD.WIDE.U32 R118, R72, 0x10, R58 ;  /* 0x0000001048767825 */ /* 0x000fc800078e003a */
[----:B------:R-:W-:Y:S01]  /*36f0*/  FFMA.FTZ R58, R82, R88, R87 ;  /* 0x00000058523a7223 */ /* 0x000fe20000010057 */
[----:B------:R-:W-:Y:S01]  /*3700*/  FFMA.FTZ R59, R95, R84, R83 ;  /* 0x000000545f3b7223 */ /* 0x000fe20000010053 */
[--C-:B------:R-:W-:Y:S01]  /*3710*/  IMAD.WIDE.U32 R92, R74, 0x10, R54.reuse ;  /* 0x000000104a5c7825 */ /* 0x100fe200078e0036 */
[----:B------:R1:W-:Y:S01]  /*3720*/  STG.E.128 desc[UR6][R118.64], R40 ;  /* 0x0000002876007986 */ /* 0x0003e2000c101d06 */
[----:B0-----:R-:W-:Y:S02]  /*3730*/  LEA R0, R76, R0, 0x2 ;  /* 0x000000004c007211 */ /* 0x001fe400078e10ff */
[----:B------:R-:W-:-:S04]  /*3740*/  IMAD.WIDE.U32 R116, R78, 0x10, R54 ;  /* 0x000000104e747825 */ /* 0x000fc800078e0036 */
[----:B------:R-:W-:Y:S01]  /*3750*/  FFMA.FTZ R54, R82, R90, R89 ;  /* 0x0000005a52367223 */ /* 0x000fe20000010059 */
[----:B------:R-:W-:Y:S01]  /*3760*/  FFMA.FTZ R55, R95, R86, R85 ;  /* 0x000000565f377223 */ /* 0x000fe20000010055 */
[----:B------:R1:W-:Y:S01]  /*3770*/  STG.E.128 desc[UR6][R92.64], R44 ;  /* 0x0000002c5c007986 */ /* 0x0003e2000c101d06 */
[----:B------:R-:W-:-:S03]  /*3780*/  ISETP.GE.AND P2, PT, R0, R77, PT ;  /* 0x0000004d0000720c */ /* 0x000fc60003f46270 */
[----:B------:R1:W-:Y:S04]  /*3790*/  STG.E.128 desc[UR6][R120.64], R48 ;  /* 0x0000003078007986 */ /* 0x0003e8000c101d06 */
[----:B------:R1:W-:Y:S04]  /*37a0*/  STG.E.128 desc[UR6][R116.64], R52 ;  /* 0x0000003474007986 */ /* 0x0003e8000c101d06 */
[----:B------:R1:W-:Y:S02]  /*37b0*/  STG.E.128 desc[UR6][R122.64], R56 ;  /* 0x000000387a007986 */ /* 0x0003e4000c101d06 */
[----:B------:R-:W-:Y:S05]  /*37c0*/  @!P2 BRA `(.L_x_13804) ;  /* 0xffffffd80034a947 */ /* 0x000fea000383ffff */
[----:B------:R-:W-:Y:S05]  /*37d0*/  EXIT ;  /* 0x000000000000794d */ /* 0x000fea0003800000 */
.L_x_13803:
        /* <DEDUP_REMOVED lines=8> */
.L_x_13806:
[----:B------:R-:W-:Y:S05]  /*3860*/  BSYNC B0 ;  /* 0x0000000000007941 */ /* 0x000fea0003800000 */
.L_x_13805:
[----:B------:R-:W-:Y:S01]  /*3870*/  FADD.FTZ R40, R40, R41 ;  /* 0x0000002928287221 */ /* 0x000fe20000010000 */
[----:B------:R-:W-:Y:S01]  /*3880*/  HFMA2 R42, -RZ, RZ, 0, 1.1920928955078125e-07 ;  /* 0x00000002ff2a7431 */ /* 0x000fe200000001ff */
[----:B------:R-:W-:Y:S01]  /*3890*/  MOV R41, 0x1f ;  /* 0x0000001f00297802 */ /* 0x000fe20000000f00 */
[----:B------:R-:W0:Y:S01]  /*38a0*/  LDC R54, c[0x0][0x400] ;  /* 0x00010000ff367b82 */ /* 0x000e220000000800 */
[----:B------:R-:W-:Y:S02]  /*38b0*/  MOV R43, 0xffffffff ;  /* 0xffffffff002b7802 */ /* 0x000fe40000000f00 */
[----:B------:R-:W-:-:S07]  /*38c0*/  MOV R58, R40 ;  /* 0x00000028003a7202 */ /* 0x000fce0000000f00 */
[----:B0-----:R-:W-:Y:S05]  /*38d0*/  WARPSYNC.COLLECTIVE R43, `(.L_x_13807) ;  /* 0x000000002b087348 */ /* 0x001fea0003c00000 */
[----:B------:R1:W2:Y:S02]  /*38e0*/  SHFL.BFLY P3, R41, R58, R42, R41 ;  /* 0x0c00002a3a297389 */ /* 0x0002a40000060029 */
[----:B012---:R-:W-:Y:S05]  /*38f0*/  ENDCOLLECTIVE ;  /* 0x000000000000791b */ /* 0x007fea0003800000 */
.L_x_13807:
[----:B------:R-:W-:Y:S02]  /*3900*/  HFMA2 R42, -RZ, RZ, 0, 2.384185791015625e-07 ;  /* 0x00000004ff2a7431 */ /* 0x000fe400000001ff */
[----:B------:R-:W-:Y:S01]  /*3910*/  FADD.FTZ R40, R40, R41 ;  /* 0x0000002928287221 */ /* 0x000fe20000010000 */
[----:B------:R-:W-:-:S04]  /*3920*/  MOV R41, 0x1f ;  /* 0x0000001f00297802 */ /* 0x000fc80000000f00 */
[----:B------:R-:W-:-:S07]  /*3930*/  MOV R58, R40 ;  /* 0x00000028003a7202 */ /* 0x000fce0000000f00 */
[----:B------:R-:W-:Y:S05]  /*3940*/  WARPSYNC.COLLECTIVE R43, `(.L_x_13808) ;  /* 0x000000002b087348 */ /* 0x000fea0003c00000 */
[----:B------:R0:W1:Y:S02]  /*3950*/  SHFL.BFLY P3, R41, R58, R42, R41 ;  /* 0x0c00002a3a297389 */ /* 0x0000640000060029 */
[----:B01----:R-:W-:Y:S05]  /*3960*/  ENDCOLLECTIVE ;  /* 0x000000000000791b */ /* 0x003fea0003800000 */
.L_x_13808:
[----:B------:R-:W-:Y:S02]  /*3970*/  HFMA2 R42, -RZ, RZ, 0, 4.76837158203125e-07 ;  /* 0x00000008ff2a7431 */ /* 0x000fe400000001ff */
[----:B------:R-:W-:Y:S01]  /*3980*/  FADD.FTZ R40, R40, R41 ;  /* 0x0000002928287221 */ /* 0x000fe20000010000 */
[----:B------:R-:W-:-:S04]  /*3990*/  MOV R41, 0x1f ;  /* 0x0000001f00297802 */ /* 0x000fc80000000f00 */
[----:B------:R-:W-:-:S07]  /*39a0*/  MOV R58, R40 ;  /* 0x00000028003a7202 */ /* 0x000fce0000000f00 */
[----:B------:R-:W-:Y:S05]  /*39b0*/  WARPSYNC.COLLECTIVE R43, `(.L_x_13809) ;  /* 0x000000002b087348 */ /* 0x000fea0003c00000 */
[----:B------:R0:W1:Y:S02]  /*39c0*/  SHFL.BFLY P3, R41, R58, R42, R41 ;  /* 0x0c00002a3a297389 */ /* 0x0000640000060029 */
[----:B01----:R-:W-:Y:S05]  /*39d0*/  ENDCOLLECTIVE ;  /* 0x000000000000791b */ /* 0x003fea0003800000 */
.L_x_13809:
[----:B------:R-:W-:Y:S02]  /*39e0*/  HFMA2 R42, -RZ, RZ, 0, 9.5367431640625e-07 ;  /* 0x00000010ff2a7431 */ /* 0x000fe400000001ff */
[----:B------:R-:W-:Y:S01]  /*39f0*/  FADD.FTZ R40, R40, R41 ;  /* 0x0000002928287221 */ /* 0x000fe20000010000 */
[----:B------:R-:W-:-:S04]  /*3a00*/  MOV R41, 0x1f ;  /* 0x0000001f00297802 */ /* 0x000fc80000000f00 */
[----:B------:R-:W-:-:S07]  /*3a10*/  MOV R58, R40 ;  /* 0x00000028003a7202 */ /* 0x000fce0000000f00 */
[----:B------:R-:W-:Y:S05]  /*3a20*/  WARPSYNC.COLLECTIVE R43, `(.L_x_13810) ;  /* 0x000000002b087348 */ /* 0x000fea0003c00000 */
[----:B------:R0:W1:Y:S02]  /*3a30*/  SHFL.BFLY P3, R41, R58, R42, R41 ;  /* 0x0c00002a3a297389 */ /* 0x0000640000060029 */
[----:B01----:R-:W-:Y:S05]  /*3a40*/  ENDCOLLECTIVE ;  /* 0x000000000000791b */ /* 0x003fea0003800000 */
.L_x_13810:
[----:B------:R-:W-:-:S04]  /*3a50*/  FADD.FTZ R40, R40, R41 ;  /* 0x0000002928287221 */ /* 0x000fc80000010000 */
[----:B------:R-:W-:-:S04]  /*3a60*/  FMUL.FTZ R40, R40, R54 ;  /* 0x0000003628287220 */ /* 0x000fc80000410000 */
[C---:B------:R-:W-:Y:S01]  /*3a70*/  FADD.FTZ R41, -R40.reuse, R47 ;  /* 0x0000002f28297221 */ /* 0x040fe20000010100 */
[C---:B------:R-:W-:Y:S01]  /*3a80*/  FADD.FTZ R42, -R40.reuse, R46 ;  /* 0x0000002e282a7221 */ /* 0x040fe20000010100 */
[----:B------:R-:W-:Y:S02]  /*3a90*/  FADD.FTZ R55, -R40, R93 ;  /* 0x0000005d28377221 */ /* 0x000fe40000010100 */
        /* <DEDUP_REMOVED lines=44> */
[----:B------:R-:W-:-:S03]  /*3d60*/  HFMA2 R42, -RZ, RZ, 0, 5.9604644775390625e-08 ;  /* 0x00000001ff2a7431 */ /* 0x000fc600000001ff */
[----:B------:R-:W-:Y:S01]  /*3d70*/  FFMA.FTZ R55, R55, R55, R41 ;  /* 0x0000003737377223 */ /* 0x000fe20000010029 */
[----:B------:R-:W-:-:S04]  /*3d80*/  MOV R41, 0x1f ;  /* 0x0000001f00297802 */ /* 0x000fc80000000f00 */
[----:B------:R-:W-:-:S07]  /*3d90*/  MOV R58, R55 ;  /* 0x00000037003a7202 */ /* 0x000fce0000000f00 */
[----:B------:R-:W-:Y:S05]  /*3da0*/  WARPSYNC.COLLECTIVE R43, `(.L_x_13811) ;  /* 0x000000002b087348 */ /* 0x000fea0003c00000 */
[----:B------:R0:W1:Y:S02]  /*3db0*/  SHFL.BFLY P3, R41, R58, R42, R41 ;  /* 0x0c00002a3a297389 */ /* 0x0000640000060029 */
[----:B01----:R-:W-:Y:S05]  /*3dc0*/  ENDCOLLECTIVE ;  /* 0x000000000000791b */ /* 0x003fea0003800000 */
.L_x_13811:
[----:B------:R-:W-:Y:S02]  /*3dd0*/  HFMA2 R42, -RZ, RZ, 0, 1.1920928955078125e-07 ;  /* 0x00000002ff2a7431 */ /* 0x000fe400000001ff */
[----:B------:R-:W-:Y:S01]  /*3de0*/  FADD.FTZ R55, R55, R41 ;  /* 0x0000002937377221 */ /* 0x000fe20000010000 */
[----:B------:R-:W-:-:S04]  /*3df0*/  MOV R41, 0x1f ;  /* 0x0000001f00297802 */ /* 0x000fc80000000f00 */
[----:B------:R-:W-:-:S07]  /*3e00*/  MOV R58, R55 ;  /* 0x00000037003a7202 */ /* 0x000fce0000000f00 */
[----:B------:R-:W-:Y:S05]  /*3e10*/  WARPSYNC.COLLECTIVE R43, `(.L_x_13812) ;  /* 0x000000002b087348 */ /* 0x000fea0003c00000 */
[----:B------:R0:W1:Y:S02]  /*3e20*/  SHFL.BFLY P3, R41, R58, R42, R41 ;  /* 0x0c00002a3a297389 */ /* 0x0000640000060029 */
[----:B01----:R-:W-:Y:S05]  /*3e30*/  ENDCOLLECTIVE ;  /* 0x000000000000791b */ /* 0x003fea0003800000 */
.L_x_13812:
[----:B------:R-:W-:Y:S02]  /*3e40*/  HFMA2 R42, -RZ, RZ, 0, 2.384185791015625e-07 ;  /* 0x00000004ff2a7431 */ /* 0x000fe400000001ff */
[----:B------:R-:W-:Y:S01]  /*3e50*/  FADD.FTZ R55, R55, R41 ;  /* 0x0000002937377221 */ /* 0x000fe20000010000 */
[----:B------:R-:W-:-:S04]  /*3e60*/  MOV R41, 0x1f ;  /* 0x0000001f00297802 */ /* 0x000fc80000000f00 */
[----:B------:R-:W-:-:S07]  /*3e70*/  MOV R58, R55 ;  /* 0x00000037003a7202 */ /* 0x000fce0000000f00 */
[----:B------:R-:W-:Y:S05]  /*3e80*/  WARPSYNC.COLLECTIVE R43, `(.L_x_13813) ;  /* 0x000000002b087348 */ /* 0x000fea0003c00000 */
[----:B------:R0:W1:Y:S02]  /*3e90*/  SHFL.BFLY P3, R41, R58, R42, R41 ;  /* 0x0c00002a3a297389 */ /* 0x0000640000060029 */
[----:B01----:R-:W-:Y:S05]  /*3ea0*/  ENDCOLLECTIVE ;  /* 0x000000000000791b */ /* 0x003fea0003800000 */
.L_x_13813:
[----:B------:R-:W-:Y:S02]  /*3eb0*/  HFMA2 R42, -RZ, RZ, 0, 4.76837158203125e-07 ;  /* 0x00000008ff2a7431 */ /* 0x000fe400000001ff */
[----:B------:R-:W-:Y:S01]  /*3ec0*/  FADD.FTZ R55, R55, R41 ;  /* 0x0000002937377221 */ /* 0x000fe20000010000 */
[----:B------:R-:W-:-:S04]  /*3ed0*/  MOV R41, 0x1f ;  /* 0x0000001f00297802 */ /* 0x000fc80000000f00 */
[----:B------:R-:W-:-:S07]  /*3ee0*/  MOV R58, R55 ;  /* 0x00000037003a7202 */ /* 0x000fce0000000f00 */
[----:B------:R-:W-:Y:S05]  /*3ef0*/  WARPSYNC.COLLECTIVE R43, `(.L_x_13814) ;  /* 0x000000002b087348 */ /* 0x000fea0003c00000 */
[----:B------:R0:W1:Y:S02]  /*3f00*/  SHFL.BFLY P3, R41, R58, R42, R41 ;  /* 0x0c00002a3a297389 */ /* 0x0000640000060029 */
[----:B01----:R-:W-:Y:S05]  /*3f10*/  ENDCOLLECTIVE ;  /* 0x000000000000791b */ /* 0x003fea0003800000 */
.L_x_13814:
[----:B------:R-:W-:Y:S02]  /*3f20*/  HFMA2 R42, -RZ, RZ, 0, 9.5367431640625e-07 ;  /* 0x00000010ff2a7431 */ /* 0x000fe400000001ff */
[----:B------:R-:W-:Y:S01]  /*3f30*/  FADD.FTZ R55, R55, R41 ;  /* 0x0000002937377221 */ /* 0x000fe20000010000 */
[----:B------:R-:W-:-:S04]  /*3f40*/  MOV R41, 0x1f ;  /* 0x0000001f00297802 */ /* 0x000fc80000000f00 */
[----:B------:R-:W-:-:S07]  /*3f50*/  MOV R58, R55 ;  /* 0x00000037003a7202 */ /* 0x000fce0000000f00 */
[----:B------:R-:W-:Y:S05]  /*3f60*/  WARPSYNC.COLLECTIVE R43, `(.L_x_13815) ;  /* 0x000000002b087348 */ /* 0x000fea0003c00000 */
[----:B------:R0:W1:Y:S02]  /*3f70*/  SHFL.BFLY P3, R41, R58, R42, R41 ;  /* 0x0c00002a3a297389 */ /* 0x0000640000060029 */
[----:B01----:R-:W-:Y:S05]  /*3f80*/  ENDCOLLECTIVE ;  /* 0x000000000000791b */ /* 0x003fea0003800000 */
.L_x_13815:
[----:B------:R-:W-:Y:S01]  /*3f90*/  MOV R42, R41 ;  /* 0x00000029002a7202 */ /* 0x000fe20000000f00 */
[----:B------:R-:W-:Y:S06]  /*3fa0*/  BRA `(.L_x_13816) ;  /* 0xffffffe8005c7947 */ /* 0x000fec000383ffff */
.L_x_13817:
        /* <DEDUP_REMOVED lines=13> */
.L_x_17410:


//--------------------- .text._ZN10layer_norm31ln_parallel_residual_fwd_kernelINS_13Kernel_traitsI6__halfffffjLj768ELj1ELj4ELj1ELj16ENS_18Kernel_traits_baseILj768ES2_ffffjLj128EEEEELb0ELb1ELb0EEEvNS_9FwdParamsE --------------------------
	.section	.text._ZN10layer_norm31ln_parallel_residual_fwd_kernelINS_13Kernel_traitsI6__halfffffjLj768ELj1ELj4ELj1ELj16ENS_18Kernel_traits_baseILj768ES2_ffffjLj128EEEEELb0ELb1ELb0EEEvNS_9FwdParamsE,"ax",@progbits
	.align	128
        .global         _ZN10layer_norm31ln_parallel_residual_fwd_kernelINS_13Kernel_traitsI6__halfffffjLj768ELj1ELj4ELj1ELj16ENS_18Kernel_traits_baseILj768ES2_ffffjLj128EEEEELb0ELb1ELb0EEEvNS_9FwdParamsE
        .type           _ZN10layer_norm31ln_parallel_residual_fwd_kernelINS_13Kernel_traitsI6__halfffffjLj768ELj1ELj4ELj1ELj16ENS_18Kernel_traits_baseILj768ES2_ffffjLj128EEEEELb0ELb1ELb0EEEvNS_9FwdParamsE,@function
        .size           _ZN10layer_norm31ln_parallel_residual_fwd_kernelINS_13Kernel_traitsI6__halfffffjLj768ELj1ELj4ELj1ELj16ENS_18Kernel_traits_baseILj768ES2_ffffjLj128EEEEELb0ELb1ELb0EEEvNS_9FwdParamsE,(.L_x_17411 - _ZN10layer_norm31ln_parallel_residual_fwd_kernelINS_13Kernel_traitsI6__halfffffjLj768ELj1ELj4ELj1ELj16ENS_18Kernel_traits_baseILj768ES2_ffffjLj128EEEEELb0ELb1ELb0EEEvNS_9FwdParamsE)
        .other          _ZN10layer_norm31ln_parallel_residual_fwd_kernelINS_13Kernel_traitsI6__halfffffjLj768ELj1ELj4ELj1ELj16ENS_18Kernel_traits_baseILj768ES2_ffffjLj128EEEEELb0ELb1ELb0EEEvNS_9FwdParamsE,@"STO_CUDA_ENTRY STV_DEFAULT"
_ZN10layer_norm31ln_parallel_residual_fwd_kernelINS_13Kernel_traitsI6__halfffffjLj768ELj1ELj4ELj1ELj16ENS_18Kernel_traits_baseILj768ES2_ffffjLj128EEEEELb0ELb1ELb0EEEvNS_9FwdParamsE:
.text._ZN10layer_norm31ln_parallel_residual_fwd_kernelINS_13Kernel_traitsI6__halfffffjLj768ELj1ELj4ELj1ELj16ENS_18Kernel_traits_baseILj768ES2_ffffjLj128EEEEELb0ELb1ELb0EEEvNS_9FwdParamsE:
        /* <DEDUP_REMOVED lines=20> */
[C---:B------:R-:W-:Y:S02]  /*0140*/  ISETP.GE.U32.AND P1, PT, R60.reuse, 0x40, PT ;  /* 0x000000403c00780c */ /* 0x040fe40003f26070 */
[C---:B------:R-:W-:Y:S02]  /*0150*/  ISETP.GE.U32.AND P2, PT, R60.reuse, 0x60, PT ;  /* 0x000000603c00780c */ /* 0x040fe40003f46070 */
[C---:B------:R-:W-:Y:S02]  /*0160*/  ISETP.GE.U32.AND P3, PT, R60.reuse, 0x80, PT ;  /* 0x000000803c00780c */ /* 0x040fe40003f66070 */
[----:B------:R-:W-:-:S05]  /*0170*/  ISETP.GE.U32.AND P4, PT, R60, 0xa0, PT ;  /* 0x000000a03c00780c */ /* 0x000fca0003f86070 */
[----:B------:R-:W0:Y:S08]  /*0180*/  @P0 LDC.64 R12, c[0x0][0x3d0] ;  /* 0x0000f400ff0c0b82 */ /* 0x000e300000000a00 */
[----:B------:R-:W1:Y:S08]  /*0190*/  @P0 LDC.64 R24, c[0x0][0x438] ;  /* 0x00010e00ff180b82 */ /* 0x000e700000000a00 */
[----:B------:R-:W2:Y:S08]  /*01a0*/  @P1 LDC.64 R26, c[0x0][0x3d0] ;  /* 0x0000f400ff1a1b82 */ /* 0x000eb00000000a00 */
[----:B------:R-:W3:Y:S01]  /*01b0*/  @P1 LDC.64 R28, c[0x0][0x438] ;  /* 0x00010e00ff1c1b82 */ /* 0x000ee20000000a00 */
[----:B0-----:R-:W-:-:S05]  /*01c0*/  @P0 IMAD.WIDE.U32 R12, R0, 0x8, R12 ;  /* 0x00000008000c0825 */ /* 0x001fca00078e000c */
[----:B------:R0:W5:Y:S02]  /*01d0*/  @P0 LDG.E.64 R4, desc[UR6][R12.64] ;  /* 0x000000060c040981 */ /* 0x000164000c1e1b00 */
[----:B------:R-:W4:Y:S01]  /*01e0*/  @P2 LDC.64 R30, c[0x0][0x3d0] ;  /* 0x0000f400ff1e2b82 */ /* 0x000f220000000a00 */
[C---:B-1----:R-:W-:Y:S01]  /*01f0*/  @P0 IMAD.WIDE.U32 R24, R0.reuse, 0x8, R24 ;  /* 0x0000000800180825 */ /* 0x042fe200078e0018 */
[----:B------:R-:W-:-:S04]  /*0200*/  @P0 LOP3.LUT R0, R0, 0x20, RZ, 0xfc, !PT ;  /* 0x0000002000000812 */ /* 0x000fc800078efcff */
[----:B------:R0:W5:Y:S02]  /*0210*/  @P0 LD.E.64 R14, desc[UR6][R24.64] ;  /* 0x00000006180e0980 */ /* 0x000164000c101b00 */
[----:B------:R-:W1:Y:S01]  /*0220*/  @P2 LDC.64 R32, c[0x0][0x438] ;  /* 0x00010e00ff202b82 */ /* 0x000e620000000a00 */
[----:B--2---:R-:W-:-:S05]  /*0230*/  @P1 IMAD.WIDE.U32 R26, R0, 0x8, R26 ;  /* 0x00000008001a1825 */ /* 0x004fca00078e001a */
[----:B------:R0:W5:Y:S02]  /*0240*/  @P1 LDG.E.64 R2, desc[UR6][R26.64] ;  /* 0x000000061a021981 */ /* 0x000164000c1e1b00 */
[----:B------:R-:W2:Y:S01]  /*0250*/  @P3 LDC.64 R34, c[0x0][0x3d0] ;  /* 0x0000f400ff223b82 */ /* 0x000ea20000000a00 */
[C---:B---3--:R-:W-:Y:S01]  /*0260*/  @P1 IMAD.WIDE.U32 R28, R0.reuse, 0x8, R28 ;  /* 0x00000008001c1825 */ /* 0x048fe200078e001c */
[----:B------:R-:W-:-:S04]  /*0270*/  @P1 IADD3 R0, PT, PT, R0, 0x20, RZ ;  /* 0x0000002000001810 */ /* 0x000fc80007ffe0ff */
[----:B------:R0:W5:Y:S02]  /*0280*/  @P1 LD.E.64 R16, desc[UR6][R28.64] ;  /* 0x000000061c101980 */ /* 0x000164000c101b00 */
[----:B------:R-:W3:Y:S01]  /*0290*/  @P3 LDC.64 R36, c[0x0][0x438] ;  /* 0x00010e00ff243b82 */ /* 0x000ee20000000a00 */
[----:B----4-:R-:W-:-:S05]  /*02a0*/  @P2 IMAD.WIDE.U32 R30, R0, 0x8, R30 ;  /* 0x00000008001e2825 */ /* 0x010fca00078e001e */
[----:B------:R0:W5:Y:S02]  /*02b0*/  @P2 LDG.E.64 R6, desc[UR6][R30.64] ;  /* 0x000000061e062981 */ /* 0x000164000c1e1b00 */
[----:B------:R-:W4:Y:S01]  /*02c0*/  @P4 LDC.64 R38, c[0x0][0x3d0] ;  /* 0x0000f400ff264b82 */ /* 0x000f220000000a00 */
[C---:B-1----:R-:W-:Y:S01]  /*02d0*/  @P2 IMAD.WIDE.U32 R32, R0.reuse, 0x8, R32 ;  /* 0x0000000800202825 */ /* 0x042fe200078e0020 */
[----:B------:R-:W-:-:S04]  /*02e0*/  @P2 IADD3 R0, PT, PT, R0, 0x20, RZ ;  /* 0x0000002000002810 */ /* 0x000fc80007ffe0ff */
[----:B------:R0:W5:Y:S02]  /*02f0*/  @P2 LD.E.64 R18, desc[UR6][R32.64] ;  /* 0x0000000620122980 */ /* 0x000164000c101b00 */
[----:B------:R-:W1:Y:S01]  /*0300*/  @P4 LDC.64 R40, c[0x0][0x438] ;  /* 0x00010e00ff284b82 */ /* 0x000e620000000a00 */
[----:B--2---:R-:W-:-:S05]  /*0310*/  @P3 IMAD.WIDE.U32 R34, R0, 0x8, R34 ;  /* 0x0000000800223825 */ /* 0x004fca00078e0022 */
[----:B------:R0:W5:Y:S01]  /*0320*/  @P3 LDG.E.64 R8, desc[UR6][R34.64] ;  /* 0x0000000622083981 */ /* 0x000162000c1e1b00 */
[C---:B---3--:R-:W-:Y:S01]  /*0330*/  @P3 IMAD.WIDE.U32 R36, R0.reuse, 0x8, R36 ;  /* 0x0000000800243825 */ /* 0x048fe200078e0024 */
[----:B------:R-:W-:-:S04]  /*0340*/  @P3 IADD3 R0, PT, PT, R0, 0x20, RZ ;  /* 0x0000002000003810 */ /* 0x000fc80007ffe0ff */
[----:B------:R0:W5:Y:S01]  /*0350*/  @P3 LD.E.64 R20, desc[UR6][R36.64] ;  /* 0x0000000624143980 */ /* 0x000162000c101b00 */
[----:B----4-:R-:W-:-:S05]  /*0360*/  @P4 IMAD.WIDE.U32 R38, R0, 0x8, R38 ;  /* 0x0000000800264825 */ /* 0x010fca00078e0026 */
[----:B------:R0:W5:Y:S01]  /*0370*/  @P4 LDG.E.64 R10, desc[UR6][R38.64] ;  /* 0x00000006260a4981 */ /* 0x000162000c1e1b00 */
[----:B-1----:R-:W-:-:S05]  /*0380*/  @P4 IMAD.WIDE.U32 R40, R0, 0x8, R40 ;  /* 0x0000000800284825 */ /* 0x002fca00078e0028 */
[----:B------:R0:W5:Y:S01]  /*0390*/  @P4 LD.E.64 R22, desc[UR6][R40.64] ;  /* 0x0000000628164980 */ /* 0x000162000c101b00 */
[----:B------:R-:W-:Y:S02]  /*03a0*/  ISETP.GE.U32.AND P1, PT, R60, 0xc0, PT ;  /* 0x000000c03c00780c */ /* 0x000fe40003f26070 */
[----:B------:R-:W-:-:S11]  /*03b0*/  @P4 IADD3 R0, PT, PT, R0, 0x20, RZ ;  /* 0x0000002000004810 */ /* 0x000fd60007ffe0ff */
[----:B0-----:R-:W-:Y:S05]  /*03c0*/  @!P1 BRA `(.L_x_13820) ;  /* 0x0000000000a89947 */ /* 0x001fea0003800000 */
[----:B------:R-:W0:Y:S08]  /*03d0*/  LDC.64 R12, c[0x0][0x3d0] ;  /* 0x0000f400ff0c7b82 */ /* 0x000e300000000a00 */
[----:B------:R-:W1:Y:S01]  /*03e0*/  LDC.64 R48, c[0x0][0x438] ;  /* 0x00010e00ff307b82 */ /* 0x000e620000000a00 */
[----:B0-----:R-:W-:-:S06]  /*03f0*/  IMAD.WIDE.U32 R12, R0, 0x8, R12 ;  /* 0x00000008000c7825 */ /* 0x001fcc00078e000c */
[----:B------:R-:W5:Y:S01]  /*0400*/  LDG.E.64 R12, desc[UR6][R12.64] ;  /* 0x000000060c0c7981 */ /* 0x000f62000c1e1b00 */
[----:B-1----:R-:W-:-:S06]  /*0410*/  IMAD.WIDE.U32 R48, R0, 0x8, R48 ;  /* 0x0000000800307825 */ /* 0x002fcc00078e0030 */
[----:B------:R-:W5:Y:S01]  /*0420*/  LD.E.64 R48, desc[UR6][R48.64] ;  /* 0x0000000630307980 */ /* 0x000f62000c101b00 */
[----:B------:R-:W-:Y:S05]  /*0430*/  BRA `(.L_x_13820) ;  /* 0x00000000008c7947 */ /* 0x000fea0003800000 */
.L_x_13819:
[C---:B------:R-:W-:Y:S02]  /*0440*/  ISETP.GE.U32.AND P0, PT, R60.reuse, 0x20, PT ;  /* 0x000000203c00780c */ /* 0x040fe40003f06070 */
[C---:B------:R-:W-:Y:S02]  /*0450*/  ISETP.GE.U32.AND P1, PT, R60.reuse, 0x40, PT ;  /* 0x000000403c00780c */ /* 0x040fe40003f26070 */
[C---:B------:R-:W-:Y:S02]  /*0460*/  ISETP.GE.U32.AND P2, PT, R60.reuse, 0x60, PT ;  /* 0x000000603c00780c */ /* 0x040fe40003f46070 */
[C---:B------:R-:W-:Y:S02]  /*0470*/  ISETP.GE.U32.AND P3, PT, R60.reuse, 0x80, PT ;  /* 0x000000803c00780c */ /* 0x040fe40003f66070 */
[C---:B------:R-:W-:Y:S02]  /*0480*/  ISETP.GE.U32.AND P4, PT, R60.reuse, 0xa0, PT ;  /* 0x000000a03c00780c */ /* 0x040fe40003f86070 */
[----:B------:R-:W-:-:S03]  /*0490*/  ISETP.GE.U32.AND P5, PT, R60, 0xc0, PT ;  /* 0x000000c03c00780c */ /* 0x000fc60003fa6070 */
[----:B------:R-:W0:Y:S08]  /*04a0*/  @P0 LDC.64 R24, c[0x0][0x3d0] ;  /* 0x0000f400ff180b82 */ /* 0x000e300000000a00 */
[----:B------:R-:W1:Y:S08]  /*04b0*/  @P1 LDC.64 R28, c[0x0][0x3d0] ;  /* 0x0000f400ff1c1b82 */ /* 0x000e700000000a00 */
[----:B------:R-:W2:Y:S08]  /*04c0*/  @P2 LDC.64 R30, c[0x0][0x3d0] ;  /* 0x0000f400ff1e2b82 */ /* 0x000eb00000000a00 */
[----:B------:R-:W3:Y:S01]  /*04d0*/  @P3 LDC.64 R32, c[0x0][0x3d0] ;  /* 0x0000f400ff203b82 */ /* 0x000ee20000000a00 */
[C---:B0-----:R-:W-:Y:S01]  /*04e0*/  @P0 IMAD.WIDE.U32 R26, R0.reuse, 0x8, R24 ;  /* 0x00000008001a0825 */ /* 0x041fe200078e0018 */
[----:B------:R-:W-:-:S04]  /*04f0*/  @P0 LOP3.LUT R0, R0, 0x20, RZ, 0xfc, !PT ;  /* 0x0000002000000812 */ /* 0x000fc800078efcff */
[----:B------:R0:W5:Y:S02]  /*0500*/  @P0 LDG.E.64 R4, desc[UR6][R26.64] ;  /* 0x000000061a040981 */ /* 0x000164000c1e1b00 */
[----:B------:R-:W4:Y:S01]  /*0510*/  @P4 LDC.64 R34, c[0x0][0x3d0] ;  /* 0x0000f400ff224b82 */ /* 0x000f220000000a00 */
[C---:B-1----:R-:W-:Y:S01]  /*0520*/  @P1 IMAD.WIDE.U32 R28, R0.reuse, 0x8, R28 ;  /* 0x00000008001c1825 */ /* 0x042fe200078e001c */
[----:B------:R-:W-:-:S04]  /*0530*/  @P1 IADD3 R0, PT, PT, R0, 0x20, RZ ;  /* 0x0000002000001810 */ /* 0x000fc80007ffe0ff */
[----:B------:R0:W5:Y:S02]  /*0540*/  @P1 LDG.E.64 R2, desc[UR6][R28.64] ;  /* 0x000000061c021981 */ /* 0x000164000c1e1b00 */
[----:B------:R-:W1:Y:S01]  /*0550*/  @P5 LDC.64 R24, c[0x0][0x3d0] ;  /* 0x0000f400ff185b82 */ /* 0x000e620000000a00 */
[C---:B--2---:R-:W-:Y:S01]  /*0560*/  @P2 IMAD.WIDE.U32 R30, R0.reuse, 0x8, R30 ;  /* 0x00000008001e2825 */ /* 0x044fe200078e001e */
[----:B------:R-:W-:-:S04]  /*0570*/  @P2 IADD3 R0, PT, PT, R0, 0x20, RZ ;  /* 0x0000002000002810 */ /* 0x000fc80007ffe0ff */
[----:B------:R0:W5:Y:S01]  /*0580*/  @P2 LDG.E.64 R6, desc[UR6][R30.64] ;  /* 0x000000061e062981 */ /* 0x000162000c1e1b00 */
[C---:B---3--:R-:W-:Y:S01]  /*0590*/  @P3 IMAD.WIDE.U32 R32, R0.reuse, 0x8, R32 ;  /* 0x0000000800203825 */ /* 0x048fe200078e0020 */
[----:B------:R-:W-:-:S04]  /*05a0*/  @P3 IADD3 R0, PT, PT, R0, 0x20, RZ ;  /* 0x0000002000003810 */ /* 0x000fc80007ffe0ff */
[----:B------:R0:W5:Y:S01]  /*05b0*/  @P3 LDG.E.64 R8, desc[UR6][R32.64] ;  /* 0x0000000620083981 */ /* 0x000162000c1e1b00 */
[C---:B----4-:R-:W-:Y:S01]  /*05c0*/  @P4 IMAD.WIDE.U32 R34, R0.reuse, 0x8, R34 ;  /* 0x0000000800224825 */ /* 0x050fe200078e0022 */
[----:B------:R-:W-:-:S04]  /*05d0*/  @P4 IADD3 R0, PT, PT, R0, 0x20, RZ ;  /* 0x0000002000004810 */ /* 0x000fc80007ffe0ff */
[----:B------:R0:W5:Y:S01]  /*05e0*/  @P4 LDG.E.64 R10, desc[UR6][R34.64] ;  /* 0x00000006220a4981 */ /* 0x000162000c1e1b00 */
[----:B-1----:R-:W-:-:S05]  /*05f0*/  @P5 IMAD.WIDE.U32 R24, R0, 0x8, R24 ;  /* 0x0000000800185825 */ /* 0x002fca00078e0018 */
[----:B------:R0:W5:Y:S01]  /*0600*/  @P5 LDG.E.64 R12, desc[UR6][R24.64] ;  /* 0x00000006180c5981 */ /* 0x000162000c1e1b00 */
[----:B------:R-:W-:Y:S02]  /*0610*/  @P0 CS2R R14, SRZ ;  /* 0x00000000000e0805 */ /* 0x000fe4000001ff00 */
[----:B------:R-:W-:Y:S02]  /*0620*/  @P1 CS2R R16, SRZ ;  /* 0x0000000000101805 */ /* 0x000fe4000001ff00 */
[----:B------:R-:W-:Y:S02]  /*0630*/  @P2 CS2R R18, SRZ ;  /* 0x0000000000122805 */ /* 0x000fe4000001ff00 */
[----:B------:R-:W-:Y:S02]  /*0640*/  @P3 CS2R R20, SRZ ;  /* 0x0000000000143805 */ /* 0x000fe4000001ff00 */
[----:B------:R-:W-:Y:S02]  /*0650*/  @P4 CS2R R22, SRZ ;  /* 0x0000000000164805 */ /* 0x000fe4000001ff00 */
[----:B0-----:R-:W-:-:S07]  /*0660*/  @P5 CS2R R48, SRZ ;  /* 0x0000000000305805 */ /* 0x001fce000001ff00 */
.L_x_13820:
[----:B------:R-:W-:Y:S05]  /*0670*/  BSYNC.RECONVERGENT B0 ;  /* 0x0000000000007941 */ /* 0x000fea0003800200 */
.L_x_13818:
[----:B------:R-:W0:Y:S02]  /*0680*/  LDCU UR4, c[0x0][0x384] ;  /* 0x00007080ff0477ac */ /* 0x000e240008000800 */
[----:B0-----:R-:W-:-:S13]  /*0690*/  ISETP.GE.AND P1, PT, R59, UR4, PT ;  /* 0x000000043b007c0c */ /* 0x001fda000bf26270 */
[----:B------:R-:W-:Y:S05]  /*06a0*/  @P1 EXIT ;  /* 0x000000000000194d */ /* 0x000fea0003800000 */
[----:B-----5:R-:W-:Y:S01]  /*06b0*/  MOV R63, R4 ;  /* 0x00000004003f7202 */ /* 0x020fe20000000f00 */
[----:B------:R-:W0:Y:S01]  /*06c0*/  LDCU.64 UR4, c[0x0][0x3a0] ;  /* 0x00007400ff0477ac */ /* 0x000e220008000a00 */
[----:B------:R-:W-:Y:S02]  /*06d0*/  MOV R0, R5 ;  /* 0x0000000500007202 */ /* 0x000fe40000000f00 */
[----:B------:R-:W-:Y:S01]  /*06e0*/  MOV R67, R2 ;  /* 0x0000000200437202 */ /* 0x000fe20000000f00 */
[----:B------:R-:W0:Y:S01]  /*06f0*/  LDCU.64 UR8, c[0x0][0x398] ;  /* 0x00007300ff0877ac */ /* 0x000e220008000a00 */
[----:B------:R-:W-:Y:S02]  /*0700*/  SHF.R.U64 R68, R2, 0x10, R3 ;  /* 0x0000001002447819 */ /* 0x000fe40000001203 */
[----:B------:R-:W-:Y:S01]  /*0710*/  PRMT R63, R63, 0x5410, R0 ;  /* 0x000054103f3f7816 */ /* 0x000fe20000000000 */
[----:B------:R-:W1:Y:S01]  /*0720*/  LDCU UR12, c[0x0][0x388] ;  /* 0x00007100ff0c77ac */ /* 0x000e620008000800 */
[----:B------:R-:W-:-:S02]  /*0730*/  MOV R69, R6 ;  /* 0x0000000600457202 */ /* 0x000fc40000000f00 */
[----:B------:R-:W-:Y:S01]  /*0740*/  MOV R2, R7 ;  /* 0x0000000700027202 */ /* 0x000fe20000000f00 */
[----:B------:R-:W2:Y:S01]  /*0750*/  LDCU.U8 UR10, c[0x0][0x410] ;  /* 0x00008200ff0a77ac */ /* 0x000ea20008000000 */
[--C-:B------:R-:W-:Y:S02]  /*0760*/  SHF.R.U64 R77, R14, 0x10, R15.reuse ;  /* 0x000000100e4d7819 */ /* 0x100fe4000000120f */
[----:B------:R-:W-:Y:S01]  /*0770*/  SHF.R.U32.HI R0, RZ, 0x10, R15 ;  /* 0x00000010ff007819 */ /* 0x000fe2000001160f */
[----:B------:R-:W3:Y:S01]  /*0780*/  LDCU UR11, c[0x0][0x448] ;  /* 0x00008900ff0b77ac */ /* 0x000ee20008000800 */
[----:B------:R-:W-:Y:S02]  /*0790*/  PRMT R69, R69, 0x5410, R2 ;  /* 0x0000541045457816 */ /* 0x000fe40000000002 */
[----:B------:R-:W-:Y:S01]  /*07a0*/  PRMT R77, R77, 0x5410, R0 ;  /* 0x000054104d4d7816 */ /* 0x000fe20000000000 */
[----:B------:R-:W4:Y:S01]  /*07b0*/  LDCU.64 UR14, c[0x0][0x398] ;  /* 0x00007300ff0e77ac */ /* 0x000f220008000a00 */
[----:B------:R-:W-:-:S02]  /*07c0*/  SHF.R.U64 R78, R16, 0x10, R17 ;  /* 0x00000010104e7819 */ /* 0x000fc40000001211 */
[----:B------:R-:W-:Y:S01]  /*07d0*/  SHF.R.U32.HI R2, RZ, 0x10, R17 ;  /* 0x00000010ff027819 */ /* 0x000fe20000011611 */
[----:B0-----:R-:W-:Y:S01]  /*07e0*/  ULOP3.LUT UP0, URZ, UR4, UR8, URZ, 0xfc, !UPT ;  /* 0x0000000804ff7292 */ /* 0x001fe2000f80fcff */
[--C-:B------:R-:W-:Y:S01]  /*07f0*/  SHF.R.U64 R81, R18, 0x10, R19.reuse ;  /* 0x0000001012517819 */ /* 0x100fe20000001213 */
[----:B------:R-:W0:Y:S01]  /*0800*/  LDCU.64 UR16, c[0x0][0x3a0] ;  /* 0x00007400ff1077ac */ /* 0x000e220008000a00 */
[----:B------:R-:W-:Y:S02]  /*0810*/  SHF.R.U32.HI R0, RZ, 0x10, R19 ;  /* 0x00000010ff007819 */ /* 0x000fe40000011613 */
[----:B------:R-:W-:Y:S01]  /*0820*/  SHF.R.U64 R66, R4, 0x10, R5 ;  /* 0x0000001004427819 */ /* 0x000fe20000001205 */
[----:B------:R-:W-:Y:S01]  /*0830*/  ULOP3.LUT UP0, URZ, UR5, UR9, URZ, 0xfc, UP0 ;  /* 0x0000000905ff7292 */ /* 0x000fe2000800fcff */
[----:B------:R-:W-:Y:S02]  /*0840*/  SHF.R.U64 R72, R6, 0x10, R7 ;  /* 0x0000001006487819 */ /* 0x000fe40000001207 */
[----:B------:R-:W-:-:S02]  /*0850*/  SHF.R.U32.HI R24, RZ, 0x10, R5 ;  /* 0x00000010ff187819 */ /* 0x000fc40000011605 */
[----:B------:R-:W-:Y:S02]  /*0860*/  MOV R4, R3 ;  /* 0x0000000300047202 */ /* 0x000fe40000000f00 */
[----:B------:R-:W-:Y:S02]  /*0870*/  SHF.R.U32.HI R25, RZ, 0x10, R3 ;  /* 0x00000010ff197819 */ /* 0x000fe40000011603 */
[----:B------:R-:W-:Y:S02]  /*0880*/  SHF.R.U32.HI R6, RZ, 0x10, R7 ;  /* 0x00000010ff067819 */ /* 0x000fe40000011607 */
[----:B------:R-:W-:Y:S02]  /*0890*/  MOV R73, R8 ;  /* 0x0000000800497202 */ /* 0x000fe40000000f00 */
[----:B------:R-:W-:Y:S02]  /*08a0*/  SHF.R.U64 R74, R8, 0x10, R9 ;  /* 0x00000010084a7819 */ /* 0x000fe40000001209 */
[----:B------:R-:W-:-:S02]  /*08b0*/  MOV R47, R12 ;  /* 0x0000000c002f7202 */ /* 0x000fc40000000f00 */
[----:B------:R-:W-:Y:S02]  /*08c0*/  MOV R46, R13 ;  /* 0x0000000d002e7202 */ /* 0x000fe40000000f00 */
[--C-:B------:R-:W-:Y:S01]  /*08d0*/  SHF.R.U64 R44, R12, 0x10, R13.reuse ;  /* 0x000000100c2c7819 */ /* 0x100fe2000000120d */
[----:B------:R-:W-:Y:S01]  /*08e0*/  HADD2.F32 R47, -RZ, R47.H0_H0 ;  /* 0x2000002fff2f7230 */ /* 0x000fe20000004100 */
[----:B------:R-:W-:Y:S01]  /*08f0*/  SHF.R.U32.HI R45, RZ, 0x10, R13 ;  /* 0x00000010ff2d7819 */ /* 0x000fe2000001160d */
[----:B------:R-:W-:Y:S01]  /*0900*/  HADD2.F32 R46, -RZ, R46.H0_H0 ;  /* 0x2000002eff2e7230 */ /* 0x000fe20000004100 */
[----:B------:R-:W-:Y:S01]  /*0910*/  PRMT R78, R78, 0x5410, R2 ;  /* 0x000054104e4e7816 */ /* 0x000fe20000000002 */
[----:B------:R-:W-:Y:S01]  /*0920*/  HADD2.F32 R44, -RZ, R44.H0_H0 ;  /* 0x2000002cff2c7230 */ /* 0x000fe20000004100 */
[----:B------:R-:W-:Y:S01]  /*0930*/  PRMT R81, R81, 0x5410, R0 ;  /* 0x0000541051517816 */ /* 0x000fe20000000000 */
[----:B------:R-:W-:Y:S01]  /*0940*/  HADD2.F32 R45, -RZ, R45.H0_H0 ;  /* 0x2000002dff2d7230 */ /* 0x000fe20000004100 */
[--C-:B------:R-:W-:Y:S01]  /*0950*/  SHF.R.U64 R43, R48, 0x10, R49.reuse ;  /* 0x00000010302b7819 */ /* 0x100fe20000001231 */
[----:B------:R-:W-:Y:S01]  /*0960*/  HADD2.F32 R48, -RZ, R48.H0_H0 ;  /* 0x20000030ff307230 */ /* 0x000fe20000004100 */
[----:B------:R-:W-:Y:S01]  /*0970*/  SHF.R.U32.HI R42, RZ, 0x10, R49 ;  /* 0x00000010ff2a7819 */ /* 0x000fe20000011631 */
[----:B------:R-:W-:Y:S01]  /*0980*/  HADD2.F32 R49, -RZ, R49.H0_H0 ;  /* 0x20000031ff317230 */ /* 0x000fe20000004100 */
[----:B------:R-:W-:Y:S01]  /*0990*/  MOV R3, R9 ;  /* 0x0000000900037202 */ /* 0x000fe20000000f00 */
[----:B------:R-:W-:Y:S01]  /*09a0*/  HADD2.F32 R43, -RZ, R43.H0_H0 ;  /* 0x2000002bff2b7230 */ /* 0x000fe20000004100 */
[----:B------:R-:W-:Y:S01]  /*09b0*/  SHF.R.U32.HI R7, RZ, 0x10, R9 ;  /* 0x00000010ff077819 */ /* 0x000fe20000011609 */
[----:B------:R-:W-:Y:S01]  /*09c0*/  HADD2.F32 R42, -RZ, R42.H0_H0 ;  /* 0x2000002aff2a7230 */ /* 0x000fe20000004100 */
[----:B------:R-:W-:-:S02]  /*09d0*/  MOV R75, R10 ;  /* 0x0000000a004b7202 */ /* 0x000fc40000000f00 */
[----:B------:R-:W-:Y:S02]  /*09e0*/  MOV R5, R11 ;  /* 0x0000000b00057202 */ /* 0x000fe40000000f00 */
[--C-:B------:R-:W-:Y:S02]  /*09f0*/  SHF.R.U64 R76, R10, 0x10, R11.reuse ;  /* 0x000000100a4c7819 */ /* 0x100fe4000000120b */
[----:B------:R-:W-:Y:S02]  /*0a00*/  SHF.R.U32.HI R8, RZ, 0x10, R11 ;  /* 0x00000010ff087819 */ /* 0x000fe4000001160b */
[--C-:B------:R-:W-:Y:S02]  /*0a10*/  SHF.R.U64 R85, R20, 0x10, R21.reuse ;  /* 0x0000001014557819 */ /* 0x100fe40000001215 */
[----:B------:R-:W-:Y:S02]  /*0a20*/  SHF.R.U32.HI R0, RZ, 0x10, R21 ;  /* 0x00000010ff007819 */ /* 0x000fe40000011615 */
[----:B------:R-:W-:-:S02]  /*0a30*/  SHF.R.U64 R86, R22, 0x10, R23 ;  /* 0x0000001016567819 */ /* 0x000fc40000001217 */
[----:B------:R-:W-:Y:S02]  /*0a40*/  SHF.R.U32.HI R2, RZ, 0x10, R23 ;  /* 0x00000010ff027819 */ /* 0x000fe40000011617 */
        /* <DEDUP_REMOVED lines=9> */
[----:B01234-:R-:W-:-:S07]  /*0ae0*/  PRMT R86, R86, 0x5410, R2 ;  /* 0x0000541056567816 */ /* 0x01ffce0000000002 */
.L_x_13859:
        /* <DEDUP_REMOVED lines=22> */
[----:B0----5:R-:W-:Y:S01]  /*0c50*/  FADD.FTZ R41, R36, R32 ;  /* 0x0000002024297221 */ /* 0x021fe20000010000 */
        /* <DEDUP_REMOVED lines=12> */
.L_x_13824:
[----:B0----5:R-:W-:Y:S01]  /*0d20*/  FADD.FTZ R41, R36, R32 ;  /* 0x0000002024297221 */ /* 0x021fe20000010000 */
[----:B------:R-:W-:Y:S01]  /*0d30*/  FADD.FTZ R40, R37, R33 ;  /* 0x0000002125287221 */ /* 0x000fe20000010000 */
[----:B------:R-:W-:Y:S01]  /*0d40*/  FADD.FTZ R13, R38, R34 ;  /* 0x00000022260d7221 */ /* 0x000fe20000010000 */
[----:B------:R-:W-:Y:S02]  /*0d50*/  FADD.FTZ R12, R39, R35 ;  /* 0x00000023270c7221 */ /* 0x000fe40000010000 */
[----:B------:R-:W-:Y:S02]  /*0d60*/  MOV R24, R41 ;  /* 0x0000002900187202 */ /* 0x000fe40000000f00 */
[----:B------:R-:W-:Y:S02]  /*0d70*/  MOV R25, R40 ;  /* 0x0000002800197202 */ /* 0x000fe40000000f00 */
[----:B------:R-:W-:Y:S02]  /*0d80*/  MOV R26, R13 ;  /* 0x0000000d001a7202 */ /* 0x000fe40000000f00 */
[----:B------:R-:W-:Y:S01]  /*0d90*/  MOV R27, R12 ;  /* 0x0000000c001b7202 */ /* 0x000fe20000000f00 */
[----:B------:R-:W-:Y:S06]  /*0da0*/  BRA `(.L_x_13825) ;  /* 0x0000000000307947 */ /* 0x000fec0003800000 */
.L_x_13823:
[----:B-----5:R-:W-:Y:S01]  /*0db0*/  @P1 FADD.FTZ R24, R36, R28 ;  /* 0x0000001c24181221 */ /* 0x020fe20000010000 */
[----:B------:R-:W-:Y:S01]  /*0dc0*/  @P1 FADD.FTZ R25, R37, R29 ;  /* 0x0000001d25191221 */ /* 0x000fe20000010000 */
[----:B------:R-:W-:Y:S01]  /*0dd0*/  @P1 FADD.FTZ R26, R38, R30 ;  /* 0x0000001e261a1221 */ /* 0x000fe20000010000 */
[----:B------:R-:W-:Y:S02]  /*0de0*/  @P1 FADD.FTZ R27, R39, R31 ;  /* 0x0000001f271b1221 */ /* 0x000fe40000010000 */
[----:B0-----:R-:W-:Y:S02]  /*0df0*/  @P1 MOV R41, R24 ;  /* 0x0000001800291202 */ /* 0x001fe40000000f00 */
[----:B------:R-:W-:Y:S02]  /*0e00*/  @P1 MOV R40, R25 ;  /* 0x0000001900281202 */ /* 0x000fe40000000f00 */
[----:B------:R-:W-:Y:S02]  /*0e10*/  @P1 MOV R13, R26 ;  /* 0x0000001a000d1202 */ /* 0x000fe40000000f00 */
[----:B------:R-:W-:-:S02]  /*0e20*/  @P1 MOV R12, R27 ;  /* 0x0000001b000c1202 */ /* 0x000fc40000000f00 */
[----:B------:R-:W-:Y:S02]  /*0e30*/  @!P1 MOV R41, R36 ;  /* 0x0000002400299202 */ /* 0x000fe40000000f00 */
[----:B------:R-:W-:Y:S02]  /*0e40*/  @!P1 MOV R40, R37 ;  /* 0x0000002500289202 */ /* 0x000fe40000000f00 */
[----:B------:R-:W-:Y:S02]  /*0e50*/  @!P1 MOV R13, R38 ;  /* 0x00000026000d9202 */ /* 0x000fe40000000f00 */
[----:B------:R-:W-:-:S07]  /*0e60*/  @!P1 MOV R12, R39 ;  /* 0x00000027000c9202 */ /* 0x000fce0000000f00 */
.L_x_13825:
[----:B------:R-:W0:Y:S01]  /*0e70*/  @UP0 LDCU.64 UR4, c[0x0][0x3a8] ;  /* 0x00007500ff0407ac */ /* 0x000e220008000a00 */
[----:B------:R-:W-:Y:S01]  /*0e80*/  PLOP3.LUT P0, PT, PT, PT, UP0, 0x80, 0x8 ;  /* 0x000000000008781c */ /* 0x000fe20003f0f008 */
[----:B------:R-:W-:Y:S01]  /*0e90*/  HFMA2 R37, -RZ, RZ, 0, 9.5367431640625e-07 ;  /* 0x00000010ff257431 */ /* 0x000fe200000001ff */
[----:B------:R-:W-:Y:S02]  /*0ea0*/  PLOP3.LUT P1, PT, PT, PT, UP0, 0x80, 0x8 ;  /* 0x000000000008781c */ /* 0x000fe40003f2f008 */
[----:B------:R-:W-:-:S09]  /*0eb0*/  IADD3 R64, PT, PT, R62, 0x20, RZ ;  /* 0x000000203e407810 */ /* 0x000fd20007ffe0ff */
[----:B0-----:R-:W-:-:S05]  /*0ec0*/  @P0 IMAD.WIDE.U32 R36, R62, R37, UR4 ;  /* 0x000000043e240e25 */ /* 0x001fca000f8e0025 */
[----:B------:R0:W-:Y:S02]  /*0ed0*/  @P1 STG.E.128 desc[UR6][R36.64], R24 ;  /* 0x0000001824001986 */ /* 0x0001e4000c101d06 */
.L_x_13822:
[----:B------:R-:W-:Y:S05]  /*0ee0*/  BSYNC.RECONVERGENT B0 ;  /* 0x0000000000007941 */ /* 0x000fea0003800200 */
.L_x_13821:
        /* <DEDUP_REMOVED lines=35> */
.L_x_13828:
        /* <DEDUP_REMOVED lines=23> */
.L_x_13829:
[----:B------:R-:W0:Y:S01]  /*1290*/  @UP0 LDCU.64 UR4, c[0x0][0x3a8] ;  /* 0x00007500ff0407ac */ /* 0x000e220008000a00 */
[----:B------:R-:W-:Y:S01]  /*12a0*/  PLOP3.LUT P0, PT, PT, PT, UP0, 0x80, 0x8 ;  /* 0x000000000008781c */ /* 0x000fe20003f0f008 */
[----:B------:R-:W-:Y:S01]  /*12b0*/  HFMA2 R37, -RZ, RZ, 0, 9.5367431640625e-07 ;  /* 0x00000010ff257431 */ /* 0x000fe200000001ff */
[----:B------:R-:W-:-:S11]  /*12c0*/  PLOP3.LUT P1, PT, PT, PT, UP0, 0x80, 0x8 ;  /* 0x000000000008781c */ /* 0x000fd60003f2f008 */
[C---:B0-----:R-:W-:Y:S01]  /*12d0*/  @P0 IMAD.WIDE.U32 R36, R64.reuse, R37, UR4 ;  /* 0x0000000440240e25 */ /* 0x041fe2000f8e0025 */
[----:B------:R-:W-:-:S04]  /*12e0*/  IADD3 R64, PT, PT, R64, 0x20, RZ ;  /* 0x0000002040407810 */ /* 0x000fc80007ffe0ff */
[----:B------:R0:W-:Y:S03]  /*12f0*/  @P1 STG.E.128 desc[UR6][R36.64], R24 ;  /* 0x0000001824001986 */ /* 0x0001e6000c101d06 */
.L_x_13827:
[----:B------:R-:W-:Y:S05]  /*1300*/  BSYNC.RECONVERGENT B0 ;  /* 0x0000000000007941 */ /* 0x000fea0003800200 */
.L_x_13826:
        /* <DEDUP_REMOVED lines=35> */
.L_x_13832:
        /* <DEDUP_REMOVED lines=23> */
.L_x_13833:
[----:B------:R-:W0:Y:S01]  /*16b0*/  @UP0 LDCU.64 UR4, c[0x0][0x3a8] ;  /* 0x00007500ff0407ac */ /* 0x000e220008000a00 */
[----:B------:R-:W-:Y:S01]  /*16c0*/  PLOP3.LUT P0, PT, PT, PT, UP0, 0x80, 0x8 ;  /* 0x000000000008781c */ /* 0x000fe20003f0f008 */
[----:B------:R-:W-:Y:S01]  /*16d0*/  HFMA2 R37, -RZ, RZ, 0, 9.5367431640625e-07 ;  /* 0x00000010ff257431 */ /* 0x000fe200000001ff */
[----:B------:R-:W-:-:S11]  /*16e0*/  PLOP3.LUT P1, PT, PT, PT, UP0, 0x80, 0x8 ;  /* 0x000000000008781c */ /* 0x000fd60003f2f008 */
[C---:B0-----:R-:W-:Y:S01]  /*16f0*/  @P0 IMAD.WIDE.U32 R36, R64.reuse, R37, UR4 ;  /* 0x0000000440240e25 */ /* 0x041fe2000f8e0025 */
[----:B------:R-:W-:-:S04]  /*1700*/  IADD3 R64, PT, PT, R64, 0x20, RZ ;  /* 0x0000002040407810 */ /* 0x000fc80007ffe0ff */
[----:B------:R0:W-:Y:S03]  /*1710*/  @P1 STG.E.128 desc[UR6][R36.64], R24 ;  /* 0x0000001824001986 */ /* 0x0001e6000c101d06 */
.L_x_13831:
[----:B------:R-:W-:Y:S05]  /*1720*/  BSYNC.RECONVERGENT B0 ;  /* 0x0000000000007941 */ /* 0x000fea0003800200 */
.L_x_13830:
        /* <DEDUP_REMOVED lines=35> */
.L_x_13836:
        /* <DEDUP_REMOVED lines=23> */
.L_x_13837:
[----:B------:R-:W0:Y:S01]  /*1ad0*/  @UP0 LDCU.64 UR4, c[0x0][0x3a8] ;  /* 0x00007500ff0407ac */ /* 0x000e220008000a00 */
[----:B------:R-:W-:Y:S01]  /*1ae0*/  PLOP3.LUT P0, PT, PT, PT, UP0, 0x80, 0x8 ;  /* 0x000000000008781c */ /* 0x000fe20003f0f008 */
[----:B------:R-:W-:Y:S01]  /*1af0*/  HFMA2 R37, -RZ, RZ, 0, 9.5367431640625e-07 ;  /* 0x00000010ff257431 */ /* 0x000fe200000001ff */
[----:B------:R-:W-:-:S11]  /*1b00*/  PLOP3.LUT P1, PT, PT, PT, UP0, 0x80, 0x8 ;  /* 0x000000000008781c */ /* 0x000fd60003f2f008 */
[C---:B0-----:R-:W-:Y:S01]  /*1b10*/  @P0 IMAD.WIDE.U32 R36, R64.reuse, R37, UR4 ;  /* 0x0000000440240e25 */ /* 0x041fe2000f8e0025 */
[----:B------:R-:W-:-:S04]  /*1b20*/  IADD3 R64, PT, PT, R64, 0x20, RZ ;  /* 0x0000002040407810 */ /* 0x000fc80007ffe0ff */
[----:B------:R0:W-:Y:S03]  /*1b30*/  @P1 STG.E.128 desc[UR6][R36.64], R24 ;  /* 0x0000001824001986 */ /* 0x0001e6000c101d06 */
.L_x_13835:
[----:B------:R-:W-:Y:S05]  /*1b40*/  BSYNC.RECONVERGENT B0 ;  /* 0x0000000000007941 */ /* 0x000fea0003800200 */
.L_x_13834:
        /* <DEDUP_REMOVED lines=35> */
.L_x_13840:
        /* <DEDUP_REMOVED lines=23> */
.L_x_13841:
[----:B------:R-:W0:Y:S01]  /*1ef0*/  @UP0 LDCU.64 UR4, c[0x0][0x3a8] ;  /* 0x00007500ff0407ac */ /* 0x000e220008000a00 */
[----:B------:R-:W-:Y:S01]  /*1f00*/  PLOP3.LUT P0, PT, PT, PT, UP0, 0x80, 0x8 ;  /* 0x000000000008781c */ /* 0x000fe20003f0f008 */
[----:B------:R-:W-:Y:S01]  /*1f10*/  HFMA2 R37, -RZ, RZ, 0, 9.5367431640625e-07 ;  /* 0x00000010ff257431 */ /* 0x000fe200000001ff */
[----:B------:R-:W-:-:S11]  /*1f20*/  PLOP3.LUT P1, PT, PT, PT, UP0, 0x80, 0x8 ;  /* 0x000000000008781c */ /* 0x000fd60003f2f008 */
[C---:B0-----:R-:W-:Y:S01]  /*1f30*/  @P0 IMAD.WIDE.U32 R36, R64.reuse, R37, UR4 ;  /* 0x0000000440240e25 */ /* 0x041fe2000f8e0025 */
[----:B------:R-:W-:-:S04]  /*1f40*/  IADD3 R64, PT, PT, R64, 0x20, RZ ;  /* 0x0000002040407810 */ /* 0x000fc80007ffe0ff */
[----:B------:R0:W-:Y:S03]  /*1f50*/  @P1 STG.E.128 desc[UR6][R36.64], R24 ;  /* 0x0000001824001986 */ /* 0x0001e6000c101d06 */
.L_x_13839:
[----:B------:R-:W-:Y:S05]  /*1f60*/  BSYNC.RECONVERGENT B0 ;  /* 0x0000000000007941 */ /* 0x000fea0003800200 */
.L_x_13838:
        /* <DEDUP_REMOVED lines=35> */
.L_x_13844:
        /* <DEDUP_REMOVED lines=23> */
.L_x_13845:
[----:B------:R-:W0:Y:S01]  /*2310*/  @UP0 LDCU.64 UR4, c[0x0][0x3a8] ;  /* 0x00007500ff0407ac */ /* 0x000e220008000a00 */
[----:B------:R-:W-:Y:S01]  /*2320*/  PLOP3.LUT P0, PT, PT, PT, UP0, 0x80, 0x8 ;  /* 0x000000000008781c */ /* 0x000fe20003f0f008 */
[----:B------:R-:W-:Y:S01]  /*2330*/  HFMA2 R37, -RZ, RZ, 0, 9.5367431640625e-07 ;  /* 0x00000010ff257431 */ /* 0x000fe200000001ff */
[----:B------:R-:W-:-:S11]  /*2340*/  PLOP3.LUT P1, PT, PT, PT, UP0, 0x80, 0x8 ;  /* 0x000000000008781c */ /* 0x000fd60003f2f008 */
[----:B0-----:R-:W-:-:S05]  /*2350*/  @P0 IMAD.WIDE.U32 R36, R64, R37, UR4 ;  /* 0x0000000440240e25 */ /* 0x001fca000f8e0025 */
[----:B------:R0:W-:Y:S02]  /*2360*/  @P1 STG.E.128 desc[UR6][R36.64], R24 ;  /* 0x0000001824001986 */ /* 0x0001e4000c101d06 */
.L_x_13843:
[----:B------:R-:W-:Y:S05]  /*2370*/  BSYNC.RECONVERGENT B0 ;  /* 0x0000000000007941 */ /* 0x000fea0003800200 */
.L_x_13842:
[----:B0-----:R-:W-:Y:S01]  /*2380*/  FADD.FTZ R37, RZ, R41 ;  /* 0x00000029ff257221 */ /* 0x001fe20000010000 */
[C---:B------:R-:W-:Y:S01]  /*2390*/  ISETP.GE.U32.AND P0, PT, R60.reuse, 0x20, PT ;  /* 0x000000203c00780c */ /* 0x040fe20003f06070 */
[----:B------:R-:W0:Y:S01]  /*23a0*/  S2R R70, SR_TID.X ;  /* 0x0000000000467919 */ /* 0x000e220000002100 */
[----:B------:R-:W-:Y:S01]  /*23b0*/  ISETP.GT.U32.AND P1, PT, R60, 0x3f, PT ;  /* 0x0000003f3c00780c */ /* 0x000fe20003f24070 */
[----:B------:R-:W-:Y:S01]  /*23c0*/  FADD.FTZ R36, R40, R37 ;  /* 0x0000002528247221 */ /* 0x000fe20000010000 */
[C---:B------:R-:W-:Y:S01]  /*23d0*/  ISETP.GT.U32.AND P2, PT, R60.reuse, 0x5f, PT ;  /* 0x0000005f3c00780c */ /* 0x040fe20003f44070 */
[----:B------:R-:W-:Y:S01]  /*23e0*/  UMOV UR4, 0xffffffff ;  /* 0xffffffff00047882 */ /* 0x000fe20000000000 */
[C---:B------:R-:W-:Y:S01]  /*23f0*/  ISETP.GT.U32.AND P3, PT, R60.reuse, 0x7f, PT ;  /* 0x0000007f3c00780c */ /* 0x040fe20003f64070 */
[----:B------:R-:W-:Y:S01]  /*2400*/  FADD.FTZ R37, R13, R36 ;  /* 0x000000240d257221 */ /* 0x000fe20000010000 */
[C---:B------:R-:W-:Y:S02]  /*2410*/  ISETP.GT.U32.AND P4, PT, R60.reuse, 0x9f, PT ;  /* 0x0000009f3c00780c */ /* 0x040fe40003f84070 */
[----:B------:R-:W-:Y:S01]  /*2420*/  ISETP.GT.U32.AND P5, PT, R60, 0xbf, PT ;  /* 0x000000bf3c00780c */ /* 0x000fe20003fa4070 */
[----:B------:R-:W-:-:S05]  /*2430*/  FADD.FTZ R37, R12, R37 ;  /* 0x000000250c257221 */ /* 0x000fca0000010000 */
[----:B------:R-:W-:-:S05]  /*2440*/  FSEL R84, R37, RZ, P0 ;  /* 0x000000ff25547208 */ /* 0x000fca0000000000 */
[----:B------:R-:W-:-:S04]  /*2450*/  FADD.FTZ R37, R11, R84 ;  /* 0x000000540b257221 */ /* 0x000fc80000010000 */
[----:B------:R-:W-:-:S04]  /*2460*/  FADD.FTZ R36, R10, R37 ;  /* 0x000000250a247221 */ /* 0x000fc80000010000 */
[----:B------:R-:W-:-:S04]  /*2470*/  FADD.FTZ R37, R9, R36 ;  /* 0x0000002409257221 */ /* 0x000fc80000010000 */
[----:B------:R-:W-:Y:S01]  /*2480*/  @P1 FADD.FTZ R84, R8, R37 ;  /* 0x0000002508541221 */ /* 0x000fe20000010000 */
[----:B0-----:R-:W-:-:S03]  /*2490*/  LOP3.LUT P6, RZ, R70, 0x1f, RZ, 0xc0, !PT ;  /* 0x0000001f46ff7812 */ /* 0x001fc600078cc0ff */
        /* <DEDUP_REMOVED lines=36> */
[----:B------:R-:W-:-:S04]  /*26e0*/  FFMA.FTZ R80, R80, R80, R65 ;  /* 0x0000005050507223 */ /* 0x000fc80000010041 */
[----:B------:R-:W-:-:S04]  /*26f0*/  FFMA.FTZ R39, R39, R39, R80 ;  /* 0x0000002727277223 */ /* 0x000fc80000010050 */
[----:B------:R-:W-:Y:S01]  /*2700*/  FFMA.FTZ R39, R64, R64, R39 ;  /* 0x0000004040277223 */ /* 0x000fe20000010027 */
[----:B------:R-:W-:-:S04]  /*2710*/  FADD.FTZ R64, R10, -R37 ;  /* 0x800000250a407221 */ /* 0x000fc80000010000 */
[----:B------:R-:W-:Y:S01]  /*2720*/  FSEL R83, R39, RZ, P0 ;  /* 0x000000ff27537208 */ /* 0x000fe20000000000 */
[----:B------:R-:W-:-:S04]  /*2730*/  FADD.FTZ R39, R9, -R37 ;  /* 0x8000002509277221 */ /* 0x000fc80000010000 */
[----:B------:R-:W-:Y:S01]  /*2740*/  FFMA.FTZ R65, R38, R38, R83 ;  /* 0x0000002626417223 */ /* 0x000fe20000010053 */
[----:B------:R-:W-:-:S03]  /*2750*/  FADD.FTZ R38, R8, -R37 ;  /* 0x8000002508267221 */ /* 0x000fc60000010000 */
[----:B------:R-:W-:-:S04]  /*2760*/  FFMA.FTZ R64, R64, R64, R65 ;  /* 0x0000004040407223 */ /* 0x000fc80000010041 */
[----:B------:R-:W-:Y:S01]  /*2770*/  FFMA.FTZ R39, R39, R39, R64 ;  /* 0x0000002727277223 */ /* 0x000fe20000010040 */
[----:B------:R-:W-:-:S03]  /*2780*/  FADD.FTZ R64, R6, -R37 ;  /* 0x8000002506407221 */ /* 0x000fc60000010000 */
[----:B------:R-:W-:Y:S01]  /*2790*/  @P1 FFMA.FTZ R83, R38, R38, R39 ;  /* 0x0000002626531223 */ /* 0x000fe20000010027 */
[--C-:B------:R-:W-:Y:S01]  /*27a0*/  FADD.FTZ R38, R7, -R37.reuse ;  /* 0x8000002507267221 */ /* 0x100fe20000010000 */
[----:B------:R-:W-:-:S03]  /*27b0*/  FADD.FTZ R39, R5, -R37 ;  /* 0x8000002505277221 */ /* 0x000fc60000010000 */
        /* <DEDUP_REMOVED lines=38> */
.L_x_13871:
[----:B------:R-:W-:Y:S01]  /*2a20*/  LOP3.LUT P2, RZ, R70, 0x1f, RZ, 0xc0, !PT ;  /* 0x0000001f46ff7812 */ /* 0x000fe2000784c0ff */
[----:B------:R-:W-:Y:S01]  /*2a30*/  FMUL.FTZ R39, R37, R37 ;  /* 0x0000002525277220 */ /* 0x000fe20000410000 */
[----:B------:R-:W-:Y:S01]  /*2a40*/  ISETP.NE.AND P1, PT, RZ, UR10, PT ;  /* 0x0000000aff007c0c */ /* 0x000fe2000bf25270 */
[----:B-1----:R-:W-:Y:S01]  /*2a50*/  FADD.FTZ R65, R38, R80 ;  /* 0x0000005026417221 */ /* 0x002fe20000010000 */
[----:B------:R-:W-:Y:S02]  /*2a60*/  BSSY.RECONVERGENT B0, `(.L_x_13847) ;  /* 0x0000025000007945 */ /* 0x000fe40003800200 */
[----:B------:R-:W-:Y:S01]  /*2a70*/  FSEL R39, R39, RZ, P1 ;  /* 0x000000ff27277208 */ /* 0x000fe20000800000 */
[----:B------:R-:W-:Y:S01]  /*2a80*/  FFMA.FTZ R36, R65, R36, UR11 ;  /* 0x0000000b41247e23 */ /* 0x000fe20008010024 */
[----:B------:R-:W-:-:S03]  /*2a90*/  FSEL R71, R37, RZ, !P1 ;  /* 0x000000ff25477208 */ /* 0x000fc60004800000 */
[----:B------:R-:W-:Y:S02]  /*2aa0*/  FADD.FTZ R36, R36, R39 ;  /* 0x0000002724247221 */ /* 0x000fe40000010000 */
[----:B------:R-:W1:Y:S02]  /*2ab0*/  @!P2 LDC.64 R88, c[0x0][0x3c0] ;  /* 0x0000f000ff58ab82 */ /* 0x000e640000000a00 */
[----:B------:R-:W2:Y:S06]  /*2ac0*/  MUFU.RSQ R70, R36 ;  /* 0x0000002400467308 */ /* 0x000eac0000001400 */
[----:B------:R-:W3:Y:S01]  /*2ad0*/  @!P2 LDC.64 R82, c[0x0][0x3c8] ;  /* 0x0000f200ff52ab82 */ /* 0x000ee20000000a00 */
[----:B-1----:R-:W-:-:S05]  /*2ae0*/  @!P2 IMAD.WIDE R88, R59, 0x4, R88 ;  /* 0x000000043b58a825 */ /* 0x002fca00078e0258 */
[----:B------:R1:W-:Y:S01]  /*2af0*/  @!P2 STG.E desc[UR6][R88.64], R37 ;  /* 0x000000255800a986 */ /* 0x0003e2000c101906 */
[----:B---3--:R-:W-:-:S05]  /*2b00*/  @!P2 IMAD.WIDE R82, R59, 0x4, R82 ;  /* 0x000000043b52a825 */ /* 0x008fca00078e0252 */
[----:B--2---:R1:W-:Y:S01]  /*2b10*/  @!P2 STG.E desc[UR6][R82.64], R70 ;  /* 0x000000465200a986 */ /* 0x0043e2000c101906 */
[----:B------:R-:W-:Y:S05]  /*2b20*/  @!P0 BRA `(.L_x_13848) ;  /* 0x0000000000608947 */ /* 0x000fea0003800000 */
[----:B-1----:R-:W1:Y:S01]  /*2b30*/  LDC.64 R82, c[0x0][0x428] ;  /* 0x00010a00ff527b82 */ /* 0x002e620000000a00 */
[--C-:B------:R-:W-:Y:S01]  /*2b40*/  FADD.FTZ R65, R41, -R71.reuse ;  /* 0x8000004729417221 */ /* 0x100fe20000010000 */
[----:B------:R-:W-:Y:S02]  /*2b50*/  HADD2.F32 R39, -RZ, R63.H0_H0 ;  /* 0x2000003fff277230 */ /* 0x000fe40000004100 */
[----:B------:R-:W-:Y:S01]  /*2b60*/  FADD.FTZ R79, R40, -R71 ;  /* 0x80000047284f7221 */ /* 0x000fe20000010000 */
[----:B------:R-:W-:Y:S02]  /*2b70*/  HADD2.F32 R36, -RZ, R14.H0_H0 ;  /* 0x2000000eff247230 */ /* 0x000fe40000004100 */
[C---:B------:R-:W-:Y:S01]  /*2b80*/  FMUL.FTZ R65, R70.reuse, R65 ;  /* 0x0000004146417220 */ /* 0x040fe20000410000 */
[----:B0-----:R-:W-:Y:S02]  /*2b90*/  HADD2.F32 R38, -RZ, R66.H0_H0 ;  /* 0x20000042ff267230 */ /* 0x001fe40000004100 */
[----:B------:R-:W-:Y:S01]  /*2ba0*/  FMUL.FTZ R64, R70, R79 ;  /* 0x0000004f46407220 */ /* 0x000fe20000410000 */
[----:B------:R-:W-:-:S02]  /*2bb0*/  HADD2.F32 R37, -RZ, R77.H0_H0 ;  /* 0x2000004dff257230 */ /* 0x000fc40000004100 */
[----:B------:R-:W-:Y:S01]  /*2bc0*/  FFMA.FTZ R36, R65, R39, R36 ;  /* 0x0000002741247223 */ /* 0x000fe20000010024 */
[--C-:B------:R-:W-:Y:S01]  /*2bd0*/  FADD.FTZ R39, R12, -R71.reuse ;  /* 0x800000470c277221 */ /* 0x100fe20000010000 */
[----:B------:R-:W-:Y:S01]  /*2be0*/  FADD.FTZ R79, R13, -R71 ;  /* 0x800000470d4f7221 */ /* 0x000fe20000010000 */
[----:B------:R-:W-:Y:S02]  /*2bf0*/  HADD2.F32 R65, -RZ, R63.H1_H1 ;  /* 0x3000003fff417230 */ /* 0x000fe40000004100 */
[----:B------:R-:W-:Y:S01]  /*2c00*/  FFMA.FTZ R37, R64, R38, R37 ;  /* 0x0000002640257223 */ /* 0x000fe20000010025 */
[C---:B------:R-:W-:Y:S01]  /*2c10*/  FMUL.FTZ R80, R70.reuse, R39 ;  /* 0x0000002746507220 */ /* 0x040fe20000410000 */
[----:B------:R-:W-:Y:S02]  /*2c20*/  HADD2.F32 R38, -RZ, R15.H0_H0 ;  /* 0x2000000fff267230 */ /* 0x000fe40000004100 */
[----:B------:R-:W-:Y:S01]  /*2c30*/  FMUL.FTZ R79, R70, R79 ;  /* 0x0000004f464f7220 */ /* 0x000fe20000410000 */
[----:B------:R-:W-:-:S02]  /*2c40*/  HADD2.F32 R64, -RZ, R66.H1_H1 ;  /* 0x30000042ff407230 */ /* 0x000fc40000004100 */
[----:B------:R-:W-:Y:S02]  /*2c50*/  HADD2.F32 R39, -RZ, R77.H1_H1 ;  /* 0x3000004dff277230 */ /* 0x000fe40000004100 */
[----:B------:R-:W-:-:S03]  /*2c60*/  FFMA.FTZ R38, R79, R65, R38 ;  /* 0x000000414f267223 */ /* 0x000fc60000010026 */
[----:B------:R-:W-:Y:S01]  /*2c70*/  FFMA.FTZ R39, R80, R64, R39 ;  /* 0x0000004050277223 */ /* 0x000fe20000010027 */
[C---:B-1----:R-:W-:Y:S01]  /*2c80*/  IMAD.WIDE.U32 R82, R62.reuse, 0x10, R82 ;  /* 0x000000103e527825 */ /* 0x042fe200078e0052 */
[----:B------:R-:W-:-:S04]  /*2c90*/  IADD3 R62, PT, PT, R62, 0x20, RZ ;  /* 0x000000203e3e7810 */ /* 0x000fc80007ffe0ff */
[----:B------:R2:W-:Y:S03]  /*2ca0*/  STG.E.128 desc[UR6][R82.64], R36 ;  /* 0x0000002452007986 */ /* 0x0005e6000c101d06 */
.L_x_13848:
[----:B------:R-:W-:Y:S05]  /*2cb0*/  BSYNC.RECONVERGENT B0 ;  /* 0x0000000000007941 */ /* 0x000fea0003800200 */
.L_x_13847:
[----:B------:R-:W-:Y:S01]  /*2cc0*/  ISETP.GE.U32.AND P1, PT, R60, 0x40, PT ;  /* 0x000000403c00780c */ /* 0x000fe20003f26070 */
[----:B------:R-:W-:-:S12]  /*2cd0*/  BSSY.RECONVERGENT B0, `(.L_x_13849) ;  /* 0x000001a000007945 */ /* 0x000fd80003800200 */
[----:B------:R-:W-:Y:S05]  /*2ce0*/  @!P1 BRA `(.L_x_13850) ;  /* 0x0000000000609947 */ /* 0x000fea0003800000 */
[----:B-12---:R-:W1:Y:S01]  /*2cf0*/  LDC.64 R82, c[0x0][0x428] ;  /* 0x00010a00ff527b82 */ /* 0x006e620000000a00 */
        /* <DEDUP_REMOVED lines=23> */
.L_x_13850:
[----:B------:R-:W-:Y:S05]  /*2e70*/  BSYNC.RECONVERGENT B0 ;  /* 0x0000000000007941 */ /* 0x000fea0003800200 */
.L_x_13849:
[----:B------:R-:W-:Y:S01]  /*2e80*/  ISETP.GE.U32.AND P1, PT, R60, 0x60, PT ;  /* 0x000000603c00780c */ /* 0x000fe20003f26070 */
[----:B------:R-:W-:-:S12]  /*2e90*/  BSSY.RECONVERGENT B0, `(.L_x_13851) ;  /* 0x000001a000007945 */ /* 0x000fd80003800200 */
[----:B------:R-:W-:Y:S05]  /*2ea0*/  @!P1 BRA `(.L_x_13852) ;  /* 0x0000000000609947 */ /* 0x000fea0003800000 */
[----:B-1----:R-:W1:Y:S01]  /*2eb0*/  LDC.64 R88, c[0x0][0x428] ;  /* 0x00010a00ff587b82 */ /* 0x002e620000000a00 */
[--C-:B------:R-:W-:Y:S01]  /*2ec0*/  FADD.FTZ R65, R7, -R71.reuse ;  /* 0x8000004707417221 */ /* 0x100fe20000010000 */
[----:B--23--:R-:W-:Y:S02]  /*2ed0*/  HADD2.F32 R39, -RZ, R69.H0_H0 ;  /* 0x20000045ff277230 */ /* 0x00cfe40000004100 */
        /* <DEDUP_REMOVED lines=9> */
[----:B------:R-:W-:Y:S02]  /*2f70*/  HADD2.F32 R65, -RZ, R19.H0_H0 ;  /* 0x20000013ff417230 */ /* 0x000fe40000004100 */
[----:B------:R-:W-:Y:S01]  /*2f80*/  FFMA.FTZ R37, R64, R38, R37 ;  /* 0x0000002640257223 */ /* 0x000fe20000010025 */
[----:B------:R-:W-:Y:S02]  /*2f90*/  HADD2.F32 R38, -RZ, R69.H1_H1 ;  /* 0x30000045ff267230 */ /* 0x000fe40000004100 */
[C---:B------:R-:W-:Y:S01]  /*2fa0*/  FMUL.FTZ R82, R70.reuse, R79 ;  /* 0x0000004f46527220 */ /* 0x040fe20000410000 */
[----:B------:R-:W-:Y:S02]  /*2fb0*/  HADD2.F32 R64, -RZ, R72.H1_H1 ;  /* 0x30000048ff407230 */ /* 0x000fe40000004100 */
[----:B------:R-:W-:Y:S01]  /*2fc0*/  FMUL.FTZ R39, R70, R39 ;  /* 0x0000002746277220 */ /* 0x000fe20000410000 */
[----:B------:R-:W-:-:S02]  /*2fd0*/  HADD2.F32 R80, -RZ, R81.H1_H1 ;  /* 0x30000051ff507230 */ /* 0x000fc40000004100 */
[----:B------:R-:W-:-:S03]  /*2fe0*/  FFMA.FTZ R38, R82, R38, R65 ;  /* 0x0000002652267223 */ /* 0x000fc60000010041 */
[----:B------:R-:W-:Y:S01]  /*2ff0*/  FFMA.FTZ R39, R39, R64, R80 ;  /* 0x0000004027277223 */ /* 0x000fe20000010050 */
[C---:B-1----:R-:W-:Y:S01]  /*3000*/  IMAD.WIDE.U32 R88, R62.reuse, 0x10, R88 ;  /* 0x000000103e587825 */ /* 0x042fe200078e0058 */
[----:B------:R-:W-:-:S04]  /*3010*/  IADD3 R62, PT, PT, R62, 0x20, RZ ;  /* 0x000000203e3e7810 */ /* 0x000fc80007ffe0ff */
[----:B------:R4:W-:Y:S03]  /*3020*/  STG.E.128 desc[UR6][R88.64], R36 ;  /* 0x0000002458007986 */ /* 0x0009e6000c101d06 */
.L_x_13852:
[----:B------:R-:W-:Y:S05]  /*3030*/  BSYNC.RECONVERGENT B0 ;  /* 0x0000000000007941 */ /* 0x000fea0003800200 */
.L_x_13851:
[----:B------:R-:W-:Y:S01]  /*3040*/  ISETP.GE.U32.AND P1, PT, R60, 0x80, PT ;  /* 0x000000803c00780c */ /* 0x000fe20003f26070 */
[----:B------:R-:W-:-:S12]  /*3050*/  BSSY.RECONVERGENT B0, `(.L_x_13853) ;  /* 0x000001a000007945 */ /* 0x000fd80003800200 */
[----:B------:R-:W-:Y:S05]  /*3060*/  @!P1 BRA `(.L_x_13854) ;  /* 0x0000000000609947 */ /* 0x000fea0003800000 */
[----:B------:R-:W5:Y:S01]  /*3070*/  LDC.64 R64, c[0x0][0x428] ;  /* 0x00010a00ff407b82 */ /* 0x000f620000000a00 */
[--C-:B------:R-:W-:Y:S01]  /*3080*/  FADD.FTZ R79, R3, -R71.reuse ;  /* 0x80000047034f7221 */ /* 0x100fe20000010000 */
[----:B--234-:R-:W-:Y:S02]  /*3090*/  HADD2.F32 R39, -RZ, R73.H0_H0 ;  /* 0x20000049ff277230 */ /* 0x01cfe40000004100 */
[----:B-1----:R-:W-:Y:S01]  /*30a0*/  FADD.FTZ R83, R2, -R71 ;  /* 0x8000004702537221 */ /* 0x002fe20000010000 */
        /* <DEDUP_REMOVED lines=17> */
[C---:B-----5:R-:W-:Y:S01]  /*31c0*/  IMAD.WIDE.U32 R64, R62.reuse, 0x10, R64 ;  /* 0x000000103e407825 */ /* 0x060fe200078e0040 */
[----:B------:R-:W-:-:S04]  /*31d0*/  IADD3 R62, PT, PT, R62, 0x20, RZ ;  /* 0x000000203e3e7810 */ /* 0x000fc80007ffe0ff */
[----:B------:R0:W-:Y:S03]  /*31e0*/  STG.E.128 desc[UR6][R64.64], R36 ;  /* 0x0000002440007986 */ /* 0x0001e6000c101d06 */
.L_x_13854:
[----:B------:R-:W-:Y:S05]  /*31f0*/  BSYNC.RECONVERGENT B0 ;  /* 0x0000000000007941 */ /* 0x000fea0003800200 */
.L_x_13853:
[----:B------:R-:W-:Y:S01]  /*3200*/  ISETP.GE.U32.AND P1, PT, R60, 0xa0, PT ;  /* 0x000000a03c00780c */ /* 0x000fe20003f26070 */
[----:B------:R-:W-:-:S12]  /*3210*/  BSSY.RECONVERGENT B0, `(.L_x_13855) ;  /* 0x000001a000007945 */ /* 0x000fd80003800200 */
[----:B------:R-:W-:Y:S05]  /*3220*/  @!P1 BRA `(.L_x_13856) ;  /* 0x0000000000609947 */ /* 0x000fea0003800000 */
[----:B0-----:R-:W0:Y:S01]  /*3230*/  LDC.64 R64, c[0x0][0x428] ;  /* 0x00010a00ff407b82 */ /* 0x001e220000000a00 */
[--C-:B------:R-:W-:Y:S01]  /*3240*/  FADD.FTZ R79, R51, -R71.reuse ;  /* 0x80000047334f7221 */ /* 0x100fe20000010000 */
[----:B--234-:R-:W-:Y:S02]  /*3250*/  HADD2.F32 R39, -RZ, R75.H0_H0 ;  /* 0x2000004bff277230 */ /* 0x01cfe40000004100 */
[----:B-1----:R-:W-:Y:S01]  /*3260*/  FADD.FTZ R83, R52, -R71 ;  /* 0x8000004734537221 */ /* 0x002fe20000010000 */
[----:B------:R-:W-:Y:S02]  /*3270*/  HADD2.F32 R36, -RZ, R22.H0_H0 ;  /* 0x20000016ff247230 */ /* 0x000fe40000004100 */
[C---:B------:R-:W-:Y:S01]  /*3280*/  FMUL.FTZ R79, R70.reuse, R79 ;  /* 0x0000004f464f7220 */ /* 0x040fe20000410000 */
[----:B------:R-:W-:Y:S02]  /*3290*/  HADD2.F32 R38, -RZ, R76.H0_H0 ;  /* 0x2000004cff267230 */ /* 0x000fe40000004100 */
        /* <DEDUP_REMOVED lines=14> */
[C---:B0-----:R-:W-:Y:S01]  /*3380*/  IMAD.WIDE.U32 R64, R62.reuse, 0x10, R64 ;  /* 0x000000103e407825 */ /* 0x041fe200078e0040 */
[----:B------:R-:W-:-:S04]  /*3390*/  IADD3 R62, PT, PT, R62, 0x20, RZ ;  /* 0x000000203e3e7810 */ /* 0x000fc80007ffe0ff */
[----:B------:R0:W-:Y:S03]  /*33a0*/  STG.E.128 desc[UR6][R64.64], R36 ;  /* 0x0000002440007986 */ /* 0x0001e6000c101d06 */
.L_x_13856:
[----:B------:R-:W-:Y:S05]  /*33b0*/  BSYNC.RECONVERGENT B0 ;  /* 0x0000000000007941 */ /* 0x000fea0003800200 */
.L_x_13855:
[----:B------:R-:W-:Y:S01]  /*33c0*/  ISETP.GE.U32.AND P1, PT, R60, 0xc0, PT ;  /* 0x000000c03c00780c */ /* 0x000fe20003f26070 */
[----:B------:R-:W-:-:S12]  /*33d0*/  BSSY.RECONVERGENT B0, `(.L_x_13857) ;  /* 0x0000011000007945 */ /* 0x000fd80003800200 */
[----:B------:R-:W-:Y:S05]  /*33e0*/  @!P1 BRA `(.L_x_13858) ;  /* 0x00000000003c9947 */ /* 0x000fea0003800000 */
[----:B-123--:R-:W1:Y:S01]  /*33f0*/  LDC.64 R82, c[0x0][0x428] ;  /* 0x00010a00ff527b82 */ /* 0x00ee620000000a00 */
[--C-:B0---4-:R-:W-:Y:S01]  /*3400*/  FADD.FTZ R37, R55, -R71.reuse ;  /* 0x8000004737257221 */ /* 0x111fe20000010000 */
[--C-:B------:R-:W-:Y:S01]  /*3410*/  FADD.FTZ R79, R56, -R71.reuse ;  /* 0x80000047384f7221 */ /* 0x100fe20000010000 */
[--C-:B------:R-:W-:Y:S01]  /*3420*/  FADD.FTZ R65, R57, -R71.reuse ;  /* 0x8000004739417221 */ /* 0x100fe20000010000 */
[----:B------:R-:W-:Y:S01]  /*3430*/  FADD.FTZ R39, R58, -R71 ;  /* 0x800000473a277221 */ /* 0x000fe20000010000 */
        /* <DEDUP_REMOVED lines=8> */
[----:B-1----:R-:W-:-:S05]  /*34c0*/  IMAD.WIDE.U32 R82, R62, 0x10, R82 ;  /* 0x000000103e527825 */ /* 0x002fca00078e0052 */
[----:B------:R0:W-:Y:S02]  /*34d0*/  STG.E.128 desc[UR6][R82.64], R36 ;  /* 0x0000002452007986 */ /* 0x0001e4000c101d06 */
.L_x_13858:
[----:B------:R-:W-:Y:S05]  /*34e0*/  BSYNC.RECONVERGENT B0 ;  /* 0x0000000000007941 */ /* 0x000fea0003800200 */
.L_x_13857:
[----:B01234-:R-:W0:Y:S02]  /*34f0*/  LDC.64 R36, c[0x0][0x380] ;  /* 0x0000e000ff247b82 */ /* 0x01fe240000000a00 */
[----:B0-----:R-:W-:-:S04]  /*3500*/  LEA R59, R36, R59, 0x2 ;  /* 0x0000003b243b7211 */ /* 0x001fc800078e10ff */
[----:B------:R-:W-:-:S13]  /*3510*/  ISETP.GE.AND P1, PT, R59, R37, PT ;  /* 0x000000253b00720c */ /* 0x000fda0003f26270 */
[----:B------:R-:W-:Y:S05]  /*3520*/  @!P1 BRA `(.L_x_13859) ;  /* 0xffffffd400709947 */ /* 0x000fea000383ffff */
[----:B------:R-:W-:Y:S05]  /*3530*/  EXIT ;  /* 0x000000000000794d */ /* 0x000fea0003800000 */
.L_x_13846:
[----:B------:R-:W-:Y:S01]  /*3540*/  HFMA2 R64, -RZ, RZ, 0, 5.9604644775390625e-08 ;  /* 0x00000001ff407431 */ /* 0x000fe200000001ff */
[----:B------:R-:W-:Y:S01]  /*3550*/  BSSY B0, `(.L_x_13860) ;  /* 0x0000006000007945 */ /* 0x000fe20003800000 */
[----:B------:R-:W-:Y:S02]  /*3560*/  MOV R39, 0x1f ;  /* 0x0000001f00277802 */ /* 0x000fe40000000f00 */
[----:B------:R-:W-:-:S07]  /*3570*/  MOV R65, 0xffffffff ;  /* 0xffffffff00417802 */ /* 0x000fce0000000f00 */
[----:B------:R-:W-:Y:S05]  /*3580*/  WARPSYNC.COLLECTIVE R65, `(.L_x_13861) ;  /* 0x0000000041087348 */ /* 0x000fea0003c00000 */
[----:B------:R0:W1:Y:S02]  /*3590*/  SHFL.BFLY P6, R80, R84, R64, R39 ;  /* 0x0c00004054507389 */ /* 0x00006400000c0027 */
[----:B01----:R-:W-:Y:S05]  /*35a0*/  ENDCOLLECTIVE ;  /* 0x000000000000791b */ /* 0x003fea0003800000 */
.L_x_13861:
[----:B------:R-:W-:Y:S05]  /*35b0*/  BSYNC B0 ;  /* 0x0000000000007941 */ /* 0x000fea0003800000 */
.L_x_13860:
        /* <DEDUP_REMOVED lines=8> */
.L_x_13862:
[----:B------:R-:W-:Y:S02]  /*3640*/  HFMA2 R64, -RZ, RZ, 0, 2.384185791015625e-07 ;  /* 0x00000004ff407431 */ /* 0x000fe400000001ff */
[----:B------:R-:W-:-:S05]  /*3650*/  FADD.FTZ R79, R84, R80 ;  /* 0x00000050544f7221 */ /* 0x000fca0000010000 */
[----:B------:R-:W-:-:S07]  /*3660*/  MOV R84, R79 ;  /* 0x0000004f00547202 */ /* 0x000fce0000000f00 */
[----:B------:R-:W-:Y:S05]  /*3670*/  WARPSYNC.COLLECTIVE R65, `(.L_x_13863) ;  /* 0x0000000041087348 */ /* 0x000fea0003c00000 */
[----:B------:R0:W1:Y:S02]  /*3680*/  SHFL.BFLY P6, R80, R84, R64, R39 ;  /* 0x0c00004054507389 */ /* 0x00006400000c0027 */
[----:B01----:R-:W-:Y:S05]  /*3690*/  ENDCOLLECTIVE ;  /* 0x000000000000791b */ /* 0x003fea0003800000 */
.L_x_13863:
[----:B------:R-:W-:Y:S02]  /*36a0*/  HFMA2 R64, -RZ, RZ, 0, 4.76837158203125e-07 ;  /* 0x00000008ff407431 */ /* 0x000fe400000001ff */
[----:B------:R-:W-:-:S05]  /*36b0*/  FADD.FTZ R71, R79, R80 ;  /* 0x000000504f477221 */ /* 0x000fca0000010000 */
[----:B------:R-:W-:-:S07]  /*36c0*/  MOV R84, R71 ;  /* 0x0000004700547202 */ /* 0x000fce0000000f00 */
[----:B------:R-:W-:Y:S05]  /*36d0*/  WARPSYNC.COLLECTIVE R65, `(.L_x_13864) ;  /* 0x0000000041087348 */ /* 0x000fea0003c00000 */
[----:B------:R0:W1:Y:S02]  /*36e0*/  SHFL.BFLY P6, R80, R84, R64, R39 ;  /* 0x0c00004054507389 */ /* 0x00006400000c0027 */
[----:B01----:R-:W-:Y:S05]  /*36f0*/  ENDCOLLECTIVE ;  /* 0x000000000000791b */ /* 0x003fea0003800000 */
.L_x_13864:
[----:B------:R-:W-:Y:S02]  /*3700*/  HFMA2 R64, -RZ, RZ, 0, 9.5367431640625e-07 ;  /* 0x00000010ff407431 */ /* 0x000fe400000001ff */
[----:B------:R-:W-:-:S05]  /*3710*/  FADD.FTZ R38, R71, R80 ;  /* 0x0000005047267221 */ /* 0x000fca0000010000 */
[----:B------:R-:W-:-:S07]  /*3720*/  MOV R84, R38 ;  /* 0x0000002600547202 */ /* 0x000fce0000000f00 */
[----:B------:R-:W-:Y:S05]  /*3730*/  WARPSYNC.COLLECTIVE R65, `(.L_x_13865) ;  /* 0x0000000041087348 */ /* 0x000fea0003c00000 */
[----:B------:R0:W1:Y:S02]  /*3740*/  SHFL.BFLY P6, R80, R84, R64, R39 ;  /* 0x0c00004054507389 */ /* 0x00006400000c0027 */
[----:B01----:R-:W-:Y:S05]  /*3750*/  ENDCOLLECTIVE ;  /* 0x000000000000791b */ /* 0x003fea0003800000 */
.L_x_13865:
        /* <DEDUP_REMOVED lines=9> */
[----:B------:R-:W-:-:S04]  /*37f0*/  FFMA.FTZ R38, R71, R71, R38 ;  /* 0x0000004747267223 */ /* 0x000fc80000010026 */
[----:B------:R-:W-:-:S05]  /*3800*/  FFMA.FTZ R38, R39, R39, R38 ;  /* 0x0000002727267223 */ /* 0x000fca0000010026 */
[----:B------:R-:W-:Y:S01]  /*3810*/  FSEL R83, R38, RZ, P0 ;  /* 0x000000ff26537208 */ /* 0x000fe20000000000 */
        /* <DEDUP_REMOVED lines=45> */
.L_x_13866:
[----:B------:R-:W-:Y:S02]  /*3af0*/  HFMA2 R64, -RZ, RZ, 0, 1.1920928955078125e-07 ;  /* 0x00000002ff407431 */ /* 0x000fe400000001ff */
[----:B------:R-:W-:-:S05]  /*3b00*/  FADD.FTZ R82, R83, R80 ;  /* 0x0000005053527221 */ /* 0x000fca0000010000 */
[----:B------:R-:W-:-:S07]  /*3b10*/  MOV R84, R82 ;  /* 0x0000005200547202 */ /* 0x000fce0000000f00 */
[----:B------:R-:W-:Y:S05]  /*3b20*/  WARPSYNC.COLLECTIVE R65, `(.L_x_13867) ;  /* 0x0000000041087348 */ /* 0x000fea0003c00000 */
[----:B------:R0:W1:Y:S02]  /*3b30*/  SHFL.BFLY P6, R80, R84, R64, R39 ;  /* 0x0c00004054507389 */ /* 0x00006400000c0027 */
[----:B01----:R-:W-:Y:S05]  /*3b40*/  ENDCOLLECTIVE ;  /* 0x000000000000791b */ /* 0x003fea0003800000 */
.L_x_13867:
[----:B------:R-:W-:Y:S02]  /*3b50*/  HFMA2 R64, -RZ, RZ, 0, 2.384185791015625e-07 ;  /* 0x00000004ff407431 */ /* 0x000fe400000001ff */
[----:B------:R-:W-:-:S05]  /*3b60*/  FADD.FTZ R79, R82, R80 ;  /* 0x00000050524f7221 */ /* 0x000fca0000010000 */
[----:B------:R-:W-:-:S07]  /*3b70*/  MOV R84, R79 ;  /* 0x0000004f00547202 */ /* 0x000fce0000000f00 */
[----:B------:R-:W-:Y:S05]  /*3b80*/  WARPSYNC.COLLECTIVE R65, `(.L_x_13868) ;  /* 0x0000000041087348 */ /* 0x000fea0003c00000 */
[----:B------:R0:W1:Y:S02]  /*3b90*/  SHFL.BFLY P6, R80, R84, R64, R39 ;  /* 0x0c00004054507389 */ /* 0x00006400000c0027 */
[----:B01----:R-:W-:Y:S05]  /*3ba0*/  ENDCOLLECTIVE ;  /* 0x000000000000791b */ /* 0x003fea0003800000 */
.L_x_13868:
[----:B------:R-:W-:Y:S02]  /*3bb0*/  HFMA2 R64, -RZ, RZ, 0, 4.76837158203125e-07 ;  /* 0x00000008ff407431 */ /* 0x000fe400000001ff */
[----:B------:R-:W-:-:S05]  /*3bc0*/  FADD.FTZ R71, R79, R80 ;  /* 0x000000504f477221 */ /* 0x000fca0000010000 */
[----:B------:R-:W-:-:S07]  /*3bd0*/  MOV R84, R71 ;  /* 0x0000004700547202 */ /* 0x000fce0000000f00 */
[----:B------:R-:W-:Y:S05]  /*3be0*/  WARPSYNC.COLLECTIVE R65, `(.L_x_13869) ;  /* 0x0000000041087348 */ /* 0x000fea0003c00000 */
[----:B------:R0:W1:Y:S02]  /*3bf0*/  SHFL.BFLY P6, R80, R84, R64, R39 ;  /* 0x0c00004054507389 */ /* 0x00006400000c0027 */
[----:B01----:R-:W-:Y:S05]  /*3c00*/  ENDCOLLECTIVE ;  /* 0x000000000000791b */ /* 0x003fea0003800000 */
.L_x_13869:
[----:B------:R-:W-:Y:S02]  /*3c10*/  HFMA2 R64, -RZ, RZ, 0, 9.5367431640625e-07 ;  /* 0x00000010ff407431 */ /* 0x000fe400000001ff */
[----:B------:R-:W-:-:S05]  /*3c20*/  FADD.FTZ R38, R71, R80 ;  /* 0x0000005047267221 */ /* 0x000fca0000010000 */
[----:B------:R-:W-:-:S07]  /*3c30*/  MOV R84, R38 ;  /* 0x0000002600547202 */ /* 0x000fce0000000f00 */
[----:B------:R-:W-:Y:S05]  /*3c40*/  WARPSYNC.COLLECTIVE R65, `(.L_x_13870) ;  /* 0x0000000041087348 */ /* 0x000fea0003c00000 */
[----:B------:R0:W1:Y:S02]  /*3c50*/  SHFL.BFLY P6, R80, R84, R64, R39 ;  /* 0x0c00004054507389 */ /* 0x00006400000c0027 */
[----:B01----:R-:W-:Y:S05]  /*3c60*/  ENDCOLLECTIVE ;  /* 0x000000000000791b */ /* 0x003fea0003800000 */
.L_x_13870:
[----:B------:R-:W-:Y:S05]  /*3c70*/  BRA `(.L_x_13871) ;  /* 0xffffffec00687947 */ /* 0x000fea000383ffff */
.L_x_13872:
        /* <DEDUP_REMOVED lines=16> */
.L_x_17411:


//--------------------- .text._ZN10layer_norm31ln_parallel_residual_fwd_kernelINS_13Kernel_traitsI6__halfffffjLj768ELj1ELj4ELj1ELj16ENS_18Kernel_traits_baseILj768ES2_ffffjLj128EEEEELb0ELb1ELb1EEEvNS_9FwdParamsE --------------------------
	.section	.text._ZN10layer_norm31ln_parallel_residual_fwd_kernelINS_13Kernel_traitsI6__halfffffjLj768ELj1ELj4ELj1ELj16ENS_18Kernel_traits_baseILj768ES2_ffffjLj128EEEEELb0ELb1ELb1EEEvNS_9FwdParamsE,"ax",@progbits
	.align	128
        .global         _ZN10layer_norm31ln_parallel_residual_fwd_kernelINS_13Kernel_traitsI6__halfffffjLj768ELj1ELj4ELj1ELj16ENS_18Kernel_traits_baseILj768ES2_ffffjLj128EEEEELb0ELb1ELb1EEEvNS_9FwdParamsE
        .type           _ZN10layer_norm31ln_parallel_residual_fwd_kernelINS_13Kernel_traitsI6__halfffffjLj768ELj1ELj4ELj1ELj16ENS_18Kernel_traits_baseILj768ES2_ffffjLj128EEEEELb0ELb1ELb1EEEvNS_9FwdParamsE,@function
        .size           _ZN10layer_norm31ln_parallel_residual_fwd_kernelINS_13Kernel_traitsI6__halfffffjLj768ELj1ELj4ELj1ELj16ENS_18Kernel_traits_baseILj768ES2_ffffjLj128EEEEELb0ELb1ELb1EEEvNS_9FwdParamsE,(.L_x_17412 - _ZN10layer_norm31ln_parallel_residual_fwd_kernelINS_13Kernel_traitsI6__halfffffjLj768ELj1ELj4ELj1ELj16ENS_18Kernel_traits_baseILj768ES2_ffffjLj128EEEEELb0ELb1ELb1EEEvNS_9FwdParamsE)
        .other          _ZN10layer_norm31ln_parallel_residual_fwd_kernelINS_13Kernel_traitsI6__halfffffjLj768ELj1ELj4ELj1ELj16ENS_18Kernel_traits_baseILj768ES2_ffffjLj128EEEEELb0ELb1ELb1EEEvNS_9FwdParamsE,@"STO_CUDA_ENTRY STV_DEFAULT"
_ZN10layer_norm31ln_parallel_residual_fwd_kernelINS_13Kernel_traitsI6__halfffffjLj768ELj1ELj4ELj1ELj16ENS_18Kernel_traits_baseILj768ES2_ffffjLj128EEEEELb0ELb1ELb1EEEvNS_9FwdParamsE:
.text._ZN10layer_norm31ln_parallel_residual_fwd_kernelINS_13Kernel_traitsI6__halfffffjLj768ELj1ELj4ELj1ELj16ENS_18Kernel_traits_baseILj768ES2_ffffjLj128EEEEELb0ELb1ELb1EEEvNS_9FwdParamsE:
[----:B------:R-:W-:Y:S01]  /*0000*/  LDC R1, c[0x0][0x37c] ;  /* 0x0000df00ff017b82 */ /* 0x000fe20000000800 */
[----:B------:R-:W0:Y:S07]  /*0010*/  S2R R82, SR_TID.X ;  /* 0x0000000000527919 */ /* 0x000e2e0000002100 */
[----:B------:R-:W1:Y:S01]  /*0020*/  LDC.64 R6, c[0x0][0x3d0] ;  /* 0x0000f400ff067b82 */ /* 0x000e620000000a00 */
[----:B------:R-:W2:Y:S01]  /*0030*/  LDCU.64 UR6, c[0x0][0x358] ;  /* 0x00006b00ff0677ac */ /* 0x000ea20008000a00 */
[----:B------:R-:W3:Y:S06]  /*0040*/  LDCU.64 UR4, c[0x0][0x438] ;  /* 0x00008700ff0477ac */ /* 0x000eec0008000a00 */
[----:B------:R-:W4:Y:S01]  /*0050*/  LDC.64 R22, c[0x0][0x398] ;  /* 0x0000e600ff167b82 */ /* 0x000f220000000a00 */
[----:B------:R-:W4:Y:S01]  /*0060*/  LDCU.64 UR8, c[0x0][0x3a0] ;  /* 0x00007400ff0877ac */ /* 0x000f220008000a00 */
[----:B---3--:R-:W-:-:S02]  /*0070*/  ISETP.NE.U32.AND P2, PT, RZ, UR4, PT ;  /* 0x00000004ff007c0c */ /* 0x008fc4000bf45070 */
[----:B0-----:R-:W-:-:S05]  /*0080*/  LOP3.LUT R84, R82, 0x1f, RZ, 0xc0, !PT ;  /* 0x0000001f52547812 */ /* 0x001fca00078ec0ff */
[----:B-1----:R-:W-:-:S05]  /*0090*/  IMAD.WIDE.U32 R6, R84, 0x8, R6 ;  /* 0x0000000854067825 */ /* 0x002fca00078e0006 */
[----:B--2---:R-:W2:Y:S04]  /*00a0*/  LDG.E.64 R12, desc[UR6][R6.64] ;  /* 0x00000006060c7981 */ /* 0x004ea8000c1e1b00 */
[----:B------:R-:W3:Y:S04]  /*00b0*/  LDG.E.64 R18, desc[UR6][R6.64+0x300] ;  /* 0x0003000606127981 */ /* 0x000ee8000c1e1b00 */
[----:B------:R-:W3:Y:S01]  /*00c0*/  LDG.E.64 R20, desc[UR6][R6.64+0x400] ;  /* 0x0004000606147981 */ /* 0x000ee2000c1e1b00 */
[----:B------:R-:W0:Y:S01]  /*00d0*/  S2UR UR4, SR_CTAID.X ;  /* 0x00000000000479c3 */ /* 0x000e220000002500 */
[----:B------:R-:W-:Y:S01]  /*00e0*/  ISETP.NE.AND.EX P2, PT, RZ, UR5, PT, P2 ;  /* 0x00000005ff007c0c */ /* 0x000fe2000bf45320 */
[----:B------:R-:W1:Y:S01]  /*00f0*/  LDCU UR5, c[0x0][0x384] ;  /* 0x00007080ff0577ac */ /* 0x000e620008000800 */
[----:B------:R-:W-:Y:S01]  /*0100*/  SHF.R.U32.HI R82, RZ, 0x5, R82 ;  /* 0x00000005ff527819 */ /* 0x000fe20000011652 */
[----:B------:R-:W5:Y:S01]  /*0110*/  LDG.E.64 R8, desc[UR6][R6.64+0x100] ;  /* 0x0001000606087981 */ /* 0x000f62000c1e1b00 */
[----:B----4-:R-:W-:-:S03]  /*0120*/  LOP3.LUT P1, RZ, R22, UR8, RZ, 0xfc, !PT ;  /* 0x0000000816ff7c12 */ /* 0x010fc6000f82fcff */
[----:B------:R-:W5:Y:S04]  /*0130*/  LDG.E.64 R10, desc[UR6][R6.64+0x200] ;  /* 0x00020006060a7981 */ /* 0x000f68000c1e1b00 */
[----:B------:R2:W5:Y:S02]  /*0140*/  LDG.E.64 R16, desc[UR6][R6.64+0x500] ;  /* 0x0005000606107981 */ /* 0x000564000c1e1b00 */
[----:B------:R-:W4:Y:S01]  /*0150*/  @P2 LDC.64 R14, c[0x0][0x438] ;  /* 0x00010e00ff0e2b82 */ /* 0x000f220000000a00 */
[----:B0-----:R-:W-:-:S06]  /*0160*/  USHF.L.U32 UR4, UR4, 0x2, URZ ;  /* 0x0000000204047899 */ /* 0x001fcc00080006ff */
[----:B------:R-:W-:-:S04]  /*0170*/  LOP3.LUT R82, R82, UR4, RZ, 0xfc, !PT ;  /* 0x0000000452527c12 */ /* 0x000fc8000f8efcff */
[----:B-1----:R-:W-:Y:S01]  /*0180*/  ISETP.GE.AND P0, PT, R82, UR5, PT ;  /* 0x0000000552007c0c */ /* 0x002fe2000bf06270 */
[----:B----4-:R-:W-:Y:S01]  /*0190*/  @P2 IMAD.WIDE.U32 R14, R84, 0x8, R14 ;  /* 0x00000008540e2825 */ /* 0x010fe200078e000e */
[----:B------:R-:W-:-:S04]  /*01a0*/  LOP3.LUT P1, RZ, R23, UR9, RZ, 0xfc, P1 ;  /* 0x0000000917ff7c12 */ /* 0x000fc8000882fcff */
[----:B------:R-:W5:Y:S04]  /*01b0*/  @P2 LDG.E.64 R24, desc[UR6][R14.64] ;  /* 0x000000060e182981 */ /* 0x000f68000c1e1b00 */
[----:B------:R-:W5:Y:S04]  /*01c0*/  @P2 LDG.E.64 R26, desc[UR6][R14.64+0x100] ;  /* 0x000100060e1a2981 */ /* 0x000f68000c1e1b00 */
[----:B------:R-:W5:Y:S04]  /*01d0*/  @P2 LDG.E.64 R28, desc[UR6][R14.64+0x200] ;  /* 0x000200060e1c2981 */ /* 0x000f68000c1e1b00 */
[----:B------:R-:W5:Y:S04]  /*01e0*/  @P2 LDG.E.64 R4, desc[UR6][R14.64+0x300] ;  /* 0x000300060e042981 */ /* 0x000f68000c1e1b00 */
[----:B------:R-:W5:Y:S04]  /*01f0*/  @P2 LDG.E.64 R2, desc[UR6][R14.64+0x400] ;  /* 0x000400060e022981 */ /* 0x000f68000c1e1b00 */
[----:B------:R0:W5:Y:S01]  /*0200*/  @P2 LDG.E.64 R68, desc[UR6][R14.64+0x500] ;  /* 0x000500060e442981 */ /* 0x000162000c1e1b00 */
[----:B--2---:R-:W-:-:S02]  /*0210*/  @P2 MOV R6, R12 ;  /* 0x0000000c00062202 */ /* 0x004fc40000000f00 */
[-C--:B------:R-:W-:Y:S02]  /*0220*/  @P2 MOV R7, R13.reuse ;  /* 0x0000000d00072202 */ /* 0x080fe40000000f00 */
[----:B------:R-:W-:Y:S02]  /*0230*/  @!P2 MOV R6, R12 ;  /* 0x0000000c0006a202 */ /* 0x000fe40000000f00 */
[----:B------:R-:W-:Y:S02]  /*0240*/  @!P2 MOV R7, R13 ;  /* 0x0000000d0007a202 */ /* 0x000fe40000000f00 */
[----:B---3--:R-:W-:Y:S02]  /*0250*/  @P2 MOV R12, R18 ;  /* 0x00000012000c2202 */ /* 0x008fe40000000f00 */
[----:B------:R-:W-:Y:S02]  /*0260*/  @P2 MOV R13, R19 ;  /* 0x00000013000d2202 */ /* 0x000fe40000000f00 */
[----:B0-----:R-:W-:-:S02]  /*0270*/  @P2 MOV R14, R20 ;  /* 0x00000014000e2202 */ /* 0x001fc40000000f00 */
[----:B------:R-:W-:Y:S02]  /*0280*/  @P2 MOV R15, R21 ;  /* 0x00000015000f2202 */ /* 0x000fe40000000f00 */
[----:B------:R-:W-:Y:S02]  /*0290*/  @!P2 MOV R12, R18 ;  /* 0x00000012000ca202 */ /* 0x000fe40000000f00 */
[----:B------:R-:W-:Y:S02]  /*02a0*/  @!P2 MOV R13, R19 ;  /* 0x00000013000da202 */ /* 0x000fe40000000f00 */
[----:B------:R-:W-:Y:S02]  /*02b0*/  @!P2 MOV R14, R20 ;  /* 0x00000014000ea202 */ /* 0x000fe40000000f00 */
[----:B------:R-:W-:Y:S01]  /*02c0*/  @!P2 MOV R15, R21 ;  /* 0x00000015000fa202 */ /* 0x000fe20000000f00 */
[----:B------:R-:W-:Y:S06]  /*02d0*/  @P0 EXIT ;  /* 0x000000000000094d */ /* 0x000fec0003800000 */
[----:B-----5:R-:W-:Y:S02]  /*02e0*/  @!P2 CS2R R26, SRZ ;  /* 0x00000000001aa805 */ /* 0x020fe4000001ff00 */
[----:B------:R-:W-:Y:S02]  /*02f0*/  @!P2 CS2R R4, SRZ ;  /* 0x000000000004a805 */ /* 0x000fe4000001ff00 */
[----:B------:R-:W-:Y:S02]  /*0300*/  @!P2 CS2R R24, SRZ ;  /* 0x000000000018a805 */ /* 0x000fe4000001ff00 */
[----:B------:R-:W-:Y:S02]  /*0310*/  @!P2 CS2R R2, SRZ ;  /* 0x000000000002a805 */ /* 0x000fe4000001ff00 */
[----:B------:R-:W-:Y:S02]  /*0320*/  @!P2 CS2R R28, SRZ ;  /* 0x00000000001ca805 */ /* 0x000fe4000001ff00 */
[----:B------:R-:W-:-:S02]  /*0330*/  @!P2 CS2R R68, SRZ ;  /* 0x000000000044a805 */ /* 0x000fc4000001ff00 */
[----:B------:R-:W-:Y:S01]  /*0340*/  MOV R60, R10 ;  /* 0x0000000a003c7202 */ /* 0x000fe20000000f00 */
[----:B------:R-:W-:Y:S01]  /*0350*/  HADD2.F32 R81, -RZ, R26.H0_H0 ;  /* 0x2000001aff517230 */ /* 0x000fe20000004100 */
[----:B------:R-:W-:Y:S01]  /*0360*/  SHF.R.U64 R57, R10, 0x10, R11 ;  /* 0x000000100a397819 */ /* 0x000fe2000000120b */
[----:B------:R-:W-:Y:S01]  /*0370*/  HADD2.F32 R75, -RZ, R4.H0_H0 ;  /* 0x20000004ff4b7230 */ /* 0x000fe20000004100 */
[----:B------:R-:W-:Y:S01]  /*0380*/  MOV R19, R6 ;  /* 0x0000000600137202 */ /* 0x000fe20000000f00 */
[----:B------:R-:W-:Y:S01]  /*0390*/  HADD2.F32 R83, -RZ, R24.H0_H0 ;  /* 0x20000018ff537230 */ /* 0x000fe20000004100 */
[----:B------:R-:W-:Y:S01]  /*03a0*/  SHF.R.U64 R65, R6, 0x10, R7 ;  /* 0x0000001006417819 */ /* 0x000fe20000001207 */
[----:B------:R-:W-:Y:S01]  /*03b0*/  HADD2.F32 R80, -RZ, R25.H0_H0 ;  /* 0x20000019ff507230 */ /* 0x000fe20000004100 */
[----:B------:R-:W-:Y:S01]  /*03c0*/  SHF.R.U64 R10, R26, 0x10, R27 ;  /* 0x000000101a0a7819 */ /* 0x000fe2000000121b */
[----:B------:R-:W-:Y:S01]  /*03d0*/  HADD2.F32 R73, -RZ, R2.H0_H0 ;  /* 0x20000002ff497230 */ /* 0x000fe20000004100 */
[----:B------:R-:W-:Y:S01]  /*03e0*/  ISETP.NE.U32.AND P0, PT, R22, RZ, PT ;  /* 0x000000ff1600720c */ /* 0x000fe20003f05070 */
[----:B------:R-:W-:Y:S01]  /*03f0*/  HADD2.F32 R71, -RZ, R68.H0_H0 ;  /* 0x20000044ff477230 */ /* 0x000fe20000004100 */
[----:B------:R-:W-:Y:S01]  /*0400*/  MOV R59, R11 ;  /* 0x0000000b003b7202 */ /* 0x000fe20000000f00 */
[----:B------:R-:W-:Y:S01]  /*0410*/  HADD2.F32 R72, -RZ, R5.H0_H0 ;  /* 0x20000005ff487230 */ /* 0x000fe20000004100 */
[----:B------:R-:W-:Y:S01]  /*0420*/  SHF.R.U32.HI R58, RZ, 0x10, R11 ;  /* 0x00000010ff3a7819 */ /* 0x000fe2000001160b */
[----:B------:R-:W-:Y:S01]  /*0430*/  HADD2.F32 R70, -RZ, R3.H0_H0 ;  /* 0x20000003ff467230 */ /* 0x000fe20000004100 */
        /* <DEDUP_REMOVED lines=10> */
[----:B------:R-:W-:Y:S01]  /*04e0*/  MOV R67, R7 ;  /* 0x0000000700437202 */ /* 0x000fe20000000f00 */
[----:B------:R-:W-:Y:S01]  /*04f0*/  HADD2.F32 R59, -RZ, R59.H0_H0 ;  /* 0x2000003bff3b7230 */ /* 0x000fe20000004100 */
[----:B------:R-:W-:Y:S01]  /*0500*/  SHF.R.U32.HI R66, RZ, 0x10, R7 ;  /* 0x00000010ff427819 */ /* 0x000fe20000011607 */
[----:B------:R-:W-:Y:S01]  /*0510*/  HADD2.F32 R57, -RZ, R57.H0_H0 ;  /* 0x20000039ff397230 */ /* 0x000fe20000004100 */
[----:B------:R-:W-:Y:S01]  /*0520*/  MOV R64, R8 ;  /* 0x0000000800407202 */ /* 0x000fe20000000f00 */
[----:B------:R-:W-:Y:S01]  /*0530*/  HADD2.F32 R67, -RZ, R67.H0_H0 ;  /* 0x20000043ff437230 */ /* 0x000fe20000004100 */
[----:B------:R-:W-:Y:S01]  /*0540*/  MOV R63, R9 ;  /* 0x00000009003f7202 */ /* 0x000fe20000000f00 */
        /* <DEDUP_REMOVED lines=15> */
[--C-:B------:R-:W-:Y:S01]  /*0640*/  SHF.R.U64 R12, R24, 0x10, R25.reuse ;  /* 0x00000010180c7819 */ /* 0x100fe20000001219 */
[----:B------:R-:W-:Y:S01]  /*0650*/  HADD2.F32 R22, -RZ, R22.H0_H0 ;  /* 0x20000016ff167230 */ /* 0x000fe20000004100 */
[----:B------:R-:W-:Y:S01]  /*0660*/  SHF.R.U32.HI R11, RZ, 0x10, R25 ;  /* 0x00000010ff0b7819 */ /* 0x000fe20000011619 */
[----:B------:R-:W-:Y:S01]  /*0670*/  HADD2.F32 R18, -RZ, R18.H0_H0 ;  /* 0x20000012ff127230 */ /* 0x000fe20000004100 */
[----:B------:R-:W-:Y:S01]  /*0680*/  SHF.R.U64 R4, R2, 0x10, R3 ;  /* 0x0000001002047819 */ /* 0x000fe20000001203 */
[----:B------:R-:W-:Y:S01]  /*0690*/  HADD2.F32 R12, -RZ, R12.H0_H0 ;  /* 0x2000000cff0c7230 */ /* 0x000fe20000004100 */
[----:B------:R-:W-:Y:S01]  /*06a0*/  MOV R32, R17 ;  /* 0x0000001100207202 */ /* 0x000fe20000000f00 */
[----:B------:R-:W-:Y:S01]  /*06b0*/  HADD2.F32 R11, -RZ, R11.H0_H0 ;  /* 0x2000000bff0b7230 */ /* 0x000fe20000004100 */
[--C-:B------:R-:W-:Y:S01]  /*06c0*/  SHF.R.U64 R15, R16, 0x10, R17.reuse ;  /* 0x00000010100f7819 */ /* 0x100fe20000001211 */
[----:B------:R-:W-:Y:S01]  /*06d0*/  HADD2.F32 R16, -RZ, R14.H0_H0 ;  /* 0x2000000eff107230 */ /* 0x000fe20000004100 */
[----:B------:R-:W-:Y:S01]  /*06e0*/  SHF.R.U32.HI R13, RZ, 0x10, R17 ;  /* 0x00000010ff0d7819 */ /* 0x000fe20000011611 */
[----:B------:R-:W-:Y:S01]  /*06f0*/  HADD2.F32 R17, -RZ, R6.H0_H0 ;  /* 0x20000006ff117230 */ /* 0x000fe20000004100 */
[----:B------:R-:W-:Y:S01]  /*0700*/  SHF.R.U32.HI R9, RZ, 0x10, R27 ;  /* 0x00000010ff097819 */ /* 0x000fe2000001161b */
[----:B------:R-:W-:Y:S01]  /*0710*/  HADD2.F32 R14, -RZ, R32.H0_H0 ;  /* 0x20000020ff0e7230 */ /* 0x000fe20000004100 */
[--C-:B------:R-:W-:Y:S01]  /*0720*/  SHF.R.U64 R8, R28, 0x10, R29.reuse ;  /* 0x000000101c087819 */ /* 0x100fe2000000121d */
[----:B------:R-:W-:Y:S01]  /*0730*/  HADD2.F32 R15, -RZ, R15.H0_H0 ;  /* 0x2000000fff0f7230 */ /* 0x000fe20000004100 */
[----:B------:R-:W-:Y:S01]  /*0740*/  SHF.R.U32.HI R7, RZ, 0x10, R29 ;  /* 0x00000010ff077819 */ /* 0x000fe2000001161d */
        /* <DEDUP_REMOVED lines=9> */
[----:B------:R-:W-:Y:S01]  /*07e0*/  ISETP.NE.AND.EX P0, PT, R23, RZ, PT, P0 ;  /* 0x000000ff1700720c */ /* 0x000fe20003f05300 */
[----:B------:R-:W-:Y:S01]  /*07f0*/  HADD2.F32 R23, -RZ, R20.H0_H0 ;  /* 0x20000014ff177230 */ /* 0x000fe20000004100 */
[----:B------:R-:W0:Y:S01]  /*0800*/  LDCU UR4, c[0x0][0x388] ;  /* 0x00007100ff0477ac */ /* 0x000e220008000800 */
[----:B------:R-:W-:-:S02]  /*0810*/  HADD2.F32 R20, -RZ, R30.H0_H0 ;  /* 0x2000001eff147230 */ /* 0x000fc40000004100 */
[----:B------:R-:W-:Y:S01]  /*0820*/  HADD2.F32 R19, -RZ, R31.H0_H0 ;  /* 0x2000001fff137230 */ /* 0x000fe20000004100 */
[----:B------:R-:W1:Y:S01]  /*0830*/  LDCU.U8 UR10, c[0x0][0x410] ;  /* 0x00008200ff0a77ac */ /* 0x000e620008000000 */
[----:B------:R-:W-:Y:S02]  /*0840*/  HADD2.F32 R8, -RZ, R8.H0_H0 ;  /* 0x20000008ff087230 */ /* 0x000fe40000004100 */
[----:B------:R-:W-:Y:S01]  /*0850*/  HADD2.F32 R7, -RZ, R7.H0_H0 ;  /* 0x20000007ff077230 */ /* 0x000fe20000004100 */
[----:B------:R-:W2:Y:S01]  /*0860*/  LDCU UR5, c[0x0][0x448] ;  /* 0x00008900ff0577ac */ /* 0x000ea20008000800 */
[----:B------:R-:W-:Y:S02]  /*0870*/  HADD2.F32 R6, -RZ, R26.H0_H0 ;  /* 0x2000001aff067230 */ /* 0x000fe40000004100 */
[----:B------:R-:W-:Y:S01]  /*0880*/  HADD2.F32 R5, -RZ, R25.H0_H0 ;  /* 0x20000019ff057230 */ /* 0x000fe20000004100 */
[----:B------:R-:W3:Y:S01]  /*0890*/  LDCU.64 UR8, c[0x0][0x398] ;  /* 0x00007300ff0877ac */ /* 0x000ee20008000a00 */
[----:B------:R-:W-:-:S02]  /*08a0*/  HADD2.F32 R4, -RZ, R4.H0_H0 ;  /* 0x20000004ff047230 */ /* 0x000fc40000004100 */
[----:B------:R-:W-:Y:S02]  /*08b0*/  HADD2.F32 R3, -RZ, R24.H0_H0 ;  /* 0x20000018ff037230 */ /* 0x000fe40000004100 */
[----:B------:R-:W-:Y:S02]  /*08c0*/  HADD2.F32 R2, -RZ, R2.H0_H0 ;  /* 0x20000002ff027230 */ /* 0x000fe40000004100 */
[----:B0-----:R-:W-:-:S07]  /*08d0*/  HADD2.F32 R0, -RZ, R0.H0_H0 ;  /* 0x20000000ff007230 */ /* 0x001fce0000004100 */
.L_x_13888:
[----:B----4-:R-:W0:Y:S01]  /*08e0*/  LDC.64 R42, c[0x0][0x3a0] ;  /* 0x0000e800ff2a7b82 */ /* 0x010e220000000a00 */
[----:B------:R-:W-:-:S05]  /*08f0*/  IMAD R38, R82, UR4, RZ ;  /* 0x0000000452267c24 */ /* 0x000fca000f8e02ff */
[----:B------:R-:W-:Y:S02]  /*0900*/  SHF.R.S32.HI R39, RZ, 0x1f, R38 ;  /* 0x0000001fff277819 */ /* 0x000fe40000011426 */
[----:B------:R-:W4:Y:S02]  /*0910*/  LDC.64 R40, c[0x0][0x390] ;  /* 0x0000e400ff287b82 */ /* 0x000f240000000a00 */
[----:B------:R-:W-:-:S04]  /*0920*/  LEA.HI R39, R39, R38, RZ, 0x2 ;  /* 0x0000002627277211 */ /* 0x000fc800078f10ff */
[----:B------:R-:W-:Y:S02]  /*0930*/  LEA.HI.SX32 R53, R39, R84, 0x1e ;  /* 0x0000005427357211 */ /* 0x000fe400078ff2ff */
[----:B------:R-:W1:Y:S01]  /*0940*/  @P0 LDC.64 R44, c[0x0][0x398] ;  /* 0x0000e600ff2c0b82 */ /* 0x000e620000000a00 */
[----:B0-----:R-:W-:-:S04]  /*0950*/  ISETP.NE.U32.AND P2, PT, R42, RZ, PT ;  /* 0x000000ff2a00720c */ /* 0x001fc80003f45070 */
[----:B------:R-:W-:Y:S01]  /*0960*/  ISETP.NE.AND.EX P2, PT, R43, RZ, PT, P2 ;  /* 0x000000ff2b00720c */ /* 0x000fe20003f45320 */
[----:B-1----:R-:W-:-:S12]  /*0970*/  @P0 IMAD.WIDE.U32 R44, R53, 0x10, R44 ;  /* 0x00000010352c0825 */ /* 0x002fd800078e002c */
[----:B------:R-:W0:Y:S01]  /*0980*/  @P2 LDC.64 R36, c[0x0][0x3a0] ;  /* 0x0000e800ff242b82 */ /* 0x000e220000000a00 */
[----:B------:R1:W5:Y:S01]  /*0990*/  @P0 LDG.E.128 R24, desc[UR6][R44.64] ;  /* 0x000000062c180981 */ /* 0x000362000c1e1d00 */
[----:B0-----:R-:W-:-:S04]  /*09a0*/  @P2 IMAD.WIDE.U32 R46, R53, 0x10, R36 ;  /* 0x00000010352e2825 */ /* 0x001fc800078e0024 */
[----:B----4-:R-:W-:Y:S01]  /*09b0*/  IMAD.WIDE.U32 R36, R53, 0x10, R40 ;  /* 0x0000001035247825 */ /* 0x010fe200078e0028 */
[----:B------:R1:W5:Y:S05]  /*09c0*/  @P2 LDG.E.128 R28, desc[UR6][R46.64] ;  /* 0x000000062e1c2981 */ /* 0x00036a000c1e1d00 */
[----:B------:R-:W5:Y:S01]  /*09d0*/  LDG.E.128 R36, desc[UR6][R36.64] ;  /* 0x0000000624247981 */ /* 0x000f62000c1e1d00 */
[----:B------:R-:W-:Y:S04]  /*09e0*/  BSSY.RECONVERGENT B0, `(.L_x_13873) ;  /* 0x0000025000007945 */ /* 0x000fe80003800200 */
[----:B-1----:R-:W-:Y:S05]  /*09f0*/  @!P0 BRA `(.L_x_13874) ;  /* 0x00000000005c8947 */ /* 0x002fea0003800000 */
[----:B------:R-:W-:Y:S05]  /*0a00*/  @!P2 BRA `(.L_x_13875) ;  /* 0x000000000034a947 */ /* 0x000fea0003800000 */
[----:B-----5:R-:W-:Y:S01]  /*0a10*/  FADD.FTZ R51, R36, R24 ;  /* 0x0000001824337221 */ /* 0x020fe20000010000 */
        /* <DEDUP_REMOVED lines=12> */
.L_x_13875:
[----:B-----5:R-:W-:Y:S01]  /*0ae0*/  FADD.FTZ R51, R36, R24 ;  /* 0x0000001824337221 */ /* 0x020fe20000010000 */
        /* <DEDUP_REMOVED lines=8> */
.L_x_13874:
[----:B-----5:R-:W-:Y:S01]  /*0b70*/  @P2 FADD.FTZ R32, R36, R28 ;  /* 0x0000001c24202221 */ /* 0x020fe20000010000 */
[----:B------:R-:W-:Y:S01]  /*0b80*/  @P2 FADD.FTZ R33, R37, R29 ;  /* 0x0000001d25212221 */ /* 0x000fe20000010000 */
[----:B------:R-:W-:Y:S01]  /*0b90*/  @P2 FADD.FTZ R34, R38, R30 ;  /* 0x0000001e26222221 */ /* 0x000fe20000010000 */
[----:B------:R-:W-:Y:S02]  /*0ba0*/  @P2 FADD.FTZ R35, R39, R31 ;  /* 0x0000001f27232221 */ /* 0x000fe40000010000 */
[----:B------:R-:W-:Y:S02]  /*0bb0*/  @P2 MOV R51, R32 ;  /* 0x0000002000332202 */ /* 0x000fe40000000f00 */
[----:B------:R-:W-:Y:S02]  /*0bc0*/  @P2 MOV R50, R33 ;  /* 0x0000002100322202 */ /* 0x000fe40000000f00 */
[----:B------:R-:W-:Y:S02]  /*0bd0*/  @P2 MOV R45, R34 ;  /* 0x00000022002d2202 */ /* 0x000fe40000000f00 */
[----:B------:R-:W-:-:S02]  /*0be0*/  @P2 MOV R44, R35 ;  /* 0x00000023002c2202 */ /* 0x000fc40000000f00 */
[----:B------:R-:W-:Y:S02]  /*0bf0*/  @!P2 MOV R51, R36 ;  /* 0x000000240033a202 */ /* 0x000fe40000000f00 */
[----:B------:R-:W-:Y:S02]  /*0c00*/  @!P2 MOV R50, R37 ;  /* 0x000000250032a202 */ /* 0x000fe40000000f00 */
[----:B------:R-:W-:Y:S02]  /*0c10*/  @!P2 MOV R45, R38 ;  /* 0x00000026002da202 */ /* 0x000fe40000000f00 */
[----:B------:R-:W-:-:S07]  /*0c20*/  @!P2 MOV R44, R39 ;  /* 0x00000027002ca202 */ /* 0x000fce0000000f00 */
.L_x_13876:
[----:B--23--:R-:W-:Y:S05]  /*0c30*/  BSYNC.RECONVERGENT B0 ;  /* 0x0000000000007941 */ /* 0x00cfea0003800200 */
.L_x_13873:
[----:B------:R-:W-:Y:S01]  /*0c40*/  UISETP.NE.U32.AND UP0, UPT, UR8, URZ, UPT ;  /* 0x000000ff0800728c */ /* 0x000fe2000bf05070 */
[----:B------:R-:W0:Y:S01]  /*0c50*/  @P1 LDC.64 R78, c[0x0][0x3a8] ;  /* 0x0000ea00ff4e1b82 */ /* 0x000e220000000a00 */
[----:B------:R-:W-:Y:S02]  /*0c60*/  IADD3 R55, PT, PT, R53, 0x20, RZ ;  /* 0x0000002035377810 */ /* 0x000fe40007ffe0ff */
[----:B------:R-:W-:-:S03]  /*0c70*/  UISETP.NE.AND.EX UP0, UPT, UR9, URZ, UPT, UP0 ;  /* 0x000000ff0900728c */ /* 0x000fc6000bf05300 */
[----:B------:R-:W-:Y:S02]  /*0c80*/  IMAD.WIDE.U32 R36, R55, 0x10, R40 ;  /* 0x0000001037247825 */ /* 0x000fe400078e0028 */
[----:B------:R-:W1:Y:S01]  /*0c90*/  @P2 LDC.64 R48, c[0x0][0x3a0] ;  /* 0x0000e800ff302b82 */ /* 0x000e620000000a00 */
[----:B------:R-:W-:-:S13]  /*0ca0*/  PLOP3.LUT P0, PT, PT, PT, UP0, 0x80, 0x8 ;  /* 0x000000000008781c */ /* 0x000fda0003f0f008 */
        /* <DEDUP_REMOVED lines=11> */
[----:B------:R-:W-:-:S04]  /*0d60*/  ISETP.NE.U32.AND P3, PT, R42, RZ, PT ;  /* 0x000000ff2a00720c */ /* 0x000fc80003f65070 */
[----:B------:R-:W-:-:S13]  /*0d70*/  ISETP.NE.AND.EX P3, PT, R43, RZ, PT, P3 ;  /* 0x000000ff2b00720c */ /* 0x000fda0003f65330 */
        /* <DEDUP_REMOVED lines=13> */
.L_x_13877:
[----:B------:R-:W-:-:S04]  /*0e50*/  ISETP.NE.U32.AND P3, PT, R42, RZ, PT ;  /* 0x000000ff2a00720c */ /* 0x000fc80003f65070 */
[----:B------:R-:W-:-:S13]  /*0e60*/  ISETP.NE.AND.EX P3, PT, R43, RZ, PT, P3 ;  /* 0x000000ff2b00720c */ /* 0x000fda0003f65330 */
        /* <DEDUP_REMOVED lines=21> */
.L_x_13878:
        /* <DEDUP_REMOVED lines=26> */
.L_x_13879:
        /* <DEDUP_REMOVED lines=21> */
.L_x_13880:
        /* <DEDUP_REMOVED lines=26> */
.L_x_13881:
        /* <DEDUP_REMOVED lines=21> */
.L_x_13882:
        /* <DEDUP_REMOVED lines=26> */
.L_x_13883:
        /* <DEDUP_REMOVED lines=21> */
.L_x_13884:
        /* <DEDUP_REMOVED lines=13> */
[----:B0----5:R-:W-:Y:S01]  /*1960*/  @!P3 MOV R46, R36 ;  /* 0x00000024002eb202 */ /* 0x021fe20000000f00 */
        /* <DEDUP_REMOVED lines=12> */
.L_x_13885:
[----:B0----5:R-:W-:Y:S01]  /*1a30*/  @!P3 FADD.FTZ R46, R24, R36 ;  /* 0x00000024182eb221 */ /* 0x021fe20000010000 */
        /* <DEDUP_REMOVED lines=20> */
.L_x_13886:
[----:B------:R-:W-:Y:S01]  /*1b80*/  FADD.FTZ R37, RZ, R51 ;  /* 0x00000033ff257221 */ /* 0x000fe20000010000 */
[----:B------:R-:W0:Y:S01]  /*1b90*/  S2R R41, SR_TID.X ;  /* 0x0000000000297919 */ /* 0x000e220000002100 */
[----:B------:R-:W-:Y:S02]  /*1ba0*/  UMOV UR11, 0xffffffff ;  /* 0xffffffff000b7882 */ /* 0x000fe40000000000 */
        /* <DEDUP_REMOVED lines=8> */
[----:B0-----:R-:W-:-:S03]  /*1c30*/  LOP3.LUT P2, RZ, R41, 0x1f, RZ, 0xc0, !PT ;  /* 0x0000001f29ff7812 */ /* 0x001fc6000784c0ff */
        /* <DEDUP_REMOVED lines=88> */
.L_x_13900:
[C---:B------:R-:W-:Y:S01]  /*21c0*/  FMUL.FTZ R36, R47.reuse, R47 ;  /* 0x0000002f2f247220 */ /* 0x040fe20000410000 */
        /* <DEDUP_REMOVED lines=17> */
[----:B------:R-:W3:Y:S01]  /*22e0*/  LDC.64 R94, c[0x0][0x428] ;  /* 0x00010a00ff5e7b82 */ /* 0x000ee20000000a00 */
        /* <DEDUP_REMOVED lines=12> */
[----:B------:R-:W-:Y:S01]  /*23b0*/  FMUL.FTZ R43, R41, R78 ;  /* 0x0000004e292b7220 */ /* 0x000fe20000410000 */
[C---:B------:R-:W-:Y:S01]  /*23c0*/  FADD.FTZ R52, -R49.reuse, R89 ;  /* 0x0000005931347221 */ /* 0x040fe20000010100 */
        /* <DEDUP_REMOVED lines=8> */
[----:B------:R-:W-:Y:S01]  /*2450*/  FMUL.FTZ R49, R41, R50 ;  /* 0x0000003229317220 */ /* 0x000fe20000410000 */
[----:B---3--:R-:W-:-:S04]  /*2460*/  IMAD.WIDE.U32 R90, R79, 0x10, R94 ;  /* 0x000000104f5a7825 */ /* 0x008fc800078e005e */
[C---:B------:R-:W-:Y:S01]  /*2470*/  FMUL.FTZ R122, R41.reuse, R44 ;  /* 0x0000002c297a7220 */ /* 0x040fe20000410000 */
[----:B------:R-:W0:Y:S01]  /*2480*/  LDC.64 R78, c[0x0][0x380] ;  /* 0x0000e000ff4e7b82 */ /* 0x000e220000000a00 */
[C---:B------:R-:W-:Y:S01]  /*2490*/  FMUL.FTZ R111, R41.reuse, R54 ;  /* 0x00000036296f7220 */ /* 0x040fe20000410000 */
[----:B-1----:R-:W-:Y:S01]  /*24a0*/  @!P2 IMAD.WIDE R36, R82, 0x4, R36 ;  /* 0x000000045224a825 */ /* 0x002fe200078e0224 */
[----:B------:R1:W-:Y:S03]  /*24b0*/  @!P2 STG.E desc[UR6][R38.64], R47 ;  /* 0x0000002f2600a986 */ /* 0x0003e6000c101906 */
[----:B------:R-:W-:Y:S01]  /*24c0*/  FMUL.FTZ R54, R41, R46 ;  /* 0x0000002e29367220 */ /* 0x000fe20000410000 */
[----:B------:R-:W-:Y:S01]  /*24d0*/  FFMA.FTZ R50, R51, R67, R80 ;  /* 0x0000004333327223 */ /* 0x000fe20000010050 */
[C---:B------:R-:W-:Y:S01]  /*24e0*/  FMUL.FTZ R40, R41.reuse, R108 ;  /* 0x0000006c29287220 */ /* 0x040fe20000410000 */
[----:B------:R-:W-:Y:S01]  /*24f0*/  FMUL.FTZ R42, R41, R106 ;  /* 0x0000006a292a7220 */ /* 0x000fe20000410000 */
[----:B------:R-:W-:Y:S01]  /*2500*/  FFMA.FTZ R48, R48, R68, R83 ;  /* 0x0000004430307223 */ /* 0x000fe20000010053 */
[----:B------:R-:W-:Y:S01]  /*2510*/  FFMA.FTZ R49, R49, R65, R12 ;  /* 0x0000004131317223 */ /* 0x000fe2000001000c */
[----:B------:R-:W-:Y:S01]  /*2520*/  FFMA.FTZ R51, R122, R66, R11 ;  /* 0x000000427a337223 */ /* 0x000fe2000001000b */
[C---:B------:R-:W-:Y:S01]  /*2530*/  FMUL.FTZ R109, R41.reuse, R52 ;  /* 0x00000034296d7220 */ /* 0x040fe20000410000 */
[C---:B------:R-:W-:Y:S01]  /*2540*/  FMUL.FTZ R102, R41.reuse, R116 ;  /* 0x0000007429667220 */ /* 0x040fe20000410000 */
[C---:B------:R-:W-:Y:S01]  /*2550*/  FMUL.FTZ R44, R41.reuse, R118 ;  /* 0x00000076292c7220 */ /* 0x040fe20000410000 */
[----:B------:R-:W-:Y:S01]  /*2560*/  FMUL.FTZ R45, R41, R120 ;  /* 0x00000078292d7220 */ /* 0x000fe20000410000 */
[----:B-1----:R-:W-:-:S04]  /*2570*/  IMAD.WIDE.U32 R46, R53, 0x10, R94 ;  /* 0x00000010352e7825 */ /* 0x002fc800078e005e */
[C---:B------:R-:W-:Y:S01]  /*2580*/  FMUL.FTZ R105, R41.reuse, R110 ;  /* 0x0000006e29697220 */ /* 0x040fe20000410000 */
[C---:B------:R-:W-:Y:S01]  /*2590*/  FMUL.FTZ R100, R41.reuse, R112 ;  /* 0x0000007029647220 */ /* 0x040fe20000410000 */
[C---:B------:R-:W-:Y:S01]  /*25a0*/  FMUL.FTZ R98, R41.reuse, R98 ;  /* 0x0000006229627220 */ /* 0x040fe20000410000 */
[C---:B------:R-:W-:Y:S01]  /*25b0*/  FMUL.FTZ R103, R41.reuse, R114 ;  /* 0x0000007229677220 */ /* 0x040fe20000410000 */
[C---:B------:R-:W-:Y:S01]  /*25c0*/  FMUL.FTZ R101, R41.reuse, R86 ;  /* 0x0000005629657220 */ /* 0x040fe20000410000 */
[C---:B------:R-:W-:Y:S01]  /*25d0*/  FMUL.FTZ R96, R41.reuse, R96 ;  /* 0x0000006029607220 */ /* 0x040fe20000410000 */
[C---:B------:R-:W-:Y:S01]  /*25e0*/  FMUL.FTZ R52, R41.reuse, R88 ;  /* 0x0000005829347220 */ /* 0x040fe20000410000 */
[----:B------:R1:W-:Y:S01]  /*25f0*/  @!P2 STG.E desc[UR6][R36.64], R41 ;  /* 0x000000292400a986 */ /* 0x0003e2000c101906 */
[C---:B------:R-:W-:Y:S01]  /*2600*/  FMUL.FTZ R99, R41.reuse, R92 ;  /* 0x0000005c29637220 */ /* 0x040fe20000410000 */
[----:B------:R-:W-:Y:S01]  /*2610*/  FMUL.FTZ R85, R41, R124 ;  /* 0x0000007c29557220 */ /* 0x000fe20000410000 */
[----:B------:R-:W-:-:S04]  /*2620*/  IMAD.WIDE.U32 R88, R55, 0x10, R94 ;  /* 0x0000001037587825 */ /* 0x000fc800078e005e */
[----:B------:R-:W-:Y:S01]  /*2630*/  FFMA.FTZ R38, R107, R63, R76 ;  /* 0x0000003f6b267223 */ /* 0x000fe2000001004c */
[----:B------:R-:W-:Y:S01]  /*2640*/  FFMA.FTZ R39, R42, R62, R9 ;  /* 0x0000003e2a277223 */ /* 0x000fe20000010009 */
[----:B------:R2:W-:Y:S01]  /*2650*/  STG.E.128 desc[UR6][R46.64], R48 ;  /* 0x000000302e007986 */ /* 0x0005e2000c101d06 */
[----:B------:R-:W-:Y:S01]  /*2660*/  FFMA.FTZ R42, R111, R59, R74 ;  /* 0x0000003b6f2a7223 */ /* 0x000fe2000001004a */
[----:B------:R-:W-:-:S04]  /*2670*/  IMAD.WIDE.U32 R86, R87, 0x10, R94 ;  /* 0x0000001057567825 */ /* 0x000fc800078e005e */
[----:B------:R-:W-:Y:S01]  /*2680*/  FFMA.FTZ R44, R44, R56, R75 ;  /* 0x000000382c2c7223 */ /* 0x000fe2000001004b */
[----:B------:R-:W-:Y:S01]  /*2690*/  FFMA.FTZ R45, R45, R21, R6 ;  /* 0x000000152d2d7223 */ /* 0x000fe20000010006 */
[----:B------:R-:W-:Y:S01]  /*26a0*/  FFMA.FTZ R52, R52, R16, R71 ;  /* 0x0000001034347223 */ /* 0x000fe20000010047 */
[----:B-1----:R-:W-:Y:S01]  /*26b0*/  FFMA.FTZ R36, R40, R64, R81 ;  /* 0x0000004028247223 */ /* 0x002fe20000010051 */
[----:B------:R-:W-:Y:S01]  /*26c0*/  FFMA.FTZ R37, R43, R61, R10 ;  /* 0x0000003d2b257223 */ /* 0x000fe2000001000a */
[----:B------:R-:W-:Y:S01]  /*26d0*/  FFMA.FTZ R40, R104, R60, R77 ;  /* 0x0000003c68287223 */ /* 0x000fe2000001004d */
[----:B------:R-:W-:Y:S01]  /*26e0*/  FFMA.FTZ R41, R109, R57, R8 ;  /* 0x000000396d297223 */ /* 0x000fe20000010008 */
[----:B------:R-:W-:Y:S01]  /*26f0*/  FFMA.FTZ R43, R102, R58, R7 ;  /* 0x0000003a662b7223 */ /* 0x000fe20000010007 */
[----:B------:R-:W-:-:S04]  /*2700*/  IMAD.WIDE.U32 R92, R93, 0x10, R94 ;  /* 0x000000105d5c7825 */ /* 0x000fc800078e005e */
[----:B------:R-:W-:Y:S01]  /*2710*/  FFMA.FTZ R53, R99, R15, R2 ;  /* 0x0000000f63357223 */ /* 0x000fe20000010002 */
[----:B------:R-:W-:Y:S01]  /*2720*/  FFMA.FTZ R54, R54, R14, R69 ;  /* 0x0000000e36367223 */ /* 0x000fe20000010045 */
[----:B------:R-:W-:Y:S01]  /*2730*/  FFMA.FTZ R55, R85, R13, R0 ;  /* 0x0000000d55377223 */ /* 0x000fe20000010000 */
[----:B------:R-:W-:Y:S01]  /*2740*/  IMAD.WIDE.U32 R94, R97, 0x10, R94 ;  /* 0x00000010615e7825 */ /* 0x000fe200078e005e */
[----:B------:R4:W-:Y:S01]  /*2750*/  STG.E.128 desc[UR6][R88.64], R36 ;  /* 0x0000002458007986 */ /* 0x0009e2000c101d06 */
[----:B0-----:R-:W-:Y:S02]  /*2760*/  LEA R82, R78, R82, 0x2 ;  /* 0x000000524e527211 */ /* 0x001fe400078e10ff */
[----:B--2---:R-:W-:Y:S01]  /*2770*/  FFMA.FTZ R46, R105, R23, R72 ;  /* 0x00000017692e7223 */ /* 0x004fe20000010048 */
[----:B------:R-:W-:Y:S01]  /*2780*/  FFMA.FTZ R47, R100, R22, R5 ;  /* 0x00000016642f7223 */ /* 0x000fe20000010005 */
[----:B------:R-:W-:Y:S01]  /*2790*/  FFMA.FTZ R48, R98, R20, R73 ;  /* 0x0000001462307223 */ /* 0x000fe20000010049 */
[----:B------:R-:W-:Y:S01]  /*27a0*/  FFMA.FTZ R49, R103, R17, R4 ;  /* 0x0000001167317223 */ /* 0x000fe20000010004 */
        /* <DEDUP_REMOVED lines=9> */
.L_x_13887:
        /* <DEDUP_REMOVED lines=8> */
.L_x_13890:
[----:B------:R-:W-:Y:S05]  /*28c0*/  BSYNC B0 ;  /* 0x0000000000007941 */ /* 0x000fea0003800000 */
.L_x_13889:
        /* <DEDUP_REMOVED lines=9> */
.L_x_13891:
[----:B------:R-:W-:Y:S01]  /*2960*/  HFMA2 R103, -RZ, RZ, 0, 2.384185791015625e-07 ;  /* 0x00000004ff677431 */ /* 0x000fe200000001ff */
[----:B------:R-:W-:-:S05]  /*2970*/  MOV R37, R102 ;  /* 0x0000006600257202 */ /* 0x000fca0000000f00 */
[----:B------:R-:W-:-:S05]  /*2980*/  FADD.FTZ R41, R38, R37 ;  /* 0x0000002526297221 */ /* 0x000fca0000010000 */
[----:B------:R-:W-:-:S07]  /*2990*/  MOV R104, R41 ;  /* 0x0000002900687202 */ /* 0x000fce0000000f00 */
[----:B------:R-:W-:Y:S05]  /*29a0*/  WARPSYNC.COLLECTIVE R101, `(.L_x_13892) ;  /* 0x0000000065087348 */ /* 0x000fea0003c00000 */
[----:B------:R0:W1:Y:S02]  /*29b0*/  SHFL.BFLY P3, R102, R104, R103, R106 ;  /* 0x0c00006768667389 */ /* 0x000064000006006a */
[----:B01----:R-:W-:Y:S05]  /*29c0*/  ENDCOLLECTIVE ;  /* 0x000000000000791b */ /* 0x003fea0003800000 */
.L_x_13892:
[----:B------:R-:W-:Y:S01]  /*29d0*/  HFMA2 R103, -RZ, RZ, 0, 4.76837158203125e-07 ;  /* 0x00000008ff677431 */ /* 0x000fe200000001ff */
[----:B------:R-:W-:-:S05]  /*29e0*/  MOV R36, R102 ;  /* 0x0000006600247202 */ /* 0x000fca0000000f00 */
[----:B------:R-:W-:-:S05]  /*29f0*/  FADD.FTZ R48, R41, R36 ;  /* 0x0000002429307221 */ /* 0x000fca0000010000 */
[----:B------:R-:W-:-:S07]  /*2a00*/  MOV R104, R48 ;  /* 0x0000003000687202 */ /* 0x000fce0000000f00 */
[----:B------:R-:W-:Y:S05]  /*2a10*/  WARPSYNC.COLLECTIVE R101, `(.L_x_13893) ;  /* 0x0000000065087348 */ /* 0x000fea0003c00000 */
[----:B------:R0:W1:Y:S02]  /*2a20*/  SHFL.BFLY P3, R102, R104, R103, R106 ;  /* 0x0c00006768667389 */ /* 0x000064000006006a */
[----:B01----:R-:W-:Y:S05]  /*2a30*/  ENDCOLLECTIVE ;  /* 0x000000000000791b */ /* 0x003fea0003800000 */
.L_x_13893:
        /* <DEDUP_REMOVED lines=8> */
.L_x_13894:
        /* <DEDUP_REMOVED lines=56> */
.L_x_13895:
[----:B------:R-:W-:Y:S01]  /*2e40*/  HFMA2 R103, -RZ, RZ, 0, 1.1920928955078125e-07 ;  /* 0x00000002ff677431 */ /* 0x000fe200000001ff */
[----:B------:R-:W-:-:S05]  /*2e50*/  MOV R39, R102 ;  /* 0x0000006600277202 */ /* 0x000fca0000000f00 */
[----:B------:R-:W-:-:S05]  /*2e60*/  FADD.FTZ R39, R36, R39 ;  /* 0x0000002724277221 */ /* 0x000fca0000010000 */
[----:B------:R-:W-:-:S07]  /*2e70*/  MOV R104, R39 ;  /* 0x0000002700687202 */ /* 0x000fce0000000f00 */
[----:B------:R-:W-:Y:S05]  /*2e80*/  WARPSYNC.COLLECTIVE R101, `(.L_x_13896) ;  /* 0x0000000065087348 */ /* 0x000fea0003c00000 */
[----:B------:R0:W1:Y:S02]  /*2e90*/  SHFL.BFLY P3, R102, R104, R103, R106 ;  /* 0x0c00006768667389 */ /* 0x000064000006006a */
[----:B01----:R-:W-:Y:S05]  /*2ea0*/  ENDCOLLECTIVE ;  /* 0x000000000000791b */ /* 0x003fea0003800000 */
.L_x_13896:
[----:B------:R-:W-:Y:S01]  /*2eb0*/  HFMA2 R103, -RZ, RZ, 0, 2.384185791015625e-07 ;  /* 0x00000004ff677431 */ /* 0x000fe200000001ff */
[----:B------:R-:W-:-:S05]  /*2ec0*/  MOV R38, R102 ;  /* 0x0000006600267202 */ /* 0x000fca0000000f00 */
[----:B------:R-:W-:-:S05]  /*2ed0*/  FADD.FTZ R38, R39, R38 ;  /* 0x0000002627267221 */ /* 0x000fca0000010000 */
[----:B------:R-:W-:-:S07]  /*2ee0*/  MOV R104, R38 ;  /* 0x0000002600687202 */ /* 0x000fce0000000f00 */
[----:B------:R-:W-:Y:S05]  /*2ef0*/  WARPSYNC.COLLECTIVE R101, `(.L_x_13897) ;  /* 0x0000000065087348 */ /* 0x000fea0003c00000 */
[----:B------:R0:W1:Y:S02]  /*2f00*/  SHFL.BFLY P3, R102, R104, R103, R106 ;  /* 0x0c00006768667389 */ /* 0x000064000006006a */
[----:B01----:R-:W-:Y:S05]  /*2f10*/  ENDCOLLECTIVE ;  /* 0x000000000000791b */ /* 0x003fea0003800000 */
.L_x_13897:
[----:B------:R-:W-:Y:S01]  /*2f20*/  HFMA2 R103, -RZ, RZ, 0, 4.76837158203125e-07 ;  /* 0x00000008ff677431 */ /* 0x000fe200000001ff */
[----:B------:R-:W-:-:S05]  /*2f30*/  MOV R41, R102 ;  /* 0x0000006600297202 */ /* 0x000fca0000000f00 */
[----:B------:R-:W-:-:S05]  /*2f40*/  FADD.FTZ R41, R38, R41 ;  /* 0x0000002926297221 */ /* 0x000fca0000010000 */
[----:B------:R-:W-:-:S07]  /*2f50*/  MOV R104, R41 ;  /* 0x0000002900687202 */ /* 0x000fce0000000f00 */
[----:B------:R-:W-:Y:S05]  /*2f60*/  WARPSYNC.COLLECTIVE R101, `(.L_x_13898) ;  /* 0x0000000065087348 */ /* 0x000fea0003c00000 */
[----:B------:R0:W1:Y:S02]  /*2f70*/  SHFL.BFLY P3, R102, R104, R103, R106 ;  /* 0x0c00006768667389 */ /* 0x000064000006006a */
[----:B01----:R-:W-:Y:S05]  /*2f80*/  ENDCOLLECTIVE ;  /* 0x000000000000791b */ /* 0x003fea0003800000 */
.L_x_13898:
[----:B------:R-:W-:Y:S01]  /*2f90*/  HFMA2 R103, -RZ, RZ, 0, 9.5367431640625e-07 ;  /* 0x00000010ff677431 */ /* 0x000fe200000001ff */
[----:B------:R-:W-:-:S05]  /*2fa0*/  MOV R48, R102 ;  /* 0x0000006600307202 */ /* 0x000fca0000000f00 */
[----:B------:R-:W-:-:S05]  /*2fb0*/  FADD.FTZ R48, R41, R48 ;  /* 0x0000003029307221 */ /* 0x000fca0000010000 */
[----:B------:R-:W-:-:S07]  /*2fc0*/  MOV R104, R48 ;  /* 0x0000003000687202 */ /* 0x000fce0000000f00 */
[----:B------:R-:W-:Y:S05]  /*2fd0*/  WARPSYNC.COLLECTIVE R101, `(.L_x_13899) ;  /* 0x0000000065087348 */ /* 0x000fea0003c00000 */
[----:B------:R0:W1:Y:S02]  /*2fe0*/  SHFL.BFLY P3, R102, R104, R103, R106 ;  /* 0x0c00006768667389 */ /* 0x000064000006006a */
[----:B01----:R-:W-:Y:S05]  /*2ff0*/  ENDCOLLECTIVE ;  /* 0x000000000000791b */ /* 0x003fea0003800000 */
.L_x_13899:
[----:B------:R-:W-:Y:S01]  /*3000*/  MOV R49, R102 ;  /* 0x0000006600317202 */ /* 0x000fe20000000f00 */
[----:B------:R-:W-:Y:S06]  /*3010*/  BRA `(.L_x_13900) ;  /* 0xfffffff000687947 */ /* 0x000fec000383ffff */
.L_x_13901:
        /* <DEDUP_REMOVED lines=14> */
.L_x_17412:


//--------------------- .text._ZN10layer_norm31ln_parallel_residual_fwd_kernelINS_13Kernel_traitsI6__halfffffjLj768ELj1ELj4ELj1ELj16ENS_18Kernel_traits_baseILj768ES2_ffffjLj128EEEEELb1ELb0ELb0EEEvNS_9FwdParamsE --------------------------
	.section	.text._ZN10layer_norm31ln_parallel_residual_fwd_kernelINS_13Kernel_traitsI6__halfffffjLj768ELj1ELj4ELj1ELj16ENS_18Kernel_traits_baseILj768ES2_ffffjLj128EEEEELb1ELb0ELb0EEEvNS_9FwdParamsE,"ax",@progbits
	.align	128
        .global         _ZN10layer_norm31ln_parallel_residual_fwd_kernelINS_13Kernel_traitsI6__halfffffjLj768ELj1ELj4ELj1ELj16ENS_18Kernel_traits_baseILj768ES2_ffffjLj128EEEEELb1ELb0ELb0EEEvNS_9FwdParamsE
        .type           _ZN10layer_norm31ln_parallel_residual_fwd_kernelINS_13Kernel_traitsI6__halfffffjLj768ELj1ELj4ELj1ELj16ENS_18Kernel_traits_baseILj768ES2_ffffjLj128EEEEELb1ELb0ELb0EEEvNS_9FwdParamsE,@function
        .size           _ZN10layer_norm31ln_parallel_residual_fwd_kernelINS_13Kernel_traitsI6__halfffffjLj768ELj1ELj4ELj1ELj16ENS_18Kernel_traits_baseILj768ES2_ffffjLj128EEEEELb1ELb0ELb0EEEvNS_9FwdParamsE,(.L_x_17413 - _ZN10layer_norm31ln_parallel_residual_fwd_kernelINS_13Kernel_traitsI6__halfffffjLj768ELj1ELj4ELj1ELj16ENS_18Kernel_traits_baseILj768ES2_ffffjLj128EEEEELb1ELb0ELb0EEEvNS_9FwdParamsE)
        .other          _ZN10layer_norm31ln_parallel_residual_fwd_kernelINS_13Kernel_traitsI6__halfffffjLj768ELj1ELj4ELj1ELj16ENS_18Kernel_traits_baseILj768ES2_ffffjLj128EEEEELb1ELb0ELb0EEEvNS_9FwdParamsE,@"STO_CUDA_ENTRY STV_DEFAULT"
_ZN10layer_norm31ln_parallel_residual_fwd_kernelINS_13Kernel_traitsI6__halfffffjLj768ELj1ELj4ELj1ELj16ENS_18Kernel_traits_baseILj768ES2_ffffjLj128EEEEELb1ELb0ELb0EEEvNS_9FwdParamsE:
.text._ZN10layer_norm31ln_parallel_residual_fwd_kernelINS_13Kernel_traitsI6__halfffffjLj768ELj1ELj4ELj1ELj16ENS_18Kernel_traits_baseILj768ES2_ffffjLj128EEEEELb1ELb0ELb0EEEvNS_9FwdParamsE:
        /* <DEDUP_REMOVED lines=19> */
[----:B------:R-:W-:Y:S01]  /*0130*/  UISETP.NE.AND.EX UP0, UPT, UR11, URZ, UPT, UP0 ;  /* 0x000000ff0b00728c */ /* 0x000fe2000bf05300 */
[----:B------:R-:W-:-:S02]  /*0140*/  LOP3.LUT R12, R14, 0x1f, RZ, 0xc0, !PT ;  /* 0x0000001f0e0c7812 */ /* 0x000fc400078ec0ff */
[----:B------:R-:W-:Y:S02]  /*0150*/  LEA.HI R15, R0, R15, RZ, 0x2 ;  /* 0x0000000f000f7211 */ /* 0x000fe400078f10ff */
[----:B------:R-:W-:Y:S01]  /*0160*/  MOV R0, R12 ;  /* 0x0000000c00007202 */ /* 0x000fe20000000f00 */
[----:B------:R-:W3:Y:S01]  /*0170*/  LDC R9, c[0x0][0x360] ;  /* 0x0000d800ff097b82 */ /* 0x000ee20000000800 */
[----:B-1----:R-:W-:Y:S02]  /*0180*/  USHF.L.U32 UR8, UR9, 0x2, URZ ;  /* 0x0000000209087899 */ /* 0x002fe400080006ff */
[--C-:B---3--:R-:W-:Y:S01]  /*0190*/  IMAD R16, R9, UR9, R14.reuse ;  /* 0x0000000909107c24 */ /* 0x108fe2000f8e020e */
        /* <DEDUP_REMOVED lines=8> */
[----:B------:R-:W-:Y:S01]  /*0220*/  UIADD3 UR10, UPT, UPT, UR4, 0x3c6ef372, URZ ;  /* 0x3c6ef372040a7890 */ /* 0x000fe2000fffe0ff */
[--C-:B------:R-:W-:Y:S01]  /*0230*/  SHF.R.U64 R13, R6, 0x2, R7.reuse ;  /* 0x00000002060d7819 */ /* 0x100fe20000001207 */
[----:B------:R-:W-:Y:S01]  /*0240*/  UIADD3 UR18, UPT, UPT, UR5, 0x76cf5d0a, URZ ;  /* 0x76cf5d0a05127890 */ /* 0x000fe2000fffe0ff */
[----:B------:R-:W-:Y:S01]  /*0250*/  SHF.R.U32.HI R12, RZ, 0x2, R7 ;  /* 0x00000002ff0c7819 */ /* 0x000fe20000011607 */
[----:B------:R-:W-:Y:S02]  /*0260*/  UIADD3 UR12, UPT, UPT, UR4, -0x255992d5, URZ ;  /* 0xdaa66d2b040c7890 */ /* 0x000fe4000fffe0ff */
[----:B------:R-:W-:Y:S02]  /*0270*/  UIADD3 UR13, UPT, UPT, UR5, 0x32370b8f, URZ ;  /* 0x32370b8f050d7890 */ /* 0x000fe4000fffe0ff */
[----:B------:R-:W-:Y:S02]  /*0280*/  UIADD3 UR19, UPT, UPT, UR4, 0x78dde6e4, URZ ;  /* 0x78dde6e404137890 */ /* 0x000fe4000fffe0ff */
[----:B------:R-:W-:-:S02]  /*0290*/  UIADD3 UR20, UPT, UPT, UR5, -0x126145ec, URZ ;  /* 0xed9eba1405147890 */ /* 0x000fc4000fffe0ff */
[----:B------:R-:W-:Y:S02]  /*02a0*/  UIADD3 UR21, UPT, UPT, UR4, 0x1715609d, URZ ;  /* 0x1715609d04157890 */ /* 0x000fe4000fffe0ff */
[----:B------:R-:W-:Y:S02]  /*02b0*/  UIADD3 UR14, UPT, UPT, UR5, -0x56f99767, URZ ;  /* 0xa9066899050e7890 */ /* 0x000fe4000fffe0ff */
[----:B------:R-:W-:Y:S02]  /*02c0*/  UIADD3 UR15, UPT, UPT, UR4, -0x4ab325aa, URZ ;  /* 0xb54cda56040f7890 */ /* 0x000fe4000fffe0ff */
[----:B------:R-:W-:Y:S02]  /*02d0*/  UIADD3 UR16, UPT, UPT, UR5, 0x646e171e, URZ ;  /* 0x646e171e05107890 */ /* 0x000fe4000fffe0ff */
[----:B------:R-:W-:Y:S02]  /*02e0*/  UIADD3 UR17, UPT, UPT, UR4, 0x5384540f, URZ ;  /* 0x5384540f04117890 */ /* 0x000fe4000fffe0ff */
[----:B------:R-:W-:-:S02]  /*02f0*/  UIADD3 UR24, UPT, UPT, UR5, 0x1fd5c5a3, URZ ;  /* 0x1fd5c5a305187890 */ /* 0x000fc4000fffe0ff */
[----:B------:R-:W-:Y:S01]  /*0300*/  UIADD3 UR25, UPT, UPT, UR5, -0x24c28bd8, URZ ;  /* 0xdb3d742805197890 */ /* 0x000fe2000fffe0ff */
[----:B------:R-:W-:Y:S11]  /*0310*/  BRA.U UP0, `(.L_x_13903) ;  /* 0x00000009006c7547 */ /* 0x000ff6000b800000 */
        /* <DEDUP_REMOVED lines=8> */
[C---:B------:R-:W-:Y:S01]  /*03a0*/  ISETP.GE.U32.AND P2, PT, R15.reuse, 0x80, PT ;  /* 0x000000800f00780c */ /* 0x040fe20003f46070 */
[----:B------:R-:W1:Y:S01]  /*03b0*/  LDC.64 R36, c[0x0][0x3d8] ;  /* 0x0000f600ff247b82 */ /* 0x000e620000000a00 */
[----:B------:R-:W-:-:S07]  /*03c0*/  ISETP.GE.U32.AND P3, PT, R15, 0xa0, PT ;  /* 0x000000a00f00780c */ /* 0x000fce0003f66070 */
[----:B------:R-:W2:Y:S08]  /*03d0*/  LDC.64 R38, c[0x0][0x3d0] ;  /* 0x0000f400ff267b82 */ /* 0x000eb00000000a00 */
[----:B------:R-:W3:Y:S01]  /*03e0*/  LDC.64 R40, c[0x0][0x3d8] ;  /* 0x0000f600ff287b82 */ /* 0x000ee20000000a00 */
[----:B0-----:R-:W-:-:S07]  /*03f0*/  @P5 IMAD.WIDE.U32 R18, R0, 0x8, R18 ;  /* 0x0000000800125825 */ /* 0x001fce00078e0012 */
[----:B------:R-:W0:Y:S01]  /*0400*/  LDC.64 R42, c[0x0][0x3d0] ;  /* 0x0000f400ff2a7b82 */ /* 0x000e220000000a00 */
[C---:B-1----:R-:W-:Y:S01]  /*0410*/  @P5 IMAD.WIDE.U32 R36, R0.reuse, 0x8, R36 ;  /* 0x0000000800245825 */ /* 0x042fe200078e0024 */
[----:B------:R-:W-:-:S06]  /*0420*/  @P5 LOP3.LUT R0, R0, 0x20, RZ, 0xfc, !PT ;  /* 0x0000002000005812 */ /* 0x000fcc00078efcff */
[----:B------:R-:W1:Y:S01]  /*0430*/  LDC.64 R44, c[0x0][0x3d8] ;  /* 0x0000f600ff2c7b82 */ /* 0x000e620000000a00 */
[C---:B--2---:R-:W-:Y:S01]  /*0440*/  @P0 IMAD.WIDE.U32 R38, R0.reuse, 0x8, R38 ;  /* 0x0000000800260825 */ /* 0x044fe200078e0026 */
[----:B------:R-:W5:Y:S06]  /*0450*/  @P5 LDG.E.64 R70, desc[UR6][R36.64] ;  /* 0x0000000624465981 */ /* 0x000f6c000c1e1b00 */
[----:B------:R-:W2:Y:S01]  /*0460*/  LDC.64 R46, c[0x0][0x3d0] ;  /* 0x0000f400ff2e7b82 */ /* 0x000ea20000000a00 */
[C---:B---3--:R-:W-:Y:S01]  /*0470*/  @P0 IMAD.WIDE.U32 R40, R0.reuse, 0x8, R40 ;  /* 0x0000000800280825 */ /* 0x048fe200078e0028 */
[----:B------:R-:W5:Y:S06]  /*0480*/  @P0 LDG.E.64 R4, desc[UR6][R38.64] ;  /* 0x0000000626040981 */ /* 0x000f6c000c1e1b00 */
[----:B------:R-:W3:Y:S01]  /*0490*/  LDC.64 R48, c[0x0][0x3d8] ;  /* 0x0000f600ff307b82 */ /* 0x000ee20000000a00 */
[----:B------:R-:W-:Y:S01]  /*04a0*/  @P0 VIADD R0, R0, 0x20 ;  /* 0x0000002000000836 */ /* 0x000fe20000000000 */
[----:B------:R-:W5:Y:S06]  /*04b0*/  @P0 LDG.E.64 R2, desc[UR6][R40.64] ;  /* 0x0000000628020981 */ /* 0x000f6c000c1e1b00 */
[----:B------:R-:W4:Y:S01]  /*04c0*/  LDC.64 R50, c[0x0][0x3d0] ;  /* 0x0000f400ff327b82 */ /* 0x000f220000000a00 */
[----:B0-----:R-:W-:-:S07]  /*04d0*/  @P1 IMAD.WIDE.U32 R42, R0, 0x8, R42 ;  /* 0x00000008002a1825 */ /* 0x001fce00078e002a */
[----:B------:R-:W0:Y:S01]  /*04e0*/  LDC.64 R52, c[0x0][0x3d8] ;  /* 0x0000f600ff347b82 */ /* 0x000e220000000a00 */
[C---:B-1----:R-:W-:Y:S01]  /*04f0*/  @P1 IMAD.WIDE.U32 R44, R0.reuse, 0x8, R44 ;  /* 0x00000008002c1825 */ /* 0x042fe200078e002c */
[----:B------:R-:W-:Y:S01]  /*0500*/  @P1 IADD3 R0, PT, PT, R0, 0x20, RZ ;  /* 0x0000002000001810 */ /* 0x000fe20007ffe0ff */
[----:B------:R-:W5:Y:S01]  /*0510*/  @P1 LDG.E.64 R8, desc[UR6][R42.64] ;  /* 0x000000062a081981 */ /* 0x000f62000c1e1b00 */
[----:B------:R-:W-:Y:S02]  /*0520*/  ISETP.GE.U32.AND P4, PT, R15, 0xc0, PT ;  /* 0x000000c00f00780c */ /* 0x000fe40003f86070 */
[----:B------:R-:W-:Y:S02]  /*0530*/  @P5 CS2R R68, SRZ ;  /* 0x0000000000445805 */ /* 0x000fe4000001ff00 */
[----:B------:R-:W-:Y:S01]  /*0540*/  P2R R17, PR, RZ, 0x20 ;  /* 0x00000020ff117803 */ /* 0x000fe20000000000 */
[C---:B--2---:R-:W-:Y:S01]  /*0550*/  @P2 IMAD.WIDE.U32 R46, R0.reuse, 0x8, R46 ;  /* 0x00000008002e2825 */ /* 0x044fe200078e002e */
[----:B------:R-:W5:Y:S03]  /*0560*/  @P1 LDG.E.64 R10, desc[UR6][R44.64] ;  /* 0x000000062c0a1981 */ /* 0x000f66000c1e1b00 */
[C---:B---3--:R-:W-:Y:S01]  /*0570*/  @P2 IMAD.WIDE.U32 R48, R0.reuse, 0x8, R48 ;  /* 0x0000000800302825 */ /* 0x048fe200078e0030 */
[----:B------:R-:W5:Y:S03]  /*0580*/  @P2 LDG.E.64 R28, desc[UR6][R46.64] ;  /* 0x000000062e1c2981 */ /* 0x000f66000c1e1b00 */
[----:B------:R-:W-:Y:S01]  /*0590*/  @P2 VIADD R0, R0, 0x20 ;  /* 0x0000002000002836 */ /* 0x000fe20000000000 */
[----:B------:R-:W5:Y:S03]  /*05a0*/  @P2 LDG.E.64 R30, desc[UR6][R48.64] ;  /* 0x00000006301e2981 */ /* 0x000f66000c1e1b00 */
[----:B----4-:R-:W-:Y:S01]  /*05b0*/  @P3 IMAD.WIDE.U32 R50, R0, 0x8, R50 ;  /* 0x0000000800323825 */ /* 0x010fe200078e0032 */
[----:B------:R-:W-:-:S02]  /*05c0*/  @P0 CS2R R26, SRZ ;  /* 0x00000000001a0805 */ /* 0x000fc4000001ff00 */
[----:B------:R-:W-:Y:S02]  /*05d0*/  @P1 CS2R R24, SRZ ;  /* 0x0000000000181805 */ /* 0x000fe4000001ff00 */
[----:B------:R-:W-:Y:S02]  /*05e0*/  @P2 CS2R R22, SRZ ;  /* 0x0000000000162805 */ /* 0x000fe4000001ff00 */
[----:B------:R-:W-:Y:S01]  /*05f0*/  @P3 CS2R R20, SRZ ;  /* 0x0000000000143805 */ /* 0x000fe2000001ff00 */
[C---:B0-----:R-:W-:Y:S01]  /*0600*/  @P3 IMAD.WIDE.U32 R52, R0.reuse, 0x8, R52 ;  /* 0x0000000800343825 */ /* 0x041fe200078e0034 */
[----:B------:R-:W5:Y:S04]  /*0610*/  @P3 LDG.E.64 R32, desc[UR6][R50.64] ;  /* 0x0000000632203981 */ /* 0x000f68000c1e1b00 */
[----:B------:R-:W5:Y:S01]  /*0620*/  @P3 LDG.E.64 R34, desc[UR6][R52.64] ;  /* 0x0000000634223981 */ /* 0x000f62000c1e1b00 */
[----:B------:R-:W-:Y:S01]  /*0630*/  IMAD.MOV.U32 R74, RZ, RZ, R20 ;  /* 0x000000ffff4a7224 */ /* 0x000fe200078e0014 */
[----:B------:R-:W-:Y:S01]  /*0640*/  MOV R75, R21 ;  /* 0x00000015004b7202 */ /* 0x000fe20000000f00 */
[----:B------:R-:W-:Y:S01]  /*0650*/  IMAD.MOV.U32 R76, RZ, RZ, R22 ;  /* 0x000000ffff4c7224 */ /* 0x000fe200078e0016 */
[----:B------:R0:W5:Y:S01]  /*0660*/  @P5 LDG.E.64 R72, desc[UR6][R18.64] ;  /* 0x0000000612485981 */ /* 0x000162000c1e1b00 */
[----:B------:R-:W-:Y:S01]  /*0670*/  IMAD.MOV.U32 R77, RZ, RZ, R23 ;  /* 0x000000ffff4d7224 */ /* 0x000fe200078e0017 */
[----:B------:R-:W-:Y:S01]  /*0680*/  MOV R78, R24 ;  /* 0x00000018004e7202 */ /* 0x000fe20000000f00 */
[----:B------:R-:W-:Y:S01]  /*0690*/  IMAD.MOV.U32 R79, RZ, RZ, R25 ;  /* 0x000000ffff4f7224 */ /* 0x000fe200078e0019 */
[----:B------:R-:W-:Y:S01]  /*06a0*/  MOV R81, R27 ;  /* 0x0000001b00517202 */ /* 0x000fe20000000f00 */
[----:B------:R-:W-:Y:S01]  /*06b0*/  IMAD.MOV.U32 R80, RZ, RZ, R26 ;  /* 0x000000ffff507224 */ /* 0x000fe200078e001a */
[----:B------:R-:W-:Y:S01]  /*06c0*/  @P3 IADD3 R0, PT, PT, R0, 0x20, RZ ;  /* 0x0000002000003810 */ /* 0x000fe20007ffe0ff */
[----:B0-----:R-:W-:-:S02]  /*06d0*/  IMAD.MOV.U32 R18, RZ, RZ, R68 ;  /* 0x000000ffff127224 */ /* 0x001fc400078e0044 */
[----:B------:R-:W-:Y:S01]  /*06e0*/  IMAD.MOV.U32 R19, RZ, RZ, R69 ;  /* 0x000000ffff137224 */ /* 0x000fe200078e0045 */
        /* <DEDUP_REMOVED lines=8> */
[----:B------:R-:W-:Y:S01]  /*0770*/  CS2R R84, SRZ ;  /* 0x0000000000547805 */ /* 0x000fe2000001ff00 */
[----:B------:R-:W-:Y:S01]  /*0780*/  IMAD.MOV.U32 R74, RZ, RZ, R20 ;  /* 0x000000ffff4a7224 */ /* 0x000fe200078e0014 */
[----:B------:R-:W-:Y:S01]  /*0790*/  MOV R76, R22 ;  /* 0x00000016004c7202 */ /* 0x000fe20000000f00 */
[----:B------:R-:W-:Y:S01]  /*07a0*/  IMAD.MOV.U32 R75, RZ, RZ, R21 ;  /* 0x000000ffff4b7224 */ /* 0x000fe200078e0015 */
[----:B------:R-:W-:Y:S01]  /*07b0*/  MOV R79, R25 ;  /* 0x00000019004f7202 */ /* 0x000fe20000000f00 */
[----:B------:R-:W-:Y:S01]  /*07c0*/  IMAD.MOV.U32 R77, RZ, RZ, R23 ;  /* 0x000000ffff4d7224 */ /* 0x000fe200078e0017 */
[----:B------:R-:W-:Y:S01]  /*07d0*/  MOV R18, R68 ;  /* 0x0000004400127202 */ /* 0x000fe20000000f00 */
[----:B------:R-:W-:-:S02]  /*07e0*/  IMAD.MOV.U32 R78, RZ, RZ, R24 ;  /* 0x000000ffff4e7224 */ /* 0x000fc400078e0018 */
[----:B------:R-:W-:Y:S02]  /*07f0*/  IMAD.MOV.U32 R80, RZ, RZ, R26 ;  /* 0x000000ffff507224 */ /* 0x000fe400078e001a */
[----:B------:R-:W-:Y:S02]  /*0800*/  IMAD.MOV.U32 R81, RZ, RZ, R27 ;  /* 0x000000ffff517224 */ /* 0x000fe400078e001b */
[----:B------:R-:W-:Y:S01]  /*0810*/  IMAD.MOV.U32 R19, RZ, RZ, R69 ;  /* 0x000000ffff137224 */ /* 0x000fe200078e0045 */
[----:B------:R-:W-:Y:S06]  /*0820*/  BRA `(.L_x_13905) ;  /* 0x0000000c00b07947 */ /* 0x000fec0003800000 */
.L_x_13904:
[C---:B------:R-:W-:Y:S01]  /*0830*/  ISETP.GE.U32.AND P5, PT, R15.reuse, 0x20, PT ;  /* 0x000000200f00780c */ /* 0x040fe20003fa6070 */
[----:B------:R-:W0:Y:S01]  /*0840*/  LDC.64 R38, c[0x0][0x3d0] ;  /* 0x0000f400ff267b82 */ /* 0x000e220000000a00 */
[C---:B------:R-:W-:Y:S02]  /*0850*/  ISETP.GE.U32.AND P0, PT, R15.reuse, 0x40, PT ;  /* 0x000000400f00780c */ /* 0x040fe40003f06070 */
[C---:B------:R-:W-:Y:S02]  /*0860*/  ISETP.GE.U32.AND P1, PT, R15.reuse, 0x60, PT ;  /* 0x000000600f00780c */ /* 0x040fe40003f26070 */
[C---:B------:R-:W-:Y:S02]  /*0870*/  ISETP.GE.U32.AND P2, PT, R15.reuse, 0x80, PT ;  /* 0x000000800f00780c */ /* 0x040fe40003f46070 */
[----:B------:R-:W-:Y:S01]  /*0880*/  ISETP.GE.U32.AND P3, PT, R15, 0xa0, PT ;  /* 0x000000a00f00780c */ /* 0x000fe20003f66070 */
[----:B------:R-:W1:Y:S08]  /*0890*/  LDC.64 R40, c[0x0][0x3d8] ;  /* 0x0000f600ff287b82 */ /* 0x000e700000000a00 */
[----:B------:R-:W2:Y:S08]  /*08a0*/  LDC.64 R42, c[0x0][0x3d0] ;  /* 0x0000f400ff2a7b82 */ /* 0x000eb00000000a00 */
[----:B------:R-:W3:Y:S01]  /*08b0*/  LDC.64 R44, c[0x0][0x3d8] ;  /* 0x0000f600ff2c7b82 */ /* 0x000ee20000000a00 */
[----:B0-----:R-:W-:-:S07]  /*08c0*/  @P5 IMAD.WIDE.U32 R38, R0, 0x8, R38 ;  /* 0x0000000800265825 */ /* 0x001fce00078e0026 */
[----:B------:R-:W0:Y:S01]  /*08d0*/  LDC.64 R48, c[0x0][0x3d0] ;  /* 0x0000f400ff307b82 */ /* 0x000e220000000a00 */
[----:B-1----:R-:W-:Y:S01]  /*08e0*/  @P5 IMAD.WIDE.U32 R40, R0, 0x8, R40 ;  /* 0x0000000800285825 */ /* 0x002fe200078e0028 */
[----:B------:R1:W5:Y:S06]  /*08f0*/  @P5 LDG.E.64 R72, desc[UR6][R38.64] ;  /* 0x0000000626485981 */ /* 0x00036c000c1e1b00 */
[----:B------:R-:W4:Y:S01]  /*0900*/  LDC.64 R50, c[0x0][0x3d8] ;  /* 0x0000f600ff327b82 */ /* 0x000f220000000a00 */
[----:B------:R1:W5:Y:S07]  /*0910*/  @P5 LDG.E.64 R70, desc[UR6][R40.64] ;  /* 0x0000000628465981 */ /* 0x00036e000c1e1b00 */
[----:B------:R-:W1:Y:S08]  /*0920*/  LDC.64 R54, c[0x0][0x3d0] ;  /* 0x0000f400ff367b82 */ /* 0x000e700000000a00 */
[----:B------:R-:W1:Y:S08]  /*0930*/  LDC.64 R56, c[0x0][0x3d8] ;  /* 0x0000f600ff387b82 */ /* 0x000e700000000a00 */
[----:B------:R-:W1:Y:S08]  /*0940*/  LDC.64 R60, c[0x0][0x3d0] ;  /* 0x0000f400ff3c7b82 */ /* 0x000e700000000a00 */
[----:B------:R-:W1:Y:S01]  /*0950*/  LDC.64 R62, c[0x0][0x3d8] ;  /* 0x0000f600ff3e7b82 */ /* 0x000e620000000a00 */
[----:B------:R-:W-:-:S02]  /*0960*/  ISETP.GE.U32.AND P4, PT, R15, 0xc0, PT ;  /* 0x000000c00f00780c */ /* 0x000fc40003f86070 */
[----:B------:R-:W-:Y:S02]  /*0970*/  @P5 CS2R R68, SRZ ;  /* 0x0000000000445805 */ /* 0x000fe4000001ff00 */
[----:B------:R-:W-:-:S03]  /*0980*/  P2R R17, PR, RZ, 0x20 ;  /* 0x00000020ff117803 */ /* 0x000fc60000000000 */
[----:B------:R-:W2:Y:S08]  /*0990*/  @P5 LDC.64 R36, c[0x0][0x440] ;  /* 0x00011000ff245b82 */ /* 0x000eb00000000a00 */
[----:B------:R-:W0:Y:S08]  /*09a0*/  @P0 LDC.64 R46, c[0x0][0x440] ;  /* 0x00011000ff2e0b82 */ /* 0x000e300000000a00 */
[----:B------:R-:W1:Y:S08]  /*09b0*/  @P1 LDC.64 R52, c[0x0][0x440] ;  /* 0x00011000ff341b82 */ /* 0x000e700000000a00 */
[----:B------:R-:W1:Y:S01]  /*09c0*/  @P2 LDC.64 R58, c[0x0][0x440] ;  /* 0x00011000ff3a2b82 */ /* 0x000e620000000a00 */
[C---:B--2---:R-:W-:Y:S01]  /*09d0*/  @P5 IMAD.WIDE.U32 R36, R0.reuse, 0x8, R36 ;  /* 0x0000000800245825 */ /* 0x044fe200078e0024 */
[----:B------:R-:W-:-:S04]  /*09e0*/  @P5 LOP3.LUT R0, R0, 0x20, RZ, 0xfc, !PT ;  /* 0x0000002000005812 */ /* 0x000fc800078efcff */
[----:B------:R2:W5:Y:S01]  /*09f0*/  @P5 LD.E.64 R18, desc[UR6][R36.64] ;  /* 0x0000000624125980 */ /* 0x000562000c101b00 */
[C---:B------:R-:W-:Y:S01]  /*0a00*/  @P0 IMAD.WIDE.U32 R42, R0.reuse, 0x8, R42 ;  /* 0x00000008002a0825 */ /* 0x040fe200078e002a */
[----:B------:R-:W2:Y:S03]  /*0a10*/  @P3 LDC.64 R64, c[0x0][0x440] ;  /* 0x00011000ff403b82 */ /* 0x000ea60000000a00 */
[C---:B---3--:R-:W-:Y:S01]  /*0a20*/  @P0 IMAD.WIDE.U32 R44, R0.reuse, 0x8, R44 ;  /* 0x00000008002c0825 */ /* 0x048fe200078e002c */
[----:B------:R3:W5:Y:S03]  /*0a30*/  @P0 LDG.E.64 R4, desc[UR6][R42.64] ;  /* 0x000000062a040981 */ /* 0x000766000c1e1b00 */
[C---:B0-----:R-:W-:Y:S01]  /*0a40*/  @P0 IMAD.WIDE.U32 R46, R0.reuse, 0x8, R46 ;  /* 0x00000008002e0825 */ /* 0x041fe200078e002e */
[----:B------:R3:W5:Y:S03]  /*0a50*/  @P0 LDG.E.64 R2, desc[UR6][R44.64] ;  /* 0x000000062c020981 */ /* 0x000766000c1e1b00 */
[----:B------:R-:W-:Y:S01]  /*0a60*/  @P0 VIADD R0, R0, 0x20 ;  /* 0x0000002000000836 */ /* 0x000fe20000000000 */
[----:B------:R3:W5:Y:S03]  /*0a70*/  @P0 LD.E.64 R80, desc[UR6][R46.64] ;  /* 0x000000062e500980 */ /* 0x000766000c101b00 */
[----:B------:R-:W-:-:S04]  /*0a80*/  @P1 IMAD.WIDE.U32 R48, R0, 0x8, R48 ;  /* 0x0000000800301825 */ /* 0x000fc800078e0030 */
[C---:B----4-:R-:W-:Y:S01]  /*0a90*/  @P1 IMAD.WIDE.U32 R50, R0.reuse, 0x8, R50 ;  /* 0x0000000800321825 */ /* 0x050fe200078e0032 */
[----:B------:R3:W5:Y:S03]  /*0aa0*/  @P1 LDG.E.64 R8, desc[UR6][R48.64] ;  /* 0x0000000630081981 */ /* 0x000766000c1e1b00 */
[C---:B-1----:R-:W-:Y:S01]  /*0ab0*/  @P1 IMAD.WIDE.U32 R52, R0.reuse, 0x8, R52 ;  /* 0x0000000800341825 */ /* 0x042fe200078e0034 */
[----:B------:R-:W-:Y:S01]  /*0ac0*/  @P1 IADD3 R0, PT, PT, R0, 0x20, RZ ;  /* 0x0000002000001810 */ /* 0x000fe20007ffe0ff */
[----:B------:R3:W5:Y:S04]  /*0ad0*/  @P1 LDG.E.64 R10, desc[UR6][R50.64] ;  /* 0x00000006320a1981 */ /* 0x000768000c1e1b00 */
[C---:B------:R-:W-:Y:S01]  /*0ae0*/  @P2 IMAD.WIDE.U32 R54, R0.reuse, 0x8, R54 ;  /* 0x0000000800362825 */ /* 0x040fe200078e0036 */
[----:B------:R3:W5:Y:S03]  /*0af0*/  @P1 LD.E.64 R78, desc[UR6][R52.64] ;  /* 0x00000006344e1980 */ /* 0x000766000c101b00 */
[C---:B------:R-:W-:Y:S01]  /*0b00*/  @P2 IMAD.WIDE.U32 R56, R0.reuse, 0x8, R56 ;  /* 0x0000000800382825 */ /* 0x040fe200078e0038 */
[----:B------:R3:W5:Y:S03]  /*0b10*/  @P2 LDG.E.64 R28, desc[UR6][R54.64] ;  /* 0x00000006361c2981 */ /* 0x000766000c1e1b00 */
[C---:B------:R-:W-:Y:S01]  /*0b20*/  @P2 IMAD.WIDE.U32 R58, R0.reuse, 0x8, R58 ;  /* 0x00000008003a2825 */ /* 0x040fe200078e003a */
[----:B------:R3:W5:Y:S03]  /*0b30*/  @P2 LDG.E.64 R30, desc[UR6][R56.64] ;  /* 0x00000006381e2981 */ /* 0x000766000c1e1b00 */
[----:B------:R-:W-:Y:S01]  /*0b40*/  @P2 VIADD R0, R0, 0x20 ;  /* 0x0000002000002836 */ /* 0x000fe20000000000 */
[----:B------:R3:W5:Y:S03]  /*0b50*/  @P2 LD.E.64 R76, desc[UR6][R58.64] ;  /* 0x000000063a4c2980 */ /* 0x000766000c101b00 */
[----:B------:R-:W-:-:S04]  /*0b60*/  @P3 IMAD.WIDE.U32 R60, R0, 0x8, R60 ;  /* 0x00000008003c3825 */ /* 0x000fc800078e003c */
[C---:B------:R-:W-:Y:S01]  /*0b70*/  @P3 IMAD.WIDE.U32 R62, R0.reuse, 0x8, R62 ;  /* 0x00000008003e3825 */ /* 0x040fe200078e003e */
[----:B------:R3:W5:Y:S03]  /*0b80*/  @P3 LDG.E.64 R32, desc[UR6][R60.64] ;  /* 0x000000063c203981 */ /* 0x000766000c1e1b00 */
[----:B--2---:R-:W-:Y:S01]  /*0b90*/  @P3 IMAD.WIDE.U32 R64, R0, 0x8, R64 ;  /* 0x0000000800403825 */ /* 0x004fe200078e0040 */
[----:B------:R3:W5:Y:S04]  /*0ba0*/  @P3 LDG.E.64 R34, desc[UR6][R62.64] ;  /* 0x000000063e223981 */ /* 0x000768000c1e1b00 */
[----:B------:R3:W5:Y:S01]  /*0bb0*/  @P3 LD.E.64 R74, desc[UR6][R64.64] ;  /* 0x00000006404a3980 */ /* 0x000762000c101b00 */
[----:B------:R-:W-:-:S02]  /*0bc0*/  @P0 CS2R R26, SRZ ;  /* 0x00000000001a0805 */ /* 0x000fc4000001ff00 */
[----:B------:R-:W-:Y:S02]  /*0bd0*/  @P1 CS2R R24, SRZ ;  /* 0x0000000000181805 */ /* 0x000fe4000001ff00 */
[----:B------:R-:W-:Y:S02]  /*0be0*/  @P2 CS2R R22, SRZ ;  /* 0x0000000000162805 */ /* 0x000fe4000001ff00 */
[----:B------:R-:W-:Y:S01]  /*0bf0*/  @P3 CS2R R20, SRZ ;  /* 0x0000000000143805 */ /* 0x000fe2000001ff00 */
[----:B------:R-:W-:Y:S01]  /*0c00*/  @P3 VIADD R0, R0, 0x20 ;  /* 0x0000002000003836 */ /* 0x000fe20000000000 */
[----:B------:R-:W-:Y:S06]  /*0c10*/  @!P4 BRA `(.L_x_13905) ;  /* 0x0000000800b4c947 */ /* 0x000fec0003800000 */
        /* <DEDUP_REMOVED lines=11> */
.L_x_13903:
        /* <DEDUP_REMOVED lines=11> */
[----:B------:R-:W-:-:S07]  /*0d80*/  P2R R17, PR, RZ, 0x10 ;  /* 0x00000010ff117803 */ /* 0x000fce0000000000 */
[----:B------:R-:W2:Y:S08]  /*0d90*/  @P4 LDC.64 R44, c[0x0][0x440] ;  /* 0x00011000ff2c4b82 */ /* 0x000eb00000000a00 */
[----:B------:R-:W3:Y:S01]  /*0da0*/  @P4 LDC.64 R36, c[0x0][0x438] ;  /* 0x00010e00ff244b82 */ /* 0x000ee20000000a00 */
[----:B0-----:R-:W-:-:S05]  /*0db0*/  @P4 IMAD.WIDE.U32 R42, R0, 0x8, R38 ;  /* 0x00000008002a4825 */ /* 0x001fca00078e0026 */
[----:B------:R0:W5:Y:S02]  /*0dc0*/  @P4 LDG.E.64 R72, desc[UR6][R42.64] ;  /* 0x000000062a484981 */ /* 0x000164000c1e1b00 */
[----:B------:R-:W4:Y:S01]  /*0dd0*/  LDC.64 R46, c[0x0][0x3d0] ;  /* 0x0000f400ff2e7b82 */ /* 0x000f220000000a00 */
[----:B-1----:R-:W-:-:S05]  /*0de0*/  @P4 IMAD.WIDE.U32 R38, R0, 0x8, R40 ;  /* 0x0000000800264825 */ /* 0x002fca00078e0028 */
[----:B------:R0:W5:Y:S02]  /*0df0*/  @P4 LDG.E.64 R70, desc[UR6][R38.64] ;  /* 0x0000000626464981 */ /* 0x000164000c1e1b00 */
[----:B------:R-:W1:Y:S01]  /*0e00*/  @P0 LDC.64 R48, c[0x0][0x438] ;  /* 0x00010e00ff300b82 */ /* 0x000e620000000a00 */
[----:B--2---:R-:W-:-:S05]  /*0e10*/  @P4 IMAD.WIDE.U32 R40, R0, 0x8, R44 ;  /* 0x0000000800284825 */ /* 0x004fca00078e002c */
[----:B------:R0:W5:Y:S02]  /*0e20*/  @P4 LD.E.64 R18, desc[UR6][R40.64] ;  /* 0x0000000628124980 */ /* 0x000164000c101b00 */
[----:B------:R-:W2:Y:S01]  /*0e30*/  LDC.64 R50, c[0x0][0x3d8] ;  /* 0x0000f600ff327b82 */ /* 0x000ea20000000a00 */
[C---:B---3--:R-:W-:Y:S01]  /*0e40*/  @P4 IMAD.WIDE.U32 R36, R0.reuse, 0x8, R36 ;  /* 0x0000000800244825 */ /* 0x048fe200078e0024 */
[----:B------:R-:W-:-:S04]  /*0e50*/  @P4 LOP3.LUT R0, R0, 0x20, RZ, 0xfc, !PT ;  /* 0x0000002000004812 */ /* 0x000fc800078efcff */
[----:B------:R0:W5:Y:S02]  /*0e60*/  @P4 LD.E.64 R68, desc[UR6][R36.64] ;  /* 0x0000000624444980 */ /* 0x000164000c101b00 */
[----:B------:R-:W3:Y:S01]  /*0e70*/  @P0 LDC.64 R52, c[0x0][0x440] ;  /* 0x00011000ff340b82 */ /* 0x000ee20000000a00 */
[----:B----4-:R-:W-:-:S05]  /*0e80*/  @P0 IMAD.WIDE.U32 R46, R0, 0x8, R46 ;  /* 0x00000008002e0825 */ /* 0x010fca00078e002e */
[----:B------:R0:W5:Y:S02]  /*0e90*/  @P0 LDG.E.64 R4, desc[UR6][R46.64] ;  /* 0x000000062e040981 */ /* 0x000164000c1e1b00 */
[----:B------:R-:W4:Y:S01]  /*0ea0*/  LDC.64 R54, c[0x0][0x3d0] ;  /* 0x0000f400ff367b82 */ /* 0x000f220000000a00 */
[----:B-1----:R-:W-:-:S05]  /*0eb0*/  @P0 IMAD.WIDE.U32 R48, R0, 0x8, R48 ;  /* 0x0000000800300825 */ /* 0x002fca00078e0030 */
[----:B------:R0:W5:Y:S02]  /*0ec0*/  @P0 LD.E.64 R26, desc[UR6][R48.64] ;  /* 0x00000006301a0980 */ /* 0x000164000c101b00 */
[----:B------:R-:W1:Y:S01]  /*0ed0*/  @P1 LDC.64 R56, c[0x0][0x438] ;  /* 0x00010e00ff381b82 */ /* 0x000e620000000a00 */
[----:B--2---:R-:W-:-:S05]  /*0ee0*/  @P0 IMAD.WIDE.U32 R50, R0, 0x8, R50 ;  /* 0x0000000800320825 */ /* 0x004fca00078e0032 */
[----:B------:R0:W5:Y:S02]  /*0ef0*/  @P0 LDG.E.64 R2, desc[UR6][R50.64] ;  /* 0x0000000632020981 */ /* 0x000164000c1e1b00 */
[----:B------:R-:W2:Y:S01]  /*0f00*/  LDC.64 R58, c[0x0][0x3d8] ;  /* 0x0000f600ff3a7b82 */ /* 0x000ea20000000a00 */
[C---:B---3--:R-:W-:Y:S01]  /*0f10*/  @P0 IMAD.WIDE.U32 R52, R0.reuse, 0x8, R52 ;  /* 0x0000000800340825 */ /* 0x048fe200078e0034 */
[----:B------:R-:W-:-:S04]  /*0f20*/  @P0 IADD3 R0, PT, PT, R0, 0x20, RZ ;  /* 0x0000002000000810 */ /* 0x000fc80007ffe0ff */
        /* <DEDUP_REMOVED lines=11> */
[----:B---3--:R-:W-:-:S04]  /*0fe0*/  @P1 IMAD.WIDE.U32 R60, R0, 0x8, R60 ;  /* 0x00000008003c1825 */ /* 0x008fc800078e003c */
[----:B------:R-:W-:Y:S01]  /*0ff0*/  @P1 VIADD R0, R0, 0x20 ;  /* 0x0000002000001836 */ /* 0x000fe20000000000 */
[----:B------:R0:W5:Y:S02]  /*1000*/  @P1 LD.E.64 R78, desc[UR6][R60.64] ;  /* 0x000000063c4e1980 */ /* 0x000164000c101b00 */
[----:B------:R-:W3:Y:S08]  /*1010*/  @P2 LDC.64 R66, c[0x0][0x440] ;  /* 0x00011000ff422b82 */ /* 0x000ef00000000a00 */
[----:B------:R-:W0:Y:S08]  /*1020*/  LDC.64 R82, c[0x0][0x3d0] ;  /* 0x0000f400ff527b82 */ /* 0x000e300000000a00 */
[----:B------:R-:W0:Y:S08]  /*1030*/  LDC.64 R86, c[0x0][0x3d8] ;  /* 0x0000f600ff567b82 */ /* 0x000e300000000a00 */
[----:B------:R-:W0:Y:S08]  /*1040*/  @P3 LDC.64 R84, c[0x0][0x438] ;  /* 0x00010e00ff543b82 */ /* 0x000e300000000a00 */
[----:B------:R-:W0:Y:S01]  /*1050*/  @P3 LDC.64 R88, c[0x0][0x440] ;  /* 0x00011000ff583b82 */ /* 0x000e220000000a00 */
[----:B----4-:R-:W-:-:S04]  /*1060*/  @P2 IMAD.WIDE.U32 R62, R0, 0x8, R62 ;  /* 0x00000008003e2825 */ /* 0x010fc800078e003e */
[C---:B-1----:R-:W-:Y:S01]  /*1070*/  @P2 IMAD.WIDE.U32 R64, R0.reuse, 0x8, R64 ;  /* 0x0000000800402825 */ /* 0x042fe200078e0040 */
[----:B------:R1:W5:Y:S03]  /*1080*/  @P2 LDG.E.64 R28, desc[UR6][R62.64] ;  /* 0x000000063e1c2981 */ /* 0x000366000c1e1b00 */
[C---:B--2---:R-:W-:Y:S01]  /*1090*/  @P2 IMAD.WIDE.U32 R44, R0.reuse, 0x8, R44 ;  /* 0x00000008002c2825 */ /* 0x044fe200078e002c */
[----:B------:R1:W5:Y:S03]  /*10a0*/  @P2 LD.E.64 R22, desc[UR6][R64.64] ;  /* 0x0000000640162980 */ /* 0x000366000c101b00 */
[C---:B---3--:R-:W-:Y:S01]  /*10b0*/  @P2 IMAD.WIDE.U32 R66, R0.reuse, 0x8, R66 ;  /* 0x0000000800422825 */ /* 0x048fe200078e0042 */
[----:B------:R1:W5:Y:S03]  /*10c0*/  @P2 LDG.E.64 R30, desc[UR6][R44.64] ;  /* 0x000000062c1e2981 */ /* 0x000366000c1e1b00 */
[----:B------:R-:W-:Y:S01]  /*10d0*/  @P2 VIADD R0, R0, 0x20 ;  /* 0x0000002000002836 */ /* 0x000fe20000000000 */
[----:B------:R1:W5:Y:S03]  /*10e0*/  @P2 LD.E.64 R76, desc[UR6][R66.64] ;  /* 0x00000006424c2980 */ /* 0x000366000c101b00 */
[----:B0-----:R-:W-:-:S04]  /*10f0*/  @P3 IMAD.WIDE.U32 R82, R0, 0x8, R82 ;  /* 0x0000000800523825 */ /* 0x001fc800078e0052 */
[C---:B------:R-:W-:Y:S01]  /*1100*/  @P3 IMAD.WIDE.U32 R86, R0.reuse, 0x8, R86 ;  /* 0x0000000800563825 */ /* 0x040fe200078e0056 */
[----:B------:R1:W5:Y:S03]  /*1110*/  @P3 LDG.E.64 R32, desc[UR6][R82.64] ;  /* 0x0000000652203981 */ /* 0x000366000c1e1b00 */
[C---:B------:R-:W-:Y:S01]  /*1120*/  @P3 IMAD.WIDE.U32 R84, R0.reuse, 0x8, R84 ;  /* 0x0000000800543825 */ /* 0x040fe200078e0054 */
[----:B------:R1:W5:Y:S03]  /*1130*/  @P3 LDG.E.64 R34, desc[UR6][R86.64] ;  /* 0x0000000656223981 */ /* 0x000366000c1e1b00 */
[----:B------:R-:W-:Y:S01]  /*1140*/  @P3 IMAD.WIDE.U32 R88, R0, 0x8, R88 ;  /* 0x0000000800583825 */ /* 0x000fe200078e0058 */
[----:B------:R1:W5:Y:S04]  /*1150*/  @P3 LD.E.64 R20, desc[UR6][R84.64] ;  /* 0x0000000654143980 */ /* 0x000368000c101b00 */
[----:B------:R1:W5:Y:S01]  /*1160*/  @P3 LD.E.64 R74, desc[UR6][R88.64] ;  /* 0x00000006584a3980 */ /* 0x000362000c101b00 */
[----:B------:R-:W-:-:S02]  /*1170*/  ISETP.GE.U32.AND P0, PT, R15, 0xc0, PT ;  /* 0x000000c00f00780c */ /* 0x000fc40003f06070 */
        /* <DEDUP_REMOVED lines=15> */
.L_x_13906:
[C---:B------:R-:W-:Y:S01]  /*1270*/  ISETP.GE.U32.AND P5, PT, R15.reuse, 0x20, PT ;  /* 0x000000200f00780c */ /* 0x040fe20003fa6070 */
[----:B------:R-:W0:Y:S01]  /*1280*/  LDC.64 R40, c[0x0][0x3d0] ;  /* 0x0000f400ff287b82 */ /* 0x000e220000000a00 */
[C---:B------:R-:W-:Y:S02]  /*1290*/  ISETP.GE.U32.AND P0, PT, R15.reuse, 0x40, PT ;  /* 0x000000400f00780c */ /* 0x040fe40003f06070 */
[C---:B------:R-:W-:Y:S02]  /*12a0*/  ISETP.GE.U32.AND P1, PT, R15.reuse, 0x60, PT ;  /* 0x000000600f00780c */ /* 0x040fe40003f26070 */
[C---:B------:R-:W-:Y:S02]  /*12b0*/  ISETP.GE.U32.AND P2, PT, R15.reuse, 0x80, PT ;  /* 0x000000800f00780c */ /* 0x040fe40003f46070 */
[C---:B------:R-:W-:Y:S01]  /*12c0*/  ISETP.GE.U32.AND P3, PT, R15.reuse, 0xa0, PT ;  /* 0x000000a00f00780c */ /* 0x040fe20003f66070 */
[----:B------:R-:W1:Y:S01]  /*12d0*/  LDC.64 R46, c[0x0][0x3d8] ;  /* 0x0000f600ff2e7b82 */ /* 0x000e620000000a00 */
[----:B------:R-:W-:-:S02]  /*12e0*/  ISETP.GE.U32.AND P4, PT, R15, 0xc0, PT ;  /* 0x000000c00f00780c */ /* 0x000fc40003f86070 */
[----:B------:R-:W-:-:S05]  /*12f0*/  P2R R17, PR, RZ, 0x20 ;  /* 0x00000020ff117803 */ /* 0x000fca0000000000 */
[----:B------:R-:W2:Y:S08]  /*1300*/  @P5 LDC.64 R42, c[0x0][0x438] ;  /* 0x00010e00ff2a5b82 */ /* 0x000eb00000000a00 */
[----:B------:R-:W3:Y:S01]  /*1310*/  LDC.64 R48, c[0x0][0x3d0] ;  /* 0x0000f400ff307b82 */ /* 0x000ee20000000a00 */
[----:B0-----:R-:W-:-:S05]  /*1320*/  @P5 IMAD.WIDE.U32 R44, R0, 0x8, R40 ;  /* 0x00000008002c5825 */ /* 0x001fca00078e0028 */
[----:B------:R0:W5:Y:S02]  /*1330*/  @P5 LDG.E.64 R72, desc[UR6][R44.64] ;  /* 0x000000062c485981 */ /* 0x000164000c1e1b00 */
[----:B------:R-:W4:Y:S01]  /*1340*/  @P0 LDC.64 R52, c[0x0][0x438] ;  /* 0x00010e00ff340b82 */ /* 0x000f220000000a00 */
[----:B-1----:R-:W-:-:S05]  /*1350*/  @P5 IMAD.WIDE.U32 R46, R0, 0x8, R46 ;  /* 0x00000008002e5825 */ /* 0x002fca00078e002e */
[----:B------:R1:W5:Y:S02]  /*1360*/  @P5 LDG.E.64 R70, desc[UR6][R46.64] ;  /* 0x000000062e465981 */ /* 0x000364000c1e1b00 */
[----:B------:R-:W0:Y:S01]  /*1370*/  LDC.64 R54, c[0x0][0x3d8] ;  /* 0x0000f600ff367b82 */ /* 0x000e220000000a00 */
[C---:B--2---:R-:W-:Y:S01]  /*1380*/  @P5 IMAD.WIDE.U32 R40, R0.reuse, 0x8, R42 ;  /* 0x0000000800285825 */ /* 0x044fe200078e002a */
[----:B------:R-:W-:-:S04]  /*1390*/  @P5 LOP3.LUT R0, R0, 0x20, RZ, 0xfc, !PT ;  /* 0x0000002000005812 */ /* 0x000fc800078efcff */
[----:B------:R2:W5:Y:S02]  /*13a0*/  @P5 LD.E.64 R68, desc[UR6][R40.64] ;  /* 0x0000000628445980 */ /* 0x000564000c101b00 */
[----:B------:R-:W1:Y:S01]  /*13b0*/  LDC.64 R56, c[0x0][0x3d0] ;  /* 0x0000f400ff387b82 */ /* 0x000e620000000a00 */
[----:B---3--:R-:W-:-:S05]  /*13c0*/  @P0 IMAD.WIDE.U32 R50, R0, 0x8, R48 ;  /* 0x0000000800320825 */ /* 0x008fca00078e0030 */
[----:B------:R2:W5:Y:S02]  /*13d0*/  @P0 LDG.E.64 R4, desc[UR6][R50.64] ;  /* 0x0000000632040981 */ /* 0x000564000c1e1b00 */
[----:B------:R-:W3:Y:S01]  /*13e0*/  @P1 LDC.64 R58, c[0x0][0x438] ;  /* 0x00010e00ff3a1b82 */ /* 0x000ee20000000a00 */
[----:B----4-:R-:W-:-:S05]  /*13f0*/  @P0 IMAD.WIDE.U32 R42, R0, 0x8, R52 ;  /* 0x00000008002a0825 */ /* 0x010fca00078e0034 */
[----:B------:R2:W5:Y:S02]  /*1400*/  @P0 LD.E.64 R26, desc[UR6][R42.64] ;  /* 0x000000062a1a0980 */ /* 0x000564000c101b00 */
[----:B------:R-:W4:Y:S01]  /*1410*/  LDC.64 R60, c[0x0][0x3d8] ;  /* 0x0000f600ff3c7b82 */ /* 0x000f220000000a00 */
[----:B0-----:R-:W-:-:S04]  /*1420*/  @P0 IMAD.WIDE.U32 R54, R0, 0x8, R54 ;  /* 0x0000000800360825 */ /* 0x001fc800078e0036 */
[----:B------:R-:W-:Y:S01]  /*1430*/  @P0 VIADD R0, R0, 0x20 ;  /* 0x0000002000000836 */ /* 0x000fe20000000000 */
[----:B------:R2:W5:Y:S02]  /*1440*/  @P0 LDG.E.64 R2, desc[UR6][R54.64] ;  /* 0x0000000636020981 */ /* 0x000564000c1e1b00 */
[----:B------:R-:W0:Y:S01]  /*1450*/  LDC.64 R62, c[0x0][0x3d0] ;  /* 0x0000f400ff3e7b82 */ /* 0x000e220000000a00 */
[----:B-1----:R-:W-:-:S05]  /*1460*/  @P1 IMAD.WIDE.U32 R56, R0, 0x8, R56 ;  /* 0x0000000800381825 */ /* 0x002fca00078e0038 */
[----:B------:R2:W5:Y:S02]  /*1470*/  @P1 LDG.E.64 R8, desc[UR6][R56.64] ;  /* 0x0000000638081981 */ /* 0x000564000c1e1b00 */
[----:B------:R-:W1:Y:S01]  /*1480*/  LDC.64 R66, c[0x0][0x3d8] ;  /* 0x0000f600ff427b82 */ /* 0x000e620000000a00 */
[----:B---3--:R-:W-:-:S05]  /*1490*/  @P1 IMAD.WIDE.U32 R58, R0, 0x8, R58 ;  /* 0x00000008003a1825 */ /* 0x008fca00078e003a */
[----:B------:R2:W5:Y:S02]  /*14a0*/  @P1 LD.E.64 R24, desc[UR6][R58.64] ;  /* 0x000000063a181980 */ /* 0x000564000c101b00 */
[----:B------:R-:W3:Y:S01]  /*14b0*/  @P2 LDC.64 R64, c[0x0][0x438] ;  /* 0x00010e00ff402b82 */ /* 0x000ee20000000a00 */
[----:B----4-:R-:W-:-:S04]  /*14c0*/  @P1 IMAD.WIDE.U32 R60, R0, 0x8, R60 ;  /* 0x00000008003c1825 */ /* 0x010fc800078e003c */
[----:B------:R-:W-:Y:S01]  /*14d0*/  @P1 VIADD R0, R0, 0x20 ;  /* 0x0000002000001836 */ /* 0x000fe20000000000 */
[----:B------:R2:W5:Y:S02]  /*14e0*/  @P1 LDG.E.64 R10, desc[UR6][R60.64] ;  /* 0x000000063c0a1981 */ /* 0x000564000c1e1b00 */
[----:B------:R-:W4:Y:S01]  /*14f0*/  LDC.64 R86, c[0x0][0x3d0] ;  /* 0x0000f400ff567b82 */ /* 0x000f220000000a00 */
[----:B0-----:R-:W-:-:S05]  /*1500*/  @P2 IMAD.WIDE.U32 R62, R0, 0x8, R62 ;  /* 0x00000008003e2825 */ /* 0x001fca00078e003e */
[----:B------:R2:W5:Y:S02]  /*1510*/  @P2 LDG.E.64 R28, desc[UR6][R62.64] ;  /* 0x000000063e1c2981 */ /* 0x000564000c1e1b00 */
[----:B------:R-:W0:Y:S01]  /*1520*/  LDC.64 R90, c[0x0][0x3d8] ;  /* 0x0000f600ff5a7b82 */ /* 0x000e220000000a00 */
[----:B-1----:R-:W-:-:S05]  /*1530*/  @P2 IMAD.WIDE.U32 R66, R0, 0x8, R66 ;  /* 0x0000000800422825 */ /* 0x002fca00078e0042 */
[----:B------:R2:W5:Y:S02]  /*1540*/  @P2 LDG.E.64 R30, desc[UR6][R66.64] ;  /* 0x00000006421e2981 */ /* 0x000564000c1e1b00 */
[----:B------:R-:W1:Y:S01]  /*1550*/  @P3 LDC.64 R88, c[0x0][0x438] ;  /* 0x00010e00ff583b82 */ /* 0x000e620000000a00 */
[C---:B---3--:R-:W-:Y:S01]  /*1560*/  @P2 IMAD.WIDE.U32 R64, R0.reuse, 0x8, R64 ;  /* 0x0000000800402825 */ /* 0x048fe200078e0040 */
[----:B------:R-:W-:-:S04]  /*1570*/  @P2 IADD3 R0, PT, PT, R0, 0x20, RZ ;  /* 0x0000002000002810 */ /* 0x000fc80007ffe0ff */
[----:B------:R2:W5:Y:S02]  /*1580*/  @P2 LD.E.64 R22, desc[UR6][R64.64] ;  /* 0x0000000640162980 */ /* 0x000564000c101b00 */
[----:B------:R-:W3:Y:S08]  /*1590*/  LDC.64 R48, c[0x0][0x3d8] ;  /* 0x0000f600ff307b82 */ /* 0x000ef00000000a00 */
[----:B------:R-:W2:Y:S08]  /*15a0*/  LDC.64 R52, c[0x0][0x3d0] ;  /* 0x0000f400ff347b82 */ /* 0x000eb00000000a00 */
[----:B------:R-:W2:Y:S01]  /*15b0*/  @P4 LDC.64 R92, c[0x0][0x438] ;  /* 0x00010e00ff5c4b82 */ /* 0x000ea20000000a00 */
[----:B----4-:R-:W-:-:S04]  /*15c0*/  @P3 IMAD.WIDE.U32 R86, R0, 0x8, R86 ;  /* 0x0000000800563825 */ /* 0x010fc800078e0056 */
[C---:B-1----:R-:W-:Y:S01]  /*15d0*/  @P3 IMAD.WIDE.U32 R88, R0.reuse, 0x8, R88 ;  /* 0x0000000800583825 */ /* 0x042fe200078e0058 */
[----:B------:R1:W5:Y:S03]  /*15e0*/  @P3 LDG.E.64 R32, desc[UR6][R86.64] ;  /* 0x0000000656203981 */ /* 0x000366000c1e1b00 */
[C---:B0-----:R-:W-:Y:S01]  /*15f0*/  @P3 IMAD.WIDE.U32 R90, R0.reuse, 0x8, R90 ;  /* 0x00000008005a3825 */ /* 0x041fe200078e005a */
[----:B------:R1:W5:Y:S03]  /*1600*/  @P3 LD.E.64 R20, desc[UR6][R88.64] ;  /* 0x0000000658143980 */ /* 0x000366000c101b00 */
[----:B------:R-:W-:Y:S01]  /*1610*/  @P3 VIADD R0, R0, 0x20 ;  /* 0x0000002000003836 */ /* 0x000fe20000000000 */
[----:B------:R1:W5:Y:S03]  /*1620*/  @P3 LDG.E.64 R34, desc[UR6][R90.64] ;  /* 0x000000065a223981 */ /* 0x000366000c1e1b00 */
[----:B---3--:R-:W-:-:S04]  /*1630*/  @P4 IMAD.WIDE.U32 R48, R0, 0x8, R48 ;  /* 0x0000000800304825 */ /* 0x008fc800078e0030 */
[C---:B--2---:R-:W-:Y:S01]  /*1640*/  @P4 IMAD.WIDE.U32 R44, R0.reuse, 0x8, R52 ;  /* 0x00000008002c4825 */ /* 0x044fe200078e0034 */
[----:B------:R1:W5:Y:S03]  /*1650*/  @P4 LDG.E.64 R38, desc[UR6][R48.64] ;  /* 0x0000000630264981 */ /* 0x000366000c1e1b00 */
[----:B------:R-:W-:Y:S01]  /*1660*/  @P4 IMAD.WIDE.U32 R46, R0, 0x8, R92 ;  /* 0x00000008002e4825 */ /* 0x000fe200078e005c */
[----:B------:R1:W5:Y:S04]  /*1670*/  @P4 LDG.E.64 R36, desc[UR6][R44.64] ;  /* 0x000000062c244981 */ /* 0x000368000c1e1b00 */
[----:B------:R1:W5:Y:S01]  /*1680*/  @P4 LD.E.64 R82, desc[UR6][R46.64] ;  /* 0x000000062e524980 */ /* 0x000362000c101b00 */
[----:B------:R-:W-:-:S02]  /*1690*/  @P5 CS2R R18, SRZ ;  /* 0x0000000000125805 */ /* 0x000fc4000001ff00 */
[----:B------:R-:W-:Y:S02]  /*16a0*/  @P0 CS2R R80, SRZ ;  /* 0x0000000000500805 */ /* 0x000fe4000001ff00 */
[----:B------:R-:W-:Y:S02]  /*16b0*/  @P1 CS2R R78, SRZ ;  /* 0x00000000004e1805 */ /* 0x000fe4000001ff00 */
[----:B------:R-:W-:Y:S02]  /*16c0*/  @P2 CS2R R76, SRZ ;  /* 0x00000000004c2805 */ /* 0x000fe4000001ff00 */
[----:B------:R-:W-:Y:S02]  /*16d0*/  @P3 CS2R R74, SRZ ;  /* 0x00000000004a3805 */ /* 0x000fe4000001ff00 */
[----:B-1----:R-:W-:-:S07]  /*16e0*/  @P4 CS2R R84, SRZ ;  /* 0x0000000000544805 */ /* 0x002fce000001ff00 */
.L_x_13905:
[----:B------:R-:W-:Y:S05]  /*16f0*/  BSYNC.RECONVERGENT B0 ;  /* 0x0000000000007941 */ /* 0x000fea0003800200 */
.L_x_13902:
[----:B------:R-:W0:Y:S02]  /*1700*/  LDCU UR8, c[0x0][0x384] ;  /* 0x00007080ff0877ac */ /* 0x000e240008000800 */
[----:B0-----:R-:W-:-:S13]  /*1710*/  ISETP.GE.AND P0, PT, R14, UR8, PT ;  /* 0x000000080e007c0c */ /* 0x001fda000bf06270 */
[----:B------:R-:W-:Y:S05]  /*1720*/  @P0 EXIT ;  /* 0x000000000000094d */ /* 0x000fea0003800000 */
[----:B-----5:R-:W-:Y:S01]  /*1730*/  IMAD.MOV.U32 R123, RZ, RZ, R4 ;  /* 0x000000ffff7b7224 */ /* 0x020fe200078e0004 */
[----:B------:R-:W-:Y:S01]  /*1740*/  MOV R0, R5 ;  /* 0x0000000500007202 */ /* 0x000fe20000000f00 */
[----:B------:R-:W-:Y:S01]  /*1750*/  IMAD.MOV.U32 R119, RZ, RZ, R28 ;  /* 0x000000ffff777224 */ /* 0x000fe200078e001c */
[--C-:B------:R-:W-:Y:S01]  /*1760*/  SHF.R.U64 R113, R4, 0x10, R5.reuse ;  /* 0x0000001004717819 */ /* 0x100fe20000001205 */
[----:B------:R-:W-:Y:S01]  /*1770*/  IMAD.MOV.U32 R122, RZ, RZ, R2 ;  /* 0x000000ffff7a7224 */ /* 0x000fe200078e0002 */
[----:B------:R-:W-:Y:S01]  /*1780*/  SHF.R.U32.HI R111, RZ, 0x10, R5 ;  /* 0x00000010ff6f7819 */ /* 0x000fe20000011605 */
[----:B------:R-:W-:Y:S01]  /*1790*/  IMAD.MOV.U32 R5, RZ, RZ, R29 ;  /* 0x000000ffff057224 */ /* 0x000fe200078e001d */
[----:B------:R-:W-:Y:S01]  /*17a0*/  PRMT R123, R0, 0x5410, R123 ;  /* 0x00005410007b7816 */ /* 0x000fe2000000007b */
[----:B------:R-:W-:Y:S01]  /*17b0*/  IMAD.MOV.U32 R0, RZ, RZ, R72 ;  /* 0x000000ffff007224 */ /* 0x000fe200078e0048 */
[----:B------:R-:W-:Y:S01]  /*17c0*/  SHF.R.U64 R112, R2, 0x10, R3 ;  /* 0x0000001002707819 */ /* 0x000fe20000001203 */
[----:B------:R-:W-:Y:S01]  /*17d0*/  IMAD.MOV.U32 R2, RZ, RZ, R9 ;  /* 0x000000ffff027224 */ /* 0x000fe200078e0009 */
[----:B------:R-:W-:Y:S01]  /*17e0*/  PRMT R119, R5, 0x5410, R119 ;  /* 0x0000541005777816 */ /* 0x000fe20000000077 */
[----:B------:R-:W-:Y:S01]  /*17f0*/  IMAD.HI.U32 R5, R16, -0x326172a9, RZ ;  /* 0xcd9e8d5710057827 */ /* 0x000fe200078e00ff */
[----:B------:R-:W-:Y:S01]  /*1800*/  PRMT R125, R125, 0x5410, R0 ;  /* 0x000054107d7d7816 */ /* 0x000fe20000000000 */
[----:B------:R-:W-:Y:S01]  /*1810*/  UIADD3 UR9, UPT, UPT, UR5, -0x4498517b, URZ ;  /* 0xbb67ae8505097890 */ /* 0x000fe2000fffe0ff */
[--C-:B------:R-:W-:Y:S01]  /*1820*/  SHF.R.U64 R109, R8, 0x10, R9.reuse ;  /* 0x00000010086d7819 */ /* 0x100fe20000001209 */
[----:B------:R-:W-:Y:S01]  /*1830*/  IMAD.HI.U32 R0, R13, -0x2daee0ad, RZ ;  /* 0xd2511f530d007827 */ /* 0x000fe200078e00ff */
[----:B------:R-:W-:Y:S01]  /*1840*/  SHF.R.U32.HI R107, RZ, 0x10, R9 ;  /* 0x00000010ff6b7819 */ /* 0x000fe20000011609 */
[----:B------:R-:W-:Y:S01]  /*1850*/  UIADD3 UR8, UPT, UPT, UR4, -0x61c88647, URZ ;  /* 0x9e3779b904087890 */ /* 0x000fe2000fffe0ff */
[----:B------:R-:W-:Y:S01]  /*1860*/  MOV R121, R8 ;  /* 0x0000000800797202 */ /* 0x000fe20000000f00 */
[----:B------:R-:W-:Y:S01]  /*1870*/  IMAD.MOV.U32 R117, RZ, RZ, R32 ;  /* 0x000000ffff757224 */ /* 0x000fe200078e0020 */
[----:B------:R-:W-:Y:S01]  /*1880*/  MOV R8, R33 ;  /* 0x0000002100087202 */ /* 0x000fe20000000f00 */
[----:B------:R-:W-:Y:S01]  /*1890*/  IMAD.MOV.U32 R116, RZ, RZ, R34 ;  /* 0x000000ffff747224 */ /* 0x000fe200078e0022 */
[----:B------:R-:W-:Y:S01]  /*18a0*/  LOP3.LUT R5, R12, UR4, R5, 0x96, !PT ;  /* 0x000000040c057c12 */ /* 0x000fe2000f8e9605 */
[----:B------:R-:W-:Y:S01]  /*18b0*/  IMAD.MOV.U32 R9, RZ, RZ, R35 ;  /* 0x000000ffff097224 */ /* 0x000fe200078e0023 */
[----:B------:R-:W-:Y:S01]  /*18c0*/  MOV R118, R30 ;  /* 0x0000001e00767202 */ /* 0x000fe20000000f00 */
[----:B------:R-:W-:Y:S01]  /*18d0*/  IMAD.MOV.U32 R7, RZ, RZ, R31 ;  /* 0x000000ffff077224 */ /* 0x000fe200078e001f */
[----:B------:R-:W-:Y:S01]  /*18e0*/  LOP3.LUT R0, R0, UR5, RZ, 0x3c, !PT ;  /* 0x0000000500007c12 */ /* 0x000fe2000f8e3cff */
[----:B------:R-:W-:Y:S01]  /*18f0*/  IMAD.MOV.U32 R120, RZ, RZ, R10 ;  /* 0x000000ffff787224 */ /* 0x000fe200078e000a */
[----:B------:R-:W-:Y:S01]  /*1900*/  SHF.R.U64 R108, R10, 0x10, R11 ;  /* 0x000000100a6c7819 */ /* 0x000fe2000000120b */
[----:B------:R-:W-:Y:S01]  /*1910*/  IMAD.MOV.U32 R10, RZ, RZ, R37 ;  /* 0x000000ffff0a7224 */ /* 0x000fe200078e0025 */
[----:B------:R-:W-:Y:S01]  /*1920*/  MOV R115, R36 ;  /* 0x0000002400737202 */ /* 0x000fe20000000f00 */
[----:B------:R-:W-:Y:S01]  /*1930*/  IMAD.MOV.U32 R4, RZ, RZ, R3 ;  /* 0x000000ffff047224 */ /* 0x000fe200078e0003 */
[----:B------:R-:W-:Y:S01]  /*1940*/  PRMT R117, R8, 0x5410, R117 ;  /* 0x0000541008757816 */ /* 0x000fe20000000075 */
[----:B------:R-:W-:Y:S01]  /*1950*/  IMAD.HI.U32 R8, R5, -0x2daee0ad, RZ ;  /* 0xd2511f5305087827 */ /* 0x000fe200078e00ff */
[----:B------:R-:W-:Y:S01]  /*1960*/  PRMT R116, R9, 0x5410, R116 ;  /* 0x0000541009747816 */ /* 0x000fe20000000074 */
[----:B------:R-:W-:Y:S01]  /*1970*/  UIADD3 UR22, UPT, UPT, UR5, -0x695add53, URZ ;  /* 0x96a522ad05167890 */ /* 0x000fe2000fffe0ff */
[----:B------:R-:W-:Y:S01]  /*1980*/  PRMT R121, R2, 0x5410, R121 ;  /* 0x0000541002797816 */ /* 0x000fe20000000079 */
[----:B------:R-:W-:Y:S01]  /*1990*/  IMAD R9, R13, -0x2daee0ad, RZ ;  /* 0xd2511f530d097824 */ /* 0x000fe200078e02ff */
[----:B------:R-:W-:Y:S01]  /*19a0*/  PRMT R118, R7, 0x5410, R118 ;  /* 0x0000541007767816 */ /* 0x000fe20000000076 */
[----:B------:R-:W-:Y:S01]  /*19b0*/  IMAD R7, R16, -0x326172a9, RZ ;  /* 0xcd9e8d5710077824 */ /* 0x000fe200078e02ff */
[----:B------:R-:W-:Y:S01]  /*19c0*/  PRMT R115, R10, 0x5410, R115 ;  /* 0x000054100a737816 */ /* 0x000fe20000000073 */
[C---:B------:R-:W-:Y:S01]  /*19d0*/  IMAD.HI.U32 R2, R0.reuse, -0x326172a9, RZ ;  /* 0xcd9e8d5700027827 */ /* 0x040fe200078e00ff */
[----:B------:R-:W-:Y:S01]  /*19e0*/  LOP3.LUT R8, R9, UR9, R8, 0x96, !PT ;  /* 0x0000000909087c12 */ /* 0x000fe2000f8e9608 */
[----:B------:R-:W-:Y:S01]  /*19f0*/  UIADD3 UR23, UPT, UPT, UR4, -0x700cb87f, URZ ;  /* 0x8ff3478104177890 */ /* 0x000fe2000fffe0ff */
[----:B------:R-:W-:Y:S01]  /*1a00*/  PRMT R113, R113, 0x5410, R113 ;  /* 0x0000541071717816 */ /* 0x000fe20000000071 */
[----:B------:R-:W-:Y:S01]  /*1a10*/  IMAD.MOV.U32 R10, RZ, RZ, R73 ;  /* 0x000000ffff0a7224 */ /* 0x000fe200078e0049 */
[----:B------:R-:W-:Y:S01]  /*1a20*/  LOP3.LUT R2, R7, UR8, R2, 0x96, !PT ;  /* 0x0000000807027c12 */ /* 0x000fe2000f8e9602 */
[----:B------:R-:W-:Y:S01]  /*1a30*/  IMAD R7, R0, -0x326172a9, RZ ;  /* 0xcd9e8d5700077824 */ /* 0x000fe200078e02ff */
[----:B------:R-:W-:Y:S01]  /*1a40*/  SHF.R.U64 R9, R26, 0x10, R27 ;  /* 0x000000101a097819 */ /* 0x000fe2000000121b */
[----:B------:R-:W-:Y:S01]  /*1a50*/  IMAD.HI.U32 R0, R8, -0x326172a9, RZ ;  /* 0xcd9e8d5708007827 */ /* 0x000fe200078e00ff */
[----:B------:R-:W-:Y:S01]  /*1a60*/  PRMT R125, R10, 0x7610, R125 ;  /* 0x000076100a7d7816 */ /* 0x000fe2000000007d */
[----:B------:R-:W-:Y:S01]  /*1a70*/  UIADD3 UR8, UPT, UPT, UR4, -0xe443238, URZ ;  /* 0xf1bbcdc804087890 */ /* 0x000fe2000fffe0ff */
[----:B------:R-:W-:Y:S01]  /*1a80*/  PRMT R113, R9, 0x7610, R113 ;  /* 0x0000761009717816 */ /* 0x000fe20000000071 */
[----:B------:R-:W-:Y:S01]  /*1a90*/  IMAD R10, R5, -0x2daee0ad, RZ ;  /* 0xd2511f53050a7824 */ /* 0x000fe200078e02ff */
[----:B------:R-:W-:Y:S01]  /*1aa0*/  LOP3.LUT R0, R7, UR10, R0, 0x96, !PT ;  /* 0x0000000a07007c12 */ /* 0x000fe2000f8e9600 */
[----:B------:R-:W-:Y:S01]  /*1ab0*/  IMAD.HI.U32 R5, R2, -0x2daee0ad, RZ ;  /* 0xd2511f5302057827 */ /* 0x000fe200078e00ff */
[----:B------:R-:W-:Y:S01]  /*1ac0*/  SHF.R.U32.HI R110, RZ, 0x10, R3 ;  /* 0x00000010ff6e7819 */ /* 0x000fe20000011603 */
[----:B------:R-:W-:Y:S01]  /*1ad0*/  BSSY B0, `(.L_x_13907) ;  /* 0x0001c9e000007945 */ /* 0x000fe20003800000 */
[----:B------:R-:W-:Y:S01]  /*1ae0*/  SHF.R.U64 R105, R28, 0x10, R29 ;  /* 0x000000101c697819 */ /* 0x000fe2000000121d */
[----:B------:R-:W-:Y:S01]  /*1af0*/  IMAD R7, R8, -0x326172a9, RZ ;  /* 0xcd9e8d5708077824 */ /* 0x000fe200078e02ff */
[----:B------:R-:W-:Y:S01]  /*1b00*/  LOP3.LUT R5, R10, UR18, R5, 0x96, !PT ;  /* 0x000000120a057c12 */ /* 0x000fe2000f8e9605 */
[----:B------:R-:W-:Y:S01]  /*1b10*/  IMAD R9, R2, -0x2daee0ad, RZ ;  /* 0xd2511f5302097824 */ /* 0x000fe200078e02ff */
[----:B------:R-:W-:Y:S01]  /*1b20*/  PRMT R110, R110, 0x5410, R110 ;  /* 0x000054106e6e7816 */ /* 0x000fe2000000006e */
[----:B------:R-:W-:Y:S01]  /*1b30*/  IMAD.HI.U32 R8, R0, -0x2daee0ad, RZ ;  /* 0xd2511f5300087827 */ /* 0x000fe200078e00ff */
[----:B------:R-:W-:Y:S01]  /*1b40*/  SHF.R.U32.HI R10, RZ, 0x10, R81 ;  /* 0x00000010ff0a7819 */ /* 0x000fe20000011651 */
[----:B------:R-:W0:Y:S01]  /*1b50*/  LDCU UR18, c[0x0][0x408] ;  /* 0x00008100ff1277ac */ /* 0x000e220008000800 */
[----:B------:R-:W-:Y:S01]  /*1b60*/  MOV R3, R11 ;  /* 0x0000000b00037202 */ /* 0x000fe20000000f00 */
[----:B------:R-:W-:Y:S01]  /*1b70*/  IMAD.HI.U32 R2, R5, -0x326172a9, RZ ;  /* 0xcd9e8d5705027827 */ /* 0x000fe200078e00ff */
[----:B------:R-:W-:Y:S01]  /*1b80*/  LOP3.LUT R8, R9, UR13, R8, 0x96, !PT ;  /* 0x0000000d09087c12 */ /* 0x000fe2000f8e9608 */
[----:B------:R-:W1:Y:S01]  /*1b90*/  LDCU.64 UR10, c[0x0][0x3a0] ;  /* 0x00007400ff0a77ac */ /* 0x000e620008000a00 */
[----:B------:R-:W-:Y:S01]  /*1ba0*/  PRMT R110, R10, 0x7610, R110 ;  /* 0x000076100a6e7816 */ /* 0x000fe2000000006e */
[----:B------:R-:W-:Y:S01]  /*1bb0*/  IMAD R10, R0, -0x2daee0ad, RZ ;  /* 0xd2511f53000a7824 */ /* 0x000fe200078e02ff */
[----:B------:R-:W-:Y:S01]  /*1bc0*/  LOP3.LUT R2, R7, UR12, R2, 0x96, !PT ;  /* 0x0000000c07027c12 */ /* 0x000fe2000f8e9602 */
[----:B------:R-:W-:Y:S01]  /*1bd0*/  IMAD.MOV.U32 R114, RZ, RZ, R38 ;  /* 0x000000ffff727224 */ /* 0x000fe200078e0026 */
[----:B------:R-:W-:Y:S01]  /*1be0*/  SHF.R.U32.HI R106, RZ, 0x10, R11 ;  /* 0x00000010ff6a7819 */ /* 0x000fe2000001160b */
[----:B------:R-:W-:Y:S01]  /*1bf0*/  IMAD R5, R5, -0x326172a9, RZ ;  /* 0xcd9e8d5705057824 */ /* 0x000fe200078e02ff */
[----:B------:R-:W-:Y:S01]  /*1c00*/  SHF.R.U64 R28, R38, 0x10, R39 ;  /* 0x00000010261c7819 */ /* 0x000fe20000001227 */
[----:B------:R-:W-:Y:S01]  /*1c10*/  IMAD.HI.U32 R0, R8, -0x326172a9, RZ ;  /* 0xcd9e8d5708007827 */ /* 0x000fe200078e00ff */
[----:B------:R-:W-:-:S02]  /*1c20*/  MOV R11, R39 ;  /* 0x00000027000b7202 */ /* 0x000fc40000000f00 */
[----:B------:R-:W-:Y:S01]  /*1c30*/  PRMT R122, R4, 0x5410, R122 ;  /* 0x00005410047a7816 */ /* 0x000fe2000000007a */
[----:B------:R-:W-:Y:S01]  /*1c40*/  IMAD.HI.U32 R7, R2, -0x2daee0ad, RZ ;  /* 0xd2511f5302077827 */ /* 0x000fe200078e00ff */
[----:B------:R-:W-:Y:S02]  /*1c50*/  PRMT R107, R107, 0x5410, R107 ;  /* 0x000054106b6b7816 */ /* 0x000fe4000000006b */
[----:B------:R-:W-:Y:S01]  /*1c60*/  PRMT R4, R4, 0x5410, R28 ;  /* 0x0000541004047816 */ /* 0x000fe2000000001c */
[----:B------:R-:W-:Y:S01]  /*1c70*/  IMAD.MOV.U32 R28, RZ, RZ, R71 ;  /* 0x000000ffff1c7224 */ /* 0x000fe200078e0047 */
[----:B------:R-:W-:Y:S01]  /*1c80*/  SHF.R.U32.HI R9, RZ, 0x10, R25 ;  /* 0x00000010ff097819 */ /* 0x000fe20000011619 */
[----:B------:R-:W-:Y:S01]  /*1c90*/  IMAD R8, R8, -0x326172a9, RZ ;  /* 0xcd9e8d5708087824 */ /* 0x000fe200078e02ff */
[----:B------:R-:W-:Y:S02]  /*1ca0*/  PRMT R114, R11, 0x5410, R114 ;  /* 0x000054100b727816 */ /* 0x000fe40000000072 */
[----:B------:R-:W-:Y:S01]  /*1cb0*/  LOP3.LUT R0, R5, UR19, R0, 0x96, !PT ;  /* 0x0000001305007c12 */ /* 0x000fe2000f8e9600 */
[----:B------:R-:W2:Y:S01]  /*1cc0*/  LDCU UR19, c[0x0][0x388] ;  /* 0x00007100ff1377ac */ /* 0x000ea20008000800 */
[----:B------:R-:W-:-:S02]  /*1cd0*/  MOV R11, R70 ;  /* 0x00000046000b7202 */ /* 0x000fc40000000f00 */
[----:B------:R-:W-:Y:S01]  /*1ce0*/  LOP3.LUT R7, R10, UR20, R7, 0x96, !PT ;  /* 0x000000140a077c12 */ /* 0x000fe2000f8e9607 */
[----:B------:R-:W4:Y:S01]  /*1cf0*/  LDCU.U8 UR20, c[0x0][0x410] ;  /* 0x00008200ff1477ac */ /* 0x000f220008000000 */
[----:B------:R-:W-:Y:S01]  /*1d00*/  PRMT R107, R9, 0x7610, R107 ;  /* 0x00007610096b7816 */ /* 0x000fe2000000006b */
[----:B------:R-:W-:Y:S01]  /*1d10*/  IMAD R9, R2, -0x2daee0ad, RZ ;  /* 0xd2511f5302097824 */ /* 0x000fe200078e02ff */
[----:B------:R-:W-:Y:S01]  /*1d20*/  PRMT R124, R28, 0x5410, R11 ;  /* 0x000054101c7c7816 */ /* 0x000fe2000000000b */
[----:B------:R-:W-:Y:S01]  /*1d30*/  IMAD.HI.U32 R2, R0, -0x2daee0ad, RZ ;  /* 0xd2511f5300027827 */ /* 0x000fe200078e00ff */
[----:B------:R-:W-:Y:S02]  /*1d40*/  PRMT R112, R112, 0x5410, R112 ;  /* 0x0000541070707816 */ /* 0x000fe40000000070 */
[----:B------:R-:W-:Y:S01]  /*1d50*/  SHF.R.U64 R11, R80, 0x10, R81 ;  /* 0x00000010500b7819 */ /* 0x000fe20000001251 */
[----:B------:R-:W-:Y:S01]  /*1d60*/  IMAD.HI.U32 R5, R7, -0x326172a9, RZ ;  /* 0xcd9e8d5707057827 */ /* 0x000fe200078e00ff */
[----:B------:R-:W-:-:S02]  /*1d70*/  SHF.R.U64 R104, R30, 0x10, R31 ;  /* 0x000000101e687819 */ /* 0x000fc4000000121f */
[----:B------:R-:W-:Y:S01]  /*1d80*/  PRMT R112, R11, 0x7610, R112 ;  /* 0x000076100b707816 */ /* 0x000fe20000000070 */
[----:B------:R-:W-:Y:S01]  /*1d90*/  IMAD R7, R7, -0x326172a9, RZ ;  /* 0xcd9e8d5707077824 */ /* 0x000fe200078e02ff */
[----:B------:R-:W-:Y:S01]  /*1da0*/  LOP3.LUT R2, R9, UR14, R2, 0x96, !PT ;  /* 0x0000000e09027c12 */ /* 0x000fe2000f8e9602 */
[----:B------:R-:W-:Y:S01]  /*1db0*/  IMAD R9, R0, -0x2daee0ad, RZ ;  /* 0xd2511f5300097824 */ /* 0x000fe200078e02ff */
[----:B------:R-:W-:Y:S02]  /*1dc0*/  PRMT R109, R109, 0x5410, R109 ;  /* 0x000054106d6d7816 */ /* 0x000fe4000000006d */
[----:B------:R-:W-:Y:S01]  /*1dd0*/  SHF.R.U64 R11, R24, 0x10, R25 ;  /* 0x00000010180b7819 */ /* 0x000fe20000001219 */
[----:B------:R-:W-:Y:S01]  /*1de0*/  IMAD.HI.U32 R0, R2, -0x326172a9, RZ ;  /* 0xcd9e8d5702007827 */ /* 0x000fe200078e00ff */
[----:B------:R-:W-:Y:S01]  /*1df0*/  LOP3.LUT R5, R8, UR21, R5, 0x96, !PT ;  /* 0x0000001508057c12 */ /* 0x000fe2000f8e9605 */
[----:B------:R-:W0:Y:S01]  /*1e00*/  LDCU UR21, c[0x0][0x448] ;  /* 0x00008900ff1577ac */ /* 0x000e220008000800 */
[----:B------:R-:W-:-:S02]  /*1e10*/  PRMT R104, R104, 0x5410, R104 ;  /* 0x0000541068687816 */ /* 0x000fc40000000068 */
[----:B------:R-:W-:Y:S01]  /*1e20*/  SHF.R.U64 R10, R76, 0x10, R77 ;  /* 0x000000104c0a7819 */ /* 0x000fe2000000124d */
[----:B------:R-:W-:Y:S01]  /*1e30*/  IMAD.HI.U32 R8, R5, -0x2daee0ad, RZ ;  /* 0xd2511f5305087827 */ /* 0x000fe200078e00ff */
[----:B------:R-:W-:Y:S02]  /*1e40*/  SHF.R.U32.HI R102, RZ, 0x10, R31 ;  /* 0x00000010ff667819 */ /* 0x000fe4000001161f */
[----:B------:R-:W-:Y:S02]  /*1e50*/  PRMT R109, R11, 0x7610, R109 ;  /* 0x000076100b6d7816 */ /* 0x000fe4000000006d */
[----:B------:R-:W-:Y:S02]  /*1e60*/  PRMT R106, R106, 0x5410, R106 ;  /* 0x000054106a6a7816 */ /* 0x000fe4000000006a */
[----:B------:R-:W-:Y:S02]  /*1e70*/  SHF.R.U32.HI R11, RZ, 0x10, R79 ;  /* 0x00000010ff0b7819 */ /* 0x000fe4000001164f */
[----:B------:R-:W-:-:S02]  /*1e80*/  SHF.R.U32.HI R103, RZ, 0x10, R29 ;  /* 0x00000010ff677819 */ /* 0x000fc4000001161d */
[----:B------:R-:W-:Y:S02]  /*1e90*/  PRMT R104, R10, 0x7610, R104 ;  /* 0x000076100a687816 */ /* 0x000fe40000000068 */
[----:B------:R-:W-:Y:S02]  /*1ea0*/  PRMT R102, R102, 0x5410, R102 ;  /* 0x0000541066667816 */ /* 0x000fe40000000066 */
[----:B------:R-:W-:Y:S02]  /*1eb0*/  SHF.R.U32.HI R10, RZ, 0x10, R77 ;  /* 0x00000010ff0a7819 */ /* 0x000fe4000001164d */
[----:B------:R-:W-:Y:S02]  /*1ec0*/  PRMT R111, R111, 0x5410, R111 ;  /* 0x000054106f6f7816 */ /* 0x000fe4000000006f */
[----:B------:R-:W-:Y:S02]  /*1ed0*/  SHF.R.U32.HI R28, RZ, 0x10, R27 ;  /* 0x00000010ff1c7819 */ /* 0x000fe4000001161b */
[----:B------:R-:W-:-:S02]  /*1ee0*/  PRMT R106, R11, 0x7610, R106 ;  /* 0x000076100b6a7816 */ /* 0x000fc4000000006a */
[----:B------:R-:W-:Y:S01]  /*1ef0*/  LOP3.LUT R0, R7, UR15, R0, 0x96, !PT ;  /* 0x0000000f07007c12 */ /* 0x000fe2000f8e9600 */
[----:B------:R-:W-:Y:S01]  /*1f00*/  IMAD R7, R2, -0x326172a9, RZ ;  /* 0xcd9e8d5702077824 */ /* 0x000fe200078e02ff */
[----:B------:R-:W-:Y:S02]  /*1f10*/  PRMT R103, R103, 0x5410, R103 ;  /* 0x0000541067677816 */ /* 0x000fe40000000067 */
[----:B------:R-:W-:Y:S02]  /*1f20*/  SHF.R.U32.HI R11, RZ, 0x10, R23 ;  /* 0x00000010ff0b7819 */ /* 0x000fe40000011617 */
[----:B------:R-:W-:Y:S02]  /*1f30*/  LOP3.LUT R8, R9, UR16, R8, 0x96, !PT ;  /* 0x0000001009087c12 */ /* 0x000fe4000f8e9608 */
[----:B------:R-:W-:Y:S02]  /*1f40*/  SHF.R.U64 R101, R32, 0x10, R33 ;  /* 0x0000001020657819 */ /* 0x000fe40000001221 */
[----:B------:R-:W-:Y:S01]  /*1f50*/  PRMT R102, R10, 0x7610, R102 ;  /* 0x000076100a667816 */ /* 0x000fe20000000066 */
[----:B------:R-:W-:Y:S01]  /*1f60*/  IMAD R10, R5, -0x2daee0ad, RZ ;  /* 0xd2511f53050a7824 */ /* 0x000fe200078e02ff */
[----:B------:R-:W-:Y:S01]  /*1f70*/  PRMT R111, R28, 0x7610, R111 ;  /* 0x000076101c6f7816 */ /* 0x000fe2000000006f */
[----:B------:R-:W-:Y:S01]  /*1f80*/  IMAD.HI.U32 R5, R0, -0x2daee0ad, RZ ;  /* 0xd2511f5300057827 */ /* 0x000fe200078e00ff */
[----:B------:R-:W-:-:S02]  /*1f90*/  SHF.R.U64 R100, R34, 0x10, R35 ;  /* 0x0000001022647819 */ /* 0x000fc40000001223 */
[----:B------:R-:W-:Y:S01]  /*1fa0*/  PRMT R108, R108, 0x5410, R108 ;  /* 0x000054106c6c7816 */ /* 0x000fe2000000006c */
[----:B------:R-:W-:Y:S01]  /*1fb0*/  IMAD.HI.U32 R2, R8, -0x326172a9, RZ ;  /* 0xcd9e8d5708027827 */ /* 0x000fe200078e00ff */
[----:B------:R-:W-:Y:S02]  /*1fc0*/  SHF.R.U64 R28, R78, 0x10, R79 ;  /* 0x000000104e1c7819 */ /* 0x000fe4000000124f */
[----:B------:R-:W-:Y:S02]  /*1fd0*/  PRMT R103, R11, 0x7610, R103 ;  /* 0x000076100b677816 */ /* 0x000fe40000000067 */
[----:B------:R-:W-:Y:S02]  /*1fe0*/  PRMT R101, R101, 0x5410, R101 ;  /* 0x0000541065657816 */ /* 0x000fe40000000065 */
[----:B------:R-:W-:Y:S02]  /*1ff0*/  SHF.R.U64 R11, R20, 0x10, R21 ;  /* 0x00000010140b7819 */ /* 0x000fe40000001215 */
[----:B------:R-:W-:-:S02]  /*2000*/  SHF.R.U32.HI R98, RZ, 0x10, R33 ;  /* 0x00000010ff627819 */ /* 0x000fc40000011621 */
[----:B------:R-:W-:Y:S02]  /*2010*/  PRMT R100, R100, 0x5410, R100 ;  /* 0x0000541064647816 */ /* 0x000fe40000000064 */
[----:B------:R-:W-:Y:S02]  /*2020*/  PRMT R108, R28, 0x7610, R108 ;  /* 0x000076101c6c7816 */ /* 0x000fe4000000006c */
[----:B------:R-:W-:Y:S02]  /*2030*/  SHF.R.U64 R9, R74, 0x10, R75 ;  /* 0x000000104a097819 */ /* 0x000fe4000000124b */
[----:B------:R-:W-:Y:S02]  /*2040*/  PRMT R105, R105, 0x5410, R105 ;  /* 0x0000541069697816 */ /* 0x000fe40000000069 */
[----:B------:R-:W-:Y:S02]  /*2050*/  SHF.R.U64 R28, R22, 0x10, R23 ;  /* 0x00000010161c7819 */ /* 0x000fe40000001217 */
[----:B------:R-:W-:-:S02]  /*2060*/  PRMT R101, R11, 0x7610, R101 ;  /* 0x000076100b657816 */ /* 0x000fc40000000065 */
[----:B------:R-:W-:Y:S02]  /*2070*/  LOP3.LUT R5, R10, UR24, R5, 0x96, !PT ;  /* 0x000000180a057c12 */ /* 0x000fe4000f8e9605 */
[----:B------:R-:W-:Y:S02]  /*2080*/  PRMT R98, R98, 0x5410, R98 ;  /* 0x0000541062627816 */ /* 0x000fe40000000062 */
[----:B------:R-:W-:Y:S02]  /*2090*/  SHF.R.U32.HI R11, RZ, 0x10, R21 ;  /* 0x00000010ff0b7819 */ /* 0x000fe40000011615 */
[----:B------:R-:W-:Y:S02]  /*20a0*/  LOP3.LUT R7, R7, UR17, R2, 0x96, !PT ;  /* 0x0000001107077c12 */ /* 0x000fe4000f8e9602 */
[----:B------:R-:W-:Y:S01]  /*20b0*/  PRMT R100, R9, 0x7610, R100 ;  /* 0x0000761009647816 */ /* 0x000fe20000000064 */
[----:B------:R-:W-:Y:S01]  /*20c0*/  IMAD R9, R8, -0x326172a9, RZ ;  /* 0xcd9e8d5708097824 */ /* 0x000fe200078e02ff */
[----:B------:R-:W-:Y:S01]  /*20d0*/  PRMT R105, R28, 0x7610, R105 ;  /* 0x000076101c697816 */ /* 0x000fe20000000069 */
[----:B------:R-:W-:Y:S01]  /*20e0*/  IMAD.HI.U32 R8, R5, -0x326172a9, RZ ;  /* 0xcd9e8d5705087827 */ /* 0x000fe200078e00ff */
[----:B------:R-:W-:-:S02]  /*20f0*/  PRMT R98, R11, 0x7610, R98 ;  /* 0x000076100b627816 */ /* 0x000fc40000000062 */
[----:B------:R-:W-:Y:S01]  /*2100*/  SHF.R.U64 R28, R82, 0x10, R83 ;  /* 0x00000010521c7819 */ /* 0x000fe20000001253 */
[----:B------:R-:W-:Y:S01]  /*2110*/  IMAD R11, R0, -0x2daee0ad, RZ ;  /* 0xd2511f53000b7824 */ /* 0x000fe200078e02ff */
[--C-:B------:R-:W-:Y:S01]  /*2120*/  SHF.R.U64 R91, R36, 0x10, R37.reuse ;  /* 0x00000010245b7819 */ /* 0x100fe20000001225 */
[----:B------:R-:W-:Y:S01]  /*2130*/  IMAD.HI.U32 R10, R7, -0x2daee0ad, RZ ;  /* 0xd2511f53070a7827 */ /* 0x000fe200078e00ff */
[----:B------:R-:W-:Y:S02]  /*2140*/  SHF.R.U32.HI R29, RZ, 0x10, R37 ;  /* 0x00000010ff1d7819 */ /* 0x000fe40000011625 */
[----:B------:R-:W-:Y:S01]  /*2150*/  PRMT R0, R0, 0x5410, R28 ;  /* 0x0000541000007816 */ /* 0x000fe2000000001c */
[----:B------:R-:W-:Y:S01]  /*2160*/  IMAD R5, R5, -0x326172a9, RZ ;  /* 0xcd9e8d5705057824 */ /* 0x000fe200078e02ff */
[----:B------:R-:W-:Y:S02]  /*2170*/  PRMT R91, R29, 0x5410, R91 ;  /* 0x000054101d5b7816 */ /* 0x000fe4000000005b */
[----:B------:R-:W-:Y:S01]  /*2180*/  LOP3.LUT R28, R9, UR8, R8, 0x96, !PT ;  /* 0x00000008091c7c12 */ /* 0x000fe2000f8e9608 */
[----:B------:R-:W-:Y:S01]  /*2190*/  IMAD R8, R7, -0x2daee0ad, RZ ;  /* 0xd2511f5307087824 */ /* 0x000fe200078e02ff */
[----:B------:R-:W-:Y:S01]  /*21a0*/  LOP3.LUT R29, R11, UR25, R10, 0x96, !PT ;  /* 0x000000190b1d7c12 */ /* 0x000fe2000f8e960a */
[----:B------:R-:W0:Y:S01]  /*21b0*/  LDCU.64 UR8, c[0x0][0x398] ;  /* 0x00007300ff0877ac */ /* 0x000e220008000a00 */
[----:B------:R-:W-:Y:S01]  /*21c0*/  SHF.R.U32.HI R30, RZ, 0x10, R39 ;  /* 0x00000010ff1e7819 */ /* 0x000fe20000011627 */
[----:B------:R-:W-:Y:S01]  /*21d0*/  IMAD.HI.U32 R11, R28, -0x2daee0ad, RZ ;  /* 0xd2511f531c0b7827 */ /* 0x000fe200078e00ff */
[----:B------:R-:W-:-:S02]  /*21e0*/  SHF.R.U32.HI R97, RZ, 0x10, R35 ;  /* 0x00000010ff617819 */ /* 0x000fc40000011623 */
[----:B------:R-:W-:Y:S01]  /*21f0*/  PRMT R120, R3, 0x5410, R120 ;  /* 0x0000541003787816 */ /* 0x000fe20000000078 */
[----:B------:R-:W-:Y:S01]  /*2200*/  IMAD.HI.U32 R10, R29, -0x326172a9, RZ ;  /* 0xcd9e8d571d0a7827 */ /* 0x000fe200078e00ff */
[----:B------:R-:W-:Y:S02]  /*2210*/  SHF.R.U64 R96, R84, 0x10, R85 ;  /* 0x0000001054607819 */ /* 0x000fe40000001255 */
[----:B------:R-:W-:Y:S01]  /*2220*/  SHF.R.U32.HI R9, RZ, 0x10, R83 ;  /* 0x00000010ff097819 */ /* 0x000fe20000011653 */
[----:B------:R-:W-:Y:S01]  /*2230*/  IMAD R7, R28, -0x2daee0ad, RZ ;  /* 0xd2511f531c077824 */ /* 0x000fe200078e02ff */
[----:B------:R-:W-:Y:S02]  /*2240*/  PRMT R3, R3, 0x5410, R30 ;  /* 0x0000541003037816 */ /* 0x000fe4000000001e */
[----:B------:R-:W-:Y:S02]  /*2250*/  PRMT R97, R97, 0x5410, R97 ;  /* 0x0000541061617816 */ /* 0x000fe40000000061 */
[----:B------:R-:W-:-:S02]  /*2260*/  SHF.R.U32.HI R2, RZ, 0x10, R75 ;  /* 0x00000010ff027819 */ /* 0x000fc4000001164b */
[----:B------:R-:W-:Y:S02]  /*2270*/  SHF.R.U32.HI R30, RZ, 0x10, R85 ;  /* 0x00000010ff1e7819 */ /* 0x000fe40000011655 */
[----:B------:R-:W-:Y:S02]  /*2280*/  PRMT R96, R96, 0x5410, R9 ;  /* 0x0000541060607816 */ /* 0x000fe40000000009 */
[----:B------:R-:W-:Y:S01]  /*2290*/  LOP3.LUT R11, R8, UR22, R11, 0x96, !PT ;  /* 0x00000016080b7c12 */ /* 0x000fe2000f8e960b */
[----:B------:R-:W-:Y:S01]  /*22a0*/  IMAD.MOV.U32 R8, RZ, RZ, RZ ;  /* 0x000000ffff087224 */ /* 0x000fe200078e00ff */
[----:B------:R-:W-:Y:S01]  /*22b0*/  LOP3.LUT R9, R6, 0x3, RZ, 0xc0, !PT ;  /* 0x0000000306097812 */ /* 0x000fe200078ec0ff */
[----:B------:R-:W-:Y:S01]  /*22c0*/  IMAD R6, R29, -0x326172a9, RZ ;  /* 0xcd9e8d571d067824 */ /* 0x000fe200078e02ff */
[----:B------:R-:W-:Y:S02]  /*22d0*/  PRMT R2, R2, 0x5410, R2 ;  /* 0x0000541002027816 */ /* 0x000fe40000000002 */
[----:B------:R-:W-:-:S02]  /*22e0*/  PRMT R97, R30, 0x7610, R97 ;  /* 0x000076101e617816 */ /* 0x000fc40000000061 */
[----:B012-4-:R-:W-:-:S07]  /*22f0*/  LOP3.LUT R10, R5, UR23, R10, 0x96, !PT ;  /* 0x00000017050a7c12 */ /* 0x017fce000f8e960a */
.L_x_14310:
[----:B---3--:R-:W0:Y:S01]  /*2300*/  S2R R61, SR_TID.X ;  /* 0x00000000003d7919 */ /* 0x008e220000002100 */
[----:B------:R-:W-:Y:S01]  /*2310*/  IMAD R5, R14, UR19, RZ ;  /* 0x000000130e057c24 */ /* 0x000fe2000f8e02ff */
[----:B------:R-:W-:Y:S01]  /*2320*/  ISETP.NE.AND P0, PT, R17, RZ, PT ;  /* 0x000000ff1100720c */ /* 0x000fe20003f05270 */
[----:B------:R-:W-:Y:S03]  /*2330*/  BSSY.RECONVERGENT B1, `(.L_x_13908) ;  /* 0x0000473000017945 */ /* 0x000fe60003800200 */
[----:B------:R-:W-:-:S04]  /*2340*/  SHF.R.S32.HI R60, RZ, 0x1f, R5 ;  /* 0x0000001fff3c7819 */ /* 0x000fc80000011405 */
[----:B------:R-:W-:Y:S02]  /*2350*/  LEA.HI R5, R60, R5, RZ, 0x2 ;  /* 0x000000053c057211 */ /* 0x000fe400078f10ff */
[----:B0-----:R-:W-:-:S04]  /*2360*/  LOP3.LUT R61, R61, 0x1f, RZ, 0xc0, !PT ;  /* 0x0000001f3d3d7812 */ /* 0x001fc800078ec0ff */
        /* <DEDUP_REMOVED lines=35> */
.L_x_13913:
        /* <DEDUP_REMOVED lines=13> */
.L_x_13915:
[----:B------:R-:W-:Y:S05]  /*2670*/  BSYNC.RECONVERGENT B3 ;  /* 0x0000000000037941 */ /* 0x000fea0003800200 */
.L_x_13914:
        /* <DEDUP_REMOVED lines=10> */
[----:B------:R-:W-:Y:S01]  /*2720*/  UIADD3 UR23, UPT, UPT, UR5, 0x76cf5d0a, URZ ;  /* 0x76cf5d0a05177890 */ /* 0x000fe2000fffe0ff */
[----:B------:R-:W-:-:S04]  /*2730*/  IMAD.WIDE.U32 R10, R11, -0x2daee0ad, RZ ;  /* 0xd2511f530b0a7825 */ /* 0x000fc800078e00ff */
[----:B------:R-:W-:Y:S01]  /*2740*/  IMAD.WIDE.U32 R62, R62, -0x326172a9, RZ ;  /* 0xcd9e8d573e3e7825 */ /* 0x000fe200078e00ff */
[----:B------:R-:W-:Y:S01]  /*2750*/  LOP3.LUT R61, R64, UR23, R11, 0x96, !PT ;  /* 0x00000017403d7c12 */ /* 0x000fe2000f8e960b */
[----:B------:R-:W-:-:S03]  /*2760*/  UIADD3 UR23, UPT, UPT, UR5, -0x126145ec, URZ ;  /* 0xed9eba1405177890 */ /* 0x000fc6000fffe0ff */
[----:B------:R-:W-:Y:S01]  /*2770*/  LOP3.LUT R64, R60, UR22, R63, 0x96, !PT ;  /* 0x000000163c407c12 */ /* 0x000fe2000f8e963f */
[----:B------:R-:W-:Y:S01]  /*2780*/  IMAD.WIDE.U32 R60, R61, -0x326172a9, RZ ;  /* 0xcd9e8d573d3c7825 */ /* 0x000fe200078e00ff */
[----:B------:R-:W-:-:S03]  /*2790*/  UIADD3 UR22, UPT, UPT, UR4, 0x78dde6e4, URZ ;  /* 0x78dde6e404167890 */ /* 0x000fc6000fffe0ff */
        /* <DEDUP_REMOVED lines=22> */
[----:B------:R-:W-:Y:S01]  /*2900*/  UIADD3 UR22, UPT, UPT, UR4, -0xe443238, URZ ;  /* 0xf1bbcdc804167890 */ /* 0x000fe2000fffe0ff */
        /* <DEDUP_REMOVED lines=9> */
[----:B------:R-:W-:Y:S01]  /*29a0*/  IMAD.MOV.U32 R6, RZ, RZ, R64 ;  /* 0x000000ffff067224 */ /* 0x000fe200078e0040 */
[----:B------:R-:W-:Y:S01]  /*29b0*/  LOP3.LUT R11, R62, UR23, R61, 0x96, !PT ;  /* 0x000000173e0b7c12 */ /* 0x000fe2000f8e963d */
[----:B------:R-:W-:Y:S01]  /*29c0*/  IMAD.MOV.U32 R61, RZ, RZ, RZ ;  /* 0x000000ffff3d7224 */ /* 0x000fe200078e00ff */
[----:B------:R-:W-:-:S07]  /*29d0*/  MOV R62, R7 ;  /* 0x00000007003e7202 */ /* 0x000fce0000000f00 */
.L_x_13912:
[----:B------:R-:W-:Y:S05]  /*29e0*/  BSYNC.RECONVERGENT B2 ;  /* 0x0000000000027941 */ /* 0x000fea0003800200 */
.L_x_13911:
[----:B------:R-:W0:Y:S01]  /*29f0*/  LDC R7, c[0x0][0x404] ;  /* 0x00010100ff077b82 */ /* 0x000e220000000800 */
[----:B------:R-:W-:Y:S01]  /*2a00*/  ISETP.NE.AND P3, PT, R61, 0x1, PT ;  /* 0x000000013d00780c */ /* 0x000fe20003f65270 */
[----:B------:R-:W-:Y:S01]  /*2a10*/  IMAD.MOV.U32 R9, RZ, RZ, 0x2f800000 ;  /* 0x2f800000ff097424 */ /* 0x000fe200078e00ff */
[----:B------:R-:W-:Y:S01]  /*2a20*/  I2FP.F32.U32 R62, R62 ;  /* 0x0000003e003e7245 */ /* 0x000fe20000201000 */
[----:B------:R-:W-:Y:S01]  /*2a30*/  BSSY.RECONVERGENT B2, `(.L_x_13916) ;  /* 0x0000053000027945 */ /* 0x000fe20003800200 */
[----:B------:R-:W-:-:S03]  /*2a40*/  IMAD.MOV.U32 R63, RZ, RZ, R6 ;  /* 0x000000ffff3f7224 */ /* 0x000fc600078e0006 */
[----:B------:R-:W-:-:S05]  /*2a50*/  FFMA.FTZ R62, R62, R9, 1.1641532182693481445e-10 ;  /* 0x2f0000003e3e7423 */ /* 0x000fca0000010009 */
[----:B0-----:R-:W-:Y:S01]  /*2a60*/  FSETP.LE.FTZ.AND P2, PT, R62, R7, PT ;  /* 0x000000073e00720b */ /* 0x001fe20003f53000 */
        /* <DEDUP_REMOVED lines=10> */
.L_x_13918:
        /* <DEDUP_REMOVED lines=13> */
.L_x_13920:
[----:B------:R-:W-:Y:S05]  /*2be0*/  BSYNC.RECONVERGENT B3 ;  /* 0x0000000000037941 */ /* 0x000fea0003800200 */
.L_x_13919:
        /* <DEDUP_REMOVED lines=55> */
.L_x_13917:
[----:B------:R-:W-:Y:S05]  /*2f60*/  BSYNC.RECONVERGENT B2 ;  /* 0x0000000000027941 */ /* 0x000fea0003800200 */
.L_x_13916:
[----:B------:R-:W-:Y:S01]  /*2f70*/  ISETP.NE.AND P4, PT, R62, 0x1, PT ;  /* 0x000000013e00780c */ /* 0x000fe20003f85270 */
[----:B------:R-:W-:Y:S01]  /*2f80*/  BSSY.RECONVERGENT B2, `(.L_x_13921) ;  /* 0x0000054000027945 */ /* 0x000fe20003800200 */
[----:B------:R-:W-:Y:S01]  /*2f90*/  I2FP.F32.U32 R61, R63 ;  /* 0x0000003f003d7245 */ /* 0x000fe20000201000 */
[----:B------:R-:W-:-:S04]  /*2fa0*/  IMAD.MOV.U32 R63, RZ, RZ, 0x2 ;  /* 0x00000002ff3f7424 */ /* 0x000fc800078e00ff */
        /* <DEDUP_REMOVED lines=12> */
.L_x_13923:
        /* <DEDUP_REMOVED lines=13> */
.L_x_13925:
[----:B------:R-:W-:Y:S05]  /*3140*/  BSYNC.RECONVERGENT B3 ;  /* 0x0000000000037941 */ /* 0x000fea0003800200 */
.L_x_13924:
        /* <DEDUP_REMOVED lines=50> */
[----:B------:R-:W-:Y:S02]  /*3470*/  LOP3.LUT R10, R10, UR22, R67, 0x96, !PT ;  /* 0x000000160a0a7c12 */ /* 0x000fe4000f8e9643 */
[----:B------:R-:W-:Y:S01]  /*3480*/  MOV R6, R66 ;  /* 0x0000004200067202 */ /* 0x000fe20000000f00 */
[----:B------:R-:W-:Y:S01]  /*3490*/  IMAD.MOV.U32 R60, RZ, RZ, R62 ;  /* 0x000000ffff3c7224 */ /* 0x000fe200078e003e */
[----:B------:R-:W-:Y:S01]  /*34a0*/  LOP3.LUT R11, R64, UR23, R63, 0x96, !PT ;  /* 0x00000017400b7c12 */ /* 0x000fe2000f8e963f */
[----:B------:R-:W-:-:S07]  /*34b0*/  HFMA2 R63, -RZ, RZ, 0, 0 ;  /* 0x00000000ff3f7431 */ /* 0x000fce00000001ff */
.L_x_13922:
[----:B------:R-:W-:Y:S05]  /*34c0*/  BSYNC.RECONVERGENT B2 ;  /* 0x0000000000027941 */ /* 0x000fea0003800200 */
.L_x_13921:
[----:B------:R-:W-:Y:S01]  /*34d0*/  ISETP.NE.AND P5, PT, R63, 0x1, PT ;  /* 0x000000013f00780c */ /* 0x000fe20003fa5270 */
[----:B------:R-:W-:Y:S01]  /*34e0*/  BSSY.RECONVERGENT B2, `(.L_x_13926) ;  /* 0x0000054000027945 */ /* 0x000fe20003800200 */
[----:B------:R-:W-:-:S05]  /*34f0*/  I2FP.F32.U32 R61, R61 ;  /* 0x0000003d003d7245 */ /* 0x000fca0000201000 */
[----:B------:R-:W-:Y:S01]  /*3500*/  FFMA.FTZ R61, R61, R9, 1.1641532182693481445e-10 ;  /* 0x2f0000003d3d7423 */ /* 0x000fe20000010009 */
[----:B------:R-:W-:-:S04]  /*3510*/  IMAD.MOV.U32 R9, RZ, RZ, 0x2 ;  /* 0x00000002ff097424 */ /* 0x000fc800078e00ff */
        /* <DEDUP_REMOVED lines=11> */
.L_x_13928:
        /* <DEDUP_REMOVED lines=13> */
.L_x_13930:
[----:B------:R-:W-:Y:S05]  /*36a0*/  BSYNC.RECONVERGENT B3 ;  /* 0x0000000000037941 */ /* 0x000fea0003800200 */
.L_x_13929:
        /* <DEDUP_REMOVED lines=54> */
[----:B------:R-:W-:-:S07]  /*3a10*/  IMAD.MOV.U32 R60, RZ, RZ, R62 ;  /* 0x000000ffff3c7224 */ /* 0x000fce00078e003e */
.L_x_13927:
[----:B------:R-:W-:Y:S05]  /*3a20*/  BSYNC.RECONVERGENT B2 ;  /* 0x0000000000027941 */ /* 0x000fea0003800200 */
.L_x_13926:
[----:B------:R-:W-:Y:S01]  /*3a30*/  HFMA2 R62, -RZ, RZ, 0.1171875, 0 ;  /* 0x2f800000ff3e7431 */ /* 0x000fe200000001ff */
[----:B------:R-:W-:Y:S01]  /*3a40*/  I2FP.F32.U32 R61, R61 ;  /* 0x0000003d003d7245 */ /* 0x000fe20000201000 */
[----:B-----5:R-:W-:Y:S01]  /*3a50*/  FMUL.FTZ R37, R37, UR18 ;  /* 0x0000001225257c20 */ /* 0x020fe20008410000 */
[----:B------:R-:W-:Y:S01]  /*3a60*/  FMUL.FTZ R36, R36, UR18 ;  /* 0x0000001224247c20 */ /* 0x000fe20008410000 */
[----:B------:R-:W-:Y:S01]  /*3a70*/  FMUL.FTZ R39, R39, UR18 ;  /* 0x0000001227277c20 */ /* 0x000fe20008410000 */
[----:B------:R-:W-:Y:S02]  /*3a80*/  FMUL.FTZ R38, R38, UR18 ;  /* 0x0000001226267c20 */ /* 0x000fe40008410000 */
[----:B------:R-:W-:Y:S02]  /*3a90*/  FSEL R37, R37, RZ, P3 ;  /* 0x000000ff25257208 */ /* 0x000fe40001800000 */
[----:B------:R-:W-:Y:S01]  /*3aa0*/  FSEL R36, R36, RZ, P2 ;  /* 0x000000ff24247208 */ /* 0x000fe20001000000 */
[----:B------:R-:W-:Y:S01]  /*3ab0*/  FFMA.FTZ R61, R61, R62, 1.1641532182693481445e-10 ;  /* 0x2f0000003d3d7423 */ /* 0x000fe2000001003e */
[----:B------:R-:W-:Y:S01]  /*3ac0*/  FSEL R38, R38, RZ, P4 ;  /* 0x000000ff26267208 */ /* 0x000fe20002000000 */
[----:B------:R-:W-:-:S02]  /*3ad0*/  @P1 FADD.FTZ R37, R33, R37 ;  /* 0x0000002521251221 */ /* 0x000fc40000010000 */
[----:B------:R-:W-:Y:S01]  /*3ae0*/  @P1 FADD.FTZ R36, R32, R36 ;  /* 0x0000002420241221 */ /* 0x000fe20000010000 */
[----:B------:R-:W-:Y:S01]  /*3af0*/  FSETP.GTU.FTZ.AND P5, PT, R61, R7, PT ;  /* 0x000000073d00720b */ /* 0x000fe20003fbc000 */
[----:B------:R-:W-:-:S03]  /*3b00*/  @P1 FADD.FTZ R38, R34, R38 ;  /* 0x0000002622261221 */ /* 0x000fc60000010000 */
[----:B------:R-:W-:Y:S02]  /*3b10*/  FSEL R39, R39, RZ, !P5 ;  /* 0x000000ff27277208 */ /* 0x000fe40006800000 */
[----:B------:R-:W-:-:S03]  /*3b20*/  PLOP3.LUT P5, PT, P5, PT, PT, 0x8, 0x80 ;  /* 0x000000000080781c */ /* 0x000fc60002fae170 */
[----:B------:R-:W-:Y:S01]  /*3b30*/  @P1 FADD.FTZ R39, R35, R39 ;  /* 0x0000002723271221 */ /* 0x000fe20000010000 */
[----:B------:R-:W-:Y:S09]  /*3b40*/  BRA `(.L_x_13931) ;  /* 0x0000002c005c7947 */ /* 0x000ff20003800000 */
.L_x_13910:
        /* <DEDUP_REMOVED lines=16> */
.L_x_13934:
        /* <DEDUP_REMOVED lines=13> */
.L_x_13936:
[----:B------:R-:W-:Y:S05]  /*3d20*/  BSYNC.RECONVERGENT B3 ;  /* 0x0000000000037941 */ /* 0x000fea0003800200 */
.L_x_13935:
        /* <DEDUP_REMOVED lines=50> */
[----:B------:R-:W-:-:S03]  /*4050*/  LOP3.LUT R10, R10, UR22, R65, 0x96, !PT ;  /* 0x000000160a0a7c12 */ /* 0x000fc6000f8e9641 */
[----:B------:R-:W-:Y:S01]  /*4060*/  IMAD.MOV.U32 R6, RZ, RZ, R64 ;  /* 0x000000ffff067224 */ /* 0x000fe200078e0040 */
[----:B------:R-:W-:Y:S02]  /*4070*/  LOP3.LUT R11, R62, UR23, R61, 0x96, !PT ;  /* 0x000000173e0b7c12 */ /* 0x000fe4000f8e963d */
[----:B------:R-:W-:-:S07]  /*4080*/  MOV R62, R7 ;  /* 0x00000007003e7202 */ /* 0x000fce0000000f00 */
.L_x_13933:
[----:B------:R-:W-:Y:S05]  /*4090*/  BSYNC.RECONVERGENT B2 ;  /* 0x0000000000027941 */ /* 0x000fea0003800200 */
.L_x_13932:
[----:B------:R-:W0:Y:S01]  /*40a0*/  LDC R7, c[0x0][0x404] ;  /* 0x00010100ff077b82 */ /* 0x000e220000000800 */
[----:B------:R-:W-:Y:S01]  /*40b0*/  ISETP.NE.AND P3, PT, R63, 0x1, PT ;  /* 0x000000013f00780c */ /* 0x000fe20003f65270 */
[----:B------:R-:W-:Y:S01]  /*40c0*/  BSSY.RECONVERGENT B2, `(.L_x_13937) ;  /* 0x0000057000027945 */ /* 0x000fe20003800200 */
[----:B------:R-:W-:Y:S01]  /*40d0*/  I2FP.F32.U32 R9, R62 ;  /* 0x0000003e00097245 */ /* 0x000fe20000201000 */
[----:B------:R-:W-:Y:S02]  /*40e0*/  IMAD.MOV.U32 R62, RZ, RZ, 0x2f800000 ;  /* 0x2f800000ff3e7424 */ /* 0x000fe400078e00ff */
[----:B------:R-:W-:Y:S02]  /*40f0*/  HFMA2 R64, -RZ, RZ, 0, 1.1920928955078125e-07 ;  /* 0x00000002ff407431 */ /* 0x000fe400000001ff */
[----:B------:R-:W1:Y:S01]  /*4100*/  LDC R61, c[0x0][0x408] ;  /* 0x00010200ff3d7b82 */ /* 0x000e620000000800 */
[----:B------:R-:W-:-:S05]  /*4110*/  FFMA.FTZ R9, R9, R62, 1.1641532182693481445e-10 ;  /* 0x2f00000009097423 */ /* 0x000fca000001003e */
[----:B0-----:R-:W-:Y:S01]  /*4120*/  FSETP.LE.FTZ.AND P2, PT, R9, R7, PT ;  /* 0x000000070900720b */ /* 0x001fe20003f53000 */
[----:B------:R-:W-:Y:S02]  /*4130*/  IMAD.MOV.U32 R9, RZ, RZ, R6 ;  /* 0x000000ffff097224 */ /* 0x000fe400078e0006 */
[----:B-1---5:R-:W-:Y:S01]  /*4140*/  FMUL.FTZ R36, R36, R61 ;  /* 0x0000003d24247220 */ /* 0x022fe20000410000 */
        /* <DEDUP_REMOVED lines=9> */
.L_x_13939:
        /* <DEDUP_REMOVED lines=13> */
.L_x_13941:
[----:B------:R-:W-:Y:S05]  /*42b0*/  BSYNC.RECONVERGENT B3 ;  /* 0x0000000000037941 */ /* 0x000fea0003800200 */
.L_x_13940:
        /* <DEDUP_REMOVED lines=52> */
[----:B------:R-:W-:Y:S01]  /*4600*/  MOV R60, R64 ;  /* 0x00000040003c7202 */ /* 0x000fe20000000f00 */
[----:B------:R-:W-:Y:S01]  /*4610*/  IMAD.MOV.U32 R64, RZ, RZ, RZ ;  /* 0x000000ffff407224 */ /* 0x000fe200078e00ff */
[----:B------:R-:W-:-:S07]  /*4620*/  LOP3.LUT R11, R66, UR23, R65, 0x96, !PT ;  /* 0x00000017420b7c12 */ /* 0x000fce000f8e9641 */
.L_x_13938:
[----:B------:R-:W-:Y:S05]  /*4630*/  BSYNC.RECONVERGENT B2 ;  /* 0x0000000000027941 */ /* 0x000fea0003800200 */
.L_x_13937:
[----:B------:R-:W-:Y:S01]  /*4640*/  ISETP.NE.AND P3, PT, R64, 0x1, PT ;  /* 0x000000014000780c */ /* 0x000fe20003f65270 */
[----:B------:R-:W-:Y:S01]  /*4650*/  BSSY.RECONVERGENT B2, `(.L_x_13942) ;  /* 0x0000053000027945 */ /* 0x000fe20003800200 */
[----:B------:R-:W-:Y:S01]  /*4660*/  I2FP.F32.U32 R63, R9 ;  /* 0x00000009003f7245 */ /* 0x000fe20000201000 */
[----:B------:R-:W-:Y:S01]  /*4670*/  IMAD.MOV.U32 R9, RZ, RZ, 0x2 ;  /* 0x00000002ff097424 */ /* 0x000fe200078e00ff */
[----:B------:R-:W-:-:S03]  /*4680*/  MOV R65, R6 ;  /* 0x0000000600417202 */ /* 0x000fc60000000f00 */
[----:B------:R-:W-:-:S06]  /*4690*/  FFMA.FTZ R63, R63, R62, 1.1641532182693481445e-10 ;  /* 0x2f0000003f3f7423 */ /* 0x000fcc000001003e */
        /* <DEDUP_REMOVED lines=9> */
.L_x_13944:
        /* <DEDUP_REMOVED lines=13> */
.L_x_13946:
[----:B------:R-:W-:Y:S05]  /*4800*/  BSYNC.RECONVERGENT B3 ;  /* 0x0000000000037941 */ /* 0x000fea0003800200 */
.L_x_13945:
        /* <DEDUP_REMOVED lines=51> */
[----:B------:R-:W-:Y:S02]  /*4b40*/  MOV R6, R86 ;  /* 0x0000005600067202 */ /* 0x000fe40000000f00 */
[----:B------:R-:W-:Y:S01]  /*4b50*/  LOP3.LUT R11, R66, UR23, R65, 0x96, !PT ;  /* 0x00000017420b7c12 */ /* 0x000fe2000f8e9641 */
[----:B------:R-:W-:Y:S02]  /*4b60*/  IMAD.MOV.U32 R65, RZ, RZ, R60 ;  /* 0x000000ffff417224 */ /* 0x000fe400078e003c */
[----:B------:R-:W-:-:S07]  /*4b70*/  IMAD.MOV.U32 R60, RZ, RZ, R64 ;  /* 0x000000ffff3c7224 */ /* 0x000fce00078e0040 */
.L_x_13943:
[----:B------:R-:W-:Y:S05]  /*4b80*/  BSYNC.RECONVERGENT B2 ;  /* 0x0000000000027941 */ /* 0x000fea0003800200 */
.L_x_13942:
[----:B------:R-:W-:Y:S01]  /*4b90*/  ISETP.NE.AND P4, PT, R9, 0x1, PT ;  /* 0x000000010900780c */ /* 0x000fe20003f85270 */
[----:B------:R-:W-:Y:S01]  /*4ba0*/  BSSY.RECONVERGENT B2, `(.L_x_13947) ;  /* 0x0000055000027945 */ /* 0x000fe20003800200 */
[----:B------:R-:W-:Y:S01]  /*4bb0*/  I2FP.F32.U32 R64, R65 ;  /* 0x0000004100407245 */ /* 0x000fe20000201000 */
[----:B------:R-:W-:Y:S01]  /*4bc0*/  FMUL.FTZ R37, R37, R61 ;  /* 0x0000003d25257220 */ /* 0x000fe20000410000 */
[----:B------:R-:W-:Y:S02]  /*4bd0*/  IMAD.MOV.U32 R66, RZ, RZ, 0x2 ;  /* 0x00000002ff427424 */ /* 0x000fe400078e00ff */
        /* <DEDUP_REMOVED lines=12> */
.L_x_13949:
        /* <DEDUP_REMOVED lines=13> */
.L_x_13951:
[----:B------:R-:W-:Y:S05]  /*4d70*/  BSYNC.RECONVERGENT B3 ;  /* 0x0000000000037941 */ /* 0x000fea0003800200 */
.L_x_13950:
        /* <DEDUP_REMOVED lines=55> */
.L_x_13948:
[----:B------:R-:W-:Y:S05]  /*50f0*/  BSYNC.RECONVERGENT B2 ;  /* 0x0000000000027941 */ /* 0x000fea0003800200 */
.L_x_13947:
[----:B------:R-:W-:Y:S01]  /*5100*/  ISETP.NE.AND P4, PT, R66, 0x1, PT ;  /* 0x000000014200780c */ /* 0x000fe20003f85270 */
[----:B------:R-:W-:Y:S01]  /*5110*/  BSSY.RECONVERGENT B2, `(.L_x_13952) ;  /* 0x0000053000027945 */ /* 0x000fe20003800200 */
[----:B------:R-:W-:Y:S01]  /*5120*/  I2FP.F32.U32 R64, R65 ;  /* 0x0000004100407245 */ /* 0x000fe20000201000 */
[----:B------:R-:W-:Y:S02]  /*5130*/  HFMA2 R65, -RZ, RZ, 0, 1.1920928955078125e-07 ;  /* 0x00000002ff417431 */ /* 0x000fe400000001ff */
[----:B------:R-:W-:Y:S02]  /*5140*/  IMAD.MOV.U32 R9, RZ, RZ, R6 ;  /* 0x000000ffff097224 */ /* 0x000fe400078e0006 */
[----:B------:R-:W-:-:S06]  /*5150*/  FFMA.FTZ R64, R64, R62, 1.1641532182693481445e-10 ;  /* 0x2f00000040407423 */ /* 0x000fcc000001003e */
        /* <DEDUP_REMOVED lines=9> */
.L_x_13954:
        /* <DEDUP_REMOVED lines=13> */
.L_x_13956:
[----:B------:R-:W-:Y:S05]  /*52c0*/  BSYNC.RECONVERGENT B3 ;  /* 0x0000000000037941 */ /* 0x000fea0003800200 */
.L_x_13955:
        /* <DEDUP_REMOVED lines=55> */
.L_x_13953:
[----:B------:R-:W-:Y:S05]  /*5640*/  BSYNC.RECONVERGENT B2 ;  /* 0x0000000000027941 */ /* 0x000fea0003800200 */
.L_x_13952:
[----:B------:R-:W-:Y:S01]  /*5650*/  ISETP.NE.AND P5, PT, R65, 0x1, PT ;  /* 0x000000014100780c */ /* 0x000fe20003fa5270 */
[----:B------:R-:W-:Y:S01]  /*5660*/  BSSY.RECONVERGENT B2, `(.L_x_13957) ;  /* 0x0000055000027945 */ /* 0x000fe20003800200 */
[----:B------:R-:W-:Y:S01]  /*5670*/  I2FP.F32.U32 R9, R9 ;  /* 0x0000000900097245 */ /* 0x000fe20000201000 */
[----:B------:R-:W-:Y:S01]  /*5680*/  FMUL.FTZ R38, R38, R61 ;  /* 0x0000003d26267220 */ /* 0x000fe20000410000 */
[----:B------:R-:W-:-:S03]  /*5690*/  IMAD.MOV.U32 R67, RZ, RZ, 0x2 ;  /* 0x00000002ff437424 */ /* 0x000fc600078e00ff */
        /* <DEDUP_REMOVED lines=12> */
.L_x_13959:
        /* <DEDUP_REMOVED lines=13> */
.L_x_13961:
[----:B------:R-:W-:Y:S05]  /*5830*/  BSYNC.RECONVERGENT B3 ;  /* 0x0000000000037941 */ /* 0x000fea0003800200 */
.L_x_13960:
        /* <DEDUP_REMOVED lines=55> */
.L_x_13958:
[----:B------:R-:W-:Y:S05]  /*5bb0*/  BSYNC.RECONVERGENT B2 ;  /* 0x0000000000027941 */ /* 0x000fea0003800200 */
.L_x_13957:
[----:B------:R-:W-:Y:S01]  /*5bc0*/  ISETP.NE.AND P5, PT, R67, 0x1, PT ;  /* 0x000000014300780c */ /* 0x000fe20003fa5270 */
[----:B------:R-:W-:Y:S01]  /*5bd0*/  BSSY.RECONVERGENT B2, `(.L_x_13962) ;  /* 0x0000053000027945 */ /* 0x000fe20003800200 */
[----:B------:R-:W-:Y:S01]  /*5be0*/  I2FP.F32.U32 R65, R9 ;  /* 0x0000000900417245 */ /* 0x000fe20000201000 */
[----:B------:R-:W-:Y:S02]  /*5bf0*/  IMAD.MOV.U32 R66, RZ, RZ, 0x2 ;  /* 0x00000002ff427424 */ /* 0x000fe400078e00ff */
[----:B------:R-:W-:Y:S02]  /*5c00*/  IMAD.MOV.U32 R9, RZ, RZ, R6 ;  /* 0x000000ffff097224 */ /* 0x000fe400078e0006 */
[----:B------:R-:W-:-:S06]  /*5c10*/  FFMA.FTZ R65, R65, R62, 1.1641532182693481445e-10 ;  /* 0x2f00000041417423 */ /* 0x000fcc000001003e */
        /* <DEDUP_REMOVED lines=9> */
.L_x_13964:
        /* <DEDUP_REMOVED lines=13> */
.L_x_13966:
[----:B------:R-:W-:Y:S05]  /*5d80*/  BSYNC.RECONVERGENT B3 ;  /* 0x0000000000037941 */ /* 0x000fea0003800200 */
.L_x_13965:
        /* <DEDUP_REMOVED lines=53> */
[----:B------:R-:W-:Y:S02]  /*60e0*/  IMAD.MOV.U32 R6, RZ, RZ, R88 ;  /* 0x000000ffff067224 */ /* 0x000fe400078e0058 */
[----:B------:R-:W-:-:S07]  /*60f0*/  IMAD.MOV.U32 R66, RZ, RZ, RZ ;  /* 0x000000ffff427224 */ /* 0x000fce00078e00ff */
.L_x_13963:
[----:B------:R-:W-:Y:S05]  /*6100*/  BSYNC.RECONVERGENT B2 ;  /* 0x0000000000027941 */ /* 0x000fea0003800200 */
.L_x_13962:
[----:B------:R-:W-:Y:S01]  /*6110*/  ISETP.NE.AND P6, PT, R66, 0x1, PT ;  /* 0x000000014200780c */ /* 0x000fe20003fc5270 */
[----:B------:R-:W-:Y:S01]  /*6120*/  BSSY.RECONVERGENT B2, `(.L_x_13967) ;  /* 0x0000057000027945 */ /* 0x000fe20003800200 */
[----:B------:R-:W-:Y:S01]  /*6130*/  I2FP.F32.U32 R67, R9 ;  /* 0x0000000900437245 */ /* 0x000fe20000201000 */
[----:B------:R-:W-:Y:S02]  /*6140*/  HFMA2 R9, -RZ, RZ, 0, 1.1920928955078125e-07 ;  /* 0x00000002ff097431 */ /* 0x000fe400000001ff */
[----:B------:R-:W-:Y:S02]  /*6150*/  FMUL.FTZ R39, R39, R61 ;  /* 0x0000003d27277220 */ /* 0x000fe40000410000 */
        /* <DEDUP_REMOVED lines=12> */
.L_x_13969:
        /* <DEDUP_REMOVED lines=15> */
.L_x_13971:
[----:B------:R-:W-:Y:S05]  /*6310*/  BSYNC.RECONVERGENT B3 ;  /* 0x0000000000037941 */ /* 0x000fea0003800200 */
.L_x_13970:
        /* <DEDUP_REMOVED lines=54> */
[----:B------:R-:W-:-:S07]  /*6680*/  MOV R60, R66 ;  /* 0x00000042003c7202 */ /* 0x000fce0000000f00 */
.L_x_13968:
[----:B------:R-:W-:Y:S05]  /*6690*/  BSYNC.RECONVERGENT B2 ;  /* 0x0000000000027941 */ /* 0x000fea0003800200 */
.L_x_13967:
[----:B------:R-:W-:Y:S01]  /*66a0*/  FMUL.FTZ R66, R28, R61 ;  /* 0x0000003d1c427220 */ /* 0x000fe20000410000 */
[----:B------:R-:W-:Y:S01]  /*66b0*/  FSETP.GTU.FTZ.AND P6, PT, R63, R7, PT ;  /* 0x000000073f00720b */ /* 0x000fe20003fdc000 */
[----:B------:R-:W-:Y:S01]  /*66c0*/  FMUL.FTZ R86, R29, R61 ;  /* 0x0000003d1d567220 */ /* 0x000fe20000410000 */
[----:B------:R-:W-:Y:S02]  /*66d0*/  I2FP.F32.U32 R67, R67 ;  /* 0x0000004300437245 */ /* 0x000fe40000201000 */
[----:B------:R-:W-:Y:S02]  /*66e0*/  FSEL R66, R66, RZ, !P6 ;  /* 0x000000ff42427208 */ /* 0x000fe40007000000 */
[----:B------:R-:W-:Y:S01]  /*66f0*/  SEL R63, RZ, 0x1, P6 ;  /* 0x00000001ff3f7807 */ /* 0x000fe20003000000 */
[----:B------:R-:W-:Y:S01]  /*6700*/  FFMA.FTZ R67, R67, R62, 1.1641532182693481445e-10 ;  /* 0x2f00000043437423 */ /* 0x000fe2000001003e */
[----:B------:R-:W-:Y:S01]  /*6710*/  FSETP.GTU.FTZ.AND P6, PT, R64, R7, PT ;  /* 0x000000074000720b */ /* 0x000fe20003fdc000 */
[-C--:B------:R-:W-:Y:S01]  /*6720*/  FMUL.FTZ R62, R31, R61.reuse ;  /* 0x0000003d1f3e7220 */ /* 0x080fe20000410000 */
[----:B------:R-:W-:Y:S01]  /*6730*/  FMUL.FTZ R61, R30, R61 ;  /* 0x0000003d1e3d7220 */ /* 0x000fe20000410000 */
[----:B------:R-:W-:-:S02]  /*6740*/  FSEL R38, R38, RZ, P4 ;  /* 0x000000ff26267208 */ /* 0x000fc40002000000 */
[----:B------:R-:W-:Y:S02]  /*6750*/  FSEL R86, R86, RZ, !P6 ;  /* 0x000000ff56567208 */ /* 0x000fe40007000000 */
[----:B------:R-:W-:Y:S02]  /*6760*/  SEL R64, RZ, 0x1, P6 ;  /* 0x00000001ff407807 */ /* 0x000fe40003000000 */
[-C--:B------:R-:W-:Y:S02]  /*6770*/  FSETP.GTU.FTZ.AND P6, PT, R67, R7.reuse, PT ;  /* 0x000000074300720b */ /* 0x080fe40003fdc000 */
[----:B------:R-:W-:Y:S02]  /*6780*/  FSEL R37, R37, RZ, P3 ;  /* 0x000000ff25257208 */ /* 0x000fe40001800000 */
[----:B------:R-:W-:Y:S02]  /*6790*/  FSEL R67, R62, RZ, !P6 ;  /* 0x000000ff3e437208 */ /* 0x000fe40007000000 */
[----:B------:R-:W-:Y:S01]  /*67a0*/  SEL R62, RZ, 0x1, P6 ;  /* 0x00000001ff3e7807 */ /* 0x000fe20003000000 */
[----:B------:R-:W-:Y:S01]  /*67b0*/  FADD.FTZ R37, R37, R86 ;  /* 0x0000005625257221 */ /* 0x000fe20000010000 */
[----:B------:R-:W-:-:S02]  /*67c0*/  FSETP.GTU.FTZ.AND P6, PT, R65, R7, PT ;  /* 0x000000074100720b */ /* 0x000fc40003fdc000 */
[----:B------:R-:W-:Y:S01]  /*67d0*/  FSEL R36, R36, RZ, P2 ;  /* 0x000000ff24247208 */ /* 0x000fe20001000000 */
[----:B------:R-:W-:Y:S01]  /*67e0*/  @P1 FADD.FTZ R37, R33, R37 ;  /* 0x0000002521251221 */ /* 0x000fe20000010000 */
[----:B------:R-:W-:Y:S02]  /*67f0*/  FSEL R7, R61, RZ, !P6 ;  /* 0x000000ff3d077208 */ /* 0x000fe40007000000 */
[----:B------:R-:W-:Y:S01]  /*6800*/  FSEL R39, R39, RZ, P5 ;  /* 0x000000ff27277208 */ /* 0x000fe20002800000 */
[----:B------:R-:W-:Y:S01]  /*6810*/  FADD.FTZ R36, R36, R66 ;  /* 0x0000004224247221 */ /* 0x000fe20000010000 */
[----:B------:R-:W-:Y:S01]  /*6820*/  PRMT R4, R63, 0x7610, R4 ;  /* 0x000076103f047816 */ /* 0x000fe20000000004 */
[----:B------:R-:W-:Y:S01]  /*6830*/  FADD.FTZ R38, R38, R7 ;  /* 0x0000000726267221 */ /* 0x000fe20000010000 */
[----:B------:R-:W-:Y:S01]  /*6840*/  SEL R7, RZ, 0x1, P6 ;  /* 0x00000001ff077807 */ /* 0x000fe20003000000 */
[----:B------:R-:W-:Y:S01]  /*6850*/  FADD.FTZ R39, R67, R39 ;  /* 0x0000002743277221 */ /* 0x000fe20000010000 */
[----:B------:R-:W-:Y:S01]  /*6860*/  @P1 FADD.FTZ R36, R32, R36 ;  /* 0x0000002420241221 */ /* 0x000fe20000010000 */
[----:B------:R-:W-:Y:S01]  /*6870*/  @P1 FADD.FTZ R38, R34, R38 ;  /* 0x0000002622261221 */ /* 0x000fe20000010000 */
[----:B------:R-:W-:Y:S01]  /*6880*/  PRMT R3, R64, 0x7610, R3 ;  /* 0x0000761040037816 */ /* 0x000fe20000000003 */
[----:B------:R-:W-:Y:S01]  /*6890*/  @P1 FADD.FTZ R39, R35, R39 ;  /* 0x0000002723271221 */ /* 0x000fe20000010000 */
[----:B------:R-:W-:-:S02]  /*68a0*/  PRMT R2, R7, 0x7610, R2 ;  /* 0x0000761007027816 */ /* 0x000fc40000000002 */
[----:B------:R-:W-:-:S07]  /*68b0*/  PRMT R0, R62, 0x7610, R0 ;  /* 0x000076103e007816 */ /* 0x000fce0000000000 */
.L_x_13931:
[----:B------:R-:W0:Y:S01]  /*68c0*/  LDC.64 R64, c[0x0][0x3a8] ;  /* 0x0000ea00ff407b82 */ /* 0x000e220000000a00 */
[----:B------:R-:W-:Y:S02]  /*68d0*/  SEL R7, RZ, 0x1000000, !P5 ;  /* 0x01000000ff077807 */ /* 0x000fe40006800000 */
[----:B------:R-:W-:Y:S02]  /*68e0*/  SEL R61, RZ, 0x10000, !P4 ;  /* 0x00010000ff3d7807 */ /* 0x000fe40006000000 */
[----:B------:R-:W-:-:S03]  /*68f0*/  SEL R66, RZ, 0x100, !P3 ;  /* 0x00000100ff427807 */ /* 0x000fc60005800000 */
[----:B------:R-:W1:Y:S01]  /*6900*/  LDC.64 R62, c[0x0][0x3b0] ;  /* 0x0000ec00ff3e7b82 */ /* 0x000e620000000a00 */
[----:B------:R-:W-:Y:S02]  /*6910*/  IADD3 R7, PT, PT, R66, R7, R61 ;  /* 0x0000000742077210 */ /* 0x000fe40007ffe03d */
[----:B------:R-:W-:-:S05]  /*6920*/  SEL R61, RZ, 0x1, !P2 ;  /* 0x00000001ff3d7807 */ /* 0x000fca0005000000 */
[----:B------:R-:W-:Y:S02]  /*6930*/  IMAD.IADD R7, R7, 0x1, R61 ;  /* 0x0000000107077824 */ /* 0x000fe400078e023d */
[----:B0-----:R-:W-:-:S05]  /*6940*/  IMAD.WIDE.U32 R64, R5, 0x10, R64 ;  /* 0x0000001005407825 */ /* 0x001fca00078e0040 */
[----:B------:R0:W-:Y:S01]  /*6950*/  STG.E.128 desc[UR6][R64.64], R36 ;  /* 0x0000002440007986 */ /* 0x0001e2000c101d06 */
[----:B-1----:R-:W-:-:S05]  /*6960*/  IMAD.WIDE.U32 R62, R5, 0x4, R62 ;  /* 0x00000004053e7825 */ /* 0x002fca00078e003e */
[----:B------:R0:W-:Y:S01]  /*6970*/  STG.E desc[UR6][R62.64], R7 ;  /* 0x000000073e007986 */ /* 0x0001e2000c101906 */
[----:B------:R-:W-:Y:S05]  /*6980*/  @!P0 BRA `(.L_x_13972) ;  /* 0x00000000002c8947 */ /* 0x000fea0003800000 */
[----:B0-----:R-:W0:Y:S01]  /*6990*/  LDC.64 R62, c[0x0][0x3b8] ;  /* 0x0000ee00ff3e7b82 */ /* 0x001e220000000a00 */
[----:B------:R-:W-:Y:S02]  /*69a0*/  SHF.L.U32 R61, R2, 0x10, RZ ;  /* 0x00000010023d7819 */ /* 0x000fe400000006ff */
[----:B------:R-:W-:Y:S02]  /*69b0*/  LOP3.LUT R7, R0, 0xffff, RZ, 0xc0, !PT ;  /* 0x0000ffff00077812 */ /* 0x000fe400078ec0ff */
[----:B------:R-:W-:-:S05]  /*69c0*/  LOP3.LUT R61, R61, 0xff0000, RZ, 0xc0, !PT ;  /* 0x00ff00003d3d7812 */ /* 0x000fca00078ec0ff */
[----:B------:R-:W-:Y:S01]  /*69d0*/  IMAD R7, R7, 0x1000000, R61 ;  /* 0x0100000007077824 */ /* 0x000fe200078e023d */
[----:B------:R-:W-:-:S05]  /*69e0*/  LOP3.LUT R61, R3, 0xff, RZ, 0xc0, !PT ;  /* 0x000000ff033d7812 */ /* 0x000fca00078ec0ff */
[----:B------:R-:W-:Y:S01]  /*69f0*/  IMAD R7, R61, 0x100, R7 ;  /* 0x000001003d077824 */ /* 0x000fe200078e0207 */
[----:B------:R-:W-:-:S04]  /*6a00*/  LOP3.LUT R61, R4, 0xff, RZ, 0xc0, !PT ;  /* 0x000000ff043d7812 */ /* 0x000fc800078ec0ff */
[----:B------:R-:W-:Y:S01]  /*6a10*/  IADD3 R7, PT, PT, R7, R61, RZ ;  /* 0x0000003d07077210 */ /* 0x000fe20007ffe0ff */
[----:B0-----:R-:W-:-:S05]  /*6a20*/  IMAD.WIDE.U32 R62, R5, 0x4, R62 ;  /* 0x00000004053e7825 */ /* 0x001fca00078e003e */
[----:B------:R1:W-:Y:S02]  /*6a30*/  STG.E desc[UR6][R62.64], R7 ;  /* 0x000000073e007986 */ /* 0x0003e4000c101906 */
.L_x_13972:
[----:B01----:R-:W-:Y:S02]  /*6a40*/  IMAD.MOV.U32 R7, RZ, RZ, R60 ;  /* 0x000000ffff077224 */ /* 0x003fe400078e003c */
[----:B------:R-:W-:-:S07]  /*6a50*/  VIADD R64, R5, 0x20 ;  /* 0x0000002005407836 */ /* 0x000fce0000000000 */
.L_x_13909:
[----:B------:R-:W-:Y:S05]  /*6a60*/  BSYNC.RECONVERGENT B1 ;  /* 0x0000000000017941 */ /* 0x000fea0003800200 */
.L_x_13908:
[----:B------:R-:W-:Y:S01]  /*6a70*/  ISETP.GE.U32.AND P0, PT, R15, 0x40, PT ;  /* 0x000000400f00780c */ /* 0x000fe20003f06070 */
[----:B------:R-:W-:Y:S03]  /*6a80*/  BSSY.RECONVERGENT B1, `(.L_x_13973) ;  /* 0x000046c000017945 */ /* 0x000fe60003800200 */
[----:B------:R-:W-:-:S09]  /*6a90*/  P2R R95, PR, RZ, 0x1 ;  /* 0x00000001ff5f7803 */ /* 0x000fd20000000000 */
        /* <DEDUP_REMOVED lines=11> */
[----:B--2---:R-:W-:-:S05]  /*6b50*/  @P1 IMAD.WIDE.U32 R60, R64, 0x10, R60 ;  /* 0x00000010403c1825 */ /* 0x004fca00078e003c */
[----:B------:R0:W5:Y:S04]  /*6b60*/  @P1 LDG.E.128 R32, desc[UR6][R60.64] ;  /* 0x000000063c201981 */ /* 0x000168000c1e1d00 */
[----:B------:R-:W5:Y:S01]  /*6b70*/  LDG.E.128 R40, desc[UR6][R42.64] ;  /* 0x000000062a287981 */ /* 0x000f62000c1e1d00 */
[----:B------:R-:W-:Y:S05]  /*6b80*/  @!P0 BRA `(.L_x_13975) ;  /* 0x0000002c00608947 */ /* 0x000fea0003800000 */
[----:B------:R-:W-:Y:S01]  /*6b90*/  ISETP.NE.AND P2, PT, R9, 0x1, PT ;  /* 0x000000010900780c */ /* 0x000fe20003f45270 */
[----:B------:R-:W-:Y:S01]  /*6ba0*/  BSSY.RECONVERGENT B2, `(.L_x_13976) ;  /* 0x0000053000027945 */ /* 0x000fe20003800200 */
[----:B------:R-:W-:Y:S02]  /*6bb0*/  HFMA2 R63, -RZ, RZ, 0, 1.1920928955078125e-07 ;  /* 0x00000002ff3f7431 */ /* 0x000fe400000001ff */
[----:B------:R-:W-:Y:S02]  /*6bc0*/  IMAD.MOV.U32 R62, RZ, RZ, R6 ;  /* 0x000000ffff3e7224 */ /* 0x000fe400078e0006 */
[----:B0-----:R-:W-:-:S07]  /*6bd0*/  IMAD.MOV.U32 R60, RZ, RZ, R7 ;  /* 0x000000ffff3c7224 */ /* 0x001fce00078e0007 */
        /* <DEDUP_REMOVED lines=11> */
.L_x_13978:
        /* <DEDUP_REMOVED lines=13> */
.L_x_13980:
[----:B------:R-:W-:Y:S05]  /*6d60*/  BSYNC.RECONVERGENT B3 ;  /* 0x0000000000037941 */ /* 0x000fea0003800200 */
.L_x_13979:
        /* <DEDUP_REMOVED lines=54> */
.L_x_13977:
[----:B------:R-:W-:Y:S05]  /*70d0*/  BSYNC.RECONVERGENT B2 ;  /* 0x0000000000027941 */ /* 0x000fea0003800200 */
.L_x_13976:
[----:B------:R-:W0:Y:S01]  /*70e0*/  LDC R7, c[0x0][0x404] ;  /* 0x00010100ff077b82 */ /* 0x000e220000000800 */
[----:B------:R-:W-:Y:S01]  /*70f0*/  ISETP.NE.AND P3, PT, R63, 0x1, PT ;  /* 0x000000013f00780c */ /* 0x000fe20003f65270 */
[----:B------:R-:W-:Y:S01]  /*7100*/  BSSY.RECONVERGENT B2, `(.L_x_13981) ;  /* 0x0000057000027945 */ /* 0x000fe20003800200 */
[----:B------:R-:W-:Y:S01]  /*7110*/  I2FP.F32.U32 R9, R62 ;  /* 0x0000003e00097245 */ /* 0x000fe20000201000 */
[----:B------:R-:W-:Y:S02]  /*7120*/  IMAD.MOV.U32 R62, RZ, RZ, 0x2f800000 ;  /* 0x2f800000ff3e7424 */ /* 0x000fe400078e00ff */
[----:B------:R-:W-:Y:S02]  /*7130*/  IMAD.MOV.U32 R65, RZ, RZ, 0x2 ;  /* 0x00000002ff417424 */ /* 0x000fe400078e00ff */
[----:B------:R-:W1:Y:S01]  /*7140*/  LDC R61, c[0x0][0x408] ;  /* 0x00010200ff3d7b82 */ /* 0x000e620000000800 */
[----:B------:R-:W-:-:S05]  /*7150*/  FFMA.FTZ R9, R9, R62, 1.1641532182693481445e-10 ;  /* 0x2f00000009097423 */ /* 0x000fca000001003e */
[----:B0-----:R-:W-:Y:S02]  /*7160*/  FSETP.LE.FTZ.AND P2, PT, R9, R7, PT ;  /* 0x000000070900720b */ /* 0x001fe40003f53000 */
[----:B------:R-:W-:Y:S01]  /*7170*/  MOV R9, R6 ;  /* 0x0000000600097202 */ /* 0x000fe20000000f00 */
[----:B-1---5:R-:W-:Y:S01]  /*7180*/  FMUL.FTZ R40, R40, R61 ;  /* 0x0000003d28287220 */ /* 0x022fe20000410000 */
[----:B------:R-:W-:Y:S09]  /*7190*/  @!P3 BRA `(.L_x_13982) ;  /* 0x000000040034b947 */ /* 0x000ff20003800000 */
        /* <DEDUP_REMOVED lines=8> */
.L_x_13983:
        /* <DEDUP_REMOVED lines=13> */
.L_x_13985:
[----:B------:R-:W-:Y:S05]  /*72f0*/  BSYNC.RECONVERGENT B3 ;  /* 0x0000000000037941 */ /* 0x000fea0003800200 */
.L_x_13984:
        /* <DEDUP_REMOVED lines=54> */
[----:B------:R-:W-:-:S07]  /*7660*/  LOP3.LUT R11, R86, UR23, R67, 0x96, !PT ;  /* 0x00000017560b7c12 */ /* 0x000fce000f8e9643 */
.L_x_13982:
[----:B------:R-:W-:Y:S05]  /*7670*/  BSYNC.RECONVERGENT B2 ;  /* 0x0000000000027941 */ /* 0x000fea0003800200 */
.L_x_13981:
        /* <DEDUP_REMOVED lines=15> */
.L_x_13988:
        /* <DEDUP_REMOVED lines=13> */
.L_x_13990:
[----:B------:R-:W-:Y:S05]  /*7840*/  BSYNC.RECONVERGENT B3 ;  /* 0x0000000000037941 */ /* 0x000fea0003800200 */
.L_x_13989:
        /* <DEDUP_REMOVED lines=53> */
[----:B------:R-:W-:Y:S01]  /*7ba0*/  MOV R67, R60 ;  /* 0x0000003c00437202 */ /* 0x000fe20000000f00 */
[----:B------:R-:W-:-:S07]  /*7bb0*/  IMAD.MOV.U32 R60, RZ, RZ, R66 ;  /* 0x000000ffff3c7224 */ /* 0x000fce00078e0042 */
.L_x_13987:
[----:B------:R-:W-:Y:S05]  /*7bc0*/  BSYNC.RECONVERGENT B2 ;  /* 0x0000000000027941 */ /* 0x000fea0003800200 */
.L_x_13986:
        /* <DEDUP_REMOVED lines=17> */
.L_x_13993:
        /* <DEDUP_REMOVED lines=13> */
.L_x_13995:
[----:B------:R-:W-:Y:S05]  /*7db0*/  BSYNC.RECONVERGENT B3 ;  /* 0x0000000000037941 */ /* 0x000fea0003800200 */
.L_x_13994:
        /* <DEDUP_REMOVED lines=55> */
.L_x_13992:
[----:B------:R-:W-:Y:S05]  /*8130*/  BSYNC.RECONVERGENT B2 ;  /* 0x0000000000027941 */ /* 0x000fea0003800200 */
.L_x_13991:
        /* <DEDUP_REMOVED lines=15> */
.L_x_13998:
        /* <DEDUP_REMOVED lines=13> */
.L_x_14000:
[----:B------:R-:W-:Y:S05]  /*8300*/  BSYNC.RECONVERGENT B3 ;  /* 0x0000000000037941 */ /* 0x000fea0003800200 */
.L_x_13999:
        /* <DEDUP_REMOVED lines=52> */
[----:B------:R-:W-:Y:S02]  /*8650*/  IMAD.MOV.U32 R60, RZ, RZ, R66 ;  /* 0x000000ffff3c7224 */ /* 0x000fe400078e0042 */
[----:B------:R-:W-:Y:S01]  /*8660*/  HFMA2 R66, -RZ, RZ, 0, 0 ;  /* 0x00000000ff427431 */ /* 0x000fe200000001ff */
[----:B------:R-:W-:-:S07]  /*8670*/  LOP3.LUT R11, R86, UR23, R67, 0x96, !PT ;  /* 0x00000017560b7c12 */ /* 0x000fce000f8e9643 */
.L_x_13997:
[----:B------:R-:W-:Y:S05]  /*8680*/  BSYNC.RECONVERGENT B2 ;  /* 0x0000000000027941 */ /* 0x000fea0003800200 */
.L_x_13996:
[----:B------:R-:W-:Y:S01]  /*8690*/  ISETP.NE.AND P5, PT, R66, 0x1, PT ;  /* 0x000000014200780c */ /* 0x000fe20003fa5270 */
[----:B------:R-:W-:Y:S01]  /*86a0*/  BSSY.RECONVERGENT B2, `(.L_x_14001) ;  /* 0x0000055000027945 */ /* 0x000fe20003800200 */
[----:B------:R-:W-:Y:S01]  /*86b0*/  I2FP.F32.U32 R9, R9 ;  /* 0x0000000900097245 */ /* 0x000fe20000201000 */
[----:B------:R-:W-:Y:S01]  /*86c0*/  FMUL.FTZ R42, R42, R61 ;  /* 0x0000003d2a2a7220 */ /* 0x000fe20000410000 */
[----:B------:R-:W-:-:S03]  /*86d0*/  IMAD.MOV.U32 R67, RZ, RZ, 0x2 ;  /* 0x00000002ff437424 */ /* 0x000fc600078e00ff */
        /* <DEDUP_REMOVED lines=12> */
.L_x_14003:
        /* <DEDUP_REMOVED lines=13> */
.L_x_14005:
[----:B------:R-:W-:Y:S05]  /*8870*/  BSYNC.RECONVERGENT B3 ;  /* 0x0000000000037941 */ /* 0x000fea0003800200 */
.L_x_14004:
        /* <DEDUP_REMOVED lines=55> */
.L_x_14002:
[----:B------:R-:W-:Y:S05]  /*8bf0*/  BSYNC.RECONVERGENT B2 ;  /* 0x0000000000027941 */ /* 0x000fea0003800200 */
.L_x_14001:
        /* <DEDUP_REMOVED lines=15> */
.L_x_14008:
        /* <DEDUP_REMOVED lines=13> */
.L_x_14010:
[----:B------:R-:W-:Y:S05]  /*8dc0*/  BSYNC.RECONVERGENT B3 ;  /* 0x0000000000037941 */ /* 0x000fea0003800200 */
.L_x_14009:
[----:B------:R-:W-:Y:S01]  /*8dd0*/  LOP3.LUT R66, R8, UR5, R87, 0x96, !PT ;  /* 0x0000000508427c12 */ /* 0x000fe2000f8e9657 */
[----:B------:R-:W-:Y:S01]  /*8de0*/  IMAD.WIDE.U32 R10, R16, -0x326172a9, RZ ;  /* 0xcd9e8d57100a7825 */ /* 0x000fe200078e00ff */
[----:B------:R-:W-:-:S03]  /*8df0*/  UIADD3 UR22, UPT, UPT, UR4, -0x61c88647, URZ ;  /* 0x9e3779b904167890 */ /* 0x000fc6000fffe0ff */
[----:B------:R-:W-:Y:S01]  /*8e00*/  IMAD.WIDE.U32 R66, R66, -0x326172a9, RZ ;  /* 0xcd9e8d5742427825 */ /* 0x000fe200078e00ff */
[----:B------:R-:W-:-:S03]  /*8e10*/  LOP3.LUT R11, R12, UR4, R11, 0x96, !PT ;  /* 0x000000040c0b7c12 */ /* 0x000fc6000f8e960b */
[----:B------:R-:W-:Y:S01]  /*8e20*/  IMAD.MOV.U32 R9, RZ, RZ, R60 ;  /* 0x000000ffff097224 */ /* 0x000fe200078e003c */
[----:B------:R-:W-:Y:S01]  /*8e30*/  LOP3.LUT R87, R10, UR22, R67, 0x96, !PT ;  /* 0x000000160a577c12 */ /* 0x000fe2000f8e9643 */
[----:B------:R-:W-:Y:S01]  /*8e40*/  UIADD3 UR22, UPT, UPT, UR5, -0x4498517b, URZ ;  /* 0xbb67ae8505167890 */ /* 0x000fe2000fffe0ff */
        /* <DEDUP_REMOVED lines=32> */
[----:B------:R-:W-:Y:S01]  /*9050*/  UIADD3 UR22, UPT, UPT, UR5, -0x24c28bd8, URZ ;  /* 0xdb3d742805167890 */ /* 0x000fe2000fffe0ff */
[----:B------:R-:W-:-:S05]  /*9060*/  IMAD.WIDE.U32 R86, R87, -0x2daee0ad, RZ ;  /* 0xd2511f5357567825 */ /* 0x000fca00078e00ff */
[----:B------:R-:W-:Y:S01]  /*9070*/  LOP3.LUT R88, R10, UR22, R87, 0x96, !PT ;  /* 0x000000160a587c12 */ /* 0x000fe2000f8e9657 */
[----:B------:R-:W-:Y:S01]  /*9080*/  UIADD3 UR22, UPT, UPT, UR4, -0xe443238, URZ ;  /* 0xf1bbcdc804167890 */ /* 0x000fe2000fffe0ff */
[----:B------:R-:W-:-:S04]  /*9090*/  IMAD.WIDE.U32 R10, R11, -0x326172a9, RZ ;  /* 0xcd9e8d570b0a7825 */ /* 0x000fc800078e00ff */
[----:B------:R-:W-:Y:S01]  /*90a0*/  IMAD.WIDE.U32 R88, R88, -0x326172a9, RZ ;  /* 0xcd9e8d5758587825 */ /* 0x000fe200078e00ff */
[----:B------:R-:W-:Y:S01]  /*90b0*/  LOP3.LUT R66, R66, UR22, R11, 0x96, !PT ;  /* 0x0000001642427c12 */ /* 0x000fe2000f8e960b */
[----:B------:R-:W-:Y:S02]  /*90c0*/  UIADD3 UR22, UPT, UPT, UR4, -0x700cb87f, URZ ;  /* 0x8ff3478104167890 */ /* 0x000fe4000fffe0ff */
[----:B------:R-:W-:Y:S02]  /*90d0*/  IMAD.MOV.U32 R6, RZ, RZ, R88 ;  /* 0x000000ffff067224 */ /* 0x000fe400078e0058 */
[----:B------:R-:W-:Y:S02]  /*90e0*/  IMAD.WIDE.U32 R66, R66, -0x2daee0ad, RZ ;  /* 0xd2511f5342427825 */ /* 0x000fe400078e00ff */
[----:B------:R-:W-:Y:S01]  /*90f0*/  LOP3.LUT R10, R10, UR22, R89, 0x96, !PT ;  /* 0x000000160a0a7c12 */ /* 0x000fe2000f8e9659 */
[----:B------:R-:W-:Y:S01]  /*9100*/  UIADD3 UR22, UPT, UPT, UR5, -0x695add53, URZ ;  /* 0x96a522ad05167890 */ /* 0x000fe2000fffe0ff */
[----:B------:R-:W-:Y:S01]  /*9110*/  MOV R60, R66 ;  /* 0x00000042003c7202 */ /* 0x000fe20000000f00 */
[----:B------:R-:W-:-:S04]  /*9120*/  IMAD.MOV.U32 R66, RZ, RZ, RZ ;  /* 0x000000ffff427224 */ /* 0x000fc800078e00ff */
[----:B------:R-:W-:-:S07]  /*9130*/  LOP3.LUT R11, R86, UR22, R67, 0x96, !PT ;  /* 0x00000016560b7c12 */ /* 0x000fce000f8e9643 */
.L_x_14007:
[----:B------:R-:W-:Y:S05]  /*9140*/  BSYNC.RECONVERGENT B2 ;  /* 0x0000000000027941 */ /* 0x000fea0003800200 */
.L_x_14006:
[----:B------:R-:W-:Y:S01]  /*9150*/  ISETP.NE.AND P6, PT, R66, 0x1, PT ;  /* 0x000000014200780c */ /* 0x000fe20003fc5270 */
[----:B------:R-:W-:Y:S01]  /*9160*/  BSSY.RECONVERGENT B2, `(.L_x_14011) ;  /* 0x0000057000027945 */ /* 0x000fe20003800200 */
[----:B------:R-:W-:Y:S01]  /*9170*/  I2FP.F32.U32 R86, R9 ;  /* 0x0000000900567245 */ /* 0x000fe20000201000 */
[----:B------:R-:W-:Y:S01]  /*9180*/  FMUL.FTZ R43, R43, R61 ;  /* 0x0000003d2b2b7220 */ /* 0x000fe20000410000 */
[----:B------:R-:W-:Y:S01]  /*9190*/  IMAD.MOV.U32 R9, RZ, RZ, 0x2 ;  /* 0x00000002ff097424 */ /* 0x000fe200078e00ff */
[----:B------:R-:W-:Y:S02]  /*91a0*/  MOV R67, R6 ;  /* 0x0000000600437202 */ /* 0x000fe40000000f00 */
        /* <DEDUP_REMOVED lines=11> */
.L_x_14013:
        /* <DEDUP_REMOVED lines=15> */
.L_x_14015:
[----:B------:R-:W-:Y:S05]  /*9350*/  BSYNC.RECONVERGENT B3 ;  /* 0x0000000000037941 */ /* 0x000fea0003800200 */
.L_x_14014:
[----:B------:R-:W-:Y:S01]  /*9360*/  LOP3.LUT R66, R8, UR5, R87, 0x96, !PT ;  /* 0x0000000508427c12 */ /* 0x000fe2000f8e9657 */
[----:B------:R-:W-:Y:S01]  /*9370*/  IMAD.WIDE.U32 R10, R16, -0x326172a9, RZ ;  /* 0xcd9e8d57100a7825 */ /* 0x000fe200078e00ff */
[----:B------:R-:W-:-:S03]  /*9380*/  UIADD3 UR22, UPT, UPT, UR4, -0x61c88647, URZ ;  /* 0x9e3779b904167890 */ /* 0x000fc6000fffe0ff */
[----:B------:R-:W-:Y:S02]  /*9390*/  HFMA2 R9, -RZ, RZ, 0, 0 ;  /* 0x00000000ff097431 */ /* 0x000fe400000001ff */
[----:B------:R-:W-:Y:S01]  /*93a0*/  IMAD.WIDE.U32 R66, R66, -0x326172a9, RZ ;  /* 0xcd9e8d5742427825 */ /* 0x000fe200078e00ff */
[----:B------:R-:W-:-:S04]  /*93b0*/  LOP3.LUT R11, R12, UR4, R11, 0x96, !PT ;  /* 0x000000040c0b7c12 */ /* 0x000fc8000f8e960b */
        /* <DEDUP_REMOVED lines=41> */
[----:B------:R-:W-:Y:S01]  /*9650*/  UIADD3 UR22, UPT, UPT, UR4, -0x700cb87f, URZ ;  /* 0x8ff3478104167890 */ /* 0x000fe2000fffe0ff */
[----:B------:R-:W-:-:S03]  /*9660*/  MOV R6, R88 ;  /* 0x0000005800067202 */ /* 0x000fc60000000f00 */
[----:B------:R-:W-:Y:S02]  /*9670*/  IMAD.WIDE.U32 R66, R66, -0x2daee0ad, RZ ;  /* 0xd2511f5342427825 */ /* 0x000fe400078e00ff */
[----:B------:R-:W-:Y:S01]  /*9680*/  LOP3.LUT R10, R10, UR22, R89, 0x96, !PT ;  /* 0x000000160a0a7c12 */ /* 0x000fe2000f8e9659 */
[----:B------:R-:W-:-:S06]  /*9690*/  UIADD3 UR22, UPT, UPT, UR5, -0x695add53, URZ ;  /* 0x96a522ad05167890 */ /* 0x000fcc000fffe0ff */
[----:B------:R-:W-:Y:S01]  /*96a0*/  LOP3.LUT R11, R86, UR22, R67, 0x96, !PT ;  /* 0x00000016560b7c12 */ /* 0x000fe2000f8e9643 */
[----:B------:R-:W-:Y:S02]  /*96b0*/  IMAD.MOV.U32 R67, RZ, RZ, R60 ;  /* 0x000000ffff437224 */ /* 0x000fe400078e003c */
[----:B------:R-:W-:-:S07]  /*96c0*/  IMAD.MOV.U32 R60, RZ, RZ, R66 ;  /* 0x000000ffff3c7224 */ /* 0x000fce00078e0042 */
.L_x_14012:
[----:B------:R-:W-:Y:S05]  /*96d0*/  BSYNC.RECONVERGENT B2 ;  /* 0x0000000000027941 */ /* 0x000fea0003800200 */
.L_x_14011:
[----:B------:R-:W-:Y:S01]  /*96e0*/  FMUL.FTZ R86, R28, R61 ;  /* 0x0000003d1c567220 */ /* 0x000fe20000410000 */
[----:B------:R-:W-:Y:S01]  /*96f0*/  FSETP.GTU.FTZ.AND P6, PT, R63, R7, PT ;  /* 0x000000073f00720b */ /* 0x000fe20003fdc000 */
[----:B------:R-:W-:Y:S01]  /*9700*/  FMUL.FTZ R87, R29, R61 ;  /* 0x0000003d1d577220 */ /* 0x000fe20000410000 */
[----:B------:R-:W-:Y:S01]  /*9710*/  I2FP.F32.U32 R67, R67 ;  /* 0x0000004300437245 */ /* 0x000fe20000201000 */
[-C--:B------:R-:W-:Y:S01]  /*9720*/  FMUL.FTZ R88, R30, R61.reuse ;  /* 0x0000003d1e587220 */ /* 0x080fe20000410000 */
[----:B------:R-:W-:Y:S01]  /*9730*/  FSEL R86, R86, RZ, !P6 ;  /* 0x000000ff56567208 */ /* 0x000fe20007000000 */
[----:B------:R-:W-:Y:S01]  /*9740*/  FMUL.FTZ R61, R31, R61 ;  /* 0x0000003d1f3d7220 */ /* 0x000fe20000410000 */
[----:B------:R-:W-:Y:S01]  /*9750*/  SEL R66, RZ, 0x1, P6 ;  /* 0x00000001ff427807 */ /* 0x000fe20003000000 */
[----:B------:R-:W-:Y:S01]  /*9760*/  FFMA.FTZ R67, R67, R62, 1.1641532182693481445e-10 ;  /* 0x2f00000043437423 */ /* 0x000fe2000001003e */
[----:B------:R-:W-:Y:S02]  /*9770*/  FSETP.GTU.FTZ.AND P6, PT, R65, R7, PT ;  /* 0x000000074100720b */ /* 0x000fe40003fdc000 */
[----:B------:R-:W-:-:S02]  /*9780*/  FSEL R40, R40, RZ, P2 ;  /* 0x000000ff28287208 */ /* 0x000fc40001000000 */
[----:B------:R-:W-:Y:S02]  /*9790*/  FSEL R87, R87, RZ, !P6 ;  /* 0x000000ff57577208 */ /* 0x000fe40007000000 */
[----:B------:R-:W-:Y:S01]  /*97a0*/  SEL R63, RZ, 0x1, P6 ;  /* 0x00000001ff3f7807 */ /* 0x000fe20003000000 */
[----:B------:R-:W-:Y:S01]  /*97b0*/  FADD.FTZ R40, R40, R86 ;  /* 0x0000005628287221 */ /* 0x000fe20000010000 */
[-C--:B------:R-:W-:Y:S02]  /*97c0*/  FSETP.GTU.FTZ.AND P6, PT, R90, R7.reuse, PT ;  /* 0x000000075a00720b */ /* 0x080fe40003fdc000 */
[----:B------:R-:W-:Y:S01]  /*97d0*/  FSEL R41, R41, RZ, P3 ;  /* 0x000000ff29297208 */ /* 0x000fe20001800000 */
[----:B------:R-:W-:Y:S01]  /*97e0*/  @P1 FADD.FTZ R40, R32, R40 ;  /* 0x0000002820281221 */ /* 0x000fe20000010000 */
        /* <DEDUP_REMOVED lines=9> */
[----:B------:R-:W-:Y:S02]  /*9880*/  SEL R7, RZ, 0x1, P6 ;  /* 0x00000001ff077807 */ /* 0x000fe40003000000 */
[----:B------:R-:W-:Y:S01]  /*9890*/  PRMT R4, R66, 0x7610, R4 ;  /* 0x0000761042047816 */ /* 0x000fe20000000004 */
[----:B------:R-:W-:Y:S01]  /*98a0*/  FADD.FTZ R43, R61, R43 ;  /* 0x0000002b3d2b7221 */ /* 0x000fe20000010000 */
[----:B------:R-:W-:Y:S01]  /*98b0*/  @P1 FADD.FTZ R42, R34, R42 ;  /* 0x0000002a222a1221 */ /* 0x000fe20000010000 */
[----:B------:R-:W-:-:S02]  /*98c0*/  PRMT R3, R63, 0x7610, R3 ;  /* 0x000076103f037816 */ /* 0x000fc40000000003 */
[----:B------:R-:W-:Y:S01]  /*98d0*/  @P1 FADD.FTZ R43, R35, R43 ;  /* 0x0000002b232b1221 */ /* 0x000fe20000010000 */
[----:B------:R-:W-:Y:S02]  /*98e0*/  PRMT R2, R65, 0x7610, R2 ;  /* 0x0000761041027816 */ /* 0x000fe40000000002 */
[----:B------:R-:W-:Y:S01]  /*98f0*/  PRMT R0, R7, 0x7610, R0 ;  /* 0x0000761007007816 */ /* 0x000fe20000000000 */
[----:B------:R-:W-:Y:S06]  /*9900*/  BRA `(.L_x_14016) ;  /* 0x0000001400a47947 */ /* 0x000fec0003800000 */
.L_x_13975:
        /* <DEDUP_REMOVED lines=16> */
.L_x_14019:
        /* <DEDUP_REMOVED lines=13> */
.L_x_14021:
[----:B------:R-:W-:Y:S05]  /*9ae0*/  BSYNC.RECONVERGENT B3 ;  /* 0x0000000000037941 */ /* 0x000fea0003800200 */
.L_x_14020:
        /* <DEDUP_REMOVED lines=54> */
.L_x_14018:
[----:B------:R-:W-:Y:S05]  /*9e50*/  BSYNC.RECONVERGENT B2 ;  /* 0x0000000000027941 */ /* 0x000fea0003800200 */
.L_x_14017:
[----:B------:R-:W0:Y:S01]  /*9e60*/  LDC R7, c[0x0][0x404] ;  /* 0x00010100ff077b82 */ /* 0x000e220000000800 */
[----:B------:R-:W-:Y:S01]  /*9e70*/  ISETP.NE.AND P3, PT, R62, 0x1, PT ;  /* 0x000000013e00780c */ /* 0x000fe20003f65270 */
[----:B------:R-:W-:Y:S01]  /*9e80*/  BSSY.RECONVERGENT B2, `(.L_x_14022) ;  /* 0x0000055000027945 */ /* 0x000fe20003800200 */
[----:B------:R-:W-:Y:S01]  /*9e90*/  I2FP.F32.U32 R9, R61 ;  /* 0x0000003d00097245 */ /* 0x000fe20000201000 */
[----:B------:R-:W-:Y:S02]  /*9ea0*/  IMAD.MOV.U32 R61, RZ, RZ, 0x2f800000 ;  /* 0x2f800000ff3d7424 */ /* 0x000fe400078e00ff */
[----:B------:R-:W-:Y:S02]  /*9eb0*/  HFMA2 R63, -RZ, RZ, 0, 1.1920928955078125e-07 ;  /* 0x00000002ff3f7431 */ /* 0x000fe400000001ff */
[----:B------:R-:W-:-:S05]  /*9ec0*/  FFMA.FTZ R9, R9, R61, 1.1641532182693481445e-10 ;  /* 0x2f00000009097423 */ /* 0x000fca000001003d */
[----:B0-----:R-:W-:Y:S01]  /*9ed0*/  FSETP.LE.FTZ.AND P2, PT, R9, R7, PT ;  /* 0x000000070900720b */ /* 0x001fe20003f53000 */
        /* <DEDUP_REMOVED lines=10> */
.L_x_14024:
        /* <DEDUP_REMOVED lines=13> */
.L_x_14026:
[----:B------:R-:W-:Y:S05]  /*a050*/  BSYNC.RECONVERGENT B3 ;  /* 0x0000000000037941 */ /* 0x000fea0003800200 */
.L_x_14025:
        /* <DEDUP_REMOVED lines=52> */
[----:B------:R-:W-:-:S05]  /*a3a0*/  MOV R60, R62 ;  /* 0x0000003e003c7202 */ /* 0x000fca0000000f00 */
[----:B------:R-:W-:Y:S01]  /*a3b0*/  LOP3.LUT R11, R66, UR22, R63, 0x96, !PT ;  /* 0x00000016420b7c12 */ /* 0x000fe2000f8e963f */
[----:B------:R-:W-:-:S07]  /*a3c0*/  IMAD.MOV.U32 R63, RZ, RZ, RZ ;  /* 0x000000ffff3f7224 */ /* 0x000fce00078e00ff */
.L_x_14023:
[----:B------:R-:W-:Y:S05]  /*a3d0*/  BSYNC.RECONVERGENT B2 ;  /* 0x0000000000027941 */ /* 0x000fea0003800200 */
.L_x_14022:
        /* <DEDUP_REMOVED lines=16> */
.L_x_14029:
        /* <DEDUP_REMOVED lines=13> */
.L_x_14031:
[----:B------:R-:W-:Y:S05]  /*a5b0*/  BSYNC.RECONVERGENT B3 ;  /* 0x0000000000037941 */ /* 0x000fea0003800200 */
.L_x_14030:
        /* <DEDUP_REMOVED lines=51> */
[----:B------:R-:W-:Y:S01]  /*a8f0*/  UIADD3 UR22, UPT, UPT, UR5, -0x695add53, URZ ;  /* 0x96a522ad05167890 */ /* 0x000fe2000fffe0ff */
[----:B------:R-:W-:Y:S02]  /*a900*/  IMAD.MOV.U32 R60, RZ, RZ, R62 ;  /* 0x000000ffff3c7224 */ /* 0x000fe400078e003e */
[----:B------:R-:W-:-:S03]  /*a910*/  HFMA2 R62, -RZ, RZ, 0, 0 ;  /* 0x00000000ff3e7431 */ /* 0x000fc600000001ff */
[----:B------:R-:W-:-:S07]  /*a920*/  LOP3.LUT R11, R66, UR22, R63, 0x96, !PT ;  /* 0x00000016420b7c12 */ /* 0x000fce000f8e963f */
.L_x_14028:
[----:B------:R-:W-:Y:S05]  /*a930*/  BSYNC.RECONVERGENT B2 ;  /* 0x0000000000027941 */ /* 0x000fea0003800200 */
.L_x_14027:
[----:B------:R-:W-:Y:S01]  /*a940*/  ISETP.NE.AND P5, PT, R62, 0x1, PT ;  /* 0x000000013e00780c */ /* 0x000fe20003fa5270 */
[----:B------:R-:W-:Y:S01]  /*a950*/  BSSY.RECONVERGENT B2, `(.L_x_14032) ;  /* 0x0000054000027945 */ /* 0x000fe20003800200 */
[----:B------:R-:W-:Y:S01]  /*a960*/  I2FP.F32.U32 R9, R9 ;  /* 0x0000000900097245 */ /* 0x000fe20000201000 */
[----:B------:R-:W-:-:S04]  /*a970*/  IMAD.MOV.U32 R63, RZ, RZ, R6 ;  /* 0x000000ffff3f7224 */ /* 0x000fc800078e0006 */
[----:B------:R-:W-:-:S05]  /*a980*/  FFMA.FTZ R9, R9, R61, 1.1641532182693481445e-10 ;  /* 0x2f00000009097423 */ /* 0x000fca000001003d */
        /* <DEDUP_REMOVED lines=11> */
.L_x_14034:
        /* <DEDUP_REMOVED lines=13> */
.L_x_14036:
[----:B------:R-:W-:Y:S05]  /*ab10*/  BSYNC.RECONVERGENT B3 ;  /* 0x0000000000037941 */ /* 0x000fea0003800200 */
.L_x_14035:
[----:B------:R-:W-:Y:S01]  /*ab20*/  LOP3.LUT R62, R8, UR5, R67, 0x96, !PT ;  /* 0x00000005083e7c12 */ /* 0x000fe2000f8e9643 */
[----:B------:R-:W-:Y:S01]  /*ab30*/  IMAD.WIDE.U32 R10, R16, -0x326172a9, RZ ;  /* 0xcd9e8d57100a7825 */ /* 0x000fe200078e00ff */
[----:B------:R-:W-:-:S03]  /*ab40*/  UIADD3 UR22, UPT, UPT, UR4, -0x61c88647, URZ ;  /* 0x9e3779b904167890 */ /* 0x000fc6000fffe0ff */
[----:B------:R-:W-:Y:S01]  /*ab50*/  IMAD.WIDE.U32 R62, R62, -0x326172a9, RZ ;  /* 0xcd9e8d573e3e7825 */ /* 0x000fe200078e00ff */
[----:B------:R-:W-:-:S03]  /*ab60*/  LOP3.LUT R11, R12, UR4, R11, 0x96, !PT ;  /* 0x000000040c0b7c12 */ /* 0x000fc6000f8e960b */
[----:B------:R-:W-:Y:S01]  /*ab70*/  IMAD.MOV.U32 R9, RZ, RZ, RZ ;  /* 0x000000ffff097224 */ /* 0x000fe200078e00ff */
        /* <DEDUP_REMOVED lines=45> */
[----:B------:R-:W-:-:S06]  /*ae50*/  UIADD3 UR22, UPT, UPT, UR5, -0x695add53, URZ ;  /* 0x96a522ad05167890 */ /* 0x000fcc000fffe0ff */
[----:B------:R-:W-:Y:S02]  /*ae60*/  LOP3.LUT R11, R66, UR22, R63, 0x96, !PT ;  /* 0x00000016420b7c12 */ /* 0x000fe4000f8e963f */
[----:B------:R-:W-:Y:S01]  /*ae70*/  MOV R63, R60 ;  /* 0x0000003c003f7202 */ /* 0x000fe20000000f00 */
[----:B------:R-:W-:-:S07]  /*ae80*/  IMAD.MOV.U32 R60, RZ, RZ, R62 ;  /* 0x000000ffff3c7224 */ /* 0x000fce00078e003e */
.L_x_14033:
[----:B------:R-:W-:Y:S05]  /*ae90*/  BSYNC.RECONVERGENT B2 ;  /* 0x0000000000027941 */ /* 0x000fea0003800200 */
.L_x_14032:
[----:B------:R-:W-:Y:S01]  /*aea0*/  I2FP.F32.U32 R62, R63 ;  /* 0x0000003f003e7245 */ /* 0x000fe20000201000 */
[----:B-----5:R-:W-:Y:S01]  /*aeb0*/  FMUL.FTZ R42, R42, UR18 ;  /* 0x000000122a2a7c20 */ /* 0x020fe20008410000 */
[----:B------:R-:W-:Y:S01]  /*aec0*/  FMUL.FTZ R41, R41, UR18 ;  /* 0x0000001229297c20 */ /* 0x000fe20008410000 */
[----:B------:R-:W-:Y:S01]  /*aed0*/  FMUL.FTZ R40, R40, UR18 ;  /* 0x0000001228287c20 */ /* 0x000fe20008410000 */
[----:B------:R-:W-:Y:S01]  /*aee0*/  FMUL.FTZ R43, R43, UR18 ;  /* 0x000000122b2b7c20 */ /* 0x000fe20008410000 */
[----:B------:R-:W-:Y:S01]  /*aef0*/  FFMA.FTZ R62, R62, R61, 1.1641532182693481445e-10 ;  /* 0x2f0000003e3e7423 */ /* 0x000fe2000001003d */
[----:B------:R-:W-:Y:S02]  /*af00*/  FSEL R42, R42, RZ, P4 ;  /* 0x000000ff2a2a7208 */ /* 0x000fe40002000000 */
[----:B------:R-:W-:Y:S02]  /*af10*/  FSEL R41, R41, RZ, P3 ;  /* 0x000000ff29297208 */ /* 0x000fe40001800000 */
[----:B------:R-:W-:Y:S01]  /*af20*/  FSETP.GTU.FTZ.AND P5, PT, R62, R7, PT ;  /* 0x000000073e00720b */ /* 0x000fe20003fbc000 */
[----:B------:R-:W-:Y:S01]  /*af30*/  @P1 FADD.FTZ R42, R34, R42 ;  /* 0x0000002a222a1221 */ /* 0x000fe20000010000 */
[----:B------:R-:W-:Y:S01]  /*af40*/  FSEL R40, R40, RZ, P2 ;  /* 0x000000ff28287208 */ /* 0x000fe20001000000 */
[----:B------:R-:W-:Y:S01]  /*af50*/  @P1 FADD.FTZ R41, R33, R41 ;  /* 0x0000002921291221 */ /* 0x000fe20000010000 */
[----:B------:R-:W-:-:S02]  /*af60*/  FSEL R43, R43, RZ, !P5 ;  /* 0x000000ff2b2b7208 */ /* 0x000fc40006800000 */
[----:B------:R-:W-:Y:S01]  /*af70*/  PLOP3.LUT P5, PT, P5, PT, PT, 0x8, 0x80 ;  /* 0x000000000080781c */ /* 0x000fe20002fae170 */
[----:B------:R-:W-:Y:S02]  /*af80*/  @P1 FADD.FTZ R40, R32, R40 ;  /* 0x0000002820281221 */ /* 0x000fe40000010000 */
[----:B------:R-:W-:-:S10]  /*af90*/  @P1 FADD.FTZ R43, R35, R43 ;  /* 0x0000002b232b1221 */ /* 0x000fd40000010000 */
.L_x_14016:
[----:B------:R-:W0:Y:S01]  /*afa0*/  LDC.64 R66, c[0x0][0x3a8] ;  /* 0x0000ea00ff427b82 */ /* 0x000e220000000a00 */
[----:B------:R-:W-:Y:S02]  /*afb0*/  SEL R7, RZ, 0x1000000, !P5 ;  /* 0x01000000ff077807 */ /* 0x000fe40006800000 */
[----:B------:R-:W-:Y:S02]  /*afc0*/  SEL R61, RZ, 0x10000, !P4 ;  /* 0x00010000ff3d7807 */ /* 0x000fe40006000000 */
[----:B------:R-:W-:-:S03]  /*afd0*/  SEL R65, RZ, 0x100, !P3 ;  /* 0x00000100ff417807 */ /* 0x000fc60005800000 */
[----:B------:R-:W1:Y:S01]  /*afe0*/  LDC.64 R62, c[0x0][0x3b0] ;  /* 0x0000ec00ff3e7b82 */ /* 0x000e620000000a00 */
[----:B------:R-:W-:Y:S02]  /*aff0*/  IADD3 R7, PT, PT, R65, R7, R61 ;  /* 0x0000000741077210 */ /* 0x000fe40007ffe03d */
[----:B------:R-:W-:-:S04]  /*b000*/  SEL R61, RZ, 0x1, !P2 ;  /* 0x00000001ff3d7807 */ /* 0x000fc80005000000 */
[----:B------:R-:W-:Y:S01]  /*b010*/  IADD3 R7, PT, PT, R7, R61, RZ ;  /* 0x0000003d07077210 */ /* 0x000fe20007ffe0ff */
[----:B0-----:R-:W-:-:S05]  /*b020*/  IMAD.WIDE.U32 R66, R64, 0x10, R66 ;  /* 0x0000001040427825 */ /* 0x001fca00078e0042 */
[----:B------:R0:W-:Y:S01]  /*b030*/  STG.E.128 desc[UR6][R66.64], R40 ;  /* 0x0000002842007986 */ /* 0x0001e2000c101d06 */
[----:B-1----:R-:W-:-:S05]  /*b040*/  IMAD.WIDE.U32 R62, R64, 0x4, R62 ;  /* 0x00000004403e7825 */ /* 0x002fca00078e003e */
[----:B------:R0:W-:Y:S01]  /*b050*/  STG.E desc[UR6][R62.64], R7 ;  /* 0x000000073e007986 */ /* 0x0001e2000c101906 */
[----:B------:R-:W-:Y:S05]  /*b060*/  @!P0 BRA `(.L_x_14037) ;  /* 0x00000000002c8947 */ /* 0x000fea0003800000 */
[----:B0-----:R-:W0:Y:S01]  /*b070*/  LDC.64 R62, c[0x0][0x3b8] ;  /* 0x0000ee00ff3e7b82 */ /* 0x001e220000000a00 */
[----:B------:R-:W-:Y:S01]  /*b080*/  IMAD.U32 R7, R2, 0x10000, RZ ;  /* 0x0001000002077824 */ /* 0x000fe200078e00ff */
[----:B------:R-:W-:-:S04]  /*b090*/  LOP3.LUT R61, R0, 0xffff, RZ, 0xc0, !PT ;  /* 0x0000ffff003d7812 */ /* 0x000fc800078ec0ff */
[----:B------:R-:W-:-:S05]  /*b0a0*/  LOP3.LUT R7, R7, 0xff0000, RZ, 0xc0, !PT ;  /* 0x00ff000007077812 */ /* 0x000fca00078ec0ff */
[----:B------:R-:W-:Y:S01]  /*b0b0*/  IMAD R7, R61, 0x1000000, R7 ;  /* 0x010000003d077824 */ /* 0x000fe200078e0207 */
[----:B------:R-:W-:-:S04]  /*b0c0*/  LOP3.LUT R61, R3, 0xff, RZ, 0xc0, !PT ;  /* 0x000000ff033d7812 */ /* 0x000fc800078ec0ff */
[----:B------:R-:W-:Y:S02]  /*b0d0*/  LEA R7, R61, R7, 0x8 ;  /* 0x000000073d077211 */ /* 0x000fe400078e40ff */
[----:B------:R-:W-:-:S05]  /*b0e0*/  LOP3.LUT R61, R4, 0xff, RZ, 0xc0, !PT ;  /* 0x000000ff043d7812 */ /* 0x000fca00078ec0ff */
[----:B------:R-:W-:Y:S02]  /*b0f0*/  IMAD.IADD R7, R7, 0x1, R61 ;  /* 0x0000000107077824 */ /* 0x000fe400078e023d */
[----:B0-----:R-:W-:-:S05]  /*b100*/  IMAD.WIDE.U32 R62, R64, 0x4, R62 ;  /* 0x00000004403e7825 */ /* 0x001fca00078e003e */
[----:B------:R1:W-:Y:S02]  /*b110*/  STG.E desc[UR6][R62.64], R7 ;  /* 0x000000073e007986 */ /* 0x0003e4000c101906 */
.L_x_14037:
[----:B01----:R-:W-:Y:S01]  /*b120*/  IMAD.MOV.U32 R7, RZ, RZ, R60 ;  /* 0x000000ffff077224 */ /* 0x003fe200078e003c */
[----:B------:R-:W-:-:S07]  /*b130*/  IADD3 R64, PT, PT, R64, 0x20, RZ ;  /* 0x0000002040407810 */ /* 0x000fce0007ffe0ff */
.L_x_13974:
[----:B------:R-:W-:Y:S05]  /*b140*/  BSYNC.RECONVERGENT B1 ;  /* 0x0000000000017941 */ /* 0x000fea0003800200 */
.L_x_13973:
        /* <DEDUP_REMOVED lines=34> */
.L_x_14043:
        /* <DEDUP_REMOVED lines=13> */
.L_x_14045:
[----:B------:R-:W-:Y:S05]  /*b440*/  BSYNC.RECONVERGENT B3 ;  /* 0x0000000000037941 */ /* 0x000fea0003800200 */
.L_x_14044:
        /* <DEDUP_REMOVED lines=44> */
[----:B------:R-:W-:Y:S01]  /*b710*/  UIADD3 UR23, UPT, UPT, UR5, -0x695add53, URZ ;  /* 0x96a522ad05177890 */ /* 0x000fe2000fffe0ff */
[----:B------:R-:W-:Y:S02]  /*b720*/  MOV R63, R7 ;  /* 0x00000007003f7202 */ /* 0x000fe40000000f00 */
[----:B------:R-:W-:Y:S01]  /*b730*/  LOP3.LUT R60, R60, UR22, R11, 0x96, !PT ;  /* 0x000000163c3c7c12 */ /* 0x000fe2000f8e960b */
[----:B------:R-:W-:Y:S01]  /*b740*/  UIADD3 UR22, UPT, UPT, UR4, -0x700cb87f, URZ ;  /* 0x8ff3478104167890 */ /* 0x000fe2000fffe0ff */
[----:B------:R-:W-:-:S04]  /*b750*/  IMAD.WIDE.U32 R66, R66, -0x326172a9, RZ ;  /* 0xcd9e8d5742427825 */ /* 0x000fc800078e00ff */
[----:B------:R-:W-:Y:S01]  /*b760*/  IMAD.WIDE.U32 R60, R60, -0x2daee0ad, RZ ;  /* 0xd2511f533c3c7825 */ /* 0x000fe200078e00ff */
[----:B------:R-:W-:-:S03]  /*b770*/  LOP3.LUT R10, R10, UR22, R67, 0x96, !PT ;  /* 0x000000160a0a7c12 */ /* 0x000fc6000f8e9643 */
[----:B------:R-:W-:Y:S01]  /*b780*/  IMAD.MOV.U32 R6, RZ, RZ, R66 ;  /* 0x000000ffff067224 */ /* 0x000fe200078e0042 */
[----:B------:R-:W-:Y:S01]  /*b790*/  LOP3.LUT R11, R62, UR23, R61, 0x96, !PT ;  /* 0x000000173e0b7c12 */ /* 0x000fe2000f8e963d */
[----:B------:R-:W-:-:S07]  /*b7a0*/  IMAD.MOV.U32 R62, RZ, RZ, RZ ;  /* 0x000000ffff3e7224 */ /* 0x000fce00078e00ff */
.L_x_14042:
[----:B------:R-:W-:Y:S05]  /*b7b0*/  BSYNC.RECONVERGENT B2 ;  /* 0x0000000000027941 */ /* 0x000fea0003800200 */
.L_x_14041:
[----:B------:R-:W0:Y:S01]  /*b7c0*/  LDC R7, c[0x0][0x404] ;  /* 0x00010100ff077b82 */ /* 0x000e220000000800 */
[----:B------:R-:W-:Y:S01]  /*b7d0*/  ISETP.NE.AND P3, PT, R62, 0x1, PT ;  /* 0x000000013e00780c */ /* 0x000fe20003f65270 */
[----:B------:R-:W-:Y:S01]  /*b7e0*/  IMAD.MOV.U32 R90, RZ, RZ, 0x2f800000 ;  /* 0x2f800000ff5a7424 */ /* 0x000fe200078e00ff */
[----:B------:R-:W-:Y:S01]  /*b7f0*/  I2FP.F32.U32 R9, R63 ;  /* 0x0000003f00097245 */ /* 0x000fe20000201000 */
[----:B------:R-:W-:Y:S01]  /*b800*/  BSSY.RECONVERGENT B2, `(.L_x_14046) ;  /* 0x0000055000027945 */ /* 0x000fe20003800200 */
[----:B------:R-:W-:-:S03]  /*b810*/  HFMA2 R63, -RZ, RZ, 0, 1.1920928955078125e-07 ;  /* 0x00000002ff3f7431 */ /* 0x000fc600000001ff */
        /* <DEDUP_REMOVED lines=14> */
.L_x_14048:
        /* <DEDUP_REMOVED lines=13> */
.L_x_14050:
[----:B------:R-:W-:Y:S05]  /*b9d0*/  BSYNC.RECONVERGENT B3 ;  /* 0x0000000000037941 */ /* 0x000fea0003800200 */
.L_x_14049:
        /* <DEDUP_REMOVED lines=55> */
.L_x_14047:
[----:B------:R-:W-:Y:S05]  /*bd50*/  BSYNC.RECONVERGENT B2 ;  /* 0x0000000000027941 */ /* 0x000fea0003800200 */
.L_x_14046:
        /* <DEDUP_REMOVED lines=15> */
.L_x_14053:
        /* <DEDUP_REMOVED lines=13> */
.L_x_14055:
[----:B------:R-:W-:Y:S05]  /*bf20*/  BSYNC.RECONVERGENT B3 ;  /* 0x0000000000037941 */ /* 0x000fea0003800200 */
.L_x_14054:
        /* <DEDUP_REMOVED lines=55> */
.L_x_14052:
[----:B------:R-:W-:Y:S05]  /*c2a0*/  BSYNC.RECONVERGENT B2 ;  /* 0x0000000000027941 */ /* 0x000fea0003800200 */
.L_x_14051:
        /* <DEDUP_REMOVED lines=17> */
.L_x_14058:
        /* <DEDUP_REMOVED lines=13> */
.L_x_14060:
[----:B------:R-:W-:Y:S05]  /*c490*/  BSYNC.RECONVERGENT B3 ;  /* 0x0000000000037941 */ /* 0x000fea0003800200 */
.L_x_14059:
        /* <DEDUP_REMOVED lines=55> */
.L_x_14057:
[----:B------:R-:W-:Y:S05]  /*c810*/  BSYNC.RECONVERGENT B2 ;  /* 0x0000000000027941 */ /* 0x000fea0003800200 */
.L_x_14056:
        /* <DEDUP_REMOVED lines=15> */
.L_x_14063:
        /* <DEDUP_REMOVED lines=13> */
.L_x_14065:
[----:B------:R-:W-:Y:S05]  /*c9e0*/  BSYNC.RECONVERGENT B3 ;  /* 0x0000000000037941 */ /* 0x000fea0003800200 */
.L_x_14064:
        /* <DEDUP_REMOVED lines=55> */
.L_x_14062:
[----:B------:R-:W-:Y:S05]  /*cd60*/  BSYNC.RECONVERGENT B2 ;  /* 0x0000000000027941 */ /* 0x000fea0003800200 */
.L_x_14061:
        /* <DEDUP_REMOVED lines=17> */
.L_x_14068:
        /* <DEDUP_REMOVED lines=13> */
.L_x_14070:
[----:B------:R-:W-:Y:S05]  /*cf50*/  BSYNC.RECONVERGENT B3 ;  /* 0x0000000000037941 */ /* 0x000fea0003800200 */
.L_x_14069:
        /* <DEDUP_REMOVED lines=55> */
.L_x_14067:
[----:B------:R-:W-:Y:S05]  /*d2d0*/  BSYNC.RECONVERGENT B2 ;  /* 0x0000000000027941 */ /* 0x000fea0003800200 */
.L_x_14066:
        /* <DEDUP_REMOVED lines=15> */
.L_x_14073:
        /* <DEDUP_REMOVED lines=13> */
.L_x_14075:
[----:B------:R-:W-:Y:S05]  /*d4a0*/  BSYNC.RECONVERGENT B3 ;  /* 0x0000000000037941 */ /* 0x000fea0003800200 */
.L_x_14074:
[----:B------:R-:W-:Y:S01]  /*d4b0*/  LOP3.LUT R66, R8, UR5, R87, 0x96, !PT ;  /* 0x0000000508427c12 */ /* 0x000fe2000f8e9657 */
[----:B------:R-:W-:Y:S01]  /*d4c0*/  IMAD.WIDE.U32 R10, R16, -0x326172a9, RZ ;  /* 0xcd9e8d57100a7825 */ /* 0x000fe200078e00ff */
[----:B------:R-:W-:Y:S01]  /*d4d0*/  UIADD3 UR22, UPT, UPT, UR4, -0x61c88647, URZ ;  /* 0x9e3779b904167890 */ /* 0x000fe2000fffe0ff */
[----:B------:R-:W-:Y:S02]  /*d4e0*/  MOV R9, R60 ;  /* 0x0000003c00097202 */ /* 0x000fe40000000f00 */
        /* <DEDUP_REMOVED lines=48> */
[----:B------:R-:W-:-:S02]  /*d7f0*/  IMAD.MOV.U32 R60, RZ, RZ, R66 ;  /* 0x000000ffff3c7224 */ /* 0x000fc400078e0042 */
[----:B------:R-:W-:-:S03]  /*d800*/  IMAD.MOV.U32 R66, RZ, RZ, RZ ;  /* 0x000000ffff427224 */ /* 0x000fc600078e00ff */
[----:B------:R-:W-:-:S07]  /*d810*/  LOP3.LUT R11, R86, UR22, R67, 0x96, !PT ;  /* 0x00000016560b7c12 */ /* 0x000fce000f8e9643 */
.L_x_14072:
[----:B------:R-:W-:Y:S05]  /*d820*/  BSYNC.RECONVERGENT B2 ;  /* 0x0000000000027941 */ /* 0x000fea0003800200 */
.L_x_14071:
[----:B------:R-:W-:Y:S01]  /*d830*/  ISETP.NE.AND P6, PT, R66, 0x1, PT ;  /* 0x000000014200780c */ /* 0x000fe20003fc5270 */
[----:B------:R-:W-:Y:S01]  /*d840*/  BSSY.RECONVERGENT B2, `(.L_x_14076) ;  /* 0x0000057000027945 */ /* 0x000fe20003800200 */
[----:B------:R-:W-:Y:S01]  /*d850*/  I2FP.F32.U32 R86, R9 ;  /* 0x0000000900567245 */ /* 0x000fe20000201000 */
[----:B------:R-:W-:Y:S02]  /*d860*/  HFMA2 R9, -RZ, RZ, 0, 1.1920928955078125e-07 ;  /* 0x00000002ff097431 */ /* 0x000fe400000001ff */
[----:B------:R-:W-:Y:S01]  /*d870*/  FMUL.FTZ R47, R47, R61 ;  /* 0x0000003d2f2f7220 */ /* 0x000fe20000410000 */
        /* <DEDUP_REMOVED lines=12> */
.L_x_14078:
        /* <DEDUP_REMOVED lines=15> */
.L_x_14080:
[----:B------:R-:W-:Y:S05]  /*da30*/  BSYNC.RECONVERGENT B3 ;  /* 0x0000000000037941 */ /* 0x000fea0003800200 */
.L_x_14079:
        /* <DEDUP_REMOVED lines=52> */
[----:B------:R-:W-:Y:S01]  /*dd80*/  LOP3.LUT R11, R86, UR22, R67, 0x96, !PT ;  /* 0x00000016560b7c12 */ /* 0x000fe2000f8e9643 */
[----:B------:R-:W-:Y:S01]  /*dd90*/  IMAD.MOV.U32 R67, RZ, RZ, R60 ;  /* 0x000000ffff437224 */ /* 0x000fe200078e003c */
[----:B------:R-:W-:-:S07]  /*dda0*/  MOV R60, R66 ;  /* 0x00000042003c7202 */ /* 0x000fce0000000f00 */
.L_x_14077:
[----:B------:R-:W-:Y:S05]  /*ddb0*/  BSYNC.RECONVERGENT B2 ;  /* 0x0000000000027941 */ /* 0x000fea0003800200 */
.L_x_14076:
        /* <DEDUP_REMOVED lines=35> */
.L_x_14040:
        /* <DEDUP_REMOVED lines=16> */
.L_x_14084:
        /* <DEDUP_REMOVED lines=13> */
.L_x_14086:
[----:B------:R-:W-:Y:S05]  /*e1c0*/  BSYNC.RECONVERGENT B3 ;  /* 0x0000000000037941 */ /* 0x000fea0003800200 */
.L_x_14085:
        /* <DEDUP_REMOVED lines=53> */
[----:B------:R-:W-:-:S07]  /*e520*/  IMAD.MOV.U32 R62, RZ, RZ, RZ ;  /* 0x000000ffff3e7224 */ /* 0x000fce00078e00ff */
.L_x_14083:
[----:B------:R-:W-:Y:S05]  /*e530*/  BSYNC.RECONVERGENT B2 ;  /* 0x0000000000027941 */ /* 0x000fea0003800200 */
.L_x_14082:
[----:B------:R-:W0:Y:S01]  /*e540*/  LDC R7, c[0x0][0x404] ;  /* 0x00010100ff077b82 */ /* 0x000e220000000800 */
[----:B------:R-:W-:Y:S01]  /*e550*/  I2FP.F32.U32 R9, R61 ;  /* 0x0000003d00097245 */ /* 0x000fe20000201000 */
[----:B------:R-:W-:Y:S01]  /*e560*/  HFMA2 R61, -RZ, RZ, 0.1171875, 0 ;  /* 0x2f800000ff3d7431 */ /* 0x000fe200000001ff */
[----:B------:R-:W-:Y:S01]  /*e570*/  ISETP.NE.AND P3, PT, R62, 0x1, PT ;  /* 0x000000013e00780c */ /* 0x000fe20003f65270 */
[----:B------:R-:W-:Y:S01]  /*e580*/  BSSY.RECONVERGENT B2, `(.L_x_14087) ;  /* 0x0000053000027945 */ /* 0x000fe20003800200 */
[----:B------:R-:W-:Y:S02]  /*e590*/  IMAD.MOV.U32 R63, RZ, RZ, 0x2 ;  /* 0x00000002ff3f7424 */ /* 0x000fe400078e00ff */
[----:B------:R-:W-:-:S05]  /*e5a0*/  FFMA.FTZ R9, R9, R61, 1.1641532182693481445e-10 ;  /* 0x2f00000009097423 */ /* 0x000fca000001003d */
[----:B0-----:R-:W-:Y:S01]  /*e5b0*/  FSETP.LE.FTZ.AND P2, PT, R9, R7, PT ;  /* 0x000000070900720b */ /* 0x001fe20003f53000 */
[----:B------:R-:W-:-:S03]  /*e5c0*/  IMAD.MOV.U32 R9, RZ, RZ, R6 ;  /* 0x000000ffff097224 */ /* 0x000fc600078e0006 */
        /* <DEDUP_REMOVED lines=9> */
.L_x_14089:
        /* <DEDUP_REMOVED lines=13> */
.L_x_14091:
[----:B------:R-:W-:Y:S05]  /*e730*/  BSYNC.RECONVERGENT B3 ;  /* 0x0000000000037941 */ /* 0x000fea0003800200 */
.L_x_14090:
        /* <DEDUP_REMOVED lines=52> */
[----:B------:R-:W-:-:S05]  /*ea80*/  IMAD.MOV.U32 R60, RZ, RZ, R62 ;  /* 0x000000ffff3c7224 */ /* 0x000fca00078e003e */
[----:B------:R-:W-:Y:S01]  /*ea90*/  LOP3.LUT R11, R66, UR22, R63, 0x96, !PT ;  /* 0x00000016420b7c12 */ /* 0x000fe2000f8e963f */
[----:B------:R-:W-:-:S07]  /*eaa0*/  IMAD.MOV.U32 R63, RZ, RZ, RZ ;  /* 0x000000ffff3f7224 */ /* 0x000fce00078e00ff */
.L_x_14088:
[----:B------:R-:W-:Y:S05]  /*eab0*/  BSYNC.RECONVERGENT B2 ;  /* 0x0000000000027941 */ /* 0x000fea0003800200 */
.L_x_14087:
[----:B------:R-:W-:Y:S01]  /*eac0*/  ISETP.NE.AND P4, PT, R63, 0x1, PT ;  /* 0x000000013f00780c */ /* 0x000fe20003f85270 */
[----:B------:R-:W-:Y:S01]  /*ead0*/  BSSY.RECONVERGENT B2, `(.L_x_14092) ;  /* 0x0000054000027945 */ /* 0x000fe20003800200 */
[----:B------:R-:W-:Y:S01]  /*eae0*/  I2FP.F32.U32 R9, R9 ;  /* 0x0000000900097245 */ /* 0x000fe20000201000 */
[----:B------:R-:W-:-:S04]  /*eaf0*/  HFMA2 R62, -RZ, RZ, 0, 1.1920928955078125e-07 ;  /* 0x00000002ff3e7431 */ /* 0x000fc800000001ff */
        /* <DEDUP_REMOVED lines=12> */
.L_x_14094:
        /* <DEDUP_REMOVED lines=13> */
.L_x_14096:
[----:B------:R-:W-:Y:S05]  /*ec90*/  BSYNC.RECONVERGENT B3 ;  /* 0x0000000000037941 */ /* 0x000fea0003800200 */
.L_x_14095:
        /* <DEDUP_REMOVED lines=55> */
.L_x_14093:
[----:B------:R-:W-:Y:S05]  /*f010*/  BSYNC.RECONVERGENT B2 ;  /* 0x0000000000027941 */ /* 0x000fea0003800200 */
.L_x_14092:
[----:B------:R-:W-:Y:S01]  /*f020*/  ISETP.NE.AND P5, PT, R62, 0x1, PT ;  /* 0x000000013e00780c */ /* 0x000fe20003fa5270 */
[----:B------:R-:W-:Y:S01]  /*f030*/  BSSY.RECONVERGENT B2, `(.L_x_14097) ;  /* 0x0000054000027945 */ /* 0x000fe20003800200 */
[----:B------:R-:W-:Y:S01]  /*f040*/  I2FP.F32.U32 R65, R9 ;  /* 0x0000000900417245 */ /* 0x000fe20000201000 */
[----:B------:R-:W-:Y:S01]  /*f050*/  IMAD.MOV.U32 R9, RZ, RZ, 0x2 ;  /* 0x00000002ff097424 */ /* 0x000fe200078e00ff */
[----:B------:R-:W-:-:S03]  /*f060*/  MOV R63, R6 ;  /* 0x00000006003f7202 */ /* 0x000fc60000000f00 */
        /* <DEDUP_REMOVED lines=11> */
.L_x_14099:
        /* <DEDUP_REMOVED lines=13> */
.L_x_14101:
[----:B------:R-:W-:Y:S05]  /*f1f0*/  BSYNC.RECONVERGENT B3 ;  /* 0x0000000000037941 */ /* 0x000fea0003800200 */
.L_x_14100:
        /* <DEDUP_REMOVED lines=55> */
.L_x_14098:
[----:B------:R-:W-:Y:S05]  /*f570*/  BSYNC.RECONVERGENT B2 ;  /* 0x0000000000027941 */ /* 0x000fea0003800200 */
.L_x_14097:
        /* <DEDUP_REMOVED lines=16> */
.L_x_14081:
        /* <DEDUP_REMOVED lines=16> */
[----:B------:R-:W-:-:S04]  /*f780*/  LOP3.LUT R7, R7, 0xff0000, RZ, 0xc0, !PT ;  /* 0x00ff000007077812 */ /* 0x000fc800078ec0ff */
[----:B------:R-:W-:Y:S02]  /*f790*/  LEA R7, R61, R7, 0x18 ;  /* 0x000000073d077211 */ /* 0x000fe400078ec0ff */
[----:B------:R-:W-:-:S05]  /*f7a0*/  LOP3.LUT R61, R3, 0xff, RZ, 0xc0, !PT ;  /* 0x000000ff033d7812 */ /* 0x000fca00078ec0ff */
[----:B------:R-:W-:Y:S01]  /*f7b0*/  IMAD R7, R61, 0x100, R7 ;  /* 0x000001003d077824 */ /* 0x000fe200078e0207 */
[----:B------:R-:W-:-:S05]  /*f7c0*/  LOP3.LUT R61, R4, 0xff, RZ, 0xc0, !PT ;  /* 0x000000ff043d7812 */ /* 0x000fca00078ec0ff */
[----:B------:R-:W-:Y:S02]  /*f7d0*/  IMAD.IADD R7, R7, 0x1, R61 ;  /* 0x0000000107077824 */ /* 0x000fe400078e023d */
[----:B0-----:R-:W-:-:S05]  /*f7e0*/  IMAD.WIDE.U32 R62, R64, 0x4, R62 ;  /* 0x00000004403e7825 */ /* 0x001fca00078e003e */
[----:B------:R1:W-:Y:S02]  /*f7f0*/  STG.E desc[UR6][R62.64], R7 ;  /* 0x000000073e007986 */ /* 0x0003e4000c101906 */
.L_x_14102:
[----:B01----:R-:W-:Y:S01]  /*f800*/  MOV R7, R60 ;  /* 0x0000003c00077202 */ /* 0x003fe20000000f00 */
[----:B------:R-:W-:-:S07]  /*f810*/  VIADD R64, R64, 0x20 ;  /* 0x0000002040407836 */ /* 0x000fce0000000000 */
.L_x_14039:
[----:B------:R-:W-:Y:S05]  /*f820*/  BSYNC.RECONVERGENT B1 ;  /* 0x0000000000017941 */ /* 0x000fea0003800200 */
.L_x_14038:
        /* <DEDUP_REMOVED lines=34> */
.L_x_14108:
        /* <DEDUP_REMOVED lines=13> */
.L_x_14110:
[----:B------:R-:W-:Y:S05]  /*fb20*/  BSYNC.RECONVERGENT B3 ;  /* 0x0000000000037941 */ /* 0x000fea0003800200 */
.L_x_14109:
        /* <DEDUP_REMOVED lines=55> */
.L_x_14107:
[----:B------:R-:W-:Y:S05]  /*fea0*/  BSYNC.RECONVERGENT B2 ;  /* 0x0000000000027941 */ /* 0x000fea0003800200 */
.L_x_14106:
[----:B------:R-:W0:Y:S01]  /*feb0*/  LDC R89, c[0x0][0x404] ;  /* 0x00010100ff597b82 */ /* 0x000e220000000800 */
[----:B------:R-:W-:Y:S01]  /*fec0*/  ISETP.NE.AND P3, PT, R60, 0x1, PT ;  /* 0x000000013c00780c */ /* 0x000fe20003f65270 */
[----:B------:R-:W-:Y:S01]  /*fed0*/  IMAD.MOV.U32 R92, RZ, RZ, 0x2f800000 ;  /* 0x2f800000ff5c7424 */ /* 0x000fe200078e00ff */
[----:B------:R-:W-:Y:S01]  /*fee0*/  I2FP.F32.U32 R61, R61 ;  /* 0x0000003d003d7245 */ /* 0x000fe20000201000 */
[----:B------:R-:W-:Y:S01]  /*fef0*/  BSSY.RECONVERGENT B2, `(.L_x_14111) ;  /* 0x0000055000027945 */ /* 0x000fe20003800200 */
[----:B------:R-:W-:-:S03]  /*ff00*/  IMAD.MOV.U32 R9, RZ, RZ, 0x2 ;  /* 0x00000002ff097424 */ /* 0x000fc600078e00ff */
        /* <DEDUP_REMOVED lines=14> */
.L_x_14113:
        /* <DEDUP_REMOVED lines=13> */
.L_x_14115:
[----:B------:R-:W-:Y:S05]  /*100c0*/  BSYNC.RECONVERGENT B3 ;  /* 0x0000000000037941 */ /* 0x000fea0003800200 */
.L_x_14114:
        /* <DEDUP_REMOVED lines=55> */
.L_x_14112:
[----:B------:R-:W-:Y:S05]  /*10440*/  BSYNC.RECONVERGENT B2 ;  /* 0x0000000000027941 */ /* 0x000fea0003800200 */
.L_x_14111:
        /* <DEDUP_REMOVED lines=15> */
.L_x_14118:
        /* <DEDUP_REMOVED lines=13> */
.L_x_14120:
[----:B------:R-:W-:Y:S05]  /*10610*/  BSYNC.RECONVERGENT B3 ;  /* 0x0000000000037941 */ /* 0x000fea0003800200 */
.L_x_14119:
        /* <DEDUP_REMOVED lines=55> */
.L_x_14117:
[----:B------:R-:W-:Y:S05]  /*10990*/  BSYNC.RECONVERGENT B2 ;  /* 0x0000000000027941 */ /* 0x000fea0003800200 */
.L_x_14116:
        /* <DEDUP_REMOVED lines=17> */
.L_x_14123:
        /* <DEDUP_REMOVED lines=13> */
.L_x_14125:
[----:B------:R-:W-:Y:S05]  /*10b80*/  BSYNC.RECONVERGENT B3 ;  /* 0x0000000000037941 */ /* 0x000fea0003800200 */
.L_x_14124:
        /* <DEDUP_REMOVED lines=55> */
.L_x_14122:
[----:B------:R-:W-:Y:S05]  /*10f00*/  BSYNC.RECONVERGENT B2 ;  /* 0x0000000000027941 */ /* 0x000fea0003800200 */
.L_x_14121:
        /* <DEDUP_REMOVED lines=15> */
.L_x_14128:
        /* <DEDUP_REMOVED lines=13> */
.L_x_14130:
[----:B------:R-:W-:Y:S05]  /*110d0*/  BSYNC.RECONVERGENT B3 ;  /* 0x0000000000037941 */ /* 0x000fea0003800200 */
.L_x_14129:
        /* <DEDUP_REMOVED lines=55> */
.L_x_14127:
[----:B------:R-:W-:Y:S05]  /*11450*/  BSYNC.RECONVERGENT B2 ;  /* 0x0000000000027941 */ /* 0x000fea0003800200 */
.L_x_14126:
        /* <DEDUP_REMOVED lines=17> */
.L_x_14133:
        /* <DEDUP_REMOVED lines=13> */
.L_x_14135:
[----:B------:R-:W-:Y:S05]  /*11640*/  BSYNC.RECONVERGENT B3 ;  /* 0x0000000000037941 */ /* 0x000fea0003800200 */
.L_x_14134:
        /* <DEDUP_REMOVED lines=55> */
.L_x_14132:
[----:B------:R-:W-:Y:S05]  /*119c0*/  BSYNC.RECONVERGENT B2 ;  /* 0x0000000000027941 */ /* 0x000fea0003800200 */
.L_x_14131:
        /* <DEDUP_REMOVED lines=15> */
.L_x_14138:
        /* <DEDUP_REMOVED lines=13> */
.L_x_14140:
[----:B------:R-:W-:Y:S05]  /*11b90*/  BSYNC.RECONVERGENT B3 ;  /* 0x0000000000037941 */ /* 0x000fea0003800200 */
.L_x_14139:
        /* <DEDUP_REMOVED lines=55> */
.L_x_14137:
[----:B------:R-:W-:Y:S05]  /*11f10*/  BSYNC.RECONVERGENT B2 ;  /* 0x0000000000027941 */ /* 0x000fea0003800200 */
.L_x_14136:
        /* <DEDUP_REMOVED lines=17> */
.L_x_14143:
        /* <DEDUP_REMOVED lines=15> */
.L_x_14145:
[----:B------:R-:W-:Y:S05]  /*12120*/  BSYNC.RECONVERGENT B3 ;  /* 0x0000000000037941 */ /* 0x000fea0003800200 */
.L_x_14144:
        /* <DEDUP_REMOVED lines=55> */
.L_x_14142:
[----:B------:R-:W-:Y:S05]  /*124a0*/  BSYNC.RECONVERGENT B2 ;  /* 0x0000000000027941 */ /* 0x000fea0003800200 */
.L_x_14141:
        /* <DEDUP_REMOVED lines=35> */
.L_x_14105:
        /* <DEDUP_REMOVED lines=16> */
.L_x_14149:
        /* <DEDUP_REMOVED lines=13> */
.L_x_14151:
[----:B------:R-:W-:Y:S05]  /*128b0*/  BSYNC.RECONVERGENT B3 ;  /* 0x0000000000037941 */ /* 0x000fea0003800200 */
.L_x_14150:
        /* <DEDUP_REMOVED lines=55> */
.L_x_14148:
[----:B------:R-:W-:Y:S05]  /*12c30*/  BSYNC.RECONVERGENT B2 ;  /* 0x0000000000027941 */ /* 0x000fea0003800200 */
.L_x_14147:
[----:B------:R-:W0:Y:S01]  /*12c40*/  LDC R67, c[0x0][0x404] ;  /* 0x00010100ff437b82 */ /* 0x000e220000000800 */
[----:B------:R-:W-:Y:S01]  /*12c50*/  HFMA2 R66, -RZ, RZ, 0.1171875, 0 ;  /* 0x2f800000ff427431 */ /* 0x000fe200000001ff */
[----:B------:R-:W-:Y:S01]  /*12c60*/  ISETP.NE.AND P3, PT, R60, 0x1, PT ;  /* 0x000000013c00780c */ /* 0x000fe20003f65270 */
[----:B------:R-:W-:Y:S01]  /*12c70*/  BSSY.RECONVERGENT B2, `(.L_x_14152) ;  /* 0x0000053000027945 */ /* 0x000fe20003800200 */
[----:B------:R-:W-:Y:S01]  /*12c80*/  I2FP.F32.U32 R7, R61 ;  /* 0x0000003d00077245 */ /* 0x000fe20000201000 */
[----:B------:R-:W-:-:S04]  /*12c90*/  IMAD.MOV.U32 R9, RZ, RZ, 0x2 ;  /* 0x00000002ff097424 */ /* 0x000fc800078e00ff */
[----:B------:R-:W-:-:S05]  /*12ca0*/  FFMA.FTZ R7, R7, R66, 1.1641532182693481445e-10 ;  /* 0x2f00000007077423 */ /* 0x000fca0000010042 */
[----:B0-----:R-:W-:Y:S02]  /*12cb0*/  FSETP.LE.FTZ.AND P2, PT, R7, R67, PT ;  /* 0x000000430700720b */ /* 0x001fe40003f53000 */
        /* <DEDUP_REMOVED lines=10> */
.L_x_14154:
        /* <DEDUP_REMOVED lines=13> */
.L_x_14156:
[----:B------:R-:W-:Y:S05]  /*12e30*/  BSYNC.RECONVERGENT B3 ;  /* 0x0000000000037941 */ /* 0x000fea0003800200 */
.L_x_14155:
        /* <DEDUP_REMOVED lines=51> */
[----:B------:R-:W-:Y:S01]  /*13170*/  MOV R7, R65 ;  /* 0x0000004100077202 */ /* 0x000fe20000000f00 */
[----:B------:R-:W-:-:S04]  /*13180*/  IMAD.MOV.U32 R65, RZ, RZ, R60 ;  /* 0x000000ffff417224 */ /* 0x000fc800078e003c */
[----:B------:R-:W-:-:S07]  /*13190*/  LOP3.LUT R11, R62, UR22, R61, 0x96, !PT ;  /* 0x000000163e0b7c12 */ /* 0x000fce000f8e963d */
.L_x_14153:
[----:B------:R-:W-:Y:S05]  /*131a0*/  BSYNC.RECONVERGENT B2 ;  /* 0x0000000000027941 */ /* 0x000fea0003800200 */
.L_x_14152:
        /* <DEDUP_REMOVED lines=16> */
.L_x_14159:
        /* <DEDUP_REMOVED lines=13> */
.L_x_14161:
[----:B------:R-:W-:Y:S05]  /*13380*/  BSYNC.RECONVERGENT B3 ;  /* 0x0000000000037941 */ /* 0x000fea0003800200 */
.L_x_14160:
[----:B------:R-:W-:Y:S01]  /*13390*/  LOP3.LUT R6, R8, UR5, R61, 0x96, !PT ;  /* 0x0000000508067c12 */ /* 0x000fe2000f8e963d */
[----:B------:R-:W-:Y:S01]  /*133a0*/  IMAD.WIDE.U32 R10, R16, -0x326172a9, RZ ;  /* 0xcd9e8d57100a7825 */ /* 0x000fe200078e00ff */
[----:B------:R-:W-:-:S03]  /*133b0*/  UIADD3 UR22, UPT, UPT, UR4, -0x61c88647, URZ ;  /* 0x9e3779b904167890 */ /* 0x000fc6000fffe0ff */
        /* <DEDUP_REMOVED lines=48> */
[----:B------:R-:W-:Y:S02]  /*136c0*/  IMAD.MOV.U32 R65, RZ, RZ, R60 ;  /* 0x000000ffff417224 */ /* 0x000fe400078e003c */
[----:B------:R-:W-:Y:S02]  /*136d0*/  HFMA2 R60, -RZ, RZ, 0, 0 ;  /* 0x00000000ff3c7431 */ /* 0x000fe400000001ff */
[----:B------:R-:W-:-:S07]  /*136e0*/  LOP3.LUT R11, R62, UR22, R61, 0x96, !PT ;  /* 0x000000163e0b7c12 */ /* 0x000fce000f8e963d */
.L_x_14158:
[----:B------:R-:W-:Y:S05]  /*136f0*/  BSYNC.RECONVERGENT B2 ;  /* 0x0000000000027941 */ /* 0x000fea0003800200 */
.L_x_14157:
        /* <DEDUP_REMOVED lines=16> */
.L_x_14164:
        /* <DEDUP_REMOVED lines=13> */
.L_x_14166:
[----:B------:R-:W-:Y:S05]  /*138d0*/  BSYNC.RECONVERGENT B3 ;  /* 0x0000000000037941 */ /* 0x000fea0003800200 */
.L_x_14165:
        /* <DEDUP_REMOVED lines=54> */
.L_x_14163:
[----:B------:R-:W-:Y:S05]  /*13c40*/  BSYNC.RECONVERGENT B2 ;  /* 0x0000000000027941 */ /* 0x000fea0003800200 */
.L_x_14162:
        /* <DEDUP_REMOVED lines=16> */
.L_x_14146:
        /* <DEDUP_REMOVED lines=24> */
.L_x_14167:
[----:B01----:R-:W-:Y:S01]  /*13ed0*/  MOV R7, R65 ;  /* 0x0000004100077202 */ /* 0x003fe20000000f00 */
[----:B------:R-:W-:-:S07]  /*13ee0*/  VIADD R64, R64, 0x20 ;  /* 0x0000002040407836 */ /* 0x000fce0000000000 */
.L_x_14104:
[----:B------:R-:W-:Y:S05]  /*13ef0*/  BSYNC.RECONVERGENT B1 ;  /* 0x0000000000017941 */ /* 0x000fea0003800200 */
.L_x_14103:
        /* <DEDUP_REMOVED lines=34> */
.L_x_14173:
        /* <DEDUP_REMOVED lines=13> */
.L_x_14175:
[----:B------:R-:W-:Y:S05]  /*141f0*/  BSYNC.RECONVERGENT B3 ;  /* 0x0000000000037941 */ /* 0x000fea0003800200 */
.L_x_14174:
        /* <DEDUP_REMOVED lines=55> */
.L_x_14172:
[----:B------:R-:W-:Y:S05]  /*14570*/  BSYNC.RECONVERGENT B2 ;  /* 0x0000000000027941 */ /* 0x000fea0003800200 */
.L_x_14171:
[----:B------:R-:W0:Y:S01]  /*14580*/  LDC R88, c[0x0][0x408] ;  /* 0x00010200ff587b82 */ /* 0x000e220000000800 */
[----:B------:R-:W-:Y:S01]  /*14590*/  HFMA2 R93, -RZ, RZ, 0.1171875, 0 ;  /* 0x2f800000ff5d7431 */ /* 0x000fe200000001ff */
[----:B------:R-:W-:Y:S01]  /*145a0*/  ISETP.NE.AND P3, PT, R60, 0x1, PT ;  /* 0x000000013c00780c */ /* 0x000fe20003f65270 */
[----:B------:R-:W-:Y:S01]  /*145b0*/  BSSY.RECONVERGENT B2, `(.L_x_14176) ;  /* 0x0000055000027945 */ /* 0x000fe20003800200 */
[----:B------:R-:W-:Y:S01]  /*145c0*/  I2FP.F32.U32 R61, R61 ;  /* 0x0000003d003d7245 */ /* 0x000fe20000201000 */
[----:B------:R-:W-:Y:S01]  /*145d0*/  IMAD.MOV.U32 R9, RZ, RZ, 0x2 ;  /* 0x00000002ff097424 */ /* 0x000fe200078e00ff */
[----:B------:R-:W-:Y:S02]  /*145e0*/  MOV R7, R6 ;  /* 0x0000000600077202 */ /* 0x000fe40000000f00 */
[----:B------:R-:W1:Y:S01]  /*145f0*/  LDC R92, c[0x0][0x404] ;  /* 0x00010100ff5c7b82 */ /* 0x000e620000000800 */
[----:B------:R-:W-:Y:S01]  /*14600*/  FFMA.FTZ R61, R61, R93, 1.1641532182693481445e-10 ;  /* 0x2f0000003d3d7423 */ /* 0x000fe2000001005d */
[----:B0----5:R-:W-:-:S04]  /*14610*/  FMUL.FTZ R52, R52, R88 ;  /* 0x0000005834347220 */ /* 0x021fc80000410000 */
[----:B-1----:R-:W-:Y:S01]  /*14620*/  FSETP.LE.FTZ.AND P2, PT, R61, R92, PT ;  /* 0x0000005c3d00720b */ /* 0x002fe20003f53000 */
        /* <DEDUP_REMOVED lines=9> */
.L_x_14178:
        /* <DEDUP_REMOVED lines=13> */
.L_x_14180:
[----:B------:R-:W-:Y:S05]  /*14790*/  BSYNC.RECONVERGENT B3 ;  /* 0x0000000000037941 */ /* 0x000fea0003800200 */
.L_x_14179:
        /* <DEDUP_REMOVED lines=42> */
[----:B------:R-:W-:-:S03]  /*14a40*/  UIADD3 UR22, UPT, UPT, UR4, -0xe443238, URZ ;  /* 0xf1bbcdc804167890 */ /* 0x000fc6000fffe0ff */
        /* <DEDUP_REMOVED lines=11> */
.L_x_14177:
[----:B------:R-:W-:Y:S05]  /*14b00*/  BSYNC.RECONVERGENT B2 ;  /* 0x0000000000027941 */ /* 0x000fea0003800200 */
.L_x_14176:
        /* <DEDUP_REMOVED lines=15> */
.L_x_14183:
        /* <DEDUP_REMOVED lines=13> */
.L_x_14185:
[----:B------:R-:W-:Y:S05]  /*14cd0*/  BSYNC.RECONVERGENT B3 ;  /* 0x0000000000037941 */ /* 0x000fea0003800200 */
.L_x_14184:
        /* <DEDUP_REMOVED lines=55> */
.L_x_14182:
[----:B------:R-:W-:Y:S05]  /*15050*/  BSYNC.RECONVERGENT B2 ;  /* 0x0000000000027941 */ /* 0x000fea0003800200 */
.L_x_14181:
        /* <DEDUP_REMOVED lines=17> */
.L_x_14188:
        /* <DEDUP_REMOVED lines=13> */
.L_x_14190:
[----:B------:R-:W-:Y:S05]  /*15240*/  BSYNC.RECONVERGENT B3 ;  /* 0x0000000000037941 */ /* 0x000fea0003800200 */
.L_x_14189:
        /* <DEDUP_REMOVED lines=53> */
[----:B------:R-:W-:Y:S02]  /*155a0*/  HFMA2 R62, -RZ, RZ, 0, 0 ;  /* 0x00000000ff3e7431 */ /* 0x000fe400000001ff */
[----:B------:R-:W-:-:S07]  /*155b0*/  IMAD.MOV.U32 R65, RZ, RZ, R60 ;  /* 0x000000ffff417224 */ /* 0x000fce00078e003c */
.L_x_14187:
[----:B------:R-:W-:Y:S05]  /*155c0*/  BSYNC.RECONVERGENT B2 ;  /* 0x0000000000027941 */ /* 0x000fea0003800200 */
.L_x_14186:
        /* <DEDUP_REMOVED lines=15> */
.L_x_14193:
        /* <DEDUP_REMOVED lines=13> */
.L_x_14195:
[----:B------:R-:W-:Y:S05]  /*15790*/  BSYNC.RECONVERGENT B3 ;  /* 0x0000000000037941 */ /* 0x000fea0003800200 */
.L_x_14194:
        /* <DEDUP_REMOVED lines=53> */
[----:B------:R-:W-:Y:S02]  /*15af0*/  LOP3.LUT R11, R66, UR23, R63, 0x96, !PT ;  /* 0x00000017420b7c12 */ /* 0x000fe4000f8e963f */
[----:B------:R-:W-:-:S07]  /*15b00*/  MOV R65, R62 ;  /* 0x0000003e00417202 */ /* 0x000fce0000000f00 */
.L_x_14192:
[----:B------:R-:W-:Y:S05]  /*15b10*/  BSYNC.RECONVERGENT B2 ;  /* 0x0000000000027941 */ /* 0x000fea0003800200 */
.L_x_14191:
        /* <DEDUP_REMOVED lines=17> */
.L_x_14198:
        /* <DEDUP_REMOVED lines=13> */
.L_x_14200:
[----:B------:R-:W-:Y:S05]  /*15d00*/  BSYNC.RECONVERGENT B3 ;  /* 0x0000000000037941 */ /* 0x000fea0003800200 */
.L_x_14199:
        /* <DEDUP_REMOVED lines=55> */
.L_x_14197:
[----:B------:R-:W-:Y:S05]  /*16080*/  BSYNC.RECONVERGENT B2 ;  /* 0x0000000000027941 */ /* 0x000fea0003800200 */
.L_x_14196:
        /* <DEDUP_REMOVED lines=15> */
.L_x_14203:
        /* <DEDUP_REMOVED lines=13> */
.L_x_14205:
[----:B------:R-:W-:Y:S05]  /*16250*/  BSYNC.RECONVERGENT B3 ;  /* 0x0000000000037941 */ /* 0x000fea0003800200 */
.L_x_14204:
        /* <DEDUP_REMOVED lines=52> */
[----:B------:R-:W-:Y:S01]  /*165a0*/  MOV R65, R62 ;  /* 0x0000003e00417202 */ /* 0x000fe20000000f00 */
[----:B------:R-:W-:-:S04]  /*165b0*/  IMAD.MOV.U32 R62, RZ, RZ, RZ ;  /* 0x000000ffff3e7224 */ /* 0x000fc800078e00ff */
[----:B------:R-:W-:-:S07]  /*165c0*/  LOP3.LUT R11, R66, UR22, R63, 0x96, !PT ;  /* 0x00000016420b7c12 */ /* 0x000fce000f8e963f */
.L_x_14202:
[----:B------:R-:W-:Y:S05]  /*165d0*/  BSYNC.RECONVERGENT B2 ;  /* 0x0000000000027941 */ /* 0x000fea0003800200 */
.L_x_14201:
        /* <DEDUP_REMOVED lines=17> */
.L_x_14208:
        /* <DEDUP_REMOVED lines=15> */
.L_x_14210:
[----:B------:R-:W-:Y:S05]  /*167e0*/  BSYNC.RECONVERGENT B3 ;  /* 0x0000000000037941 */ /* 0x000fea0003800200 */
.L_x_14209:
        /* <DEDUP_REMOVED lines=55> */
.L_x_14207:
[----:B------:R-:W-:Y:S05]  /*16b60*/  BSYNC.RECONVERGENT B2 ;  /* 0x0000000000027941 */ /* 0x000fea0003800200 */
.L_x_14206:
[----:B------:R-:W-:Y:S01]  /*16b70*/  FMUL.FTZ R66, R28, R88 ;  /* 0x000000581c427220 */ /* 0x000fe20000410000 */
[----:B------:R-:W-:Y:S01]  /*16b80*/  FSETP.GTU.FTZ.AND P6, PT, R7, R92, PT ;  /* 0x0000005c0700720b */ /* 0x000fe20003fdc000 */
[-C--:B------:R-:W-:Y:S01]  /*16b90*/  FMUL.FTZ R67, R29, R88.reuse ;  /* 0x000000581d437220 */ /* 0x080fe20000410000 */
[----:B------:R-:W-:Y:S01]  /*16ba0*/  FMUL.FTZ R86, R30, R88 ;  /* 0x000000581e567220 */ /* 0x000fe20000410000 */
[----:B------:R-:W-:Y:S02]  /*16bb0*/  FSEL R52, R52, RZ, P2 ;  /* 0x000000ff34347208 */ /* 0x000fe40001000000 */
[----:B------:R-:W-:Y:S02]  /*16bc0*/  FSEL R66, R66, RZ, !P6 ;  /* 0x000000ff42427208 */ /* 0x000fe40007000000 */
[----:B------:R-:W-:Y:S02]  /*16bd0*/  SEL R62, RZ, 0x1, P6 ;  /* 0x00000001ff3e7807 */ /* 0x000fe40003000000 */
[----:B------:R-:W-:Y:S01]  /*16be0*/  FSETP.GTU.FTZ.AND P6, PT, R60, R92, PT ;  /* 0x0000005c3c00720b */ /* 0x000fe20003fdc000 */
[----:B------:R-:W-:Y:S01]  /*16bf0*/  FADD.FTZ R52, R52, R66 ;  /* 0x0000004234347221 */ /* 0x000fe20000010000 */
[----:B------:R-:W-:-:S02]  /*16c00*/  FSEL R53, R53, RZ, P3 ;  /* 0x000000ff35357208 */ /* 0x000fc40001800000 */
[----:B------:R-:W-:Y:S01]  /*16c10*/  FSEL R67, R67, RZ, !P6 ;  /* 0x000000ff43437208 */ /* 0x000fe20007000000 */
[----:B------:R-:W-:Y:S01]  /*16c20*/  @P1 FADD.FTZ R52, R32, R52 ;  /* 0x0000003420341221 */ /* 0x000fe20000010000 */
[----:B------:R-:W-:Y:S02]  /*16c30*/  SEL R7, RZ, 0x1, P6 ;  /* 0x00000001ff077807 */ /* 0x000fe40003000000 */
[----:B------:R-:W-:Y:S01]  /*16c40*/  FSETP.GTU.FTZ.AND P6, PT, R61, R92, PT ;  /* 0x0000005c3d00720b */ /* 0x000fe20003fdc000 */
[----:B------:R-:W-:Y:S01]  /*16c50*/  FADD.FTZ R53, R53, R67 ;  /* 0x0000004335357221 */ /* 0x000fe20000010000 */
[----:B------:R-:W-:Y:S01]  /*16c60*/  I2FP.F32.U32 R61, R63 ;  /* 0x0000003f003d7245 */ /* 0x000fe20000201000 */
[----:B------:R-:W-:Y:S01]  /*16c70*/  FMUL.FTZ R63, R31, R88 ;  /* 0x000000581f3f7220 */ /* 0x000fe20000410000 */
[----:B------:R-:W-:Y:S01]  /*16c80*/  FSEL R86, R86, RZ, !P6 ;  /* 0x000000ff56567208 */ /* 0x000fe20007000000 */
[----:B------:R-:W-:Y:S01]  /*16c90*/  @P1 FADD.FTZ R53, R33, R53 ;  /* 0x0000003521351221 */ /* 0x000fe20000010000 */
[----:B------:R-:W-:Y:S01]  /*16ca0*/  SEL R60, RZ, 0x1, P6 ;  /* 0x00000001ff3c7807 */ /* 0x000fe20003000000 */
[----:B------:R-:W-:Y:S01]  /*16cb0*/  FFMA.FTZ R61, R61, R93, 1.1641532182693481445e-10 ;  /* 0x2f0000003d3d7423 */ /* 0x000fe2000001005d */
[----:B------:R-:W-:-:S02]  /*16cc0*/  FSEL R54, R54, RZ, P4 ;  /* 0x000000ff36367208 */ /* 0x000fc40002000000 */
[----:B------:R-:W-:Y:S02]  /*16cd0*/  FSEL R55, R55, RZ, P5 ;  /* 0x000000ff37377208 */ /* 0x000fe40002800000 */
[----:B------:R-:W-:Y:S01]  /*16ce0*/  FSETP.GTU.FTZ.AND P6, PT, R61, R92, PT ;  /* 0x0000005c3d00720b */ /* 0x000fe20003fdc000 */
[----:B------:R-:W-:Y:S01]  /*16cf0*/  FADD.FTZ R54, R54, R86 ;  /* 0x0000005636367221 */ /* 0x000fe20000010000 */
[----:B------:R-:W-:Y:S02]  /*16d00*/  PRMT R4, R62, 0x7610, R4 ;  /* 0x000076103e047816 */ /* 0x000fe40000000004 */
[----:B------:R-:W-:Y:S01]  /*16d10*/  FSEL R63, R63, RZ, !P6 ;  /* 0x000000ff3f3f7208 */ /* 0x000fe20007000000 */
[----:B------:R-:W-:Y:S01]  /*16d20*/  @P1 FADD.FTZ R54, R34, R54 ;  /* 0x0000003622361221 */ /* 0x000fe20000010000 */
[----:B------:R-:W-:Y:S02]  /*16d30*/  SEL R61, RZ, 0x1, P6 ;  /* 0x00000001ff3d7807 */ /* 0x000fe40003000000 */
[----:B------:R-:W-:Y:S01]  /*16d40*/  PRMT R3, R7, 0x7610, R3 ;  /* 0x0000761007037816 */ /* 0x000fe20000000003 */
[----:B------:R-:W-:Y:S01]  /*16d50*/  FADD.FTZ R55, R63, R55 ;  /* 0x000000373f377221 */ /* 0x000fe20000010000 */
[----:B------:R-:W-:-:S02]  /*16d60*/  PRMT R2, R60, 0x7610, R2 ;  /* 0x000076103c027816 */ /* 0x000fc40000000002 */
[----:B------:R-:W-:Y:S01]  /*16d70*/  PRMT R0, R61, 0x7610, R0 ;  /* 0x000076103d007816 */ /* 0x000fe20000000000 */
[----:B------:R-:W-:Y:S01]  /*16d80*/  @P1 FADD.FTZ R55, R35, R55 ;  /* 0x0000003723371221 */ /* 0x000fe20000010000 */
[----:B------:R-:W-:Y:S06]  /*16d90*/  BRA `(.L_x_14211) ;  /* 0x00000014009c7947 */ /* 0x000fec0003800000 */
.L_x_14170:
        /* <DEDUP_REMOVED lines=16> */
.L_x_14214:
        /* <DEDUP_REMOVED lines=13> */
.L_x_14216:
[----:B------:R-:W-:Y:S05]  /*16f70*/  BSYNC.RECONVERGENT B3 ;  /* 0x0000000000037941 */ /* 0x000fea0003800200 */
.L_x_14215:
        /* <DEDUP_REMOVED lines=52> */
[----:B------:R-:W-:Y:S01]  /*172c0*/  HFMA2 R60, -RZ, RZ, 0, 0 ;  /* 0x00000000ff3c7431 */ /* 0x000fe200000001ff */
[----:B------:R-:W-:Y:S01]  /*172d0*/  LOP3.LUT R11, R62, UR23, R61, 0x96, !PT ;  /* 0x000000173e0b7c12 */ /* 0x000fe2000f8e963d */
[----:B------:R-:W-:-:S07]  /*172e0*/  IMAD.MOV.U32 R61, RZ, RZ, R7 ;  /* 0x000000ffff3d7224 */ /* 0x000fce00078e0007 */
.L_x_14213:
[----:B------:R-:W-:Y:S05]  /*172f0*/  BSYNC.RECONVERGENT B2 ;  /* 0x0000000000027941 */ /* 0x000fea0003800200 */
.L_x_14212:
[----:B------:R-:W0:Y:S01]  /*17300*/  LDC R67, c[0x0][0x404] ;  /* 0x00010100ff437b82 */ /* 0x000e220000000800 */
[----:B------:R-:W-:Y:S01]  /*17310*/  ISETP.NE.AND P3, PT, R60, 0x1, PT ;  /* 0x000000013c00780c */ /* 0x000fe20003f65270 */
[----:B------:R-:W-:Y:S01]  /*17320*/  IMAD.MOV.U32 R66, RZ, RZ, 0x2f800000 ;  /* 0x2f800000ff427424 */ /* 0x000fe200078e00ff */
[----:B------:R-:W-:Y:S01]  /*17330*/  I2FP.F32.U32 R61, R61 ;  /* 0x0000003d003d7245 */ /* 0x000fe20000201000 */
[----:B------:R-:W-:Y:S01]  /*17340*/  BSSY.RECONVERGENT B2, `(.L_x_14217) ;  /* 0x0000052000027945 */ /* 0x000fe20003800200 */
[----:B------:R-:W-:Y:S01]  /*17350*/  MOV R9, 0x2 ;  /* 0x0000000200097802 */ /* 0x000fe20000000f00 */
[----:B------:R-:W-:Y:S02]  /*17360*/  IMAD.MOV.U32 R7, RZ, RZ, R6 ;  /* 0x000000ffff077224 */ /* 0x000fe400078e0006 */
[----:B------:R-:W-:-:S05]  /*17370*/  FFMA.FTZ R61, R61, R66, 1.1641532182693481445e-10 ;  /* 0x2f0000003d3d7423 */ /* 0x000fca0000010042 */
[----:B0-----:R-:W-:Y:S01]  /*17380*/  FSETP.LE.FTZ.AND P2, PT, R61, R67, PT ;  /* 0x000000433d00720b */ /* 0x001fe20003f53000 */
        /* <DEDUP_REMOVED lines=9> */
.L_x_14219:
        /* <DEDUP_REMOVED lines=13> */
.L_x_14221:
[----:B------:R-:W-:Y:S05]  /*174f0*/  BSYNC.RECONVERGENT B3 ;  /* 0x0000000000037941 */ /* 0x000fea0003800200 */
.L_x_14220:
        /* <DEDUP_REMOVED lines=51> */
[----:B------:R-:W-:Y:S01]  /*17830*/  IMAD.MOV.U32 R7, RZ, RZ, R65 ;  /* 0x000000ffff077224 */ /* 0x000fe200078e0041 */
[----:B------:R-:W-:-:S03]  /*17840*/  MOV R65, R60 ;  /* 0x0000003c00417202 */ /* 0x000fc60000000f00 */
[----:B------:R-:W-:-:S07]  /*17850*/  LOP3.LUT R11, R62, UR22, R61, 0x96, !PT ;  /* 0x000000163e0b7c12 */ /* 0x000fce000f8e963d */
.L_x_14218:
[----:B------:R-:W-:Y:S05]  /*17860*/  BSYNC.RECONVERGENT B2 ;  /* 0x0000000000027941 */ /* 0x000fea0003800200 */
.L_x_14217:
[----:B------:R-:W-:Y:S01]  /*17870*/  ISETP.NE.AND P4, PT, R9, 0x1, PT ;  /* 0x000000010900780c */ /* 0x000fe20003f85270 */
[----:B------:R-:W-:Y:S01]  /*17880*/  BSSY.RECONVERGENT B2, `(.L_x_14222) ;  /* 0x0000053000027945 */ /* 0x000fe20003800200 */
[----:B------:R-:W-:Y:S01]  /*17890*/  I2FP.F32.U32 R61, R7 ;  /* 0x00000007003d7245 */ /* 0x000fe20000201000 */
[----:B------:R-:W-:Y:S02]  /*178a0*/  HFMA2 R60, -RZ, RZ, 0, 1.1920928955078125e-07 ;  /* 0x00000002ff3c7431 */ /* 0x000fe400000001ff */
        /* <DEDUP_REMOVED lines=12> */
.L_x_14224:
        /* <DEDUP_REMOVED lines=13> */
.L_x_14226:
[----:B------:R-:W-:Y:S05]  /*17a40*/  BSYNC.RECONVERGENT B3 ;  /* 0x0000000000037941 */ /* 0x000fea0003800200 */
.L_x_14225:
        /* <DEDUP_REMOVED lines=51> */
[----:B------:R-:W-:Y:S01]  /*17d80*/  MOV R65, R60 ;  /* 0x0000003c00417202 */ /* 0x000fe20000000f00 */
[----:B------:R-:W-:Y:S02]  /*17d90*/  IMAD.MOV.U32 R60, RZ, RZ, RZ ;  /* 0x000000ffff3c7224 */ /* 0x000fe400078e00ff */
[----:B------:R-:W-:-:S07]  /*17da0*/  LOP3.LUT R11, R62, UR22, R61, 0x96, !PT ;  /* 0x000000163e0b7c12 */ /* 0x000fce000f8e963d */
.L_x_14223:
[----:B------:R-:W-:Y:S05]  /*17db0*/  BSYNC.RECONVERGENT B2 ;  /* 0x0000000000027941 */ /* 0x000fea0003800200 */
.L_x_14222:
        /* <DEDUP_REMOVED lines=16> */
.L_x_14229:
        /* <DEDUP_REMOVED lines=13> */
.L_x_14231:
[----:B------:R-:W-:Y:S05]  /*17f90*/  BSYNC.RECONVERGENT B3 ;  /* 0x0000000000037941 */ /* 0x000fea0003800200 */
.L_x_14230:
        /* <DEDUP_REMOVED lines=54> */
.L_x_14228:
[----:B------:R-:W-:Y:S05]  /*18300*/  BSYNC.RECONVERGENT B2 ;  /* 0x0000000000027941 */ /* 0x000fea0003800200 */
.L_x_14227:
        /* <DEDUP_REMOVED lines=16> */
.L_x_14211:
        /* <DEDUP_REMOVED lines=20> */
[----:B------:R-:W-:-:S04]  /*18550*/  LOP3.LUT R62, R4, 0xff, RZ, 0xc0, !PT ;  /* 0x000000ff043e7812 */ /* 0x000fc800078ec0ff */
[----:B------:R-:W-:Y:S01]  /*18560*/  IADD3 R7, PT, PT, R7, R62, RZ ;  /* 0x0000003e07077210 */ /* 0x000fe20007ffe0ff */
[----:B0-----:R-:W-:-:S05]  /*18570*/  IMAD.WIDE.U32 R60, R64, 0x4, R60 ;  /* 0x00000004403c7825 */ /* 0x001fca00078e003c */
[----:B------:R1:W-:Y:S02]  /*18580*/  STG.E desc[UR6][R60.64], R7 ;  /* 0x000000073c007986 */ /* 0x0003e4000c101906 */
.L_x_14232:
[----:B01----:R-:W-:Y:S01]  /*18590*/  IMAD.MOV.U32 R7, RZ, RZ, R65 ;  /* 0x000000ffff077224 */ /* 0x003fe200078e0041 */
[----:B------:R-:W-:-:S07]  /*185a0*/  IADD3 R64, PT, PT, R64, 0x20, RZ ;  /* 0x0000002040407810 */ /* 0x000fce0007ffe0ff */
.L_x_14169:
[----:B------:R-:W-:Y:S05]  /*185b0*/  BSYNC.RECONVERGENT B1 ;  /* 0x0000000000017941 */ /* 0x000fea0003800200 */
.L_x_14168:
        /* <DEDUP_REMOVED lines=34> */
.L_x_14238:
        /* <DEDUP_REMOVED lines=13> */
.L_x_14240:
[----:B------:R-:W-:Y:S05]  /*188b0*/  BSYNC.RECONVERGENT B3 ;  /* 0x0000000000037941 */ /* 0x000fea0003800200 */
.L_x_14239:
        /* <DEDUP_REMOVED lines=55> */
.L_x_14237:
[----:B------:R-:W-:Y:S05]  /*18c30*/  BSYNC.RECONVERGENT B2 ;  /* 0x0000000000027941 */ /* 0x000fea0003800200 */
.L_x_14236:
[----:B------:R-:W0:Y:S01]  /*18c40*/  LDC R87, c[0x0][0x408] ;  /* 0x00010200ff577b82 */ /* 0x000e220000000800 */
[----:B------:R-:W-:Y:S01]  /*18c50*/  ISETP.NE.AND P3, PT, R60, 0x1, PT ;  /* 0x000000013c00780c */ /* 0x000fe20003f65270 */
[----:B------:R-:W-:Y:S01]  /*18c60*/  IMAD.MOV.U32 R99, RZ, RZ, 0x2f800000 ;  /* 0x2f800000ff637424 */ /* 0x000fe200078e00ff */
[----:B------:R-:W-:Y:S01]  /*18c70*/  I2FP.F32.U32 R61, R61 ;  /* 0x0000003d003d7245 */ /* 0x000fe20000201000 */
[----:B------:R-:W-:Y:S01]  /*18c80*/  BSSY.RECONVERGENT B2, `(.L_x_14241) ;  /* 0x0000054000027945 */ /* 0x000fe20003800200 */
[----:B------:R-:W-:Y:S01]  /*18c90*/  MOV R9, 0x2 ;  /* 0x0000000200097802 */ /* 0x000fe20000000f00 */
[----:B------:R-:W-:Y:S02]  /*18ca0*/  IMAD.MOV.U32 R7, RZ, RZ, R6 ;  /* 0x000000ffff077224 */ /* 0x000fe400078e0006 */
        /* <DEDUP_REMOVED lines=13> */
.L_x_14243:
        /* <DEDUP_REMOVED lines=13> */
.L_x_14245:
[----:B------:R-:W-:Y:S05]  /*18e50*/  BSYNC.RECONVERGENT B3 ;  /* 0x0000000000037941 */ /* 0x000fea0003800200 */
.L_x_14244:
        /* <DEDUP_REMOVED lines=54> */
.L_x_14242:
[----:B------:R-:W-:Y:S05]  /*191c0*/  BSYNC.RECONVERGENT B2 ;  /* 0x0000000000027941 */ /* 0x000fea0003800200 */
.L_x_14241:
        /* <DEDUP_REMOVED lines=15> */
.L_x_14248:
        /* <DEDUP_REMOVED lines=13> */
.L_x_14250:
[----:B------:R-:W-:Y:S05]  /*19390*/  BSYNC.RECONVERGENT B3 ;  /* 0x0000000000037941 */ /* 0x000fea0003800200 */
.L_x_14249:
        /* <DEDUP_REMOVED lines=55> */
.L_x_14247:
[----:B------:R-:W-:Y:S05]  /*19710*/  BSYNC.RECONVERGENT B2 ;  /* 0x0000000000027941 */ /* 0x000fea0003800200 */
.L_x_14246:
        /* <DEDUP_REMOVED lines=17> */
.L_x_14253:
        /* <DEDUP_REMOVED lines=13> */
.L_x_14255:
[----:B------:R-:W-:Y:S05]  /*19900*/  BSYNC.RECONVERGENT B3 ;  /* 0x0000000000037941 */ /* 0x000fea0003800200 */
.L_x_14254:
        /* <DEDUP_REMOVED lines=53> */
[----:B------:R-:W-:Y:S01]  /*19c60*/  IMAD.MOV.U32 R62, RZ, RZ, RZ ;  /* 0x000000ffff3e7224 */ /* 0x000fe200078e00ff */
[----:B------:R-:W-:-:S07]  /*19c70*/  MOV R65, R60 ;  /* 0x0000003c00417202 */ /* 0x000fce0000000f00 */
.L_x_14252:
[----:B------:R-:W-:Y:S05]  /*19c80*/  BSYNC.RECONVERGENT B2 ;  /* 0x0000000000027941 */ /* 0x000fea0003800200 */
.L_x_14251:
        /* <DEDUP_REMOVED lines=15> */
.L_x_14258:
        /* <DEDUP_REMOVED lines=13> */
.L_x_14260:
[----:B------:R-:W-:Y:S05]  /*19e50*/  BSYNC.RECONVERGENT B3 ;  /* 0x0000000000037941 */ /* 0x000fea0003800200 */
.L_x_14259:
[----:B------:R-:W-:Y:S01]  /*19e60*/  IMAD.WIDE.U32 R66, R16, -0x326172a9, RZ ;  /* 0xcd9e8d5710427825 */ /* 0x000fe200078e00ff */
[----:B------:R-:W-:Y:S01]  /*19e70*/  LOP3.LUT R62, R8, UR5, R11, 0x96, !PT ;  /* 0x00000005083e7c12 */ /* 0x000fe2000f8e960b */
[----:B------:R-:W-:Y:S02]  /*19e80*/  UIADD3 UR22, UPT, UPT, UR4, -0x61c88647, URZ ;  /* 0x9e3779b904167890 */ /* 0x000fe4000fffe0ff */
[----:B------:R-:W-:Y:S01]  /*19e90*/  HFMA2 R61, -RZ, RZ, 0, 0 ;  /* 0x00000000ff3d7431 */ /* 0x000fe200000001ff */
[----:B------:R-:W-:Y:S01]  /*19ea0*/  UIADD3 UR23, UPT, UPT, UR5, -0x4498517b, URZ ;  /* 0xbb67ae8505177890 */ /* 0x000fe2000fffe0ff */
[----:B------:R-:W-:Y:S01]  /*19eb0*/  LOP3.LUT R92, R12, UR4, R67, 0x96, !PT ;  /* 0x000000040c5c7c12 */ /* 0x000fe2000f8e9643 */
[----:B------:R-:W-:Y:S01]  /*19ec0*/  IMAD.WIDE.U32 R62, R62, -0x326172a9, RZ ;  /* 0xcd9e8d573e3e7825 */ /* 0x000fe200078e00ff */
[----:B------:R-:W-:-:S03]  /*19ed0*/  MOV R9, R65 ;  /* 0x0000004100097202 */ /* 0x000fc60000000f00 */
        /* <DEDUP_REMOVED lines=47> */
.L_x_14257:
[----:B------:R-:W-:Y:S05]  /*1a1d0*/  BSYNC.RECONVERGENT B2 ;  /* 0x0000000000027941 */ /* 0x000fea0003800200 */
.L_x_14256:
        /* <DEDUP_REMOVED lines=17> */
.L_x_14263:
        /* <DEDUP_REMOVED lines=13> */
.L_x_14265:
[----:B------:R-:W-:Y:S05]  /*1a3c0*/  BSYNC.RECONVERGENT B3 ;  /* 0x0000000000037941 */ /* 0x000fea0003800200 */
.L_x_14264:
        /* <DEDUP_REMOVED lines=55> */
.L_x_14262:
[----:B------:R-:W-:Y:S05]  /*1a740*/  BSYNC.RECONVERGENT B2 ;  /* 0x0000000000027941 */ /* 0x000fea0003800200 */
.L_x_14261:
        /* <DEDUP_REMOVED lines=15> */
.L_x_14268:
        /* <DEDUP_REMOVED lines=13> */
.L_x_14270:
[----:B------:R-:W-:Y:S05]  /*1a910*/  BSYNC.RECONVERGENT B3 ;  /* 0x0000000000037941 */ /* 0x000fea0003800200 */
.L_x_14269:
        /* <DEDUP_REMOVED lines=53> */
[----:B------:R-:W-:-:S03]  /*1ac70*/  HFMA2 R62, -RZ, RZ, 0, 0 ;  /* 0x00000000ff3e7431 */ /* 0x000fc600000001ff */
[----:B------:R-:W-:-:S07]  /*1ac80*/  LOP3.LUT R11, R66, UR22, R63, 0x96, !PT ;  /* 0x00000016420b7c12 */ /* 0x000fce000f8e963f */
.L_x_14267:
[----:B------:R-:W-:Y:S05]  /*1ac90*/  BSYNC.RECONVERGENT B2 ;  /* 0x0000000000027941 */ /* 0x000fea0003800200 */
.L_x_14266:
        /* <DEDUP_REMOVED lines=17> */
.L_x_14273:
        /* <DEDUP_REMOVED lines=15> */
.L_x_14275:
[----:B------:R-:W-:Y:S05]  /*1aea0*/  BSYNC.RECONVERGENT B3 ;  /* 0x0000000000037941 */ /* 0x000fea0003800200 */
.L_x_14274:
        /* <DEDUP_REMOVED lines=53> */
[----:B------:R-:W-:Y:S01]  /*1b200*/  IMAD.MOV.U32 R63, RZ, RZ, R65 ;  /* 0x000000ffff3f7224 */ /* 0x000fe200078e0041 */
[----:B------:R-:W-:-:S07]  /*1b210*/  MOV R65, R62 ;  /* 0x0000003e00417202 */ /* 0x000fce0000000f00 */
.L_x_14272:
[----:B------:R-:W-:Y:S05]  /*1b220*/  BSYNC.RECONVERGENT B2 ;  /* 0x0000000000027941 */ /* 0x000fea0003800200 */
.L_x_14271:
[-C--:B------:R-:W-:Y:S01]  /*1b230*/  FMUL.FTZ R66, R28, R87.reuse ;  /* 0x000000571c427220 */ /* 0x080fe20000410000 */
[-C--:B------:R-:W-:Y:S01]  /*1b240*/  FSETP.GTU.FTZ.AND P6, PT, R7, R88.reuse, PT ;  /* 0x000000580700720b */ /* 0x080fe20003fdc000 */
        /* <DEDUP_REMOVED lines=33> */
.L_x_14235:
        /* <DEDUP_REMOVED lines=16> */
.L_x_14279:
        /* <DEDUP_REMOVED lines=13> */
.L_x_14281:
[----:B------:R-:W-:Y:S05]  /*1b630*/  BSYNC.RECONVERGENT B3 ;  /* 0x0000000000037941 */ /* 0x000fea0003800200 */
.L_x_14280:
        /* <DEDUP_REMOVED lines=55> */
.L_x_14278:
[----:B------:R-:W-:Y:S05]  /*1b9b0*/  BSYNC.RECONVERGENT B2 ;  /* 0x0000000000027941 */ /* 0x000fea0003800200 */
.L_x_14277:
[----:B------:R-:W0:Y:S01]  /*1b9c0*/  LDC R67, c[0x0][0x404] ;  /* 0x00010100ff437b82 */ /* 0x000e220000000800 */
[----:B------:R-:W-:Y:S01]  /*1b9d0*/  HFMA2 R66, -RZ, RZ, 0.1171875, 0 ;  /* 0x2f800000ff427431 */ /* 0x000fe200000001ff */
[----:B------:R-:W-:Y:S01]  /*1b9e0*/  ISETP.NE.AND P3, PT, R60, 0x1, PT ;  /* 0x000000013c00780c */ /* 0x000fe20003f65270 */
[----:B------:R-:W-:Y:S01]  /*1b9f0*/  BSSY.RECONVERGENT B2, `(.L_x_14282) ;  /* 0x0000053000027945 */ /* 0x000fe20003800200 */
[----:B------:R-:W-:Y:S01]  /*1ba00*/  I2FP.F32.U32 R61, R61 ;  /* 0x0000003d003d7245 */ /* 0x000fe20000201000 */
[----:B------:R-:W-:Y:S01]  /*1ba10*/  IMAD.MOV.U32 R9, RZ, RZ, 0x2 ;  /* 0x00000002ff097424 */ /* 0x000fe200078e00ff */
[----:B------:R-:W-:-:S03]  /*1ba20*/  MOV R7, R6 ;  /* 0x0000000600077202 */ /* 0x000fc60000000f00 */
[----:B------:R-:W-:-:S05]  /*1ba30*/  FFMA.FTZ R61, R61, R66, 1.1641532182693481445e-10 ;  /* 0x2f0000003d3d7423 */ /* 0x000fca0000010042 */
[----:B0-----:R-:W-:Y:S01]  /*1ba40*/  FSETP.LE.FTZ.AND P2, PT, R61, R67, PT ;  /* 0x000000433d00720b */ /* 0x001fe20003f53000 */
        /* <DEDUP_REMOVED lines=9> */
.L_x_14284:
        /* <DEDUP_REMOVED lines=13> */
.L_x_14286:
[----:B------:R-:W-:Y:S05]  /*1bbb0*/  BSYNC.RECONVERGENT B3 ;  /* 0x0000000000037941 */ /* 0x000fea0003800200 */
.L_x_14285:
        /* <DEDUP_REMOVED lines=54> */
.L_x_14283:
[----:B------:R-:W-:Y:S05]  /*1bf20*/  BSYNC.RECONVERGENT B2 ;  /* 0x0000000000027941 */ /* 0x000fea0003800200 */
.L_x_14282:
        /* <DEDUP_REMOVED lines=16> */
.L_x_14289:
        /* <DEDUP_REMOVED lines=13> */
.L_x_14291:
[----:B------:R-:W-:Y:S05]  /*1c100*/  BSYNC.RECONVERGENT B3 ;  /* 0x0000000000037941 */ /* 0x000fea0003800200 */
.L_x_14290:
        /* <DEDUP_REMOVED lines=54> */
.L_x_14288:
[----:B------:R-:W-:Y:S05]  /*1c470*/  BSYNC.RECONVERGENT B2 ;  /* 0x0000000000027941 */ /* 0x000fea0003800200 */
.L_x_14287:
        /* <DEDUP_REMOVED lines=16> */
.L_x_14294:
        /* <DEDUP_REMOVED lines=13> */
.L_x_14296:
[----:B------:R-:W-:Y:S05]  /*1c650*/  BSYNC.RECONVERGENT B3 ;  /* 0x0000000000037941 */ /* 0x000fea0003800200 */
.L_x_14295:
        /* <DEDUP_REMOVED lines=54> */
.L_x_14293:
[----:B------:R-:W-:Y:S05]  /*1c9c0*/  BSYNC.RECONVERGENT B2 ;  /* 0x0000000000027941 */ /* 0x000fea0003800200 */
.L_x_14292:
        /* <DEDUP_REMOVED lines=16> */
.L_x_14276:
[----:B------:R-:W0:Y:S01]  /*1cad0*/  LDC.64 R60, c[0x0][0x3a8] ;  /* 0x0000ea00ff3c7b82 */ /* 0x000e220000000a00 */
[----:B------:R-:W-:Y:S02]  /*1cae0*/  SEL R7, RZ, 0x1000000, !P5 ;  /* 0x01000000ff077807 */ /* 0x000fe40006800000 */
[----:B------:R-:W-:Y:S02]  /*1caf0*/  SEL R66, RZ, 0x10000, !P4 ;  /* 0x00010000ff427807 */ /* 0x000fe40006000000 */
[----:B------:R-:W-:Y:S02]  /*1cb00*/  SEL R67, RZ, 0x100, !P3 ;  /* 0x00000100ff437807 */ /* 0x000fe40005800000 */
[----:B------:R-:W-:Y:S01]  /*1cb10*/  SEL R87, RZ, 0x1, !P2 ;  /* 0x00000001ff577807 */ /* 0x000fe20005000000 */
[----:B------:R-:W1:Y:S01]  /*1cb20*/  LDC.64 R62, c[0x0][0x3b0] ;  /* 0x0000ec00ff3e7b82 */ /* 0x000e620000000a00 */
[----:B------:R-:W-:-:S05]  /*1cb30*/  IADD3 R7, PT, PT, R67, R7, R66 ;  /* 0x0000000743077210 */ /* 0x000fca0007ffe042 */
[----:B------:R-:W-:Y:S02]  /*1cb40*/  IMAD.IADD R7, R7, 0x1, R87 ;  /* 0x0000000107077824 */ /* 0x000fe400078e0257 */
[----:B0-----:R-:W-:-:S05]  /*1cb50*/  IMAD.WIDE.U32 R60, R64, 0x10, R60 ;  /* 0x00000010403c7825 */ /* 0x001fca00078e003c */
[----:B------:R-:W-:Y:S01]  /*1cb60*/  STG.E.128 desc[UR6][R60.64], R56 ;  /* 0x000000383c007986 */ /* 0x000fe2000c101d06 */
[----:B-1----:R-:W-:-:S05]  /*1cb70*/  IMAD.WIDE.U32 R62, R64, 0x4, R62 ;  /* 0x00000004403e7825 */ /* 0x002fca00078e003e */
[----:B------:R0:W-:Y:S02]  /*1cb80*/  STG.E desc[UR6][R62.64], R7 ;  /* 0x000000073e007986 */ /* 0x0001e4000c101906 */
[----:B0-----:R-:W-:Y:S01]  /*1cb90*/  MOV R7, R65 ;  /* 0x0000004100077202 */ /* 0x001fe20000000f00 */
[----:B------:R-:W-:Y:S06]  /*1cba0*/  @!P0 BRA `(.L_x_14234) ;  /* 0x00000000002c8947 */ /* 0x000fec0003800000 */
[----:B------:R-:W0:Y:S01]  /*1cbb0*/  LDC.64 R60, c[0x0][0x3b8] ;  /* 0x0000ee00ff3c7b82 */ /* 0x000e220000000a00 */
        /* <DEDUP_REMOVED lines=10> */
.L_x_14234:
[----:B------:R-:W-:Y:S05]  /*1cc60*/  BSYNC.RECONVERGENT B1 ;  /* 0x0000000000017941 */ /* 0x000fea0003800200 */
.L_x_14233:
        /* <DEDUP_REMOVED lines=105> */
.L_x_14322:
[----:B------:R-:W-:Y:S01]  /*1d300*/  LOP3.LUT P1, RZ, R62, 0x1f, RZ, 0xc0, !PT ;  /* 0x0000001f3eff7812 */ /* 0x000fe2000782c0ff */
[----:B-1----:R-:W-:Y:S01]  /*1d310*/  FADD.FTZ R63, R61, R63 ;  /* 0x0000003f3d3f7221 */ /* 0x002fe20000010000 */
[C---:B------:R-:W-:Y:S01]  /*1d320*/  FMUL.FTZ R65, R64.reuse, R64 ;  /* 0x0000004040417220 */ /* 0x040fe20000410000 */
[----:B------:R-:W-:Y:S01]  /*1d330*/  ISETP.NE.AND P0, PT, RZ, UR20, PT ;  /* 0x00000014ff007c0c */ /* 0x000fe2000bf05270 */
[----:B------:R-:W-:Y:S01]  /*1d340*/  BSSY.RECONVERGENT B1, `(.L_x_14298) ;  /* 0x000003c000017945 */ /* 0x000fe20003800200 */
[----:B------:R-:W-:Y:S02]  /*1d350*/  FFMA.FTZ R66, R63, R60, UR21 ;  /* 0x000000153f427e23 */ /* 0x000fe4000801003c */
[----:B------:R-:W-:Y:S02]  /*1d360*/  FSEL R65, R65, RZ, P0 ;  /* 0x000000ff41417208 */ /* 0x000fe40000000000 */
[----:B------:R-:W-:-:S03]  /*1d370*/  FSEL R87, R64, RZ, !P0 ;  /* 0x000000ff40577208 */ /* 0x000fc60004000000 */
[----:B------:R-:W-:Y:S01]  /*1d380*/  FADD.FTZ R65, R66, R65 ;  /* 0x0000004142417221 */ /* 0x000fe20000010000 */
[----:B------:R-:W1:Y:S03]  /*1d390*/  @!P1 LDC.64 R62, c[0x0][0x3c0] ;  /* 0x0000f000ff3e9b82 */ /* 0x000e660000000a00 */
[----:B------:R-:W2:Y:S05]  /*1d3a0*/  MUFU.RSQ R88, R65 ;  /* 0x0000004100587308 */ /* 0x000eaa0000001400 */
[----:B0-----:R-:W0:Y:S01]  /*1d3b0*/  @!P1 LDC.64 R60, c[0x0][0x3c8] ;  /* 0x0000f200ff3c9b82 */ /* 0x001e220000000a00 */
[----:B-1----:R-:W-:-:S05]  /*1d3c0*/  @!P1 IMAD.WIDE R62, R14, 0x4, R62 ;  /* 0x000000040e3e9825 */ /* 0x002fca00078e023e */
[----:B------:R1:W-:Y:S01]  /*1d3d0*/  @!P1 STG.E desc[UR6][R62.64], R64 ;  /* 0x000000403e009986 */ /* 0x0003e2000c101906 */
[----:B0-----:R-:W-:-:S05]  /*1d3e0*/  @!P1 IMAD.WIDE R60, R14, 0x4, R60 ;  /* 0x000000040e3c9825 */ /* 0x001fca00078e023c */
[----:B--2---:R1:W-:Y:S01]  /*1d3f0*/  @!P1 STG.E desc[UR6][R60.64], R88 ;  /* 0x000000583c009986 */ /* 0x0043e2000c101906 */
[----:B------:R-:W-:Y:S05]  /*1d400*/  @!P5 BRA `(.L_x_14299) ;  /* 0x0000000000bcd947 */ /* 0x000fea0003800000 */
[----:B-1----:R-:W-:Y:S01]  /*1d410*/  SHF.R.U64 R61, R72, 0x10, R73 ;  /* 0x00000010483d7819 */ /* 0x002fe20000001249 */
[----:B------:R-:W-:Y:S01]  /*1d420*/  FADD.FTZ R65, R37, -R87 ;  /* 0x8000005725417221 */ /* 0x000fe20000010000 */
[----:B------:R-:W-:Y:S01]  /*1d430*/  SHF.R.U64 R63, R68, 0x10, R69 ;  /* 0x00000010443f7819 */ /* 0x000fe20000001245 */
[----:B------:R-:W-:Y:S01]  /*1d440*/  FADD.FTZ R64, R36, -R87 ;  /* 0x8000005724407221 */ /* 0x000fe20000010000 */
[----:B------:R-:W-:Y:S01]  /*1d450*/  SHF.R.U64 R60, R70, 0x10, R71 ;  /* 0x00000010463c7819 */ /* 0x000fe20000001247 */
[----:B------:R-:W-:Y:S01]  /*1d460*/  HADD2.F32 R61, -RZ, R61.H0_H0 ;  /* 0x2000003dff3d7230 */ /* 0x000fe20000004100 */
[----:B------:R-:W-:Y:S01]  /*1d470*/  SHF.R.U64 R62, R18, 0x10, R19 ;  /* 0x00000010123e7819 */ /* 0x000fe20000001213 */
[----:B------:R-:W-:Y:S02]  /*1d480*/  HADD2.F32 R63, -RZ, R63.H0_H0 ;  /* 0x2000003fff3f7230 */ /* 0x000fe40000004100 */
[----:B------:R-:W-:Y:S01]  /*1d490*/  FMUL.FTZ R65, R88, R65 ;  /* 0x0000004158417220 */ /* 0x000fe20000410000 */
[----:B------:R-:W-:-:S02]  /*1d4a0*/  HADD2.F32 R60, -RZ, R60.H0_H0 ;  /* 0x2000003cff3c7230 */ /* 0x000fc40000004100 */
[----:B------:R-:W-:Y:S01]  /*1d4b0*/  FMUL.FTZ R64, R88, R64 ;  /* 0x0000004058407220 */ /* 0x000fe20000410000 */
[----:B------:R-:W-:Y:S02]  /*1d4c0*/  HADD2.F32 R62, -RZ, R62.H0_H0 ;  /* 0x2000003eff3e7230 */ /* 0x000fe40000004100 */
[C---:B------:R-:W-:Y:S01]  /*1d4d0*/  FFMA.FTZ R61, R65.reuse, R61, R63 ;  /* 0x0000003d413d7223 */ /* 0x040fe2000001003f */
[----:B------:R-:W-:Y:S01]  /*1d4e0*/  HADD2.F32 R66, -RZ, R68.H0_H0 ;  /* 0x20000044ff427230 */ /* 0x000fe20000004100 */
[----:B------:R-:W-:Y:S01]  /*1d4f0*/  SHF.R.U32.HI R93, RZ, 0x10, R71 ;  /* 0x00000010ff5d7819 */ /* 0x000fe20000011647 */
[----:B------:R-:W-:Y:S02]  /*1d500*/  HADD2.F32 R63, -RZ, R18.H0_H0 ;  /* 0x20000012ff3f7230 */ /* 0x000fe40000004100 */
[----:B------:R-:W-:Y:S01]  /*1d510*/  FFMA.FTZ R65, R65, R60, R62 ;  /* 0x0000003c41417223 */ /* 0x000fe2000001003e */
[----:B------:R-:W-:Y:S02]  /*1d520*/  HADD2.F32 R60, -RZ, R125.H1_H1 ;  /* 0x3000007dff3c7230 */ /* 0x000fe40000004100 */
[----:B------:R-:W-:-:S02]  /*1d530*/  HADD2.F32 R62, -RZ, R124.H1_H1 ;  /* 0x3000007cff3e7230 */ /* 0x000fc40000004100 */
[----:B------:R-:W-:Y:S02]  /*1d540*/  HADD2.F32 R92, -RZ, R69.H0_H0 ;  /* 0x20000045ff5c7230 */ /* 0x000fe40000004100 */
[----:B------:R-:W-:Y:S01]  /*1d550*/  FFMA.FTZ R60, R64, R60, R66 ;  /* 0x0000003c403c7223 */ /* 0x000fe20000010042 */
[----:B------:R-:W-:Y:S01]  /*1d560*/  FADD.FTZ R66, R38, -R87 ;  /* 0x8000005726427221 */ /* 0x000fe20000010000 */
[----:B------:R-:W-:Y:S01]  /*1d570*/  FFMA.FTZ R64, R64, R62, R63 ;  /* 0x0000003e40407223 */ /* 0x000fe2000001003f */
[----:B------:R-:W-:Y:S02]  /*1d580*/  HADD2.F32 R62, -RZ, R125.H0_H0 ;  /* 0x2000007dff3e7230 */ /* 0x000fe40000004100 */
[----:B------:R-:W-:Y:S01]  /*1d590*/  FMUL.FTZ R66, R88, R66 ;  /* 0x0000004258427220 */ /* 0x000fe20000410000 */
[----:B------:R-:W-:Y:S02]  /*1d5a0*/  HADD2.F32 R63, -RZ, R124.H0_H0 ;  /* 0x2000007cff3f7230 */ /* 0x000fe40000004100 */
[----:B------:R-:W-:-:S02]  /*1d5b0*/  HADD2.F32 R67, -RZ, R19.H0_H0 ;  /* 0x20000013ff437230 */ /* 0x000fc40000004100 */
[C---:B------:R-:W-:Y:S01]  /*1d5c0*/  FFMA.FTZ R62, R66.reuse, R62, R92 ;  /* 0x0000003e423e7223 */ /* 0x040fe2000001005c */
[----:B------:R-:W-:Y:S01]  /*1d5d0*/  SHF.R.U32.HI R92, RZ, 0x10, R69 ;  /* 0x00000010ff5c7819 */ /* 0x000fe20000011645 */
[----:B------:R-:W-:Y:S02]  /*1d5e0*/  HADD2.F32 R93, -RZ, R93.H0_H0 ;  /* 0x2000005dff5d7230 */ /* 0x000fe40000004100 */
[----:B------:R-:W-:Y:S01]  /*1d5f0*/  FFMA.FTZ R66, R66, R63, R67 ;  /* 0x0000003f42427223 */ /* 0x000fe20000010043 */
[----:B------:R-:W-:Y:S01]  /*1d600*/  SHF.R.U32.HI R63, RZ, 0x10, R73 ;  /* 0x00000010ff3f7819 */ /* 0x000fe20000011649 */
[----:B------:R-:W-:Y:S01]  /*1d610*/  FADD.FTZ R67, R39, -R87 ;  /* 0x8000005727437221 */ /* 0x000fe20000010000 */
[----:B------:R-:W-:-:S03]  /*1d620*/  HADD2.F32 R92, -RZ, R92.H0_H0 ;  /* 0x2000005cff5c7230 */ /* 0x000fc60000004100 */
[----:B------:R-:W-:Y:S02]  /*1d630*/  HADD2.F32 R63, -RZ, R63.H0_H0 ;  /* 0x2000003fff3f7230 */ /* 0x000fe40000004100 */
[----:B------:R-:W-:-:S04]  /*1d640*/  FMUL.FTZ R67, R88, R67 ;  /* 0x0000004358437220 */ /* 0x000fc80000410000 */
[----:B------:R-:W-:Y:S01]  /*1d650*/  FFMA.FTZ R63, R67, R63, R92 ;  /* 0x0000003f433f7223 */ /* 0x000fe2000001005c */
[----:B------:R-:W-:-:S05]  /*1d660*/  SHF.R.U32.HI R92, RZ, 0x10, R19 ;  /* 0x00000010ff5c7819 */ /* 0x000fca0000011613 */
[----:B------:R-:W-:-:S05]  /*1d670*/  HADD2.F32 R92, -RZ, R92.H0_H0 ;  /* 0x2000005cff5c7230 */ /* 0x000fca0000004100 */
[----:B------:R-:W-:Y:S02]  /*1d680*/  FFMA.FTZ R67, R67, R93, R92 ;  /* 0x0000005d43437223 */ /* 0x000fe4000001005c */
[----:B------:R-:W0:Y:S02]  /*1d690*/  LDC.64 R92, c[0x0][0x428] ;  /* 0x00010a00ff5c7b82 */ /* 0x000e240000000a00 */
[----:B0-----:R-:W-:-:S05]  /*1d6a0*/  IMAD.WIDE.U32 R92, R5, 0x10, R92 ;  /* 0x00000010055c7825 */ /* 0x001fca00078e005c */
[----:B------:R0:W-:Y:S02]  /*1d6b0*/  STG.E.128 desc[UR6][R92.64], R60 ;  /* 0x0000003c5c007986 */ /* 0x0001e4000c101d06 */
[----:B0-----:R-:W0:Y:S02]  /*1d6c0*/  LDC.64 R60, c[0x0][0x430] ;  /* 0x00010c00ff3c7b82 */ /* 0x001e240000000a00 */
[----:B0-----:R-:W-:-:S04]  /*1d6d0*/  IMAD.WIDE.U32 R60, R5, 0x10, R60 ;  /* 0x00000010053c7825 */ /* 0x001fc800078e003c */
[----:B------:R-:W-:Y:S01]  /*1d6e0*/  VIADD R5, R5, 0x20 ;  /* 0x0000002005057836 */ /* 0x000fe20000000000 */
[----:B------:R0:W-:Y:S06]  /*1d6f0*/  STG.E.128 desc[UR6][R60.64], R64 ;  /* 0x000000403c007986 */ /* 0x0001ec000c101d06 */
.L_x_14299:
[----:B------:R-:W-:Y:S05]  /*1d700*/  BSYNC.RECONVERGENT B1 ;  /* 0x0000000000017941 */ /* 0x000fea0003800200 */
.L_x_14298:
[----:B------:R-:W-:Y:S01]  /*1d710*/  ISETP.NE.AND P0, PT, R95, RZ, PT ;  /* 0x000000ff5f00720c */ /* 0x000fe20003f05270 */
[----:B------:R-:W-:-:S12]  /*1d720*/  BSSY.RECONVERGENT B1, `(.L_x_14300) ;  /* 0x0000029000017945 */ /* 0x000fd80003800200 */
[----:B------:R-:W-:Y:S05]  /*1d730*/  @!P0 BRA `(.L_x_14301) ;  /* 0x00000000009c8947 */ /* 0x000fea0003800000 */
[--C-:B01----:R-:W-:Y:S01]  /*1d740*/  FADD.FTZ R64, R40, -R87.reuse ;  /* 0x8000005728407221 */ /* 0x103fe20000010000 */
[----:B------:R-:W-:Y:S02]  /*1d750*/  HADD2.F32 R60, -RZ, R123.H1_H1 ;  /* 0x3000007bff3c7230 */ /* 0x000fe40000004100 */
[----:B------:R-:W-:Y:S01]  /*1d760*/  FADD.FTZ R65, R41, -R87 ;  /* 0x8000005729417221 */ /* 0x000fe20000010000 */
[----:B------:R-:W-:Y:S02]  /*1d770*/  HADD2.F32 R63, -RZ, R26.H0_H0 ;  /* 0x2000001aff3f7230 */ /* 0x000fe40000004100 */
[C---:B------:R-:W-:Y:S01]  /*1d780*/  FMUL.FTZ R64, R88.reuse, R64 ;  /* 0x0000004058407220 */ /* 0x040fe20000410000 */
[----:B------:R-:W-:Y:S02]  /*1d790*/  HADD2.F32 R61, -RZ, R122.H1_H1 ;  /* 0x3000007aff3d7230 */ /* 0x000fe40000004100 */
[----:B------:R-:W-:Y:S01]  /*1d7a0*/  FMUL.FTZ R65, R88, R65 ;  /* 0x0000004158417220 */ /* 0x000fe20000410000 */
[----:B------:R-:W-:-:S02]  /*1d7b0*/  HADD2.F32 R62, -RZ, R80.H0_H0 ;  /* 0x20000050ff3e7230 */ /* 0x000fc40000004100 */
[C---:B------:R-:W-:Y:S01]  /*1d7c0*/  FFMA.FTZ R60, R64.reuse, R60, R63 ;  /* 0x0000003c403c7223 */ /* 0x040fe2000001003f */
[--C-:B------:R-:W-:Y:S02]  /*1d7d0*/  HADD2.F32 R66, -RZ, R113.reuse.H0_H0 ;  /* 0x20000071ff427230 */ /* 0x100fe40000004100 */
[--C-:B------:R-:W-:Y:S02]  /*1d7e0*/  HADD2.F32 R63, -RZ, R112.reuse.H0_H0 ;  /* 0x20000070ff3f7230 */ /* 0x100fe40000004100 */
[----:B------:R-:W-:Y:S01]  /*1d7f0*/  FFMA.FTZ R64, R64, R61, R62 ;  /* 0x0000003d40407223 */ /* 0x000fe2000001003e */
[----:B------:R-:W-:Y:S02]  /*1d800*/  HADD2.F32 R61, -RZ, R113.H1_H1 ;  /* 0x30000071ff3d7230 */ /* 0x000fe40000004100 */
[----:B------:R-:W-:Y:S02]  /*1d810*/  HADD2.F32 R62, -RZ, R112.H1_H1 ;  /* 0x30000070ff3e7230 */ /* 0x000fe40000004100 */
[----:B------:R-:W-:-:S02]  /*1d820*/  HADD2.F32 R92, -RZ, R27.H0_H0 ;  /* 0x2000001bff5c7230 */ /* 0x000fc40000004100 */
[C---:B------:R-:W-:Y:S01]  /*1d830*/  FFMA.FTZ R61, R65.reuse, R61, R66 ;  /* 0x0000003d413d7223 */ /* 0x040fe20000010042 */
[----:B------:R-:W-:Y:S01]  /*1d840*/  FADD.FTZ R66, R42, -R87 ;  /* 0x800000572a427221 */ /* 0x000fe20000010000 */
[----:B------:R-:W-:Y:S01]  /*1d850*/  FFMA.FTZ R65, R65, R62, R63 ;  /* 0x0000003e41417223 */ /* 0x000fe2000001003f */
[----:B------:R-:W-:Y:S02]  /*1d860*/  HADD2.F32 R62, -RZ, R123.H0_H0 ;  /* 0x2000007bff3e7230 */ /* 0x000fe40000004100 */
[----:B------:R-:W-:Y:S01]  /*1d870*/  FMUL.FTZ R66, R88, R66 ;  /* 0x0000004258427220 */ /* 0x000fe20000410000 */
[----:B------:R-:W-:Y:S02]  /*1d880*/  HADD2.F32 R63, -RZ, R122.H0_H0 ;  /* 0x2000007aff3f7230 */ /* 0x000fe40000004100 */
[----:B------:R-:W-:Y:S02]  /*1d890*/  HADD2.F32 R67, -RZ, R81.H0_H0 ;  /* 0x20000051ff437230 */ /* 0x000fe40000004100 */
[----:B------:R-:W-:Y:S01]  /*1d8a0*/  FFMA.FTZ R62, R66, R62, R92 ;  /* 0x0000003e423e7223 */ /* 0x000fe2000001005c */
[----:B------:R-:W-:-:S02]  /*1d8b0*/  HADD2.F32 R92, -RZ, R111.H0_H0 ;  /* 0x2000006fff5c7230 */ /* 0x000fc40000004100 */
[----:B------:R-:W-:Y:S02]  /*1d8c0*/  HADD2.F32 R93, -RZ, R110.H0_H0 ;  /* 0x2000006eff5d7230 */ /* 0x000fe40000004100 */
[----:B------:R-:W-:Y:S01]  /*1d8d0*/  FFMA.FTZ R66, R66, R63, R67 ;  /* 0x0000003f42427223 */ /* 0x000fe20000010043 */
[----:B------:R-:W-:Y:S01]  /*1d8e0*/  FADD.FTZ R67, R43, -R87 ;  /* 0x800000572b437221 */ /* 0x000fe20000010000 */
[----:B------:R-:W-:-:S03]  /*1d8f0*/  HADD2.F32 R63, -RZ, R111.H1_H1 ;  /* 0x3000006fff3f7230 */ /* 0x000fc60000004100 */
[----:B------:R-:W-:-:S04]  /*1d900*/  FMUL.FTZ R67, R88, R67 ;  /* 0x0000004358437220 */ /* 0x000fc80000410000 */
[----:B------:R-:W-:Y:S01]  /*1d910*/  FFMA.FTZ R63, R67, R63, R92 ;  /* 0x0000003f433f7223 */ /* 0x000fe2000001005c */
[----:B------:R-:W-:-:S05]  /*1d920*/  HADD2.F32 R92, -RZ, R110.H1_H1 ;  /* 0x3000006eff5c7230 */ /* 0x000fca0000004100 */
[----:B------:R-:W-:Y:S02]  /*1d930*/  FFMA.FTZ R67, R67, R92, R93 ;  /* 0x0000005c43437223 */ /* 0x000fe4000001005d */
[----:B------:R-:W0:Y:S02]  /*1d940*/  LDC.64 R92, c[0x0][0x428] ;  /* 0x00010a00ff5c7b82 */ /* 0x000e240000000a00 */
[----:B0-----:R-:W-:-:S05]  /*1d950*/  IMAD.WIDE.U32 R92, R5, 0x10, R92 ;  /* 0x00000010055c7825 */ /* 0x001fca00078e005c */
[----:B------:R0:W-:Y:S02]  /*1d960*/  STG.E.128 desc[UR6][R92.64], R60 ;  /* 0x0000003c5c007986 */ /* 0x0001e4000c101d06 */
[----:B0-----:R-:W0:Y:S02]  /*1d970*/  LDC.64 R60, c[0x0][0x430] ;  /* 0x00010c00ff3c7b82 */ /* 0x001e240000000a00 */
[C---:B0-----:R-:W-:Y:S01]  /*1d980*/  IMAD.WIDE.U32 R60, R5.reuse, 0x10, R60 ;  /* 0x00000010053c7825 */ /* 0x041fe200078e003c */
[----:B------:R-:W-:-:S04]  /*1d990*/  IADD3 R5, PT, PT, R5, 0x20, RZ ;  /* 0x0000002005057810 */ /* 0x000fc80007ffe0ff */
[----:B------:R2:W-:Y:S03]  /*1d9a0*/  STG.E.128 desc[UR6][R60.64], R64 ;  /* 0x000000403c007986 */ /* 0x0005e6000c101d06 */
.L_x_14301:
[----:B------:R-:W-:Y:S05]  /*1d9b0*/  BSYNC.RECONVERGENT B1 ;  /* 0x0000000000017941 */ /* 0x000fea0003800200 */
.L_x_14300:
[----:B------:R-:W-:Y:S01]  /*1d9c0*/  ISETP.NE.AND P0, PT, R94, RZ, PT ;  /* 0x000000ff5e00720c */ /* 0x000fe20003f05270 */
[----:B------:R-:W-:-:S12]  /*1d9d0*/  BSSY.RECONVERGENT B1, `(.L_x_14302) ;  /* 0x0000029000017945 */ /* 0x000fd80003800200 */
[----:B------:R-:W-:Y:S05]  /*1d9e0*/  @!P0 BRA `(.L_x_14303) ;  /* 0x00000000009c8947 */ /* 0x000fea0003800000 */
[--C-:B012---:R-:W-:Y:S01]  /*1d9f0*/  FADD.FTZ R64, R44, -R87.reuse ;  /* 0x800000572c407221 */ /* 0x107fe20000010000 */
        /* <DEDUP_REMOVED lines=38> */
.L_x_14303:
[----:B------:R-:W-:Y:S05]  /*1dc60*/  BSYNC.RECONVERGENT B1 ;  /* 0x0000000000017941 */ /* 0x000fea0003800200 */
.L_x_14302:
[----:B------:R-:W-:Y:S01]  /*1dc70*/  ISETP.NE.AND P0, PT, R90, RZ, PT ;  /* 0x000000ff5a00720c */ /* 0x000fe20003f05270 */
[----:B------:R-:W-:-:S12]  /*1dc80*/  BSSY.RECONVERGENT B1, `(.L_x_14304) ;  /* 0x0000029000017945 */ /* 0x000fd80003800200 */
[----:B------:R-:W-:Y:S05]  /*1dc90*/  @!P0 BRA `(.L_x_14305) ;  /* 0x00000000009c8947 */ /* 0x000fea0003800000 */
[--C-:B0123--:R-:W-:Y:S01]  /*1dca0*/  FADD.FTZ R64, R48, -R87.reuse ;  /* 0x8000005730407221 */ /* 0x10ffe20000010000 */
        /* <DEDUP_REMOVED lines=38> */
.L_x_14305:
[----:B------:R-:W-:Y:S05]  /*1df10*/  BSYNC.RECONVERGENT B1 ;  /* 0x0000000000017941 */ /* 0x000fea0003800200 */
.L_x_14304:
[----:B------:R-:W-:Y:S01]  /*1df20*/  ISETP.NE.AND P0, PT, R89, RZ, PT ;  /* 0x000000ff5900720c */ /* 0x000fe20003f05270 */
[----:B------:R-:W-:-:S12]  /*1df30*/  BSSY.RECONVERGENT B1, `(.L_x_14306) ;  /* 0x0000029000017945 */ /* 0x000fd80003800200 */
[----:B------:R-:W-:Y:S05]  /*1df40*/  @!P0 BRA `(.L_x_14307) ;  /* 0x00000000009c8947 */ /* 0x000fea0003800000 */
[--C-:B01234-:R-:W-:Y:S01]  /*1df50*/  FADD.FTZ R64, R52, -R87.reuse ;  /* 0x8000005734407221 */ /* 0x11ffe20000010000 */
[----:B------:R-:W-:Y:S02]  /*1df60*/  HADD2.F32 R60, -RZ, R117.H1_H1 ;  /* 0x30000075ff3c7230 */ /* 0x000fe40000004100 */
[----:B------:R-:W-:Y:S01]  /*1df70*/  FADD.FTZ R65, R53, -R87 ;  /* 0x8000005735417221 */ /* 0x000fe20000010000 */
[----:B------:R-:W-:Y:S02]  /*1df80*/  HADD2.F32 R63, -RZ, R20.H0_H0 ;  /* 0x20000014ff3f7230 */ /* 0x000fe40000004100 */
[----:B------:R-:W-:Y:S01]  /*1df90*/  FMUL.FTZ R64, R88, R64 ;  /* 0x0000004058407220 */ /* 0x000fe20000410000 */
[----:B------:R-:W-:Y:S01]  /*1dfa0*/  HADD2.F32 R61, -RZ, R116.H1_H1 ;  /* 0x30000074ff3d7230 */ /* 0x000fe20000004100 */
[----:B------:R-:W0:Y:S01]  /*1dfb0*/  LDC.64 R92, c[0x0][0x428] ;  /* 0x00010a00ff5c7b82 */ /* 0x000e220000000a00 */
[----:B------:R-:W-:Y:S02]  /*1dfc0*/  HADD2.F32 R62, -RZ, R74.H0_H0 ;  /* 0x2000004aff3e7230 */ /* 0x000fe40000004100 */
[----:B------:R-:W-:Y:S01]  /*1dfd0*/  FFMA.FTZ R60, R64, R60, R63 ;  /* 0x0000003c403c7223 */ /* 0x000fe2000001003f */
[----:B------:R-:W-:-:S02]  /*1dfe0*/  HADD2.F32 R66, -RZ, R101.H0_H0 ;  /* 0x20000065ff427230 */ /* 0x000fc40000004100 */
[----:B------:R-:W-:Y:S01]  /*1dff0*/  FMUL.FTZ R65, R88, R65 ;  /* 0x0000004158417220 */ /* 0x000fe20000410000 */
[--C-:B------:R-:W-:Y:S02]  /*1e000*/  HADD2.F32 R63, -RZ, R100.reuse.H0_H0 ;  /* 0x20000064ff3f7230 */ /* 0x100fe40000004100 */
[----:B------:R-:W-:Y:S01]  /*1e010*/  FFMA.FTZ R64, R64, R61, R62 ;  /* 0x0000003d40407223 */ /* 0x000fe2000001003e */
[----:B------:R-:W-:Y:S02]  /*1e020*/  HADD2.F32 R61, -RZ, R101.H1_H1 ;  /* 0x30000065ff3d7230 */ /* 0x000fe40000004100 */
[----:B------:R-:W-:Y:S02]  /*1e030*/  HADD2.F32 R62, -RZ, R100.H1_H1 ;  /* 0x30000064ff3e7230 */ /* 0x000fe40000004100 */
[----:B------:R-:W-:Y:S02]  /*1e040*/  HADD2.F32 R89, -RZ, R21.H0_H0 ;  /* 0x20000015ff597230 */ /* 0x000fe40000004100 */
[C---:B------:R-:W-:Y:S01]  /*1e050*/  FFMA.FTZ R61, R65.reuse, R61, R66 ;  /* 0x0000003d413d7223 */ /* 0x040fe20000010042 */
[----:B------:R-:W-:Y:S01]  /*1e060*/  FADD.FTZ R66, R54, -R87 ;  /* 0x8000005736427221 */ /* 0x000fe20000010000 */
[----:B------:R-:W-:Y:S01]  /*1e070*/  FFMA.FTZ R65, R65, R62, R63 ;  /* 0x0000003e41417223 */ /* 0x000fe2000001003f */
[----:B------:R-:W-:-:S02]  /*1e080*/  HADD2.F32 R62, -RZ, R117.H0_H0 ;  /* 0x20000075ff3e7230 */ /* 0x000fc40000004100 */
[----:B------:R-:W-:Y:S01]  /*1e090*/  FMUL.FTZ R66, R88, R66 ;  /* 0x0000004258427220 */ /* 0x000fe20000410000 */
[----:B------:R-:W-:Y:S02]  /*1e0a0*/  HADD2.F32 R63, -RZ, R116.H0_H0 ;  /* 0x20000074ff3f7230 */ /* 0x000fe40000004100 */
[----:B------:R-:W-:Y:S02]  /*1e0b0*/  HADD2.F32 R67, -RZ, R75.H0_H0 ;  /* 0x2000004bff437230 */ /* 0x000fe40000004100 */
[----:B------:R-:W-:Y:S01]  /*1e0c0*/  FFMA.FTZ R62, R66, R62, R89 ;  /* 0x0000003e423e7223 */ /* 0x000fe20000010059 */
[----:B------:R-:W-:Y:S02]  /*1e0d0*/  HADD2.F32 R89, -RZ, R98.H0_H0 ;  /* 0x20000062ff597230 */ /* 0x000fe40000004100 */
[----:B0-----:R-:W-:-:S04]  /*1e0e0*/  IMAD.WIDE.U32 R92, R5, 0x10, R92 ;  /* 0x00000010055c7825 */ /* 0x001fc800078e005c */
[----:B------:R-:W-:Y:S01]  /*1e0f0*/  FFMA.FTZ R66, R66, R63, R67 ;  /* 0x0000003f42427223 */ /* 0x000fe20000010043 */
[----:B------:R-:W-:Y:S01]  /*1e100*/  FADD.FTZ R67, R55, -R87 ;  /* 0x8000005737437221 */ /* 0x000fe20000010000 */
[----:B------:R-:W-:-:S03]  /*1e110*/  HADD2.F32 R63, -RZ, R98.H1_H1 ;  /* 0x30000062ff3f7230 */ /* 0x000fc60000004100 */
[----:B------:R-:W-:Y:S01]  /*1e120*/  FMUL.FTZ R67, R88, R67 ;  /* 0x0000004358437220 */ /* 0x000fe20000410000 */
[----:B------:R-:W-:-:S03]  /*1e130*/  HADD2.F32 R90, -RZ, R2.H1_H1 ;  /* 0x30000002ff5a7230 */ /* 0x000fc60000004100 */
[----:B------:R-:W-:Y:S01]  /*1e140*/  FFMA.FTZ R63, R67, R63, R89 ;  /* 0x0000003f433f7223 */ /* 0x000fe20000010059 */
[----:B------:R-:W-:-:S04]  /*1e150*/  HADD2.F32 R89, -RZ, R97.H1_H1 ;  /* 0x30000061ff597230 */ /* 0x000fc80000004100 */
[----:B------:R0:W-:Y:S01]  /*1e160*/  STG.E.128 desc[UR6][R92.64], R60 ;  /* 0x0000003c5c007986 */ /* 0x0001e2000c101d06 */
[----:B------:R-:W-:Y:S01]  /*1e170*/  FFMA.FTZ R67, R67, R89, R90 ;  /* 0x0000005943437223 */ /* 0x000fe2000001005a */
[----:B0-----:R-:W0:Y:S02]  /*1e180*/  LDC.64 R60, c[0x0][0x430] ;  /* 0x00010c00ff3c7b82 */ /* 0x001e240000000a00 */
[----:B0-----:R-:W-:-:S04]  /*1e190*/  IMAD.WIDE.U32 R60, R5, 0x10, R60 ;  /* 0x00000010053c7825 */ /* 0x001fc800078e003c */
[----:B------:R-:W-:Y:S01]  /*1e1a0*/  VIADD R5, R5, 0x20 ;  /* 0x0000002005057836 */ /* 0x000fe20000000000 */
[----:B------:R0:W-:Y:S06]  /*1e1b0*/  STG.E.128 desc[UR6][R60.64], R64 ;  /* 0x000000403c007986 */ /* 0x0001ec000c101d06 */
.L_x_14307:
[----:B------:R-:W-:Y:S05]  /*1e1c0*/  BSYNC.RECONVERGENT B1 ;  /* 0x0000000000017941 */ /* 0x000fea0003800200 */
.L_x_14306:
[----:B------:R-:W-:Y:S01]  /*1e1d0*/  ISETP.NE.AND P0, PT, R86, RZ, PT ;  /* 0x000000ff5600720c */ /* 0x000fe20003f05270 */
[----:B------:R-:W-:-:S12]  /*1e1e0*/  BSSY.RECONVERGENT B1, `(.L_x_14308) ;  /* 0x0000028000017945 */ /* 0x000fd80003800200 */
[----:B------:R-:W-:Y:S05]  /*1e1f0*/  @!P0 BRA `(.L_x_14309) ;  /* 0x0000000000988947 */ /* 0x000fea0003800000 */
[----:B01234-:R-:W0:Y:S01]  /*1e200*/  LDC.64 R64, c[0x0][0x428] ;  /* 0x00010a00ff407b82 */ /* 0x01fe220000000a00 */
[--C-:B------:R-:W-:Y:S01]  /*1e210*/  FADD.FTZ R86, R56, -R87.reuse ;  /* 0x8000005738567221 */ /* 0x100fe20000010000 */
[--C-:B------:R-:W-:Y:S01]  /*1e220*/  FADD.FTZ R67, R57, -R87.reuse ;  /* 0x8000005739437221 */ /* 0x100fe20000010000 */
[--C-:B------:R-:W-:Y:S01]  /*1e230*/  FADD.FTZ R66, R58, -R87.reuse ;  /* 0x800000573a427221 */ /* 0x100fe20000010000 */
[----:B------:R-:W-:Y:S02]  /*1e240*/  HADD2.F32 R60, -RZ, R115.H1_H1 ;  /* 0x30000073ff3c7230 */ /* 0x000fe40000004100 */
[----:B------:R-:W-:Y:S01]  /*1e250*/  FADD.FTZ R87, R59, -R87 ;  /* 0x800000573b577221 */ /* 0x000fe20000010000 */
[----:B------:R-:W-:Y:S02]  /*1e260*/  HADD2.F32 R63, -RZ, R82.H0_H0 ;  /* 0x20000052ff3f7230 */ /* 0x000fe40000004100 */
[----:B------:R-:W-:Y:S01]  /*1e270*/  FMUL.FTZ R86, R88, R86 ;  /* 0x0000005658567220 */ /* 0x000fe20000410000 */
[----:B------:R-:W-:-:S02]  /*1e280*/  HADD2.F32 R61, -RZ, R91.H1_H1 ;  /* 0x3000005bff3d7230 */ /* 0x000fc40000004100 */
[C---:B------:R-:W-:Y:S01]  /*1e290*/  FMUL.FTZ R67, R88.reuse, R67 ;  /* 0x0000004358437220 */ /* 0x040fe20000410000 */
[----:B------:R-:W-:Y:S02]  /*1e2a0*/  HADD2.F32 R62, -RZ, R0.H1_H1 ;  /* 0x30000000ff3e7230 */ /* 0x000fe40000004100 */
[C---:B------:R-:W-:Y:S01]  /*1e2b0*/  FMUL.FTZ R66, R88.reuse, R66 ;  /* 0x0000004258427220 */ /* 0x040fe20000410000 */
[----:B------:R-:W-:Y:S01]  /*1e2c0*/  FMUL.FTZ R88, R88, R87 ;  /* 0x0000005758587220 */ /* 0x000fe20000410000 */
[----:B------:R-:W-:Y:S01]  /*1e2d0*/  FFMA.FTZ R60, R86, R60, R63 ;  /* 0x0000003c563c7223 */ /* 0x000fe2000001003f */
[----:B------:R-:W-:Y:S02]  /*1e2e0*/  HADD2.F32 R89, -RZ, R83.H0_H0 ;  /* 0x20000053ff597230 */ /* 0x000fe40000004100 */
[----:B------:R-:W-:Y:S01]  /*1e2f0*/  FFMA.FTZ R61, R67, R61, R62 ;  /* 0x0000003d433d7223 */ /* 0x000fe2000001003e */
[----:B------:R-:W-:Y:S02]  /*1e300*/  HADD2.F32 R62, -RZ, R115.H0_H0 ;  /* 0x20000073ff3e7230 */ /* 0x000fe40000004100 */
[----:B------:R-:W-:-:S02]  /*1e310*/  HADD2.F32 R63, -RZ, R91.H0_H0 ;  /* 0x2000005bff3f7230 */ /* 0x000fc40000004100 */
[----:B------:R-:W-:Y:S02]  /*1e320*/  HADD2.F32 R87, -RZ, R96.H1_H1 ;  /* 0x30000060ff577230 */ /* 0x000fe40000004100 */
[----:B------:R-:W-:Y:S01]  /*1e330*/  FFMA.FTZ R62, R66, R62, R89 ;  /* 0x0000003e423e7223 */ /* 0x000fe20000010059 */
[----:B0-----:R-:W-:-:S04]  /*1e340*/  IMAD.WIDE.U32 R64, R5, 0x10, R64 ;  /* 0x0000001005407825 */ /* 0x001fc800078e0040 */
[----:B------:R-:W-:-:S05]  /*1e350*/  FFMA.FTZ R63, R88, R63, R87 ;  /* 0x0000003f583f7223 */ /* 0x000fca0000010057 */
[----:B------:R0:W-:Y:S02]  /*1e360*/  STG.E.128 desc[UR6][R64.64], R60 ;  /* 0x0000003c40007986 */ /* 0x0001e4000c101d06 */
[----:B0-----:R-:W0:Y:S01]  /*1e370*/  LDC.64 R64, c[0x0][0x430] ;  /* 0x00010c00ff407b82 */ /* 0x001e220000000a00 */
[----:B------:R-:W-:Y:S02]  /*1e380*/  HADD2.F32 R60, -RZ, R114.H1_H1 ;  /* 0x30000072ff3c7230 */ /* 0x000fe40000004100 */
[----:B------:R-:W-:Y:S02]  /*1e390*/  HADD2.F32 R61, -RZ, R84.H0_H0 ;  /* 0x20000054ff3d7230 */ /* 0x000fe40000004100 */
[----:B------:R-:W-:Y:S02]  /*1e3a0*/  HADD2.F32 R62, -RZ, R96.H0_H0 ;  /* 0x20000060ff3e7230 */ /* 0x000fe40000004100 */
[----:B------:R-:W-:Y:S02]  /*1e3b0*/  HADD2.F32 R63, -RZ, R85.H0_H0 ;  /* 0x20000055ff3f7230 */ /* 0x000fe40000004100 */
[----:B------:R-:W-:Y:S01]  /*1e3c0*/  FFMA.FTZ R60, R86, R60, R61 ;  /* 0x0000003c563c7223 */ /* 0x000fe2000001003d */
[----:B------:R-:W-:-:S05]  /*1e3d0*/  HADD2.F32 R61, -RZ, R4.H1_H1 ;  /* 0x30000004ff3d7230 */ /* 0x000fca0000004100 */
[----:B------:R-:W-:Y:S01]  /*1e3e0*/  FFMA.FTZ R61, R67, R61, R62 ;  /* 0x0000003d433d7223 */ /* 0x000fe2000001003e */
[----:B------:R-:W-:-:S05]  /*1e3f0*/  HADD2.F32 R62, -RZ, R114.H0_H0 ;  /* 0x20000072ff3e7230 */ /* 0x000fca0000004100 */
[----:B------:R-:W-:Y:S01]  /*1e400*/  FFMA.FTZ R62, R66, R62, R63 ;  /* 0x0000003e423e7223 */ /* 0x000fe2000001003f */
[----:B------:R-:W-:Y:S02]  /*1e410*/  HADD2.F32 R63, -RZ, R3.H1_H1 ;  /* 0x30000003ff3f7230 */ /* 0x000fe40000004100 */
[----:B------:R-:W-:Y:S02]  /*1e420*/  HADD2.F32 R66, -RZ, R97.H0_H0 ;  /* 0x20000061ff427230 */ /* 0x000fe40000004100 */
[----:B0-----:R-:W-:-:S04]  /*1e430*/  IMAD.WIDE.U32 R64, R5, 0x10, R64 ;  /* 0x0000001005407825 */ /* 0x001fc800078e0040 */
[----:B------:R-:W-:-:S05]  /*1e440*/  FFMA.FTZ R63, R88, R63, R66 ;  /* 0x0000003f583f7223 */ /* 0x000fca0000010042 */
[----:B------:R0:W-:Y:S02]  /*1e450*/  STG.E.128 desc[UR6][R64.64], R60 ;  /* 0x0000003c40007986 */ /* 0x0001e4000c101d06 */
.L_x_14309:
[----:B------:R-:W-:Y:S05]  /*1e460*/  BSYNC.RECONVERGENT B1 ;  /* 0x0000000000017941 */ /* 0x000fea0003800200 */
.L_x_14308:
[----:B01234-:R-:W0:Y:S02]  /*1e470*/  LDC.64 R60, c[0x0][0x380] ;  /* 0x0000e000ff3c7b82 */ /* 0x01fe240000000a00 */
[----:B0-----:R-:W-:-:S04]  /*1e480*/  LEA R14, R60, R14, 0x2 ;  /* 0x0000000e3c0e7211 */ /* 0x001fc800078e10ff */
[----:B------:R-:W-:-:S13]  /*1e490*/  ISETP.GE.AND P0, PT, R14, R61, PT ;  /* 0x0000003d0e00720c */ /* 0x000fda0003f06270 */
[----:B------:R-:W-:Y:S05]  /*1e4a0*/  @!P0 BRA `(.L_x_14310) ;  /* 0xfffffe3c00948947 */ /* 0x000fea000383ffff */
[----:B------:R-:W-:Y:S05]  /*1e4b0*/  BSYNC B0 ;  /* 0x0000000000007941 */ /* 0x000fea0003800000 */
.L_x_13907:
[----:B------:R-:W-:Y:S05]  /*1e4c0*/  EXIT ;  /* 0x000000000000794d */ /* 0x000fea0003800000 */
.L_x_14297:
        /* <DEDUP_REMOVED lines=8> */
.L_x_14312:
[----:B------:R-:W-:Y:S05]  /*1e550*/  BSYNC B1 ;  /* 0x0000000000017941 */ /* 0x000fea0003800000 */
.L_x_14311:
[----:B------:R-:W-:Y:S01]  /*1e560*/  FADD.FTZ R60, R60, R63 ;  /* 0x0000003f3c3c7221 */ /* 0x000fe20000010000 */
[----:B------:R-:W-:Y:S01]  /*1e570*/  HFMA2 R66, -RZ, RZ, 0, 1.1920928955078125e-07 ;  /* 0x00000002ff427431 */ /* 0x000fe200000001ff */
[----:B------:R-:W-:Y:S01]  /*1e580*/  MOV R63, 0xffffffff ;  /* 0xffffffff003f7802 */ /* 0x000fe20000000f00 */
[----:B------:R-:W-:Y:S02]  /*1e590*/  IMAD.MOV.U32 R65, RZ, RZ, 0x1f ;  /* 0x0000001fff417424 */ /* 0x000fe400078e00ff */
[----:B------:R-:W-:-:S07]  /*1e5a0*/  IMAD.MOV.U32 R88, RZ, RZ, R60 ;  /* 0x000000ffff587224 */ /* 0x000fce00078e003c */
[----:B------:R-:W-:Y:S05]  /*1e5b0*/  WARPSYNC.COLLECTIVE R63, `(.L_x_14313) ;  /* 0x000000003f087348 */ /* 0x000fea0003c00000 */
[----:B------:R0:W1:Y:S02]  /*1e5c0*/  SHFL.BFLY P6, R63, R88, R66, R65 ;  /* 0x0c000042583f7389 */ /* 0x00006400000c0041 */
[----:B01----:R-:W-:Y:S05]  /*1e5d0*/  ENDCOLLECTIVE ;  /* 0x000000000000791b */ /* 0x003fea0003800000 */
.L_x_14313:
[----:B------:R-:W-:Y:S02]  /*1e5e0*/  HFMA2 R66, -RZ, RZ, 0, 2.384185791015625e-07 ;  /* 0x00000004ff427431 */ /* 0x000fe400000001ff */
[----:B------:R-:W-:Y:S01]  /*1e5f0*/  FADD.FTZ R60, R60, R63 ;  /* 0x0000003f3c3c7221 */ /* 0x000fe20000010000 */
[----:B------:R-:W-:-:S03]  /*1e600*/  IMAD.MOV.U32 R63, RZ, RZ, -0x1 ;  /* 0xffffffffff3f7424 */ /* 0x000fc600078e00ff */
[----:B------:R-:W-:-:S07]  /*1e610*/  IMAD.MOV.U32 R88, RZ, RZ, R60 ;  /* 0x000000ffff587224 */ /* 0x000fce00078e003c */
[----:B------:R-:W-:Y:S05]  /*1e620*/  WARPSYNC.COLLECTIVE R63, `(.L_x_14314) ;  /* 0x000000003f087348 */ /* 0x000fea0003c00000 */
[----:B------:R0:W1:Y:S02]  /*1e630*/  SHFL.BFLY P6, R63, R88, R66, R65 ;  /* 0x0c000042583f7389 */ /* 0x00006400000c0041 */
[----:B01----:R-:W-:Y:S05]  /*1e640*/  ENDCOLLECTIVE ;  /* 0x000000000000791b */ /* 0x003fea0003800000 */
.L_x_14314:
[----:B------:R-:W-:Y:S02]  /*1e650*/  IMAD.MOV.U32 R66, RZ, RZ, 0x8 ;  /* 0x00000008ff427424 */ /* 0x000fe400078e00ff */
[----:B------:R-:W-:Y:S01]  /*1e660*/  FADD.FTZ R60, R60, R63 ;  /* 0x0000003f3c3c7221 */ /* 0x000fe20000010000 */
[----:B------:R-:W-:-:S04]  /*1e670*/  MOV R63, 0xffffffff ;  /* 0xffffffff003f7802 */ /* 0x000fc80000000f00 */
[----:B------:R-:W-:-:S07]  /*1e680*/  MOV R88, R60 ;  /* 0x0000003c00587202 */ /* 0x000fce0000000f00 */
[----:B------:R-:W-:Y:S05]  /*1e690*/  WARPSYNC.COLLECTIVE R63, `(.L_x_14315) ;  /* 0x000000003f087348 */ /* 0x000fea0003c00000 */
[----:B------:R0:W1:Y:S02]  /*1e6a0*/  SHFL.BFLY P6, R63, R88, R66, R65 ;  /* 0x0c000042583f7389 */ /* 0x00006400000c0041 */
[----:B01----:R-:W-:Y:S05]  /*1e6b0*/  ENDCOLLECTIVE ;  /* 0x000000000000791b */ /* 0x003fea0003800000 */
.L_x_14315:
[----:B------:R-:W-:Y:S02]  /*1e6c0*/  IMAD.MOV.U32 R66, RZ, RZ, 0x10 ;  /* 0x00000010ff427424 */ /* 0x000fe400078e00ff */
[----:B------:R-:W-:Y:S01]  /*1e6d0*/  IMAD.MOV.U32 R61, RZ, RZ, R63 ;  /* 0x000000ffff3d7224 */ /* 0x000fe200078e003f */
[----:B------:R-:W-:-:S03]  /*1e6e0*/  MOV R63, 0xffffffff ;  /* 0xffffffff003f7802 */ /* 0x000fc60000000f00 */
[----:B------:R-:W-:Y:S02]  /*1e6f0*/  FADD.FTZ R61, R60, R61 ;  /* 0x0000003d3c3d7221 */ /* 0x000fe40000010000 */
[----:B------:R-:W0:Y:S03]  /*1e700*/  LDC R60, c[0x0][0x400] ;  /* 0x00010000ff3c7b82 */ /* 0x000e260000000800 */
[----:B------:R-:W-:-:S07]  /*1e710*/  MOV R88, R61 ;  /* 0x0000003d00587202 */ /* 0x000fce0000000f00 */
[----:B0-----:R-:W-:Y:S05]  /*1e720*/  WARPSYNC.COLLECTIVE R63, `(.L_x_14316) ;  /* 0x000000003f087348 */ /* 0x001fea0003c00000 */
[----:B------:R1:W2:Y:S02]  /*1e730*/  SHFL.BFLY P6, R63, R88, R66, R65 ;  /* 0x0c000042583f7389 */ /* 0x0002a400000c0041 */
[----:B012---:R-:W-:Y:S05]  /*1e740*/  ENDCOLLECTIVE ;  /* 0x000000000000791b */ /* 0x007fea0003800000 */
.L_x_14316:
        /* <DEDUP_REMOVED lines=52> */
[----:B------:R-:W-:Y:S01]  /*1ea90*/  MOV R63, 0xffffffff ;  /* 0xffffffff003f7802 */ /* 0x000fe20000000f00 */
[----:B------:R-:W-:Y:S02]  /*1eaa0*/  IMAD.MOV.U32 R65, RZ, RZ, 0x1f ;  /* 0x0000001fff417424 */ /* 0x000fe400078e00ff */
[----:B------:R-:W-:-:S07]  /*1eab0*/  IMAD.MOV.U32 R88, RZ, RZ, R61 ;  /* 0x000000ffff587224 */ /* 0x000fce00078e003d */
[----:B------:R-:W-:Y:S05]  /*1eac0*/  WARPSYNC.COLLECTIVE R63, `(.L_x_14317) ;  /* 0x000000003f087348 */ /* 0x000fea0003c00000 */
[----:B------:R0:W1:Y:S02]  /*1ead0*/  SHFL.BFLY P6, R63, R88, R66, R65 ;  /* 0x0c000042583f7389 */ /* 0x00006400000c0041 */
[----:B01----:R-:W-:Y:S05]  /*1eae0*/  ENDCOLLECTIVE ;  /* 0x000000000000791b */ /* 0x003fea0003800000 */
.L_x_14317:
[----:B------:R-:W-:Y:S02]  /*1eaf0*/  HFMA2 R66, -RZ, RZ, 0, 1.1920928955078125e-07 ;  /* 0x00000002ff427431 */ /* 0x000fe400000001ff */
[----:B------:R-:W-:Y:S01]  /*1eb00*/  FADD.FTZ R61, R61, R63 ;  /* 0x0000003f3d3d7221 */ /* 0x000fe20000010000 */
[----:B------:R-:W-:-:S03]  /*1eb10*/  IMAD.MOV.U32 R63, RZ, RZ, -0x1 ;  /* 0xffffffffff3f7424 */ /* 0x000fc600078e00ff */
[----:B------:R-:W-:-:S07]  /*1eb20*/  IMAD.MOV.U32 R88, RZ, RZ, R61 ;  /* 0x000000ffff587224 */ /* 0x000fce00078e003d */
[----:B------:R-:W-:Y:S05]  /*1eb30*/  WARPSYNC.COLLECTIVE R63, `(.L_x_14318) ;  /* 0x000000003f087348 */ /* 0x000fea0003c00000 */
[----:B------:R0:W1:Y:S02]  /*1eb40*/  SHFL.BFLY P6, R63, R88, R66, R65 ;  /* 0x0c000042583f7389 */ /* 0x00006400000c0041 */
[----:B01----:R-:W-:Y:S05]  /*1eb50*/  ENDCOLLECTIVE ;  /* 0x000000000000791b */ /* 0x003fea0003800000 */
.L_x_14318:
[----:B------:R-:W-:Y:S02]  /*1eb60*/  IMAD.MOV.U32 R66, RZ, RZ, 0x4 ;  /* 0x00000004ff427424 */ /* 0x000fe400078e00ff */
[----:B------:R-:W-:Y:S01]  /*1eb70*/  FADD.FTZ R61, R61, R63 ;  /* 0x0000003f3d3d7221 */ /* 0x000fe20000010000 */
[----:B------:R-:W-:-:S04]  /*1eb80*/  MOV R63, 0xffffffff ;  /* 0xffffffff003f7802 */ /* 0x000fc80000000f00 */
[----:B------:R-:W-:-:S07]  /*1eb90*/  MOV R88, R61 ;  /* 0x0000003d00587202 */ /* 0x000fce0000000f00 */
[----:B------:R-:W-:Y:S05]  /*1eba0*/  WARPSYNC.COLLECTIVE R63, `(.L_x_14319) ;  /* 0x000000003f087348 */ /* 0x000fea0003c00000 */
[----:B------:R0:W1:Y:S02]  /*1ebb0*/  SHFL.BFLY P6, R63, R88, R66, R65 ;  /* 0x0c000042583f7389 */ /* 0x00006400000c0041 */
[----:B01----:R-:W-:Y:S05]  /*1ebc0*/  ENDCOLLECTIVE ;  /* 0x000000000000791b */ /* 0x003fea0003800000 */
.L_x_14319:
[----:B------:R-:W-:Y:S02]  /*1ebd0*/  HFMA2 R66, -RZ, RZ, 0, 4.76837158203125e-07 ;  /* 0x00000008ff427431 */ /* 0x000fe400000001ff */
[----:B------:R-:W-:Y:S01]  /*1ebe0*/  FADD.FTZ R61, R61, R63 ;  /* 0x0000003f3d3d7221 */ /* 0x000fe20000010000 */
[----:B------:R-:W-:-:S03]  /*1ebf0*/  IMAD.MOV.U32 R63, RZ, RZ, -0x1 ;  /* 0xffffffffff3f7424 */ /* 0x000fc600078e00ff */
[----:B------:R-:W-:-:S07]  /*1ec00*/  IMAD.MOV.U32 R88, RZ, RZ, R61 ;  /* 0x000000ffff587224 */ /* 0x000fce00078e003d */
[----:B------:R-:W-:Y:S05]  /*1ec10*/  WARPSYNC.COLLECTIVE R63, `(.L_x_14320) ;  /* 0x000000003f087348 */ /* 0x000fea0003c00000 */
[----:B------:R0:W1:Y:S02]  /*1ec20*/  SHFL.BFLY P6, R63, R88, R66, R65 ;  /* 0x0c000042583f7389 */ /* 0x00006400000c0041 */
[----:B01----:R-:W-:Y:S05]  /*1ec30*/  ENDCOLLECTIVE ;  /* 0x000000000000791b */ /* 0x003fea0003800000 */
.L_x_14320:
[----:B------:R-:W-:Y:S02]  /*1ec40*/  IMAD.MOV.U32 R66, RZ, RZ, 0x10 ;  /* 0x00000010ff427424 */ /* 0x000fe400078e00ff */
[----:B------:R-:W-:Y:S01]  /*1ec50*/  FADD.FTZ R61, R61, R63 ;  /* 0x0000003f3d3d7221 */ /* 0x000fe20000010000 */
[----:B------:R-:W-:-:S04]  /*1ec60*/  MOV R63, 0xffffffff ;  /* 0xffffffff003f7802 */ /* 0x000fc80000000f00 */
[----:B------:R-:W-:-:S07]  /*1ec70*/  MOV R88, R61 ;  /* 0x0000003d00587202 */ /* 0x000fce0000000f00 */
[----:B------:R-:W-:Y:S05]  /*1ec80*/  WARPSYNC.COLLECTIVE R63, `(.L_x_14321) ;  /* 0x000000003f087348 */ /* 0x000fea0003c00000 */
[----:B------:R0:W1:Y:S02]  /*1ec90*/  SHFL.BFLY P6, R63, R88, R66, R65 ;  /* 0x0c000042583f7389 */ /* 0x00006400000c0041 */
[----:B01----:R-:W-:Y:S05]  /*1eca0*/  ENDCOLLECTIVE ;  /* 0x000000000000791b */ /* 0x003fea0003800000 */
.L_x_14321:
[----:B------:R-:W-:Y:S05]  /*1ecb0*/  BRA `(.L_x_14322) ;  /* 0xffffffe400907947 */ /* 0x000fea000383ffff */
.L_x_14323:
        /* <DEDUP_REMOVED lines=12> */
.L_x_17413:


//--------------------- .text._ZN10layer_norm31ln_parallel_residual_fwd_kernelINS_13Kernel_traitsI6__halfffffjLj768ELj1ELj4ELj1ELj16ENS_18Kernel_traits_baseILj768ES2_ffffjLj128EEEEELb1ELb0ELb1EEEvNS_9FwdParamsE --------------------------
	.section	.text._ZN10layer_norm31ln_parallel_residual_fwd_kernelINS_13Kernel_traitsI6__halfffffjLj768ELj1ELj4ELj1ELj16ENS_18Kernel_traits_baseILj768ES2_ffffjLj128EEEEELb1ELb0ELb1EEEvNS_9FwdParamsE,"ax",@progbits
	.align	128
        .global         _ZN10layer_norm31ln_parallel_residual_fwd_kernelINS_13Kernel_traitsI6__halfffffjLj768ELj1ELj4ELj1ELj16ENS_18Kernel_traits_baseILj768ES2_ffffjLj128EEEEELb1ELb0ELb1EEEvNS_9FwdParamsE
        .type           _ZN10layer_norm31ln_parallel_residual_fwd_kernelINS_13Kernel_traitsI6__halfffffjLj768ELj1ELj4ELj1ELj16ENS_18Kernel_traits_baseILj768ES2_ffffjLj128EEEEELb1ELb0ELb1EEEvNS_9FwdParamsE,@function
        .size           _ZN10layer_norm31ln_parallel_residual_fwd_kernelINS_13Kernel_traitsI6__halfffffjLj768ELj1ELj4ELj1ELj16ENS_18Kernel_traits_baseILj768ES2_ffffjLj128EEEEELb1ELb0ELb1EEEvNS_9FwdParamsE,(.L_x_17414 - _ZN10layer_norm31ln_parallel_residual_fwd_kernelINS_13Kernel_traitsI6__halfffffjLj768ELj1ELj4ELj1ELj16ENS_18Kernel_traits_baseILj768ES2_ffffjLj128EEEEELb1ELb0ELb1EEEvNS_9FwdParamsE)
        .other          _ZN10layer_norm31ln_parallel_residual_fwd_kernelINS_13Kernel_traitsI6__halfffffjLj768ELj1ELj4ELj1ELj16ENS_18Kernel_traits_baseILj768ES2_ffffjLj128EEEEELb1ELb0ELb1EEEvNS_9FwdParamsE,@"STO_CUDA_ENTRY STV_DEFAULT"
_ZN10layer_norm31ln_parallel_residual_fwd_kernelINS_13Kernel_traitsI6__halfffffjLj768ELj1ELj4ELj1ELj16ENS_18Kernel_traits_baseILj768ES2_ffffjLj128EEEEELb1ELb0ELb1EEEvNS_9FwdParamsE:
.text._ZN10layer_norm31ln_parallel_residual_fwd_kernelINS_13Kernel_traitsI6__halfffffjLj768ELj1ELj4ELj1ELj16ENS_18Kernel_traits_baseILj768ES2_ffffjLj128EEEEELb1ELb0ELb1EEEvNS_9FwdParamsE:
[----:B------:R-:W-:Y:S01]  /*0000*/  LDC R1, c[0x0][0x37c] ;  /* 0x0000df00ff017b82 */ /* 0x000fe20000000800 */
[----:B------:R-:W0:Y:S07]  /*0010*/  LDCU.U8 UR4, c[0x0][0x464] ;  /* 0x00008c80ff0477ac */ /* 0x000e2e0008000000 */
[----:B------:R-:W1:Y:S01]  /*0020*/  LDC R86, c[0x0][0x458] ;  /* 0x00011600ff567b82 */ /* 0x000e620000000800 */
[----:B------:R-:W2:Y:S01]  /*0030*/  LDCU.64 UR6, c[0x0][0x450] ;  /* 0x00008a00ff0677ac */ /* 0x000ea20008000a00 */
[----:B------:R-:W3:Y:S06]  /*0040*/  LDCU.64 UR8, c[0x0][0x358] ;  /* 0x00006b00ff0877ac */ /* 0x000eec0008000a00 */
[----:B------:R-:W1:Y:S01]  /*0050*/  LDC R87, c[0x0][0x45c] ;  /* 0x00011700ff577b82 */ /* 0x000e620000000800 */
[----:B------:R-:W4:Y:S01]  /*0060*/  LDCU.64 UR10, c[0x0][0x438] ;  /* 0x00008700ff0a77ac */ /* 0x000f220008000a00 */
[----:B0-----:R-:W-:Y:S01]  /*0070*/  ISETP.NE.AND P0, PT, RZ, UR4, PT ;  /* 0x00000004ff007c0c */ /* 0x001fe2000bf05270 */
[----:B--2---:R-:W-:-:S02]  /*0080*/  IMAD.U32 R2, RZ, RZ, UR6 ;  /* 0x00000006ff027e24 */ /* 0x004fc4000f8e00ff */
[----:B------:R-:W-:-:S10]  /*0090*/  IMAD.U32 R3, RZ, RZ, UR7 ;  /* 0x00000007ff037e24 */ /* 0x000fd4000f8e00ff */
[----:B---3--:R-:W2:Y:S01]  /*00a0*/  @P0 LDG.E.64 R2, desc[UR8][R2.64] ;  /* 0x0000000802020981 */ /* 0x008ea2000c1e1b00 */
[----:B------:R-:W0:Y:S03]  /*00b0*/  @P0 LDC R7, c[0x0][0x460] ;  /* 0x00011800ff070b82 */ /* 0x000e260000000800 */
[----:B-1----:R-:W0:Y:S01]  /*00c0*/  @P0 LDG.E.64 R4, desc[UR8][R86.64] ;  /* 0x0000000856040981 */ /* 0x002e22000c1e1b00 */
[----:B----4-:R-:W-:Y:S01]  /*00d0*/  UISETP.NE.U32.AND UP0, UPT, UR10, URZ, UPT ;  /* 0x000000ff0a00728c */ /* 0x010fe2000bf05070 */
[----:B------:R-:W1:Y:S03]  /*00e0*/  S2R R68, SR_TID.X ;  /* 0x0000000000447919 */ /* 0x000e660000002100 */
[----:B------:R-:W3:Y:S01]  /*00f0*/  S2UR UR5, SR_CTAID.X ;  /* 0x00000000000579c3 */ /* 0x000ee20000002500 */
[----:B------:R-:W-:-:S07]  /*0100*/  UISETP.NE.AND.EX UP0, UPT, UR11, URZ, UPT, UP0 ;  /* 0x000000ff0b00728c */ /* 0x000fce000bf05300 */
[----:B------:R-:W4:Y:S01]  /*0110*/  LDC R69, c[0x0][0x360] ;  /* 0x0000d800ff457b82 */ /* 0x000f220000000800 */
[----:B---3--:R-:W-:Y:S01]  /*0120*/  USHF.L.U32 UR4, UR5, 0x2, URZ ;  /* 0x0000000205047899 */ /* 0x008fe200080006ff */
[--C-:B-1----:R-:W-:Y:S01]  /*0130*/  SHF.R.U32.HI R55, RZ, 0x5, R68.reuse ;  /* 0x00000005ff377819 */ /* 0x102fe20000011644 */
[----:B----4-:R-:W-:Y:S01]  /*0140*/  IMAD R69, R69, UR5, R68 ;  /* 0x0000000545457c24 */ /* 0x010fe2000f8e0244 */
[----:B------:R-:W-:-:S03]  /*0150*/  LOP3.LUT R68, R68, 0x1f, RZ, 0xc0, !PT ;  /* 0x0000001f44447812 */ /* 0x000fc600078ec0ff */
[----:B------:R-:W-:Y:S02]  /*0160*/  LOP3.LUT R55, R55, UR4, RZ, 0xfc, !PT ;  /* 0x0000000437377c12 */ /* 0x000fe4000f8efcff */
[----:B--2---:R-:W-:Y:S02]  /*0170*/  @P0 R2UR UR6, R2 ;  /* 0x00000000020602ca */ /* 0x004fe400000e0000 */
[----:B------:R-:W-:Y:S02]  /*0180*/  @P0 R2UR UR7, R3 ;  /* 0x00000000030702ca */ /* 0x000fe400000e0000 */
[----:B0-----:R-:W-:-:S04]  /*0190*/  @P0 IADD3 R86, P1, PT, R4, R7, RZ ;  /* 0x0000000704560210 */ /* 0x001fc80007f3e0ff */
[----:B------:R-:W-:-:S04]  /*01a0*/  @P0 IADD3.X R87, PT, PT, RZ, R5, RZ, P1, !PT ;  /* 0x00000005ff570210 */ /* 0x000fc80000ffe4ff */
[--C-:B------:R-:W-:Y:S01]  /*01b0*/  SHF.R.U64 R54, R86, 0x2, R87.reuse ;  /* 0x0000000256367819 */ /* 0x100fe20000001257 */
[----:B------:R-:W-:Y:S01]  /*01c0*/  UIADD3 UR14, UPT, UPT, UR6, 0x3c6ef372, URZ ;  /* 0x3c6ef372060e7890 */ /* 0x000fe2000fffe0ff */
[----:B------:R-:W-:Y:S01]  /*01d0*/  SHF.R.U32.HI R0, RZ, 0x2, R87 ;  /* 0x00000002ff007819 */ /* 0x000fe20000011657 */
[----:B------:R-:W-:Y:S02]  /*01e0*/  UIADD3 UR10, UPT, UPT, UR7, -0x4498517b, URZ ;  /* 0xbb67ae85070a7890 */ /* 0x000fe4000fffe0ff */
[----:B------:R-:W-:Y:S02]  /*01f0*/  UIADD3 UR15, UPT, UPT, UR7, 0x76cf5d0a, URZ ;  /* 0x76cf5d0a070f7890 */ /* 0x000fe4000fffe0ff */
[----:B------:R-:W-:Y:S02]  /*0200*/  UIADD3 UR12, UPT, UPT, UR7, 0x32370b8f, URZ ;  /* 0x32370b8f070c7890 */ /* 0x000fe4000fffe0ff */
[----:B------:R-:W-:Y:S02]  /*0210*/  UIADD3 UR16, UPT, UPT, UR7, -0x126145ec, URZ ;  /* 0xed9eba1407107890 */ /* 0x000fe4000fffe0ff */
[----:B------:R-:W-:-:S02]  /*0220*/  UIADD3 UR13, UPT, UPT, UR6, 0x1715609d, URZ ;  /* 0x1715609d060d7890 */ /* 0x000fc4000fffe0ff */
[----:B------:R-:W-:Y:S02]  /*0230*/  UIADD3 UR17, UPT, UPT, UR7, -0x56f99767, URZ ;  /* 0xa906689907117890 */ /* 0x000fe4000fffe0ff */
[----:B------:R-:W-:Y:S02]  /*0240*/  UIADD3 UR18, UPT, UPT, UR6, -0x4ab325aa, URZ ;  /* 0xb54cda5606127890 */ /* 0x000fe4000fffe0ff */
[----:B------:R-:W-:Y:S02]  /*0250*/  UIADD3 UR19, UPT, UPT, UR7, 0x646e171e, URZ ;  /* 0x646e171e07137890 */ /* 0x000fe4000fffe0ff */
[----:B------:R-:W-:Y:S02]  /*0260*/  UIADD3 UR20, UPT, UPT, UR6, 0x5384540f, URZ ;  /* 0x5384540f06147890 */ /* 0x000fe4000fffe0ff */
[----:B------:R-:W-:Y:S02]  /*0270*/  UIADD3 UR21, UPT, UPT, UR7, 0x1fd5c5a3, URZ ;  /* 0x1fd5c5a307157890 */ /* 0x000fe4000fffe0ff */
[----:B------:R-:W-:-:S02]  /*0280*/  UIADD3 UR22, UPT, UPT, UR6, -0xe443238, URZ ;  /* 0xf1bbcdc806167890 */ /* 0x000fc4000fffe0ff */
[----:B------:R-:W-:Y:S02]  /*0290*/  UIADD3 UR23, UPT, UPT, UR6, -0x700cb87f, URZ ;  /* 0x8ff3478106177890 */ /* 0x000fe4000fffe0ff */
[----:B------:R-:W-:Y:S01]  /*02a0*/  UIADD3 UR24, UPT, UPT, UR7, -0x695add53, URZ ;  /* 0x96a522ad07187890 */ /* 0x000fe2000fffe0ff */
[----:B------:R-:W-:Y:S11]  /*02b0*/  BRA.U UP0, `(.L_x_14324) ;  /* 0x0000000500007547 */ /* 0x000ff6000b800000 */
[----:B------:R-:W0:Y:S02]  /*02c0*/  LDCU.64 UR4, c[0x0][0x440] ;  /* 0x00008800ff0477ac */ /* 0x000e240008000a00 */
[----:B0-----:R-:W-:-:S04]  /*02d0*/  UISETP.NE.U32.AND UP0, UPT, UR4, URZ, UPT ;  /* 0x000000ff0400728c */ /* 0x001fc8000bf05070 */
[----:B------:R-:W-:-:S09]  /*02e0*/  UISETP.NE.AND.EX UP0, UPT, UR5, URZ, UPT, UP0 ;  /* 0x000000ff0500728c */ /* 0x000fd2000bf05300 */
[----:B------:R-:W-:Y:S05]  /*02f0*/  BRA.U UP0, `(.L_x_14325) ;  /* 0x0000000100747547 */ /* 0x000fea000b800000 */
[----:B------:R-:W0:Y:S08]  /*0300*/  LDC.64 R4, c[0x0][0x3d8] ;  /* 0x0000f600ff047b82 */ /* 0x000e300000000a00 */
[----:B------:R-:W1:Y:S01]  /*0310*/  LDC.64 R2, c[0x0][0x3d0] ;  /* 0x0000f400ff027b82 */ /* 0x000e620000000a00 */
[----:B0-----:R-:W-:-:S05]  /*0320*/  IMAD.WIDE.U32 R4, R68, 0x8, R4 ;  /* 0x0000000844047825 */ /* 0x001fca00078e0004 */
[----:B------:R-:W5:Y:S01]  /*0330*/  LDG.E.64 R48, desc[UR8][R4.64] ;  /* 0x0000000804307981 */ /* 0x000f62000c1e1b00 */
[----:B-1----:R-:W-:-:S03]  /*0340*/  IMAD.WIDE.U32 R2, R68, 0x8, R2 ;  /* 0x0000000844027825 */ /* 0x002fc600078e0002 */
[----:B------:R-:W5:Y:S04]  /*0350*/  LDG.E.64 R46, desc[UR8][R4.64+0x100] ;  /* 0x00010008042e7981 */ /* 0x000f68000c1e1b00 */
[----:B------:R-:W5:Y:S04]  /*0360*/  LDG.E.64 R8, desc[UR8][R4.64+0x200] ;  /* 0x0002000804087981 */ /* 0x000f68000c1e1b00 */
[----:B------:R-:W5:Y:S04]  /*0370*/  LDG.E.64 R12, desc[UR8][R4.64+0x300] ;  /* 0x00030008040c7981 */ /* 0x000f68000c1e1b00 */
[----:B------:R-:W5:Y:S04]  /*0380*/  LDG.E.64 R16, desc[UR8][R4.64+0x400] ;  /* 0x0004000804107981 */ /* 0x000f68000c1e1b00 */
[----:B------:R-:W5:Y:S01]  /*0390*/  LDG.E.64 R20, desc[UR8][R4.64+0x500] ;  /* 0x0005000804147981 */ /* 0x000f62000c1e1b00 */
[----:B------:R-:W-:-:S02]  /*03a0*/  CS2R R44, SRZ ;  /* 0x00000000002c7805 */ /* 0x000fc4000001ff00 */
[----:B------:R-:W-:Y:S02]  /*03b0*/  CS2R R42, SRZ ;  /* 0x00000000002a7805 */ /* 0x000fe4000001ff00 */
[----:B------:R-:W-:Y:S01]  /*03c0*/  CS2R R40, SRZ ;  /* 0x0000000000287805 */ /* 0x000fe2000001ff00 */
[----:B------:R-:W5:Y:S01]  /*03d0*/  LDG.E.64 R52, desc[UR8][R2.64] ;  /* 0x0000000802347981 */ /* 0x000f62000c1e1b00 */
[----:B------:R-:W-:Y:S02]  /*03e0*/  CS2R R38, SRZ ;  /* 0x0000000000267805 */ /* 0x000fe4000001ff00 */
[----:B------:R-:W-:Y:S02]  /*03f0*/  CS2R R36, SRZ ;  /* 0x0000000000247805 */ /* 0x000fe4000001ff00 */
[----:B------:R-:W-:Y:S01]  /*0400*/  CS2R R34, SRZ ;  /* 0x0000000000227805 */ /* 0x000fe2000001ff00 */
[----:B------:R-:W5:Y:S01]  /*0410*/  LDG.E.64 R50, desc[UR8][R2.64+0x100] ;  /* 0x0001000802327981 */ /* 0x000f62000c1e1b00 */
[----:B------:R-:W-:-:S02]  /*0420*/  CS2R R32, SRZ ;  /* 0x0000000000207805 */ /* 0x000fc4000001ff00 */
[----:B------:R-:W-:Y:S02]  /*0430*/  CS2R R30, SRZ ;  /* 0x00000000001e7805 */ /* 0x000fe4000001ff00 */
[----:B------:R-:W-:Y:S01]  /*0440*/  CS2R R28, SRZ ;  /* 0x00000000001c7805 */ /* 0x000fe2000001ff00 */
[----:B------:R-:W5:Y:S01]  /*0450*/  LDG.E.64 R6, desc[UR8][R2.64+0x200] ;  /* 0x0002000802067981 */ /* 0x000f62000c1e1b00 */
[----:B------:R-:W-:Y:S02]  /*0460*/  CS2R R26, SRZ ;  /* 0x00000000001a7805 */ /* 0x000fe4000001ff00 */
[----:B------:R-:W-:Y:S01]  /*0470*/  CS2R R24, SRZ ;  /* 0x0000000000187805 */ /* 0x000fe2000001ff00 */
[----:B------:R-:W5:Y:S04]  /*0480*/  LDG.E.64 R10, desc[UR8][R2.64+0x300] ;  /* 0x00030008020a7981 */ /* 0x000f68000c1e1b00 */
[----:B------:R-:W5:Y:S04]  /*0490*/  LDG.E.64 R14, desc[UR8][R2.64+0x400] ;  /* 0x00040008020e7981 */ /* 0x000f68000c1e1b00 */
[----:B------:R0:W5:Y:S02]  /*04a0*/  LDG.E.64 R18, desc[UR8][R2.64+0x500] ;  /* 0x0005000802127981 */ /* 0x000164000c1e1b00 */
[----:B0-----:R-:W-:Y:S01]  /*04b0*/  CS2R R2, SRZ ;  /* 0x0000000000027805 */ /* 0x001fe2000001ff00 */
[----:B------:R-:W-:Y:S06]  /*04c0*/  BRA `(.L_x_14326) ;  /* 0x0000000400887947 */ /* 0x000fec0003800000 */
.L_x_14325:
[----:B------:R-:W0:Y:S08]  /*04d0*/  LDC.64 R4, c[0x0][0x3d0] ;  /* 0x0000f400ff047b82 */ /* 0x000e300000000a00 */
[----:B------:R-:W1:Y:S08]  /*04e0*/  LDC.64 R6, c[0x0][0x3d8] ;  /* 0x0000f600ff067b82 */ /* 0x000e700000000a00 */
[----:B------:R-:W2:Y:S01]  /*04f0*/  LDC.64 R2, c[0x0][0x440] ;  /* 0x00011000ff027b82 */ /* 0x000ea20000000a00 */
[----:B0-----:R-:W-:-:S05]  /*0500*/  IMAD.WIDE.U32 R4, R68, 0x8, R4 ;  /* 0x0000000844047825 */ /* 0x001fca00078e0004 */
        /* <DEDUP_REMOVED lines=22> */
[----:B------:R-:W5:Y:S04]  /*0670*/  LDG.E.64 R32, desc[UR8][R2.64+0x300] ;  /* 0x0003000802207981 */ /* 0x000f68000c1e1b00 */
[----:B------:R-:W5:Y:S04]  /*0680*/  LDG.E.64 R34, desc[UR8][R2.64+0x400] ;  /* 0x0004000802227981 */ /* 0x000f68000c1e1b00 */
[----:B------:R0:W5:Y:S02]  /*0690*/  LDG.E.64 R36, desc[UR8][R2.64+0x500] ;  /* 0x0005000802247981 */ /* 0x000164000c1e1b00 */
[----:B0-----:R-:W-:Y:S01]  /*06a0*/  CS2R R2, SRZ ;  /* 0x0000000000027805 */ /* 0x001fe2000001ff00 */
[----:B------:R-:W-:Y:S06]  /*06b0*/  BRA `(.L_x_14326) ;  /* 0x00000004000c7947 */ /* 0x000fec0003800000 */
.L_x_14324:
        /* <DEDUP_REMOVED lines=37> */
.L_x_14327:
[----:B------:R-:W0:Y:S08]  /*0910*/  LDC.64 R2, c[0x0][0x3d0] ;  /* 0x0000f400ff027b82 */ /* 0x000e300000000a00 */
[----:B------:R-:W1:Y:S08]  /*0920*/  LDC.64 R4, c[0x0][0x438] ;  /* 0x00010e00ff047b82 */ /* 0x000e700000000a00 */
[----:B------:R-:W2:Y:S01]  /*0930*/  LDC.64 R6, c[0x0][0x3d8] ;  /* 0x0000f600ff067b82 */ /* 0x000ea20000000a00 */
[----:B0-----:R-:W-:-:S05]  /*0940*/  IMAD.WIDE.U32 R2, R68, 0x8, R2 ;  /* 0x0000000844027825 */ /* 0x001fca00078e0002 */
[----:B------:R0:W5:Y:S01]  /*0950*/  LDG.E.64 R52, desc[UR8][R2.64] ;  /* 0x0000000802347981 */ /* 0x000162000c1e1b00 */
[----:B-1----:R-:W-:-:S03]  /*0960*/  IMAD.WIDE.U32 R4, R68, 0x8, R4 ;  /* 0x0000000844047825 */ /* 0x002fc600078e0004 */
[----:B------:R0:W5:Y:S04]  /*0970*/  LDG.E.64 R50, desc[UR8][R2.64+0x100] ;  /* 0x0001000802327981 */ /* 0x000168000c1e1b00 */
[----:B------:R0:W5:Y:S01]  /*0980*/  LDG.E.64 R10, desc[UR8][R2.64+0x300] ;  /* 0x00030008020a7981 */ /* 0x000162000c1e1b00 */
[----:B--2---:R-:W-:-:S03]  /*0990*/  IMAD.WIDE.U32 R22, R68, 0x8, R6 ;  /* 0x0000000844167825 */ /* 0x004fc600078e0006 */
        /* <DEDUP_REMOVED lines=15> */
[----:B------:R-:W-:-:S02]  /*0a90*/  CS2R R36, SRZ ;  /* 0x0000000000247805 */ /* 0x000fc4000001ff00 */
[----:B------:R-:W-:Y:S02]  /*0aa0*/  CS2R R34, SRZ ;  /* 0x0000000000227805 */ /* 0x000fe4000001ff00 */
[----:B------:R-:W-:Y:S02]  /*0ab0*/  CS2R R32, SRZ ;  /* 0x0000000000207805 */ /* 0x000fe4000001ff00 */
[----:B------:R-:W-:Y:S02]  /*0ac0*/  CS2R R30, SRZ ;  /* 0x00000000001e7805 */ /* 0x000fe4000001ff00 */
[----:B------:R-:W-:Y:S02]  /*0ad0*/  CS2R R28, SRZ ;  /* 0x00000000001c7805 */ /* 0x000fe4000001ff00 */
[----:B0-----:R-:W-:-:S07]  /*0ae0*/  CS2R R26, SRZ ;  /* 0x00000000001a7805 */ /* 0x001fce000001ff00 */
.L_x_14326:
[----:B------:R-:W1:Y:S02]  /*0af0*/  LDCU UR4, c[0x0][0x384] ;  /* 0x00007080ff0477ac */ /* 0x000e640008000800 */
[----:B-1----:R-:W-:-:S13]  /*0b00*/  ISETP.GE.AND P0, PT, R55, UR4, PT ;  /* 0x0000000437007c0c */ /* 0x002fda000bf06270 */
[----:B------:R-:W-:Y:S05]  /*0b10*/  @P0 EXIT ;  /* 0x000000000000094d */ /* 0x000fea0003800000 */
[----:B-----5:R-:W-:Y:S01]  /*0b20*/  IMAD.MOV.U32 R84, RZ, RZ, R6 ;  /* 0x000000ffff547224 */ /* 0x020fe200078e0006 */
[----:B0-----:R-:W-:Y:S01]  /*0b30*/  SHF.R.U64 R22, R6, 0x10, R7 ;  /* 0x0000001006167819 */ /* 0x001fe20000001207 */
[----:B------:R-:W-:Y:S01]  /*0b40*/  IMAD.MOV.U32 R4, RZ, RZ, R15 ;  /* 0x000000ffff047224 */ /* 0x000fe200078e000f */
[----:B------:R-:W-:Y:S01]  /*0b50*/  MOV R5, R17 ;  /* 0x0000001100057202 */ /* 0x000fe20000000f00 */
[----:B------:R-:W-:Y:S01]  /*0b60*/  IMAD.MOV.U32 R96, RZ, RZ, R18 ;  /* 0x000000ffff607224 */ /* 0x000fe200078e0012 */
[----:B------:R-:W-:Y:S01]  /*0b70*/  SHF.R.U32.HI R23, RZ, 0x10, R7 ;  /* 0x00000010ff177819 */ /* 0x000fe20000011607 */
[----:B------:R-:W-:Y:S01]  /*0b80*/  IMAD.MOV.U32 R6, RZ, RZ, R19 ;  /* 0x000000ffff067224 */ /* 0x000fe200078e0013 */
[----:B------:R-:W-:Y:S01]  /*0b90*/  PRMT R84, R84, 0x5410, R4 ;  /* 0x0000541054547816 */ /* 0x000fe20000000004 */
[----:B------:R-:W-:Y:S01]  /*0ba0*/  IMAD.MOV.U32 R87, RZ, RZ, R16 ;  /* 0x000000ffff577224 */ /* 0x000fe200078e0010 */
[----:B------:R-:W-:Y:S01]  /*0bb0*/  MOV R108, R20 ;  /* 0x00000014006c7202 */ /* 0x000fe20000000f00 */
[----:B------:R-:W-:Y:S01]  /*0bc0*/  IMAD.MOV.U32 R4, RZ, RZ, R52 ;  /* 0x000000ffff047224 */ /* 0x000fe200078e0034 */
[----:B------:R-:W-:Y:S01]  /*0bd0*/  PRMT R96, R96, 0x5410, R6 ;  /* 0x0000541060607816 */ /* 0x000fe20000000006 */
        /* <DEDUP_REMOVED lines=18> */
[----:B------:R-:W-:Y:S01]  /*0d00*/  IMAD.HI.U32 R5, R69, -0x326172a9, RZ ;  /* 0xcd9e8d5745057827 */ /* 0x000fe200078e00ff */
[--C-:B------:R-:W-:Y:S01]  /*0d10*/  SHF.R.U64 R8, R8, 0x10, R9.reuse ;  /* 0x0000001008087819 */ /* 0x100fe20000001209 */
[----:B------:R-:W-:Y:S01]  /*0d20*/  BSSY B0, `(.L_x_14328) ;  /* 0x00018db000007945 */ /* 0x000fe20003800000 */
[----:B------:R-:W-:Y:S01]  /*0d30*/  SHF.R.U32.HI R9, RZ, 0x10, R9 ;  /* 0x00000010ff097819 */ /* 0x000fe20000011609 */
[----:B------:R-:W-:Y:S01]  /*0d40*/  IMAD.MOV.U32 R7, RZ, RZ, R46 ;  /* 0x000000ffff077224 */ /* 0x000fe200078e002e */
[----:B------:R-:W-:Y:S01]  /*0d50*/  LOP3.LUT R4, R4, UR7, RZ, 0x3c, !PT ;  /* 0x0000000704047c12 */ /* 0x000fe2000f8e3cff */
[----:B------:R-:W-:Y:S01]  /*0d60*/  IMAD.MOV.U32 R78, RZ, RZ, R12 ;  /* 0x000000ffff4e7224 */ /* 0x000fe200078e000c */
[----:B------:R-:W-:Y:S01]  /*0d70*/  LOP3.LUT R5, R0, UR6, R5, 0x96, !PT ;  /* 0x0000000600057c12 */ /* 0x000fe2000f8e9605 */
[----:B------:R-:W-:Y:S01]  /*0d80*/  IMAD.MOV.U32 R77, RZ, RZ, R13 ;  /* 0x000000ffff4d7224 */ /* 0x000fe200078e000d */
[----:B------:R-:W-:Y:S01]  /*0d90*/  MOV R79, R11 ;  /* 0x0000000b004f7202 */ /* 0x000fe20000000f00 */
[----:B------:R-:W-:Y:S01]  /*0da0*/  IMAD.HI.U32 R6, R4, -0x326172a9, RZ ;  /* 0xcd9e8d5704067827 */ /* 0x000fe200078e00ff */
[----:B------:R-:W-:Y:S01]  /*0db0*/  SHF.R.U64 R10, R10, 0x10, R11 ;  /* 0x000000100a0a7819 */ /* 0x000fe2000000120b */
[----:B------:R-:W0:Y:S01]  /*0dc0*/  LDCU UR25, c[0x0][0x404] ;  /* 0x00008080ff1977ac */ /* 0x000e220008000800 */
[----:B------:R-:W-:Y:S01]  /*0dd0*/  PRMT R81, R8, 0x5410, R81 ;  /* 0x0000541008517816 */ /* 0x000fe20000000051 */
[----:B------:R-:W-:Y:S01]  /*0de0*/  IMAD.HI.U32 R8, R5, -0x2daee0ad, RZ ;  /* 0xd2511f5305087827 */ /* 0x000fe200078e00ff */
[----:B------:R-:W-:Y:S01]  /*0df0*/  PRMT R80, R80, 0x5410, R9 ;  /* 0x0000541050507816 */ /* 0x000fe20000000009 */
[----:B------:R-:W1:Y:S01]  /*0e00*/  LDCU UR5, c[0x0][0x388] ;  /* 0x00007100ff0577ac */ /* 0x000e620008000800 */
[----:B------:R-:W-:Y:S01]  /*0e10*/  PRMT R113, R7, 0x7610, R113 ;  /* 0x0000761007717816 */ /* 0x000fe20000000071 */
[----:B------:R-:W-:Y:S01]  /*0e20*/  IMAD R7, R69, -0x326172a9, RZ ;  /* 0xcd9e8d5745077824 */ /* 0x000fe200078e02ff */
[----:B------:R-:W-:Y:S01]  /*0e30*/  PRMT R79, R10, 0x5410, R79 ;  /* 0x000054100a4f7816 */ /* 0x000fe2000000004f */
[----:B------:R-:W-:Y:S01]  /*0e40*/  IMAD R9, R54, -0x2daee0ad, RZ ;  /* 0xd2511f5336097824 */ /* 0x000fe200078e02ff */
[----:B------:R-:W-:Y:S01]  /*0e50*/  MOV R10, R47 ;  /* 0x0000002f000a7202 */ /* 0x000fe20000000f00 */
[----:B------:R-:W-:Y:S01]  /*0e60*/  IMAD.MOV.U32 R72, RZ, RZ, RZ ;  /* 0x000000ffff487224 */ /* 0x000fe200078e00ff */
[----:B------:R-:W-:Y:S01]  /*0e70*/  LOP3.LUT R6, R7, UR4, R6, 0x96, !PT ;  /* 0x0000000407067c12 */ /* 0x000fe2000f8e9606 */
[----:B------:R-:W-:Y:S01]  /*0e80*/  IMAD R7, R4, -0x326172a9, RZ ;  /* 0xcd9e8d5704077824 */ /* 0x000fe200078e02ff */
[----:B------:R-:W-:Y:S01]  /*0e90*/  LOP3.LUT R8, R9, UR10, R8, 0x96, !PT ;  /* 0x0000000a09087c12 */ /* 0x000fe2000f8e9608 */
[----:B------:R-:W-:Y:S01]  /*0ea0*/  UIADD3 UR4, UPT, UPT, UR6, -0x255992d5, URZ ;  /* 0xdaa66d2b06047890 */ /* 0x000fe2000fffe0ff */
[----:B------:R-:W-:Y:S01]  /*0eb0*/  PRMT R113, R113, 0x5410, R10 ;  /* 0x0000541071717816 */ /* 0x000fe2000000000a */
[----:B------:R-:W-:Y:S01]  /*0ec0*/  IMAD R10, R5, -0x2daee0ad, RZ ;  /* 0xd2511f53050a7824 */ /* 0x000fe200078e02ff */
[----:B------:R-:W-:Y:S01]  /*0ed0*/  SHF.R.U32.HI R118, RZ, 0x10, R47 ;  /* 0x00000010ff767819 */ /* 0x000fe2000001162f */
[----:B------:R-:W-:Y:S01]  /*0ee0*/  IMAD.HI.U32 R4, R8, -0x326172a9, RZ ;  /* 0xcd9e8d5708047827 */ /* 0x000fe200078e00ff */
[----:B------:R-:W-:Y:S01]  /*0ef0*/  SHF.R.U32.HI R9, RZ, 0x10, R29 ;  /* 0x00000010ff097819 */ /* 0x000fe2000001161d */
[----:B------:R-:W2:Y:S01]  /*0f00*/  LDCU.64 UR10, c[0x0][0x398] ;  /* 0x00007300ff0a77ac */ /* 0x000ea20008000a00 */
[----:B------:R-:W-:Y:S01]  /*0f10*/  SHF.R.U64 R128, R42, 0x10, R43 ;  /* 0x000000102a807819 */ /* 0x000fe2000000122b */
[----:B------:R-:W-:Y:S01]  /*0f20*/  IMAD.HI.U32 R5, R6, -0x2daee0ad, RZ ;  /* 0xd2511f5306057827 */ /* 0x000fe200078e00ff */
[----:B------:R-:W-:-:S02]  /*0f30*/  LOP3.LUT R4, R7, UR14, R4, 0x96, !PT ;  /* 0x0000000e07047c12 */ /* 0x000fc4000f8e9604 */
[----:B------:R-:W-:Y:S01]  /*0f40*/  PRMT R118, R118, 0x5410, R9 ;  /* 0x0000541076767816 */ /* 0x000fe20000000009 */
[----:B------:R-:W-:Y:S01]  /*0f50*/  IMAD R7, R8, -0x326172a9, RZ ;  /* 0xcd9e8d5708077824 */ /* 0x000fe200078e02ff */
[----:B------:R-:W-:Y:S01]  /*0f60*/  LOP3.LUT R5, R10, UR15, R5, 0x96, !PT ;  /* 0x0000000f0a057c12 */ /* 0x000fe2000f8e9605 */
[----:B------:R-:W-:Y:S01]  /*0f70*/  IMAD R9, R6, -0x2daee0ad, RZ ;  /* 0xd2511f5306097824 */ /* 0x000fe200078e02ff */
[----:B------:R-:W-:Y:S01]  /*0f80*/  SHF.R.U64 R10, R30, 0x10, R31 ;  /* 0x000000101e0a7819 */ /* 0x000fe2000000121f */
[----:B------:R-:W-:Y:S01]  /*0f90*/  IMAD.HI.U32 R8, R4, -0x2daee0ad, RZ ;  /* 0xd2511f5304087827 */ /* 0x000fe200078e00ff */
[----:B------:R-:W-:Y:S02]  /*0fa0*/  SHF.R.U32.HI R129, RZ, 0x10, R43 ;  /* 0x00000010ff817819 */ /* 0x000fe4000001162b */
[----:B------:R-:W-:Y:S01]  /*0fb0*/  PRMT R128, R128, 0x5410, R10 ;  /* 0x0000541080807816 */ /* 0x000fe2000000000a */
[----:B------:R-:W-:Y:S01]  /*0fc0*/  IMAD.HI.U32 R6, R5, -0x326172a9, RZ ;  /* 0xcd9e8d5705067827 */ /* 0x000fe200078e00ff */
[----:B------:R-:W-:Y:S01]  /*0fd0*/  LOP3.LUT R8, R9, UR12, R8, 0x96, !PT ;  /* 0x0000000c09087c12 */ /* 0x000fe2000f8e9608 */
[----:B------:R-:W3:Y:S01]  /*0fe0*/  LDCU.U8 UR12, c[0x0][0x410] ;  /* 0x00008200ff0c77ac */ /* 0x000ee20008000000 */
[----:B------:R-:W-:Y:S01]  /*0ff0*/  SHF.R.U32.HI R9, RZ, 0x10, R31 ;  /* 0x00000010ff097819 */ /* 0x000fe2000001161f */
[----:B------:R-:W-:Y:S01]  /*1000*/  IMAD R10, R4, -0x2daee0ad, RZ ;  /* 0xd2511f53040a7824 */ /* 0x000fe200078e02ff */
[----:B------:R-:W-:Y:S01]  /*1010*/  LOP3.LUT R6, R7, UR4, R6, 0x96, !PT ;  /* 0x0000000407067c12 */ /* 0x000fe2000f8e9606 */
[----:B------:R-:W-:Y:S01]  /*1020*/  UIADD3 UR4, UPT, UPT, UR6, 0x78dde6e4, URZ ;  /* 0x78dde6e406047890 */ /* 0x000fe2000fffe0ff */
[----:B------:R-:W-:Y:S01]  /*1030*/  IMAD R5, R5, -0x326172a9, RZ ;  /* 0xcd9e8d5705057824 */ /* 0x000fe200078e02ff */
[----:B------:R-:W-:Y:S01]  /*1040*/  PRMT R129, R129, 0x5410, R9 ;  /* 0x0000541081817816 */ /* 0x000fe20000000009 */
[----:B------:R-:W-:Y:S01]  /*1050*/  IMAD.HI.U32 R4, R8, -0x326172a9, RZ ;  /* 0xcd9e8d5708047827 */ /* 0x000fe200078e00ff */
[----:B------:R-:W-:Y:S01]  /*1060*/  SHF.R.U32.HI R131, RZ, 0x10, R45 ;  /* 0x00000010ff837819 */ /* 0x000fe2000001162d */
[----:B--2---:R-:W-:Y:S01]  /*1070*/  UISETP.NE.U32.AND UP0, UPT, UR10, URZ, UPT ;  /* 0x000000ff0a00728c */ /* 0x004fe2000bf05070 */
[----:B------:R-:W-:Y:S01]  /*1080*/  SHF.R.U32.HI R11, RZ, 0x10, R11 ;  /* 0x00000010ff0b7819 */ /* 0x000fe2000001160b */
[----:B------:R-:W-:Y:S01]  /*1090*/  IMAD.HI.U32 R7, R6, -0x2daee0ad, RZ ;  /* 0xd2511f5306077827 */ /* 0x000fe200078e00ff */
[----:B------:R-:W-:Y:S01]  /*10a0*/  LOP3.LUT R4, R5, UR4, R4, 0x96, !PT ;  /* 0x0000000405047c12 */ /* 0x000fe2000f8e9604 */
[----:B------:R-:W-:Y:S01]  /*10b0*/  UIADD3 UR4, UPT, UPT, UR7, -0x24c28bd8, URZ ;  /* 0xdb3d742807047890 */ /* 0x000fe2000fffe0ff */
[----:B------:R-:W-:Y:S01]  /*10c0*/  SHF.R.U64 R137, R24, 0x10, R25 ;  /* 0x0000001018897819 */ /* 0x000fe20000001219 */
[----:B------:R-:W-:Y:S01]  /*10d0*/  IMAD R9, R6, -0x2daee0ad, RZ ;  /* 0xd2511f5306097824 */ /* 0x000fe200078e02ff */
[----:B------:R-:W-:Y:S01]  /*10e0*/  LOP3.LUT R7, R10, UR16, R7, 0x96, !PT ;  /* 0x000000100a077c12 */ /* 0x000fe2000f8e9607 */
[----:B------:R-:W-:Y:S01]  /*10f0*/  IMAD R8, R8, -0x326172a9, RZ ;  /* 0xcd9e8d5708087824 */ /* 0x000fe200078e02ff */
[----:B------:R-:W-:Y:S01]  /*1100*/  SHF.R.U32.HI R10, RZ, 0x10, R33 ;  /* 0x00000010ff0a7819 */ /* 0x000fe20000011621 */
[----:B------:R-:W-:Y:S01]  /*1110*/  IMAD.HI.U32 R6, R4, -0x2daee0ad, RZ ;  /* 0xd2511f5304067827 */ /* 0x000fe200078e00ff */
[----:B------:R-:W-:Y:S01]  /*1120*/  PRMT R78, R78, 0x5410, R11 ;  /* 0x000054104e4e7816 */ /* 0x000fe2000000000b */
[----:B------:R-:W-:Y:S01]  /*1130*/  UISETP.NE.AND.EX UP0, UPT, UR11, URZ, UPT, UP0 ;  /* 0x000000ff0b00728c */ /* 0x000fe2000bf05300 */
[----:B------:R-:W-:Y:S01]  /*1140*/  PRMT R131, R131, 0x5410, R10 ;  /* 0x0000541083837816 */ /* 0x000fe2000000000a */
[----:B------:R-:W-:Y:S01]  /*1150*/  IMAD.HI.U32 R5, R7, -0x326172a9, RZ ;  /* 0xcd9e8d5707057827 */ /* 0x000fe200078e00ff */
[----:B------:R-:W-:Y:S01]  /*1160*/  LOP3.LUT R6, R9, UR17, R6, 0x96, !PT ;  /* 0x0000001109067c12 */ /* 0x000fe2000f8e9606 */
[----:B------:R-:W2:Y:S01]  /*1170*/  LDCU.64 UR10, c[0x0][0x3a0] ;  /* 0x00007400ff0a77ac */ /* 0x000ea20008000a00 */
[----:B------:R-:W-:Y:S01]  /*1180*/  SHF.R.U64 R10, R34, 0x10, R35 ;  /* 0x00000010220a7819 */ /* 0x000fe20000001223 */
[----:B------:R-:W-:Y:S01]  /*1190*/  IMAD R9, R4, -0x2daee0ad, RZ ;  /* 0xd2511f5304097824 */ /* 0x000fe200078e02ff */
[----:B------:R-:W-:Y:S01]  /*11a0*/  LOP3.LUT R5, R8, UR13, R5, 0x96, !PT ;  /* 0x0000000d08057c12 */ /* 0x000fe2000f8e9605 */
[----:B------:R-:W-:Y:S01]  /*11b0*/  IMAD R7, R7, -0x326172a9, RZ ;  /* 0xcd9e8d5707077824 */ /* 0x000fe200078e02ff */
[----:B------:R-:W-:Y:S01]  /*11c0*/  PRMT R137, R137, 0x5410, R10 ;  /* 0x0000541089897816 */ /* 0x000fe2000000000a */
[----:B------:R-:W-:Y:S01]  /*11d0*/  IMAD.HI.U32 R4, R6, -0x326172a9, RZ ;  /* 0xcd9e8d5706047827 */ /* 0x000fe200078e00ff */
[----:B------:R-:W-:Y:S01]  /*11e0*/  SHF.R.U32.HI R115, RZ, 0x10, R51 ;  /* 0x00000010ff737819 */ /* 0x000fe20000011633 */
[----:B------:R-:W4:Y:S01]  /*11f0*/  LDCU UR13, c[0x0][0x448] ;  /* 0x00008900ff0d77ac */ /* 0x000f220008000800 */
[----:B------:R-:W-:Y:S01]  /*1200*/  SHF.R.U32.HI R11, RZ, 0x10, R41 ;  /* 0x00000010ff0b7819 */ /* 0x000fe20000011629 */
        /* <DEDUP_REMOVED lines=8> */
[----:B------:R-:W-:Y:S01]  /*1290*/  SHF.R.U64 R11, R32, 0x10, R33 ;  /* 0x00000010200b7819 */ /* 0x000fe20000001221 */
[----:B------:R-:W0:Y:S01]  /*12a0*/  LDCU UR19, c[0x0][0x408] ;  /* 0x00008100ff1377ac */ /* 0x000e220008000800 */
[----:B------:R-:W-:Y:S01]  /*12b0*/  SHF.R.U32.HI R139, RZ, 0x10, R25 ;  /* 0x00000010ff8b7819 */ /* 0x000fe20000011619 */
[----:B------:R-:W-:Y:S01]  /*12c0*/  IMAD.HI.U32 R5, R8, -0x326172a9, RZ ;  /* 0xcd9e8d5708057827 */ /* 0x000fe200078e00ff */
[----:B------:R-:W-:-:S02]  /*12d0*/  SHF.R.U32.HI R9, RZ, 0x10, R35 ;  /* 0x00000010ff097819 */ /* 0x000fc40000011623 */
[----:B------:R-:W-:Y:S02]  /*12e0*/  LOP3.LUT R7, R10, UR21, R7, 0x96, !PT ;  /* 0x000000150a077c12 */ /* 0x000fe4000f8e9607 */
[----:B------:R-:W-:Y:S02]  /*12f0*/  LOP3.LUT R5, R6, UR20, R5, 0x96, !PT ;  /* 0x0000001406057c12 */ /* 0x000fe4000f8e9605 */
[----:B------:R-:W-:Y:S01]  /*1300*/  PRMT R130, R130, 0x5410, R11 ;  /* 0x0000541082827816 */ /* 0x000fe2000000000b */
[----:B------:R-:W-:Y:S01]  /*1310*/  IMAD R11, R4, -0x2daee0ad, RZ ;  /* 0xd2511f53040b7824 */ /* 0x000fe200078e02ff */
[----:B------:R-:W-:Y:S01]  /*1320*/  PRMT R139, R139, 0x5410, R9 ;  /* 0x000054108b8b7816 */ /* 0x000fe20000000009 */
[----:B------:R-:W-:Y:S01]  /*1330*/  IMAD R9, R8, -0x326172a9, RZ ;  /* 0xcd9e8d5708097824 */ /* 0x000fe200078e02ff */
[--C-:B------:R-:W-:Y:S01]  /*1340*/  SHF.R.U64 R76, R12, 0x10, R13.reuse ;  /* 0x000000100c4c7819 */ /* 0x100fe2000000120d */
[----:B------:R-:W-:Y:S01]  /*1350*/  IMAD.HI.U32 R6, R7, -0x326172a9, RZ ;  /* 0xcd9e8d5707067827 */ /* 0x000fe200078e00ff */
[----:B------:R-:W-:-:S02]  /*1360*/  SHF.R.U32.HI R75, RZ, 0x10, R13 ;  /* 0x00000010ff4b7819 */ /* 0x000fc4000001160d */
[----:B------:R-:W-:Y:S01]  /*1370*/  MOV R73, R14 ;  /* 0x0000000e00497202 */ /* 0x000fe20000000f00 */
[----:B------:R-:W-:Y:S01]  /*1380*/  IMAD.HI.U32 R4, R5, -0x2daee0ad, RZ ;  /* 0xd2511f5305047827 */ /* 0x000fe200078e00ff */
[----:B------:R-:W-:Y:S02]  /*1390*/  LOP3.LUT R6, R9, UR22, R6, 0x96, !PT ;  /* 0x0000001609067c12 */ /* 0x000fe4000f8e9606 */
[--C-:B------:R-:W-:Y:S01]  /*13a0*/  SHF.R.U64 R85, R14, 0x10, R15.reuse ;  /* 0x000000100e557819 */ /* 0x100fe2000000120f */
[----:B------:R-:W-:Y:S01]  /*13b0*/  IMAD R8, R7, -0x326172a9, RZ ;  /* 0xcd9e8d5707087824 */ /* 0x000fe200078e02ff */
[----:B------:R-:W-:Y:S01]  /*13c0*/  LOP3.LUT R4, R11, UR4, R4, 0x96, !PT ;  /* 0x000000040b047c12 */ /* 0x000fe2000f8e9604 */
[----:B------:R-:W-:Y:S01]  /*13d0*/  IMAD R5, R5, -0x2daee0ad, RZ ;  /* 0xd2511f5305057824 */ /* 0x000fe200078e02ff */
[----:B------:R-:W-:Y:S01]  /*13e0*/  SHF.R.U32.HI R12, RZ, 0x10, R15 ;  /* 0x00000010ff0c7819 */ /* 0x000fe2000001160f */
[----:B------:R-:W-:Y:S01]  /*13f0*/  IMAD.HI.U32 R70, R6, -0x2daee0ad, RZ ;  /* 0xd2511f5306467827 */ /* 0x000fe200078e00ff */
[----:B------:R-:W-:-:S02]  /*1400*/  SHF.R.U64 R89, R16, 0x10, R17 ;  /* 0x0000001010597819 */ /* 0x000fc40000001211 */
[----:B------:R-:W-:Y:S01]  /*1410*/  SHF.R.U32.HI R13, RZ, 0x10, R17 ;  /* 0x00000010ff0d7819 */ /* 0x000fe20000011611 */
[----:B------:R-:W-:Y:S01]  /*1420*/  IMAD.HI.U32 R71, R4, -0x326172a9, RZ ;  /* 0xcd9e8d5704477827 */ /* 0x000fe200078e00ff */
[--C-:B------:R-:W-:Y:S02]  /*1430*/  SHF.R.U64 R97, R18, 0x10, R19.reuse ;  /* 0x0000001012617819 */ /* 0x100fe40000001213 */
[----:B------:R-:W-:Y:S01]  /*1440*/  SHF.R.U32.HI R14, RZ, 0x10, R19 ;  /* 0x00000010ff0e7819 */ /* 0x000fe20000011613 */
[----:B------:R-:W-:Y:S01]  /*1450*/  IMAD R88, R6, -0x2daee0ad, RZ ;  /* 0xd2511f5306587824 */ /* 0x000fe200078e02ff */
[--C-:B------:R-:W-:Y:S01]  /*1460*/  SHF.R.U64 R109, R20, 0x10, R21.reuse ;  /* 0x00000010146d7819 */ /* 0x100fe20000001215 */
[----:B------:R-:W-:Y:S01]  /*1470*/  IMAD R74, R4, -0x326172a9, RZ ;  /* 0xcd9e8d57044a7824 */ /* 0x000fe200078e02ff */
[----:B------:R-:W-:Y:S02]  /*1480*/  SHF.R.U32.HI R15, RZ, 0x10, R21 ;  /* 0x00000010ff0f7819 */ /* 0x000fe40000011615 */
[----:B------:R-:W-:-:S02]  /*1490*/  SHF.R.U64 R140, R2, 0x10, R3 ;  /* 0x00000010028c7819 */ /* 0x000fc40000001203 */
[----:B------:R-:W-:Y:S02]  /*14a0*/  SHF.R.U64 R10, R36, 0x10, R37 ;  /* 0x00000010240a7819 */ /* 0x000fe40000001225 */
[----:B------:R-:W-:Y:S02]  /*14b0*/  SHF.R.U32.HI R142, RZ, 0x10, R3 ;  /* 0x00000010ff8e7819 */ /* 0x000fe40000011603 */
[----:B------:R-:W-:Y:S02]  /*14c0*/  SHF.R.U32.HI R9, RZ, 0x10, R37 ;  /* 0x00000010ff097819 */ /* 0x000fe40000011625 */
        /* <DEDUP_REMOVED lines=12> */
[----:B------:R-:W-:Y:S02]  /*1590*/  PLOP3.LUT P0, PT, PT, PT, UP0, 0x80, 0x8 ;  /* 0x000000000008781c */ /* 0x000fe40003f0f008 */
[----:B------:R-:W-:Y:S02]  /*15a0*/  LOP3.LUT R70, R5, UR24, R70, 0x96, !PT ;  /* 0x0000001805467c12 */ /* 0x000fe4000f8e9646 */
[----:B------:R-:W-:-:S02]  /*15b0*/  LOP3.LUT R71, R8, UR23, R71, 0x96, !PT ;  /* 0x0000001708477c12 */ /* 0x000fc4000f8e9647 */
[----:B01234-:R-:W-:-:S07]  /*15c0*/  LOP3.LUT R86, R86, 0x3, RZ, 0xc0, !PT ;  /* 0x0000000356567812 */ /* 0x01ffce00078ec0ff */
.L_x_14708:
[----:B------:R-:W-:Y:S01]  /*15d0*/  ISETP.NE.U32.AND P1, PT, RZ, UR10, PT ;  /* 0x0000000aff007c0c */ /* 0x000fe2000bf25070 */
[----:B------:R-:W0:Y:S01]  /*15e0*/  LDC.64 R132, c[0x0][0x390] ;  /* 0x0000e400ff847b82 */ /* 0x000e220000000a00 */
[----:B-1----:R-:W-:Y:S02]  /*15f0*/  IMAD R12, R55, UR5, RZ ;  /* 0x00000005370c7c24 */ /* 0x002fe4000f8e02ff */
        /* <DEDUP_REMOVED lines=23> */
[----:B------:R-:W-:Y:S02]  /*1770*/  IMAD.U32 R99, RZ, RZ, UR7 ;  /* 0x00000007ff637e24 */ /* 0x000fe4000f8e00ff */
[----:B------:R-:W-:-:S02]  /*1780*/  IMAD.U32 R102, RZ, RZ, UR7 ;  /* 0x00000007ff667e24 */ /* 0x000fc4000f8e00ff */
[----:B------:R-:W-:Y:S02]  /*1790*/  IMAD.U32 R107, RZ, RZ, UR6 ;  /* 0x00000006ff6b7e24 */ /* 0x000fe4000f8e00ff */
[----:B------:R-:W-:Y:S01]  /*17a0*/  IMAD.U32 R117, RZ, RZ, UR7 ;  /* 0x00000007ff757e24 */ /* 0x000fe2000f8e00ff */
[----:B------:R-:W-:Y:S01]  /*17b0*/  IADD3 R95, PT, PT, R95, -0x700cb87f, RZ ;  /* 0x8ff347815f5f7810 */ /* 0x000fe20007ffe0ff */
[----:B------:R-:W-:Y:S01]  /*17c0*/  IMAD.MOV.U32 R93, RZ, RZ, 0x2f800000 ;  /* 0x2f800000ff5d7424 */ /* 0x000fe200078e00ff */
[----:B------:R-:W-:Y:S01]  /*17d0*/  IADD3 R100, PT, PT, R100, 0x646e171e, RZ ;  /* 0x646e171e64647810 */ /* 0x000fe20007ffe0ff */
[----:B------:R-:W-:Y:S01]  /*17e0*/  VIADD R98, R98, 0x5384540f ;  /* 0x5384540f62627836 */ /* 0x000fe20000000000 */
[----:B------:R-:W-:Y:S01]  /*17f0*/  IADD3 R103, PT, PT, R103, -0x695add53, RZ ;  /* 0x96a522ad67677810 */ /* 0x000fe20007ffe0ff */
[----:B------:R-:W-:Y:S01]  /*1800*/  VIADD R99, R99, 0x1fd5c5a3 ;  /* 0x1fd5c5a363637836 */ /* 0x000fe20000000000 */
[----:B------:R-:W-:Y:S01]  /*1810*/  IADD3 R114, PT, PT, R114, -0x255992d5, RZ ;  /* 0xdaa66d2b72727810 */ /* 0x000fe20007ffe0ff */
[----:B------:R-:W-:-:S02]  /*1820*/  VIADD R101, R101, 0x32370b8f ;  /* 0x32370b8f65657836 */ /* 0x000fc40000000000 */
[----:B------:R-:W-:Y:S02]  /*1830*/  VIADD R102, R102, 0xbb67ae85 ;  /* 0xbb67ae8566667836 */ /* 0x000fe40000000000 */
[----:B------:R-:W-:Y:S02]  /*1840*/  VIADD R105, R105, 0x1715609d ;  /* 0x1715609d69697836 */ /* 0x000fe40000000000 */
[----:B------:R-:W-:Y:S02]  /*1850*/  VIADD R107, R107, 0x9e3779b9 ;  /* 0x9e3779b96b6b7836 */ /* 0x000fe40000000000 */
[----:B------:R-:W-:Y:S02]  /*1860*/  VIADD R116, R116, 0x78dde6e4 ;  /* 0x78dde6e474747836 */ /* 0x000fe40000000000 */
[----:B------:R-:W-:Y:S01]  /*1870*/  VIADD R117, R117, 0xdb3d7428 ;  /* 0xdb3d742875757836 */ /* 0x000fe20000000000 */
        /* <DEDUP_REMOVED lines=17> */
.L_x_14332:
        /* <DEDUP_REMOVED lines=13> */
.L_x_14334:
[----:B------:R-:W-:Y:S05]  /*1a60*/  BSYNC.RECONVERGENT B2 ;  /* 0x0000000000027941 */ /* 0x000fea0003800200 */
.L_x_14333:
        /* <DEDUP_REMOVED lines=40> */
[----:B------:R-:W-:Y:S01]  /*1cf0*/  LOP3.LUT R70, R103, R70, R59, 0x96, !PT ;  /* 0x0000004667467212 */ /* 0x000fe200078e963b */
[----:B------:R-:W-:-:S07]  /*1d00*/  IMAD.MOV.U32 R18, RZ, RZ, R88 ;  /* 0x000000ffff127224 */ /* 0x000fce00078e0058 */
.L_x_14331:
[----:B------:R-:W-:Y:S05]  /*1d10*/  BSYNC.RECONVERGENT B1 ;  /* 0x0000000000017941 */ /* 0x000fea0003800200 */
.L_x_14330:
[----:B------:R-:W-:Y:S01]  /*1d20*/  ISETP.NE.AND P0, PT, R20, 0x1, PT ;  /* 0x000000011400780c */ /* 0x000fe20003f05270 */
[----:B------:R-:W-:Y:S01]  /*1d30*/  IMAD.U32 R119, RZ, RZ, UR25 ;  /* 0x00000019ff777e24 */ /* 0x000fe2000f8e00ff */
[----:B------:R-:W-:Y:S01]  /*1d40*/  I2FP.F32.U32 R18, R18 ;  /* 0x0000001200127245 */ /* 0x000fe20000201000 */
[----:B------:R-:W-:Y:S01]  /*1d50*/  BSSY.RECONVERGENT B1, `(.L_x_14335) ;  /* 0x0000047000017945 */ /* 0x000fe20003800200 */
        /* <DEDUP_REMOVED lines=13> */
.L_x_14337:
        /* <DEDUP_REMOVED lines=13> */
.L_x_14339:
[----:B------:R-:W-:Y:S05]  /*1f00*/  BSYNC.RECONVERGENT B2 ;  /* 0x0000000000027941 */ /* 0x000fea0003800200 */
.L_x_14338:
        /* <DEDUP_REMOVED lines=43> */
.L_x_14336:
[----:B------:R-:W-:Y:S05]  /*21c0*/  BSYNC.RECONVERGENT B1 ;  /* 0x0000000000017941 */ /* 0x000fea0003800200 */
.L_x_14335:
[----:B------:R-:W-:Y:S01]  /*21d0*/  ISETP.NE.AND P0, PT, R21, 0x1, PT ;  /* 0x000000011500780c */ /* 0x000fe20003f05270 */
[----:B------:R-:W-:Y:S01]  /*21e0*/  BSSY.RECONVERGENT B1, `(.L_x_14340) ;  /* 0x0000048000017945 */ /* 0x000fe20003800200 */
[----:B------:R-:W-:Y:S01]  /*21f0*/  I2FP.F32.U32 R18, R19 ;  /* 0x0000001300127245 */ /* 0x000fe20000201000 */
        /* <DEDUP_REMOVED lines=13> */
.L_x_14342:
        /* <DEDUP_REMOVED lines=13> */
.L_x_14344:
[----:B------:R-:W-:Y:S05]  /*23a0*/  BSYNC.RECONVERGENT B2 ;  /* 0x0000000000027941 */ /* 0x000fea0003800200 */
.L_x_14343:
        /* <DEDUP_REMOVED lines=43> */
.L_x_14341:
[----:B------:R-:W-:Y:S05]  /*2660*/  BSYNC.RECONVERGENT B1 ;  /* 0x0000000000017941 */ /* 0x000fea0003800200 */
.L_x_14340:
        /* <DEDUP_REMOVED lines=16> */
.L_x_14347:
        /* <DEDUP_REMOVED lines=13> */
.L_x_14349:
[----:B------:R-:W-:Y:S05]  /*2840*/  BSYNC.RECONVERGENT B2 ;  /* 0x0000000000027941 */ /* 0x000fea0003800200 */
.L_x_14348:
        /* <DEDUP_REMOVED lines=41> */
[----:B------:R-:W-:Y:S01]  /*2ae0*/  IMAD.MOV.U32 R19, RZ, RZ, R58 ;  /* 0x000000ffff137224 */ /* 0x000fe200078e003a */
[----:B------:R-:W-:-:S07]  /*2af0*/  MOV R58, R18 ;  /* 0x00000012003a7202 */ /* 0x000fce0000000f00 */
.L_x_14346:
[----:B------:R-:W-:Y:S05]  /*2b00*/  BSYNC.RECONVERGENT B1 ;  /* 0x0000000000017941 */ /* 0x000fea0003800200 */
.L_x_14345:
[----:B------:R-:W-:Y:S01]  /*2b10*/  I2FP.F32.U32 R18, R19 ;  /* 0x0000001300127245 */ /* 0x000fe20000201000 */
[----:B------:R-:W-:-:S04]  /*2b20*/  IMAD.U32 R120, RZ, RZ, UR19 ;  /* 0x00000013ff787e24 */ /* 0x000fc8000f8e00ff */
[----:B------:R-:W-:Y:S01]  /*2b30*/  FFMA.FTZ R18, R18, R93, 1.1641532182693481445e-10 ;  /* 0x2f00000012127423 */ /* 0x000fe2000001005d */
[-C--:B-----5:R-:W-:Y:S01]  /*2b40*/  FMUL.FTZ R14, R14, R120.reuse ;  /* 0x000000780e0e7220 */ /* 0x0a0fe20000410000 */
[-C--:B------:R-:W-:Y:S01]  /*2b50*/  FMUL.FTZ R12, R12, R120.reuse ;  /* 0x000000780c0c7220 */ /* 0x080fe20000410000 */
[-C--:B------:R-:W-:Y:S01]  /*2b60*/  FMUL.FTZ R13, R13, R120.reuse ;  /* 0x000000780d0d7220 */ /* 0x080fe20000410000 */
[----:B------:R-:W-:Y:S01]  /*2b70*/  FMUL.FTZ R15, R15, R120 ;  /* 0x000000780f0f7220 */ /* 0x000fe20000410000 */
[----:B------:R-:W-:Y:S02]  /*2b80*/  FSETP.GTU.FTZ.AND P0, PT, R18, R119, PT ;  /* 0x000000771200720b */ /* 0x000fe40003f1c000 */
[----:B------:R-:W-:Y:S02]  /*2b90*/  FSEL R14, R14, RZ, P4 ;  /* 0x000000ff0e0e7208 */ /* 0x000fe40002000000 */
[----:B------:R-:W-:Y:S02]  /*2ba0*/  FSEL R12, R12, RZ, P2 ;  /* 0x000000ff0c0c7208 */ /* 0x000fe40001000000 */
        /* <DEDUP_REMOVED lines=8> */
.L_x_14329:
        /* <DEDUP_REMOVED lines=16> */
.L_x_14353:
        /* <DEDUP_REMOVED lines=13> */
.L_x_14355:
[----:B------:R-:W-:Y:S05]  /*2e00*/  BSYNC.RECONVERGENT B2 ;  /* 0x0000000000027941 */ /* 0x000fea0003800200 */
.L_x_14354:
        /* <DEDUP_REMOVED lines=42> */
.L_x_14352:
[----:B------:R-:W-:Y:S05]  /*30b0*/  BSYNC.RECONVERGENT B1 ;  /* 0x0000000000017941 */ /* 0x000fea0003800200 */
.L_x_14351:
[----:B------:R-:W-:Y:S01]  /*30c0*/  ISETP.NE.AND P0, PT, R20, 0x1, PT ;  /* 0x000000011400780c */ /* 0x000fe20003f05270 */
[----:B------:R-:W-:Y:S01]  /*30d0*/  IMAD.U32 R119, RZ, RZ, UR25 ;  /* 0x00000019ff777e24 */ /* 0x000fe2000f8e00ff */
[----:B------:R-:W-:Y:S01]  /*30e0*/  I2FP.F32.U32 R18, R18 ;  /* 0x0000001200127245 */ /* 0x000fe20000201000 */
[----:B------:R-:W-:Y:S01]  /*30f0*/  IMAD.U32 R120, RZ, RZ, UR19 ;  /* 0x00000013ff787e24 */ /* 0x000fe2000f8e00ff */
[----:B------:R-:W-:Y:S01]  /*3100*/  BSSY.RECONVERGENT B1, `(.L_x_14356) ;  /* 0x0000048000017945 */ /* 0x000fe20003800200 */
[----:B------:R-:W-:Y:S02]  /*3110*/  IMAD.MOV.U32 R19, RZ, RZ, R74 ;  /* 0x000000ffff137224 */ /* 0x000fe400078e004a */
[----:B------:R-:W-:Y:S01]  /*3120*/  FFMA.FTZ R18, R18, R93, 1.1641532182693481445e-10 ;  /* 0x2f00000012127423 */ /* 0x000fe2000001005d */
[----:B-----5:R-:W-:-:S04]  /*3130*/  FMUL.FTZ R23, R12, R120 ;  /* 0x000000780c177220 */ /* 0x020fc80000410000 */
[----:B------:R-:W-:Y:S02]  /*3140*/  FSETP.LE.FTZ.AND P2, PT, R18, R119, PT ;  /* 0x000000771200720b */ /* 0x000fe40003f53000 */
[----:B------:R-:W-:Y:S01]  /*3150*/  MOV R18, 0x2 ;  /* 0x0000000200127802 */ /* 0x000fe20000000f00 */
        /* <DEDUP_REMOVED lines=9> */
.L_x_14358:
        /* <DEDUP_REMOVED lines=13> */
.L_x_14360:
[----:B------:R-:W-:Y:S05]  /*32c0*/  BSYNC.RECONVERGENT B2 ;  /* 0x0000000000027941 */ /* 0x000fea0003800200 */
.L_x_14359:
        /* <DEDUP_REMOVED lines=43> */
.L_x_14357:
[----:B------:R-:W-:Y:S05]  /*3580*/  BSYNC.RECONVERGENT B1 ;  /* 0x0000000000017941 */ /* 0x000fea0003800200 */
.L_x_14356:
        /* <DEDUP_REMOVED lines=15> */
.L_x_14363:
        /* <DEDUP_REMOVED lines=13> */
.L_x_14365:
[----:B------:R-:W-:Y:S05]  /*3750*/  BSYNC.RECONVERGENT B2 ;  /* 0x0000000000027941 */ /* 0x000fea0003800200 */
.L_x_14364:
        /* <DEDUP_REMOVED lines=41> */
[----:B------:R-:W-:Y:S01]  /*39f0*/  LOP3.LUT R70, R103, R70, R19, 0x96, !PT ;  /* 0x0000004667467212 */ /* 0x000fe200078e9613 */
[----:B------:R-:W-:-:S07]  /*3a00*/  HFMA2 R19, -RZ, RZ, 0, 0 ;  /* 0x00000000ff137431 */ /* 0x000fce00000001ff */
.L_x_14362:
[----:B------:R-:W-:Y:S05]  /*3a10*/  BSYNC.RECONVERGENT B1 ;  /* 0x0000000000017941 */ /* 0x000fea0003800200 */
.L_x_14361:
[----:B------:R-:W-:Y:S01]  /*3a20*/  ISETP.NE.AND P0, PT, R19, 0x1, PT ;  /* 0x000000011300780c */ /* 0x000fe20003f05270 */
[----:B------:R-:W-:Y:S01]  /*3a30*/  BSSY.RECONVERGENT B1, `(.L_x_14366) ;  /* 0x0000049000017945 */ /* 0x000fe20003800200 */
[----:B------:R-:W-:Y:S01]  /*3a40*/  I2FP.F32.U32 R12, R12 ;  /* 0x0000000c000c7245 */ /* 0x000fe20000201000 */
[----:B------:R-:W-:Y:S01]  /*3a50*/  FMUL.FTZ R57, R13, R120 ;  /* 0x000000780d397220 */ /* 0x000fe20000410000 */
[----:B------:R-:W-:-:S03]  /*3a60*/  IMAD.MOV.U32 R13, RZ, RZ, R74 ;  /* 0x000000ffff0d7224 */ /* 0x000fc600078e004a */
        /* <DEDUP_REMOVED lines=12> */
.L_x_14368:
        /* <DEDUP_REMOVED lines=13> */
.L_x_14370:
[----:B------:R-:W-:Y:S05]  /*3c00*/  BSYNC.RECONVERGENT B2 ;  /* 0x0000000000027941 */ /* 0x000fea0003800200 */
.L_x_14369:
        /* <DEDUP_REMOVED lines=43> */
.L_x_14367:
[----:B------:R-:W-:Y:S05]  /*3ec0*/  BSYNC.RECONVERGENT B1 ;  /* 0x0000000000017941 */ /* 0x000fea0003800200 */
.L_x_14366:
        /* <DEDUP_REMOVED lines=15> */
.L_x_14373:
        /* <DEDUP_REMOVED lines=13> */
.L_x_14375:
[----:B------:R-:W-:Y:S05]  /*4090*/  BSYNC.RECONVERGENT B2 ;  /* 0x0000000000027941 */ /* 0x000fea0003800200 */
.L_x_14374:
        /* <DEDUP_REMOVED lines=43> */
.L_x_14372:
[----:B------:R-:W-:Y:S05]  /*4350*/  BSYNC.RECONVERGENT B1 ;  /* 0x0000000000017941 */ /* 0x000fea0003800200 */
.L_x_14371:
[----:B------:R-:W-:Y:S01]  /*4360*/  ISETP.NE.AND P0, PT, R18, 0x1, PT ;  /* 0x000000011200780c */ /* 0x000fe20003f05270 */
[----:B------:R-:W-:Y:S01]  /*4370*/  BSSY.RECONVERGENT B1, `(.L_x_14376) ;  /* 0x0000049000017945 */ /* 0x000fe20003800200 */
[----:B------:R-:W-:Y:S01]  /*4380*/  I2FP.F32.U32 R12, R13 ;  /* 0x0000000d000c7245 */ /* 0x000fe20000201000 */
[----:B------:R-:W-:Y:S01]  /*4390*/  FMUL.FTZ R60, R14, R120 ;  /* 0x000000780e3c7220 */ /* 0x000fe20000410000 */
[----:B------:R-:W-:-:S03]  /*43a0*/  MOV R13, R74 ;  /* 0x0000004a000d7202 */ /* 0x000fc60000000f00 */
[----:B------:R-:W-:-:S05]  /*43b0*/  FFMA.FTZ R12, R12, R93, 1.1641532182693481445e-10 ;  /* 0x2f0000000c0c7423 */ /* 0x000fca000001005d */
[----:B------:R-:W-:Y:S01]  /*43c0*/  FSETP.LE.FTZ.AND P4, PT, R12, R119, PT ;  /* 0x000000770c00720b */ /* 0x000fe20003f93000 */
[----:B------:R-:W-:Y:S01]  /*43d0*/  IMAD.MOV.U32 R12, RZ, RZ, 0x2 ;  /* 0x00000002ff0c7424 */ /* 0x000fe200078e00ff */
        /* <DEDUP_REMOVED lines=9> */
.L_x_14378:
        /* <DEDUP_REMOVED lines=13> */
.L_x_14380:
[----:B------:R-:W-:Y:S05]  /*4540*/  BSYNC.RECONVERGENT B2 ;  /* 0x0000000000027941 */ /* 0x000fea0003800200 */
.L_x_14379:
        /* <DEDUP_REMOVED lines=43> */
.L_x_14377:
[----:B------:R-:W-:Y:S05]  /*4800*/  BSYNC.RECONVERGENT B1 ;  /* 0x0000000000017941 */ /* 0x000fea0003800200 */
.L_x_14376:
        /* <DEDUP_REMOVED lines=15> */
.L_x_14383:
        /* <DEDUP_REMOVED lines=13> */
.L_x_14385:
[----:B------:R-:W-:Y:S05]  /*49d0*/  BSYNC.RECONVERGENT B2 ;  /* 0x0000000000027941 */ /* 0x000fea0003800200 */
.L_x_14384:
        /* <DEDUP_REMOVED lines=42> */
[----:B------:R-:W-:-:S07]  /*4c80*/  IMAD.MOV.U32 R58, RZ, RZ, R12 ;  /* 0x000000ffff3a7224 */ /* 0x000fce00078e000c */
.L_x_14382:
[----:B------:R-:W-:Y:S05]  /*4c90*/  BSYNC.RECONVERGENT B1 ;  /* 0x0000000000017941 */ /* 0x000fea0003800200 */
.L_x_14381:
        /* <DEDUP_REMOVED lines=17> */
.L_x_14388:
        /* <DEDUP_REMOVED lines=13> */
.L_x_14390:
[----:B------:R-:W-:Y:S05]  /*4e80*/  BSYNC.RECONVERGENT B2 ;  /* 0x0000000000027941 */ /* 0x000fea0003800200 */
.L_x_14389:
        /* <DEDUP_REMOVED lines=43> */
.L_x_14387:
[----:B------:R-:W-:Y:S05]  /*5140*/  BSYNC.RECONVERGENT B1 ;  /* 0x0000000000017941 */ /* 0x000fea0003800200 */
.L_x_14386:
[----:B------:R-:W-:Y:S01]  /*5150*/  I2FP.F32.U32 R14, R13 ;  /* 0x0000000d000e7245 */ /* 0x000fe20000201000 */
[-C--:B------:R-:W-:Y:S01]  /*5160*/  FMUL.FTZ R12, R4, R120.reuse ;  /* 0x00000078040c7220 */ /* 0x080fe20000410000 */
[-C--:B------:R-:W-:Y:S01]  /*5170*/  FSETP.GTU.FTZ.AND P6, PT, R22, R119.reuse, PT ;  /* 0x000000771600720b */ /* 0x080fe20003fdc000 */
[-C--:B------:R-:W-:Y:S01]  /*5180*/  FMUL.FTZ R13, R5, R120.reuse ;  /* 0x00000078050d7220 */ /* 0x080fe20000410000 */
[----:B------:R-:W-:Y:S01]  /*5190*/  FSETP.GTU.FTZ.AND P0, PT, R56, R119, PT ;  /* 0x000000773800720b */ /* 0x000fe20003f1c000 */
[----:B------:R-:W-:Y:S01]  /*51a0*/  FFMA.FTZ R14, R14, R93, 1.1641532182693481445e-10 ;  /* 0x2f0000000e0e7423 */ /* 0x000fe2000001005d */
[----:B------:R-:W-:Y:S01]  /*51b0*/  FSEL R20, R12, RZ, !P6 ;  /* 0x000000ff0c147208 */ /* 0x000fe20007000000 */
[----:B------:R-:W-:Y:S01]  /*51c0*/  FMUL.FTZ R12, R6, R120 ;  /* 0x00000078060c7220 */ /* 0x000fe20000410000 */
[----:B------:R-:W-:Y:S02]  /*51d0*/  SEL R19, RZ, 0x1, P6 ;  /* 0x00000001ff137807 */ /* 0x000fe40003000000 */
[----:B------:R-:W-:-:S02]  /*51e0*/  FSETP.GTU.FTZ.AND P6, PT, R62, R119, PT ;  /* 0x000000773e00720b */ /* 0x000fc40003fdc000 */
[----:B------:R-:W-:Y:S02]  /*51f0*/  FSEL R18, R13, RZ, !P0 ;  /* 0x000000ff0d127208 */ /* 0x000fe40004000000 */
[----:B------:R-:W-:Y:S02]  /*5200*/  SEL R21, RZ, 0x1, P0 ;  /* 0x00000001ff157807 */ /* 0x000fe40000000000 */
[----:B------:R-:W-:Y:S01]  /*5210*/  FSETP.GTU.FTZ.AND P0, PT, R14, R119, PT ;  /* 0x000000770e00720b */ /* 0x000fe20003f1c000 */
[----:B------:R-:W-:Y:S01]  /*5220*/  FMUL.FTZ R14, R7, R120 ;  /* 0x00000078070e7220 */ /* 0x000fe20000410000 */
[----:B------:R-:W-:Y:S02]  /*5230*/  FSEL R60, R60, RZ, P4 ;  /* 0x000000ff3c3c7208 */ /* 0x000fe40002000000 */
[----:B------:R-:W-:Y:S02]  /*5240*/  FSEL R13, R12, RZ, !P6 ;  /* 0x000000ff0c0d7208 */ /* 0x000fe40007000000 */
[----:B------:R-:W-:-:S02]  /*5250*/  FSEL R57, R57, RZ, P3 ;  /* 0x000000ff39397208 */ /* 0x000fc40001800000 */
[----:B------:R-:W-:Y:S01]  /*5260*/  FSEL R15, R14, RZ, !P0 ;  /* 0x000000ff0e0f7208 */ /* 0x000fe20004000000 */
[----:B------:R-:W-:Y:S01]  /*5270*/  FADD.FTZ R14, R60, R13 ;  /* 0x0000000d3c0e7221 */ /* 0x000fe20000010000 */
[----:B------:R-:W-:Y:S01]  /*5280*/  FSEL R23, R23, RZ, P2 ;  /* 0x000000ff17177208 */ /* 0x000fe20001000000 */
[----:B------:R-:W-:Y:S01]  /*5290*/  FADD.FTZ R13, R57, R18 ;  /* 0x00000012390d7221 */ /* 0x000fe20000010000 */
[----:B------:R-:W-:Y:S01]  /*52a0*/  FSEL R22, R61, RZ, P5 ;  /* 0x000000ff3d167208 */ /* 0x000fe20002800000 */
[----:B------:R-:W-:Y:S01]  /*52b0*/  @P1 FADD.FTZ R14, R10, R14 ;  /* 0x0000000e0a0e1221 */ /* 0x000fe20000010000 */
[----:B------:R-:W-:Y:S01]  /*52c0*/  SEL R18, RZ, 0x1, P6 ;  /* 0x00000001ff127807 */ /* 0x000fe20003000000 */
[----:B------:R-:W-:Y:S01]  /*52d0*/  FADD.FTZ R12, R23, R20 ;  /* 0x00000014170c7221 */ /* 0x000fe20000010000 */
[----:B------:R-:W-:Y:S01]  /*52e0*/  PRMT R73, R19, 0x7610, R73 ;  /* 0x0000761013497816 */ /* 0x000fe20000000049 */
[----:B------:R-:W-:Y:S01]  /*52f0*/  FADD.FTZ R15, R15, R22 ;  /* 0x000000160f0f7221 */ /* 0x000fe20000010000 */
[----:B------:R-:W-:Y:S01]  /*5300*/  PRMT R76, R18, 0x7610, R76 ;  /* 0x00007610124c7816 */ /* 0x000fe2000000004c */
[----:B------:R-:W-:Y:S01]  /*5310*/  @P1 FADD.FTZ R13, R9, R13 ;  /* 0x0000000d090d1221 */ /* 0x000fe20000010000 */
[----:B------:R-:W-:Y:S01]  /*5320*/  SEL R18, RZ, 0x1, P0 ;  /* 0x00000001ff127807 */ /* 0x000fe20000000000 */
[----:B------:R-:W-:Y:S01]  /*5330*/  @P1 FADD.FTZ R12, R8, R12 ;  /* 0x0000000c080c1221 */ /* 0x000fe20000010000 */
[----:B------:R-:W-:Y:S01]  /*5340*/  PRMT R75, R21, 0x7610, R75 ;  /* 0x00007610154b7816 */ /* 0x000fe2000000004b */
[----:B------:R-:W-:Y:S01]  /*5350*/  @P1 FADD.FTZ R15, R11, R15 ;  /* 0x0000000f0b0f1221 */ /* 0x000fe20000010000 */
[----:B------:R-:W-:-:S07]  /*5360*/  PRMT R77, R18, 0x7610, R77 ;  /* 0x00007610124d7816 */ /* 0x000fce000000004d */
.L_x_14350:
[----:B------:R-:W0:Y:S01]  /*5370*/  LDC.64 R126, c[0x0][0x3a8] ;  /* 0x0000ea00ff7e7b82 */ /* 0x000e220000000a00 */
[----:B------:R-:W-:Y:S01]  /*5380*/  ISETP.NE.U32.AND P0, PT, R16, RZ, PT ;  /* 0x000000ff1000720c */ /* 0x000fe20003f05070 */
[----:B------:R-:W-:Y:S01]  /*5390*/  VIADD R104, R90, 0x20 ;  /* 0x000000205a687836 */ /* 0x000fe20000000000 */
[----:B------:R-:W-:Y:S02]  /*53a0*/  SEL R20, RZ, 0x1000000, !P5 ;  /* 0x01000000ff147807 */ /* 0x000fe40006800000 */
[----:B------:R-:W-:Y:S02]  /*53b0*/  ISETP.NE.AND.EX P0, PT, R17, RZ, PT, P0 ;  /* 0x000000ff1100720c */ /* 0x000fe40003f05300 */
[----:B------:R-:W-:Y:S01]  /*53c0*/  SEL R21, RZ, 0x10000, !P4 ;  /* 0x00010000ff157807 */ /* 0x000fe20006000000 */
[----:B------:R-:W1:Y:S01]  /*53d0*/  LDC.64 R122, c[0x0][0x3b0] ;  /* 0x0000ec00ff7a7b82 */ /* 0x000e620000000a00 */
[----:B------:R-:W-:-:S04]  /*53e0*/  SEL R22, RZ, 0x100, !P3 ;  /* 0x00000100ff167807 */ /* 0x000fc80005800000 */
[----:B------:R-:W-:Y:S02]  /*53f0*/  IADD3 R20, PT, PT, R22, R20, R21 ;  /* 0x0000001416147210 */ /* 0x000fe40007ffe015 */
[----:B------:R-:W-:Y:S01]  /*5400*/  SEL R21, RZ, 0x1, !P2 ;  /* 0x00000001ff157807 */ /* 0x000fe20005000000 */
[----:B------:R-:W2:Y:S03]  /*5410*/  @P1 LDC.64 R16, c[0x0][0x3a0] ;  /* 0x0000e800ff101b82 */ /* 0x000ea60000000a00 */
[----:B------:R-:W-:Y:S01]  /*5420*/  IADD3 R65, PT, PT, R20, R21, RZ ;  /* 0x0000001514417210 */ /* 0x000fe20007ffe0ff */
[----:B------:R-:W-:-:S04]  /*5430*/  IMAD.WIDE.U32 R20, R104, 0x10, R132 ;  /* 0x0000001068147825 */ /* 0x000fc800078e0084 */
[C---:B0-----:R-:W-:Y:S01]  /*5440*/  IMAD.WIDE.U32 R62, R90.reuse, 0x10, R126 ;  /* 0x000000105a3e7825 */ /* 0x041fe200078e007e */
[----:B------:R-:W0:Y:S04]  /*5450*/  @P0 LDC.64 R18, c[0x0][0x398] ;  /* 0x0000e600ff120b82 */ /* 0x000e280000000a00 */
[----:B------:R3:W-:Y:S01]  /*5460*/  STG.E.128 desc[UR8][R62.64], R12 ;  /* 0x0000000c3e007986 */ /* 0x0007e2000c101d08 */
[----:B-1----:R-:W-:-:S05]  /*5470*/  IMAD.WIDE.U32 R22, R90, 0x4, R122 ;  /* 0x000000045a167825 */ /* 0x002fca00078e007a */
[----:B------:R3:W-:Y:S01]  /*5480*/  STG.E desc[UR8][R22.64], R65 ;  /* 0x0000004116007986 */ /* 0x0007e2000c101908 */
[----:B--2---:R-:W-:-:S04]  /*5490*/  @P1 IMAD.WIDE.U32 R56, R104, 0x10, R16 ;  /* 0x0000001068381825 */ /* 0x004fc800078e0010 */
[----:B0-----:R-:W-:Y:S01]  /*54a0*/  @P0 IMAD.WIDE.U32 R60, R104, 0x10, R18 ;  /* 0x00000010683c0825 */ /* 0x001fe200078e0012 */
[----:B---3--:R-:W-:Y:S06]  /*54b0*/  @!P0 BRA `(.L_x_14391) ;  /* 0x00000000002c8947 */ /* 0x008fec0003800000 */
[----:B------:R-:W0:Y:S01]  /*54c0*/  LDC.64 R16, c[0x0][0x3b8] ;  /* 0x0000ee00ff107b82 */ /* 0x000e220000000a00 */
[----:B------:R-:W-:Y:S01]  /*54d0*/  IMAD.U32 R19, R76, 0x10000, RZ ;  /* 0x000100004c137824 */ /* 0x000fe200078e00ff */
[----:B------:R-:W-:Y:S02]  /*54e0*/  LOP3.LUT R18, R77, 0xffff, RZ, 0xc0, !PT ;  /* 0x0000ffff4d127812 */ /* 0x000fe400078ec0ff */
[----:B------:R-:W-:Y:S02]  /*54f0*/  LOP3.LUT R23, R75, 0xff, RZ, 0xc0, !PT ;  /* 0x000000ff4b177812 */ /* 0x000fe400078ec0ff */
[----:B------:R-:W-:-:S05]  /*5500*/  LOP3.LUT R19, R19, 0xff0000, RZ, 0xc0, !PT ;  /* 0x00ff000013137812 */ /* 0x000fca00078ec0ff */
[----:B------:R-:W-:Y:S01]  /*5510*/  IMAD R18, R18, 0x1000000, R19 ;  /* 0x0100000012127824 */ /* 0x000fe200078e0213 */
[----:B------:R-:W-:-:S04]  /*5520*/  LOP3.LUT R19, R73, 0xff, RZ, 0xc0, !PT ;  /* 0x000000ff49137812 */ /* 0x000fc800078ec0ff */
[----:B------:R-:W-:-:S05]  /*5530*/  LEA R18, R23, R18, 0x8 ;  /* 0x0000001217127211 */ /* 0x000fca00078e40ff */
[----:B------:R-:W-:Y:S02]  /*5540*/  IMAD.IADD R19, R18, 0x1, R19 ;  /* 0x0000000112137824 */ /* 0x000fe400078e0213 */
[----:B0-----:R-:W-:-:S05]  /*5550*/  IMAD.WIDE.U32 R16, R90, 0x4, R16 ;  /* 0x000000045a107825 */ /* 0x001fca00078e0010 */
[----:B------:R0:W-:Y:S02]  /*5560*/  STG.E desc[UR8][R16.64], R19 ;  /* 0x0000001310007986 */ /* 0x0001e4000c101908 */
.L_x_14391:
[----:B------:R1:W5:Y:S04]  /*5570*/  @P0 LDG.E.128 R4, desc[UR8][R60.64] ;  /* 0x000000083c040981 */ /* 0x000368000c1e1d00 */
[----:B------:R1:W5:Y:S04]  /*5580*/  @P1 LDG.E.128 R8, desc[UR8][R56.64] ;  /* 0x0000000838081981 */ /* 0x000368000c1e1d00 */
[----:B0-----:R1:W5:Y:S01]  /*5590*/  LDG.E.128 R16, desc[UR8][R20.64] ;  /* 0x0000000814107981 */ /* 0x001362000c1e1d00 */
[----:B------:R-:W-:Y:S05]  /*55a0*/  @!P0 BRA `(.L_x_14392) ;  /* 0x0000002400d48947 */ /* 0x000fea0003800000 */
        /* <DEDUP_REMOVED lines=16> */
.L_x_14395:
        /* <DEDUP_REMOVED lines=13> */
.L_x_14397:
[----:B------:R-:W-:Y:S05]  /*5780*/  BSYNC.RECONVERGENT B2 ;  /* 0x0000000000027941 */ /* 0x000fea0003800200 */
.L_x_14396:
        /* <DEDUP_REMOVED lines=41> */
[----:B------:R-:W-:-:S07]  /*5a20*/  IMAD.MOV.U32 R21, RZ, RZ, RZ ;  /* 0x000000ffff157224 */ /* 0x000fce00078e00ff */
.L_x_14394:
[----:B------:R-:W-:Y:S05]  /*5a30*/  BSYNC.RECONVERGENT B1 ;  /* 0x0000000000017941 */ /* 0x000fea0003800200 */
.L_x_14393:
[----:B------:R-:W-:Y:S01]  /*5a40*/  ISETP.NE.AND P3, PT, R21, 0x1, PT ;  /* 0x000000011500780c */ /* 0x000fe20003f65270 */
[----:B------:R-:W-:Y:S01]  /*5a50*/  BSSY.RECONVERGENT B1, `(.L_x_14398) ;  /* 0x0000049000017945 */ /* 0x000fe20003800200 */
[----:B------:R-:W-:Y:S01]  /*5a60*/  I2FP.F32.U32 R20, R20 ;  /* 0x0000001400147245 */ /* 0x000fe20000201000 */
[----:B-----5:R-:W-:Y:S01]  /*5a70*/  FMUL.FTZ R57, R16, R120 ;  /* 0x0000007810397220 */ /* 0x020fe20000410000 */
[----:B------:R-:W-:-:S03]  /*5a80*/  IMAD.MOV.U32 R16, RZ, RZ, R74 ;  /* 0x000000ffff107224 */ /* 0x000fc600078e004a */
        /* <DEDUP_REMOVED lines=12> */
.L_x_14400:
        /* <DEDUP_REMOVED lines=13> */
.L_x_14402:
[----:B------:R-:W-:Y:S05]  /*5c20*/  BSYNC.RECONVERGENT B2 ;  /* 0x0000000000027941 */ /* 0x000fea0003800200 */
.L_x_14401:
        /* <DEDUP_REMOVED lines=42> */
[----:B------:R-:W-:-:S07]  /*5ed0*/  LOP3.LUT R70, R103, R70, R21, 0x96, !PT ;  /* 0x0000004667467212 */ /* 0x000fce00078e9615 */
.L_x_14399:
[----:B------:R-:W-:Y:S05]  /*5ee0*/  BSYNC.RECONVERGENT B1 ;  /* 0x0000000000017941 */ /* 0x000fea0003800200 */
.L_x_14398:
        /* <DEDUP_REMOVED lines=15> */
.L_x_14405:
        /* <DEDUP_REMOVED lines=13> */
.L_x_14407:
[----:B------:R-:W-:Y:S05]  /*60b0*/  BSYNC.RECONVERGENT B2 ;  /* 0x0000000000027941 */ /* 0x000fea0003800200 */
.L_x_14406:
        /* <DEDUP_REMOVED lines=43> */
.L_x_14404:
[----:B------:R-:W-:Y:S05]  /*6370*/  BSYNC.RECONVERGENT B1 ;  /* 0x0000000000017941 */ /* 0x000fea0003800200 */
.L_x_14403:
        /* <DEDUP_REMOVED lines=17> */
.L_x_14410:
        /* <DEDUP_REMOVED lines=13> */
.L_x_14412:
[----:B------:R-:W-:Y:S05]  /*6560*/  BSYNC.RECONVERGENT B2 ;  /* 0x0000000000027941 */ /* 0x000fea0003800200 */
.L_x_14411:
        /* <DEDUP_REMOVED lines=43> */
.L_x_14409:
[----:B------:R-:W-:Y:S05]  /*6820*/  BSYNC.RECONVERGENT B1 ;  /* 0x0000000000017941 */ /* 0x000fea0003800200 */
.L_x_14408:
        /* <DEDUP_REMOVED lines=15> */
.L_x_14415:
        /* <DEDUP_REMOVED lines=13> */
.L_x_14417:
[----:B------:R-:W-:Y:S05]  /*69f0*/  BSYNC.RECONVERGENT B2 ;  /* 0x0000000000027941 */ /* 0x000fea0003800200 */
.L_x_14416:
        /* <DEDUP_REMOVED lines=43> */
.L_x_14414:
[----:B------:R-:W-:Y:S05]  /*6cb0*/  BSYNC.RECONVERGENT B1 ;  /* 0x0000000000017941 */ /* 0x000fea0003800200 */
.L_x_14413:
        /* <DEDUP_REMOVED lines=17> */
.L_x_14420:
        /* <DEDUP_REMOVED lines=13> */
.L_x_14422:
[----:B------:R-:W-:Y:S05]  /*6ea0*/  BSYNC.RECONVERGENT B2 ;  /* 0x0000000000027941 */ /* 0x000fea0003800200 */
.L_x_14421:
        /* <DEDUP_REMOVED lines=43> */
.L_x_14419:
[----:B------:R-:W-:Y:S05]  /*7160*/  BSYNC.RECONVERGENT B1 ;  /* 0x0000000000017941 */ /* 0x000fea0003800200 */
.L_x_14418:
        /* <DEDUP_REMOVED lines=15> */
.L_x_14425:
        /* <DEDUP_REMOVED lines=13> */
.L_x_14427:
[----:B------:R-:W-:Y:S05]  /*7330*/  BSYNC.RECONVERGENT B2 ;  /* 0x0000000000027941 */ /* 0x000fea0003800200 */
.L_x_14426:
        /* <DEDUP_REMOVED lines=43> */
.L_x_14424:
[----:B------:R-:W-:Y:S05]  /*75f0*/  BSYNC.RECONVERGENT B1 ;  /* 0x0000000000017941 */ /* 0x000fea0003800200 */
.L_x_14423:
        /* <DEDUP_REMOVED lines=17> */
.L_x_14430:
        /* <DEDUP_REMOVED lines=15> */
.L_x_14432:
[----:B------:R-:W-:Y:S05]  /*7800*/  BSYNC.RECONVERGENT B2 ;  /* 0x0000000000027941 */ /* 0x000fea0003800200 */
.L_x_14431:
        /* <DEDUP_REMOVED lines=43> */
.L_x_14429:
[----:B------:R-:W-:Y:S05]  /*7ac0*/  BSYNC.RECONVERGENT B1 ;  /* 0x0000000000017941 */ /* 0x000fea0003800200 */
.L_x_14428:
[-C--:B------:R-:W-:Y:S01]  /*7ad0*/  FMUL.FTZ R20, R4, R120.reuse ;  /* 0x0000007804147220 */ /* 0x080fe20000410000 */
[----:B------:R-:W-:Y:S01]  /*7ae0*/  FSETP.GTU.FTZ.AND P6, PT, R56, R119, PT ;  /* 0x000000773800720b */ /* 0x000fe20003fdc000 */
[-C--:B------:R-:W-:Y:S01]  /*7af0*/  FMUL.FTZ R16, R5, R120.reuse ;  /* 0x0000007805107220 */ /* 0x080fe20000410000 */
        /* <DEDUP_REMOVED lines=9> */
[----:B------:R-:W-:Y:S02]  /*7b90*/  SEL R23, RZ, 0x1, P6 ;  /* 0x00000001ff177807 */ /* 0x000fe40003000000 */
[-C--:B------:R-:W-:Y:S02]  /*7ba0*/  FSETP.GTU.FTZ.AND P6, PT, R62, R119.reuse, PT ;  /* 0x000000773e00720b */ /* 0x080fe40003fdc000 */
[----:B------:R-:W-:Y:S02]  /*7bb0*/  FSEL R57, R57, RZ, P2 ;  /* 0x000000ff39397208 */ /* 0x000fe40001000000 */
[----:B------:R-:W-:Y:S01]  /*7bc0*/  FSEL R18, R17, RZ, !P6 ;  /* 0x000000ff11127208 */ /* 0x000fe20007000000 */
[----:B------:R-:W-:Y:S01]  /*7bd0*/  FADD.FTZ R17, R59, R16 ;  /* 0x000000103b117221 */ /* 0x000fe20000010000 */
[----:B------:R-:W-:Y:S01]  /*7be0*/  SEL R56, RZ, 0x1, P6 ;  /* 0x00000001ff387807 */ /* 0x000fe20003000000 */
[----:B------:R-:W-:Y:S01]  /*7bf0*/  FADD.FTZ R16, R57, R20 ;  /* 0x0000001439107221 */ /* 0x000fe20000010000 */
[----:B------:R-:W-:Y:S01]  /*7c00*/  FSETP.GTU.FTZ.AND P6, PT, R22, R119, PT ;  /* 0x000000771600720b */ /* 0x000fe20003fdc000 */
[----:B------:R-:W-:Y:S01]  /*7c10*/  @P1 FADD.FTZ R17, R9, R17 ;  /* 0x0000001109111221 */ /* 0x000fe20000010000 */
[----:B------:R-:W-:Y:S01]  /*7c20*/  FSEL R61, R61, RZ, P4 ;  /* 0x000000ff3d3d7208 */ /* 0x000fe20002000000 */
[----:B------:R-:W-:Y:S01]  /*7c30*/  @P1 FADD.FTZ R16, R8, R16 ;  /* 0x0000001008101221 */ /* 0x000fe20000010000 */
[----:B------:R-:W-:-:S02]  /*7c40*/  FSEL R22, R63, RZ, P5 ;  /* 0x000000ff3f167208 */ /* 0x000fc40002800000 */
[----:B------:R-:W-:Y:S01]  /*7c50*/  FSEL R19, R19, RZ, !P6 ;  /* 0x000000ff13137208 */ /* 0x000fe20007000000 */
[----:B------:R-:W-:Y:S01]  /*7c60*/  FADD.FTZ R18, R61, R18 ;  /* 0x000000123d127221 */ /* 0x000fe20000010000 */
[----:B------:R-:W-:Y:S02]  /*7c70*/  SEL R20, RZ, 0x1, P6 ;  /* 0x00000001ff147807 */ /* 0x000fe40003000000 */
[----:B------:R-:W-:Y:S01]  /*7c80*/  PRMT R73, R21, 0x7610, R73 ;  /* 0x0000761015497816 */ /* 0x000fe20000000049 */
[----:B------:R-:W-:Y:S01]  /*7c90*/  FADD.FTZ R19, R19, R22 ;  /* 0x0000001613137221 */ /* 0x000fe20000010000 */
[----:B------:R-:W-:Y:S01]  /*7ca0*/  PRMT R75, R23, 0x7610, R75 ;  /* 0x00007610174b7816 */ /* 0x000fe2000000004b */
[----:B------:R-:W-:Y:S01]  /*7cb0*/  @P1 FADD.FTZ R18, R10, R18 ;  /* 0x000000120a121221 */ /* 0x000fe20000010000 */
[----:B------:R-:W-:Y:S01]  /*7cc0*/  PRMT R76, R56, 0x7610, R76 ;  /* 0x00007610384c7816 */ /* 0x000fe2000000004c */
[----:B------:R-:W-:Y:S01]  /*7cd0*/  @P1 FADD.FTZ R19, R11, R19 ;  /* 0x000000130b131221 */ /* 0x000fe20000010000 */
[----:B------:R-:W-:Y:S01]  /*7ce0*/  PRMT R77, R20, 0x7610, R77 ;  /* 0x00007610144d7816 */ /* 0x000fe2000000004d */
[----:B------:R-:W-:Y:S06]  /*7cf0*/  BRA `(.L_x_14433) ;  /* 0x0000001000dc7947 */ /* 0x000fec0003800000 */
.L_x_14392:
        /* <DEDUP_REMOVED lines=16> */
.L_x_14436:
        /* <DEDUP_REMOVED lines=13> */
.L_x_14438:
[----:B------:R-:W-:Y:S05]  /*7ed0*/  BSYNC.RECONVERGENT B2 ;  /* 0x0000000000027941 */ /* 0x000fea0003800200 */
.L_x_14437:
        /* <DEDUP_REMOVED lines=42> */
.L_x_14435:
[----:B------:R-:W-:Y:S05]  /*8180*/  BSYNC.RECONVERGENT B1 ;  /* 0x0000000000017941 */ /* 0x000fea0003800200 */
.L_x_14434:
        /* <DEDUP_REMOVED lines=16> */
.L_x_14441:
        /* <DEDUP_REMOVED lines=13> */
.L_x_14443:
[----:B------:R-:W-:Y:S05]  /*8360*/  BSYNC.RECONVERGENT B2 ;  /* 0x0000000000027941 */ /* 0x000fea0003800200 */
.L_x_14442:
        /* <DEDUP_REMOVED lines=43> */
.L_x_14440:
[----:B------:R-:W-:Y:S05]  /*8620*/  BSYNC.RECONVERGENT B1 ;  /* 0x0000000000017941 */ /* 0x000fea0003800200 */
.L_x_14439:
        /* <DEDUP_REMOVED lines=16> */
.L_x_14446:
        /* <DEDUP_REMOVED lines=13> */
.L_x_14448:
[----:B------:R-:W-:Y:S05]  /*8800*/  BSYNC.RECONVERGENT B2 ;  /* 0x0000000000027941 */ /* 0x000fea0003800200 */
.L_x_14447:
        /* <DEDUP_REMOVED lines=43> */
.L_x_14445:
[----:B------:R-:W-:Y:S05]  /*8ac0*/  BSYNC.RECONVERGENT B1 ;  /* 0x0000000000017941 */ /* 0x000fea0003800200 */
.L_x_14444:
        /* <DEDUP_REMOVED lines=16> */
.L_x_14451:
        /* <DEDUP_REMOVED lines=13> */
.L_x_14453:
[----:B------:R-:W-:Y:S05]  /*8ca0*/  BSYNC.RECONVERGENT B2 ;  /* 0x0000000000027941 */ /* 0x000fea0003800200 */
.L_x_14452:
        /* <DEDUP_REMOVED lines=43> */
.L_x_14450:
[----:B------:R-:W-:Y:S05]  /*8f60*/  BSYNC.RECONVERGENT B1 ;  /* 0x0000000000017941 */ /* 0x000fea0003800200 */
.L_x_14449:
[----:B------:R-:W-:Y:S01]  /*8f70*/  I2FP.F32.U32 R20, R21 ;  /* 0x0000001500147245 */ /* 0x000fe20000201000 */
[-C--:B-----5:R-:W-:Y:S01]  /*8f80*/  FMUL.FTZ R18, R18, R120.reuse ;  /* 0x0000007812127220 */ /* 0x0a0fe20000410000 */
[-C--:B------:R-:W-:Y:S01]  /*8f90*/  FMUL.FTZ R16, R16, R120.reuse ;  /* 0x0000007810107220 */ /* 0x080fe20000410000 */
[-C--:B------:R-:W-:Y:S01]  /*8fa0*/  FMUL.FTZ R17, R17, R120.reuse ;  /* 0x0000007811117220 */ /* 0x080fe20000410000 */
[----:B------:R-:W-:Y:S01]  /*8fb0*/  FMUL.FTZ R19, R19, R120 ;  /* 0x0000007813137220 */ /* 0x000fe20000410000 */
        /* <DEDUP_REMOVED lines=11> */
.L_x_14433:
[----:B------:R-:W-:Y:S01]  /*9070*/  SEL R56, RZ, 0x1000000, !P5 ;  /* 0x01000000ff387807 */ /* 0x000fe20006800000 */
[----:B------:R-:W-:Y:S01]  /*9080*/  IMAD.WIDE.U32 R124, R104, 0x10, R126 ;  /* 0x00000010687c7825 */ /* 0x000fe200078e007e */
[----:B------:R-:W-:Y:S01]  /*9090*/  SEL R57, RZ, 0x10000, !P4 ;  /* 0x00010000ff397807 */ /* 0x000fe20006000000 */
[----:B------:R-:W0:Y:S01]  /*90a0*/  @P0 LDC.64 R22, c[0x0][0x398] ;  /* 0x0000e600ff160b82 */ /* 0x000e220000000a00 */
[----:B------:R-:W-:Y:S02]  /*90b0*/  SEL R58, RZ, 0x100, !P3 ;  /* 0x00000100ff3a7807 */ /* 0x000fe40005800000 */
[----:B------:R1:W-:Y:S01]  /*90c0*/  STG.E.128 desc[UR8][R124.64], R16 ;  /* 0x000000107c007986 */ /* 0x0003e2000c101d08 */
[----:B------:R-:W-:Y:S02]  /*90d0*/  IADD3 R106, PT, PT, R90, 0x40, RZ ;  /* 0x000000405a6a7810 */ /* 0x000fe40007ffe0ff */
[----:B------:R-:W-:Y:S01]  /*90e0*/  IADD3 R56, PT, PT, R58, R56, R57 ;  /* 0x000000383a387210 */ /* 0x000fe20007ffe039 */
[----:B------:R-:W-:Y:S01]  /*90f0*/  IMAD.WIDE.U32 R58, R104, 0x4, R122 ;  /* 0x00000004683a7825 */ /* 0x000fe200078e007a */
[----:B------:R-:W-:Y:S01]  /*9100*/  SEL R57, RZ, 0x1, !P2 ;  /* 0x00000001ff397807 */ /* 0x000fe20005000000 */
[----:B------:R-:W2:Y:S04]  /*9110*/  @P1 LDC.64 R20, c[0x0][0x3a0] ;  /* 0x0000e800ff141b82 */ /* 0x000ea80000000a00 */
[----:B------:R-:W-:-:S02]  /*9120*/  IMAD.IADD R61, R56, 0x1, R57 ;  /* 0x00000001383d7824 */ /* 0x000fc400078e0239 */
[----:B------:R-:W-:-:S03]  /*9130*/  IMAD.WIDE.U32 R56, R106, 0x10, R132 ;  /* 0x000000106a387825 */ /* 0x000fc600078e0084 */
[----:B------:R1:W-:Y:S01]  /*9140*/  STG.E desc[UR8][R58.64], R61 ;  /* 0x0000003d3a007986 */ /* 0x0003e2000c101908 */
[----:B0-----:R-:W-:-:S04]  /*9150*/  @P0 IMAD.WIDE.U32 R62, R106, 0x10, R22 ;  /* 0x000000106a3e0825 */ /* 0x001fc800078e0016 */
[----:B--2---:R-:W-:Y:S01]  /*9160*/  @P1 IMAD.WIDE.U32 R66, R106, 0x10, R20 ;  /* 0x000000106a421825 */ /* 0x004fe200078e0014 */
[----:B-1----:R-:W-:Y:S06]  /*9170*/  @!P0 BRA `(.L_x_14454) ;  /* 0x00000000002c8947 */ /* 0x002fec0003800000 */
[----:B------:R-:W0:Y:S01]  /*9180*/  LDC.64 R20, c[0x0][0x3b8] ;  /* 0x0000ee00ff147b82 */ /* 0x000e220000000a00 */
[----:B------:R-:W-:Y:S01]  /*9190*/  IMAD.U32 R23, R76, 0x10000, RZ ;  /* 0x000100004c177824 */ /* 0x000fe200078e00ff */
[----:B------:R-:W-:Y:S02]  /*91a0*/  LOP3.LUT R22, R77, 0xffff, RZ, 0xc0, !PT ;  /* 0x0000ffff4d167812 */ /* 0x000fe400078ec0ff */
[----:B------:R-:W-:Y:S02]  /*91b0*/  LOP3.LUT R59, R75, 0xff, RZ, 0xc0, !PT ;  /* 0x000000ff4b3b7812 */ /* 0x000fe400078ec0ff */
[----:B------:R-:W-:-:S04]  /*91c0*/  LOP3.LUT R23, R23, 0xff0000, RZ, 0xc0, !PT ;  /* 0x00ff000017177812 */ /* 0x000fc800078ec0ff */
[----:B------:R-:W-:Y:S02]  /*91d0*/  LEA R22, R22, R23, 0x18 ;  /* 0x0000001716167211 */ /* 0x000fe400078ec0ff */
[----:B------:R-:W-:-:S03]  /*91e0*/  LOP3.LUT R23, R73, 0xff, RZ, 0xc0, !PT ;  /* 0x000000ff49177812 */ /* 0x000fc600078ec0ff */
[----:B------:R-:W-:-:S04]  /*91f0*/  IMAD R22, R59, 0x100, R22 ;  /* 0x000001003b167824 */ /* 0x000fc800078e0216 */
[----:B------:R-:W-:Y:S02]  /*9200*/  IMAD.IADD R23, R22, 0x1, R23 ;  /* 0x0000000116177824 */ /* 0x000fe400078e0217 */
[----:B0-----:R-:W-:-:S05]  /*9210*/  IMAD.WIDE.U32 R20, R104, 0x4, R20 ;  /* 0x0000000468147825 */ /* 0x001fca00078e0014 */
[----:B------:R0:W-:Y:S02]  /*9220*/  STG.E desc[UR8][R20.64], R23 ;  /* 0x0000001714007986 */ /* 0x0001e4000c101908 */
.L_x_14454:
[----:B------:R1:W5:Y:S04]  /*9230*/  @P0 LDG.E.128 R4, desc[UR8][R62.64] ;  /* 0x000000083e040981 */ /* 0x000368000c1e1d00 */
[----:B------:R1:W5:Y:S04]  /*9240*/  @P1 LDG.E.128 R8, desc[UR8][R66.64] ;  /* 0x0000000842081981 */ /* 0x000368000c1e1d00 */
[----:B0-----:R1:W5:Y:S01]  /*9250*/  LDG.E.128 R20, desc[UR8][R56.64] ;  /* 0x0000000838147981 */ /* 0x001362000c1e1d00 */
[----:B------:R-:W-:Y:S05]  /*9260*/  @!P0 BRA `(.L_x_14455) ;  /* 0x0000002400d48947 */ /* 0x000fea0003800000 */
[----:B------:R-:W-:Y:S01]  /*9270*/  ISETP.NE.AND P2, PT, R60, 0x1, PT ;  /* 0x000000013c00780c */ /* 0x000fe20003f45270 */
[----:B------:R-:W-:Y:S01]  /*9280*/  BSSY.RECONVERGENT B1, `(.L_x_14456) ;  /* 0x0000047000017945 */ /* 0x000fe20003800200 */
[----:B-1----:R-:W-:Y:S02]  /*9290*/  HFMA2 R57, -RZ, RZ, 0, 1.1920928955078125e-07 ;  /* 0x00000002ff397431 */ /* 0x002fe400000001ff */
        /* <DEDUP_REMOVED lines=13> */
.L_x_14458:
        /* <DEDUP_REMOVED lines=13> */
.L_x_14460:
[----:B------:R-:W-:Y:S05]  /*9440*/  BSYNC.RECONVERGENT B2 ;  /* 0x0000000000027941 */ /* 0x000fea0003800200 */
.L_x_14459:
        /* <DEDUP_REMOVED lines=42> */
.L_x_14457:
[----:B------:R-:W-:Y:S05]  /*96f0*/  BSYNC.RECONVERGENT B1 ;  /* 0x0000000000017941 */ /* 0x000fea0003800200 */
.L_x_14456:
[----:B------:R-:W-:Y:S01]  /*9700*/  ISETP.NE.AND P3, PT, R57, 0x1, PT ;  /* 0x000000013900780c */ /* 0x000fe20003f65270 */
[----:B------:R-:W-:Y:S01]  /*9710*/  BSSY.RECONVERGENT B1, `(.L_x_14461) ;  /* 0x0000049000017945 */ /* 0x000fe20003800200 */
[----:B------:R-:W-:Y:S01]  /*9720*/  I2FP.F32.U32 R56, R56 ;  /* 0x0000003800387245 */ /* 0x000fe20000201000 */
[----:B-----5:R-:W-:Y:S01]  /*9730*/  FMUL.FTZ R59, R20, R120 ;  /* 0x00000078143b7220 */ /* 0x020fe20000410000 */
        /* <DEDUP_REMOVED lines=13> */
.L_x_14463:
        /* <DEDUP_REMOVED lines=13> */
.L_x_14465:
[----:B------:R-:W-:Y:S05]  /*98e0*/  BSYNC.RECONVERGENT B2 ;  /* 0x0000000000027941 */ /* 0x000fea0003800200 */
.L_x_14464:
        /* <DEDUP_REMOVED lines=41> */
[----:B------:R-:W-:Y:S02]  /*9b80*/  IMAD.MOV.U32 R74, RZ, RZ, R60 ;  /* 0x000000ffff4a7224 */ /* 0x000fe400078e003c */
[----:B------:R-:W-:-:S07]  /*9b90*/  IMAD.MOV.U32 R56, RZ, RZ, RZ ;  /* 0x000000ffff387224 */ /* 0x000fce00078e00ff */
.L_x_14462:
[----:B------:R-:W-:Y:S05]  /*9ba0*/  BSYNC.RECONVERGENT B1 ;  /* 0x0000000000017941 */ /* 0x000fea0003800200 */
.L_x_14461:
        /* <DEDUP_REMOVED lines=15> */
.L_x_14468:
        /* <DEDUP_REMOVED lines=13> */
.L_x_14470:
[----:B------:R-:W-:Y:S05]  /*9d70*/  BSYNC.RECONVERGENT B2 ;  /* 0x0000000000027941 */ /* 0x000fea0003800200 */
.L_x_14469:
        /* <DEDUP_REMOVED lines=42> */
[----:B------:R-:W-:-:S07]  /*a020*/  MOV R62, R56 ;  /* 0x00000038003e7202 */ /* 0x000fce0000000f00 */
.L_x_14467:
[----:B------:R-:W-:Y:S05]  /*a030*/  BSYNC.RECONVERGENT B1 ;  /* 0x0000000000017941 */ /* 0x000fea0003800200 */
.L_x_14466:
        /* <DEDUP_REMOVED lines=17> */
.L_x_14473:
        /* <DEDUP_REMOVED lines=13> */
.L_x_14475:
[----:B------:R-:W-:Y:S05]  /*a220*/  BSYNC.RECONVERGENT B2 ;  /* 0x0000000000027941 */ /* 0x000fea0003800200 */
.L_x_14474:
        /* <DEDUP_REMOVED lines=43> */
.L_x_14472:
[----:B------:R-:W-:Y:S05]  /*a4e0*/  BSYNC.RECONVERGENT B1 ;  /* 0x0000000000017941 */ /* 0x000fea0003800200 */
.L_x_14471:
        /* <DEDUP_REMOVED lines=15> */
.L_x_14478:
        /* <DEDUP_REMOVED lines=13> */
.L_x_14480:
[----:B------:R-:W-:Y:S05]  /*a6b0*/  BSYNC.RECONVERGENT B2 ;  /* 0x0000000000027941 */ /* 0x000fea0003800200 */
.L_x_14479:
        /* <DEDUP_REMOVED lines=43> */
.L_x_14477:
[----:B------:R-:W-:Y:S05]  /*a970*/  BSYNC.RECONVERGENT B1 ;  /* 0x0000000000017941 */ /* 0x000fea0003800200 */
.L_x_14476:
[----:B------:R-:W-:Y:S01]  /*a980*/  ISETP.NE.AND P5, PT, R56, 0x1, PT ;  /* 0x000000013800780c */ /* 0x000fe20003fa5270 */
[----:B------:R-:W-:Y:S01]  /*a990*/  BSSY.RECONVERGENT B1, `(.L_x_14481) ;  /* 0x0000049000017945 */ /* 0x000fe20003800200 */
[----:B------:R-:W-:Y:S01]  /*a9a0*/  I2FP.F32.U32 R20, R21 ;  /* 0x0000001500147245 */ /* 0x000fe20000201000 */
[----:B------:R-:W-:Y:S01]  /*a9b0*/  FMUL.FTZ R63, R22, R120 ;  /* 0x00000078163f7220 */ /* 0x000fe20000410000 */
        /* <DEDUP_REMOVED lines=13> */
.L_x_14483:
        /* <DEDUP_REMOVED lines=13> */
.L_x_14485:
[----:B------:R-:W-:Y:S05]  /*ab60*/  BSYNC.RECONVERGENT B2 ;  /* 0x0000000000027941 */ /* 0x000fea0003800200 */
.L_x_14484:
        /* <DEDUP_REMOVED lines=43> */
.L_x_14482:
[----:B------:R-:W-:Y:S05]  /*ae20*/  BSYNC.RECONVERGENT B1 ;  /* 0x0000000000017941 */ /* 0x000fea0003800200 */
.L_x_14481:
        /* <DEDUP_REMOVED lines=15> */
.L_x_14488:
        /* <DEDUP_REMOVED lines=13> */
.L_x_14490:
[----:B------:R-:W-:Y:S05]  /*aff0*/  BSYNC.RECONVERGENT B2 ;  /* 0x0000000000027941 */ /* 0x000fea0003800200 */
.L_x_14489:
        /* <DEDUP_REMOVED lines=42> */
[----:B------:R-:W-:-:S07]  /*b2a0*/  IMAD.MOV.U32 R62, RZ, RZ, R20 ;  /* 0x000000ffff3e7224 */ /* 0x000fce00078e0014 */
.L_x_14487:
[----:B------:R-:W-:Y:S05]  /*b2b0*/  BSYNC.RECONVERGENT B1 ;  /* 0x0000000000017941 */ /* 0x000fea0003800200 */
.L_x_14486:
        /* <DEDUP_REMOVED lines=17> */
.L_x_14493:
        /* <DEDUP_REMOVED lines=15> */
.L_x_14495:
[----:B------:R-:W-:Y:S05]  /*b4c0*/  BSYNC.RECONVERGENT B2 ;  /* 0x0000000000027941 */ /* 0x000fea0003800200 */
.L_x_14494:
        /* <DEDUP_REMOVED lines=43> */
.L_x_14492:
[----:B------:R-:W-:Y:S05]  /*b780*/  BSYNC.RECONVERGENT B1 ;  /* 0x0000000000017941 */ /* 0x000fea0003800200 */
.L_x_14491:
[-C--:B------:R-:W-:Y:S01]  /*b790*/  FMUL.FTZ R20, R4, R120.reuse ;  /* 0x0000007804147220 */ /* 0x080fe20000410000 */
[----:B------:R-:W-:Y:S01]  /*b7a0*/  FSETP.GTU.FTZ.AND P6, PT, R58, R119, PT ;  /* 0x000000773a00720b */ /* 0x000fe20003fdc000 */
[-C--:B------:R-:W-:Y:S01]  /*b7b0*/  FMUL.FTZ R23, R5, R120.reuse ;  /* 0x0000007805177220 */ /* 0x080fe20000410000 */
[----:B------:R-:W-:Y:S01]  /*b7c0*/  I2FP.F32.U32 R22, R21 ;  /* 0x0000001500167245 */ /* 0x000fe20000201000 */
[----:B------:R-:W-:Y:S01]  /*b7d0*/  FMUL.FTZ R21, R6, R120 ;  /* 0x0000007806157220 */ /* 0x000fe20000410000 */
[----:B------:R-:W-:Y:S02]  /*b7e0*/  FSEL R20, R20, RZ, !P6 ;  /* 0x000000ff14147208 */ /* 0x000fe40007000000 */
[----:B------:R-:W-:Y:S02]  /*b7f0*/  SEL R56, RZ, 0x1, P6 ;  /* 0x00000001ff387807 */ /* 0x000fe40003000000 */
[----:B------:R-:W-:Y:S02]  /*b800*/  FSETP.GTU.FTZ.AND P6, PT, R64, R119, PT ;  /* 0x000000774000720b */ /* 0x000fe40003fdc000 */
[----:B------:R-:W-:-:S02]  /*b810*/  FSEL R63, R63, RZ, P4 ;  /* 0x000000ff3f3f7208 */ /* 0x000fc40002000000 */
[----:B------:R-:W-:Y:S01]  /*b820*/  FSEL R64, R23, RZ, !P6 ;  /* 0x000000ff17407208 */ /* 0x000fe20007000000 */
[----:B------:R-:W-:Y:S01]  /*b830*/  FMUL.FTZ R23, R7, R120 ;  /* 0x0000007807177220 */ /* 0x000fe20000410000 */
[----:B------:R-:W-:Y:S02]  /*b840*/  SEL R57, RZ, 0x1, P6 ;  /* 0x00000001ff397807 */ /* 0x000fe40003000000 */
[----:B------:R-:W-:Y:S01]  /*b850*/  FSETP.GTU.FTZ.AND P6, PT, R66, R119, PT ;  /* 0x000000774200720b */ /* 0x000fe20003fdc000 */
[----:B------:R-:W-:Y:S01]  /*b860*/  FFMA.FTZ R66, R22, R93, 1.1641532182693481445e-10 ;  /* 0x2f00000016427423 */ /* 0x000fe2000001005d */
[----:B------:R-:W-:Y:S02]  /*b870*/  FSEL R61, R61, RZ, P3 ;  /* 0x000000ff3d3d7208 */ /* 0x000fe40001800000 */
[----:B------:R-:W-:Y:S02]  /*b880*/  FSEL R22, R21, RZ, !P6 ;  /* 0x000000ff15167208 */ /* 0x000fe40007000000 */
[----:B------:R-:W-:Y:S01]  /*b890*/  SEL R58, RZ, 0x1, P6 ;  /* 0x00000001ff3a7807 */ /* 0x000fe20003000000 */
[----:B------:R-:W-:Y:S01]  /*b8a0*/  FADD.FTZ R21, R61, R64 ;  /* 0x000000403d157221 */ /* 0x000fe20000010000 */
[----:B------:R-:W-:Y:S01]  /*b8b0*/  FSETP.GTU.FTZ.AND P6, PT, R66, R119, PT ;  /* 0x000000774200720b */ /* 0x000fe20003fdc000 */
[----:B------:R-:W-:Y:S01]  /*b8c0*/  FADD.FTZ R22, R63, R22 ;  /* 0x000000163f167221 */ /* 0x000fe20000010000 */
[----:B------:R-:W-:Y:S01]  /*b8d0*/  FSEL R59, R59, RZ, P2 ;  /* 0x000000ff3b3b7208 */ /* 0x000fe20001000000 */
[----:B------:R-:W-:Y:S01]  /*b8e0*/  @P1 FADD.FTZ R21, R9, R21 ;  /* 0x0000001509151221 */ /* 0x000fe20000010000 */
[----:B------:R-:W-:Y:S01]  /*b8f0*/  FSEL R66, R65, RZ, P5 ;  /* 0x000000ff41427208 */ /* 0x000fe20002800000 */
[----:B------:R-:W-:Y:S01]  /*b900*/  @P1 FADD.FTZ R22, R10, R22 ;  /* 0x000000160a161221 */ /* 0x000fe20000010000 */
[----:B------:R-:W-:Y:S01]  /*b910*/  FSEL R23, R23, RZ, !P6 ;  /* 0x000000ff17177208 */ /* 0x000fe20007000000 */
[----:B------:R-:W-:Y:S01]  /*b920*/  FADD.FTZ R20, R59, R20 ;  /* 0x000000143b147221 */ /* 0x000fe20000010000 */
[----:B------:R-:W-:-:S02]  /*b930*/  PRMT R73, R56, 0x7610, R73 ;  /* 0x0000761038497816 */ /* 0x000fc40000000049 */
[----:B------:R-:W-:Y:S01]  /*b940*/  SEL R56, RZ, 0x1, P6 ;  /* 0x00000001ff387807 */ /* 0x000fe20003000000 */
[----:B------:R-:W-:Y:S01]  /*b950*/  FADD.FTZ R23, R23, R66 ;  /* 0x0000004217177221 */ /* 0x000fe20000010000 */
[----:B------:R-:W-:Y:S01]  /*b960*/  PRMT R75, R57, 0x7610, R75 ;  /* 0x00007610394b7816 */ /* 0x000fe2000000004b */
[----:B------:R-:W-:Y:S01]  /*b970*/  @P1 FADD.FTZ R20, R8, R20 ;  /* 0x0000001408141221 */ /* 0x000fe20000010000 */
[----:B------:R-:W-:Y:S01]  /*b980*/  PRMT R76, R58, 0x7610, R76 ;  /* 0x000076103a4c7816 */ /* 0x000fe2000000004c */
[----:B------:R-:W-:Y:S01]  /*b990*/  @P1 FADD.FTZ R23, R11, R23 ;  /* 0x000000170b171221 */ /* 0x000fe20000010000 */
[----:B------:R-:W-:Y:S01]  /*b9a0*/  PRMT R77, R56, 0x7610, R77 ;  /* 0x00007610384d7816 */ /* 0x000fe2000000004d */
[----:B------:R-:W-:Y:S06]  /*b9b0*/  BRA `(.L_x_14496) ;  /* 0x0000001000dc7947 */ /* 0x000fec0003800000 */
.L_x_14455:
        /* <DEDUP_REMOVED lines=16> */
.L_x_14499:
        /* <DEDUP_REMOVED lines=13> */
.L_x_14501:
[----:B------:R-:W-:Y:S05]  /*bb90*/  BSYNC.RECONVERGENT B2 ;  /* 0x0000000000027941 */ /* 0x000fea0003800200 */
.L_x_14500:
        /* <DEDUP_REMOVED lines=42> */
.L_x_14498:
[----:B------:R-:W-:Y:S05]  /*be40*/  BSYNC.RECONVERGENT B1 ;  /* 0x0000000000017941 */ /* 0x000fea0003800200 */
.L_x_14497:
        /* <DEDUP_REMOVED lines=16> */
.L_x_14504:
        /* <DEDUP_REMOVED lines=13> */
.L_x_14506:
[----:B------:R-:W-:Y:S05]  /*c020*/  BSYNC.RECONVERGENT B2 ;  /* 0x0000000000027941 */ /* 0x000fea0003800200 */
.L_x_14505:
        /* <DEDUP_REMOVED lines=43> */
.L_x_14503:
[----:B------:R-:W-:Y:S05]  /*c2e0*/  BSYNC.RECONVERGENT B1 ;  /* 0x0000000000017941 */ /* 0x000fea0003800200 */
.L_x_14502:
        /* <DEDUP_REMOVED lines=16> */
.L_x_14509:
        /* <DEDUP_REMOVED lines=13> */
.L_x_14511:
[----:B------:R-:W-:Y:S05]  /*c4c0*/  BSYNC.RECONVERGENT B2 ;  /* 0x0000000000027941 */ /* 0x000fea0003800200 */
.L_x_14510:
        /* <DEDUP_REMOVED lines=43> */
.L_x_14508:
[----:B------:R-:W-:Y:S05]  /*c780*/  BSYNC.RECONVERGENT B1 ;  /* 0x0000000000017941 */ /* 0x000fea0003800200 */
.L_x_14507:
        /* <DEDUP_REMOVED lines=16> */
.L_x_14514:
        /* <DEDUP_REMOVED lines=13> */
.L_x_14516:
[----:B------:R-:W-:Y:S05]  /*c960*/  BSYNC.RECONVERGENT B2 ;  /* 0x0000000000027941 */ /* 0x000fea0003800200 */
.L_x_14515:
        /* <DEDUP_REMOVED lines=43> */
.L_x_14513:
[----:B------:R-:W-:Y:S05]  /*cc20*/  BSYNC.RECONVERGENT B1 ;  /* 0x0000000000017941 */ /* 0x000fea0003800200 */
.L_x_14512:
        /* <DEDUP_REMOVED lines=16> */
.L_x_14496:
[----:B------:R-:W-:Y:S01]  /*cd30*/  SEL R61, RZ, 0x1000000, !P5 ;  /* 0x01000000ff3d7807 */ /* 0x000fe20006800000 */
[C---:B------:R-:W-:Y:S01]  /*cd40*/  IMAD.WIDE.U32 R144, R106.reuse, 0x10, R126 ;  /* 0x000000106a907825 */ /* 0x040fe200078e007e */
[----:B------:R-:W-:Y:S01]  /*cd50*/  SEL R64, RZ, 0x10000, !P4 ;  /* 0x00010000ff407807 */ /* 0x000fe20006000000 */
[----:B------:R-:W0:Y:S01]  /*cd60*/  @P0 LDC.64 R58, c[0x0][0x398] ;  /* 0x0000e600ff3a0b82 */ /* 0x000e220000000a00 */
[----:B------:R-:W-:Y:S01]  /*cd70*/  SEL R63, RZ, 0x100, !P3 ;  /* 0x00000100ff3f7807 */ /* 0x000fe20005800000 */
[----:B------:R-:W-:Y:S01]  /*cd80*/  IMAD.WIDE.U32 R66, R106, 0x4, R122 ;  /* 0x000000046a427825 */ /* 0x000fe200078e007a */
[----:B------:R1:W-:Y:S02]  /*cd90*/  STG.E.128 desc[UR8][R144.64], R20 ;  /* 0x0000001490007986 */ /* 0x0003e4000c101d08 */
[----:B------:R-:W-:Y:S01]  /*cda0*/  IADD3 R61, PT, PT, R63, R61, R64 ;  /* 0x0000003d3f3d7210 */ /* 0x000fe20007ffe040 */
[----:B------:R-:W-:Y:S01]  /*cdb0*/  VIADD R91, R90, 0x60 ;  /* 0x000000605a5b7836 */ /* 0x000fe20000000000 */
        /* <DEDUP_REMOVED lines=9> */
[----:B------:R-:W-:Y:S02]  /*ce50*/  SHF.L.U32 R59, R76, 0x10, RZ ;  /* 0x000000104c3b7819 */ /* 0x000fe400000006ff */
[----:B------:R-:W-:Y:S02]  /*ce60*/  LOP3.LUT R58, R77, 0xffff, RZ, 0xc0, !PT ;  /* 0x0000ffff4d3a7812 */ /* 0x000fe400078ec0ff */
[----:B------:R-:W-:Y:S02]  /*ce70*/  LOP3.LUT R59, R59, 0xff0000, RZ, 0xc0, !PT ;  /* 0x00ff00003b3b7812 */ /* 0x000fe400078ec0ff */
[----:B------:R-:W-:-:S03]  /*ce80*/  LOP3.LUT R66, R75, 0xff, RZ, 0xc0, !PT ;  /* 0x000000ff4b427812 */ /* 0x000fc600078ec0ff */
[----:B------:R-:W-:Y:S01]  /*ce90*/  IMAD R59, R58, 0x1000000, R59 ;  /* 0x010000003a3b7824 */ /* 0x000fe200078e023b */
[----:B------:R-:W-:-:S03]  /*cea0*/  LOP3.LUT R58, R73, 0xff, RZ, 0xc0, !PT ;  /* 0x000000ff493a7812 */ /* 0x000fc600078ec0ff */
[----:B------:R-:W-:-:S05]  /*ceb0*/  IMAD R59, R66, 0x100, R59 ;  /* 0x00000100423b7824 */ /* 0x000fca00078e023b */
[----:B------:R-:W-:Y:S01]  /*cec0*/  IADD3 R59, PT, PT, R59, R58, RZ ;  /* 0x0000003a3b3b7210 */ /* 0x000fe20007ffe0ff */
[----:B0-----:R-:W-:-:S05]  /*ced0*/  IMAD.WIDE.U32 R56, R106, 0x4, R56 ;  /* 0x000000046a387825 */ /* 0x001fca00078e0038 */
[----:B------:R0:W-:Y:S02]  /*cee0*/  STG.E desc[UR8][R56.64], R59 ;  /* 0x0000003b38007986 */ /* 0x0001e4000c101908 */
.L_x_14517:
        /* <DEDUP_REMOVED lines=20> */
.L_x_14521:
        /* <DEDUP_REMOVED lines=13> */
.L_x_14523:
[----:B------:R-:W-:Y:S05]  /*d100*/  BSYNC.RECONVERGENT B2 ;  /* 0x0000000000027941 */ /* 0x000fea0003800200 */
.L_x_14522:
        /* <DEDUP_REMOVED lines=42> */
.L_x_14520:
[----:B------:R-:W-:Y:S05]  /*d3b0*/  BSYNC.RECONVERGENT B1 ;  /* 0x0000000000017941 */ /* 0x000fea0003800200 */
.L_x_14519:
[----:B------:R-:W-:Y:S01]  /*d3c0*/  ISETP.NE.AND P3, PT, R65, 0x1, PT ;  /* 0x000000014100780c */ /* 0x000fe20003f65270 */
[----:B------:R-:W-:Y:S01]  /*d3d0*/  BSSY.RECONVERGENT B1, `(.L_x_14524) ;  /* 0x0000049000017945 */ /* 0x000fe20003800200 */
[----:B------:R-:W-:Y:S01]  /*d3e0*/  I2FP.F32.U32 R60, R61 ;  /* 0x0000003d003c7245 */ /* 0x000fe20000201000 */
[----:B-----5:R-:W-:Y:S01]  /*d3f0*/  FMUL.FTZ R63, R56, R120 ;  /* 0x00000078383f7220 */ /* 0x020fe20000410000 */
        /* <DEDUP_REMOVED lines=13> */
.L_x_14526:
        /* <DEDUP_REMOVED lines=13> */
.L_x_14528:
[----:B------:R-:W-:Y:S05]  /*d5a0*/  BSYNC.RECONVERGENT B2 ;  /* 0x0000000000027941 */ /* 0x000fea0003800200 */
.L_x_14527:
        /* <DEDUP_REMOVED lines=42> */
[----:B------:R-:W-:-:S07]  /*d850*/  LOP3.LUT R70, R103, R70, R61, 0x96, !PT ;  /* 0x0000004667467212 */ /* 0x000fce00078e963d */
.L_x_14525:
[----:B------:R-:W-:Y:S05]  /*d860*/  BSYNC.RECONVERGENT B1 ;  /* 0x0000000000017941 */ /* 0x000fea0003800200 */
.L_x_14524:
        /* <DEDUP_REMOVED lines=15> */
.L_x_14531:
        /* <DEDUP_REMOVED lines=13> */
.L_x_14533:
[----:B------:R-:W-:Y:S05]  /*da30*/  BSYNC.RECONVERGENT B2 ;  /* 0x0000000000027941 */ /* 0x000fea0003800200 */
.L_x_14532:
        /* <DEDUP_REMOVED lines=43> */
.L_x_14530:
[----:B------:R-:W-:Y:S05]  /*dcf0*/  BSYNC.RECONVERGENT B1 ;  /* 0x0000000000017941 */ /* 0x000fea0003800200 */
.L_x_14529:
        /* <DEDUP_REMOVED lines=17> */
.L_x_14536:
        /* <DEDUP_REMOVED lines=13> */
.L_x_14538:
[----:B------:R-:W-:Y:S05]  /*dee0*/  BSYNC.RECONVERGENT B2 ;  /* 0x0000000000027941 */ /* 0x000fea0003800200 */
.L_x_14537:
        /* <DEDUP_REMOVED lines=43> */
.L_x_14535:
[----:B------:R-:W-:Y:S05]  /*e1a0*/  BSYNC.RECONVERGENT B1 ;  /* 0x0000000000017941 */ /* 0x000fea0003800200 */
.L_x_14534:
        /* <DEDUP_REMOVED lines=15> */
.L_x_14541:
        /* <DEDUP_REMOVED lines=13> */
.L_x_14543:
[----:B------:R-:W-:Y:S05]  /*e370*/  BSYNC.RECONVERGENT B2 ;  /* 0x0000000000027941 */ /* 0x000fea0003800200 */
.L_x_14542:
        /* <DEDUP_REMOVED lines=43> */
.L_x_14540:
[----:B------:R-:W-:Y:S05]  /*e630*/  BSYNC.RECONVERGENT B1 ;  /* 0x0000000000017941 */ /* 0x000fea0003800200 */
.L_x_14539:
        /* <DEDUP_REMOVED lines=17> */
.L_x_14546:
        /* <DEDUP_REMOVED lines=13> */
.L_x_14548:
[----:B------:R-:W-:Y:S05]  /*e820*/  BSYNC.RECONVERGENT B2 ;  /* 0x0000000000027941 */ /* 0x000fea0003800200 */
.L_x_14547:
        /* <DEDUP_REMOVED lines=43> */
.L_x_14545:
[----:B------:R-:W-:Y:S05]  /*eae0*/  BSYNC.RECONVERGENT B1 ;  /* 0x0000000000017941 */ /* 0x000fea0003800200 */
.L_x_14544:
        /* <DEDUP_REMOVED lines=15> */
.L_x_14551:
        /* <DEDUP_REMOVED lines=13> */
.L_x_14553:
[----:B------:R-:W-:Y:S05]  /*ecb0*/  BSYNC.RECONVERGENT B2 ;  /* 0x0000000000027941 */ /* 0x000fea0003800200 */
.L_x_14552:
        /* <DEDUP_REMOVED lines=43> */
.L_x_14550:
[----:B------:R-:W-:Y:S05]  /*ef70*/  BSYNC.RECONVERGENT B1 ;  /* 0x0000000000017941 */ /* 0x000fea0003800200 */
.L_x_14549:
        /* <DEDUP_REMOVED lines=17> */
.L_x_14556:
        /* <DEDUP_REMOVED lines=15> */
.L_x_14558:
[----:B------:R-:W-:Y:S05]  /*f180*/  BSYNC.RECONVERGENT B2 ;  /* 0x0000000000027941 */ /* 0x000fea0003800200 */
.L_x_14557:
        /* <DEDUP_REMOVED lines=42> */
[----:B------:R-:W-:-:S07]  /*f430*/  MOV R64, R56 ;  /* 0x0000003800407202 */ /* 0x000fce0000000f00 */
.L_x_14555:
[----:B------:R-:W-:Y:S05]  /*f440*/  BSYNC.RECONVERGENT B1 ;  /* 0x0000000000017941 */ /* 0x000fea0003800200 */
.L_x_14554:
[-C--:B------:R-:W-:Y:S01]  /*f450*/  FMUL.FTZ R56, R4, R120.reuse ;  /* 0x0000007804387220 */ /* 0x080fe20000410000 */
[----:B------:R-:W-:Y:S01]  /*f460*/  FSETP.GTU.FTZ.AND P6, PT, R62, R119, PT ;  /* 0x000000773e00720b */ /* 0x000fe20003fdc000 */
[-C--:B------:R-:W-:Y:S01]  /*f470*/  FMUL.FTZ R61, R5, R120.reuse ;  /* 0x00000078053d7220 */ /* 0x080fe20000410000 */
[----:B------:R-:W-:Y:S01]  /*f480*/  I2FP.F32.U32 R58, R57 ;  /* 0x00000039003a7245 */ /* 0x000fe20000201000 */
[----:B------:R-:W-:Y:S01]  /*f490*/  FMUL.FTZ R59, R6, R120 ;  /* 0x00000078063b7220 */ /* 0x000fe20000410000 */
[----:B------:R-:W-:Y:S02]  /*f4a0*/  FSEL R56, R56, RZ, !P6 ;  /* 0x000000ff38387208 */ /* 0x000fe40007000000 */
        /* <DEDUP_REMOVED lines=11> */
[----:B------:R-:W-:Y:S01]  /*f560*/  FSETP.GTU.FTZ.AND P6, PT, R58, R119, PT ;  /* 0x000000773a00720b */ /* 0x000fe20003fdc000 */
[----:B------:R-:W-:Y:S01]  /*f570*/  FMUL.FTZ R58, R7, R120 ;  /* 0x00000078073a7220 */ /* 0x000fe20000410000 */
[----:B------:R-:W-:Y:S01]  /*f580*/  FSEL R63, R63, RZ, P2 ;  /* 0x000000ff3f3f7208 */ /* 0x000fe20001000000 */
[----:B------:R-:W-:Y:S01]  /*f590*/  @P1 FADD.FTZ R57, R9, R57 ;  /* 0x0000003909391221 */ /* 0x000fe20000010000 */
[----:B------:R-:W-:-:S02]  /*f5a0*/  FSEL R92, R92, RZ, P5 ;  /* 0x000000ff5c5c7208 */ /* 0x000fc40002800000 */
[----:B------:R-:W-:Y:S01]  /*f5b0*/  FSEL R67, R58, RZ, !P6 ;  /* 0x000000ff3a437208 */ /* 0x000fe20007000000 */
[----:B------:R-:W-:Y:S01]  /*f5c0*/  FADD.FTZ R58, R88, R59 ;  /* 0x0000003b583a7221 */ /* 0x000fe20000010000 */
[----:B------:R-:W-:Y:S01]  /*f5d0*/  PRMT R73, R60, 0x7610, R73 ;  /* 0x000076103c497816 */ /* 0x000fe20000000049 */
[----:B------:R-:W-:Y:S01]  /*f5e0*/  FADD.FTZ R56, R63, R56 ;  /* 0x000000383f387221 */ /* 0x000fe20000010000 */
[----:B------:R-:W-:Y:S01]  /*f5f0*/  SEL R60, RZ, 0x1, P6 ;  /* 0x00000001ff3c7807 */ /* 0x000fe20003000000 */
[----:B------:R-:W-:Y:S01]  /*f600*/  FADD.FTZ R59, R67, R92 ;  /* 0x0000005c433b7221 */ /* 0x000fe20000010000 */
[----:B------:R-:W-:Y:S01]  /*f610*/  PRMT R75, R61, 0x7610, R75 ;  /* 0x000076103d4b7816 */ /* 0x000fe2000000004b */
[----:B------:R-:W-:Y:S01]  /*f620*/  @P1 FADD.FTZ R58, R10, R58 ;  /* 0x0000003a0a3a1221 */ /* 0x000fe20000010000 */
[----:B------:R-:W-:Y:S01]  /*f630*/  PRMT R76, R62, 0x7610, R76 ;  /* 0x000076103e4c7816 */ /* 0x000fe2000000004c */
[----:B------:R-:W-:Y:S01]  /*f640*/  @P1 FADD.FTZ R56, R8, R56 ;  /* 0x0000003808381221 */ /* 0x000fe20000010000 */
[----:B------:R-:W-:Y:S01]  /*f650*/  PRMT R77, R60, 0x7610, R77 ;  /* 0x000076103c4d7816 */ /* 0x000fe2000000004d */
[----:B------:R-:W-:Y:S01]  /*f660*/  @P1 FADD.FTZ R59, R11, R59 ;  /* 0x0000003b0b3b1221 */ /* 0x000fe20000010000 */
[----:B------:R-:W-:Y:S06]  /*f670*/  BRA `(.L_x_14559) ;  /* 0x0000001000dc7947 */ /* 0x000fec0003800000 */
.L_x_14518:
[----:B------:R-:W-:Y:S01]  /*f680*/  ISETP.NE.AND P2, PT, R60, 0x1, PT ;  /* 0x000000013c00780c */ /* 0x000fe20003f45270 */
[----:B------:R-:W-:Y:S01]  /*f690*/  BSSY.RECONVERGENT B1, `(.L_x_14560) ;  /* 0x0000047000017945 */ /* 0x000fe20003800200 */
[----:B------:R-:W-:Y:S02]  /*f6a0*/  HFMA2 R63, -RZ, RZ, 0, 1.1920928955078125e-07 ;  /* 0x00000002ff3f7431 */ /* 0x000fe400000001ff */
[----:B------:R-:W-:Y:S01]  /*f6b0*/  IMAD.MOV.U32 R61, RZ, RZ, R74 ;  /* 0x000000ffff3d7224 */ /* 0x000fe200078e004a */
[----:B-1----:R-:W-:-:S08]  /*f6c0*/  MOV R64, R62 ;  /* 0x0000003e00407202 */ /* 0x002fd00000000f00 */
        /* <DEDUP_REMOVED lines=11> */
.L_x_14562:
        /* <DEDUP_REMOVED lines=13> */
.L_x_14564:
[----:B------:R-:W-:Y:S05]  /*f850*/  BSYNC.RECONVERGENT B2 ;  /* 0x0000000000027941 */ /* 0x000fea0003800200 */
.L_x_14563:
        /* <DEDUP_REMOVED lines=41> */
[----:B------:R-:W-:-:S07]  /*faf0*/  LOP3.LUT R70, R103, R70, R65, 0x96, !PT ;  /* 0x0000004667467212 */ /* 0x000fce00078e9641 */
.L_x_14561:
[----:B------:R-:W-:Y:S05]  /*fb00*/  BSYNC.RECONVERGENT B1 ;  /* 0x0000000000017941 */ /* 0x000fea0003800200 */
.L_x_14560:
        /* <DEDUP_REMOVED lines=16> */
.L_x_14567:
        /* <DEDUP_REMOVED lines=13> */
.L_x_14569:
[----:B------:R-:W-:Y:S05]  /*fce0*/  BSYNC.RECONVERGENT B2 ;  /* 0x0000000000027941 */ /* 0x000fea0003800200 */
.L_x_14568:
        /* <DEDUP_REMOVED lines=43> */
.L_x_14566:
[----:B------:R-:W-:Y:S05]  /*ffa0*/  BSYNC.RECONVERGENT B1 ;  /* 0x0000000000017941 */ /* 0x000fea0003800200 */
.L_x_14565:
        /* <DEDUP_REMOVED lines=16> */
.L_x_14572:
        /* <DEDUP_REMOVED lines=13> */
.L_x_14574:
[----:B------:R-:W-:Y:S05]  /*10180*/  BSYNC.RECONVERGENT B2 ;  /* 0x0000000000027941 */ /* 0x000fea0003800200 */
.L_x_14573:
        /* <DEDUP_REMOVED lines=43> */
.L_x_14571:
[----:B------:R-:W-:Y:S05]  /*10440*/  BSYNC.RECONVERGENT B1 ;  /* 0x0000000000017941 */ /* 0x000fea0003800200 */
.L_x_14570:
        /* <DEDUP_REMOVED lines=16> */
.L_x_14577:
        /* <DEDUP_REMOVED lines=13> */
.L_x_14579:
[----:B------:R-:W-:Y:S05]  /*10620*/  BSYNC.RECONVERGENT B2 ;  /* 0x0000000000027941 */ /* 0x000fea0003800200 */
.L_x_14578:
        /* <DEDUP_REMOVED lines=43> */
.L_x_14576:
[----:B------:R-:W-:Y:S05]  /*108e0*/  BSYNC.RECONVERGENT B1 ;  /* 0x0000000000017941 */ /* 0x000fea0003800200 */
.L_x_14575:
        /* <DEDUP_REMOVED lines=16> */
.L_x_14559:
[----:B------:R-:W-:Y:S01]  /*109f0*/  SEL R60, RZ, 0x1000000, !P5 ;  /* 0x01000000ff3c7807 */ /* 0x000fe20006800000 */
[C---:B------:R-:W-:Y:S01]  /*10a00*/  IMAD.WIDE.U32 R144, R91.reuse, 0x10, R126 ;  /* 0x000000105b907825 */ /* 0x040fe200078e007e */
        /* <DEDUP_REMOVED lines=8> */
[----:B------:R-:W2:Y:S02]  /*10a90*/  @P1 LDC.64 R66, c[0x0][0x3a0] ;  /* 0x0000e800ff421b82 */ /* 0x000ea40000000a00 */
[----:B------:R-:W-:-:S04]  /*10aa0*/  IMAD.WIDE.U32 R134, R92, 0x10, R132 ;  /* 0x000000105c867825 */ /* 0x000fc800078e0084 */
[----:B------:R-:W-:-:S05]  /*10ab0*/  IMAD.IADD R60, R60, 0x1, R61 ;  /* 0x000000013c3c7824 */ /* 0x000fca00078e023d */
        /* <DEDUP_REMOVED lines=10> */
[----:B------:R-:W-:-:S04]  /*10b60*/  LOP3.LUT R86, R73, 0xff, RZ, 0xc0, !PT ;  /* 0x000000ff49567812 */ /* 0x000fc800078ec0ff */
[----:B------:R-:W-:-:S05]  /*10b70*/  LEA R63, R62, R63, 0x8 ;  /* 0x0000003f3e3f7211 */ /* 0x000fca00078e40ff */
[----:B------:R-:W-:Y:S02]  /*10b80*/  IMAD.IADD R63, R63, 0x1, R86 ;  /* 0x000000013f3f7824 */ /* 0x000fe400078e0256 */
[----:B0-----:R-:W-:-:S05]  /*10b90*/  IMAD.WIDE.U32 R60, R91, 0x4, R60 ;  /* 0x000000045b3c7825 */ /* 0x001fca00078e003c */
[----:B------:R0:W-:Y:S02]  /*10ba0*/  STG.E desc[UR8][R60.64], R63 ;  /* 0x0000003f3c007986 */ /* 0x0001e4000c101908 */
.L_x_14580:
[----:B------:R1:W5:Y:S04]  /*10bb0*/  @P0 LDG.E.128 R4, desc[UR8][R124.64] ;  /* 0x000000087c040981 */ /* 0x000368000c1e1d00 */
[----:B------:R1:W5:Y:S04]  /*10bc0*/  @P1 LDG.E.128 R8, desc[UR8][R66.64] ;  /* 0x0000000842081981 */ /* 0x000368000c1e1d00 */
[----:B0-----:R1:W5:Y:S01]  /*10bd0*/  LDG.E.128 R60, desc[UR8][R134.64] ;  /* 0x00000008863c7981 */ /* 0x001362000c1e1d00 */
[----:B------:R-:W-:Y:S05]  /*10be0*/  @!P0 BRA `(.L_x_14581) ;  /* 0x0000002400d88947 */ /* 0x000fea0003800000 */
        /* <DEDUP_REMOVED lines=16> */
.L_x_14584:
        /* <DEDUP_REMOVED lines=13> */
.L_x_14586:
[----:B------:R-:W-:Y:S05]  /*10dc0*/  BSYNC.RECONVERGENT B2 ;  /* 0x0000000000027941 */ /* 0x000fea0003800200 */
.L_x_14585:
        /* <DEDUP_REMOVED lines=41> */
[----:B------:R-:W-:Y:S02]  /*11060*/  LOP3.LUT R70, R103, R70, R67, 0x96, !PT ;  /* 0x0000004667467212 */ /* 0x000fe400078e9643 */
[----:B------:R-:W-:-:S07]  /*11070*/  MOV R66, R64 ;  /* 0x0000004000427202 */ /* 0x000fce0000000f00 */
.L_x_14583:
[----:B------:R-:W-:Y:S05]  /*11080*/  BSYNC.RECONVERGENT B1 ;  /* 0x0000000000017941 */ /* 0x000fea0003800200 */
.L_x_14582:
[----:B------:R-:W-:Y:S01]  /*11090*/  ISETP.NE.AND P3, PT, R88, 0x1, PT ;  /* 0x000000015800780c */ /* 0x000fe20003f65270 */
[----:B------:R-:W-:Y:S01]  /*110a0*/  BSSY.RECONVERGENT B1, `(.L_x_14587) ;  /* 0x0000049000017945 */ /* 0x000fe20003800200 */
[----:B------:R-:W-:Y:S01]  /*110b0*/  I2FP.F32.U32 R64, R66 ;  /* 0x0000004200407245 */ /* 0x000fe20000201000 */
[----:B------:R-:W-:Y:S02]  /*110c0*/  HFMA2 R65, -RZ, RZ, 0, 1.1920928955078125e-07 ;  /* 0x00000002ff417431 */ /* 0x000fe400000001ff */
[----:B-----5:R-:W-:Y:S01]  /*110d0*/  FMUL.FTZ R67, R60, R120 ;  /* 0x000000783c437220 */ /* 0x020fe20000410000 */
        /* <DEDUP_REMOVED lines=12> */
.L_x_14589:
        /* <DEDUP_REMOVED lines=13> */
.L_x_14591:
[----:B------:R-:W-:Y:S05]  /*11270*/  BSYNC.RECONVERGENT B2 ;  /* 0x0000000000027941 */ /* 0x000fea0003800200 */
.L_x_14590:
        /* <DEDUP_REMOVED lines=41> */
[----:B------:R-:W-:Y:S02]  /*11510*/  HFMA2 R65, -RZ, RZ, 0, 0 ;  /* 0x00000000ff417431 */ /* 0x000fe400000001ff */
[----:B------:R-:W-:-:S07]  /*11520*/  IMAD.MOV.U32 R86, RZ, RZ, R64 ;  /* 0x000000ffff567224 */ /* 0x000fce00078e0040 */
.L_x_14588:
[----:B------:R-:W-:Y:S05]  /*11530*/  BSYNC.RECONVERGENT B1 ;  /* 0x0000000000017941 */ /* 0x000fea0003800200 */
.L_x_14587:
        /* <DEDUP_REMOVED lines=15> */
.L_x_14594:
        /* <DEDUP_REMOVED lines=13> */
.L_x_14596:
[----:B------:R-:W-:Y:S05]  /*11700*/  BSYNC.RECONVERGENT B2 ;  /* 0x0000000000027941 */ /* 0x000fea0003800200 */
.L_x_14595:
        /* <DEDUP_REMOVED lines=40> */
[----:B------:R-:W-:Y:S01]  /*11990*/  MOV R86, R64 ;  /* 0x0000004000567202 */ /* 0x000fe20000000f00 */
[----:B------:R-:W-:Y:S01]  /*119a0*/  IMAD.MOV.U32 R64, RZ, RZ, RZ ;  /* 0x000000ffff407224 */ /* 0x000fe200078e00ff */
[----:B------:R-:W-:-:S07]  /*119b0*/  LOP3.LUT R70, R103, R70, R65, 0x96, !PT ;  /* 0x0000004667467212 */ /* 0x000fce00078e9641 */
.L_x_14593:
[----:B------:R-:W-:Y:S05]  /*119c0*/  BSYNC.RECONVERGENT B1 ;  /* 0x0000000000017941 */ /* 0x000fea0003800200 */
.L_x_14592:
        /* <DEDUP_REMOVED lines=17> */
.L_x_14599:
        /* <DEDUP_REMOVED lines=13> */
.L_x_14601:
[----:B------:R-:W-:Y:S05]  /*11bb0*/  BSYNC.RECONVERGENT B2 ;  /* 0x0000000000027941 */ /* 0x000fea0003800200 */
.L_x_14600:
        /* <DEDUP_REMOVED lines=43> */
.L_x_14598:
[----:B------:R-:W-:Y:S05]  /*11e70*/  BSYNC.RECONVERGENT B1 ;  /* 0x0000000000017941 */ /* 0x000fea0003800200 */
.L_x_14597:
        /* <DEDUP_REMOVED lines=15> */
.L_x_14604:
        /* <DEDUP_REMOVED lines=13> */
.L_x_14606:
[----:B------:R-:W-:Y:S05]  /*12040*/  BSYNC.RECONVERGENT B2 ;  /* 0x0000000000027941 */ /* 0x000fea0003800200 */
.L_x_14605:
        /* <DEDUP_REMOVED lines=43> */
.L_x_14603:
[----:B------:R-:W-:Y:S05]  /*12300*/  BSYNC.RECONVERGENT B1 ;  /* 0x0000000000017941 */ /* 0x000fea0003800200 */
.L_x_14602:
        /* <DEDUP_REMOVED lines=17> */
.L_x_14609:
        /* <DEDUP_REMOVED lines=13> */
.L_x_14611:
[----:B------:R-:W-:Y:S05]  /*124f0*/  BSYNC.RECONVERGENT B2 ;  /* 0x0000000000027941 */ /* 0x000fea0003800200 */
.L_x_14610:
        /* <DEDUP_REMOVED lines=43> */
.L_x_14608:
[----:B------:R-:W-:Y:S05]  /*127b0*/  BSYNC.RECONVERGENT B1 ;  /* 0x0000000000017941 */ /* 0x000fea0003800200 */
.L_x_14607:
        /* <DEDUP_REMOVED lines=15> */
.L_x_14614:
        /* <DEDUP_REMOVED lines=13> */
.L_x_14616:
[----:B------:R-:W-:Y:S05]  /*12980*/  BSYNC.RECONVERGENT B2 ;  /* 0x0000000000027941 */ /* 0x000fea0003800200 */
.L_x_14615:
        /* <DEDUP_REMOVED lines=43> */
.L_x_14613:
[----:B------:R-:W-:Y:S05]  /*12c40*/  BSYNC.RECONVERGENT B1 ;  /* 0x0000000000017941 */ /* 0x000fea0003800200 */
.L_x_14612:
        /* <DEDUP_REMOVED lines=17> */
.L_x_14619:
        /* <DEDUP_REMOVED lines=15> */
.L_x_14621:
[----:B------:R-:W-:Y:S05]  /*12e50*/  BSYNC.RECONVERGENT B2 ;  /* 0x0000000000027941 */ /* 0x000fea0003800200 */
.L_x_14620:
        /* <DEDUP_REMOVED lines=43> */
.L_x_14618:
[----:B------:R-:W-:Y:S05]  /*13110*/  BSYNC.RECONVERGENT B1 ;  /* 0x0000000000017941 */ /* 0x000fea0003800200 */
.L_x_14617:
[-C--:B------:R-:W-:Y:S01]  /*13120*/  FMUL.FTZ R60, R4, R120.reuse ;  /* 0x00000078043c7220 */ /* 0x080fe20000410000 */
[----:B------:R-:W-:Y:S01]  /*13130*/  FSETP.GTU.FTZ.AND P6, PT, R66, R119, PT ;  /* 0x000000774200720b */ /* 0x000fe20003fdc000 */
[-C--:B------:R-:W-:Y:S01]  /*13140*/  FMUL.FTZ R65, R5, R120.reuse ;  /* 0x0000007805417220 */ /* 0x080fe20000410000 */
[----:B------:R-:W-:Y:S02]  /*13150*/  I2FP.F32.U32 R88, R61 ;  /* 0x0000003d00587245 */ /* 0x000fe40000201000 */
[----:B------:R-:W-:Y:S02]  /*13160*/  FSEL R60, R60, RZ, !P6 ;  /* 0x000000ff3c3c7208 */ /* 0x000fe40007000000 */
[----:B------:R-:W-:Y:S01]  /*13170*/  SEL R66, RZ, 0x1, P6 ;  /* 0x00000001ff427807 */ /* 0x000fe20003000000 */
[----:B------:R-:W-:Y:S01]  /*13180*/  FFMA.FTZ R88, R88, R93, 1.1641532182693481445e-10 ;  /* 0x2f00000058587423 */ /* 0x000fe2000001005d */
[----:B------:R-:W-:Y:S01]  /*13190*/  FSETP.GTU.FTZ.AND P6, PT, R64, R119, PT ;  /* 0x000000774000720b */ /* 0x000fe20003fdc000 */
        /* <DEDUP_REMOVED lines=12> */
[----:B------:R-:W-:Y:S01]  /*13260*/  FADD.FTZ R62, R125, R62 ;  /* 0x0000003e7d3e7221 */ /* 0x000fe20000010000 */
[----:B------:R-:W-:Y:S01]  /*13270*/  FSEL R63, R63, RZ, P5 ;  /* 0x000000ff3f3f7208 */ /* 0x000fe20002800000 */
[----:B------:R-:W-:Y:S01]  /*13280*/  @P1 FADD.FTZ R61, R9, R61 ;  /* 0x0000003d093d1221 */ /* 0x000fe20000010000 */
[----:B------:R-:W-:Y:S01]  /*13290*/  FSEL R88, R88, RZ, !P6 ;  /* 0x000000ff58587208 */ /* 0x000fe20007000000 */
[----:B------:R-:W-:Y:S01]  /*132a0*/  FADD.FTZ R60, R67, R60 ;  /* 0x0000003c433c7221 */ /* 0x000fe20000010000 */
[----:B------:R-:W-:Y:S01]  /*132b0*/  PRMT R76, R64, 0x7610, R76 ;  /* 0x00007610404c7816 */ /* 0x000fe2000000004c */
[----:B------:R-:W-:Y:S01]  /*132c0*/  @P1 FADD.FTZ R62, R10, R62 ;  /* 0x0000003e0a3e1221 */ /* 0x000fe20000010000 */
        /* <DEDUP_REMOVED lines=8> */
.L_x_14581:
        /* <DEDUP_REMOVED lines=16> */
.L_x_14625:
        /* <DEDUP_REMOVED lines=13> */
.L_x_14627:
[----:B------:R-:W-:Y:S05]  /*13520*/  BSYNC.RECONVERGENT B2 ;  /* 0x0000000000027941 */ /* 0x000fea0003800200 */
.L_x_14626:
        /* <DEDUP_REMOVED lines=43> */
.L_x_14624:
[----:B------:R-:W-:Y:S05]  /*137e0*/  BSYNC.RECONVERGENT B1 ;  /* 0x0000000000017941 */ /* 0x000fea0003800200 */
.L_x_14623:
        /* <DEDUP_REMOVED lines=16> */
.L_x_14630:
        /* <DEDUP_REMOVED lines=13> */
.L_x_14632:
[----:B------:R-:W-:Y:S05]  /*139c0*/  BSYNC.RECONVERGENT B2 ;  /* 0x0000000000027941 */ /* 0x000fea0003800200 */
.L_x_14631:
        /* <DEDUP_REMOVED lines=43> */
.L_x_14629:
[----:B------:R-:W-:Y:S05]  /*13c80*/  BSYNC.RECONVERGENT B1 ;  /* 0x0000000000017941 */ /* 0x000fea0003800200 */
.L_x_14628:
        /* <DEDUP_REMOVED lines=16> */
.L_x_14635:
        /* <DEDUP_REMOVED lines=13> */
.L_x_14637:
[----:B------:R-:W-:Y:S05]  /*13e60*/  BSYNC.RECONVERGENT B2 ;  /* 0x0000000000027941 */ /* 0x000fea0003800200 */
.L_x_14636:
        /* <DEDUP_REMOVED lines=43> */
.L_x_14634:
[----:B------:R-:W-:Y:S05]  /*14120*/  BSYNC.RECONVERGENT B1 ;  /* 0x0000000000017941 */ /* 0x000fea0003800200 */
.L_x_14633:
        /* <DEDUP_REMOVED lines=16> */
.L_x_14640:
        /* <DEDUP_REMOVED lines=13> */
.L_x_14642:
[----:B------:R-:W-:Y:S05]  /*14300*/  BSYNC.RECONVERGENT B2 ;  /* 0x0000000000027941 */ /* 0x000fea0003800200 */
.L_x_14641:
        /* <DEDUP_REMOVED lines=43> */
.L_x_14639:
[----:B------:R-:W-:Y:S05]  /*145c0*/  BSYNC.RECONVERGENT B1 ;  /* 0x0000000000017941 */ /* 0x000fea0003800200 */
.L_x_14638:
        /* <DEDUP_REMOVED lines=16> */
.L_x_14622:
        /* <DEDUP_REMOVED lines=28> */
.L_x_14643:
[----:B------:R1:W5:Y:S04]  /*14890*/  @P0 LDG.E.128 R4, desc[UR8][R132.64] ;  /* 0x0000000884040981 */ /* 0x000368000c1e1d00 */
[----:B------:R1:W5:Y:S04]  /*148a0*/  @P1 LDG.E.128 R8, desc[UR8][R124.64] ;  /* 0x000000087c081981 */ /* 0x000368000c1e1d00 */
[----:B0-----:R1:W5:Y:S01]  /*148b0*/  LDG.E.128 R64, desc[UR8][R134.64] ;  /* 0x0000000886407981 */ /* 0x001362000c1e1d00 */
[----:B------:R-:W-:Y:S05]  /*148c0*/  @!P0 BRA `(.L_x_14644) ;  /* 0x0000002400d88947 */ /* 0x000fea0003800000 */
[----:B------:R-:W-:Y:S01]  /*148d0*/  ISETP.NE.AND P2, PT, R121, 0x1, PT ;  /* 0x000000017900780c */ /* 0x000fe20003f45270 */
[----:B------:R-:W-:Y:S01]  /*148e0*/  BSSY.RECONVERGENT B1, `(.L_x_14645) ;  /* 0x0000048000017945 */ /* 0x000fe20003800200 */
[----:B-1----:R-:W-:Y:S02]  /*148f0*/  HFMA2 R125, -RZ, RZ, 0, 1.1920928955078125e-07 ;  /* 0x00000002ff7d7431 */ /* 0x002fe400000001ff */
        /* <DEDUP_REMOVED lines=13> */
.L_x_14647:
        /* <DEDUP_REMOVED lines=13> */
.L_x_14649:
[----:B------:R-:W-:Y:S05]  /*14aa0*/  BSYNC.RECONVERGENT B2 ;  /* 0x0000000000027941 */ /* 0x000fea0003800200 */
.L_x_14648:
        /* <DEDUP_REMOVED lines=43> */
.L_x_14646:
[----:B------:R-:W-:Y:S05]  /*14d60*/  BSYNC.RECONVERGENT B1 ;  /* 0x0000000000017941 */ /* 0x000fea0003800200 */
.L_x_14645:
        /* <DEDUP_REMOVED lines=17> */
.L_x_14652:
        /* <DEDUP_REMOVED lines=13> */
.L_x_14654:
[----:B------:R-:W-:Y:S05]  /*14f50*/  BSYNC.RECONVERGENT B2 ;  /* 0x0000000000027941 */ /* 0x000fea0003800200 */
.L_x_14653:
[----:B------:R-:W-:Y:S01]  /*14f60*/  IMAD.WIDE.U32 R70, R69, -0x326172a9, RZ ;  /* 0xcd9e8d5745467825 */ /* 0x000fe200078e00ff */
[----:B------:R-:W-:-:S03]  /*14f70*/  LOP3.LUT R124, R72, UR7, R135, 0x96, !PT ;  /* 0x00000007487c7c12 */ /* 0x000fc6000f8e9687 */
[----:B------:R-:W-:Y:S01]  /*14f80*/  HFMA2 R86, -RZ, RZ, 0, 0 ;  /* 0x00000000ff567431 */ /* 0x000fe200000001ff */
        /* <DEDUP_REMOVED lines=39> */
[----:B------:R-:W-:-:S07]  /*15200*/  IMAD.MOV.U32 R88, RZ, RZ, R124 ;  /* 0x000000ffff587224 */ /* 0x000fce00078e007c */
.L_x_14651:
[----:B------:R-:W-:Y:S05]  /*15210*/  BSYNC.RECONVERGENT B1 ;  /* 0x0000000000017941 */ /* 0x000fea0003800200 */
.L_x_14650:
        /* <DEDUP_REMOVED lines=15> */
.L_x_14657:
        /* <DEDUP_REMOVED lines=13> */
.L_x_14659:
[----:B------:R-:W-:Y:S05]  /*153e0*/  BSYNC.RECONVERGENT B2 ;  /* 0x0000000000027941 */ /* 0x000fea0003800200 */
.L_x_14658:
        /* <DEDUP_REMOVED lines=43> */
.L_x_14656:
[----:B------:R-:W-:Y:S05]  /*156a0*/  BSYNC.RECONVERGENT B1 ;  /* 0x0000000000017941 */ /* 0x000fea0003800200 */
.L_x_14655:
        /* <DEDUP_REMOVED lines=17> */
.L_x_14662:
        /* <DEDUP_REMOVED lines=13> */
.L_x_14664:
[----:B------:R-:W-:Y:S05]  /*15890*/  BSYNC.RECONVERGENT B2 ;  /* 0x0000000000027941 */ /* 0x000fea0003800200 */
.L_x_14663:
        /* <DEDUP_REMOVED lines=43> */
.L_x_14661:
[----:B------:R-:W-:Y:S05]  /*15b50*/  BSYNC.RECONVERGENT B1 ;  /* 0x0000000000017941 */ /* 0x000fea0003800200 */
.L_x_14660:
        /* <DEDUP_REMOVED lines=15> */
.L_x_14667:
        /* <DEDUP_REMOVED lines=13> */
.L_x_14669:
[----:B------:R-:W-:Y:S05]  /*15d20*/  BSYNC.RECONVERGENT B2 ;  /* 0x0000000000027941 */ /* 0x000fea0003800200 */
.L_x_14668:
        /* <DEDUP_REMOVED lines=43> */
.L_x_14666:
[----:B------:R-:W-:Y:S05]  /*15fe0*/  BSYNC.RECONVERGENT B1 ;  /* 0x0000000000017941 */ /* 0x000fea0003800200 */
.L_x_14665:
        /* <DEDUP_REMOVED lines=17> */
.L_x_14672:
        /* <DEDUP_REMOVED lines=13> */
.L_x_14674:
[----:B------:R-:W-:Y:S05]  /*161d0*/  BSYNC.RECONVERGENT B2 ;  /* 0x0000000000027941 */ /* 0x000fea0003800200 */
.L_x_14673:
        /* <DEDUP_REMOVED lines=43> */
.L_x_14671:
[----:B------:R-:W-:Y:S05]  /*16490*/  BSYNC.RECONVERGENT B1 ;  /* 0x0000000000017941 */ /* 0x000fea0003800200 */
.L_x_14670:
        /* <DEDUP_REMOVED lines=15> */
.L_x_14677:
        /* <DEDUP_REMOVED lines=13> */
.L_x_14679:
[----:B------:R-:W-:Y:S05]  /*16660*/  BSYNC.RECONVERGENT B2 ;  /* 0x0000000000027941 */ /* 0x000fea0003800200 */
.L_x_14678:
        /* <DEDUP_REMOVED lines=43> */
.L_x_14676:
[----:B------:R-:W-:Y:S05]  /*16920*/  BSYNC.RECONVERGENT B1 ;  /* 0x0000000000017941 */ /* 0x000fea0003800200 */
.L_x_14675:
        /* <DEDUP_REMOVED lines=17> */
.L_x_14682:
        /* <DEDUP_REMOVED lines=15> */
.L_x_14684:
[----:B------:R-:W-:Y:S05]  /*16b30*/  BSYNC.RECONVERGENT B2 ;  /* 0x0000000000027941 */ /* 0x000fea0003800200 */
.L_x_14683:
        /* <DEDUP_REMOVED lines=43> */
.L_x_14681:
[----:B------:R-:W-:Y:S05]  /*16df0*/  BSYNC.RECONVERGENT B1 ;  /* 0x0000000000017941 */ /* 0x000fea0003800200 */
.L_x_14680:
        /* <DEDUP_REMOVED lines=13> */
[----:B------:R-:W-:Y:S02]  /*16ed0*/  FSETP.GTU.FTZ.AND P6, PT, R134, R119, PT ;  /* 0x000000778600720b */ /* 0x000fe40003fdc000 */
[----:B------:R-:W-:Y:S02]  /*16ee0*/  FSEL R125, R125, RZ, P3 ;  /* 0x000000ff7d7d7208 */ /* 0x000fe40001800000 */
[----:B------:R-:W-:Y:S02]  /*16ef0*/  FSEL R65, R65, RZ, !P6 ;  /* 0x000000ff41417208 */ /* 0x000fe40007000000 */
[----:B------:R-:W-:-:S02]  /*16f00*/  SEL R93, RZ, 0x1, P6 ;  /* 0x00000001ff5d7807 */ /* 0x000fc40003000000 */
[----:B------:R-:W-:Y:S01]  /*16f10*/  FSETP.GTU.FTZ.AND P6, PT, R102, R119, PT ;  /* 0x000000776600720b */ /* 0x000fe20003fdc000 */
[----:B------:R-:W-:Y:S01]  /*16f20*/  FADD.FTZ R66, R66, R65 ;  /* 0x0000004142427221 */ /* 0x000fe20000010000 */
[----:B------:R-:W-:Y:S01]  /*16f30*/  FSEL R102, R67, RZ, P5 ;  /* 0x000000ff43667208 */ /* 0x000fe20002800000 */
[----:B------:R-:W-:Y:S01]  /*16f40*/  FADD.FTZ R65, R125, R100 ;  /* 0x000000647d417221 */ /* 0x000fe20000010000 */
[----:B------:R-:W-:Y:S01]  /*16f50*/  FSEL R121, R121, RZ, P2 ;  /* 0x000000ff79797208 */ /* 0x000fe20001000000 */
[----:B------:R-:W-:Y:S01]  /*16f60*/  @P1 FADD.FTZ R66, R10, R66 ;  /* 0x000000420a421221 */ /* 0x000fe20000010000 */
[----:B------:R-:W-:Y:S01]  /*16f70*/  FSEL R67, R120, RZ, !P6 ;  /* 0x000000ff78437208 */ /* 0x000fe20007000000 */
[----:B------:R-:W-:Y:S01]  /*16f80*/  @P1 FADD.FTZ R65, R9, R65 ;  /* 0x0000004109411221 */ /* 0x000fe20000010000 */
        /* <DEDUP_REMOVED lines=10> */
.L_x_14644:
        /* <DEDUP_REMOVED lines=16> */
.L_x_14688:
        /* <DEDUP_REMOVED lines=13> */
.L_x_14690:
[----:B------:R-:W-:Y:S05]  /*17200*/  BSYNC.RECONVERGENT B2 ;  /* 0x0000000000027941 */ /* 0x000fea0003800200 */
.L_x_14689:
        /* <DEDUP_REMOVED lines=40> */
[----:B------:R-:W-:Y:S01]  /*17490*/  HFMA2 R124, -RZ, RZ, 0, 0 ;  /* 0x00000000ff7c7431 */ /* 0x000fe200000001ff */
[----:B------:R-:W-:Y:S01]  /*174a0*/  LOP3.LUT R70, R103, R70, R125, 0x96, !PT ;  /* 0x0000004667467212 */ /* 0x000fe200078e967d */
[----:B------:R-:W-:-:S07]  /*174b0*/  IMAD.MOV.U32 R125, RZ, RZ, R86 ;  /* 0x000000ffff7d7224 */ /* 0x000fce00078e0056 */
.L_x_14687:
[----:B------:R-:W-:Y:S05]  /*174c0*/  BSYNC.RECONVERGENT B1 ;  /* 0x0000000000017941 */ /* 0x000fea0003800200 */
.L_x_14686:
[----:B------:R-:W-:Y:S01]  /*174d0*/  ISETP.NE.AND P3, PT, R124, 0x1, PT ;  /* 0x000000017c00780c */ /* 0x000fe20003f65270 */
[----:B------:R-:W-:Y:S01]  /*174e0*/  BSSY.RECONVERGENT B1, `(.L_x_14691) ;  /* 0x0000048000017945 */ /* 0x000fe20003800200 */
[----:B------:R-:W-:Y:S02]  /*174f0*/  I2FP.F32.U32 R86, R125 ;  /* 0x0000007d00567245 */ /* 0x000fe40000201000 */
        /* <DEDUP_REMOVED lines=13> */
.L_x_14693:
        /* <DEDUP_REMOVED lines=13> */
.L_x_14695:
[----:B------:R-:W-:Y:S05]  /*176a0*/  BSYNC.RECONVERGENT B2 ;  /* 0x0000000000027941 */ /* 0x000fea0003800200 */
.L_x_14694:
        /* <DEDUP_REMOVED lines=41> */
[----:B------:R-:W-:Y:S02]  /*17940*/  LOP3.LUT R70, R103, R70, R125, 0x96, !PT ;  /* 0x0000004667467212 */ /* 0x000fe400078e967d */
[----:B------:R-:W-:-:S07]  /*17950*/  MOV R88, R124 ;  /* 0x0000007c00587202 */ /* 0x000fce0000000f00 */
.L_x_14692:
[----:B------:R-:W-:Y:S05]  /*17960*/  BSYNC.RECONVERGENT B1 ;  /* 0x0000000000017941 */ /* 0x000fea0003800200 */
.L_x_14691:
        /* <DEDUP_REMOVED lines=16> */
.L_x_14698:
        /* <DEDUP_REMOVED lines=13> */
.L_x_14700:
[----:B------:R-:W-:Y:S05]  /*17b40*/  BSYNC.RECONVERGENT B2 ;  /* 0x0000000000027941 */ /* 0x000fea0003800200 */
.L_x_14699:
        /* <DEDUP_REMOVED lines=42> */
[----:B------:R-:W-:-:S07]  /*17df0*/  LOP3.LUT R70, R103, R70, R133, 0x96, !PT ;  /* 0x0000004667467212 */ /* 0x000fce00078e9685 */
.L_x_14697:
[----:B------:R-:W-:Y:S05]  /*17e00*/  BSYNC.RECONVERGENT B1 ;  /* 0x0000000000017941 */ /* 0x000fea0003800200 */
.L_x_14696:
        /* <DEDUP_REMOVED lines=16> */
.L_x_14703:
        /* <DEDUP_REMOVED lines=13> */
.L_x_14705:
[----:B------:R-:W-:Y:S05]  /*17fe0*/  BSYNC.RECONVERGENT B2 ;  /* 0x0000000000027941 */ /* 0x000fea0003800200 */
.L_x_14704:
        /* <DEDUP_REMOVED lines=43> */
.L_x_14702:
[----:B------:R-:W-:Y:S05]  /*182a0*/  BSYNC.RECONVERGENT B1 ;  /* 0x0000000000017941 */ /* 0x000fea0003800200 */
.L_x_14701:
        /* <DEDUP_REMOVED lines=16> */
.L_x_14685:
[----:B------:R-:W-:Y:S01]  /*183b0*/  FADD.FTZ R98, RZ, R12 ;  /* 0x0000000cff627221 */ /* 0x000fe20000010000 */
[----:B------:R-:W0:Y:S01]  /*183c0*/  S2R R100, SR_TID.X ;  /* 0x0000000000647919 */ /* 0x000e220000002100 */
[----:B------:R-:W-:Y:S01]  /*183d0*/  SEL R95, RZ, 0x100, !P3 ;  /* 0x00000100ff5f7807 */ /* 0x000fe20005800000 */
[----:B------:R-:W-:-:S04]  /*183e0*/  IMAD.WIDE.U32 R126, R94, 0x10, R126 ;  /* 0x000000105e7e7825 */ /* 0x000fc800078e007e */
[----:B------:R-:W-:Y:S01]  /*183f0*/  FADD.FTZ R93, R98, R13 ;  /* 0x0000000d625d7221 */ /* 0x000fe20000010000 */
[----:B------:R-:W-:Y:S01]  /*18400*/  SHF.R.U64 R101, R26, 0x10, R27 ;  /* 0x000000101a657819 */ /* 0x000fe2000000121b */
[----:B------:R-:W-:-:S04]  /*18410*/  IMAD.WIDE.U32 R122, R94, 0x4, R122 ;  /* 0x000000045e7a7825 */ /* 0x000fc800078e007a */
[----:B------:R-:W-:Y:S01]  /*18420*/  FADD.FTZ R98, R93, R14 ;  /* 0x0000000e5d627221 */ /* 0x000fe20000010000 */
[----:B------:R1:W-:Y:S03]  /*18430*/  STG.E.128 desc[UR8][R126.64], R64 ;  /* 0x000000407e007986 */ /* 0x0003e6000c101d08 */
[----:B------:R-:W-:-:S04]  /*18440*/  FADD.FTZ R93, R98, R15 ;  /* 0x0000000f625d7221 */ /* 0x000fc80000010000 */
[----:B------:R-:W-:-:S04]  /*18450*/  FADD.FTZ R98, R93, R16 ;  /* 0x000000105d627221 */ /* 0x000fc80000010000 */
[----:B------:R-:W-:-:S04]  /*18460*/  FADD.FTZ R93, R98, R17 ;  /* 0x00000011625d7221 */ /* 0x000fc80000010000 */
[----:B------:R-:W-:-:S04]  /*18470*/  FADD.FTZ R98, R93, R18 ;  /* 0x000000125d627221 */ /* 0x000fc80000010000 */
[----:B------:R-:W-:-:S04]  /*18480*/  FADD.FTZ R93, R98, R19 ;  /* 0x00000013625d7221 */ /* 0x000fc80000010000 */
[----:B------:R-:W-:Y:S01]  /*18490*/  FADD.FTZ R98, R93, R20 ;  /* 0x000000145d627221 */ /* 0x000fe20000010000 */
[----:B0-----:R-:W-:Y:S02]  /*184a0*/  LOP3.LUT P1, RZ, R100, 0x1f, RZ, 0xc0, !PT ;  /* 0x0000001f64ff7812 */ /* 0x001fe4000782c0ff */
[----:B------:R-:W-:Y:S01]  /*184b0*/  SHF.R.U64 R100, R52, 0x10, R53 ;  /* 0x0000001034647819 */ /* 0x000fe20000001235 */
        /* <DEDUP_REMOVED lines=8> */
[----:B------:R-:W-:-:S03]  /*18540*/  SEL R98, RZ, 0x10000, !P4 ;  /* 0x00010000ff627807 */ /* 0x000fc60006000000 */
[----:B------:R-:W-:Y:S01]  /*18550*/  FADD.FTZ R102, R99, R60 ;  /* 0x0000003c63667221 */ /* 0x000fe20000010000 */
[----:B------:R-:W-:Y:S02]  /*18560*/  IADD3 R93, PT, PT, R95, R93, R98 ;  /* 0x0000005d5f5d7210 */ /* 0x000fe40007ffe062 */
[----:B------:R-:W-:Y:S01]  /*18570*/  SEL R98, RZ, 0x1, !P2 ;  /* 0x00000001ff627807 */ /* 0x000fe20005000000 */
[----:B------:R-:W-:Y:S01]  /*18580*/  FADD.FTZ R95, R102, R61 ;  /* 0x0000003d665f7221 */ /* 0x000fe20000010000 */
[----:B------:R-:W-:Y:S02]  /*18590*/  SHF.R.U64 R102, R38, 0x10, R39 ;  /* 0x0000001026667819 */ /* 0x000fe40000001227 */
[----:B------:R-:W-:Y:S01]  /*185a0*/  IADD3 R93, PT, PT, R93, R98, RZ ;  /* 0x000000625d5d7210 */ /* 0x000fe20007ffe0ff */
[----:B------:R-:W-:Y:S01]  /*185b0*/  FADD.FTZ R98, R95, R62 ;  /* 0x0000003e5f627221 */ /* 0x000fe20000010000 */
[----:B------:R-:W-:Y:S02]  /*185c0*/  SHF.R.U64 R99, R48, 0x10, R49 ;  /* 0x0000001030637819 */ /* 0x000fe40000001231 */
[----:B------:R-:W-:Y:S01]  /*185d0*/  PRMT R102, R102, 0x5410, R102 ;  /* 0x0000541066667816 */ /* 0x000fe20000000066 */
[----:B------:R1:W-:Y:S01]  /*185e0*/  STG.E desc[UR8][R122.64], R93 ;  /* 0x0000005d7a007986 */ /* 0x0003e2000c101908 */
[----:B------:R-:W-:Y:S01]  /*185f0*/  FADD.FTZ R95, R98, R63 ;  /* 0x0000003f625f7221 */ /* 0x000fe20000010000 */
[----:B------:R-:W-:-:S03]  /*18600*/  PRMT R100, R99, 0x5410, R100 ;  /* 0x0000541063647816 */ /* 0x000fc60000000064 */
[----:B------:R-:W-:-:S04]  /*18610*/  FADD.FTZ R98, R95, R64 ;  /* 0x000000405f627221 */ /* 0x000fc80000010000 */
[----:B------:R-:W-:-:S04]  /*18620*/  FADD.FTZ R95, R98, R65 ;  /* 0x00000041625f7221 */ /* 0x000fc80000010000 */
[----:B------:R-:W-:Y:S01]  /*18630*/  FADD.FTZ R114, R95, R66 ;  /* 0x000000425f727221 */ /* 0x000fe20000010000 */
        /* <DEDUP_REMOVED lines=8> */
[----:B------:R-:W-:-:S05]  /*186c0*/  IMAD R93, R120, 0x100, R93 ;  /* 0x00000100785d7824 */ /* 0x000fca00078e025d */
[----:B------:R-:W-:Y:S01]  /*186d0*/  IADD3 R93, PT, PT, R93, R116, RZ ;  /* 0x000000745d5d7210 */ /* 0x000fe20007ffe0ff */
[----:B0-----:R-:W-:-:S05]  /*186e0*/  IMAD.WIDE.U32 R98, R94, 0x4, R98 ;  /* 0x000000045e627825 */ /* 0x001fca00078e0062 */
[----:B------:R0:W-:Y:S02]  /*186f0*/  STG.E desc[UR8][R98.64], R93 ;  /* 0x0000005d62007986 */ /* 0x0001e4000c101908 */
.L_x_14706:
[----:B------:R-:W-:Y:S01]  /*18700*/  UMOV UR4, 0xffffffff ;  /* 0xffffffff00047882 */ /* 0x000fe20000000000 */
[----:B------:R-:W-:Y:S01]  /*18710*/  PRMT R102, R101, 0x7610, R102 ;  /* 0x0000761065667816 */ /* 0x000fe20000000066 */
[----:B------:R-:W-:Y:S01]  /*18720*/  FADD.FTZ R114, R114, R67 ;  /* 0x0000004372727221 */ /* 0x000fe20000010000 */
[----:B------:R-:W-:Y:S06]  /*18730*/  BRA.DIV UR4, `(.L_x_14707) ;  /* 0x0000001204ec7947 */ /* 0x000fec000b800000 */
        /* <DEDUP_REMOVED lines=69> */
.L_x_14720:
[----:B------:R-:W-:Y:S01]  /*18b90*/  FMUL.FTZ R95, R93, R93 ;  /* 0x0000005d5d5f7220 */ /* 0x000fe20000410000 */
[----:B------:R-:W-:Y:S01]  /*18ba0*/  ISETP.NE.AND P2, PT, RZ, UR12, PT ;  /* 0x0000000cff007c0c */ /* 0x000fe2000bf45270 */
[----:B01----:R-:W-:Y:S01]  /*18bb0*/  FADD.FTZ R101, R101, R120 ;  /* 0x0000007865657221 */ /* 0x003fe20000010000 */
[----:B------:R-:W0:Y:S01]  /*18bc0*/  @!P1 LDC.64 R116, c[0x0][0x3c0] ;  /* 0x0000f000ff749b82 */ /* 0x000e220000000a00 */
[----:B------:R-:W-:Y:S01]  /*18bd0*/  SHF.R.U64 R134, R46, 0x10, R47 ;  /* 0x000000102e867819 */ /* 0x000fe2000000122f */
[----:B------:R-:W-:Y:S01]  /*18be0*/  HADD2.F32 R136, -RZ, R128.H0_H0 ;  /* 0x20000080ff887230 */ /* 0x000fe20000004100 */
[----:B------:R-:W-:Y:S01]  /*18bf0*/  FSEL R99, R95, RZ, P2 ;  /* 0x000000ff5f637208 */ /* 0x000fe20001000000 */
[----:B------:R-:W-:Y:S01]  /*18c00*/  FFMA.FTZ R98, R101, R98, UR13 ;  /* 0x0000000d65627e23 */ /* 0x000fe20008010062 */
[----:B------:R-:W-:Y:S01]  /*18c10*/  FSEL R95, R93, RZ, !P2 ;  /* 0x000000ff5d5f7208 */ /* 0x000fe20005000000 */
[----:B------:R-:W-:Y:S02]  /*18c20*/  HADD2.F32 R138, -RZ, R129.H1_H1 ;  /* 0x30000081ff8a7230 */ /* 0x000fe40000004100 */
        /* <DEDUP_REMOVED lines=20> */
[C---:B------:R-:W-:Y:S01]  /*18d70*/  FADD.FTZ R107, -R95.reuse, R22 ;  /* 0x000000165f6b7221 */ /* 0x040fe20000010100 */
[----:B------:R-:W-:Y:S01]  /*18d80*/  FADD.FTZ R141, -R95, R23 ;  /* 0x000000175f8d7221 */ /* 0x000fe20000010100 */
[C---:B--2---:R-:W-:Y:S01]  /*18d90*/  FMUL.FTZ R124, R12.reuse, R15 ;  /* 0x0000000f0c7c7220 */ /* 0x044fe20000410000 */
[----:B------:R-:W-:Y:S01]  /*18da0*/  FMUL.FTZ R116, R12, R13 ;  /* 0x0000000d0c747220 */ /* 0x000fe20000410000 */
[----:B-1----:R-:W-:-:S04]  /*18db0*/  @!P1 IMAD.WIDE R64, R55, 0x4, R154 ;  /* 0x0000000437409825 */ /* 0x002fc800078e029a */
[C---:B------:R-:W-:Y:S01]  /*18dc0*/  FADD.FTZ R125, -R95.reuse, R58 ;  /* 0x0000003a5f7d7221 */ /* 0x040fe20000010100 */
[C---:B------:R-:W-:Y:S01]  /*18dd0*/  FADD.FTZ R123, -R95.reuse, R60 ;  /* 0x0000003c5f7b7221 */ /* 0x040fe20000010100 */
[C---:B------:R-:W-:Y:S01]  /*18de0*/  FADD.FTZ R61, -R95.reuse, R61 ;  /* 0x0000003d5f3d7221 */ /* 0x040fe20000010100 */
[C---:B------:R-:W-:Y:S01]  /*18df0*/  FADD.FTZ R121, -R95.reuse, R62 ;  /* 0x0000003e5f797221 */ /* 0x040fe20000010100 */
[C---:B------:R-:W-:Y:S01]  /*18e00*/  FADD.FTZ R63, -R95.reuse, R63 ;  /* 0x0000003f5f3f7221 */ /* 0x040fe20000010100 */
[----:B------:R-:W-:Y:S01]  /*18e10*/  FADD.FTZ R67, -R95, R67 ;  /* 0x000000435f437221 */ /* 0x000fe20000010100 */
[----:B------:R-:W-:Y:S02]  /*18e20*/  HADD2.F32 R13, -RZ, R110.H0_H0 ;  /* 0x2000006eff0d7230 */ /* 0x000fe40000004100 */
[C---:B------:R-:W-:Y:S01]  /*18e30*/  FMUL.FTZ R16, R12.reuse, R99 ;  /* 0x000000630c107220 */ /* 0x040fe20000410000 */
[----:B------:R-:W-:Y:S02]  /*18e40*/  HADD2.F32 R15, -RZ, R38.H0_H0 ;  /* 0x20000026ff0f7230 */ /* 0x000fe40000004100 */
[C---:B------:R-:W-:Y:S01]  /*18e50*/  FMUL.FTZ R17, R12.reuse, R145 ;  /* 0x000000910c117220 */ /* 0x040fe20000410000 */
[----:B------:R-:W-:Y:S01]  /*18e60*/  HADD2.F32 R14, -RZ, R100.H1_H1 ;  /* 0x30000064ff0e7230 */ /* 0x000fe20000004100 */
[----:B------:R0:W-:Y:S01]  /*18e70*/  @!P1 STG.E desc[UR8][R56.64], R93 ;  /* 0x0000005d38009986 */ /* 0x0001e2000c101908 */
[----:B------:R-:W-:Y:S01]  /*18e80*/  HADD2.F32 R60, -RZ, R102.H1_H1 ;  /* 0x30000066ff3c7230 */ /* 0x000fe20000004100 */
[----:B------:R-:W1:Y:S01]  /*18e90*/  LDC.64 R152, c[0x0][0x428] ;  /* 0x00010a00ff987b82 */ /* 0x000e620000000a00 */
[C---:B------:R-:W-:Y:S01]  /*18ea0*/  FMUL.FTZ R18, R12.reuse, R149 ;  /* 0x000000950c127220 */ /* 0x040fe20000410000 */
        /* <DEDUP_REMOVED lines=8> */
[C---:B0-----:R-:W-:Y:S01]  /*18f30*/  FMUL.FTZ R56, R12.reuse, R103 ;  /* 0x000000670c387220 */ /* 0x041fe20000410000 */
        /* <DEDUP_REMOVED lines=11> */
[----:B------:R-:W-:Y:S01]  /*18ff0*/  SHF.R.U32.HI R62, RZ, 0x10, R53 ;  /* 0x00000010ff3e7819 */ /* 0x000fe20000011635 */
[----:B------:R-:W-:Y:S01]  /*19000*/  HADD2.F32 R63, -RZ, R110.H1_H1 ;  /* 0x3000006eff3f7230 */ /* 0x000fe20000004100 */
[----:B------:R-:W-:Y:S01]  /*19010*/  SHF.R.U32.HI R66, RZ, 0x10, R39 ;  /* 0x00000010ff427819 */ /* 0x000fe20000011627 */
[----:B------:R-:W-:-:S02]  /*19020*/  HADD2.F32 R67, -RZ, R39.H0_H0 ;  /* 0x20000027ff437230 */ /* 0x000fc40000004100 */
[----:B------:R-:W-:Y:S02]  /*19030*/  HADD2.F32 R62, -RZ, R62.H0_H0 ;  /* 0x2000003eff3e7230 */ /* 0x000fe40000004100 */
[----:B------:R-:W-:Y:S02]  /*19040*/  HADD2.F32 R66, -RZ, R66.H0_H0 ;  /* 0x20000042ff427230 */ /* 0x000fe40000004100 */
[----:B------:R-:W-:Y:S02]  /*19050*/  HADD2.F32 R100, -RZ, R100.H0_H0 ;  /* 0x20000064ff647230 */ /* 0x000fe40000004100 */
[----:B0-----:R-:W-:Y:S01]  /*19060*/  FFMA.FTZ R12, R16, R13, R15 ;  /* 0x0000000d100c7223 */ /* 0x001fe2000001000f */
[----:B------:R-:W-:Y:S01]  /*19070*/  FFMA.FTZ R13, R17, R14, R60 ;  /* 0x0000000e110d7223 */ /* 0x000fe2000001003c */
[----:B------:R-:W-:Y:S01]  /*19080*/  FFMA.FTZ R15, R19, R62, R66 ;  /* 0x0000003e130f7223 */ /* 0x000fe20000010042 */
[----:B------:R-:W0:Y:S01]  /*19090*/  LDC.64 R60, c[0x0][0x430] ;  /* 0x00010c00ff3c7b82 */ /* 0x000e220000000a00 */
[----:B------:R-:W-:Y:S01]  /*190a0*/  SHF.R.U32.HI R62, RZ, 0x10, R49 ;  /* 0x00000010ff3e7819 */ /* 0x000fe20000011631 */
[----:B------:R-:W-:Y:S01]  /*190b0*/  FFMA.FTZ R14, R18, R63, R67 ;  /* 0x0000003f120e7223 */ /* 0x000fe20000010043 */
[----:B------:R-:W-:Y:S01]  /*190c0*/  SHF.R.U32.HI R64, RZ, 0x10, R27 ;  /* 0x00000010ff407819 */ /* 0x000fe2000001161b */
[----:B------:R-:W-:-:S02]  /*190d0*/  HADD2.F32 R102, -RZ, R102.H0_H0 ;  /* 0x20000066ff667230 */ /* 0x000fc40000004100 */
[--C-:B------:R-:W-:Y:S02]  /*190e0*/  HADD2.F32 R67, -RZ, R111.reuse.H0_H0 ;  /* 0x2000006fff437230 */ /* 0x100fe40000004100 */
[----:B------:R-:W-:Y:S02]  /*190f0*/  HADD2.F32 R93, -RZ, R26.H0_H0 ;  /* 0x2000001aff5d7230 */ /* 0x000fe40000004100 */
[----:B------:R-:W-:Y:S01]  /*19100*/  FFMA.FTZ R17, R17, R100, R102 ;  /* 0x0000006411117223 */ /* 0x000fe20000010066 */
[----:B------:R-:W-:Y:S02]  /*19110*/  HADD2.F32 R63, -RZ, R111.H1_H1 ;  /* 0x3000006fff3f7230 */ /* 0x000fe40000004100 */
[----:B------:R-:W-:Y:S02]  /*19120*/  HADD2.F32 R65, -RZ, R27.H0_H0 ;  /* 0x2000001bff417230 */ /* 0x000fe40000004100 */
[----:B------:R-:W-:Y:S01]  /*19130*/  FFMA.FTZ R16, R16, R67, R93 ;  /* 0x0000004310107223 */ /* 0x000fe2000001005d */
[----:B------:R-:W-:-:S02]  /*19140*/  HADD2.F32 R62, -RZ, R62.H0_H0 ;  /* 0x2000003eff3e7230 */ /* 0x000fc40000004100 */
[----:B------:R-:W-:Y:S02]  /*19150*/  HADD2.F32 R64, -RZ, R64.H0_H0 ;  /* 0x20000040ff407230 */ /* 0x000fe40000004100 */
[----:B------:R-:W-:Y:S01]  /*19160*/  FFMA.FTZ R18, R18, R63, R65 ;  /* 0x0000003f12127223 */ /* 0x000fe20000010041 */
[----:B-1----:R-:W-:-:S04]  /*19170*/  IMAD.WIDE.U32 R132, R90, 0x10, R152 ;  /* 0x000000105a847825 */ /* 0x002fc800078e0098 */
[----:B------:R-:W-:Y:S01]  /*19180*/  FFMA.FTZ R19, R19, R62, R64 ;  /* 0x0000003e13137223 */ /* 0x000fe20000010040 */
[--C-:B------:R-:W-:Y:S01]  /*19190*/  IMAD.WIDE.U32 R98, R104, 0x10, R152.reuse ;  /* 0x0000001068627825 */ /* 0x100fe200078e0098 */
[----:B------:R1:W-:Y:S03]  /*191a0*/  STG.E.128 desc[UR8][R132.64], R12 ;  /* 0x0000000c84007986 */ /* 0x0003e6000c101d08 */
[----:B------:R-:W-:-:S04]  /*191b0*/  IMAD.WIDE.U32 R100, R106, 0x10, R152 ;  /* 0x000000106a647825 */ /* 0x000fc800078e0098 */
[----:B------:R-:W-:-:S04]  /*191c0*/  IMAD.WIDE.U32 R102, R91, 0x10, R152 ;  /* 0x000000105b667825 */ /* 0x000fc800078e0098 */
[----:B------:R-:W-:-:S04]  /*191d0*/  IMAD.WIDE.U32 R64, R92, 0x10, R152 ;  /* 0x000000105c407825 */ /* 0x000fc800078e0098 */
[----:B------:R-:W-:Y:S01]  /*191e0*/  IMAD.WIDE.U32 R66, R94, 0x10, R152 ;  /* 0x000000105e427825 */ /* 0x000fe200078e0098 */
[----:B-1----:R-:W-:-:S03]  /*191f0*/  SHF.R.U64 R13, R50, 0x10, R51 ;  /* 0x00000010320d7819 */ /* 0x002fc60000001233 */
[----:B0-----:R-:W-:Y:S01]  /*19200*/  IMAD.WIDE.U32 R62, R90, 0x10, R60 ;  /* 0x000000105a3e7825 */ /* 0x001fe200078e003c */
[----:B------:R-:W-:-:S03]  /*19210*/  SHF.R.U64 R15, R40, 0x10, R41 ;  /* 0x00000010280f7819 */ /* 0x000fc60000001229 */
[--C-:B------:R-:W-:Y:S01]  /*19220*/  IMAD.WIDE.U32 R104, R104, 0x10, R60.reuse ;  /* 0x0000001068687825 */ /* 0x100fe200078e003c */
[----:B------:R0:W-:Y:S03]  /*19230*/  STG.E.128 desc[UR8][R62.64], R16 ;  /* 0x000000103e007986 */ /* 0x0001e6000c101d08 */
[----:B------:R-:W-:-:S04]  /*19240*/  IMAD.WIDE.U32 R106, R106, 0x10, R60 ;  /* 0x000000106a6a7825 */ /* 0x000fc800078e003c */
[----:B------:R-:W-:-:S04]  /*19250*/  IMAD.WIDE.U32 R90, R91, 0x10, R60 ;  /* 0x000000105b5a7825 */ /* 0x000fc800078e003c */
[----:B------:R-:W-:-:S04]  /*19260*/  IMAD.WIDE.U32 R92, R92, 0x10, R60 ;  /* 0x000000105c5c7825 */ /* 0x000fc800078e003c */
[----:B------:R-:W-:Y:S01]  /*19270*/  IMAD.WIDE.U32 R94, R94, 0x10, R60 ;  /* 0x000000105e5e7825 */ /* 0x000fe200078e003c */
[----:B------:R-:W-:-:S03]  /*19280*/  SHF.R.U64 R60, R28, 0x10, R29 ;  /* 0x000000101c3c7819 */ /* 0x000fc6000000121d */
[----:B------:R-:W-:Y:S02]  /*19290*/  HADD2.F32 R13, -RZ, R13.H0_H0 ;  /* 0x2000000dff0d7230 */ /* 0x000fe40000004100 */
[----:B------:R-:W-:Y:S02]  /*192a0*/  HADD2.F32 R15, -RZ, R15.H0_H0 ;  /* 0x2000000fff0f7230 */ /* 0x000fe40000004100 */
[----:B0-----:R-:W-:Y:S02]  /*192b0*/  HADD2.F32 R17, -RZ, R134.H0_H0 ;  /* 0x20000086ff117230 */ /* 0x001fe40000004100 */
[----:B------:R-:W-:Y:S02]  /*192c0*/  HADD2.F32 R60, -RZ, R60.H0_H0 ;  /* 0x2000003cff3c7230 */ /* 0x000fe40000004100 */
[----:B------:R-:W-:Y:S01]  /*192d0*/  FFMA.FTZ R13, R22, R13, R15 ;  /* 0x0000000d160d7223 */ /* 0x000fe2000001000f */
[----:B------:R-:W-:Y:S02]  /*192e0*/  HADD2.F32 R132, -RZ, R113.H0_H0 ;  /* 0x20000071ff847230 */ /* 0x000fe40000004100 */
[----:B------:R-:W-:-:S02]  /*192f0*/  HADD2.F32 R61, -RZ, R28.H0_H0 ;  /* 0x2000001cff3d7230 */ /* 0x000fc40000004100 */
[----:B------:R-:W-:Y:S01]  /*19300*/  FFMA.FTZ R17, R22, R17, R60 ;  /* 0x0000001116117223 */ /* 0x000fe2000001003c */
[----:B------:R-:W-:Y:S02]  /*19310*/  HADD2.F32 R133, -RZ, R112.H0_H0 ;  /* 0x20000070ff857230 */ /* 0x000fe40000004100 */
[----:B------:R-:W-:Y:S02]  /*19320*/  HADD2.F32 R12, -RZ, R40.H0_H0 ;  /* 0x20000028ff0c7230 */ /* 0x000fe40000004100 */
[C---:B------:R-:W-:Y:S01]  /*19330*/  FFMA.FTZ R16, R23.reuse, R132, R61 ;  /* 0x0000008417107223 */ /* 0x040fe2000001003d */
[----:B------:R-:W-:Y:S02]  /*19340*/  HADD2.F32 R14, -RZ, R112.H1_H1 ;  /* 0x30000070ff0e7230 */ /* 0x000fe40000004100 */
[----:B------:R-:W-:Y:S02]  /*19350*/  HADD2.F32 R18, -RZ, R41.H0_H0 ;  /* 0x20000029ff127230 */ /* 0x000fe40000004100 */
[----:B------:R-:W-:Y:S01]  /*19360*/  FFMA.FTZ R12, R23, R133, R12 ;  /* 0x00000085170c7223 */ /* 0x000fe2000001000c */
[----:B------:R-:W-:-:S02]  /*19370*/  HADD2.F32 R62, -RZ, R115.H0_H0 ;  /* 0x20000073ff3e7230 */ /* 0x000fc40000004100 */
[----:B------:R-:W-:Y:S02]  /*19380*/  HADD2.F32 R15, -RZ, R115.H1_H1 ;  /* 0x30000073ff0f7230 */ /* 0x000fe40000004100 */
[----:B------:R-:W-:Y:S01]  /*19390*/  FFMA.FTZ R14, R21, R14, R18 ;  /* 0x0000000e150e7223 */ /* 0x000fe20000010012 */
[--C-:B------:R-:W-:Y:S02]  /*193a0*/  HADD2.F32 R60, -RZ, R118.reuse.H0_H0 ;  /* 0x20000076ff3c7230 */ /* 0x100fe40000004100 */
[----:B------:R-:W-:Y:S02]  /*193b0*/  HADD2.F32 R19, -RZ, R118.H1_H1 ;  /* 0x30000076ff137230 */ /* 0x000fe40000004100 */
[----:B------:R-:W-:Y:S01]  /*193c0*/  FFMA.FTZ R15, R20, R62, R15 ;  /* 0x0000003e140f7223 */ /* 0x000fe2000001000f */
[----:B------:R-:W-:Y:S02]  /*193d0*/  HADD2.F32 R61, -RZ, R84.H0_H0 ;  /* 0x20000054ff3d7230 */ /* 0x000fe40000004100 */
[----:B------:R-:W-:-:S02]  /*193e0*/  HADD2.F32 R63, -RZ, R42.H0_H0 ;  /* 0x2000002aff3f7230 */ /* 0x000fc40000004100 */
[----:B------:R-:W-:Y:S01]  /*193f0*/  FFMA.FTZ R19, R20, R60, R19 ;  /* 0x0000003c14137223 */ /* 0x000fe20000010013 */
[----:B------:R-:W-:Y:S01]  /*19400*/  HADD2.F32 R23, -RZ, R82.H0_H0 ;  /* 0x20000052ff177230 */ /* 0x000fe20000004100 */
[----:B------:R0:W-:Y:S01]  /*19410*/  STG.E.128 desc[UR8][R98.64], R12 ;  /* 0x0000000c62007986 */ /* 0x0001e2000c101d08 */
[----:B------:R-:W-:Y:S02]  /*19420*/  HADD2.F32 R22, -RZ, R30.H0_H0 ;  /* 0x2000001eff167230 */ /* 0x000fe40000004100 */
[C---:B------:R-:W-:Y:S01]  /*19430*/  FFMA.FTZ R20, R56.reuse, R61, R63 ;  /* 0x0000003d38147223 */ /* 0x040fe2000001003f */
[----:B------:R-:W-:Y:S02]  /*19440*/  HADD2.F32 R132, -RZ, R113.H1_H1 ;  /* 0x30000071ff847230 */ /* 0x000fe40000004100 */
[----:B------:R-:W-:Y:S02]  /*19450*/  HADD2.F32 R18, -RZ, R29.H0_H0 ;  /* 0x2000001dff127230 */ /* 0x000fe40000004100 */
[----:B------:R-:W-:Y:S01]  /*19460*/  FFMA.FTZ R56, R56, R23, R22 ;  /* 0x0000001738387223 */ /* 0x000fe20000010016 */
[----:B------:R-:W-:-:S02]  /*19470*/  HADD2.F32 R134, -RZ, R83.H0_H0 ;  /* 0x20000053ff867230 */ /* 0x000fc40000004100 */
[----:B------:R-:W-:Y:S02]  /*19480*/  HADD2.F32 R22, -RZ, R81.H0_H0 ;  /* 0x20000051ff167230 */ /* 0x000fe40000004100 */
[----:B------:R-:W-:Y:S01]  /*19490*/  FFMA.FTZ R18, R21, R132, R18 ;  /* 0x0000008415127223 */ /* 0x000fe20000010012 */
[----:B------:R-:W-:Y:S02]  /*194a0*/  HADD2.F32 R133, -RZ, R128.H1_H1 ;  /* 0x30000080ff857230 */ /* 0x000fe40000004100 */
[C---:B------:R-:W-:Y:S01]  /*194b0*/  FFMA.FTZ R21, R57.reuse, R134, R136 ;  /* 0x0000008639157223 */ /* 0x040fe20000010088 */
[----:B------:R-:W-:Y:S02]  /*194c0*/  HADD2.F32 R61, -RZ, R83.H1_H1 ;  /* 0x30000053ff3d7230 */ /* 0x000fe40000004100 */
[----:B------:R-:W-:Y:S02]  /*194d0*/  HADD2.F32 R63, -RZ, R43.H0_H0 ;  /* 0x2000002bff3f7230 */ /* 0x000fe40000004100 */
[----:B------:R-:W-:Y:S01]  /*194e0*/  FFMA.FTZ R57, R57, R22, R133 ;  /* 0x0000001639397223 */ /* 0x000fe20000010085 */
[----:B------:R-:W-:Y:S01]  /*194f0*/  HADD2.F32 R23, -RZ, R81.H1_H1 ;  /* 0x30000051ff177230 */ /* 0x000fe20000004100 */
[----:B------:R1:W-:Y:S01]  /*19500*/  STG.E.128 desc[UR8][R104.64], R16 ;  /* 0x0000001068007986 */ /* 0x0003e2000c101d08 */
[----:B------:R-:W-:-:S02]  /*19510*/  HADD2.F32 R132, -RZ, R31.H0_H0 ;  /* 0x2000001fff847230 */ /* 0x000fc40000004100 */
[C---:B------:R-:W-:Y:S01]  /*19520*/  FFMA.FTZ R22, R58.reuse, R61, R63 ;  /* 0x0000003d3a167223 */ /* 0x040fe2000001003f */
[----:B------:R-:W-:Y:S02]  /*19530*/  HADD2.F32 R60, -RZ, R82.H1_H1 ;  /* 0x30000052ff3c7230 */ /* 0x000fe40000004100 */
[----:B------:R-:W-:Y:S02]  /*19540*/  HADD2.F32 R62, -RZ, R129.H0_H0 ;  /* 0x20000081ff3e7230 */ /* 0x000fe40000004100 */
[----:B------:R-:W-:Y:S01]  /*19550*/  FFMA.FTZ R58, R58, R23, R132 ;  /* 0x000000173a3a7223 */ /* 0x000fe20000010084 */
[----:B------:R-:W-:Y:S02]  /*19560*/  HADD2.F32 R136, -RZ, R80.H1_H1 ;  /* 0x30000050ff887230 */ /* 0x000fe40000004100 */
[----:B------:R-:W-:Y:S02]  /*19570*/  HADD2.F32 R134, -RZ, R44.H0_H0 ;  /* 0x2000002cff867230 */ /* 0x000fe40000004100 */
[----:B------:R-:W-:Y:S01]  /*19580*/  FFMA.FTZ R23, R59, R60, R62 ;  /* 0x0000003c3b177223 */ /* 0x000fe2000001003e */
[----:B------:R-:W-:-:S02]  /*19590*/  HADD2.F32 R60, -RZ, R80.H0_H0 ;  /* 0x20000050ff3c7230 */ /* 0x000fc40000004100 */
[----:B------:R-:W-:Y:S01]  /*195a0*/  FFMA.FTZ R59, R59, R136, R138 ;  /* 0x000000883b3b7223 */ /* 0x000fe2000001008a */
[--C-:B------:R-:W-:Y:S02]  /*195b0*/  HADD2.F32 R61, -RZ, R79.reuse.H0_H0 ;  /* 0x2000004fff3d7230 */ /* 0x100fe40000004100 */
[----:B------:R-:W-:Y:S02]  /*195c0*/  HADD2.F32 R135, -RZ, R130.H0_H0 ;  /* 0x20000082ff877230 */ /* 0x000fe40000004100 */
[----:B------:R-:W-:Y:S01]  /*195d0*/  FFMA.FTZ R60, R127, R60, R134 ;  /* 0x0000003c7f3c7223 */ /* 0x000fe20000010086 */
[----:B------:R-:W-:Y:S01]  /*195e0*/  HADD2.F32 R62, -RZ, R79.H1_H1 ;  /* 0x3000004fff3e7230 */ /* 0x000fe20000004100 */
[----:B------:R2:W-:Y:S01]  /*195f0*/  STG.E.128 desc[UR8][R100.64], R20 ;  /* 0x0000001464007986 */ /* 0x0005e2000c101d08 */
[----:B------:R-:W-:Y:S02]  /*19600*/  HADD2.F32 R132, -RZ, R45.H0_H0 ;  /* 0x2000002dff847230 */ /* 0x000fe40000004100 */
[----:B------:R-:W-:Y:S01]  /*19610*/  FFMA.FTZ R61, R126, R61, R135 ;  /* 0x0000003d7e3d7223 */ /* 0x000fe20000010087 */
[----:B------:R-:W-:Y:S01]  /*19620*/  HADD2.F32 R63, -RZ, R78.H1_H1 ;  /* 0x3000004eff3f7230 */ /* 0x000fe20000004100 */
[----:B------:R3:W-:Y:S01]  /*19630*/  STG.E.128 desc[UR8][R106.64], R56 ;  /* 0x000000386a007986 */ /* 0x0007e2000c101d08 */
[----:B------:R-:W-:-:S02]  /*19640*/  HADD2.F32 R133, -RZ, R131.H0_H0 ;  /* 0x20000083ff857230 */ /* 0x000fc40000004100 */
[----:B------:R-:W-:Y:S01]  /*19650*/  FFMA.FTZ R62, R125, R62, R132 ;  /* 0x0000003e7d3e7223 */ /* 0x000fe20000010084 */
[----:B0-----:R-:W-:Y:S02]  /*19660*/  HADD2.F32 R15, -RZ, R75.H1_H1 ;  /* 0x3000004bff0f7230 */ /* 0x001fe40000004100 */
[----:B-1----:R-:W-:Y:S02]  /*19670*/  HADD2.F32 R17, -RZ, R131.H1_H1 ;  /* 0x30000083ff117230 */ /* 0x002fe40000004100 */
[C---:B------:R-:W-:Y:S01]  /*19680*/  FFMA.FTZ R63, R124.reuse, R63, R133 ;  /* 0x0000003f7c3f7223 */ /* 0x040fe20000010085 */
[----:B------:R-:W-:Y:S02]  /*19690*/  HADD2.F32 R16, -RZ, R73.H1_H1 ;  /* 0x30000049ff107230 */ /* 0x000fe40000004100 */
[----:B------:R-:W-:Y:S02]  /*196a0*/  HADD2.F32 R18, -RZ, R24.H0_H0 ;  /* 0x20000018ff127230 */ /* 0x000fe40000004100 */
[----:B------:R-:W-:Y:S01]  /*196b0*/  FFMA.FTZ R15, R124, R15, R17 ;  /* 0x0000000f7c0f7223 */ /* 0x000fe20000010011 */
[----:B------:R0:W-:Y:S01]  /*196c0*/  STG.E.128 desc[UR8][R102.64], R60 ;  /* 0x0000003c66007986 */ /* 0x0001e2000c101d08 */
[----:B------:R-:W-:-:S02]  /*196d0*/  HADD2.F32 R17, -RZ, R85.H0_H0 ;  /* 0x20000055ff117230 */ /* 0x000fc40000004100 */
[----:B------:R-:W-:Y:S01]  /*196e0*/  FFMA.FTZ R16, R123, R16, R18 ;  /* 0x000000107b107223 */ /* 0x000fe20000010012 */
[----:B--2---:R-:W-:Y:S02]  /*196f0*/  HADD2.F32 R21, -RZ, R89.H0_H0 ;  /* 0x20000059ff157230 */ /* 0x004fe40000004100 */
[----:B------:R-:W-:Y:S02]  /*19700*/  HADD2.F32 R22, -RZ, R137.H1_H1 ;  /* 0x30000089ff167230 */ /* 0x000fe40000004100 */
[----:B------:R-:W-:Y:S02]  /*19710*/  HADD2.F32 R20, -RZ, R87.H0_H0 ;  /* 0x20000057ff147230 */ /* 0x000fe40000004100 */
[----:B------:R-:W-:Y:S02]  /*19720*/  HADD2.F32 R18, -RZ, R34.H0_H0 ;  /* 0x20000022ff127230 */ /* 0x000fe40000004100 */
[----:B------:R-:W-:Y:S01]  /*19730*/  FFMA.FTZ R21, R122, R21, R22 ;  /* 0x000000157a157223 */ /* 0x000fe20000010016 */
[----:B------:R-:W-:-:S02]  /*19740*/  HADD2.F32 R19, -RZ, R137.H0_H0 ;  /* 0x20000089ff137230 */ /* 0x000fc40000004100 */
[----:B------:R-:W-:Y:S02]  /*19750*/  HADD2.F32 R23, -RZ, R35.H0_H0 ;  /* 0x20000023ff177230 */ /* 0x000fe40000004100 */
[----:B------:R-:W-:Y:S01]  /*19760*/  FFMA.FTZ R20, R123, R20, R18 ;  /* 0x000000147b147223 */ /* 0x000fe20000010012 */
[----:B---3--:R-:W-:Y:S02]  /*19770*/  HADD2.F32 R56, -RZ, R84.H1_H1 ;  /* 0x30000054ff387230 */ /* 0x008fe40000004100 */
[----:B------:R-:W-:Y:S01]  /*19780*/  FFMA.FTZ R17, R122, R17, R19 ;  /* 0x000000117a117223 */ /* 0x000fe20000010013 */
[----:B0-----:R-:W-:Y:S02]  /*19790*/  HADD2.F32 R60, -RZ, R87.H1_H1 ;  /* 0x30000057ff3c7230 */ /* 0x001fe40000004100 */
[----:B------:R-:W-:Y:S02]  /*197a0*/  HADD2.F32 R58, -RZ, R25.H0_H0 ;  /* 0x20000019ff3a7230 */ /* 0x000fe40000004100 */
[----:B------:R-:W-:-:S02]  /*197b0*/  HADD2.F32 R19, -RZ, R85.H1_H1 ;  /* 0x30000055ff137230 */ /* 0x000fc40000004100 */
[C---:B------:R-:W-:Y:S01]  /*197c0*/  FFMA.FTZ R22, R121.reuse, R60, R23 ;  /* 0x0000003c79167223 */ /* 0x040fe20000010017 */
        /* <DEDUP_REMOVED lines=8> */
[----:B------:R-:W-:Y:S02]  /*19850*/  HADD2.F32 R58, -RZ, R96.H0_H0 ;  /* 0x20000060ff3a7230 */ /* 0x000fe40000004100 */
[----:B------:R-:W-:Y:S02]  /*19860*/  HADD2.F32 R60, -RZ, R2.H0_H0 ;  /* 0x20000002ff3c7230 */ /* 0x000fe40000004100 */
[----:B------:R-:W-:Y:S01]  /*19870*/  FFMA.FTZ R57, R117, R98, R100 ;  /* 0x0000006275397223 */ /* 0x000fe20000010064 */
[----:B------:R-:W-:Y:S01]  /*19880*/  HADD2.F32 R62, -RZ, R108.H0_H0 ;  /* 0x2000006cff3e7230 */ /* 0x000fe20000004100 */
[----:B------:R-:W0:Y:S01]  /*19890*/  LDC.64 R98, c[0x0][0x380] ;  /* 0x0000e000ff627b82 */ /* 0x000e220000000a00 */
[----:B------:R-:W-:Y:S02]  /*198a0*/  HADD2.F32 R59, -RZ, R36.H0_H0 ;  /* 0x20000024ff3b7230 */ /* 0x000fe40000004100 */
[----:B------:R-:W-:Y:S01]  /*198b0*/  FFMA.FTZ R56, R119, R58, R60 ;  /* 0x0000003a77387223 */ /* 0x000fe2000001003c */
[----:B------:R-:W-:-:S02]  /*198c0*/  HADD2.F32 R132, -RZ, R78.H0_H0 ;  /* 0x2000004eff847230 */ /* 0x000fc40000004100 */
[----:B------:R-:W-:Y:S02]  /*198d0*/  HADD2.F32 R134, -RZ, R32.H0_H0 ;  /* 0x20000020ff867230 */ /* 0x000fe40000004100 */
[----:B------:R-:W-:Y:S01]  /*198e0*/  FFMA.FTZ R60, R119, R62, R59 ;  /* 0x0000003e773c7223 */ /* 0x000fe2000001003b */
[----:B------:R-:W-:Y:S02]  /*198f0*/  HADD2.F32 R133, -RZ, R76.H1_H1 ;  /* 0x3000004cff857230 */ /* 0x000fe40000004100 */
[----:B------:R-:W-:Y:S02]  /*19900*/  HADD2.F32 R135, -RZ, R130.H1_H1 ;  /* 0x30000082ff877230 */ /* 0x000fe40000004100 */
[----:B------:R-:W-:Y:S01]  /*19910*/  FFMA.FTZ R12, R127, R132, R134 ;  /* 0x000000847f0c7223 */ /* 0x000fe20000010086 */
[----:B------:R-:W-:Y:S02]  /*19920*/  HADD2.F32 R136, -RZ, R77.H1_H1 ;  /* 0x3000004dff887230 */ /* 0x000fe40000004100 */
[----:B------:R-:W-:-:S02]  /*19930*/  HADD2.F32 R138, -RZ, R33.H0_H0 ;  /* 0x20000021ff8a7230 */ /* 0x000fc40000004100 */
[----:B------:R-:W-:Y:S01]  /*19940*/  FFMA.FTZ R13, R126, R133, R135 ;  /* 0x000000857e0d7223 */ /* 0x000fe20000010087 */
[----:B------:R-:W-:Y:S02]  /*19950*/  HADD2.F32 R58, -RZ, R109.H0_H0 ;  /* 0x2000006dff3a7230 */ /* 0x000fe40000004100 */
[----:B------:R-:W-:Y:S02]  /*19960*/  HADD2.F32 R62, -RZ, R140.H1_H1 ;  /* 0x3000008cff3e7230 */ /* 0x000fe40000004100 */
[----:B------:R-:W-:Y:S01]  /*19970*/  FFMA.FTZ R14, R125, R136, R138 ;  /* 0x000000887d0e7223 */ /* 0x000fe2000001008a */
[----:B------:R-:W-:Y:S02]  /*19980*/  HADD2.F32 R59, -RZ, R96.H1_H1 ;  /* 0x30000060ff3b7230 */ /* 0x000fe40000004100 */
[----:B------:R-:W-:Y:S02]  /*19990*/  HADD2.F32 R63, -RZ, R3.H0_H0 ;  /* 0x20000003ff3f7230 */ /* 0x000fe40000004100 */
[----:B------:R-:W-:Y:S01]  /*199a0*/  FFMA.FTZ R61, R117, R58, R62 ;  /* 0x0000003a753d7223 */ /* 0x000fe2000001003e */
[----:B------:R-:W-:Y:S01]  /*199b0*/  HADD2.F32 R103, -RZ, R97.H1_H1 ;  /* 0x30000061ff677230 */ /* 0x000fe20000004100 */
[----:B------:R1:W-:Y:S01]  /*199c0*/  STG.E.128 desc[UR8][R90.64], R12 ;  /* 0x0000000c5a007986 */ /* 0x0003e2000c101d08 */
[----:B------:R-:W-:-:S02]  /*199d0*/  HADD2.F32 R105, -RZ, R142.H0_H0 ;  /* 0x2000008eff697230 */ /* 0x000fc40000004100 */
[----:B------:R-:W-:Y:S01]  /*199e0*/  FFMA.FTZ R58, R116, R59, R63 ;  /* 0x0000003b743a7223 */ /* 0x000fe2000001003f */
[----:B------:R-:W-:Y:S01]  /*199f0*/  HADD2.F32 R101, -RZ, R108.H1_H1 ;  /* 0x3000006cff657230 */ /* 0x000fe20000004100 */
[----:B------:R1:W-:Y:S01]  /*19a00*/  STG.E.128 desc[UR8][R64.64], R16 ;  /* 0x0000001040007986 */ /* 0x0003e2000c101d08 */
[----:B------:R-:W-:Y:S02]  /*19a10*/  HADD2.F32 R100, -RZ, R37.H0_H0 ;  /* 0x20000025ff647230 */ /* 0x000fe40000004100 */
[----:B------:R-:W-:Y:S01]  /*19a20*/  FFMA.FTZ R59, R114, R103, R105 ;  /* 0x00000067723b7223 */ /* 0x000fe20000010069 */
[----:B------:R-:W-:Y:S01]  /*19a30*/  HADD2.F32 R107, -RZ, R109.H1_H1 ;  /* 0x3000006dff6b7230 */ /* 0x000fe20000004100 */
[----:B------:R1:W-:Y:S01]  /*19a40*/  STG.E.128 desc[UR8][R92.64], R20 ;  /* 0x000000145c007986 */ /* 0x0003e2000c101d08 */
[----:B------:R-:W-:Y:S02]  /*19a50*/  HADD2.F32 R102, -RZ, R142.H1_H1 ;  /* 0x3000008eff667230 */ /* 0x000fe40000004100 */
[----:B------:R-:W-:Y:S01]  /*19a60*/  FFMA.FTZ R62, R116, R101, R100 ;  /* 0x00000065743e7223 */ /* 0x000fe20000010064 */
[----:B0-----:R-:W-:Y:S01]  /*19a70*/  IMAD R55, R98, 0x4, R55 ;  /* 0x0000000462377824 */ /* 0x001fe200078e0237 */
[----:B------:R1:W-:Y:S01]  /*19a80*/  STG.E.128 desc[UR8][R66.64], R56 ;  /* 0x0000003842007986 */ /* 0x0003e2000c101d08 */
[----:B------:R-:W-:-:S03]  /*19a90*/  FFMA.FTZ R63, R114, R107, R102 ;  /* 0x0000006b723f7223 */ /* 0x000fc60000010066 */
[----:B------:R-:W-:Y:S02]  /*19aa0*/  ISETP.GE.AND P1, PT, R55, R99, PT ;  /* 0x000000633700720c */ /* 0x000fe40003f26270 */
[----:B------:R1:W-:Y:S11]  /*19ab0*/  STG.E.128 desc[UR8][R94.64], R60 ;  /* 0x0000003c5e007986 */ /* 0x0003f6000c101d08 */
[----:B------:R-:W-:Y:S05]  /*19ac0*/  @!P1 BRA `(.L_x_14708) ;  /* 0xfffffe7800c09947 */ /* 0x000fea000383ffff */
[----:B------:R-:W-:Y:S05]  /*19ad0*/  BSYNC B0 ;  /* 0x0000000000007941 */ /* 0x000fea0003800000 */
.L_x_14328:
[----:B------:R-:W-:Y:S05]  /*19ae0*/  EXIT ;  /* 0x000000000000794d */ /* 0x000fea0003800000 */
.L_x_14707:
        /* <DEDUP_REMOVED lines=8> */
.L_x_14710:
[----:B------:R-:W-:Y:S05]  /*19b70*/  BSYNC B1 ;  /* 0x0000000000017941 */ /* 0x000fea0003800000 */
.L_x_14709:
        /* <DEDUP_REMOVED lines=9> */
.L_x_14711:
[----:B------:R-:W-:Y:S02]  /*19c10*/  IMAD.MOV.U32 R117, RZ, RZ, 0x4 ;  /* 0x00000004ff757424 */ /* 0x000fe400078e00ff */
[----:B------:R-:W-:-:S04]  /*19c20*/  IMAD.MOV.U32 R98, RZ, RZ, R120 ;  /* 0x000000ffff627224 */ /* 0x000fc800078e0078 */
[----:B------:R-:W-:-:S05]  /*19c30*/  FADD.FTZ R101, R99, R98 ;  /* 0x0000006263657221 */ /* 0x000fca0000010000 */
[----:B------:R-:W-:-:S07]  /*19c40*/  MOV R122, R101 ;  /* 0x00000065007a7202 */ /* 0x000fce0000000f00 */
[----:B------:R-:W-:Y:S05]  /*19c50*/  WARPSYNC.COLLECTIVE R107, `(.L_x_14712) ;  /* 0x000000006b087348 */ /* 0x000fea0003c00000 */
[----:B------:R0:W1:Y:S02]  /*19c60*/  SHFL.BFLY P2, R120, R122, R117, R124 ;  /* 0x0c0000757a787389 */ /* 0x000064000004007c */
[----:B01----:R-:W-:Y:S05]  /*19c70*/  ENDCOLLECTIVE ;  /* 0x000000000000791b */ /* 0x003fea0003800000 */
.L_x_14712:
[----:B------:R-:W-:Y:S01]  /*19c80*/  HFMA2 R117, -RZ, RZ, 0, 4.76837158203125e-07 ;  /* 0x00000008ff757431 */ /* 0x000fe200000001ff */
[----:B------:R-:W-:-:S05]  /*19c90*/  MOV R98, R120 ;  /* 0x0000007800627202 */ /* 0x000fca0000000f00 */
[----:B------:R-:W-:-:S04]  /*19ca0*/  FADD.FTZ R103, R101, R98 ;  /* 0x0000006265677221 */ /* 0x000fc80000010000 */
[----:B------:R-:W-:-:S07]  /*19cb0*/  IMAD.MOV.U32 R122, RZ, RZ, R103 ;  /* 0x000000ffff7a7224 */ /* 0x000fce00078e0067 */
[----:B------:R-:W-:Y:S05]  /*19cc0*/  WARPSYNC.COLLECTIVE R107, `(.L_x_14713) ;  /* 0x000000006b087348 */ /* 0x000fea0003c00000 */
[----:B------:R0:W1:Y:S02]  /*19cd0*/  SHFL.BFLY P2, R120, R122, R117, R124 ;  /* 0x0c0000757a787389 */ /* 0x000064000004007c */
[----:B01----:R-:W-:Y:S05]  /*19ce0*/  ENDCOLLECTIVE ;  /* 0x000000000000791b */ /* 0x003fea0003800000 */
.L_x_14713:
        /* <DEDUP_REMOVED lines=8> */
.L_x_14714:
        /* <DEDUP_REMOVED lines=56> */
.L_x_14715:
[----:B------:R-:W-:Y:S02]  /*1a0f0*/  IMAD.MOV.U32 R117, RZ, RZ, 0x2 ;  /* 0x00000002ff757424 */ /* 0x000fe400078e00ff */
[----:B------:R-:W-:-:S04]  /*1a100*/  IMAD.MOV.U32 R114, RZ, RZ, R120 ;  /* 0x000000ffff727224 */ /* 0x000fc800078e0078 */
[----:B------:R-:W-:-:S05]  /*1a110*/  FADD.FTZ R114, R95, R114 ;  /* 0x000000725f727221 */ /* 0x000fca0000010000 */
[----:B------:R-:W-:-:S07]  /*1a120*/  MOV R122, R114 ;  /* 0x00000072007a7202 */ /* 0x000fce0000000f00 */
[----:B------:R-:W-:Y:S05]  /*1a130*/  WARPSYNC.COLLECTIVE R107, `(.L_x_14716) ;  /* 0x000000006b087348 */ /* 0x000fea0003c00000 */
[----:B------:R0:W1:Y:S02]  /*1a140*/  SHFL.BFLY P2, R120, R122, R117, R124 ;  /* 0x0c0000757a787389 */ /* 0x000064000004007c */
[----:B01----:R-:W-:Y:S05]  /*1a150*/  ENDCOLLECTIVE ;  /* 0x000000000000791b */ /* 0x003fea0003800000 */
.L_x_14716:
[----:B------:R-:W-:Y:S01]  /*1a160*/  HFMA2 R117, -RZ, RZ, 0, 2.384185791015625e-07 ;  /* 0x00000004ff757431 */ /* 0x000fe200000001ff */
[----:B------:R-:W-:-:S05]  /*1a170*/  MOV R99, R120 ;  /* 0x0000007800637202 */ /* 0x000fca0000000f00 */
[----:B------:R-:W-:-:S04]  /*1a180*/  FADD.FTZ R99, R114, R99 ;  /* 0x0000006372637221 */ /* 0x000fc80000010000 */
[----:B------:R-:W-:-:S07]  /*1a190*/  IMAD.MOV.U32 R122, RZ, RZ, R99 ;  /* 0x000000ffff7a7224 */ /* 0x000fce00078e0063 */
[----:B------:R-:W-:Y:S05]  /*1a1a0*/  WARPSYNC.COLLECTIVE R107, `(.L_x_14717) ;  /* 0x000000006b087348 */ /* 0x000fea0003c00000 */
[----:B------:R0:W1:Y:S02]  /*1a1b0*/  SHFL.BFLY P2, R120, R122, R117, R124 ;  /* 0x0c0000757a787389 */ /* 0x000064000004007c */
[----:B01----:R-:W-:Y:S05]  /*1a1c0*/  ENDCOLLECTIVE ;  /* 0x000000000000791b */ /* 0x003fea0003800000 */
.L_x_14717:
[----:B------:R-:W-:Y:S02]  /*1a1d0*/  IMAD.MOV.U32 R117, RZ, RZ, 0x8 ;  /* 0x00000008ff757424 */ /* 0x000fe400078e00ff */
[----:B------:R-:W-:-:S04]  /*1a1e0*/  IMAD.MOV.U32 R116, RZ, RZ, R120 ;  /* 0x000000ffff747224 */ /* 0x000fc800078e0078 */
[----:B------:R-:W-:-:S05]  /*1a1f0*/  FADD.FTZ R116, R99, R116 ;  /* 0x0000007463747221 */ /* 0x000fca0000010000 */
[----:B------:R-:W-:-:S07]  /*1a200*/  MOV R122, R116 ;  /* 0x00000074007a7202 */ /* 0x000fce0000000f00 */
[----:B------:R-:W-:Y:S05]  /*1a210*/  WARPSYNC.COLLECTIVE R107, `(.L_x_14718) ;  /* 0x000000006b087348 */ /* 0x000fea0003c00000 */
[----:B------:R0:W1:Y:S02]  /*1a220*/  SHFL.BFLY P2, R120, R122, R117, R124 ;  /* 0x0c0000757a787389 */ /* 0x000064000004007c */
[----:B01----:R-:W-:Y:S05]  /*1a230*/  ENDCOLLECTIVE ;  /* 0x000000000000791b */ /* 0x003fea0003800000 */
.L_x_14718:
[----:B------:R-:W-:Y:S01]  /*1a240*/  HFMA2 R117, -RZ, RZ, 0, 9.5367431640625e-07 ;  /* 0x00000010ff757431 */ /* 0x000fe200000001ff */
[----:B------:R-:W-:-:S05]  /*1a250*/  MOV R101, R120 ;  /* 0x0000007800657202 */ /* 0x000fca0000000f00 */
[----:B------:R-:W-:-:S04]  /*1a260*/  FADD.FTZ R101, R116, R101 ;  /* 0x0000006574657221 */ /* 0x000fc80000010000 */
[----:B------:R-:W-:-:S07]  /*1a270*/  IMAD.MOV.U32 R122, RZ, RZ, R101 ;  /* 0x000000ffff7a7224 */ /* 0x000fce00078e0065 */
[----:B------:R-:W-:Y:S05]  /*1a280*/  WARPSYNC.COLLECTIVE R107, `(.L_x_14719) ;  /* 0x000000006b087348 */ /* 0x000fea0003c00000 */
[----:B------:R0:W1:Y:S02]  /*1a290*/  SHFL.BFLY P2, R120, R122, R117, R124 ;  /* 0x0c0000757a787389 */ /* 0x000064000004007c */
[----:B01----:R-:W-:Y:S05]  /*1a2a0*/  ENDCOLLECTIVE ;  /* 0x000000000000791b */ /* 0x003fea0003800000 */
.L_x_14719:
[----:B------:R-:W-:Y:S05]  /*1a2b0*/  BRA `(.L_x_14720) ;  /* 0xffffffe800347947 */ /* 0x000fea000383ffff */
.L_x_14721:
        /* <DEDUP_REMOVED lines=12> */
.L_x_17414:


//--------------------- .text._ZN10layer_norm31ln_parallel_residual_fwd_kernelINS_13Kernel_traitsI6__halfffffjLj768ELj1ELj4ELj1ELj16ENS_18Kernel_traits_baseILj768ES2_ffffjLj128EEEEELb1ELb1ELb0EEEvNS_9FwdParamsE --------------------------
	.section	.text._ZN10layer_norm31ln_parallel_residual_fwd_kernelINS_13Kernel_traitsI6__halfffffjLj768ELj1ELj4ELj1ELj16ENS_18Kernel_traits_baseILj768ES2_ffffjLj128EEEEELb1ELb1ELb0EEEvNS_9FwdParamsE,"ax",@progbits
	.align	128
        .global         _ZN10layer_norm31ln_parallel_residual_fwd_kernelINS_13Kernel_traitsI6__halfffffjLj768ELj1ELj4ELj1ELj16ENS_18Kernel_traits_baseILj768ES2_ffffjLj128EEEEELb1ELb1ELb0EEEvNS_9FwdParamsE
        .type           _ZN10layer_norm31ln_parallel_residual_fwd_kernelINS_13Kernel_traitsI6__halfffffjLj768ELj1ELj4ELj1ELj16ENS_18Kernel_traits_baseILj768ES2_ffffjLj128EEEEELb1ELb1ELb0EEEvNS_9FwdParamsE,@function
        .size           _ZN10layer_norm31ln_parallel_residual_fwd_kernelINS_13Kernel_traitsI6__halfffffjLj768ELj1ELj4ELj1ELj16ENS_18Kernel_traits_baseILj768ES2_ffffjLj128EEEEELb1ELb1ELb0EEEvNS_9FwdParamsE,(.L_x_17415 - _ZN10layer_norm31ln_parallel_residual_fwd_kernelINS_13Kernel_traitsI6__halfffffjLj768ELj1ELj4ELj1ELj16ENS_18Kernel_traits_baseILj768ES2_ffffjLj128EEEEELb1ELb1ELb0EEEvNS_9FwdParamsE)
        .other          _ZN10layer_norm31ln_parallel_residual_fwd_kernelINS_13Kernel_traitsI6__halfffffjLj768ELj1ELj4ELj1ELj16ENS_18Kernel_traits_baseILj768ES2_ffffjLj128EEEEELb1ELb1ELb0EEEvNS_9FwdParamsE,@"STO_CUDA_ENTRY STV_DEFAULT"
_ZN10layer_norm31ln_parallel_residual_fwd_kernelINS_13Kernel_traitsI6__halfffffjLj768ELj1ELj4ELj1ELj16ENS_18Kernel_traits_baseILj768ES2_ffffjLj128EEEEELb1ELb1ELb0EEEvNS_9FwdParamsE:
.text._ZN10layer_norm31ln_parallel_residual_fwd_kernelINS_13Kernel_traitsI6__halfffffjLj768ELj1ELj4ELj1ELj16ENS_18Kernel_traits_baseILj768ES2_ffffjLj128EEEEELb1ELb1ELb0EEEvNS_9FwdParamsE:
        /* <DEDUP_REMOVED lines=24> */
[----:B------:R-:W1:Y:S03]  /*0180*/  LDC R9, c[0x0][0x360] ;  /* 0x0000d800ff097b82 */ /* 0x000e660000000800 */
[----:B------:R-:W-:-:S04]  /*0190*/  LOP3.LUT R75, R5, 0x1f, RZ, 0x3c, !PT ;  /* 0x0000001f054b7812 */ /* 0x000fc800078e3cff */
[----:B------:R-:W-:Y:S01]  /*01a0*/  LEA.HI.SX32 R75, R0, R75, 0x1e ;  /* 0x0000004b004b7211 */ /* 0x000fe200078ff2ff */
[----:B---3--:R-:W-:Y:S02]  /*01b0*/  USHF.L.U32 UR4, UR5, 0x2, URZ ;  /* 0x0000000205047899 */ /* 0x008fe400080006ff */
[--C-:B-1----:R-:W-:Y:S01]  /*01c0*/  IMAD R76, R9, UR5, R74.reuse ;  /* 0x00000005094c7c24 */ /* 0x102fe2000f8e024a */
[----:B------:R-:W-:-:S04]  /*01d0*/  SHF.R.U32.HI R74, RZ, 0x5, R74 ;  /* 0x00000005ff4a7819 */ /* 0x000fc8000001164a */
[----:B------:R-:W-:Y:S02]  /*01e0*/  LOP3.LUT R74, R74, UR4, RZ, 0xfc, !PT ;  /* 0x000000044a4a7c12 */ /* 0x000fe4000f8efcff */
[----:B--2---:R-:W-:Y:S02]  /*01f0*/  @P0 R2UR UR6, R2 ;  /* 0x00000000020602ca */ /* 0x004fe400000e0000 */
[----:B------:R-:W-:Y:S02]  /*0200*/  @P0 R2UR UR7, R3 ;  /* 0x00000000030702ca */ /* 0x000fe400000e0000 */
[----:B0-----:R-:W-:-:S05]  /*0210*/  @P0 IADD3 R4, P1, PT, R6, R13, RZ ;  /* 0x0000000d06040210 */ /* 0x001fca0007f3e0ff */
[----:B------:R-:W-:-:S04]  /*0220*/  @P0 IMAD.X R11, RZ, RZ, R7, P1 ;  /* 0x000000ffff0b0224 */ /* 0x000fc800008e0607 */
        /* <DEDUP_REMOVED lines=22> */
[C---:B------:R-:W-:Y:S02]  /*0390*/  ISETP.GE.U32.AND P0, PT, R75.reuse, 0x40, PT ;  /* 0x000000404b00780c */ /* 0x040fe40003f06070 */
[C---:B------:R-:W-:Y:S02]  /*03a0*/  ISETP.GE.U32.AND P1, PT, R75.reuse, 0x60, PT ;  /* 0x000000604b00780c */ /* 0x040fe40003f26070 */
[C---:B------:R-:W-:Y:S02]  /*03b0*/  ISETP.GE.U32.AND P2, PT, R75.reuse, 0x80, PT ;  /* 0x000000804b00780c */ /* 0x040fe40003f46070 */
[----:B------:R-:W-:Y:S02]  /*03c0*/  ISETP.GE.U32.AND P3, PT, R75, 0xa0, PT ;  /* 0x000000a04b00780c */ /* 0x000fe40003f66070 */
[----:B------:R-:W-:-:S03]  /*03d0*/  P2R R57, PR, RZ, 0x10 ;  /* 0x00000010ff397803 */ /* 0x000fc60000000000 */
        /* <DEDUP_REMOVED lines=21> */
[----:B-1----:R-:W-:-:S04]  /*0530*/  @P1 IMAD.WIDE.U32 R20, R5, 0x8, R20 ;  /* 0x0000000805141825 */ /* 0x002fc800078e0014 */
[----:B------:R-:W-:Y:S01]  /*0540*/  @P1 VIADD R5, R5, 0x20 ;  /* 0x0000002005051836 */ /* 0x000fe20000000000 */
[----:B------:R0:W5:Y:S02]  /*0550*/  @P1 LD.E.64 R42, desc[UR8][R20.64] ;  /* 0x00000008142a1980 */ /* 0x000164000c101b00 */
[----:B------:R-:W1:Y:S01]  /*0560*/  @P3 LDC.64 R28, c[0x0][0x438] ;  /* 0x00010e00ff1c3b82 */ /* 0x000e620000000a00 */
[----:B--2---:R-:W-:-:S05]  /*0570*/  @P2 IMAD.WIDE.U32 R22, R5, 0x8, R22 ;  /* 0x0000000805162825 */ /* 0x004fca00078e0016 */
[----:B------:R0:W5:Y:S01]  /*0580*/  @P2 LDG.E.64 R48, desc[UR8][R22.64] ;  /* 0x0000000816302981 */ /* 0x000162000c1e1b00 */
[----:B---3--:R-:W-:-:S04]  /*0590*/  @P2 IMAD.WIDE.U32 R24, R5, 0x8, R24 ;  /* 0x0000000805182825 */ /* 0x008fc800078e0018 */
[----:B------:R-:W-:Y:S01]  /*05a0*/  @P2 VIADD R5, R5, 0x20 ;  /* 0x0000002005052836 */ /* 0x000fe20000000000 */
[----:B------:R0:W5:Y:S03]  /*05b0*/  @P2 LD.E.64 R40, desc[UR8][R24.64] ;  /* 0x0000000818282980 */ /* 0x000166000c101b00 */
        /* <DEDUP_REMOVED lines=14> */
.L_x_14723:
[C---:B------:R-:W-:Y:S02]  /*06a0*/  ISETP.GE.U32.AND P5, PT, R75.reuse, 0x20, PT ;  /* 0x000000204b00780c */ /* 0x040fe40003fa6070 */
[C---:B------:R-:W-:Y:S02]  /*06b0*/  ISETP.GE.U32.AND P0, PT, R75.reuse, 0x40, PT ;  /* 0x000000404b00780c */ /* 0x040fe40003f06070 */
[C---:B------:R-:W-:Y:S02]  /*06c0*/  ISETP.GE.U32.AND P1, PT, R75.reuse, 0x60, PT ;  /* 0x000000604b00780c */ /* 0x040fe40003f26070 */
[C---:B------:R-:W-:Y:S02]  /*06d0*/  ISETP.GE.U32.AND P2, PT, R75.reuse, 0x80, PT ;  /* 0x000000804b00780c */ /* 0x040fe40003f46070 */
[C---:B------:R-:W-:Y:S02]  /*06e0*/  ISETP.GE.U32.AND P3, PT, R75.reuse, 0xa0, PT ;  /* 0x000000a04b00780c */ /* 0x040fe40003f66070 */
[----:B------:R-:W-:-:S02]  /*06f0*/  ISETP.GE.U32.AND P4, PT, R75, 0xc0, PT ;  /* 0x000000c04b00780c */ /* 0x000fc40003f86070 */
[----:B------:R-:W-:Y:S01]  /*0700*/  P2R R57, PR, RZ, 0x20 ;  /* 0x00000020ff397803 */ /* 0x000fe20000000000 */
        /* <DEDUP_REMOVED lines=8> */
[----:B-1----:R-:W-:-:S04]  /*0790*/  @P0 IMAD.WIDE.U32 R16, R5, 0x8, R16 ;  /* 0x0000000805100825 */ /* 0x002fc800078e0010 */
[----:B------:R-:W-:Y:S01]  /*07a0*/  @P0 VIADD R5, R5, 0x20 ;  /* 0x0000002005050836 */ /* 0x000fe20000000000 */
[----:B------:R0:W5:Y:S02]  /*07b0*/  @P0 LDG.E.64 R52, desc[UR8][R16.64] ;  /* 0x0000000810340981 */ /* 0x000164000c1e1b00 */
[----:B------:R-:W1:Y:S01]  /*07c0*/  @P4 LDC.64 R12, c[0x0][0x3d0] ;  /* 0x0000f400ff0c4b82 */ /* 0x000e620000000a00 */
[----:B--2---:R-:W-:-:S04]  /*07d0*/  @P1 IMAD.WIDE.U32 R18, R5, 0x8, R18 ;  /* 0x0000000805121825 */ /* 0x004fc800078e0012 */
[----:B------:R-:W-:Y:S01]  /*07e0*/  @P1 VIADD R5, R5, 0x20 ;  /* 0x0000002005051836 */ /* 0x000fe20000000000 */
[----:B------:R0:W5:Y:S03]  /*07f0*/  @P1 LDG.E.64 R50, desc[UR8][R18.64] ;  /* 0x0000000812321981 */ /* 0x000166000c1e1b00 */
[C---:B---3--:R-:W-:Y:S01]  /*0800*/  @P2 IMAD.WIDE.U32 R20, R5.reuse, 0x8, R20 ;  /* 0x0000000805142825 */ /* 0x048fe200078e0014 */
[----:B------:R-:W-:-:S04]  /*0810*/  @P2 IADD3 R5, PT, PT, R5, 0x20, RZ ;  /* 0x0000002005052810 */ /* 0x000fc80007ffe0ff */
[----:B------:R0:W5:Y:S01]  /*0820*/  @P2 LDG.E.64 R48, desc[UR8][R20.64] ;  /* 0x0000000814302981 */ /* 0x000162000c1e1b00 */
[----:B----4-:R-:W-:-:S04]  /*0830*/  @P3 IMAD.WIDE.U32 R22, R5, 0x8, R22 ;  /* 0x0000000805163825 */ /* 0x010fc800078e0016 */
[----:B------:R-:W-:Y:S01]  /*0840*/  @P3 VIADD R5, R5, 0x20 ;  /* 0x0000002005053836 */ /* 0x000fe20000000000 */
[----:B------:R0:W5:Y:S03]  /*0850*/  @P3 LDG.E.64 R6, desc[UR8][R22.64] ;  /* 0x0000000816063981 */ /* 0x000166000c1e1b00 */
        /* <DEDUP_REMOVED lines=8> */
.L_x_14724:
[----:B------:R-:W-:Y:S05]  /*08e0*/  BSYNC.RECONVERGENT B0 ;  /* 0x0000000000007941 */ /* 0x000fea0003800200 */
.L_x_14722:
[----:B------:R-:W0:Y:S02]  /*08f0*/  LDCU UR4, c[0x0][0x384] ;  /* 0x00007080ff0477ac */ /* 0x000e240008000800 */
[----:B0-----:R-:W-:-:S13]  /*0900*/  ISETP.GE.AND P0, PT, R74, UR4, PT ;  /* 0x000000044a007c0c */ /* 0x001fda000bf06270 */
[----:B------:R-:W-:Y:S05]  /*0910*/  @P0 EXIT ;  /* 0x000000000000094d */ /* 0x000fea0003800000 */
[----:B------:R-:W-:Y:S01]  /*0920*/  IMAD.HI.U32 R5, R76, -0x326172a9, RZ ;  /* 0xcd9e8d574c057827 */ /* 0x000fe200078e00ff */
[----:B-----5:R-:W-:Y:S01]  /*0930*/  MOV R54, R9 ;  /* 0x0000000900367202 */ /* 0x020fe20000000f00 */
[----:B------:R-:W-:Y:S01]  /*0940*/  BSSY B0, `(.L_x_14725) ;  /* 0x000189b000007945 */ /* 0x000fe20003800000 */
[----:B------:R-:W-:Y:S01]  /*0950*/  SHF.R.U64 R16, R8, 0x10, R9 ;  /* 0x0000001008107819 */ /* 0x000fe20000001209 */
[C---:B------:R-:W-:Y:S01]  /*0960*/  IMAD.HI.U32 R0, R73.reuse, -0x2daee0ad, RZ ;  /* 0xd2511f5349007827 */ /* 0x040fe200078e00ff */
[----:B------:R-:W-:Y:S01]  /*0970*/  LOP3.LUT R5, R72, UR6, R5, 0x96, !PT ;  /* 0x0000000648057c12 */ /* 0x000fe2000f8e9605 */
[----:B------:R-:W0:Y:S01]  /*0980*/  LDCU UR12, c[0x0][0x408] ;  /* 0x00008100ff0c77ac */ /* 0x000e220008000800 */
[----:B------:R-:W-:Y:S01]  /*0990*/  SHF.R.U32.HI R93, RZ, 0x10, R9 ;  /* 0x00000010ff5d7819 */ /* 0x000fe20000011609 */
[----:B------:R-:W-:Y:S01]  /*09a0*/  IMAD R13, R76, -0x326172a9, RZ ;  /* 0xcd9e8d574c0d7824 */ /* 0x000fe200078e02ff */
[----:B------:R-:W-:Y:S01]  /*09b0*/  LOP3.LUT R0, R0, UR7, RZ, 0x3c, !PT ;  /* 0x0000000700007c12 */ /* 0x000fe2000f8e3cff */
[----:B------:R-:W-:Y:S01]  /*09c0*/  IMAD R15, R73, -0x2daee0ad, RZ ;  /* 0xd2511f53490f7824 */ /* 0x000fe200078e02ff */
[--C-:B------:R-:W-:Y:S01]  /*09d0*/  SHF.R.U64 R17, R6, 0x10, R7.reuse ;  /* 0x0000001006117819 */ /* 0x100fe20000001207 */
[----:B------:R-:W-:Y:S01]  /*09e0*/  IMAD.HI.U32 R14, R5, -0x2daee0ad, RZ ;  /* 0xd2511f53050e7827 */ /* 0x000fe200078e00ff */
[----:B------:R-:W-:Y:S01]  /*09f0*/  SHF.R.U32.HI R96, RZ, 0x10, R7 ;  /* 0x00000010ff607819 */ /* 0x000fe20000011607 */
[----:B------:R-:W1:Y:S01]  /*0a00*/  LDCU UR33, c[0x0][0x388] ;  /* 0x00007100ff2177ac */ /* 0x000e620008000800 */
[----:B------:R-:W-:Y:S01]  /*0a10*/  MOV R65, R10 ;  /* 0x0000000a00417202 */ /* 0x000fe20000000f00 */
[----:B------:R-:W-:Y:S01]  /*0a20*/  IMAD.HI.U32 R12, R0, -0x326172a9, RZ ;  /* 0xcd9e8d57000c7827 */ /* 0x000fe200078e00ff */
[----:B------:R-:W-:Y:S01]  /*0a30*/  LOP3.LUT R14, R15, UR16, R14, 0x96, !PT ;  /* 0x000000100f0e7c12 */ /* 0x000fe2000f8e960e */
[----:B------:R-:W2:Y:S01]  /*0a40*/  LDCU.U8 UR13, c[0x0][0x410] ;  /* 0x00008200ff0d77ac */ /* 0x000ea20008000000 */
[--C-:B------:R-:W-:Y:S01]  /*0a50*/  SHF.R.U64 R62, R10, 0x10, R11.reuse ;  /* 0x000000100a3e7819 */ /* 0x100fe2000000120b */
[----:B------:R-:W-:Y:S01]  /*0a60*/  IMAD.MOV.U32 R55, RZ, RZ, R8 ;  /* 0x000000ffff377224 */ /* 0x000fe200078e0008 */
[----:B------:R-:W-:Y:S01]  /*0a70*/  LOP3.LUT R12, R13, UR15, R12, 0x96, !PT ;  /* 0x0000000f0d0c7c12 */ /* 0x000fe2000f8e960c */
[----:B------:R-:W-:Y:S01]  /*0a80*/  IMAD R9, R0, -0x326172a9, RZ ;  /* 0xcd9e8d5700097824 */ /* 0x000fe200078e02ff */
[----:B------:R-:W-:Y:S01]  /*0a90*/  SHF.R.U32.HI R63, RZ, 0x10, R11 ;  /* 0x00000010ff3f7819 */ /* 0x000fe2000001160b */
[----:B------:R-:W-:Y:S01]  /*0aa0*/  IMAD R8, R5, -0x2daee0ad, RZ ;  /* 0xd2511f5305087824 */ /* 0x000fe200078e02ff */
[--C-:B------:R-:W-:Y:S01]  /*0ab0*/  SHF.R.U64 R61, R68, 0x10, R69.reuse ;  /* 0x00000010443d7819 */ /* 0x100fe20000001245 */
[----:B------:R-:W-:Y:S01]  /*0ac0*/  IMAD.HI.U32 R0, R14, -0x326172a9, RZ ;  /* 0xcd9e8d570e007827 */ /* 0x000fe200078e00ff */
[----:B------:R-:W-:Y:S01]  /*0ad0*/  SHF.R.U32.HI R60, RZ, 0x10, R69 ;  /* 0x00000010ff3c7819 */ /* 0x000fe20000011645 */
[----:B------:R-:W3:Y:S01]  /*0ae0*/  LDCU UR14, c[0x0][0x448] ;  /* 0x00008900ff0e77ac */ /* 0x000ee20008000800 */
[----:B------:R-:W-:Y:S01]  /*0af0*/  SHF.R.U32.HI R100, RZ, 0x10, R47 ;  /* 0x00000010ff647819 */ /* 0x000fe2000001162f */
[----:B------:R-:W-:Y:S01]  /*0b00*/  IMAD.HI.U32 R5, R12, -0x2daee0ad, RZ ;  /* 0xd2511f530c057827 */ /* 0x000fe200078e00ff */
[----:B------:R-:W-:Y:S01]  /*0b10*/  LOP3.LUT R9, R9, UR17, R0, 0x96, !PT ;  /* 0x0000001109097c12 */ /* 0x000fe2000f8e9600 */
[----:B------:R-:W4:Y:S01]  /*0b20*/  LDCU.64 UR4, c[0x0][0x398] ;  /* 0x00007300ff0477ac */ /* 0x000f220008000a00 */
[----:B------:R-:W-:Y:S01]  /*0b30*/  SHF.R.U64 R101, R2, 0x10, R3 ;  /* 0x0000001002657819 */ /* 0x000fe20000001203 */
[----:B------:R-:W-:Y:S01]  /*0b40*/  IMAD.MOV.U32 R15, RZ, RZ, R6 ;  /* 0x000000ffff0f7224 */ /* 0x000fe200078e0006 */
[----:B------:R-:W-:Y:S01]  /*0b50*/  LOP3.LUT R5, R8, UR18, R5, 0x96, !PT ;  /* 0x0000001208057c12 */ /* 0x000fe2000f8e9605 */
[----:B------:R-:W-:Y:S01]  /*0b60*/  IMAD.MOV.U32 R95, RZ, RZ, R7 ;  /* 0x000000ffff5f7224 */ /* 0x000fe200078e0007 */
[----:B------:R-:W-:Y:S01]  /*0b70*/  PRMT R55, R55, 0x5410, R55 ;  /* 0x0000541037377816 */ /* 0x000fe20000000037 */
[----:B------:R-:W-:Y:S01]  /*0b80*/  IMAD R7, R14, -0x326172a9, RZ ;  /* 0xcd9e8d570e077824 */ /* 0x000fe200078e02ff */
[----:B------:R-:W-:Y:S01]  /*0b90*/  PRMT R54, R54, 0x5410, R54 ;  /* 0x0000541036367816 */ /* 0x000fe20000000036 */
[----:B------:R-:W-:Y:S01]  /*0ba0*/  IMAD R13, R12, -0x2daee0ad, RZ ;  /* 0xd2511f530c0d7824 */ /* 0x000fe200078e02ff */
[----:B------:R-:W-:Y:S01]  /*0bb0*/  PRMT R93, R93, 0x5410, R15 ;  /* 0x000054105d5d7816 */ /* 0x000fe2000000000f */
[----:B------:R-:W-:Y:S01]  /*0bc0*/  IMAD.HI.U32 R0, R5, -0x326172a9, RZ ;  /* 0xcd9e8d5705007827 */ /* 0x000fe200078e00ff */
[----:B------:R-:W-:Y:S01]  /*0bd0*/  PRMT R95, R95, 0x5410, R17 ;  /* 0x000054105f5f7816 */ /* 0x000fe20000000011 */
[----:B------:R-:W0:Y:S01]  /*0be0*/  LDCU.64 UR10, c[0x0][0x3a0] ;  /* 0x00007400ff0a77ac */ /* 0x000e220008000a00 */
[----:B------:R-:W-:Y:S01]  /*0bf0*/  LOP3.LUT R67, R4, 0x3, RZ, 0xc0, !PT ;  /* 0x0000000304437812 */ /* 0x000fe200078ec0ff */
[----:B------:R-:W-:Y:S01]  /*0c00*/  IMAD.HI.U32 R6, R9, -0x2daee0ad, RZ ;  /* 0xd2511f5309067827 */ /* 0x000fe200078e00ff */
[----:B------:R-:W-:-:S02]  /*0c10*/  LOP3.LUT R7, R7, UR19, R0, 0x96, !PT ;  /* 0x0000001307077c12 */ /* 0x000fc4000f8e9600 */
[----:B------:R-:W-:Y:S01]  /*0c20*/  PRMT R0, R0, 0x5410, R16 ;  /* 0x0000541000007816 */ /* 0x000fe20000000010 */
[----:B------:R-:W-:Y:S01]  /*0c30*/  IMAD R8, R5, -0x326172a9, RZ ;  /* 0xcd9e8d5705087824 */ /* 0x000fe200078e02ff */
[----:B------:R-:W-:Y:S01]  /*0c40*/  LOP3.LUT R6, R13, UR20, R6, 0x96, !PT ;  /* 0x000000140d067c12 */ /* 0x000fe2000f8e9606 */
[----:B------:R-:W-:Y:S02]  /*0c50*/  IMAD R10, R9, -0x2daee0ad, RZ ;  /* 0xd2511f53090a7824 */ /* 0x000fe400078e02ff */
[----:B------:R-:W-:-:S04]  /*0c60*/  IMAD.HI.U32 R9, R7, -0x2daee0ad, RZ ;  /* 0xd2511f5307097827 */ /* 0x000fc800078e00ff */
[----:B------:R-:W-:Y:S01]  /*0c70*/  IMAD.HI.U32 R5, R6, -0x326172a9, RZ ;  /* 0xcd9e8d5706057827 */ /* 0x000fe200078e00ff */
[----:B------:R-:W-:-:S03]  /*0c80*/  LOP3.LUT R9, R10, UR22, R9, 0x96, !PT ;  /* 0x000000160a097c12 */ /* 0x000fc6000f8e9609 */
[----:B------:R-:W-:Y:S01]  /*0c90*/  IMAD.MOV.U32 R64, RZ, RZ, R11 ;  /* 0x000000ffff407224 */ /* 0x000fe200078e000b */
[----:B------:R-:W-:Y:S01]  /*0ca0*/  LOP3.LUT R5, R8, UR21, R5, 0x96, !PT ;  /* 0x0000001508057c12 */ /* 0x000fe2000f8e9605 */
[----:B------:R-:W-:Y:S02]  /*0cb0*/  IMAD R11, R6, -0x326172a9, RZ ;  /* 0xcd9e8d57060b7824 */ /* 0x000fe400078e02ff */
[----:B------:R-:W-:Y:S02]  /*0cc0*/  IMAD R8, R7, -0x2daee0ad, RZ ;  /* 0xd2511f5307087824 */ /* 0x000fe400078e02ff */
[----:B------:R-:W-:-:S04]  /*0cd0*/  IMAD.HI.U32 R6, R9, -0x326172a9, RZ ;  /* 0xcd9e8d5709067827 */ /* 0x000fc800078e00ff */
[----:B------:R-:W-:Y:S01]  /*0ce0*/  IMAD.HI.U32 R7, R5, -0x2daee0ad, RZ ;  /* 0xd2511f5305077827 */ /* 0x000fe200078e00ff */
[----:B------:R-:W-:Y:S02]  /*0cf0*/  LOP3.LUT R6, R11, UR23, R6, 0x96, !PT ;  /* 0x000000170b067c12 */ /* 0x000fe4000f8e9606 */
[----:B------:R-:W-:Y:S01]  /*0d00*/  MOV R11, R53 ;  /* 0x00000035000b7202 */ /* 0x000fe20000000f00 */
[----:B------:R-:W-:Y:S01]  /*0d10*/  IMAD.MOV.U32 R10, RZ, RZ, R52 ;  /* 0x000000ffff0a7224 */ /* 0x000fe200078e0034 */
[----:B------:R-:W-:Y:S01]  /*0d20*/  LOP3.LUT R7, R8, UR24, R7, 0x96, !PT ;  /* 0x0000001808077c12 */ /* 0x000fe2000f8e9607 */
[----:B------:R-:W-:Y:S02]  /*0d30*/  IMAD R8, R9, -0x326172a9, RZ ;  /* 0xcd9e8d5709087824 */ /* 0x000fe400078e02ff */
[----:B------:R-:W-:Y:S01]  /*0d40*/  IMAD.HI.U32 R9, R6, -0x2daee0ad, RZ ;  /* 0xd2511f5306097827 */ /* 0x000fe200078e00ff */
[----:B------:R-:W-:-:S03]  /*0d50*/  PRMT R96, R96, 0x5410, R10 ;  /* 0x0000541060607816 */ /* 0x000fc6000000000a */
[----:B------:R-:W-:Y:S02]  /*0d60*/  IMAD R10, R5, -0x2daee0ad, RZ ;  /* 0xd2511f53050a7824 */ /* 0x000fe400078e02ff */
[----:B------:R-:W-:-:S03]  /*0d70*/  IMAD.HI.U32 R5, R7, -0x326172a9, RZ ;  /* 0xcd9e8d5707057827 */ /* 0x000fc600078e00ff */
[----:B------:R-:W-:Y:S01]  /*0d80*/  LOP3.LUT R9, R10, UR26, R9, 0x96, !PT ;  /* 0x0000001a0a097c12 */ /* 0x000fe2000f8e9609 */
[----:B------:R-:W-:Y:S01]  /*0d90*/  IMAD.MOV.U32 R12, RZ, RZ, R50 ;  /* 0x000000ffff0c7224 */ /* 0x000fe200078e0032 */
[----:B------:R-:W-:Y:S01]  /*0da0*/  LOP3.LUT R5, R8, UR25, R5, 0x96, !PT ;  /* 0x0000001908057c12 */ /* 0x000fe2000f8e9605 */
[----:B------:R-:W-:Y:S01]  /*0db0*/  IMAD.MOV.U32 R13, RZ, RZ, R51 ;  /* 0x000000ffff0d7224 */ /* 0x000fe200078e0033 */
[----:B------:R-:W-:Y:S01]  /*0dc0*/  MOV R10, R48 ;  /* 0x00000030000a7202 */ /* 0x000fe20000000f00 */
[----:B------:R-:W-:Y:S01]  /*0dd0*/  IMAD R7, R7, -0x326172a9, RZ ;  /* 0xcd9e8d5707077824 */ /* 0x000fe200078e02ff */
[----:B------:R-:W-:Y:S01]  /*0de0*/  PRMT R97, R11, 0x5410, R12 ;  /* 0x000054100b617816 */ /* 0x000fe2000000000c */
[----:B------:R-:W-:Y:S01]  /*0df0*/  IMAD R11, R6, -0x2daee0ad, RZ ;  /* 0xd2511f53060b7824 */ /* 0x000fe200078e02ff */
[----:B------:R-:W-:Y:S01]  /*0e00*/  PRMT R98, R13, 0x7610, R98 ;  /* 0x000076100d627816 */ /* 0x000fe20000000062 */
[----:B------:R-:W-:Y:S01]  /*0e10*/  IMAD.HI.U32 R6, R9, -0x326172a9, RZ ;  /* 0xcd9e8d5709067827 */ /* 0x000fe200078e00ff */
[----:B------:R-:W-:-:S02]  /*0e20*/  SHF.R.U64 R13, R46, 0x10, R47 ;  /* 0x000000102e0d7819 */ /* 0x000fc4000000122f */
[----:B------:R-:W-:Y:S01]  /*0e30*/  PRMT R98, R98, 0x5410, R10 ;  /* 0x0000541062627816 */ /* 0x000fe2000000000a */
[----:B------:R-:W-:Y:S01]  /*0e40*/  IMAD.HI.U32 R8, R5, -0x2daee0ad, RZ ;  /* 0xd2511f5305087827 */ /* 0x000fe200078e00ff */
[----:B------:R-:W-:-:S03]  /*0e50*/  LOP3.LUT R6, R7, UR27, R6, 0x96, !PT ;  /* 0x0000001b07067c12 */ /* 0x000fc6000f8e9606 */
[----:B------:R-:W-:Y:S01]  /*0e60*/  IMAD.MOV.U32 R12, RZ, RZ, R49 ;  /* 0x000000ffff0c7224 */ /* 0x000fe200078e0031 */
[----:B------:R-:W-:Y:S01]  /*0e70*/  LOP3.LUT R8, R11, UR28, R8, 0x96, !PT ;  /* 0x0000001c0b087c12 */ /* 0x000fe2000f8e9608 */
[----:B------:R-:W-:Y:S01]  /*0e80*/  IMAD R10, R9, -0x326172a9, RZ ;  /* 0xcd9e8d57090a7824 */ /* 0x000fe200078e02ff */
[----:B------:R-:W-:Y:S01]  /*0e90*/  SHF.R.U32.HI R11, RZ, 0x10, R41 ;  /* 0x00000010ff0b7819 */ /* 0x000fe20000011629 */
[----:B------:R-:W-:Y:S01]  /*0ea0*/  IMAD.HI.U32 R7, R6, -0x2daee0ad, RZ ;  /* 0xd2511f5306077827 */ /* 0x000fe200078e00ff */
[----:B------:R-:W-:Y:S02]  /*0eb0*/  PRMT R99, R12, 0x5410, R13 ;  /* 0x000054100c637816 */ /* 0x000fe4000000000d */
[----:B------:R-:W-:Y:S01]  /*0ec0*/  PRMT R100, R100, 0x5410, R11 ;  /* 0x0000541064647816 */ /* 0x000fe2000000000b */
[----:B------:R-:W-:Y:S02]  /*0ed0*/  IMAD R12, R5, -0x2daee0ad, RZ ;  /* 0xd2511f53050c7824 */ /* 0x000fe400078e02ff */
[----:B------:R-:W-:-:S03]  /*0ee0*/  IMAD.HI.U32 R5, R8, -0x326172a9, RZ ;  /* 0xcd9e8d5708057827 */ /* 0x000fc600078e00ff */
[----:B------:R-:W-:Y:S01]  /*0ef0*/  LOP3.LUT R7, R12, UR30, R7, 0x96, !PT ;  /* 0x0000001e0c077c12 */ /* 0x000fe2000f8e9607 */
[----:B------:R-:W-:Y:S01]  /*0f00*/  IMAD R9, R8, -0x326172a9, RZ ;  /* 0xcd9e8d5708097824 */ /* 0x000fe200078e02ff */
[----:B------:R-:W-:Y:S01]  /*0f10*/  LOP3.LUT R5, R10, UR29, R5, 0x96, !PT ;  /* 0x0000001d0a057c12 */ /* 0x000fe2000f8e9605 */
[----:B------:R-:W-:Y:S01]  /*0f20*/  IMAD R6, R6, -0x2daee0ad, RZ ;  /* 0xd2511f5306067824 */ /* 0x000fe200078e02ff */
[----:B------:R-:W-:Y:S01]  /*0f30*/  SHF.R.U32.HI R10, RZ, 0x10, R3 ;  /* 0x00000010ff0a7819 */ /* 0x000fe20000011603 */
[----:B------:R-:W-:-:S03]  /*0f40*/  IMAD.HI.U32 R70, R7, -0x326172a9, RZ ;  /* 0xcd9e8d5707467827 */ /* 0x000fc600078e00ff */
[----:B------:R-:W-:Y:S01]  /*0f50*/  PRMT R101, R101, 0x5410, R10 ;  /* 0x0000541065657816 */ /* 0x000fe2000000000a */
[----:B------:R-:W-:Y:S01]  /*0f60*/  IMAD.HI.U32 R71, R5, -0x2daee0ad, RZ ;  /* 0xd2511f5305477827 */ /* 0x000fe200078e00ff */
[----:B------:R-:W-:-:S03]  /*0f70*/  LOP3.LUT R70, R9, UR31, R70, 0x96, !PT ;  /* 0x0000001f09467c12 */ /* 0x000fc6000f8e9646 */
[----:B------:R-:W-:Y:S01]  /*0f80*/  HADD2.F32 R68, -RZ, R68.H0_H0 ;  /* 0x20000044ff447230 */ /* 0x000fe20000004100 */
[----:B------:R-:W-:Y:S01]  /*0f90*/  LOP3.LUT R71, R6, UR32, R71, 0x96, !PT ;  /* 0x0000002006477c12 */ /* 0x000fe2000f8e9647 */
[----:B------:R-:W-:Y:S02]  /*0fa0*/  HADD2.F32 R69, -RZ, R69.H0_H0 ;  /* 0x20000045ff457230 */ /* 0x000fe40000004100 */
[----:B------:R-:W-:Y:S02]  /*0fb0*/  IMAD.MOV.U32 R66, RZ, RZ, RZ ;  /* 0x000000ffff427224 */ /* 0x000fe400078e00ff */
[----:B------:R-:W-:Y:S02]  /*0fc0*/  HADD2.F32 R65, -RZ, R65.H0_H0 ;  /* 0x20000041ff417230 */ /* 0x000fe40000004100 */
[----:B------:R-:W-:Y:S02]  /*0fd0*/  HADD2.F32 R64, -RZ, R64.H0_H0 ;  /* 0x20000040ff407230 */ /* 0x000fe40000004100 */
[----:B------:R-:W-:-:S02]  /*0fe0*/  HADD2.F32 R62, -RZ, R62.H0_H0 ;  /* 0x2000003eff3e7230 */ /* 0x000fc40000004100 */
[----:B------:R-:W-:Y:S02]  /*0ff0*/  HADD2.F32 R63, -RZ, R63.H0_H0 ;  /* 0x2000003fff3f7230 */ /* 0x000fe40000004100 */
[----:B------:R-:W-:Y:S02]  /*1000*/  HADD2.F32 R61, -RZ, R61.H0_H0 ;  /* 0x2000003dff3d7230 */ /* 0x000fe40000004100 */
[----:B------:R-:W-:Y:S02]  /*1010*/  HADD2.F32 R60, -RZ, R60.H0_H0 ;  /* 0x2000003cff3c7230 */ /* 0x000fe40000004100 */
[----:B------:R-:W-:Y:S02]  /*1020*/  IMAD R59, R5, -0x2daee0ad, RZ ;  /* 0xd2511f53053b7824 */ /* 0x000fe400078e02ff */
[----:B01234-:R-:W-:-:S07]  /*1030*/  IMAD R58, R7, -0x326172a9, RZ ;  /* 0xcd9e8d57073a7824 */ /* 0x01ffce00078e02ff */
.L_x_15128:
        /* <DEDUP_REMOVED lines=17> */
[----:B------:R0:W5:Y:S03]  /*1150*/  @P1 LDG.E.128 R4, desc[UR8][R80.64] ;  /* 0x0000000850041981 */ /* 0x000166000c1e1d00 */
[----:B--2---:R-:W-:Y:S02]  /*1160*/  @P0 IMAD.WIDE.U32 R38, R78, 0x10, R14 ;  /* 0x000000104e260825 */ /* 0x004fe400078e000e */
[----:B------:R-:W5:Y:S04]  /*1170*/  LDG.E.128 R12, desc[UR8][R12.64] ;  /* 0x000000080c0c7981 */ /* 0x000f68000c1e1d00 */
        /* <DEDUP_REMOVED lines=20> */
.L_x_14731:
        /* <DEDUP_REMOVED lines=13> */
.L_x_14733:
[----:B------:R-:W-:Y:S05]  /*1390*/  BSYNC.RECONVERGENT B3 ;  /* 0x0000000000037941 */ /* 0x000fea0003800200 */
.L_x_14732:
        /* <DEDUP_REMOVED lines=41> */
[----:B------:R-:W-:-:S07]  /*1630*/  MOV R36, R59 ;  /* 0x0000003b00247202 */ /* 0x000fce0000000f00 */
.L_x_14730:
[----:B------:R-:W-:Y:S05]  /*1640*/  BSYNC.RECONVERGENT B2 ;  /* 0x0000000000027941 */ /* 0x000fea0003800200 */
.L_x_14729:
[----:B------:R-:W0:Y:S01]  /*1650*/  LDC R39, c[0x0][0x404] ;  /* 0x00010100ff277b82 */ /* 0x000e220000000800 */
[----:B------:R-:W-:Y:S01]  /*1660*/  ISETP.NE.AND P3, PT, R80, 0x1, PT ;  /* 0x000000015000780c */ /* 0x000fe20003f65270 */
[----:B------:R-:W-:Y:S01]  /*1670*/  IMAD.MOV.U32 R79, RZ, RZ, 0x2f800000 ;  /* 0x2f800000ff4f7424 */ /* 0x000fe200078e00ff */
[----:B------:R-:W-:Y:S01]  /*1680*/  I2FP.F32.U32 R36, R36 ;  /* 0x0000002400247245 */ /* 0x000fe20000201000 */
[----:B------:R-:W-:Y:S01]  /*1690*/  BSSY.RECONVERGENT B2, `(.L_x_14734) ;  /* 0x0000046000027945 */ /* 0x000fe20003800200 */
[----:B------:R-:W-:Y:S02]  /*16a0*/  HFMA2 R59, -RZ, RZ, 0, 1.1920928955078125e-07 ;  /* 0x00000002ff3b7431 */ /* 0x000fe400000001ff */
[----:B------:R-:W-:Y:S02]  /*16b0*/  IMAD.MOV.U32 R37, RZ, RZ, R58 ;  /* 0x000000ffff257224 */ /* 0x000fe400078e003a */
[----:B------:R-:W-:-:S05]  /*16c0*/  FFMA.FTZ R36, R36, R79, 1.1641532182693481445e-10 ;  /* 0x2f00000024247423 */ /* 0x000fca000001004f */
[----:B0-----:R-:W-:Y:S01]  /*16d0*/  FSETP.LE.FTZ.AND P2, PT, R36, R39, PT ;  /* 0x000000272400720b */ /* 0x001fe20003f53000 */
        /* <DEDUP_REMOVED lines=9> */
.L_x_14736:
        /* <DEDUP_REMOVED lines=13> */
.L_x_14738:
[----:B------:R-:W-:Y:S05]  /*1840*/  BSYNC.RECONVERGENT B3 ;  /* 0x0000000000037941 */ /* 0x000fea0003800200 */
.L_x_14737:
        /* <DEDUP_REMOVED lines=38> */
[----:B------:R-:W-:Y:S01]  /*1ab0*/  HFMA2 R59, -RZ, RZ, 0, 0 ;  /* 0x00000000ff3b7431 */ /* 0x000fe200000001ff */
[----:B------:R-:W-:Y:S01]  /*1ac0*/  LOP3.LUT R71, R80, UR32, R37, 0x96, !PT ;  /* 0x0000002050477c12 */ /* 0x000fe2000f8e9625 */
[----:B------:R-:W-:Y:S02]  /*1ad0*/  IMAD.MOV.U32 R37, RZ, RZ, R38 ;  /* 0x000000ffff257224 */ /* 0x000fe400078e0026 */
[----:B------:R-:W-:-:S07]  /*1ae0*/  IMAD.MOV.U32 R38, RZ, RZ, R36 ;  /* 0x000000ffff267224 */ /* 0x000fce00078e0024 */
.L_x_14735:
[----:B------:R-:W-:Y:S05]  /*1af0*/  BSYNC.RECONVERGENT B2 ;  /* 0x0000000000027941 */ /* 0x000fea0003800200 */
.L_x_14734:
        /* <DEDUP_REMOVED lines=16> */
.L_x_14741:
        /* <DEDUP_REMOVED lines=13> */
.L_x_14743:
[----:B------:R-:W-:Y:S05]  /*1cd0*/  BSYNC.RECONVERGENT B3 ;  /* 0x0000000000037941 */ /* 0x000fea0003800200 */
.L_x_14742:
        /* <DEDUP_REMOVED lines=42> */
.L_x_14740:
[----:B------:R-:W-:Y:S05]  /*1f80*/  BSYNC.RECONVERGENT B2 ;  /* 0x0000000000027941 */ /* 0x000fea0003800200 */
.L_x_14739:
        /* <DEDUP_REMOVED lines=16> */
.L_x_14746:
        /* <DEDUP_REMOVED lines=13> */
.L_x_14748:
[----:B------:R-:W-:Y:S05]  /*2160*/  BSYNC.RECONVERGENT B3 ;  /* 0x0000000000037941 */ /* 0x000fea0003800200 */
.L_x_14747:
        /* <DEDUP_REMOVED lines=39> */
[----:B------:R-:W-:Y:S02]  /*23e0*/  LOP3.LUT R71, R80, UR32, R37, 0x96, !PT ;  /* 0x0000002050477c12 */ /* 0x000fe4000f8e9625 */
[----:B------:R-:W-:Y:S01]  /*23f0*/  MOV R37, R38 ;  /* 0x0000002600257202 */ /* 0x000fe20000000f00 */
[----:B------:R-:W-:-:S07]  /*2400*/  IMAD.MOV.U32 R38, RZ, RZ, R36 ;  /* 0x000000ffff267224 */ /* 0x000fce00078e0024 */
.L_x_14745:
[----:B------:R-:W-:Y:S05]  /*2410*/  BSYNC.RECONVERGENT B2 ;  /* 0x0000000000027941 */ /* 0x000fea0003800200 */
.L_x_14744:
        /* <DEDUP_REMOVED lines=15> */
[----:B------:R-:W-:Y:S01]  /*2510*/  @P1 FADD.FTZ R15, R7, R15 ;  /* 0x0000000f070f1221 */ /* 0x000fe20000010000 */
[----:B------:R-:W-:Y:S09]  /*2520*/  BRA `(.L_x_14749) ;  /* 0x0000002400c07947 */ /* 0x000ff20003800000 */
.L_x_14728:
        /* <DEDUP_REMOVED lines=16> */
.L_x_14752:
        /* <DEDUP_REMOVED lines=13> */
.L_x_14754:
[----:B------:R-:W-:Y:S05]  /*2700*/  BSYNC.RECONVERGENT B3 ;  /* 0x0000000000037941 */ /* 0x000fea0003800200 */
.L_x_14753:
        /* <DEDUP_REMOVED lines=42> */
.L_x_14751:
[----:B------:R-:W-:Y:S05]  /*29b0*/  BSYNC.RECONVERGENT B2 ;  /* 0x0000000000027941 */ /* 0x000fea0003800200 */
.L_x_14750:
[----:B------:R-:W0:Y:S01]  /*29c0*/  LDC R39, c[0x0][0x408] ;  /* 0x00010200ff277b82 */ /* 0x000e220000000800 */
[----:B------:R-:W-:Y:S01]  /*29d0*/  ISETP.NE.AND P3, PT, R81, 0x1, PT ;  /* 0x000000015100780c */ /* 0x000fe20003f65270 */
[----:B------:R-:W-:Y:S01]  /*29e0*/  IMAD.MOV.U32 R79, RZ, RZ, 0x2f800000 ;  /* 0x2f800000ff4f7424 */ /* 0x000fe200078e00ff */
[----:B------:R-:W-:Y:S01]  /*29f0*/  I2FP.F32.U32 R36, R36 ;  /* 0x0000002400247245 */ /* 0x000fe20000201000 */
[----:B------:R-:W-:Y:S04]  /*2a00*/  BSSY.RECONVERGENT B2, `(.L_x_14755) ;  /* 0x0000048000027945 */ /* 0x000fe80003800200 */
[----:B------:R-:W1:Y:S01]  /*2a10*/  LDC R56, c[0x0][0x404] ;  /* 0x00010100ff387b82 */ /* 0x000e620000000800 */
[----:B------:R-:W-:Y:S01]  /*2a20*/  FFMA.FTZ R37, R36, R79, 1.1641532182693481445e-10 ;  /* 0x2f00000024257423 */ /* 0x000fe2000001004f */
[----:B------:R-:W-:-:S02]  /*2a30*/  IMAD.MOV.U32 R36, RZ, RZ, 0x2 ;  /* 0x00000002ff247424 */ /* 0x000fc400078e00ff */
[----:B0----5:R-:W-:Y:S01]  /*2a40*/  FMUL.FTZ R80, R12, R39 ;  /* 0x000000270c507220 */ /* 0x021fe20000410000 */
[----:B------:R-:W-:Y:S02]  /*2a50*/  MOV R12, R58 ;  /* 0x0000003a000c7202 */ /* 0x000fe40000000f00 */
[----:B-1----:R-:W-:Y:S01]  /*2a60*/  FSETP.LE.FTZ.AND P2, PT, R37, R56, PT ;  /* 0x000000382500720b */ /* 0x002fe20003f53000 */
        /* <DEDUP_REMOVED lines=9> */
.L_x_14757:
        /* <DEDUP_REMOVED lines=13> */
.L_x_14759:
[----:B------:R-:W-:Y:S05]  /*2bd0*/  BSYNC.RECONVERGENT B3 ;  /* 0x0000000000037941 */ /* 0x000fea0003800200 */
.L_x_14758:
        /* <DEDUP_REMOVED lines=39> */
[----:B------:R-:W-:Y:S01]  /*2e50*/  IMAD.MOV.U32 R38, RZ, RZ, R36 ;  /* 0x000000ffff267224 */ /* 0x000fe200078e0024 */
[----:B------:R-:W-:Y:S01]  /*2e60*/  LOP3.LUT R71, R82, UR32, R37, 0x96, !PT ;  /* 0x0000002052477c12 */ /* 0x000fe2000f8e9625 */
[----:B------:R-:W-:-:S07]  /*2e70*/  IMAD.MOV.U32 R36, RZ, RZ, RZ ;  /* 0x000000ffff247224 */ /* 0x000fce00078e00ff */
.L_x_14756:
[----:B------:R-:W-:Y:S05]  /*2e80*/  BSYNC.RECONVERGENT B2 ;  /* 0x0000000000027941 */ /* 0x000fea0003800200 */
.L_x_14755:
[----:B------:R-:W-:Y:S01]  /*2e90*/  ISETP.NE.AND P3, PT, R36, 0x1, PT ;  /* 0x000000012400780c */ /* 0x000fe20003f65270 */
[----:B------:R-:W-:Y:S01]  /*2ea0*/  BSSY.RECONVERGENT B2, `(.L_x_14760) ;  /* 0x0000046000027945 */ /* 0x000fe20003800200 */
[----:B------:R-:W-:Y:S01]  /*2eb0*/  I2FP.F32.U32 R12, R12 ;  /* 0x0000000c000c7245 */ /* 0x000fe20000201000 */
[----:B------:R-:W-:-:S04]  /*2ec0*/  HFMA2 R59, -RZ, RZ, 0, 1.1920928955078125e-07 ;  /* 0x00000002ff3b7431 */ /* 0x000fc800000001ff */
[----:B------:R-:W-:Y:S01]  /*2ed0*/  FFMA.FTZ R81, R12, R79, 1.1641532182693481445e-10 ;  /* 0x2f0000000c517423 */ /* 0x000fe2000001004f */
[----:B------:R-:W-:-:S05]  /*2ee0*/  IMAD.MOV.U32 R12, RZ, RZ, R58 ;  /* 0x000000ffff0c7224 */ /* 0x000fca00078e003a */
        /* <DEDUP_REMOVED lines=9> */
.L_x_14762:
        /* <DEDUP_REMOVED lines=13> */
.L_x_14764:
[----:B------:R-:W-:Y:S05]  /*3050*/  BSYNC.RECONVERGENT B3 ;  /* 0x0000000000037941 */ /* 0x000fea0003800200 */
.L_x_14763:
        /* <DEDUP_REMOVED lines=40> */
[----:B------:R-:W-:Y:S01]  /*32e0*/  IMAD.MOV.U32 R38, RZ, RZ, R36 ;  /* 0x000000ffff267224 */ /* 0x000fe200078e0024 */
[----:B------:R-:W-:-:S07]  /*32f0*/  LOP3.LUT R71, R82, UR32, R37, 0x96, !PT ;  /* 0x0000002052477c12 */ /* 0x000fce000f8e9625 */
.L_x_14761:
[----:B------:R-:W-:Y:S05]  /*3300*/  BSYNC.RECONVERGENT B2 ;  /* 0x0000000000027941 */ /* 0x000fea0003800200 */
.L_x_14760:
        /* <DEDUP_REMOVED lines=17> */
.L_x_14767:
        /* <DEDUP_REMOVED lines=13> */
.L_x_14769:
[----:B------:R-:W-:Y:S05]  /*34f0*/  BSYNC.RECONVERGENT B3 ;  /* 0x0000000000037941 */ /* 0x000fea0003800200 */
.L_x_14768:
        /* <DEDUP_REMOVED lines=42> */
.L_x_14766:
[----:B------:R-:W-:Y:S05]  /*37a0*/  BSYNC.RECONVERGENT B2 ;  /* 0x0000000000027941 */ /* 0x000fea0003800200 */
.L_x_14765:
        /* <DEDUP_REMOVED lines=15> */
.L_x_14772:
        /* <DEDUP_REMOVED lines=13> */
.L_x_14774:
[----:B------:R-:W-:Y:S05]  /*3970*/  BSYNC.RECONVERGENT B3 ;  /* 0x0000000000037941 */ /* 0x000fea0003800200 */
.L_x_14773:
        /* <DEDUP_REMOVED lines=42> */
.L_x_14771:
[----:B------:R-:W-:Y:S05]  /*3c20*/  BSYNC.RECONVERGENT B2 ;  /* 0x0000000000027941 */ /* 0x000fea0003800200 */
.L_x_14770:
[----:B------:R-:W-:Y:S01]  /*3c30*/  ISETP.NE.AND P5, PT, R37, 0x1, PT ;  /* 0x000000012500780c */ /* 0x000fe20003fa5270 */
[----:B------:R-:W-:Y:S01]  /*3c40*/  FMUL.FTZ R84, R14, R39 ;  /* 0x000000270e547220 */ /* 0x000fe20000410000 */
[----:B------:R-:W-:Y:S01]  /*3c50*/  I2FP.F32.U32 R12, R13 ;  /* 0x0000000d000c7245 */ /* 0x000fe20000201000 */
[----:B------:R-:W-:Y:S01]  /*3c60*/  BSSY.RECONVERGENT B2, `(.L_x_14775) ;  /* 0x0000046000027945 */ /* 0x000fe20003800200 */
[----:B------:R-:W-:-:S03]  /*3c70*/  HFMA2 R14, -RZ, RZ, 0, 1.1920928955078125e-07 ;  /* 0x00000002ff0e7431 */ /* 0x000fc600000001ff */
        /* <DEDUP_REMOVED lines=12> */
.L_x_14777:
        /* <DEDUP_REMOVED lines=13> */
.L_x_14779:
[----:B------:R-:W-:Y:S05]  /*3e10*/  BSYNC.RECONVERGENT B3 ;  /* 0x0000000000037941 */ /* 0x000fea0003800200 */
.L_x_14778:
        /* <DEDUP_REMOVED lines=42> */
.L_x_14776:
[----:B------:R-:W-:Y:S05]  /*40c0*/  BSYNC.RECONVERGENT B2 ;  /* 0x0000000000027941 */ /* 0x000fea0003800200 */
.L_x_14775:
        /* <DEDUP_REMOVED lines=15> */
.L_x_14782:
        /* <DEDUP_REMOVED lines=13> */
.L_x_14784:
[----:B------:R-:W-:Y:S05]  /*4290*/  BSYNC.RECONVERGENT B3 ;  /* 0x0000000000037941 */ /* 0x000fea0003800200 */
.L_x_14783:
        /* <DEDUP_REMOVED lines=42> */
.L_x_14781:
[----:B------:R-:W-:Y:S05]  /*4540*/  BSYNC.RECONVERGENT B2 ;  /* 0x0000000000027941 */ /* 0x000fea0003800200 */
.L_x_14780:
        /* <DEDUP_REMOVED lines=17> */
.L_x_14787:
        /* <DEDUP_REMOVED lines=15> */
.L_x_14789:
[----:B------:R-:W-:Y:S05]  /*4750*/  BSYNC.RECONVERGENT B3 ;  /* 0x0000000000037941 */ /* 0x000fea0003800200 */
.L_x_14788:
        /* <DEDUP_REMOVED lines=42> */
.L_x_14786:
[----:B------:R-:W-:Y:S05]  /*4a00*/  BSYNC.RECONVERGENT B2 ;  /* 0x0000000000027941 */ /* 0x000fea0003800200 */
.L_x_14785:
[-C--:B------:R-:W-:Y:S01]  /*4a10*/  FMUL.FTZ R12, R8, R39.reuse ;  /* 0x00000027080c7220 */ /* 0x080fe20000410000 */
[-C--:B------:R-:W-:Y:S02]  /*4a20*/  FSETP.GTU.FTZ.AND P6, PT, R81, R56.reuse, PT ;  /* 0x000000385100720b */ /* 0x080fe40003fdc000 */
[----:B------:R-:W-:Y:S02]  /*4a30*/  FSEL R80, R80, RZ, P2 ;  /* 0x000000ff50507208 */ /* 0x000fe40001000000 */
[----:B------:R-:W-:Y:S01]  /*4a40*/  FSEL R37, R12, RZ, !P6 ;  /* 0x000000ff0c257208 */ /* 0x000fe20007000000 */
[----:B------:R-:W-:Y:S01]  /*4a50*/  FMUL.FTZ R12, R9, R39 ;  /* 0x00000027090c7220 */ /* 0x000fe20000410000 */
[----:B------:R-:W-:Y:S02]  /*4a60*/  SEL R81, RZ, 0x1, P6 ;  /* 0x00000001ff517807 */ /* 0x000fe40003000000 */
[----:B------:R-:W-:Y:S02]  /*4a70*/  FSETP.GTU.FTZ.AND P6, PT, R83, R56, PT ;  /* 0x000000385300720b */ /* 0x000fe40003fdc000 */
[----:B------:R-:W-:-:S02]  /*4a80*/  FSEL R82, R82, RZ, P3 ;  /* 0x000000ff52527208 */ /* 0x000fc40001800000 */
[----:B------:R-:W-:Y:S02]  /*4a90*/  FSEL R15, R12, RZ, !P6 ;  /* 0x000000ff0c0f7208 */ /* 0x000fe40007000000 */
[----:B------:R-:W-:Y:S02]  /*4aa0*/  I2FP.F32.U32 R12, R13 ;  /* 0x0000000d000c7245 */ /* 0x000fe40000201000 */
[----:B------:R-:W-:Y:S01]  /*4ab0*/  SEL R83, RZ, 0x1, P6 ;  /* 0x00000001ff537807 */ /* 0x000fe20003000000 */
[----:B------:R-:W-:Y:S01]  /*4ac0*/  FADD.FTZ R13, R82, R15 ;  /* 0x0000000f520d7221 */ /* 0x000fe20000010000 */
[----:B------:R-:W-:Y:S01]  /*4ad0*/  FSEL R84, R84, RZ, P4 ;  /* 0x000000ff54547208 */ /* 0x000fe20002000000 */
[----:B------:R-:W-:Y:S01]  /*4ae0*/  FFMA.FTZ R79, R12, R79, 1.1641532182693481445e-10 ;  /* 0x2f0000000c4f7423 */ /* 0x000fe2000001004f */
[-C--:B------:R-:W-:Y:S01]  /*4af0*/  FMUL.FTZ R12, R11, R39.reuse ;  /* 0x000000270b0c7220 */ /* 0x080fe20000410000 */
[----:B------:R-:W-:Y:S01]  /*4b00*/  FMUL.FTZ R39, R10, R39 ;  /* 0x000000270a277220 */ /* 0x000fe20000410000 */
[----:B------:R-:W-:Y:S01]  /*4b10*/  FSEL R86, R86, RZ, P5 ;  /* 0x000000ff56567208 */ /* 0x000fe20002800000 */
[----:B------:R-:W-:Y:S01]  /*4b20*/  @P1 FADD.FTZ R13, R5, R13 ;  /* 0x0000000d050d1221 */ /* 0x000fe20000010000 */
[----:B------:R-:W-:-:S02]  /*4b30*/  FSETP.GTU.FTZ.AND P6, PT, R79, R56, PT ;  /* 0x000000384f00720b */ /* 0x000fc40003fdc000 */
[----:B------:R-:W-:Y:S02]  /*4b40*/  PRMT R55, R83, 0x7610, R55 ;  /* 0x0000761053377816 */ /* 0x000fe40000000037 */
[----:B------:R-:W-:Y:S01]  /*4b50*/  FSEL R59, R12, RZ, !P6 ;  /* 0x000000ff0c3b7208 */ /* 0x000fe20007000000 */
[----:B------:R-:W-:Y:S01]  /*4b60*/  FADD.FTZ R12, R80, R37 ;  /* 0x00000025500c7221 */ /* 0x000fe20000010000 */
[----:B------:R-:W-:Y:S02]  /*4b70*/  SEL R36, RZ, 0x1, P6 ;  /* 0x00000001ff247807 */ /* 0x000fe40003000000 */
[----:B------:R-:W-:Y:S01]  /*4b80*/  FSETP.GTU.FTZ.AND P6, PT, R85, R56, PT ;  /* 0x000000385500720b */ /* 0x000fe20003fdc000 */
[----:B------:R-:W-:Y:S01]  /*4b90*/  FADD.FTZ R15, R59, R86 ;  /* 0x000000563b0f7221 */ /* 0x000fe20000010000 */
[----:B------:R-:W-:Y:S01]  /*4ba0*/  @P1 FADD.FTZ R12, R4, R12 ;  /* 0x0000000c040c1221 */ /* 0x000fe20000010000 */
[----:B------:R-:W-:Y:S02]  /*4bb0*/  PRMT R56, R81, 0x7610, R56 ;  /* 0x0000761051387816 */ /* 0x000fe40000000038 */
[----:B------:R-:W-:Y:S01]  /*4bc0*/  FSEL R39, R39, RZ, !P6 ;  /* 0x000000ff27277208 */ /* 0x000fe20007000000 */
[----:B------:R-:W-:Y:S01]  /*4bd0*/  @P1 FADD.FTZ R15, R7, R15 ;  /* 0x0000000f070f1221 */ /* 0x000fe20000010000 */
[----:B------:R-:W-:-:S02]  /*4be0*/  SEL R37, RZ, 0x1, P6 ;  /* 0x00000001ff257807 */ /* 0x000fc40003000000 */
[----:B------:R-:W-:Y:S01]  /*4bf0*/  PRMT R0, R36, 0x7610, R0 ;  /* 0x0000761024007816 */ /* 0x000fe20000000000 */
[----:B------:R-:W-:Y:S01]  /*4c00*/  FADD.FTZ R14, R84, R39 ;  /* 0x00000027540e7221 */ /* 0x000fe20000010000 */
[----:B------:R-:W-:-:S03]  /*4c10*/  PRMT R54, R37, 0x7610, R54 ;  /* 0x0000761025367816 */ /* 0x000fc60000000036 */
[----:B------:R-:W-:-:S07]  /*4c20*/  @P1 FADD.FTZ R14, R6, R14 ;  /* 0x0000000e060e1221 */ /* 0x000fce0000010000 */
.L_x_14749:
        /* <DEDUP_REMOVED lines=14> */
[----:B------:R-:W-:-:S05]  /*4d10*/  IMAD.U32 R39, R54, 0x10000, RZ ;  /* 0x0001000036277824 */ /* 0x000fca00078e00ff */
[----:B------:R-:W-:Y:S02]  /*4d20*/  LOP3.LUT R80, R39, 0xff0000, RZ, 0xc0, !PT ;  /* 0x00ff000027507812 */ /* 0x000fe400078ec0ff */
[----:B------:R-:W-:-:S05]  /*4d30*/  LOP3.LUT R39, R0, 0xffff, RZ, 0xc0, !PT ;  /* 0x0000ffff00277812 */ /* 0x000fca00078ec0ff */
[----:B------:R-:W-:Y:S01]  /*4d40*/  IMAD R39, R39, 0x1000000, R80 ;  /* 0x0100000027277824 */ /* 0x000fe200078e0250 */
[----:B------:R-:W-:-:S04]  /*4d50*/  LOP3.LUT R80, R55, 0xff, RZ, 0xc0, !PT ;  /* 0x000000ff37507812 */ /* 0x000fc800078ec0ff */
[----:B------:R-:W-:Y:S02]  /*4d60*/  LEA R39, R80, R39, 0x8 ;  /* 0x0000002750277211 */ /* 0x000fe400078e40ff */
[----:B------:R-:W-:Y:S01]  /*4d70*/  LOP3.LUT R80, R56, 0xff, RZ, 0xc0, !PT ;  /* 0x000000ff38507812 */ /* 0x000fe200078ec0ff */
[----:B0-----:R-:W-:-:S04]  /*4d80*/  IMAD.WIDE.U32 R36, R78, 0x4, R36 ;  /* 0x000000044e247825 */ /* 0x001fc800078e0024 */
[----:B------:R-:W-:-:S05]  /*4d90*/  IMAD.IADD R39, R39, 0x1, R80 ;  /* 0x0000000127277824 */ /* 0x000fca00078e0250 */
[----:B------:R1:W-:Y:S02]  /*4da0*/  STG.E desc[UR8][R36.64], R39 ;  /* 0x0000002724007986 */ /* 0x0003e4000c101908 */
.L_x_14790:
[----:B------:R-:W-:Y:S01]  /*4db0*/  IMAD.MOV.U32 R59, RZ, RZ, R38 ;  /* 0x000000ffff3b7224 */ /* 0x000fe200078e0026 */
[----:B01----:R-:W-:-:S07]  /*4dc0*/  IADD3 R36, PT, PT, R78, 0x20, RZ ;  /* 0x000000204e247810 */ /* 0x003fce0007ffe0ff */
.L_x_14727:
[----:B------:R-:W-:Y:S05]  /*4dd0*/  BSYNC.RECONVERGENT B1 ;  /* 0x0000000000017941 */ /* 0x000fea0003800200 */
.L_x_14726:
        /* <DEDUP_REMOVED lines=34> */
.L_x_14796:
        /* <DEDUP_REMOVED lines=13> */
.L_x_14798:
[----:B------:R-:W-:Y:S05]  /*50d0*/  BSYNC.RECONVERGENT B3 ;  /* 0x0000000000037941 */ /* 0x000fea0003800200 */
.L_x_14797:
        /* <DEDUP_REMOVED lines=43> */
.L_x_14795:
[----:B------:R-:W-:Y:S05]  /*5390*/  BSYNC.RECONVERGENT B2 ;  /* 0x0000000000027941 */ /* 0x000fea0003800200 */
.L_x_14794:
[----:B------:R-:W0:Y:S01]  /*53a0*/  LDC R37, c[0x0][0x408] ;  /* 0x00010200ff257b82 */ /* 0x000e220000000800 */
[----:B------:R-:W-:Y:S01]  /*53b0*/  HFMA2 R79, -RZ, RZ, 0.1171875, 0 ;  /* 0x2f800000ff4f7431 */ /* 0x000fe200000001ff */
[----:B------:R-:W-:Y:S01]  /*53c0*/  ISETP.NE.AND P3, PT, R82, 0x1, PT ;  /* 0x000000015200780c */ /* 0x000fe20003f65270 */
[----:B------:R-:W-:Y:S01]  /*53d0*/  BSSY.RECONVERGENT B2, `(.L_x_14799) ;  /* 0x0000049000027945 */ /* 0x000fe20003800200 */
[----:B------:R-:W-:-:S04]  /*53e0*/  I2FP.F32.U32 R38, R38 ;  /* 0x0000002600267245 */ /* 0x000fc80000201000 */
[----:B------:R-:W1:Y:S01]  /*53f0*/  LDC R56, c[0x0][0x404] ;  /* 0x00010100ff387b82 */ /* 0x000e620000000800 */
[----:B------:R-:W-:Y:S01]  /*5400*/  FFMA.FTZ R39, R38, R79, 1.1641532182693481445e-10 ;  /* 0x2f00000026277423 */ /* 0x000fe2000001004f */
[----:B------:R-:W-:Y:S02]  /*5410*/  IMAD.MOV.U32 R38, RZ, RZ, 0x2 ;  /* 0x00000002ff267424 */ /* 0x000fe400078e00ff */
[----:B0----5:R-:W-:Y:S01]  /*5420*/  FMUL.FTZ R84, R16, R37 ;  /* 0x0000002510547220 */ /* 0x021fe20000410000 */
[----:B------:R-:W-:Y:S01]  /*5430*/  IMAD.MOV.U32 R16, RZ, RZ, R58 ;  /* 0x000000ffff107224 */ /* 0x000fe200078e003a */
[----:B-1----:R-:W-:Y:S01]  /*5440*/  FSETP.LE.FTZ.AND P2, PT, R39, R56, PT ;  /* 0x000000382700720b */ /* 0x002fe20003f53000 */
        /* <DEDUP_REMOVED lines=9> */
.L_x_14801:
        /* <DEDUP_REMOVED lines=13> */
.L_x_14803:
[----:B------:R-:W-:Y:S05]  /*55b0*/  BSYNC.RECONVERGENT B3 ;  /* 0x0000000000037941 */ /* 0x000fea0003800200 */
.L_x_14802:
        /* <DEDUP_REMOVED lines=42> */
.L_x_14800:
[----:B------:R-:W-:Y:S05]  /*5860*/  BSYNC.RECONVERGENT B2 ;  /* 0x0000000000027941 */ /* 0x000fea0003800200 */
.L_x_14799:
[----:B------:R-:W-:Y:S01]  /*5870*/  ISETP.NE.AND P3, PT, R38, 0x1, PT ;  /* 0x000000012600780c */ /* 0x000fe20003f65270 */
[----:B------:R-:W-:Y:S01]  /*5880*/  BSSY.RECONVERGENT B2, `(.L_x_14804) ;  /* 0x0000046000027945 */ /* 0x000fe20003800200 */
[----:B------:R-:W-:Y:S01]  /*5890*/  I2FP.F32.U32 R16, R16 ;  /* 0x0000001000107245 */ /* 0x000fe20000201000 */
[----:B------:R-:W-:-:S04]  /*58a0*/  IMAD.MOV.U32 R59, RZ, RZ, 0x2 ;  /* 0x00000002ff3b7424 */ /* 0x000fc800078e00ff */
[----:B------:R-:W-:Y:S01]  /*58b0*/  FFMA.FTZ R83, R16, R79, 1.1641532182693481445e-10 ;  /* 0x2f00000010537423 */ /* 0x000fe2000001004f */
[----:B------:R-:W-:-:S05]  /*58c0*/  MOV R16, R58 ;  /* 0x0000003a00107202 */ /* 0x000fca0000000f00 */
        /* <DEDUP_REMOVED lines=9> */
.L_x_14806:
        /* <DEDUP_REMOVED lines=13> */
.L_x_14808:
[----:B------:R-:W-:Y:S05]  /*5a30*/  BSYNC.RECONVERGENT B3 ;  /* 0x0000000000037941 */ /* 0x000fea0003800200 */
.L_x_14807:
        /* <DEDUP_REMOVED lines=42> */
.L_x_14805:
[----:B------:R-:W-:Y:S05]  /*5ce0*/  BSYNC.RECONVERGENT B2 ;  /* 0x0000000000027941 */ /* 0x000fea0003800200 */
.L_x_14804:
        /* <DEDUP_REMOVED lines=17> */
.L_x_14811:
        /* <DEDUP_REMOVED lines=13> */
.L_x_14813:
[----:B------:R-:W-:Y:S05]  /*5ed0*/  BSYNC.RECONVERGENT B3 ;  /* 0x0000000000037941 */ /* 0x000fea0003800200 */
.L_x_14812:
        /* <DEDUP_REMOVED lines=42> */
.L_x_14810:
[----:B------:R-:W-:Y:S05]  /*6180*/  BSYNC.RECONVERGENT B2 ;  /* 0x0000000000027941 */ /* 0x000fea0003800200 */
.L_x_14809:
        /* <DEDUP_REMOVED lines=15> */
.L_x_14816:
        /* <DEDUP_REMOVED lines=13> */
.L_x_14818:
[----:B------:R-:W-:Y:S05]  /*6350*/  BSYNC.RECONVERGENT B3 ;  /* 0x0000000000037941 */ /* 0x000fea0003800200 */
.L_x_14817:
        /* <DEDUP_REMOVED lines=42> */
.L_x_14815:
[----:B------:R-:W-:Y:S05]  /*6600*/  BSYNC.RECONVERGENT B2 ;  /* 0x0000000000027941 */ /* 0x000fea0003800200 */
.L_x_14814:
        /* <DEDUP_REMOVED lines=17> */
.L_x_14821:
        /* <DEDUP_REMOVED lines=13> */
.L_x_14823:
[----:B------:R-:W-:Y:S05]  /*67f0*/  BSYNC.RECONVERGENT B3 ;  /* 0x0000000000037941 */ /* 0x000fea0003800200 */
.L_x_14822:
        /* <DEDUP_REMOVED lines=42> */
.L_x_14820:
[----:B------:R-:W-:Y:S05]  /*6aa0*/  BSYNC.RECONVERGENT B2 ;  /* 0x0000000000027941 */ /* 0x000fea0003800200 */
.L_x_14819:
        /* <DEDUP_REMOVED lines=15> */
.L_x_14826:
        /* <DEDUP_REMOVED lines=13> */
.L_x_14828:
[----:B------:R-:W-:Y:S05]  /*6c70*/  BSYNC.RECONVERGENT B3 ;  /* 0x0000000000037941 */ /* 0x000fea0003800200 */
.L_x_14827:
        /* <DEDUP_REMOVED lines=40> */
[----:B------:R-:W-:Y:S01]  /*6f00*/  LOP3.LUT R70, R70, UR31, R59, 0x96, !PT ;  /* 0x0000001f46467c12 */ /* 0x000fe2000f8e963b */
[----:B------:R-:W-:-:S07]  /*6f10*/  IMAD.MOV.U32 R80, RZ, RZ, R16 ;  /* 0x000000ffff507224 */ /* 0x000fce00078e0010 */
.L_x_14825:
[----:B------:R-:W-:Y:S05]  /*6f20*/  BSYNC.RECONVERGENT B2 ;  /* 0x0000000000027941 */ /* 0x000fea0003800200 */
.L_x_14824:
        /* <DEDUP_REMOVED lines=17> */
.L_x_14831:
        /* <DEDUP_REMOVED lines=15> */
.L_x_14833:
[----:B------:R-:W-:Y:S05]  /*7130*/  BSYNC.RECONVERGENT B3 ;  /* 0x0000000000037941 */ /* 0x000fea0003800200 */
.L_x_14832:
        /* <DEDUP_REMOVED lines=40> */
[----:B------:R-:W-:Y:S02]  /*73c0*/  LOP3.LUT R70, R70, UR31, R59, 0x96, !PT ;  /* 0x0000001f46467c12 */ /* 0x000fe4000f8e963b */
[----:B------:R-:W-:-:S07]  /*73d0*/  MOV R80, R16 ;  /* 0x0000001000507202 */ /* 0x000fce0000000f00 */
.L_x_14830:
[----:B------:R-:W-:Y:S05]  /*73e0*/  BSYNC.RECONVERGENT B2 ;  /* 0x0000000000027941 */ /* 0x000fea0003800200 */
.L_x_14829:
        /* <DEDUP_REMOVED lines=11> */
[----:B------:R-:W-:Y:S01]  /*74a0*/  SEL R39, RZ, 0x1, P6 ;  /* 0x00000001ff277807 */ /* 0x000fe20003000000 */
[----:B------:R-:W-:Y:S01]  /*74b0*/  FADD.FTZ R16, R84, R19 ;  /* 0x0000001354107221 */ /* 0x000fe20000010000 */
[----:B------:R-:W-:Y:S01]  /*74c0*/  FSETP.GTU.FTZ.AND P6, PT, R89, R56, PT ;  /* 0x000000385900720b */ /* 0x000fe20003fdc000 */
[----:B------:R-:W-:Y:S01]  /*74d0*/  FMUL.FTZ R19, R11, R37 ;  /* 0x000000250b137220 */ /* 0x000fe20000410000 */
[----:B------:R-:W-:Y:S01]  /*74e0*/  FSEL R85, R85, RZ, P4 ;  /* 0x000000ff55557208 */ /* 0x000fe20002000000 */
[----:B------:R-:W-:Y:S01]  /*74f0*/  @P1 FADD.FTZ R16, R4, R16 ;  /* 0x0000001004101221 */ /* 0x000fe20000010000 */
[----:B------:R-:W-:Y:S02]  /*7500*/  FSEL R18, R18, RZ, !P6 ;  /* 0x000000ff12127208 */ /* 0x000fe40007000000 */
[----:B------:R-:W-:-:S02]  /*7510*/  SEL R59, RZ, 0x1, P6 ;  /* 0x00000001ff3b7807 */ /* 0x000fc40003000000 */
[----:B------:R-:W-:Y:S01]  /*7520*/  FSETP.GTU.FTZ.AND P6, PT, R79, R56, PT ;  /* 0x000000384f00720b */ /* 0x000fe20003fdc000 */
[----:B------:R-:W-:Y:S01]  /*7530*/  FADD.FTZ R18, R85, R18 ;  /* 0x0000001255127221 */ /* 0x000fe20000010000 */
[----:B------:R-:W-:Y:S02]  /*7540*/  FSEL R82, R82, RZ, P3 ;  /* 0x000000ff52527208 */ /* 0x000fe40001800000 */
[----:B------:R-:W-:Y:S01]  /*7550*/  FSEL R86, R86, RZ, P5 ;  /* 0x000000ff56567208 */ /* 0x000fe20002800000 */
[----:B------:R-:W-:Y:S01]  /*7560*/  @P1 FADD.FTZ R18, R6, R18 ;  /* 0x0000001206121221 */ /* 0x000fe20000010000 */
[----:B------:R-:W-:Y:S01]  /*7570*/  FSEL R19, R19, RZ, !P6 ;  /* 0x000000ff13137208 */ /* 0x000fe20007000000 */
        /* <DEDUP_REMOVED lines=10> */
.L_x_14793:
        /* <DEDUP_REMOVED lines=16> */
.L_x_14837:
        /* <DEDUP_REMOVED lines=13> */
.L_x_14839:
[----:B------:R-:W-:Y:S05]  /*77f0*/  BSYNC.RECONVERGENT B3 ;  /* 0x0000000000037941 */ /* 0x000fea0003800200 */
.L_x_14838:
        /* <DEDUP_REMOVED lines=43> */
.L_x_14836:
[----:B------:R-:W-:Y:S05]  /*7ab0*/  BSYNC.RECONVERGENT B2 ;  /* 0x0000000000027941 */ /* 0x000fea0003800200 */
.L_x_14835:
[----:B------:R-:W0:Y:S01]  /*7ac0*/  LDC R37, c[0x0][0x404] ;  /* 0x00010100ff257b82 */ /* 0x000e220000000800 */
[----:B------:R-:W-:Y:S01]  /*7ad0*/  ISETP.NE.AND P3, PT, R82, 0x1, PT ;  /* 0x000000015200780c */ /* 0x000fe20003f65270 */
[----:B------:R-:W-:Y:S01]  /*7ae0*/  IMAD.MOV.U32 R79, RZ, RZ, 0x2f800000 ;  /* 0x2f800000ff4f7424 */ /* 0x000fe200078e00ff */
[----:B------:R-:W-:Y:S01]  /*7af0*/  I2FP.F32.U32 R38, R38 ;  /* 0x0000002600267245 */ /* 0x000fe20000201000 */
[----:B------:R-:W-:Y:S01]  /*7b00*/  BSSY.RECONVERGENT B2, `(.L_x_14840) ;  /* 0x0000046000027945 */ /* 0x000fe20003800200 */
[----:B------:R-:W-:Y:S01]  /*7b10*/  IMAD.MOV.U32 R59, RZ, RZ, 0x2 ;  /* 0x00000002ff3b7424 */ /* 0x000fe200078e00ff */
[----:B------:R-:W-:Y:S02]  /*7b20*/  MOV R39, R58 ;  /* 0x0000003a00277202 */ /* 0x000fe40000000f00 */
        /* <DEDUP_REMOVED lines=11> */
.L_x_14842:
        /* <DEDUP_REMOVED lines=13> */
.L_x_14844:
[----:B------:R-:W-:Y:S05]  /*7cb0*/  BSYNC.RECONVERGENT B3 ;  /* 0x0000000000037941 */ /* 0x000fea0003800200 */
.L_x_14843:
        /* <DEDUP_REMOVED lines=37> */
[----:B------:R-:W-:Y:S01]  /*7f10*/  IMAD.WIDE.U32 R58, R59, -0x326172a9, RZ ;  /* 0xcd9e8d573b3a7825 */ /* 0x000fe200078e00ff */
[----:B------:R-:W-:-:S03]  /*7f20*/  MOV R39, R80 ;  /* 0x0000005000277202 */ /* 0x000fc60000000f00 */
[----:B------:R-:W-:Y:S01]  /*7f30*/  IMAD.MOV.U32 R80, RZ, RZ, R38 ;  /* 0x000000ffff507224 */ /* 0x000fe200078e0026 */
[----:B------:R-:W-:Y:S01]  /*7f40*/  LOP3.LUT R70, R70, UR31, R59, 0x96, !PT ;  /* 0x0000001f46467c12 */ /* 0x000fe2000f8e963b */
[----:B------:R-:W-:-:S07]  /*7f50*/  IMAD.MOV.U32 R59, RZ, RZ, RZ ;  /* 0x000000ffff3b7224 */ /* 0x000fce00078e00ff */
.L_x_14841:
[----:B------:R-:W-:Y:S05]  /*7f60*/  BSYNC.RECONVERGENT B2 ;  /* 0x0000000000027941 */ /* 0x000fea0003800200 */
.L_x_14840:
        /* <DEDUP_REMOVED lines=16> */
.L_x_14847:
        /* <DEDUP_REMOVED lines=13> */
.L_x_14849:
[----:B------:R-:W-:Y:S05]  /*8140*/  BSYNC.RECONVERGENT B3 ;  /* 0x0000000000037941 */ /* 0x000fea0003800200 */
.L_x_14848:
        /* <DEDUP_REMOVED lines=39> */
[----:B------:R-:W-:Y:S01]  /*83c0*/  IMAD.MOV.U32 R39, RZ, RZ, R80 ;  /* 0x000000ffff277224 */ /* 0x000fe200078e0050 */
[----:B------:R-:W-:Y:S01]  /*83d0*/  LOP3.LUT R70, R70, UR31, R59, 0x96, !PT ;  /* 0x0000001f46467c12 */ /* 0x000fe2000f8e963b */
[----:B------:R-:W-:-:S07]  /*83e0*/  IMAD.MOV.U32 R80, RZ, RZ, R38 ;  /* 0x000000ffff507224 */ /* 0x000fce00078e0026 */
.L_x_14846:
[----:B------:R-:W-:Y:S05]  /*83f0*/  BSYNC.RECONVERGENT B2 ;  /* 0x0000000000027941 */ /* 0x000fea0003800200 */
.L_x_14845:
        /* <DEDUP_REMOVED lines=16> */
.L_x_14852:
        /* <DEDUP_REMOVED lines=13> */
.L_x_14854:
[----:B------:R-:W-:Y:S05]  /*85d0*/  BSYNC.RECONVERGENT B3 ;  /* 0x0000000000037941 */ /* 0x000fea0003800200 */
.L_x_14853:
        /* <DEDUP_REMOVED lines=40> */
[----:B------:R-:W-:Y:S02]  /*8860*/  LOP3.LUT R70, R70, UR31, R59, 0x96, !PT ;  /* 0x0000001f46467c12 */ /* 0x000fe4000f8e963b */
[----:B------:R-:W-:-:S07]  /*8870*/  MOV R80, R38 ;  /* 0x0000002600507202 */ /* 0x000fce0000000f00 */
.L_x_14851:
[----:B------:R-:W-:Y:S05]  /*8880*/  BSYNC.RECONVERGENT B2 ;  /* 0x0000000000027941 */ /* 0x000fea0003800200 */
.L_x_14850:
        /* <DEDUP_REMOVED lines=16> */
.L_x_14834:
        /* <DEDUP_REMOVED lines=14> */
[----:B------:R-:W-:-:S04]  /*8a70*/  SHF.L.U32 R37, R54, 0x10, RZ ;  /* 0x0000001036257819 */ /* 0x000fc800000006ff */
        /* <DEDUP_REMOVED lines=9> */
.L_x_14855:
[----:B------:R-:W-:Y:S02]  /*8b10*/  IMAD.MOV.U32 R59, RZ, RZ, R80 ;  /* 0x000000ffff3b7224 */ /* 0x000fe400078e0050 */
[----:B------:R-:W-:-:S07]  /*8b20*/  VIADD R36, R36, 0x20 ;  /* 0x0000002024247836 */ /* 0x000fce0000000000 */
.L_x_14792:
[----:B------:R-:W-:Y:S05]  /*8b30*/  BSYNC.RECONVERGENT B1 ;  /* 0x0000000000017941 */ /* 0x000fea0003800200 */
.L_x_14791:
        /* <DEDUP_REMOVED lines=9> */
[----:B-1----:R-:W1:Y:S08]  /*8bd0*/  @P0 LDC.64 R38, c[0x0][0x398] ;  /* 0x0000e600ff260b82 */ /* 0x002e700000000a00 */
        /* <DEDUP_REMOVED lines=24> */
.L_x_14861:
        /* <DEDUP_REMOVED lines=13> */
.L_x_14863:
[----:B------:R-:W-:Y:S05]  /*8e30*/  BSYNC.RECONVERGENT B3 ;  /* 0x0000000000037941 */ /* 0x000fea0003800200 */
.L_x_14862:
        /* <DEDUP_REMOVED lines=43> */
.L_x_14860:
[----:B------:R-:W-:Y:S05]  /*90f0*/  BSYNC.RECONVERGENT B2 ;  /* 0x0000000000027941 */ /* 0x000fea0003800200 */
.L_x_14859:
[----:B------:R-:W0:Y:S01]  /*9100*/  LDC R37, c[0x0][0x408] ;  /* 0x00010200ff257b82 */ /* 0x000e220000000800 */
[----:B------:R-:W-:Y:S01]  /*9110*/  ISETP.NE.AND P3, PT, R83, 0x1, PT ;  /* 0x000000015300780c */ /* 0x000fe20003f65270 */
[----:B------:R-:W-:Y:S01]  /*9120*/  IMAD.MOV.U32 R79, RZ, RZ, 0x2f800000 ;  /* 0x2f800000ff4f7424 */ /* 0x000fe200078e00ff */
[----:B------:R-:W-:Y:S01]  /*9130*/  I2FP.F32.U32 R38, R38 ;  /* 0x0000002600267245 */ /* 0x000fe20000201000 */
[----:B------:R-:W-:Y:S04]  /*9140*/  BSSY.RECONVERGENT B2, `(.L_x_14864) ;  /* 0x0000048000027945 */ /* 0x000fe80003800200 */
[----:B------:R-:W1:Y:S01]  /*9150*/  LDC R56, c[0x0][0x404] ;  /* 0x00010100ff387b82 */ /* 0x000e620000000800 */
[----:B------:R-:W-:Y:S01]  /*9160*/  FFMA.FTZ R39, R38, R79, 1.1641532182693481445e-10 ;  /* 0x2f00000026277423 */ /* 0x000fe2000001004f */
[----:B------:R-:W-:-:S02]  /*9170*/  HFMA2 R38, -RZ, RZ, 0, 1.1920928955078125e-07 ;  /* 0x00000002ff267431 */ /* 0x000fc400000001ff */
[----:B0----5:R-:W-:Y:S01]  /*9180*/  FMUL.FTZ R84, R20, R37 ;  /* 0x0000002514547220 */ /* 0x021fe20000410000 */
[----:B------:R-:W-:Y:S01]  /*9190*/  IMAD.MOV.U32 R20, RZ, RZ, R58 ;  /* 0x000000ffff147224 */ /* 0x000fe200078e003a */
        /* <DEDUP_REMOVED lines=10> */
.L_x_14866:
        /* <DEDUP_REMOVED lines=13> */
.L_x_14868:
[----:B------:R-:W-:Y:S05]  /*9310*/  BSYNC.RECONVERGENT B3 ;  /* 0x0000000000037941 */ /* 0x000fea0003800200 */
.L_x_14867:
        /* <DEDUP_REMOVED lines=41> */
[----:B------:R-:W-:-:S07]  /*95b0*/  LOP3.LUT R71, R86, UR32, R39, 0x96, !PT ;  /* 0x0000002056477c12 */ /* 0x000fce000f8e9627 */
.L_x_14865:
[----:B------:R-:W-:Y:S05]  /*95c0*/  BSYNC.RECONVERGENT B2 ;  /* 0x0000000000027941 */ /* 0x000fea0003800200 */
.L_x_14864:
[----:B------:R-:W-:Y:S01]  /*95d0*/  ISETP.NE.AND P3, PT, R38, 0x1, PT ;  /* 0x000000012600780c */ /* 0x000fe20003f65270 */
[----:B------:R-:W-:Y:S01]  /*95e0*/  BSSY.RECONVERGENT B2, `(.L_x_14869) ;  /* 0x0000046000027945 */ /* 0x000fe20003800200 */
[----:B------:R-:W-:Y:S01]  /*95f0*/  I2FP.F32.U32 R20, R20 ;  /* 0x0000001400147245 */ /* 0x000fe20000201000 */
[----:B------:R-:W-:-:S04]  /*9600*/  IMAD.MOV.U32 R59, RZ, RZ, 0x2 ;  /* 0x00000002ff3b7424 */ /* 0x000fc800078e00ff */
[----:B------:R-:W-:Y:S01]  /*9610*/  FFMA.FTZ R85, R20, R79, 1.1641532182693481445e-10 ;  /* 0x2f00000014557423 */ /* 0x000fe2000001004f */
[----:B------:R-:W-:-:S05]  /*9620*/  IMAD.MOV.U32 R20, RZ, RZ, R58 ;  /* 0x000000ffff147224 */ /* 0x000fca00078e003a */
        /* <DEDUP_REMOVED lines=9> */
.L_x_14871:
        /* <DEDUP_REMOVED lines=13> */
.L_x_14873:
[----:B------:R-:W-:Y:S05]  /*9790*/  BSYNC.RECONVERGENT B3 ;  /* 0x0000000000037941 */ /* 0x000fea0003800200 */
.L_x_14872:
        /* <DEDUP_REMOVED lines=39> */
[----:B------:R-:W-:Y:S01]  /*9a10*/  IMAD.MOV.U32 R59, RZ, RZ, RZ ;  /* 0x000000ffff3b7224 */ /* 0x000fe200078e00ff */
[----:B------:R-:W-:Y:S02]  /*9a20*/  LOP3.LUT R71, R86, UR32, R39, 0x96, !PT ;  /* 0x0000002056477c12 */ /* 0x000fe4000f8e9627 */
[----:B------:R-:W-:-:S07]  /*9a30*/  MOV R80, R38 ;  /* 0x0000002600507202 */ /* 0x000fce0000000f00 */
.L_x_14870:
[----:B------:R-:W-:Y:S05]  /*9a40*/  BSYNC.RECONVERGENT B2 ;  /* 0x0000000000027941 */ /* 0x000fea0003800200 */
.L_x_14869:
        /* <DEDUP_REMOVED lines=17> */
.L_x_14876:
        /* <DEDUP_REMOVED lines=13> */
.L_x_14878:
[----:B------:R-:W-:Y:S05]  /*9c30*/  BSYNC.RECONVERGENT B3 ;  /* 0x0000000000037941 */ /* 0x000fea0003800200 */
.L_x_14877:
        /* <DEDUP_REMOVED lines=42> */
.L_x_14875:
[----:B------:R-:W-:Y:S05]  /*9ee0*/  BSYNC.RECONVERGENT B2 ;  /* 0x0000000000027941 */ /* 0x000fea0003800200 */
.L_x_14874:
        /* <DEDUP_REMOVED lines=15> */
.L_x_14881:
        /* <DEDUP_REMOVED lines=13> */
.L_x_14883:
[----:B------:R-:W-:Y:S05]  /*a0b0*/  BSYNC.RECONVERGENT B3 ;  /* 0x0000000000037941 */ /* 0x000fea0003800200 */
.L_x_14882:
        /* <DEDUP_REMOVED lines=42> */
.L_x_14880:
[----:B------:R-:W-:Y:S05]  /*a360*/  BSYNC.RECONVERGENT B2 ;  /* 0x0000000000027941 */ /* 0x000fea0003800200 */
.L_x_14879:
        /* <DEDUP_REMOVED lines=17> */
.L_x_14886:
        /* <DEDUP_REMOVED lines=13> */
.L_x_14888:
[----:B------:R-:W-:Y:S05]  /*a550*/  BSYNC.RECONVERGENT B3 ;  /* 0x0000000000037941 */ /* 0x000fea0003800200 */
.L_x_14887:
        /* <DEDUP_REMOVED lines=42> */
.L_x_14885:
[----:B------:R-:W-:Y:S05]  /*a800*/  BSYNC.RECONVERGENT B2 ;  /* 0x0000000000027941 */ /* 0x000fea0003800200 */
.L_x_14884:
        /* <DEDUP_REMOVED lines=15> */
.L_x_14891:
        /* <DEDUP_REMOVED lines=13> */
.L_x_14893:
[----:B------:R-:W-:Y:S05]  /*a9d0*/  BSYNC.RECONVERGENT B3 ;  /* 0x0000000000037941 */ /* 0x000fea0003800200 */
.L_x_14892:
        /* <DEDUP_REMOVED lines=40> */
[----:B------:R-:W-:Y:S01]  /*ac60*/  IMAD.MOV.U32 R80, RZ, RZ, R20 ;  /* 0x000000ffff507224 */ /* 0x000fe200078e0014 */
[----:B------:R-:W-:-:S07]  /*ac70*/  LOP3.LUT R70, R70, UR31, R59, 0x96, !PT ;  /* 0x0000001f46467c12 */ /* 0x000fce000f8e963b */
.L_x_14890:
[----:B------:R-:W-:Y:S05]  /*ac80*/  BSYNC.RECONVERGENT B2 ;  /* 0x0000000000027941 */ /* 0x000fea0003800200 */
.L_x_14889:
        /* <DEDUP_REMOVED lines=17> */
.L_x_14896:
        /* <DEDUP_REMOVED lines=15> */
.L_x_14898:
[----:B------:R-:W-:Y:S05]  /*ae90*/  BSYNC.RECONVERGENT B3 ;  /* 0x0000000000037941 */ /* 0x000fea0003800200 */
.L_x_14897:
        /* <DEDUP_REMOVED lines=41> */
[----:B------:R-:W-:-:S07]  /*b130*/  IMAD.MOV.U32 R80, RZ, RZ, R20 ;  /* 0x000000ffff507224 */ /* 0x000fce00078e0014 */
.L_x_14895:
[----:B------:R-:W-:Y:S05]  /*b140*/  BSYNC.RECONVERGENT B2 ;  /* 0x0000000000027941 */ /* 0x000fea0003800200 */
.L_x_14894:
        /* <DEDUP_REMOVED lines=22> */
[----:B------:R-:W-:Y:S01]  /*b2b0*/  FSEL R37, R37, RZ, !P6 ;  /* 0x000000ff25257208 */ /* 0x000fe20007000000 */
[----:B------:R-:W-:Y:S01]  /*b2c0*/  @P1 FADD.FTZ R22, R6, R22 ;  /* 0x0000001606161221 */ /* 0x000fe20000010000 */
[----:B------:R-:W-:-:S02]  /*b2d0*/  FSEL R83, R83, RZ, P3 ;  /* 0x000000ff53537208 */ /* 0x000fc40001800000 */
        /* <DEDUP_REMOVED lines=10> */
.L_x_14858:
        /* <DEDUP_REMOVED lines=16> */
.L_x_14902:
        /* <DEDUP_REMOVED lines=13> */
.L_x_14904:
[----:B------:R-:W-:Y:S05]  /*b550*/  BSYNC.RECONVERGENT B3 ;  /* 0x0000000000037941 */ /* 0x000fea0003800200 */
.L_x_14903:
        /* <DEDUP_REMOVED lines=41> */
[----:B------:R-:W-:Y:S01]  /*b7f0*/  IMAD.MOV.U32 R38, RZ, RZ, R59 ;  /* 0x000000ffff267224 */ /* 0x000fe200078e003b */
[----:B------:R-:W-:-:S07]  /*b800*/  LOP3.LUT R71, R84, UR32, R39, 0x96, !PT ;  /* 0x0000002054477c12 */ /* 0x000fce000f8e9627 */
.L_x_14901:
[----:B------:R-:W-:Y:S05]  /*b810*/  BSYNC.RECONVERGENT B2 ;  /* 0x0000000000027941 */ /* 0x000fea0003800200 */
.L_x_14900:
[----:B------:R-:W0:Y:S01]  /*b820*/  LDC R37, c[0x0][0x404] ;  /* 0x00010100ff257b82 */ /* 0x000e220000000800 */
[----:B------:R-:W-:Y:S01]  /*b830*/  HFMA2 R79, -RZ, RZ, 0.1171875, 0 ;  /* 0x2f800000ff4f7431 */ /* 0x000fe200000001ff */
[----:B------:R-:W-:Y:S01]  /*b840*/  ISETP.NE.AND P3, PT, R83, 0x1, PT ;  /* 0x000000015300780c */ /* 0x000fe20003f65270 */
[----:B------:R-:W-:Y:S01]  /*b850*/  BSSY.RECONVERGENT B2, `(.L_x_14905) ;  /* 0x0000047000027945 */ /* 0x000fe20003800200 */
[----:B------:R-:W-:Y:S01]  /*b860*/  I2FP.F32.U32 R38, R38 ;  /* 0x0000002600267245 */ /* 0x000fe20000201000 */
[----:B------:R-:W-:Y:S02]  /*b870*/  IMAD.MOV.U32 R59, RZ, RZ, 0x2 ;  /* 0x00000002ff3b7424 */ /* 0x000fe400078e00ff */
        /* <DEDUP_REMOVED lines=12> */
.L_x_14907:
        /* <DEDUP_REMOVED lines=13> */
.L_x_14909:
[----:B------:R-:W-:Y:S05]  /*ba10*/  BSYNC.RECONVERGENT B3 ;  /* 0x0000000000037941 */ /* 0x000fea0003800200 */
.L_x_14908:
        /* <DEDUP_REMOVED lines=40> */
[----:B------:R-:W-:Y:S01]  /*bca0*/  IMAD.MOV.U32 R59, RZ, RZ, RZ ;  /* 0x000000ffff3b7224 */ /* 0x000fe200078e00ff */
[----:B------:R-:W-:-:S07]  /*bcb0*/  MOV R80, R38 ;  /* 0x0000002600507202 */ /* 0x000fce0000000f00 */
.L_x_14906:
[----:B------:R-:W-:Y:S05]  /*bcc0*/  BSYNC.RECONVERGENT B2 ;  /* 0x0000000000027941 */ /* 0x000fea0003800200 */
.L_x_14905:
        /* <DEDUP_REMOVED lines=16> */
.L_x_14912:
        /* <DEDUP_REMOVED lines=13> */
.L_x_14914:
[----:B------:R-:W-:Y:S05]  /*bea0*/  BSYNC.RECONVERGENT B3 ;  /* 0x0000000000037941 */ /* 0x000fea0003800200 */
.L_x_14913:
        /* <DEDUP_REMOVED lines=41> */
[----:B------:R-:W-:-:S07]  /*c140*/  LOP3.LUT R70, R70, UR31, R59, 0x96, !PT ;  /* 0x0000001f46467c12 */ /* 0x000fce000f8e963b */
.L_x_14911:
[----:B------:R-:W-:Y:S05]  /*c150*/  BSYNC.RECONVERGENT B2 ;  /* 0x0000000000027941 */ /* 0x000fea0003800200 */
.L_x_14910:
        /* <DEDUP_REMOVED lines=16> */
.L_x_14917:
        /* <DEDUP_REMOVED lines=13> */
.L_x_14919:
[----:B------:R-:W-:Y:S05]  /*c330*/  BSYNC.RECONVERGENT B3 ;  /* 0x0000000000037941 */ /* 0x000fea0003800200 */
.L_x_14918:
        /* <DEDUP_REMOVED lines=42> */
.L_x_14916:
[----:B------:R-:W-:Y:S05]  /*c5e0*/  BSYNC.RECONVERGENT B2 ;  /* 0x0000000000027941 */ /* 0x000fea0003800200 */
.L_x_14915:
        /* <DEDUP_REMOVED lines=16> */
.L_x_14899:
        /* <DEDUP_REMOVED lines=16> */
[----:B------:R-:W-:-:S04]  /*c7f0*/  LOP3.LUT R37, R0, 0xffff, RZ, 0xc0, !PT ;  /* 0x0000ffff00257812 */ /* 0x000fc800078ec0ff */
[----:B------:R-:W-:Y:S02]  /*c800*/  LEA R37, R37, R84, 0x18 ;  /* 0x0000005425257211 */ /* 0x000fe400078ec0ff */
[----:B------:R-:W-:-:S05]  /*c810*/  LOP3.LUT R84, R55, 0xff, RZ, 0xc0, !PT ;  /* 0x000000ff37547812 */ /* 0x000fca00078ec0ff */
[----:B------:R-:W-:Y:S01]  /*c820*/  IMAD R37, R84, 0x100, R37 ;  /* 0x0000010054257824 */ /* 0x000fe200078e0225 */
[----:B------:R-:W-:Y:S01]  /*c830*/  LOP3.LUT R84, R56, 0xff, RZ, 0xc0, !PT ;  /* 0x000000ff38547812 */ /* 0x000fe200078ec0ff */
[----:B0-----:R-:W-:-:S04]  /*c840*/  IMAD.WIDE.U32 R38, R36, 0x4, R38 ;  /* 0x0000000424267825 */ /* 0x001fc800078e0026 */
[----:B------:R-:W-:-:S05]  /*c850*/  IMAD.IADD R37, R37, 0x1, R84 ;  /* 0x0000000125257824 */ /* 0x000fca00078e0254 */
[----:B------:R1:W-:Y:S02]  /*c860*/  STG.E desc[UR8][R38.64], R37 ;  /* 0x0000002526007986 */ /* 0x0003e4000c101908 */
.L_x_14920:
[----:B------:R-:W-:Y:S01]  /*c870*/  MOV R59, R80 ;  /* 0x00000050003b7202 */ /* 0x000fe20000000f00 */
[----:B------:R-:W-:-:S07]  /*c880*/  VIADD R36, R36, 0x20 ;  /* 0x0000002024247836 */ /* 0x000fce0000000000 */
.L_x_14857:
[----:B------:R-:W-:Y:S05]  /*c890*/  BSYNC.RECONVERGENT B1 ;  /* 0x0000000000017941 */ /* 0x000fea0003800200 */
.L_x_14856:
        /* <DEDUP_REMOVED lines=11> */
[----:B--2---:R-:W-:-:S04]  /*c950*/  IMAD.WIDE.U32 R26, R36, 0x10, R26 ;  /* 0x00000010241a7825 */ /* 0x004fc800078e001a */
[----:B0-----:R-:W-:-:S05]  /*c960*/  @P0 IMAD.WIDE.U32 R38, R36, 0x10, R38 ;  /* 0x0000001024260825 */ /* 0x001fca00078e0026 */
[----:B------:R0:W5:Y:S01]  /*c970*/  @P0 LDG.E.128 R8, desc[UR8][R38.64] ;  /* 0x0000000826080981 */ /* 0x000162000c1e1d00 */
[----:B-1----:R-:W-:-:S03]  /*c980*/  @P1 IMAD.WIDE.U32 R84, R36, 0x10, R24 ;  /* 0x0000001024541825 */ /* 0x002fc600078e0018 */
        /* <DEDUP_REMOVED lines=19> */
.L_x_14926:
        /* <DEDUP_REMOVED lines=13> */
.L_x_14928:
[----:B------:R-:W-:Y:S05]  /*cb90*/  BSYNC.RECONVERGENT B3 ;  /* 0x0000000000037941 */ /* 0x000fea0003800200 */
.L_x_14927:
        /* <DEDUP_REMOVED lines=43> */
.L_x_14925:
[----:B------:R-:W-:Y:S05]  /*ce50*/  BSYNC.RECONVERGENT B2 ;  /* 0x0000000000027941 */ /* 0x000fea0003800200 */
.L_x_14924:
        /* <DEDUP_REMOVED lines=20> */
.L_x_14931:
        /* <DEDUP_REMOVED lines=13> */
.L_x_14933:
[----:B------:R-:W-:Y:S05]  /*d070*/  BSYNC.RECONVERGENT B3 ;  /* 0x0000000000037941 */ /* 0x000fea0003800200 */
.L_x_14932:
        /* <DEDUP_REMOVED lines=42> */
.L_x_14930:
[----:B------:R-:W-:Y:S05]  /*d320*/  BSYNC.RECONVERGENT B2 ;  /* 0x0000000000027941 */ /* 0x000fea0003800200 */
.L_x_14929:
        /* <DEDUP_REMOVED lines=15> */
.L_x_14936:
        /* <DEDUP_REMOVED lines=13> */
.L_x_14938:
[----:B------:R-:W-:Y:S05]  /*d4f0*/  BSYNC.RECONVERGENT B3 ;  /* 0x0000000000037941 */ /* 0x000fea0003800200 */
.L_x_14937:
        /* <DEDUP_REMOVED lines=42> */
.L_x_14935:
[----:B------:R-:W-:Y:S05]  /*d7a0*/  BSYNC.RECONVERGENT B2 ;  /* 0x0000000000027941 */ /* 0x000fea0003800200 */
.L_x_14934:
        /* <DEDUP_REMOVED lines=17> */
.L_x_14941:
        /* <DEDUP_REMOVED lines=13> */
.L_x_14943:
[----:B------:R-:W-:Y:S05]  /*d990*/  BSYNC.RECONVERGENT B3 ;  /* 0x0000000000037941 */ /* 0x000fea0003800200 */
.L_x_14942:
        /* <DEDUP_REMOVED lines=42> */
.L_x_14940:
[----:B------:R-:W-:Y:S05]  /*dc40*/  BSYNC.RECONVERGENT B2 ;  /* 0x0000000000027941 */ /* 0x000fea0003800200 */
.L_x_14939:
        /* <DEDUP_REMOVED lines=15> */
.L_x_14946:
        /* <DEDUP_REMOVED lines=13> */
.L_x_14948:
[----:B------:R-:W-:Y:S05]  /*de10*/  BSYNC.RECONVERGENT B3 ;  /* 0x0000000000037941 */ /* 0x000fea0003800200 */
.L_x_14947:
        /* <DEDUP_REMOVED lines=42> */
.L_x_14945:
[----:B------:R-:W-:Y:S05]  /*e0c0*/  BSYNC.RECONVERGENT B2 ;  /* 0x0000000000027941 */ /* 0x000fea0003800200 */
.L_x_14944:
        /* <DEDUP_REMOVED lines=17> */
.L_x_14951:
        /* <DEDUP_REMOVED lines=13> */
.L_x_14953:
[----:B------:R-:W-:Y:S05]  /*e2b0*/  BSYNC.RECONVERGENT B3 ;  /* 0x0000000000037941 */ /* 0x000fea0003800200 */
.L_x_14952:
        /* <DEDUP_REMOVED lines=42> */
.L_x_14950:
[----:B------:R-:W-:Y:S05]  /*e560*/  BSYNC.RECONVERGENT B2 ;  /* 0x0000000000027941 */ /* 0x000fea0003800200 */
.L_x_14949:
        /* <DEDUP_REMOVED lines=15> */
.L_x_14956:
        /* <DEDUP_REMOVED lines=13> */
.L_x_14958:
[----:B------:R-:W-:Y:S05]  /*e730*/  BSYNC.RECONVERGENT B3 ;  /* 0x0000000000037941 */ /* 0x000fea0003800200 */
.L_x_14957:
        /* <DEDUP_REMOVED lines=39> */
[----:B------:R-:W-:Y:S01]  /*e9b0*/  IMAD.MOV.U32 R25, RZ, RZ, R80 ;  /* 0x000000ffff197224 */ /* 0x000fe200078e0050 */
[----:B------:R-:W-:Y:S02]  /*e9c0*/  LOP3.LUT R70, R70, UR31, R59, 0x96, !PT ;  /* 0x0000001f46467c12 */ /* 0x000fe4000f8e963b */
[----:B------:R-:W-:-:S07]  /*e9d0*/  MOV R80, R24 ;  /* 0x0000001800507202 */ /* 0x000fce0000000f00 */
.L_x_14955:
[----:B------:R-:W-:Y:S05]  /*e9e0*/  BSYNC.RECONVERGENT B2 ;  /* 0x0000000000027941 */ /* 0x000fea0003800200 */
.L_x_14954:
        /* <DEDUP_REMOVED lines=17> */
.L_x_14961:
        /* <DEDUP_REMOVED lines=15> */
.L_x_14963:
[----:B------:R-:W-:Y:S05]  /*ebf0*/  BSYNC.RECONVERGENT B3 ;  /* 0x0000000000037941 */ /* 0x000fea0003800200 */
.L_x_14962:
        /* <DEDUP_REMOVED lines=40> */
[----:B------:R-:W-:Y:S01]  /*ee80*/  IMAD.MOV.U32 R80, RZ, RZ, R24 ;  /* 0x000000ffff507224 */ /* 0x000fe200078e0018 */
[----:B------:R-:W-:-:S07]  /*ee90*/  LOP3.LUT R70, R70, UR31, R59, 0x96, !PT ;  /* 0x0000001f46467c12 */ /* 0x000fce000f8e963b */
.L_x_14960:
[----:B------:R-:W-:Y:S05]  /*eea0*/  BSYNC.RECONVERGENT B2 ;  /* 0x0000000000027941 */ /* 0x000fea0003800200 */
.L_x_14959:
        /* <DEDUP_REMOVED lines=35> */
.L_x_14923:
        /* <DEDUP_REMOVED lines=11> */
[----:B------:R-:W-:Y:S01]  /*f190*/  @!P2 MOV R80, R59 ;  /* 0x0000003b0050a202 */ /* 0x000fe20000000f00 */
[----:B------:R-:W-:Y:S02]  /*f1a0*/  @P2 VIADD R84, R67, 0x1 ;  /* 0x0000000143542836 */ /* 0x000fe40000000000 */
[----:B------:R-:W-:Y:S02]  /*f1b0*/  @P2 IMAD.MOV.U32 R38, RZ, RZ, R70 ;  /* 0x000000ffff262224 */ /* 0x000fe400078e0046 */
[----:B------:R-:W-:Y:S01]  /*f1c0*/  @P2 IMAD.MOV.U32 R80, RZ, RZ, R59 ;  /* 0x000000ffff502224 */ /* 0x000fe200078e003b */
[----:B------:R-:W-:Y:S06]  /*f1d0*/  BRA `(.L_x_14966) ;  /* 0x0000000000e47947 */ /* 0x000fec0003800000 */
.L_x_14967:
        /* <DEDUP_REMOVED lines=13> */
.L_x_14969:
[----:B------:R-:W-:Y:S05]  /*f2b0*/  BSYNC.RECONVERGENT B3 ;  /* 0x0000000000037941 */ /* 0x000fea0003800200 */
.L_x_14968:
        /* <DEDUP_REMOVED lines=41> */
[----:B------:R-:W-:Y:S01]  /*f550*/  IMAD.MOV.U32 R84, RZ, RZ, RZ ;  /* 0x000000ffff547224 */ /* 0x000fe200078e00ff */
[----:B------:R-:W-:-:S07]  /*f560*/  MOV R38, R59 ;  /* 0x0000003b00267202 */ /* 0x000fce0000000f00 */
.L_x_14966:
[----:B------:R-:W-:Y:S05]  /*f570*/  BSYNC.RECONVERGENT B2 ;  /* 0x0000000000027941 */ /* 0x000fea0003800200 */
.L_x_14965:
        /* <DEDUP_REMOVED lines=18> */
.L_x_14972:
        /* <DEDUP_REMOVED lines=13> */
.L_x_14974:
[----:B------:R-:W-:Y:S05]  /*f770*/  BSYNC.RECONVERGENT B3 ;  /* 0x0000000000037941 */ /* 0x000fea0003800200 */
.L_x_14973:
        /* <DEDUP_REMOVED lines=40> */
[----:B------:R-:W-:Y:S02]  /*fa00*/  HFMA2 R59, -RZ, RZ, 0, 0 ;  /* 0x00000000ff3b7431 */ /* 0x000fe400000001ff */
[----:B------:R-:W-:-:S07]  /*fa10*/  IMAD.MOV.U32 R80, RZ, RZ, R38 ;  /* 0x000000ffff507224 */ /* 0x000fce00078e0026 */
.L_x_14971:
[----:B------:R-:W-:Y:S05]  /*fa20*/  BSYNC.RECONVERGENT B2 ;  /* 0x0000000000027941 */ /* 0x000fea0003800200 */
.L_x_14970:
        /* <DEDUP_REMOVED lines=16> */
.L_x_14977:
        /* <DEDUP_REMOVED lines=13> */
.L_x_14979:
[----:B------:R-:W-:Y:S05]  /*fc00*/  BSYNC.RECONVERGENT B3 ;  /* 0x0000000000037941 */ /* 0x000fea0003800200 */
.L_x_14978:
        /* <DEDUP_REMOVED lines=42> */
.L_x_14976:
[----:B------:R-:W-:Y:S05]  /*feb0*/  BSYNC.RECONVERGENT B2 ;  /* 0x0000000000027941 */ /* 0x000fea0003800200 */
.L_x_14975:
        /* <DEDUP_REMOVED lines=16> */
.L_x_14982:
        /* <DEDUP_REMOVED lines=13> */
.L_x_14984:
[----:B------:R-:W-:Y:S05]  /*10090*/  BSYNC.RECONVERGENT B3 ;  /* 0x0000000000037941 */ /* 0x000fea0003800200 */
.L_x_14983:
        /* <DEDUP_REMOVED lines=42> */
.L_x_14981:
[----:B------:R-:W-:Y:S05]  /*10340*/  BSYNC.RECONVERGENT B2 ;  /* 0x0000000000027941 */ /* 0x000fea0003800200 */
.L_x_14980:
        /* <DEDUP_REMOVED lines=16> */
.L_x_14964:
        /* <DEDUP_REMOVED lines=24> */
.L_x_14985:
[----:B------:R-:W-:Y:S01]  /*105d0*/  IMAD.MOV.U32 R59, RZ, RZ, R80 ;  /* 0x000000ffff3b7224 */ /* 0x000fe200078e0050 */
[----:B------:R-:W-:-:S07]  /*105e0*/  IADD3 R36, PT, PT, R36, 0x20, RZ ;  /* 0x0000002024247810 */ /* 0x000fce0007ffe0ff */
.L_x_14922:
[----:B------:R-:W-:Y:S05]  /*105f0*/  BSYNC.RECONVERGENT B1 ;  /* 0x0000000000017941 */ /* 0x000fea0003800200 */
.L_x_14921:
        /* <DEDUP_REMOVED lines=34> */
.L_x_14991:
        /* <DEDUP_REMOVED lines=13> */
.L_x_14993:
[----:B------:R-:W-:Y:S05]  /*108f0*/  BSYNC.RECONVERGENT B3 ;  /* 0x0000000000037941 */ /* 0x000fea0003800200 */
.L_x_14992:
        /* <DEDUP_REMOVED lines=43> */
.L_x_14990:
[----:B------:R-:W-:Y:S05]  /*10bb0*/  BSYNC.RECONVERGENT B2 ;  /* 0x0000000000027941 */ /* 0x000fea0003800200 */
.L_x_14989:
[----:B------:R-:W0:Y:S01]  /*10bc0*/  LDC R56, c[0x0][0x408] ;  /* 0x00010200ff387b82 */ /* 0x000e220000000800 */
[----:B------:R-:W-:Y:S01]  /*10bd0*/  HFMA2 R84, -RZ, RZ, 0.1171875, 0 ;  /* 0x2f800000ff547431 */ /* 0x000fe200000001ff */
[----:B------:R-:W-:Y:S01]  /*10be0*/  ISETP.NE.AND P3, PT, R85, 0x1, PT ;  /* 0x000000015500780c */ /* 0x000fe20003f65270 */
[----:B------:R-:W-:Y:S01]  /*10bf0*/  BSSY.RECONVERGENT B2, `(.L_x_14994) ;  /* 0x0000049000027945 */ /* 0x000fe20003800200 */
[----:B------:R-:W-:Y:S01]  /*10c00*/  I2FP.F32.U32 R39, R38 ;  /* 0x0000002600277245 */ /* 0x000fe20000201000 */
[----:B------:R-:W-:-:S03]  /*10c10*/  IMAD.MOV.U32 R59, RZ, RZ, 0x2 ;  /* 0x00000002ff3b7424 */ /* 0x000fc600078e00ff */
[----:B------:R-:W1:Y:S01]  /*10c20*/  LDC R37, c[0x0][0x404] ;  /* 0x00010100ff257b82 */ /* 0x000e620000000800 */
[----:B------:R-:W-:Y:S01]  /*10c30*/  FFMA.FTZ R38, R39, R84, 1.1641532182693481445e-10 ;  /* 0x2f00000027267423 */ /* 0x000fe20000010054 */
[----:B0----5:R-:W-:Y:S01]  /*10c40*/  FMUL.FTZ R87, R28, R56 ;  /* 0x000000381c577220 */ /* 0x021fe20000410000 */
[----:B------:R-:W-:-:S03]  /*10c50*/  IMAD.MOV.U32 R28, RZ, RZ, R58 ;  /* 0x000000ffff1c7224 */ /* 0x000fc600078e003a */
        /* <DEDUP_REMOVED lines=10> */
.L_x_14996:
        /* <DEDUP_REMOVED lines=13> */
.L_x_14998:
[----:B------:R-:W-:Y:S05]  /*10dd0*/  BSYNC.RECONVERGENT B3 ;  /* 0x0000000000037941 */ /* 0x000fea0003800200 */
.L_x_14997:
        /* <DEDUP_REMOVED lines=42> */
.L_x_14995:
[----:B------:R-:W-:Y:S05]  /*11080*/  BSYNC.RECONVERGENT B2 ;  /* 0x0000000000027941 */ /* 0x000fea0003800200 */
.L_x_14994:
        /* <DEDUP_REMOVED lines=15> */
.L_x_15001:
        /* <DEDUP_REMOVED lines=13> */
.L_x_15003:
[----:B------:R-:W-:Y:S05]  /*11250*/  BSYNC.RECONVERGENT B3 ;  /* 0x0000000000037941 */ /* 0x000fea0003800200 */
.L_x_15002:
        /* <DEDUP_REMOVED lines=42> */
.L_x_15000:
[----:B------:R-:W-:Y:S05]  /*11500*/  BSYNC.RECONVERGENT B2 ;  /* 0x0000000000027941 */ /* 0x000fea0003800200 */
.L_x_14999:
[----:B------:R-:W-:Y:S01]  /*11510*/  ISETP.NE.AND P4, PT, R38, 0x1, PT ;  /* 0x000000012600780c */ /* 0x000fe20003f85270 */
[----:B------:R-:W-:Y:S01]  /*11520*/  BSSY.RECONVERGENT B2, `(.L_x_15004) ;  /* 0x0000048000027945 */ /* 0x000fe20003800200 */
[----:B------:R-:W-:Y:S01]  /*11530*/  I2FP.F32.U32 R39, R28 ;  /* 0x0000001c00277245 */ /* 0x000fe20000201000 */
[----:B------:R-:W-:Y:S01]  /*11540*/  FMUL.FTZ R85, R29, R56 ;  /* 0x000000381d557220 */ /* 0x000fe20000410000 */
[----:B------:R-:W-:-:S03]  /*11550*/  IMAD.MOV.U32 R29, RZ, RZ, R58 ;  /* 0x000000ffff1d7224 */ /* 0x000fc600078e003a */
        /* <DEDUP_REMOVED lines=12> */
.L_x_15006:
        /* <DEDUP_REMOVED lines=13> */
.L_x_15008:
[----:B------:R-:W-:Y:S05]  /*116f0*/  BSYNC.RECONVERGENT B3 ;  /* 0x0000000000037941 */ /* 0x000fea0003800200 */
.L_x_15007:
        /* <DEDUP_REMOVED lines=42> */
.L_x_15005:
[----:B------:R-:W-:Y:S05]  /*119a0*/  BSYNC.RECONVERGENT B2 ;  /* 0x0000000000027941 */ /* 0x000fea0003800200 */
.L_x_15004:
        /* <DEDUP_REMOVED lines=15> */
.L_x_15011:
        /* <DEDUP_REMOVED lines=13> */
.L_x_15013:
[----:B------:R-:W-:Y:S05]  /*11b70*/  BSYNC.RECONVERGENT B3 ;  /* 0x0000000000037941 */ /* 0x000fea0003800200 */
.L_x_15012:
        /* <DEDUP_REMOVED lines=42> */
.L_x_15010:
[----:B------:R-:W-:Y:S05]  /*11e20*/  BSYNC.RECONVERGENT B2 ;  /* 0x0000000000027941 */ /* 0x000fea0003800200 */
.L_x_15009:
[----:B------:R-:W-:Y:S01]  /*11e30*/  ISETP.NE.AND P5, PT, R38, 0x1, PT ;  /* 0x000000012600780c */ /* 0x000fe20003fa5270 */
[----:B------:R-:W-:Y:S01]  /*11e40*/  BSSY.RECONVERGENT B2, `(.L_x_15014) ;  /* 0x0000048000027945 */ /* 0x000fe20003800200 */
[----:B------:R-:W-:Y:S01]  /*11e50*/  I2FP.F32.U32 R29, R29 ;  /* 0x0000001d001d7245 */ /* 0x000fe20000201000 */
[----:B------:R-:W-:Y:S01]  /*11e60*/  FMUL.FTZ R89, R30, R56 ;  /* 0x000000381e597220 */ /* 0x000fe20000410000 */
[----:B------:R-:W-:-:S03]  /*11e70*/  IMAD.MOV.U32 R30, RZ, RZ, 0x2 ;  /* 0x00000002ff1e7424 */ /* 0x000fc600078e00ff */
        /* <DEDUP_REMOVED lines=12> */
.L_x_15016:
        /* <DEDUP_REMOVED lines=13> */
.L_x_15018:
[----:B------:R-:W-:Y:S05]  /*12010*/  BSYNC.RECONVERGENT B3 ;  /* 0x0000000000037941 */ /* 0x000fea0003800200 */
.L_x_15017:
        /* <DEDUP_REMOVED lines=42> */
.L_x_15015:
[----:B------:R-:W-:Y:S05]  /*122c0*/  BSYNC.RECONVERGENT B2 ;  /* 0x0000000000027941 */ /* 0x000fea0003800200 */
.L_x_15014:
        /* <DEDUP_REMOVED lines=15> */
.L_x_15021:
        /* <DEDUP_REMOVED lines=13> */
.L_x_15023:
[----:B------:R-:W-:Y:S05]  /*12490*/  BSYNC.RECONVERGENT B3 ;  /* 0x0000000000037941 */ /* 0x000fea0003800200 */
.L_x_15022:
        /* <DEDUP_REMOVED lines=42> */
.L_x_15020:
[----:B------:R-:W-:Y:S05]  /*12740*/  BSYNC.RECONVERGENT B2 ;  /* 0x0000000000027941 */ /* 0x000fea0003800200 */
.L_x_15019:
[----:B------:R-:W-:Y:S01]  /*12750*/  ISETP.NE.AND P6, PT, R38, 0x1, PT ;  /* 0x000000012600780c */ /* 0x000fe20003fc5270 */
[----:B------:R-:W-:Y:S01]  /*12760*/  BSSY.RECONVERGENT B2, `(.L_x_15024) ;  /* 0x000004a000027945 */ /* 0x000fe20003800200 */
[----:B------:R-:W-:Y:S01]  /*12770*/  I2FP.F32.U32 R29, R29 ;  /* 0x0000001d001d7245 */ /* 0x000fe20000201000 */
[----:B------:R-:W-:Y:S01]  /*12780*/  FMUL.FTZ R91, R31, R56 ;  /* 0x000000381f5b7220 */ /* 0x000fe20000410000 */
[----:B------:R-:W-:-:S03]  /*12790*/  IMAD.MOV.U32 R67, RZ, RZ, 0x2 ;  /* 0x00000002ff437424 */ /* 0x000fc600078e00ff */
        /* <DEDUP_REMOVED lines=12> */
.L_x_15026:
        /* <DEDUP_REMOVED lines=15> */
.L_x_15028:
[----:B------:R-:W-:Y:S05]  /*12950*/  BSYNC.RECONVERGENT B3 ;  /* 0x0000000000037941 */ /* 0x000fea0003800200 */
.L_x_15027:
        /* <DEDUP_REMOVED lines=42> */
.L_x_15025:
[----:B------:R-:W-:Y:S05]  /*12c00*/  BSYNC.RECONVERGENT B2 ;  /* 0x0000000000027941 */ /* 0x000fea0003800200 */
.L_x_15024:
        /* <DEDUP_REMOVED lines=14> */
[----:B------:R-:W-:Y:S02]  /*12cf0*/  FSETP.GTU.FTZ.AND P6, PT, R90, R37, PT ;  /* 0x000000255a00720b */ /* 0x000fe40003fdc000 */
        /* <DEDUP_REMOVED lines=20> */
.L_x_14988:
        /* <DEDUP_REMOVED lines=13> */
[----:B------:R-:W-:Y:S01]  /*12f10*/  @!P2 IMAD.MOV.U32 R38, RZ, RZ, R71 ;  /* 0x000000ffff26a224 */ /* 0x000fe200078e0047 */
[----:B------:R-:W-:Y:S01]  /*12f20*/  @P2 MOV R38, R70 ;  /* 0x0000004600262202 */ /* 0x000fe20000000f00 */
[----:B------:R-:W-:Y:S06]  /*12f30*/  BRA `(.L_x_15031) ;  /* 0x0000000000e47947 */ /* 0x000fec0003800000 */
.L_x_15032:
        /* <DEDUP_REMOVED lines=13> */
.L_x_15034:
[----:B------:R-:W-:Y:S05]  /*13010*/  BSYNC.RECONVERGENT B3 ;  /* 0x0000000000037941 */ /* 0x000fea0003800200 */
.L_x_15033:
        /* <DEDUP_REMOVED lines=36> */
[----:B------:R-:W-:-:S05]  /*13260*/  IMAD.WIDE.U32 R38, R39, -0x326172a9, RZ ;  /* 0xcd9e8d5727267825 */ /* 0x000fca00078e00ff */
[----:B------:R-:W-:Y:S02]  /*13270*/  LOP3.LUT R70, R70, UR31, R39, 0x96, !PT ;  /* 0x0000001f46467c12 */ /* 0x000fe4000f8e9627 */
[----:B------:R-:W-:Y:S01]  /*13280*/  MOV R58, R38 ;  /* 0x00000026003a7202 */ /* 0x000fe20000000f00 */
[----:B------:R-:W-:-:S04]  /*13290*/  IMAD.WIDE.U32 R38, R37, -0x2daee0ad, RZ ;  /* 0xd2511f5325267825 */ /* 0x000fc800078e00ff */
[----:B------:R-:W-:Y:S01]  /*132a0*/  IMAD.MOV.U32 R80, RZ, RZ, R38 ;  /* 0x000000ffff507224 */ /* 0x000fe200078e0026 */
[----:B------:R-:W-:Y:S02]  /*132b0*/  LOP3.LUT R71, R84, UR32, R39, 0x96, !PT ;  /* 0x0000002054477c12 */ /* 0x000fe4000f8e9627 */
[----:B------:R-:W-:-:S07]  /*132c0*/  MOV R38, R59 ;  /* 0x0000003b00267202 */ /* 0x000fce0000000f00 */
.L_x_15031:
[----:B------:R-:W-:Y:S05]  /*132d0*/  BSYNC.RECONVERGENT B2 ;  /* 0x0000000000027941 */ /* 0x000fea0003800200 */
.L_x_15030:
[----:B------:R-:W0:Y:S01]  /*132e0*/  LDC R37, c[0x0][0x404] ;  /* 0x00010100ff257b82 */ /* 0x000e220000000800 */
[----:B------:R-:W-:Y:S01]  /*132f0*/  HFMA2 R84, -RZ, RZ, 0.1171875, 0 ;  /* 0x2f800000ff547431 */ /* 0x000fe200000001ff */
[----:B------:R-:W-:Y:S01]  /*13300*/  ISETP.NE.AND P3, PT, R85, 0x1, PT ;  /* 0x000000015500780c */ /* 0x000fe20003f65270 */
[----:B------:R-:W-:Y:S01]  /*13310*/  BSSY.RECONVERGENT B2, `(.L_x_15035) ;  /* 0x0000047000027945 */ /* 0x000fe20003800200 */
[----:B------:R-:W-:Y:S01]  /*13320*/  I2FP.F32.U32 R39, R38 ;  /* 0x0000002600277245 */ /* 0x000fe20000201000 */
[----:B------:R-:W-:-:S04]  /*13330*/  IMAD.MOV.U32 R59, RZ, RZ, 0x2 ;  /* 0x00000002ff3b7424 */ /* 0x000fc800078e00ff */
[----:B------:R-:W-:Y:S01]  /*13340*/  FFMA.FTZ R38, R39, R84, 1.1641532182693481445e-10 ;  /* 0x2f00000027267423 */ /* 0x000fe20000010054 */
[----:B------:R-:W-:-:S04]  /*13350*/  MOV R39, R58 ;  /* 0x0000003a00277202 */ /* 0x000fc80000000f00 */
[----:B0-----:R-:W-:Y:S01]  /*13360*/  FSETP.LE.FTZ.AND P2, PT, R38, R37, PT ;  /* 0x000000252600720b */ /* 0x001fe20003f53000 */
        /* <DEDUP_REMOVED lines=9> */
.L_x_15037:
        /* <DEDUP_REMOVED lines=13> */
.L_x_15039:
[----:B------:R-:W-:Y:S05]  /*134d0*/  BSYNC.RECONVERGENT B3 ;  /* 0x0000000000037941 */ /* 0x000fea0003800200 */
.L_x_15038:
        /* <DEDUP_REMOVED lines=41> */
[----:B------:R-:W-:-:S07]  /*13770*/  HFMA2 R59, -RZ, RZ, 0, 0 ;  /* 0x00000000ff3b7431 */ /* 0x000fce00000001ff */
.L_x_15036:
[----:B------:R-:W-:Y:S05]  /*13780*/  BSYNC.RECONVERGENT B2 ;  /* 0x0000000000027941 */ /* 0x000fea0003800200 */
.L_x_15035:
[----:B------:R-:W-:Y:S01]  /*13790*/  ISETP.NE.AND P4, PT, R59, 0x1, PT ;  /* 0x000000013b00780c */ /* 0x000fe20003f85270 */
[----:B------:R-:W-:Y:S01]  /*137a0*/  BSSY.RECONVERGENT B2, `(.L_x_15040) ;  /* 0x0000047000027945 */ /* 0x000fe20003800200 */
[----:B------:R-:W-:Y:S01]  /*137b0*/  I2FP.F32.U32 R39, R39 ;  /* 0x0000002700277245 */ /* 0x000fe20000201000 */
[----:B------:R-:W-:-:S04]  /*137c0*/  IMAD.MOV.U32 R85, RZ, RZ, 0x2 ;  /* 0x00000002ff557424 */ /* 0x000fc800078e00ff */
        /* <DEDUP_REMOVED lines=12> */
.L_x_15042:
        /* <DEDUP_REMOVED lines=13> */
.L_x_15044:
[----:B------:R-:W-:Y:S05]  /*13960*/  BSYNC.RECONVERGENT B3 ;  /* 0x0000000000037941 */ /* 0x000fea0003800200 */
.L_x_15043:
        /* <DEDUP_REMOVED lines=42> */
.L_x_15041:
[----:B------:R-:W-:Y:S05]  /*13c10*/  BSYNC.RECONVERGENT B2 ;  /* 0x0000000000027941 */ /* 0x000fea0003800200 */
.L_x_15040:
        /* <DEDUP_REMOVED lines=16> */
.L_x_15047:
        /* <DEDUP_REMOVED lines=13> */
.L_x_15049:
[----:B------:R-:W-:Y:S05]  /*13df0*/  BSYNC.RECONVERGENT B3 ;  /* 0x0000000000037941 */ /* 0x000fea0003800200 */
.L_x_15048:
        /* <DEDUP_REMOVED lines=42> */
.L_x_15046:
[----:B------:R-:W-:Y:S05]  /*140a0*/  BSYNC.RECONVERGENT B2 ;  /* 0x0000000000027941 */ /* 0x000fea0003800200 */
.L_x_15045:
        /* <DEDUP_REMOVED lines=16> */
.L_x_15029:
        /* <DEDUP_REMOVED lines=24> */
.L_x_15050:
[----:B------:R-:W-:Y:S01]  /*14330*/  MOV R59, R80 ;  /* 0x00000050003b7202 */ /* 0x000fe20000000f00 */
[----:B------:R-:W-:-:S07]  /*14340*/  VIADD R36, R36, 0x20 ;  /* 0x0000002024247836 */ /* 0x000fce0000000000 */
.L_x_14987:
[----:B------:R-:W-:Y:S05]  /*14350*/  BSYNC.RECONVERGENT B1 ;  /* 0x0000000000017941 */ /* 0x000fea0003800200 */
.L_x_14986:
        /* <DEDUP_REMOVED lines=34> */
.L_x_15056:
        /* <DEDUP_REMOVED lines=13> */
.L_x_15058:
[----:B------:R-:W-:Y:S05]  /*14650*/  BSYNC.RECONVERGENT B3 ;  /* 0x0000000000037941 */ /* 0x000fea0003800200 */
.L_x_15057:
        /* <DEDUP_REMOVED lines=41> */
[----:B------:R-:W-:-:S07]  /*148f0*/  LOP3.LUT R71, R84, UR32, R39, 0x96, !PT ;  /* 0x0000002054477c12 */ /* 0x000fce000f8e9627 */
.L_x_15055:
[----:B------:R-:W-:Y:S05]  /*14900*/  BSYNC.RECONVERGENT B2 ;  /* 0x0000000000027941 */ /* 0x000fea0003800200 */
.L_x_15054:
[----:B------:R-:W0:Y:S01]  /*14910*/  LDC R37, c[0x0][0x408] ;  /* 0x00010200ff257b82 */ /* 0x000e220000000800 */
[----:B------:R-:W-:Y:S01]  /*14920*/  ISETP.NE.AND P3, PT, R85, 0x1, PT ;  /* 0x000000015500780c */ /* 0x000fe20003f65270 */
[----:B------:R-:W-:Y:S01]  /*14930*/  BSSY.RECONVERGENT B2, `(.L_x_15059) ;  /* 0x000004a000027945 */ /* 0x000fe20003800200 */
[----:B------:R-:W-:Y:S01]  /*14940*/  I2FP.F32.U32 R59, R56 ;  /* 0x00000038003b7245 */ /* 0x000fe20000201000 */
[----:B------:R-:W-:Y:S01]  /*14950*/  IMAD.MOV.U32 R56, RZ, RZ, 0x2f800000 ;  /* 0x2f800000ff387424 */ /* 0x000fe200078e00ff */
[----:B------:R-:W-:-:S03]  /*14960*/  MOV R67, 0x2 ;  /* 0x0000000200437802 */ /* 0x000fc60000000f00 */
        /* <DEDUP_REMOVED lines=14> */
.L_x_15061:
        /* <DEDUP_REMOVED lines=13> */
.L_x_15063:
[----:B------:R-:W-:Y:S05]  /*14b20*/  BSYNC.RECONVERGENT B3 ;  /* 0x0000000000037941 */ /* 0x000fea0003800200 */
.L_x_15062:
[----:B------:R-:W-:Y:S01]  /*14b30*/  LOP3.LUT R58, R66, UR7, R85, 0x96, !PT ;  /* 0x00000007423a7c12 */ /* 0x000fe2000f8e9655 */
[----:B------:R-:W-:-:S04]  /*14b40*/  IMAD.WIDE.U32 R70, R76, -0x326172a9, RZ ;  /* 0xcd9e8d574c467825 */ /* 0x000fc800078e00ff */
[----:B------:R-:W-:Y:S01]  /*14b50*/  IMAD.WIDE.U32 R58, R58, -0x326172a9, RZ ;  /* 0xcd9e8d573a3a7825 */ /* 0x000fe200078e00ff */
[----:B------:R-:W-:-:S03]  /*14b60*/  LOP3.LUT R71, R72, UR6, R71, 0x96, !PT ;  /* 0x0000000648477c12 */ /* 0x000fc6000f8e9647 */
[----:B------:R-:W-:Y:S01]  /*14b70*/  IMAD.MOV.U32 R32, RZ, RZ, R38 ;  /* 0x000000ffff207224 */ /* 0x000fe200078e0026 */
[----:B------:R-:W-:Y:S01]  /*14b80*/  LOP3.LUT R85, R70, UR15, R59, 0x96, !PT ;  /* 0x0000000f46557c12 */ /* 0x000fe2000f8e963b */
[----:B------:R-:W-:-:S04]  /*14b90*/  IMAD.WIDE.U32 R70, R71, -0x2daee0ad, RZ ;  /* 0xd2511f5347467825 */ /* 0x000fc800078e00ff */
        /* <DEDUP_REMOVED lines=32> */
[----:B------:R-:W-:-:S04]  /*14da0*/  LOP3.LUT R70, R70, UR31, R59, 0x96, !PT ;  /* 0x0000001f46467c12 */ /* 0x000fc8000f8e963b */
[----:B------:R-:W-:Y:S02]  /*14db0*/  LOP3.LUT R71, R86, UR32, R85, 0x96, !PT ;  /* 0x0000002056477c12 */ /* 0x000fe4000f8e9655 */
[----:B------:R-:W-:-:S07]  /*14dc0*/  MOV R38, R84 ;  /* 0x0000005400267202 */ /* 0x000fce0000000f00 */
.L_x_15060:
[----:B------:R-:W-:Y:S05]  /*14dd0*/  BSYNC.RECONVERGENT B2 ;  /* 0x0000000000027941 */ /* 0x000fea0003800200 */
.L_x_15059:
        /* <DEDUP_REMOVED lines=15> */
.L_x_15066:
        /* <DEDUP_REMOVED lines=13> */
.L_x_15068:
[----:B------:R-:W-:Y:S05]  /*14fa0*/  BSYNC.RECONVERGENT B3 ;  /* 0x0000000000037941 */ /* 0x000fea0003800200 */
.L_x_15067:
        /* <DEDUP_REMOVED lines=38> */
[----:B------:R-:W-:Y:S02]  /*15210*/  LOP3.LUT R70, R70, UR31, R59, 0x96, !PT ;  /* 0x0000001f46467c12 */ /* 0x000fe4000f8e963b */
[----:B------:R-:W-:Y:S01]  /*15220*/  MOV R38, R84 ;  /* 0x0000005400267202 */ /* 0x000fe20000000f00 */
[----:B------:R-:W-:Y:S01]  /*15230*/  IMAD.MOV.U32 R84, RZ, RZ, RZ ;  /* 0x000000ffff547224 */ /* 0x000fe200078e00ff */
[----:B------:R-:W-:-:S07]  /*15240*/  LOP3.LUT R71, R86, UR32, R85, 0x96, !PT ;  /* 0x0000002056477c12 */ /* 0x000fce000f8e9655 */
.L_x_15065:
[----:B------:R-:W-:Y:S05]  /*15250*/  BSYNC.RECONVERGENT B2 ;  /* 0x0000000000027941 */ /* 0x000fea0003800200 */
.L_x_15064:
        /* <DEDUP_REMOVED lines=17> */
.L_x_15071:
        /* <DEDUP_REMOVED lines=13> */
.L_x_15073:
[----:B------:R-:W-:Y:S05]  /*15440*/  BSYNC.RECONVERGENT B3 ;  /* 0x0000000000037941 */ /* 0x000fea0003800200 */
.L_x_15072:
        /* <DEDUP_REMOVED lines=39> */
[----:B------:R-:W-:Y:S01]  /*156c0*/  LOP3.LUT R71, R84, UR32, R33, 0x96, !PT ;  /* 0x0000002054477c12 */ /* 0x000fe2000f8e9621 */
[----:B------:R-:W-:Y:S01]  /*156d0*/  IMAD.MOV.U32 R33, RZ, RZ, R38 ;  /* 0x000000ffff217224 */ /* 0x000fe200078e0026 */
[----:B------:R-:W-:-:S07]  /*156e0*/  MOV R38, R32 ;  /* 0x0000002000267202 */ /* 0x000fce0000000f00 */
.L_x_15070:
[----:B------:R-:W-:Y:S05]  /*156f0*/  BSYNC.RECONVERGENT B2 ;  /* 0x0000000000027941 */ /* 0x000fea0003800200 */
.L_x_15069:
        /* <DEDUP_REMOVED lines=15> */
.L_x_15076:
        /* <DEDUP_REMOVED lines=13> */
.L_x_15078:
[----:B------:R-:W-:Y:S05]  /*158c0*/  BSYNC.RECONVERGENT B3 ;  /* 0x0000000000037941 */ /* 0x000fea0003800200 */
.L_x_15077:
        /* <DEDUP_REMOVED lines=41> */
[----:B------:R-:W-:-:S07]  /*15b60*/  MOV R38, R32 ;  /* 0x0000002000267202 */ /* 0x000fce0000000f00 */
.L_x_15075:
[----:B------:R-:W-:Y:S05]  /*15b70*/  BSYNC.RECONVERGENT B2 ;  /* 0x0000000000027941 */ /* 0x000fea0003800200 */
.L_x_15074:
[----:B------:R-:W-:Y:S01]  /*15b80*/  ISETP.NE.AND P5, PT, R67, 0x1, PT ;  /* 0x000000014300780c */ /* 0x000fe20003fa5270 */
[----:B------:R-:W-:Y:S01]  /*15b90*/  FMUL.FTZ R91, R34, R37 ;  /* 0x00000025225b7220 */ /* 0x000fe20000410000 */
[----:B------:R-:W-:Y:S01]  /*15ba0*/  I2FP.F32.U32 R33, R33 ;  /* 0x0000002100217245 */ /* 0x000fe20000201000 */
[----:B------:R-:W-:Y:S01]  /*15bb0*/  BSSY.RECONVERGENT B2, `(.L_x_15079) ;  /* 0x0000046000027945 */ /* 0x000fe20003800200 */
[----:B------:R-:W-:-:S03]  /*15bc0*/  HFMA2 R34, -RZ, RZ, 0, 1.1920928955078125e-07 ;  /* 0x00000002ff227431 */ /* 0x000fc600000001ff */
        /* <DEDUP_REMOVED lines=12> */
.L_x_15081:
        /* <DEDUP_REMOVED lines=13> */
.L_x_15083:
[----:B------:R-:W-:Y:S05]  /*15d60*/  BSYNC.RECONVERGENT B3 ;  /* 0x0000000000037941 */ /* 0x000fea0003800200 */
.L_x_15082:
        /* <DEDUP_REMOVED lines=42> */
.L_x_15080:
[----:B------:R-:W-:Y:S05]  /*16010*/  BSYNC.RECONVERGENT B2 ;  /* 0x0000000000027941 */ /* 0x000fea0003800200 */
.L_x_15079:
        /* <DEDUP_REMOVED lines=15> */
.L_x_15086:
        /* <DEDUP_REMOVED lines=13> */
.L_x_15088:
[----:B------:R-:W-:Y:S05]  /*161e0*/  BSYNC.RECONVERGENT B3 ;  /* 0x0000000000037941 */ /* 0x000fea0003800200 */
.L_x_15087:
        /* <DEDUP_REMOVED lines=42> */
.L_x_15085:
[----:B------:R-:W-:Y:S05]  /*16490*/  BSYNC.RECONVERGENT B2 ;  /* 0x0000000000027941 */ /* 0x000fea0003800200 */
.L_x_15084:
[----:B------:R-:W-:Y:S01]  /*164a0*/  ISETP.NE.AND P6, PT, R59, 0x1, PT ;  /* 0x000000013b00780c */ /* 0x000fe20003fc5270 */
[----:B------:R-:W-:Y:S01]  /*164b0*/  BSSY.RECONVERGENT B2, `(.L_x_15089) ;  /* 0x000004a000027945 */ /* 0x000fe20003800200 */
[----:B------:R-:W-:Y:S01]  /*164c0*/  I2FP.F32.U32 R33, R33 ;  /* 0x0000002100217245 */ /* 0x000fe20000201000 */
[----:B------:R-:W-:Y:S02]  /*164d0*/  HFMA2 R67, -RZ, RZ, 0, 1.1920928955078125e-07 ;  /* 0x00000002ff437431 */ /* 0x000fe400000001ff */
        /* <DEDUP_REMOVED lines=13> */
.L_x_15091:
        /* <DEDUP_REMOVED lines=15> */
.L_x_15093:
[----:B------:R-:W-:Y:S05]  /*166a0*/  BSYNC.RECONVERGENT B3 ;  /* 0x0000000000037941 */ /* 0x000fea0003800200 */
.L_x_15092:
        /* <DEDUP_REMOVED lines=42> */
.L_x_15090:
[----:B------:R-:W-:Y:S05]  /*16950*/  BSYNC.RECONVERGENT B2 ;  /* 0x0000000000027941 */ /* 0x000fea0003800200 */
.L_x_15089:
[----:B------:R-:W-:Y:S01]  /*16960*/  FMUL.FTZ R35, R8, R37 ;  /* 0x0000002508237220 */ /* 0x000fe20000410000 */
[----:B------:R-:W-:Y:S01]  /*16970*/  FSETP.GTU.FTZ.AND P6, PT, R90, R39, PT ;  /* 0x000000275a00720b */ /* 0x000fe20003fdc000 */
[----:B------:R-:W-:Y:S01]  /*16980*/  FMUL.FTZ R86, R9, R37 ;  /* 0x0000002509567220 */ /* 0x000fe20000410000 */
        /* <DEDUP_REMOVED lines=32> */
.L_x_15053:
        /* <DEDUP_REMOVED lines=16> */
.L_x_15097:
        /* <DEDUP_REMOVED lines=13> */
.L_x_15099:
[----:B------:R-:W-:Y:S05]  /*16d60*/  BSYNC.RECONVERGENT B3 ;  /* 0x0000000000037941 */ /* 0x000fea0003800200 */
.L_x_15098:
        /* <DEDUP_REMOVED lines=34> */
[----:B------:R-:W-:Y:S01]  /*16f90*/  HFMA2 R85, -RZ, RZ, 0, 0 ;  /* 0x00000000ff557431 */ /* 0x000fe200000001ff */
[----:B------:R-:W-:Y:S01]  /*16fa0*/  LOP3.LUT R37, R38, UR29, R71, 0x96, !PT ;  /* 0x0000001d26257c12 */ /* 0x000fe2000f8e9647 */
[----:B------:R-:W-:-:S05]  /*16fb0*/  IMAD.WIDE.U32 R38, R39, -0x326172a9, RZ ;  /* 0xcd9e8d5727267825 */ /* 0x000fca00078e00ff */
[----:B------:R-:W-:Y:S02]  /*16fc0*/  LOP3.LUT R70, R70, UR31, R39, 0x96, !PT ;  /* 0x0000001f46467c12 */ /* 0x000fe4000f8e9627 */
[----:B------:R-:W-:Y:S01]  /*16fd0*/  MOV R58, R38 ;  /* 0x00000026003a7202 */ /* 0x000fe20000000f00 */
[----:B------:R-:W-:-:S05]  /*16fe0*/  IMAD.WIDE.U32 R38, R37, -0x2daee0ad, RZ ;  /* 0xd2511f5325267825 */ /* 0x000fca00078e00ff */
[----:B------:R-:W-:Y:S01]  /*16ff0*/  LOP3.LUT R71, R84, UR32, R39, 0x96, !PT ;  /* 0x0000002054477c12 */ /* 0x000fe2000f8e9627 */
[----:B------:R-:W-:-:S07]  /*17000*/  IMAD.MOV.U32 R39, RZ, RZ, R59 ;  /* 0x000000ffff277224 */ /* 0x000fce00078e003b */
.L_x_15096:
[----:B------:R-:W-:Y:S05]  /*17010*/  BSYNC.RECONVERGENT B2 ;  /* 0x0000000000027941 */ /* 0x000fea0003800200 */
.L_x_15095:
[----:B------:R-:W0:Y:S01]  /*17020*/  LDC R37, c[0x0][0x404] ;  /* 0x00010100ff257b82 */ /* 0x000e220000000800 */
[----:B------:R-:W-:Y:S01]  /*17030*/  ISETP.NE.AND P3, PT, R85, 0x1, PT ;  /* 0x000000015500780c */ /* 0x000fe20003f65270 */
[----:B------:R-:W-:Y:S01]  /*17040*/  BSSY.RECONVERGENT B2, `(.L_x_15100) ;  /* 0x0000048000027945 */ /* 0x000fe20003800200 */
[----:B------:R-:W-:Y:S01]  /*17050*/  I2FP.F32.U32 R84, R39 ;  /* 0x0000002700547245 */ /* 0x000fe20000201000 */
[----:B------:R-:W-:Y:S01]  /*17060*/  IMAD.MOV.U32 R39, RZ, RZ, 0x2f800000 ;  /* 0x2f800000ff277424 */ /* 0x000fe200078e00ff */
        /* <DEDUP_REMOVED lines=13> */
.L_x_15102:
        /* <DEDUP_REMOVED lines=13> */
.L_x_15104:
[----:B------:R-:W-:Y:S05]  /*17210*/  BSYNC.RECONVERGENT B3 ;  /* 0x0000000000037941 */ /* 0x000fea0003800200 */
.L_x_15103:
        /* <DEDUP_REMOVED lines=40> */
[----:B------:R-:W-:Y:S01]  /*174a0*/  IMAD.MOV.U32 R59, RZ, RZ, R38 ;  /* 0x000000ffff3b7224 */ /* 0x000fe200078e0026 */
[----:B------:R-:W-:-:S07]  /*174b0*/  MOV R38, R84 ;  /* 0x0000005400267202 */ /* 0x000fce0000000f00 */
.L_x_15101:
[----:B------:R-:W-:Y:S05]  /*174c0*/  BSYNC.RECONVERGENT B2 ;  /* 0x0000000000027941 */ /* 0x000fea0003800200 */
.L_x_15100:
        /* <DEDUP_REMOVED lines=16> */
.L_x_15107:
        /* <DEDUP_REMOVED lines=13> */
.L_x_15109:
[----:B------:R-:W-:Y:S05]  /*176a0*/  BSYNC.RECONVERGENT B3 ;  /* 0x0000000000037941 */ /* 0x000fea0003800200 */
.L_x_15108:
        /* <DEDUP_REMOVED lines=38> */
[----:B------:R-:W-:Y:S01]  /*17910*/  IMAD.MOV.U32 R85, RZ, RZ, RZ ;  /* 0x000000ffff557224 */ /* 0x000fe200078e00ff */
[----:B------:R-:W-:Y:S01]  /*17920*/  LOP3.LUT R70, R70, UR31, R59, 0x96, !PT ;  /* 0x0000001f46467c12 */ /* 0x000fe2000f8e963b */
[----:B------:R-:W-:Y:S01]  /*17930*/  IMAD.MOV.U32 R59, RZ, RZ, R38 ;  /* 0x000000ffff3b7224 */ /* 0x000fe200078e0026 */
[----:B------:R-:W-:-:S07]  /*17940*/  MOV R38, R84 ;  /* 0x0000005400267202 */ /* 0x000fce0000000f00 */
.L_x_15106:
[----:B------:R-:W-:Y:S05]  /*17950*/  BSYNC.RECONVERGENT B2 ;  /* 0x0000000000027941 */ /* 0x000fea0003800200 */
.L_x_15105:
        /* <DEDUP_REMOVED lines=16> */
.L_x_15112:
        /* <DEDUP_REMOVED lines=13> */
.L_x_15114:
[----:B------:R-:W-:Y:S05]  /*17b30*/  BSYNC.RECONVERGENT B3 ;  /* 0x0000000000037941 */ /* 0x000fea0003800200 */
.L_x_15113:
        /* <DEDUP_REMOVED lines=42> */
.L_x_15111:
[----:B------:R-:W-:Y:S05]  /*17de0*/  BSYNC.RECONVERGENT B2 ;  /* 0x0000000000027941 */ /* 0x000fea0003800200 */
.L_x_15110:
        /* <DEDUP_REMOVED lines=16> */
.L_x_15094:
[----:B------:R-:W0:Y:S01]  /*17ef0*/  LDC.64 R84, c[0x0][0x3a8] ;  /* 0x0000ea00ff547b82 */ /* 0x000e220000000a00 */
[----:B------:R-:W-:Y:S01]  /*17f00*/  SEL R37, RZ, 0x1000000, !P5 ;  /* 0x01000000ff257807 */ /* 0x000fe20006800000 */
[----:B------:R-:W-:Y:S01]  /*17f10*/  IMAD.MOV.U32 R59, RZ, RZ, R38 ;  /* 0x000000ffff3b7224 */ /* 0x000fe200078e0026 */
[----:B------:R-:W-:Y:S02]  /*17f20*/  SEL R88, RZ, 0x10000, !P4 ;  /* 0x00010000ff587807 */ /* 0x000fe40006000000 */
[----:B------:R-:W-:Y:S02]  /*17f30*/  SEL R39, RZ, 0x100, !P3 ;  /* 0x00000100ff277807 */ /* 0x000fe40005800000 */
[----:B------:R-:W-:Y:S02]  /*17f40*/  SEL R90, RZ, 0x1, !P2 ;  /* 0x00000001ff5a7807 */ /* 0x000fe40005000000 */
[----:B------:R-:W-:-:S04]  /*17f50*/  IADD3 R37, PT, PT, R39, R37, R88 ;  /* 0x0000002527257210 */ /* 0x000fc80007ffe058 */
[----:B------:R-:W-:Y:S01]  /*17f60*/  IADD3 R37, PT, PT, R37, R90, RZ ;  /* 0x0000005a25257210 */ /* 0x000fe20007ffe0ff */
[C---:B0-----:R-:W-:Y:S02]  /*17f70*/  IMAD.WIDE.U32 R86, R36.reuse, 0x10, R84 ;  /* 0x0000001024567825 */ /* 0x041fe400078e0054 */
[----:B------:R-:W0:Y:S03]  /*17f80*/  LDC.64 R84, c[0x0][0x3b0] ;  /* 0x0000ec00ff547b82 */ /* 0x000e260000000a00 */
[----:B------:R2:W-:Y:S01]  /*17f90*/  STG.E.128 desc[UR8][R86.64], R32 ;  /* 0x0000002056007986 */ /* 0x0005e2000c101d08 */
[----:B0-----:R-:W-:-:S05]  /*17fa0*/  IMAD.WIDE.U32 R84, R36, 0x4, R84 ;  /* 0x0000000424547825 */ /* 0x001fca00078e0054 */
[----:B------:R2:W-:Y:S01]  /*17fb0*/  STG.E desc[UR8][R84.64], R37 ;  /* 0x0000002554007986 */ /* 0x0005e2000c101908 */
[----:B------:R-:W-:Y:S05]  /*17fc0*/  @!P0 BRA `(.L_x_15052) ;  /* 0x00000000002c8947 */ /* 0x000fea0003800000 */
[----:B------:R-:W0:Y:S02]  /*17fd0*/  LDC.64 R38, c[0x0][0x3b8] ;  /* 0x0000ee00ff267b82 */ /* 0x000e240000000a00 */
[----:B0-----:R-:W-:Y:S01]  /*17fe0*/  IMAD.WIDE.U32 R38, R36, 0x4, R38 ;  /* 0x0000000424267825 */ /* 0x001fe200078e0026 */
[----:B------:R-:W-:-:S04]  /*17ff0*/  SHF.L.U32 R36, R54, 0x10, RZ ;  /* 0x0000001036247819 */ /* 0x000fc800000006ff */
[----:B--2---:R-:W-:Y:S02]  /*18000*/  LOP3.LUT R37, R36, 0xff0000, RZ, 0xc0, !PT ;  /* 0x00ff000024257812 */ /* 0x004fe400078ec0ff */
[----:B------:R-:W-:-:S05]  /*18010*/  LOP3.LUT R36, R0, 0xffff, RZ, 0xc0, !PT ;  /* 0x0000ffff00247812 */ /* 0x000fca00078ec0ff */
[----:B------:R-:W-:Y:S01]  /*18020*/  IMAD R36, R36, 0x1000000, R37 ;  /* 0x0100000024247824 */ /* 0x000fe200078e0225 */
[----:B------:R-:W-:-:S04]  /*18030*/  LOP3.LUT R37, R55, 0xff, RZ, 0xc0, !PT ;  /* 0x000000ff37257812 */ /* 0x000fc800078ec0ff */
[----:B------:R-:W-:Y:S02]  /*18040*/  LEA R36, R37, R36, 0x8 ;  /* 0x0000002425247211 */ /* 0x000fe400078e40ff */
[----:B------:R-:W-:-:S05]  /*18050*/  LOP3.LUT R37, R56, 0xff, RZ, 0xc0, !PT ;  /* 0x000000ff38257812 */ /* 0x000fca00078ec0ff */
[----:B------:R-:W-:-:S05]  /*18060*/  IMAD.IADD R37, R36, 0x1, R37 ;  /* 0x0000000124257824 */ /* 0x000fca00078e0225 */
[----:B------:R3:W-:Y:S02]  /*18070*/  STG.E desc[UR8][R38.64], R37 ;  /* 0x0000002526007986 */ /* 0x0007e4000c101908 */
.L_x_15052:
[----:B------:R-:W-:Y:S05]  /*18080*/  BSYNC.RECONVERGENT B1 ;  /* 0x0000000000017941 */ /* 0x000fea0003800200 */
.L_x_15051:
[----:B------:R-:W-:Y:S01]  /*18090*/  FADD.FTZ R36, RZ, R12 ;  /* 0x0000000cff247221 */ /* 0x000fe20000010000 */
[C---:B------:R-:W-:Y:S01]  /*180a0*/  ISETP.GE.U32.AND P5, PT, R75.reuse, 0x20, PT ;  /* 0x000000204b00780c */ /* 0x040fe20003fa6070 */
[----:B------:R-:W4:Y:S01]  /*180b0*/  S2R R88, SR_TID.X ;  /* 0x0000000000587919 */ /* 0x000f220000002100 */
[----:B------:R-:W-:Y:S01]  /*180c0*/  ISETP.GT.U32.AND P4, PT, R75, 0x3f, PT ;  /* 0x0000003f4b00780c */ /* 0x000fe20003f84070 */
[----:B0123--:R-:W-:Y:S01]  /*180d0*/  FADD.FTZ R37, R13, R36 ;  /* 0x000000240d257221 */ /* 0x00ffe20000010000 */
        /* <DEDUP_REMOVED lines=12> */
[----:B----4-:R-:W-:-:S03]  /*181a0*/  LOP3.LUT P6, RZ, R88, 0x1f, RZ, 0xc0, !PT ;  /* 0x0000001f58ff7812 */ /* 0x010fc600078cc0ff */
        /* <DEDUP_REMOVED lines=16> */
[----:B------:R-:W-:Y:S01]  /*182b0*/  P2R R36, PR, RZ, 0x40 ;  /* 0x00000040ff247803 */ /* 0x000fe20000000000 */
        /* <DEDUP_REMOVED lines=71> */
.L_x_15140:
[----:B------:R-:W-:Y:S01]  /*18730*/  LOP3.LUT P1, RZ, R88, 0x1f, RZ, 0xc0, !PT ;  /* 0x0000001f58ff7812 */ /* 0x000fe2000782c0ff */
[C---:B------:R-:W-:Y:S01]  /*18740*/  FMUL.FTZ R36, R85.reuse, R85 ;  /* 0x0000005555247220 */ /* 0x040fe20000410000 */
[----:B01----:R-:W-:Y:S01]  /*18750*/  FADD.FTZ R84, R84, R89 ;  /* 0x0000005954547221 */ /* 0x003fe20000010000 */
[----:B------:R-:W-:Y:S01]  /*18760*/  ISETP.NE.AND P0, PT, RZ, UR13, PT ;  /* 0x0000000dff007c0c */ /* 0x000fe2000bf05270 */
[----:B------:R-:W-:Y:S02]  /*18770*/  BSSY.RECONVERGENT B1, `(.L_x_15116) ;  /* 0x0000025000017945 */ /* 0x000fe40003800200 */
[----:B------:R-:W-:Y:S01]  /*18780*/  FFMA.FTZ R37, R84, R37, UR14 ;  /* 0x0000000e54257e23 */ /* 0x000fe20008010025 */
[----:B------:R-:W-:Y:S02]  /*18790*/  FSEL R36, R36, RZ, P0 ;  /* 0x000000ff24247208 */ /* 0x000fe40000000000 */
[----:B------:R-:W-:-:S03]  /*187a0*/  FSEL R87, R85, RZ, !P0 ;  /* 0x000000ff55577208 */ /* 0x000fc60004000000 */
[----:B------:R-:W-:Y:S01]  /*187b0*/  FADD.FTZ R86, R37, R36 ;  /* 0x0000002425567221 */ /* 0x000fe20000010000 */
[----:B------:R-:W0:Y:S05]  /*187c0*/  @!P1 LDC.64 R38, c[0x0][0x3c0] ;  /* 0x0000f000ff269b82 */ /* 0x000e2a0000000a00 */
[----:B------:R-:W1:Y:S03]  /*187d0*/  MUFU.RSQ R86, R86 ;  /* 0x0000005600567308 */ /* 0x000e660000001400 */
[----:B------:R-:W2:Y:S01]  /*187e0*/  @!P1 LDC.64 R36, c[0x0][0x3c8] ;  /* 0x0000f200ff249b82 */ /* 0x000ea20000000a00 */
[----:B0-----:R-:W-:-:S05]  /*187f0*/  @!P1 IMAD.WIDE R38, R74, 0x4, R38 ;  /* 0x000000044a269825 */ /* 0x001fca00078e0226 */
[----:B------:R0:W-:Y:S01]  /*18800*/  @!P1 STG.E desc[UR8][R38.64], R85 ;  /* 0x0000005526009986 */ /* 0x0001e2000c101908 */
[----:B--2---:R-:W-:-:S05]  /*18810*/  @!P1 IMAD.WIDE R36, R74, 0x4, R36 ;  /* 0x000000044a249825 */ /* 0x004fca00078e0224 */
[----:B-1----:R0:W-:Y:S01]  /*18820*/  @!P1 STG.E desc[UR8][R36.64], R86 ;  /* 0x0000005624009986 */ /* 0x0021e2000c101908 */
[----:B------:R-:W-:Y:S05]  /*18830*/  @!P5 BRA `(.L_x_15117) ;  /* 0x000000000060d947 */ /* 0x000fea0003800000 */
[----:B0-----:R-:W-:Y:S01]  /*18840*/  FADD.FTZ R37, R12, -R87 ;  /* 0x800000570c257221 */ /* 0x001fe20000010000 */
[----:B------:R-:W-:Y:S02]  /*18850*/  HADD2.F32 R39, -RZ, R46.H0_H0 ;  /* 0x2000002eff277230 */ /* 0x000fe40000004100 */
[----:B------:R-:W-:Y:S02]  /*18860*/  HADD2.F32 R38, -RZ, R0.H1_H1 ;  /* 0x30000000ff267230 */ /* 0x000fe40000004100 */
[----:B------:R-:W-:Y:S01]  /*18870*/  FMUL.FTZ R36, R86, R37 ;  /* 0x0000002556247220 */ /* 0x000fe20000410000 */
[----:B------:R-:W-:Y:S02]  /*18880*/  HADD2.F32 R37, -RZ, R55.H1_H1 ;  /* 0x30000037ff257230 */ /* 0x000fe40000004100 */
[----:B------:R-:W-:Y:S02]  /*18890*/  HADD2.F32 R84, -RZ, R99.H1_H1 ;  /* 0x30000063ff547230 */ /* 0x000fe40000004100 */
[----:B------:R-:W-:-:S02]  /*188a0*/  HADD2.F32 R85, -RZ, R47.H0_H0 ;  /* 0x2000002fff557230 */ /* 0x000fc40000004100 */
[----:B------:R-:W-:Y:S01]  /*188b0*/  FFMA.FTZ R36, R36, R37, R39 ;  /* 0x0000002524247223 */ /* 0x000fe20000010027 */
[--C-:B------:R-:W-:Y:S01]  /*188c0*/  FADD.FTZ R37, R13, -R87.reuse ;  /* 0x800000570d257221 */ /* 0x100fe20000010000 */
[----:B------:R-:W-:Y:S01]  /*188d0*/  FADD.FTZ R39, R14, -R87 ;  /* 0x800000570e277221 */ /* 0x000fe20000010000 */
[----:B------:R-:W-:Y:S02]  /*188e0*/  HADD2.F32 R88, -RZ, R100.H0_H0 ;  /* 0x20000064ff587230 */ /* 0x000fe40000004100 */
[----:B------:R-:W-:-:S04]  /*188f0*/  FMUL.FTZ R37, R86, R37 ;  /* 0x0000002556257220 */ /* 0x000fc80000410000 */
[----:B------:R-:W-:Y:S01]  /*18900*/  FFMA.FTZ R37, R37, R38, R84 ;  /* 0x0000002625257223 */ /* 0x000fe20000010054 */
[----:B------:R-:W-:Y:S01]  /*18910*/  FMUL.FTZ R38, R86, R39 ;  /* 0x0000002756267220 */ /* 0x000fe20000410000 */
[----:B------:R-:W-:Y:S02]  /*18920*/  HADD2.F32 R39, -RZ, R54.H1_H1 ;  /* 0x30000036ff277230 */ /* 0x000fe40000004100 */
[----:B------:R-:W-:-:S03]  /*18930*/  HADD2.F32 R84, -RZ, R93.H0_H0 ;  /* 0x2000005dff547230 */ /* 0x000fc60000004100 */
[----:B------:R-:W-:Y:S01]  /*18940*/  FFMA.FTZ R38, R38, R39, R85 ;  /* 0x0000002726267223 */ /* 0x000fe20000010055 */
[----:B------:R-:W-:-:S04]  /*18950*/  FADD.FTZ R39, R15, -R87 ;  /* 0x800000570f277221 */ /* 0x000fc80000010000 */
[----:B------:R-:W-:-:S04]  /*18960*/  FMUL.FTZ R39, R86, R39 ;  /* 0x0000002756277220 */ /* 0x000fc80000410000 */
[----:B------:R-:W-:Y:S02]  /*18970*/  FFMA.FTZ R39, R39, R84, R88 ;  /* 0x0000005427277223 */ /* 0x000fe40000010058 */
[----:B------:R-:W0:Y:S02]  /*18980*/  LDC.64 R84, c[0x0][0x428] ;  /* 0x00010a00ff547b82 */ /* 0x000e240000000a00 */
[C---:B0-----:R-:W-:Y:S01]  /*18990*/  IMAD.WIDE.U32 R84, R78.reuse, 0x10, R84 ;  /* 0x000000104e547825 */ /* 0x041fe200078e0054 */
[----:B------:R-:W-:-:S04]  /*189a0*/  IADD3 R78, PT, PT, R78, 0x20, RZ ;  /* 0x000000204e4e7810 */ /* 0x000fc80007ffe0ff */
[----:B------:R1:W-:Y:S03]  /*189b0*/  STG.E.128 desc[UR8][R84.64], R36 ;  /* 0x0000002454007986 */ /* 0x0003e6000c101d08 */
.L_x_15117:
[----:B------:R-:W-:Y:S05]  /*189c0*/  BSYNC.RECONVERGENT B1 ;  /* 0x0000000000017941 */ /* 0x000fea0003800200 */
.L_x_15116:
[----:B------:R-:W-:Y:S01]  /*189d0*/  ISETP.NE.AND P0, PT, R81, RZ, PT ;  /* 0x000000ff5100720c */ /* 0x000fe20003f05270 */
[----:B------:R-:W-:-:S12]  /*189e0*/  BSSY.RECONVERGENT B1, `(.L_x_15118) ;  /* 0x000001e000017945 */ /* 0x000fd80003800200 */
[----:B------:R-:W-:Y:S05]  /*189f0*/  @!P0 BRA `(.L_x_15119) ;  /* 0x0000000000708947 */ /* 0x000fea0003800000 */
[----:B01----:R-:W-:Y:S01]  /*18a00*/  FADD.FTZ R37, R16, -R87 ;  /* 0x8000005710257221 */ /* 0x003fe20000010000 */
[----:B------:R-:W-:Y:S01]  /*18a10*/  HADD2.F32 R39, -RZ, R44.H0_H0 ;  /* 0x2000002cff277230 */ /* 0x000fe20000004100 */
[----:B------:R-:W-:Y:S01]  /*18a20*/  SHF.R.U64 R38, R52, 0x10, R53 ;  /* 0x0000001034267819 */ /* 0x000fe20000001235 */
[----:B------:R-:W-:Y:S02]  /*18a30*/  HADD2.F32 R81, -RZ, R45.H0_H0 ;  /* 0x2000002dff517230 */ /* 0x000fe40000004100 */
[----:B------:R-:W-:Y:S01]  /*18a40*/  FMUL.FTZ R36, R86, R37 ;  /* 0x0000002556247220 */ /* 0x000fe20000410000 */
[----:B------:R-:W-:Y:S01]  /*18a50*/  HADD2.F32 R37, -RZ, R96.H1_H1 ;  /* 0x30000060ff257230 */ /* 0x000fe20000004100 */
[--C-:B------:R-:W-:Y:S01]  /*18a60*/  SHF.R.U64 R84, R44, 0x10, R45.reuse ;  /* 0x000000102c547819 */ /* 0x100fe2000000122d */
[----:B------:R-:W-:Y:S01]  /*18a70*/  HADD2.F32 R38, -RZ, R38.H0_H0 ;  /* 0x20000026ff267230 */ /* 0x000fe20000004100 */
[----:B------:R-:W-:Y:S02]  /*18a80*/  SHF.R.U32.HI R88, RZ, 0x10, R45 ;  /* 0x00000010ff587819 */ /* 0x000fe4000001162d */
[----:B------:R-:W-:Y:S01]  /*18a90*/  FFMA.FTZ R36, R36, R37, R39 ;  /* 0x0000002524247223 */ /* 0x000fe20000010027 */
[----:B------:R-:W-:Y:S01]  /*18aa0*/  FADD.FTZ R37, R17, -R87 ;  /* 0x8000005711257221 */ /* 0x000fe20000010000 */
[----:B------:R-:W-:-:S02]  /*18ab0*/  HADD2.F32 R84, -RZ, R84.H0_H0 ;  /* 0x20000054ff547230 */ /* 0x000fc40000004100 */
[----:B------:R-:W-:Y:S01]  /*18ac0*/  FADD.FTZ R39, R18, -R87 ;  /* 0x8000005712277221 */ /* 0x000fe20000010000 */
[----:B------:R-:W-:Y:S02]  /*18ad0*/  HADD2.F32 R88, -RZ, R88.H0_H0 ;  /* 0x20000058ff587230 */ /* 0x000fe40000004100 */
[----:B------:R-:W-:-:S04]  /*18ae0*/  FMUL.FTZ R37, R86, R37 ;  /* 0x0000002556257220 */ /* 0x000fc80000410000 */
[----:B------:R-:W-:Y:S01]  /*18af0*/  FFMA.FTZ R37, R37, R38, R84 ;  /* 0x0000002625257223 */ /* 0x000fe20000010054 */
[----:B------:R-:W-:Y:S01]  /*18b00*/  FMUL.FTZ R38, R86, R39 ;  /* 0x0000002756267220 */ /* 0x000fe20000410000 */
[----:B------:R-:W-:Y:S01]  /*18b10*/  HADD2.F32 R39, -RZ, R97.H0_H0 ;  /* 0x20000061ff277230 */ /* 0x000fe20000004100 */
[----:B------:R-:W-:-:S04]  /*18b20*/  SHF.R.U32.HI R84, RZ, 0x10, R53 ;  /* 0x00000010ff547819 */ /* 0x000fc80000011635 */
[----:B------:R-:W-:Y:S01]  /*18b30*/  FFMA.FTZ R38, R38, R39, R81 ;  /* 0x0000002726267223 */ /* 0x000fe20000010051 */
[----:B------:R-:W-:Y:S01]  /*18b40*/  FADD.FTZ R39, R19, -R87 ;  /* 0x8000005713277221 */ /* 0x000fe20000010000 */
[----:B------:R-:W-:-:S03]  /*18b50*/  HADD2.F32 R84, -RZ, R84.H0_H0 ;  /* 0x20000054ff547230 */ /* 0x000fc60000004100 */
[----:B------:R-:W-:-:S04]  /*18b60*/  FMUL.FTZ R39, R86, R39 ;  /* 0x0000002756277220 */ /* 0x000fc80000410000 */
[----:B------:R-:W-:Y:S02]  /*18b70*/  FFMA.FTZ R39, R39, R84, R88 ;  /* 0x0000005427277223 */ /* 0x000fe40000010058 */
[----:B------:R-:W0:Y:S02]  /*18b80*/  LDC.64 R84, c[0x0][0x428] ;  /* 0x00010a00ff547b82 */ /* 0x000e240000000a00 */
[----:B0-----:R-:W-:-:S04]  /*18b90*/  IMAD.WIDE.U32 R84, R78, 0x10, R84 ;  /* 0x000000104e547825 */ /* 0x001fc800078e0054 */
[----:B------:R-:W-:Y:S01]  /*18ba0*/  VIADD R78, R78, 0x20 ;  /* 0x000000204e4e7836 */ /* 0x000fe20000000000 */
[----:B------:R2:W-:Y:S06]  /*18bb0*/  STG.E.128 desc[UR8][R84.64], R36 ;  /* 0x0000002454007986 */ /* 0x0005ec000c101d08 */
.L_x_15119:
[----:B------:R-:W-:Y:S05]  /*18bc0*/  BSYNC.RECONVERGENT B1 ;  /* 0x0000000000017941 */ /* 0x000fea0003800200 */
.L_x_15118:
[----:B------:R-:W-:Y:S01]  /*18bd0*/  ISETP.NE.AND P0, PT, R82, RZ, PT ;  /* 0x000000ff5200720c */ /* 0x000fe20003f05270 */
[----:B------:R-:W-:-:S12]  /*18be0*/  BSSY.RECONVERGENT B1, `(.L_x_15120) ;  /* 0x000001e000017945 */ /* 0x000fd80003800200 */
[----:B------:R-:W-:Y:S05]  /*18bf0*/  @!P0 BRA `(.L_x_15121) ;  /* 0x0000000000708947 */ /* 0x000fea0003800000 */
[----:B012---:R-:W-:Y:S01]  /*18c00*/  FADD.FTZ R37, R20, -R87 ;  /* 0x8000005714257221 */ /* 0x007fe20000010000 */
        /* <DEDUP_REMOVED lines=24> */
[C---:B0-----:R-:W-:Y:S01]  /*18d90*/  IMAD.WIDE.U32 R84, R78.reuse, 0x10, R84 ;  /* 0x000000104e547825 */ /* 0x041fe200078e0054 */
[----:B------:R-:W-:-:S04]  /*18da0*/  IADD3 R78, PT, PT, R78, 0x20, RZ ;  /* 0x000000204e4e7810 */ /* 0x000fc80007ffe0ff */
[----:B------:R3:W-:Y:S03]  /*18db0*/  STG.E.128 desc[UR8][R84.64], R36 ;  /* 0x0000002454007986 */ /* 0x0007e6000c101d08 */
.L_x_15121:
[----:B------:R-:W-:Y:S05]  /*18dc0*/  BSYNC.RECONVERGENT B1 ;  /* 0x0000000000017941 */ /* 0x000fea0003800200 */
.L_x_15120:
[----:B------:R-:W-:Y:S01]  /*18dd0*/  ISETP.NE.AND P0, PT, R83, RZ, PT ;  /* 0x000000ff5300720c */ /* 0x000fe20003f05270 */
[----:B------:R-:W-:-:S12]  /*18de0*/  BSSY.RECONVERGENT B1, `(.L_x_15122) ;  /* 0x000001d000017945 */ /* 0x000fd80003800200 */
[----:B------:R-:W-:Y:S05]  /*18df0*/  @!P0 BRA `(.L_x_15123) ;  /* 0x00000000006c8947 */ /* 0x000fea0003800000 */
[----:B0123--:R-:W-:Y:S01]  /*18e00*/  FADD.FTZ R37, R24, -R87 ;  /* 0x8000005718257221 */ /* 0x00ffe20000010000 */
[----:B------:R-:W-:Y:S01]  /*18e10*/  HADD2.F32 R39, -RZ, R40.H0_H0 ;  /* 0x20000028ff277230 */ /* 0x000fe20000004100 */
[----:B------:R-:W-:Y:S01]  /*18e20*/  SHF.R.U64 R38, R48, 0x10, R49 ;  /* 0x0000001030267819 */ /* 0x000fe20000001231 */
[----:B------:R-:W-:Y:S02]  /*18e30*/  HADD2.F32 R81, -RZ, R41.H0_H0 ;  /* 0x20000029ff517230 */ /* 0x000fe40000004100 */
[----:B------:R-:W-:Y:S01]  /*18e40*/  FMUL.FTZ R36, R86, R37 ;  /* 0x0000002556247220 */ /* 0x000fe20000410000 */
[----:B------:R-:W-:Y:S01]  /*18e50*/  HADD2.F32 R37, -RZ, R98.H1_H1 ;  /* 0x30000062ff257230 */ /* 0x000fe20000004100 */
[----:B------:R-:W-:Y:S01]  /*18e60*/  SHF.R.U64 R82, R40, 0x10, R41 ;  /* 0x0000001028527819 */ /* 0x000fe20000001229 */
[----:B------:R-:W-:Y:S02]  /*18e70*/  HADD2.F32 R38, -RZ, R38.H0_H0 ;  /* 0x20000026ff267230 */ /* 0x000fe40000004100 */
[----:B------:R-:W-:-:S02]  /*18e80*/  HADD2.F32 R84, -RZ, R100.H1_H1 ;  /* 0x30000064ff547230 */ /* 0x000fc40000004100 */
[----:B------:R-:W-:Y:S01]  /*18e90*/  FFMA.FTZ R36, R36, R37, R39 ;  /* 0x0000002524247223 */ /* 0x000fe20000010027 */
[--C-:B------:R-:W-:Y:S01]  /*18ea0*/  FADD.FTZ R37, R25, -R87.reuse ;  /* 0x8000005719257221 */ /* 0x100fe20000010000 */
[----:B------:R-:W-:Y:S02]  /*18eb0*/  HADD2.F32 R82, -RZ, R82.H0_H0 ;  /* 0x20000052ff527230 */ /* 0x000fe40000004100 */
[----:B------:R-:W-:Y:S01]  /*18ec0*/  FADD.FTZ R39, R26, -R87 ;  /* 0x800000571a277221 */ /* 0x000fe20000010000 */
        /* <DEDUP_REMOVED lines=14> */
.L_x_15123:
[----:B------:R-:W-:Y:S05]  /*18fb0*/  BSYNC.RECONVERGENT B1 ;  /* 0x0000000000017941 */ /* 0x000fea0003800200 */
.L_x_15122:
[----:B------:R-:W-:Y:S01]  /*18fc0*/  ISETP.NE.AND P0, PT, R79, RZ, PT ;  /* 0x000000ff4f00720c */ /* 0x000fe20003f05270 */
[----:B------:R-:W-:-:S12]  /*18fd0*/  BSSY.RECONVERGENT B1, `(.L_x_15124) ;  /* 0x000001a000017945 */ /* 0x000fd80003800200 */
[----:B------:R-:W-:Y:S05]  /*18fe0*/  @!P0 BRA `(.L_x_15125) ;  /* 0x0000000000608947 */ /* 0x000fea0003800000 */
[----:B01234-:R-:W-:Y:S01]  /*18ff0*/  FADD.FTZ R37, R28, -R87 ;  /* 0x800000571c257221 */ /* 0x01ffe20000010000 */
[----:B------:R-:W-:Y:S02]  /*19000*/  HADD2.F32 R39, -RZ, R2.H0_H0 ;  /* 0x20000002ff277230 */ /* 0x000fe40000004100 */
[----:B------:R-:W-:Y:S02]  /*19010*/  HADD2.F32 R38, -RZ, R95.H1_H1 ;  /* 0x3000005fff267230 */ /* 0x000fe40000004100 */
[----:B------:R-:W-:Y:S01]  /*19020*/  FMUL.FTZ R36, R86, R37 ;  /* 0x0000002556247220 */ /* 0x000fe20000410000 */
[----:B------:R-:W-:Y:S02]  /*19030*/  HADD2.F32 R37, -RZ, R93.H1_H1 ;  /* 0x3000005dff257230 */ /* 0x000fe40000004100 */
[----:B------:R-:W-:Y:S02]  /*19040*/  HADD2.F32 R82, -RZ, R101.H0_H0 ;  /* 0x20000065ff527230 */ /* 0x000fe40000004100 */
[----:B------:R-:W-:-:S02]  /*19050*/  HADD2.F32 R79, -RZ, R3.H0_H0 ;  /* 0x20000003ff4f7230 */ /* 0x000fc40000004100 */
[----:B------:R-:W-:Y:S01]  /*19060*/  FFMA.FTZ R36, R36, R37, R39 ;  /* 0x0000002524247223 */ /* 0x000fe20000010027 */
[--C-:B------:R-:W-:Y:S01]  /*19070*/  FADD.FTZ R37, R29, -R87.reuse ;  /* 0x800000571d257221 */ /* 0x100fe20000010000 */
[----:B------:R-:W-:Y:S01]  /*19080*/  FADD.FTZ R39, R30, -R87 ;  /* 0x800000571e277221 */ /* 0x000fe20000010000 */
[----:B------:R-:W-:Y:S02]  /*19090*/  HADD2.F32 R84, -RZ, R101.H1_H1 ;  /* 0x30000065ff547230 */ /* 0x000fe40000004100 */
[----:B------:R-:W-:-:S04]  /*190a0*/  FMUL.FTZ R37, R86, R37 ;  /* 0x0000002556257220 */ /* 0x000fc80000410000 */
[----:B------:R-:W-:Y:S01]  /*190b0*/  FFMA.FTZ R37, R37, R38, R82 ;  /* 0x0000002625257223 */ /* 0x000fe20000010052 */
[----:B------:R-:W-:Y:S01]  /*190c0*/  FMUL.FTZ R38, R86, R39 ;  /* 0x0000002756267220 */ /* 0x000fe20000410000 */
[----:B------:R-:W-:Y:S02]  /*190d0*/  HADD2.F32 R39, -RZ, R95.H0_H0 ;  /* 0x2000005fff277230 */ /* 0x000fe40000004100 */
        /* <DEDUP_REMOVED lines=9> */
.L_x_15125:
[----:B------:R-:W-:Y:S05]  /*19170*/  BSYNC.RECONVERGENT B1 ;  /* 0x0000000000017941 */ /* 0x000fea0003800200 */
.L_x_15124:
[----:B------:R-:W-:Y:S01]  /*19180*/  ISETP.NE.AND P0, PT, R80, RZ, PT ;  /* 0x000000ff5000720c */ /* 0x000fe20003f05270 */
[----:B------:R-:W-:-:S12]  /*19190*/  BSSY.RECONVERGENT B1, `(.L_x_15126) ;  /* 0x0000011000017945 */ /* 0x000fd80003800200 */
[----:B------:R-:W-:Y:S05]  /*191a0*/  @!P0 BRA `(.L_x_15127) ;  /* 0x00000000003c8947 */ /* 0x000fea0003800000 */
[--C-:B01234-:R-:W-:Y:S01]  /*191b0*/  FADD.FTZ R37, R32, -R87.reuse ;  /* 0x8000005720257221 */ /* 0x11ffe20000010000 */
[--C-:B------:R-:W-:Y:S01]  /*191c0*/  FADD.FTZ R79, R33, -R87.reuse ;  /* 0x80000057214f7221 */ /* 0x100fe20000010000 */
[--C-:B------:R-:W-:Y:S01]  /*191d0*/  FADD.FTZ R81, R34, -R87.reuse ;  /* 0x8000005722517221 */ /* 0x100fe20000010000 */
[----:B------:R-:W-:Y:S01]  /*191e0*/  FADD.FTZ R87, R35, -R87 ;  /* 0x8000005723577221 */ /* 0x000fe20000010000 */
[C---:B------:R-:W-:Y:S01]  /*191f0*/  FMUL.FTZ R39, R86.reuse, R37 ;  /* 0x0000002556277220 */ /* 0x040fe20000410000 */
[C---:B------:R-:W-:Y:S01]  /*19200*/  FMUL.FTZ R38, R86.reuse, R79 ;  /* 0x0000004f56267220 */ /* 0x040fe20000410000 */
[----:B------:R-:W0:Y:S01]  /*19210*/  LDC.64 R36, c[0x0][0x428] ;  /* 0x00010a00ff247b82 */ /* 0x000e220000000a00 */
[C---:B------:R-:W-:Y:S01]  /*19220*/  FMUL.FTZ R80, R86.reuse, R81 ;  /* 0x0000005156507220 */ /* 0x040fe20000410000 */
[----:B------:R-:W-:Y:S01]  /*19230*/  FMUL.FTZ R87, R86, R87 ;  /* 0x0000005756577220 */ /* 0x000fe20000410000 */
[----:B0-----:R-:W-:-:S04]  /*19240*/  IMAD.WIDE.U32 R78, R78, 0x10, R36 ;  /* 0x000000104e4e7825 */ /* 0x001fc800078e0024 */
[----:B------:R-:W-:Y:S01]  /*19250*/  FFMA.FTZ R36, R39, R65, R68 ;  /* 0x0000004127247223 */ /* 0x000fe20000010044 */
[----:B------:R-:W-:Y:S01]  /*19260*/  FFMA.FTZ R37, R38, R62, R61 ;  /* 0x0000003e26257223 */ /* 0x000fe2000001003d */
[----:B------:R-:W-:Y:S01]  /*19270*/  FFMA.FTZ R38, R80, R64, R69 ;  /* 0x0000004050267223 */ /* 0x000fe20000010045 */
[----:B------:R-:W-:-:S05]  /*19280*/  FFMA.FTZ R39, R87, R63, R60 ;  /* 0x0000003f57277223 */ /* 0x000fca000001003c */
[----:B------:R0:W-:Y:S02]  /*19290*/  STG.E.128 desc[UR8][R78.64], R36 ;  /* 0x000000244e007986 */ /* 0x0001e4000c101d08 */
.L_x_15127:
[----:B------:R-:W-:Y:S05]  /*192a0*/  BSYNC.RECONVERGENT B1 ;  /* 0x0000000000017941 */ /* 0x000fea0003800200 */
.L_x_15126:
[----:B01234-:R-:W0:Y:S02]  /*192b0*/  LDC.64 R36, c[0x0][0x380] ;  /* 0x0000e000ff247b82 */ /* 0x01fe240000000a00 */
[----:B0-----:R-:W-:-:S05]  /*192c0*/  IMAD R74, R36, 0x4, R74 ;  /* 0x00000004244a7824 */ /* 0x001fca00078e024a */
[----:B------:R-:W-:-:S13]  /*192d0*/  ISETP.GE.AND P0, PT, R74, R37, PT ;  /* 0x000000254a00720c */ /* 0x000fda0003f06270 */
[----:B------:R-:W-:Y:S05]  /*192e0*/  @!P0 BRA `(.L_x_15128) ;  /* 0xfffffe7c00548947 */ /* 0x000fea000383ffff */
[----:B------:R-:W-:Y:S05]  /*192f0*/  BSYNC B0 ;  /* 0x0000000000007941 */ /* 0x000fea0003800000 */
.L_x_14725:
[----:B------:R-:W-:Y:S05]  /*19300*/  EXIT ;  /* 0x000000000000794d */ /* 0x000fea0003800000 */
.L_x_15115:
        /* <DEDUP_REMOVED lines=8> */
.L_x_15130:
[----:B------:R-:W-:Y:S05]  /*19390*/  BSYNC B1 ;  /* 0x0000000000017941 */ /* 0x000fea0003800000 */
.L_x_15129:
        /* <DEDUP_REMOVED lines=9> */
.L_x_15131:
[----:B------:R-:W-:Y:S02]  /*19430*/  IMAD.MOV.U32 R92, RZ, RZ, 0x4 ;  /* 0x00000004ff5c7424 */ /* 0x000fe400078e00ff */
[----:B------:R-:W-:-:S04]  /*19440*/  IMAD.MOV.U32 R37, RZ, RZ, R89 ;  /* 0x000000ffff257224 */ /* 0x000fc800078e0059 */
[----:B------:R-:W-:-:S05]  /*19450*/  FADD.FTZ R84, R38, R37 ;  /* 0x0000002526547221 */ /* 0x000fca0000010000 */
[----:B------:R-:W-:-:S07]  /*19460*/  MOV R91, R84 ;  /* 0x00000054005b7202 */ /* 0x000fce0000000f00 */
[----:B------:R-:W-:Y:S05]  /*19470*/  WARPSYNC.COLLECTIVE R90, `(.L_x_15132) ;  /* 0x000000005a087348 */ /* 0x000fea0003c00000 */
[----:B------:R0:W1:Y:S02]  /*19480*/  SHFL.BFLY P6, R89, R91, R92, R103 ;  /* 0x0c00005c5b597389 */ /* 0x00006400000c0067 */
[----:B01----:R-:W-:Y:S05]  /*19490*/  ENDCOLLECTIVE ;  /* 0x000000000000791b */ /* 0x003fea0003800000 */
.L_x_15132:
[----:B------:R-:W-:Y:S01]  /*194a0*/  HFMA2 R92, -RZ, RZ, 0, 4.76837158203125e-07 ;  /* 0x00000008ff5c7431 */ /* 0x000fe200000001ff */
[----:B------:R-:W-:-:S05]  /*194b0*/  MOV R37, R89 ;  /* 0x0000005900257202 */ /* 0x000fca0000000f00 */
[----:B------:R-:W-:-:S04]  /*194c0*/  FADD.FTZ R86, R84, R37 ;  /* 0x0000002554567221 */ /* 0x000fc80000010000 */
[----:B------:R-:W-:-:S07]  /*194d0*/  IMAD.MOV.U32 R91, RZ, RZ, R86 ;  /* 0x000000ffff5b7224 */ /* 0x000fce00078e0056 */
[----:B------:R-:W-:Y:S05]  /*194e0*/  WARPSYNC.COLLECTIVE R90, `(.L_x_15133) ;  /* 0x000000005a087348 */ /* 0x000fea0003c00000 */
[----:B------:R0:W1:Y:S02]  /*194f0*/  SHFL.BFLY P6, R89, R91, R92, R103 ;  /* 0x0c00005c5b597389 */ /* 0x00006400000c0067 */
[----:B01----:R-:W-:Y:S05]  /*19500*/  ENDCOLLECTIVE ;  /* 0x000000000000791b */ /* 0x003fea0003800000 */
.L_x_15133:
        /* <DEDUP_REMOVED lines=8> */
.L_x_15134:
        /* <DEDUP_REMOVED lines=57> */
.L_x_15135:
[----:B------:R-:W-:Y:S02]  /*19920*/  IMAD.MOV.U32 R92, RZ, RZ, 0x2 ;  /* 0x00000002ff5c7424 */ /* 0x000fe400078e00ff */
[----:B------:R-:W-:-:S04]  /*19930*/  IMAD.MOV.U32 R39, RZ, RZ, R89 ;  /* 0x000000ffff277224 */ /* 0x000fc800078e0059 */
[----:B------:R-:W-:-:S05]  /*19940*/  FADD.FTZ R39, R36, R39 ;  /* 0x0000002724277221 */ /* 0x000fca0000010000 */
[----:B------:R-:W-:-:S07]  /*19950*/  MOV R91, R39 ;  /* 0x00000027005b7202 */ /* 0x000fce0000000f00 */
[----:B------:R-:W-:Y:S05]  /*19960*/  WARPSYNC.COLLECTIVE R90, `(.L_x_15136) ;  /* 0x000000005a087348 */ /* 0x000fea0003c00000 */
[----:B------:R0:W1:Y:S02]  /*19970*/  SHFL.BFLY P6, R89, R91, R92, R103 ;  /* 0x0c00005c5b597389 */ /* 0x00006400000c0067 */
[----:B01----:R-:W-:Y:S05]  /*19980*/  ENDCOLLECTIVE ;  /* 0x000000000000791b */ /* 0x003fea0003800000 */
.L_x_15136:
[----:B------:R-:W-:Y:S01]  /*19990*/  HFMA2 R92, -RZ, RZ, 0, 2.384185791015625e-07 ;  /* 0x00000004ff5c7431 */ /* 0x000fe200000001ff */
[----:B------:R-:W-:-:S05]  /*199a0*/  MOV R38, R89 ;  /* 0x0000005900267202 */ /* 0x000fca0000000f00 */
[----:B------:R-:W-:-:S04]  /*199b0*/  FADD.FTZ R38, R39, R38 ;  /* 0x0000002627267221 */ /* 0x000fc80000010000 */
[----:B------:R-:W-:-:S07]  /*199c0*/  IMAD.MOV.U32 R91, RZ, RZ, R38 ;  /* 0x000000ffff5b7224 */ /* 0x000fce00078e0026 */
[----:B------:R-:W-:Y:S05]  /*199d0*/  WARPSYNC.COLLECTIVE R90, `(.L_x_15137) ;  /* 0x000000005a087348 */ /* 0x000fea0003c00000 */
[----:B------:R0:W1:Y:S02]  /*199e0*/  SHFL.BFLY P6, R89, R91, R92, R103 ;  /* 0x0c00005c5b597389 */ /* 0x00006400000c0067 */
[----:B01----:R-:W-:Y:S05]  /*199f0*/  ENDCOLLECTIVE ;  /* 0x000000000000791b */ /* 0x003fea0003800000 */
.L_x_15137:
[----:B------:R-:W-:Y:S02]  /*19a00*/  IMAD.MOV.U32 R92, RZ, RZ, 0x8 ;  /* 0x00000008ff5c7424 */ /* 0x000fe400078e00ff */
[----:B------:R-:W-:-:S04]  /*19a10*/  IMAD.MOV.U32 R87, RZ, RZ, R89 ;  /* 0x000000ffff577224 */ /* 0x000fc800078e0059 */
[----:B------:R-:W-:-:S05]  /*19a20*/  FADD.FTZ R87, R38, R87 ;  /* 0x0000005726577221 */ /* 0x000fca0000010000 */
[----:B------:R-:W-:-:S07]  /*19a30*/  MOV R91, R87 ;  /* 0x00000057005b7202 */ /* 0x000fce0000000f00 */
[----:B------:R-:W-:Y:S05]  /*19a40*/  WARPSYNC.COLLECTIVE R90, `(.L_x_15138) ;  /* 0x000000005a087348 */ /* 0x000fea0003c00000 */
[----:B------:R0:W1:Y:S02]  /*19a50*/  SHFL.BFLY P6, R89, R91, R92, R103 ;  /* 0x0c00005c5b597389 */ /* 0x00006400000c0067 */
[----:B01----:R-:W-:Y:S05]  /*19a60*/  ENDCOLLECTIVE ;  /* 0x000000000000791b */ /* 0x003fea0003800000 */
.L_x_15138:
[----:B------:R-:W-:Y:S01]  /*19a70*/  HFMA2 R92, -RZ, RZ, 0, 9.5367431640625e-07 ;  /* 0x00000010ff5c7431 */ /* 0x000fe200000001ff */
[----:B------:R-:W-:-:S05]  /*19a80*/  MOV R84, R89 ;  /* 0x0000005900547202 */ /* 0x000fca0000000f00 */
[----:B------:R-:W-:-:S04]  /*19a90*/  FADD.FTZ R84, R87, R84 ;  /* 0x0000005457547221 */ /* 0x000fc80000010000 */
[----:B------:R-:W-:-:S07]  /*19aa0*/  IMAD.MOV.U32 R91, RZ, RZ, R84 ;  /* 0x000000ffff5b7224 */ /* 0x000fce00078e0054 */
[----:B------:R-:W-:Y:S05]  /*19ab0*/  WARPSYNC.COLLECTIVE R90, `(.L_x_15139) ;  /* 0x000000005a087348 */ /* 0x000fea0003c00000 */
[----:B------:R0:W1:Y:S02]  /*19ac0*/  SHFL.BFLY P6, R89, R91, R92, R103 ;  /* 0x0c00005c5b597389 */ /* 0x00006400000c0067 */
[----:B01----:R-:W-:Y:S05]  /*19ad0*/  ENDCOLLECTIVE ;  /* 0x000000000000791b */ /* 0x003fea0003800000 */
.L_x_15139:
[----:B------:R-:W-:Y:S05]  /*19ae0*/  BRA `(.L_x_15140) ;  /* 0xffffffec00107947 */ /* 0x000fea000383ffff */
.L_x_15141:
        /* <DEDUP_REMOVED lines=9> */
.L_x_17415:


//--------------------- .text._ZN10layer_norm31ln_parallel_residual_fwd_kernelINS_13Kernel_traitsI6__halfffffjLj768ELj1ELj4ELj1ELj16ENS_18Kernel_traits_baseILj768ES2_ffffjLj128EEEEELb1ELb1ELb1EEEvNS_9FwdParamsE --------------------------
	.section	.text._ZN10layer_norm31ln_parallel_residual_fwd_kernelINS_13Kernel_traitsI6__halfffffjLj768ELj1ELj4ELj1ELj16ENS_18Kernel_traits_baseILj768ES2_ffffjLj128EEEEELb1ELb1ELb1EEEvNS_9FwdParamsE,"ax",@progbits
	.align	128
        .global         _ZN10layer_norm31ln_parallel_residual_fwd_kernelINS_13Kernel_traitsI6__halfffffjLj768ELj1ELj4ELj1ELj16ENS_18Kernel_traits_baseILj768ES2_ffffjLj128EEEEELb1ELb1ELb1EEEvNS_9FwdParamsE
        .type           _ZN10layer_norm31ln_parallel_residual_fwd_kernelINS_13Kernel_traitsI6__halfffffjLj768ELj1ELj4ELj1ELj16ENS_18Kernel_traits_baseILj768ES2_ffffjLj128EEEEELb1ELb1ELb1EEEvNS_9FwdParamsE,@function
        .size           _ZN10layer_norm31ln_parallel_residual_fwd_kernelINS_13Kernel_traitsI6__halfffffjLj768ELj1ELj4ELj1ELj16ENS_18Kernel_traits_baseILj768ES2_ffffjLj128EEEEELb1ELb1ELb1EEEvNS_9FwdParamsE,(.L_x_17416 - _ZN10layer_norm31ln_parallel_residual_fwd_kernelINS_13Kernel_traitsI6__halfffffjLj768ELj1ELj4ELj1ELj16ENS_18Kernel_traits_baseILj768ES2_ffffjLj128EEEEELb1ELb1ELb1EEEvNS_9FwdParamsE)
        .other          _ZN10layer_norm31ln_parallel_residual_fwd_kernelINS_13Kernel_traitsI6__halfffffjLj768ELj1ELj4ELj1ELj16ENS_18Kernel_traits_baseILj768ES2_ffffjLj128EEEEELb1ELb1ELb1EEEvNS_9FwdParamsE,@"STO_CUDA_ENTRY STV_DEFAULT"
_ZN10layer_norm31ln_parallel_residual_fwd_kernelINS_13Kernel_traitsI6__halfffffjLj768ELj1ELj4ELj1ELj16ENS_18Kernel_traits_baseILj768ES2_ffffjLj128EEEEELb1ELb1ELb1EEEvNS_9FwdParamsE:
.text._ZN10layer_norm31ln_parallel_residual_fwd_kernelINS_13Kernel_traitsI6__halfffffjLj768ELj1ELj4ELj1ELj16ENS_18Kernel_traits_baseILj768ES2_ffffjLj128EEEEELb1ELb1ELb1EEEvNS_9FwdParamsE:
        /* <DEDUP_REMOVED lines=21> */
[----:B------:R1:W5:Y:S04]  /*0150*/  LDG.E.64 R22, desc[UR8][R14.64] ;  /* 0x000000080e167981 */ /* 0x000368000c1e1b00 */
[----:B------:R1:W5:Y:S04]  /*0160*/  LDG.E.64 R24, desc[UR8][R14.64+0x100] ;  /* 0x000100080e187981 */ /* 0x000368000c1e1b00 */
[----:B------:R1:W5:Y:S04]  /*0170*/  LDG.E.64 R20, desc[UR8][R14.64+0x200] ;  /* 0x000200080e147981 */ /* 0x000368000c1e1b00 */
[----:B------:R1:W5:Y:S04]  /*0180*/  LDG.E.64 R26, desc[UR8][R14.64+0x300] ;  /* 0x000300080e1a7981 */ /* 0x000368000c1e1b00 */
[----:B------:R1:W5:Y:S01]  /*0190*/  LDG.E.64 R28, desc[UR8][R14.64+0x400] ;  /* 0x000400080e1c7981 */ /* 0x000362000c1e1b00 */
[----:B0-----:R-:W-:-:S03]  /*01a0*/  @P0 IMAD.WIDE.U32 R18, R93, 0x8, R18 ;  /* 0x000000085d120825 */ /* 0x001fc600078e0012 */
[----:B------:R1:W5:Y:S04]  /*01b0*/  LDG.E.64 R30, desc[UR8][R14.64+0x500] ;  /* 0x000500080e1e7981 */ /* 0x000368000c1e1b00 */
[----:B------:R1:W5:Y:S04]  /*01c0*/  @P0 LDG.E.64 R10, desc[UR8][R18.64] ;  /* 0x00000008120a0981 */ /* 0x000368000c1e1b00 */
[----:B------:R1:W5:Y:S04]  /*01d0*/  @P0 LDG.E.64 R8, desc[UR8][R18.64+0x100] ;  /* 0x0001000812080981 */ /* 0x000368000c1e1b00 */
[----:B------:R1:W5:Y:S04]  /*01e0*/  @P0 LDG.E.64 R6, desc[UR8][R18.64+0x200] ;  /* 0x0002000812060981 */ /* 0x000368000c1e1b00 */
[----:B------:R1:W5:Y:S04]  /*01f0*/  @P0 LDG.E.64 R4, desc[UR8][R18.64+0x300] ;  /* 0x0003000812040981 */ /* 0x000368000c1e1b00 */
[----:B------:R1:W5:Y:S04]  /*0200*/  @P0 LDG.E.64 R2, desc[UR8][R18.64+0x400] ;  /* 0x0004000812020981 */ /* 0x000368000c1e1b00 */
[----:B------:R1:W5:Y:S01]  /*0210*/  @P0 LDG.E.64 R14, desc[UR8][R18.64+0x500] ;  /* 0x00050008120e0981 */ /* 0x000362000c1e1b00 */
[----:B------:R-:W0:Y:S01]  /*0220*/  S2UR UR5, SR_CTAID.X ;  /* 0x00000000000579c3 */ /* 0x000e220000002500 */
[----:B------:R-:W-:-:S07]  /*0230*/  SHF.R.U32.HI R92, RZ, 0x5, R91 ;  /* 0x00000005ff5c7819 */ /* 0x000fce000001165b */
[----:B------:R-:W2:Y:S01]  /*0240*/  LDC R0, c[0x0][0x360] ;  /* 0x0000d800ff007b82 */ /* 0x000ea20000000800 */
[----:B0-----:R-:W-:-:S06]  /*0250*/  USHF.L.U32 UR4, UR5, 0x2, URZ ;  /* 0x0000000205047899 */ /* 0x001fcc00080006ff */
[----:B------:R-:W-:-:S04]  /*0260*/  LOP3.LUT R92, R92, UR4, RZ, 0xfc, !PT ;  /* 0x000000045c5c7c12 */ /* 0x000fc8000f8efcff */
[----:B------:R-:W-:Y:S01]  /*0270*/  ISETP.GE.AND P2, PT, R92, UR10, PT ;  /* 0x0000000a5c007c0c */ /* 0x000fe2000bf46270 */
[----:B--2---:R-:W-:Y:S01]  /*0280*/  IMAD R91, R0, UR5, R91 ;  /* 0x00000005005b7c24 */ /* 0x004fe2000f8e025b */
[----:B---3--:R-:W-:Y:S02]  /*0290*/  @P1 R2UR UR6, R12 ;  /* 0x000000000c0612ca */ /* 0x008fe400000e0000 */
[----:B------:R-:W-:Y:S02]  /*02a0*/  @P1 R2UR UR7, R13 ;  /* 0x000000000d0712ca */ /* 0x000fe400000e0000 */
[----:B----4-:R-:W-:-:S04]  /*02b0*/  @P1 IADD3 R94, P3, PT, R16, R33, RZ ;  /* 0x00000021105e1210 */ /* 0x010fc80007f7e0ff */
[----:B------:R-:W-:-:S03]  /*02c0*/  @P1 IADD3.X R95, PT, PT, RZ, R17, RZ, P3, !PT ;  /* 0x00000011ff5f1210 */ /* 0x000fc60001ffe4ff */
[----:B-1----:R-:W-:Y:S06]  /*02d0*/  @P2 EXIT ;  /* 0x000000000000294d */ /* 0x002fec0003800000 */
[--C-:B------:R-:W-:Y:S01]  /*02e0*/  SHF.R.U64 R90, R94, 0x2, R95.reuse ;  /* 0x000000025e5a7819 */ /* 0x100fe2000000125f */
[----:B------:R-:W-:Y:S01]  /*02f0*/  IMAD.HI.U32 R0, R91, -0x326172a9, RZ ;  /* 0xcd9e8d575b007827 */ /* 0x000fe200078e00ff */
[----:B------:R-:W-:Y:S01]  /*0300*/  SHF.R.U32.HI R89, RZ, 0x2, R95 ;  /* 0x00000002ff597819 */ /* 0x000fe2000001165f */
[----:B------:R-:W-:Y:S01]  /*0310*/  UIADD3 UR12, UPT, UPT, UR6, -0x61c88647, URZ ;  /* 0x9e3779b9060c7890 */ /* 0x000fe2000fffe0ff */
[----:B-----5:R-:W-:Y:S01]  /*0320*/  SHF.R.U64 R78, R22, 0x10, R23 ;  /* 0x00000010164e7819 */ /* 0x020fe20000001217 */
[----:B------:R-:W-:Y:S01]  /*0330*/  IMAD.HI.U32 R12, R90, -0x2daee0ad, RZ ;  /* 0xd2511f535a0c7827 */ /* 0x000fe200078e00ff */
[----:B------:R-:W-:Y:S01]  /*0340*/  LOP3.LUT R0, R89, UR6, R0, 0x96, !PT ;  /* 0x0000000659007c12 */ /* 0x000fe2000f8e9600 */
[----:B------:R-:W-:Y:S01]  /*0350*/  UIADD3 UR13, UPT, UPT, UR7, -0x4498517b, URZ ;  /* 0xbb67ae85070d7890 */ /* 0x000fe2000fffe0ff */
[----:B------:R-:W-:Y:S01]  /*0360*/  MOV R36, R21 ;  /* 0x0000001500247202 */ /* 0x000fe20000000f00 */
[----:B------:R-:W-:Y:S01]  /*0370*/  IMAD R16, R91, -0x326172a9, RZ ;  /* 0xcd9e8d575b107824 */ /* 0x000fe200078e02ff */
[----:B------:R-:W-:Y:S01]  /*0380*/  LOP3.LUT R12, R12, UR7, RZ, 0x3c, !PT ;  /* 0x000000070c0c7c12 */ /* 0x000fe2000f8e3cff */
[----:B------:R-:W-:Y:S01]  /*0390*/  IMAD R18, R90, -0x2daee0ad, RZ ;  /* 0xd2511f535a127824 */ /* 0x000fe200078e02ff */
[----:B------:R-:W-:Y:S01]  /*03a0*/  UIADD3 UR14, UPT, UPT, UR6, 0x3c6ef372, URZ ;  /* 0x3c6ef372060e7890 */ /* 0x000fe2000fffe0ff */
[----:B------:R-:W-:Y:S01]  /*03b0*/  IMAD.HI.U32 R17, R0, -0x2daee0ad, RZ ;  /* 0xd2511f5300117827 */ /* 0x000fe200078e00ff */
[----:B------:R-:W-:Y:S01]  /*03c0*/  UIADD3 UR15, UPT, UPT, UR7, 0x76cf5d0a, URZ ;  /* 0x76cf5d0a070f7890 */ /* 0x000fe2000fffe0ff */
[----:B------:R-:W-:Y:S01]  /*03d0*/  @!P0 CS2R R10, SRZ ;  /* 0x00000000000a8805 */ /* 0x000fe2000001ff00 */
[----:B------:R-:W-:Y:S01]  /*03e0*/  UIADD3 UR16, UPT, UPT, UR6, -0x255992d5, URZ ;  /* 0xdaa66d2b06107890 */ /* 0x000fe2000fffe0ff */
[----:B------:R-:W-:Y:S01]  /*03f0*/  IMAD.HI.U32 R13, R12, -0x326172a9, RZ ;  /* 0xcd9e8d570c0d7827 */ /* 0x000fe200078e00ff */
[----:B------:R-:W-:Y:S01]  /*0400*/  LOP3.LUT R33, R18, UR13, R17, 0x96, !PT ;  /* 0x0000000d12217c12 */ /* 0x000fe2000f8e9611 */
[----:B------:R-:W-:Y:S01]  /*0410*/  UIADD3 UR17, UPT, UPT, UR7, 0x32370b8f, URZ ;  /* 0x32370b8f07117890 */ /* 0x000fe2000fffe0ff */
[----:B------:R-:W-:Y:S01]  /*0420*/  @!P0 CS2R R8, SRZ ;  /* 0x0000000000088805 */ /* 0x000fe2000001ff00 */
[----:B------:R-:W-:Y:S01]  /*0430*/  IMAD R19, R0, -0x2daee0ad, RZ ;  /* 0xd2511f5300137824 */ /* 0x000fe200078e02ff */
[----:B------:R-:W-:Y:S01]  /*0440*/  LOP3.LUT R32, R16, UR12, R13, 0x96, !PT ;  /* 0x0000000c10207c12 */ /* 0x000fe2000f8e960d */
[----:B------:R-:W-:Y:S01]  /*0450*/  IMAD R13, R12, -0x326172a9, RZ ;  /* 0xcd9e8d570c0d7824 */ /* 0x000fe200078e02ff */
[----:B------:R-:W-:Y:S01]  /*0460*/  UIADD3 UR18, UPT, UPT, UR6, 0x78dde6e4, URZ ;  /* 0x78dde6e406127890 */ /* 0x000fe2000fffe0ff */
[----:B------:R-:W-:Y:S01]  /*0470*/  IMAD.HI.U32 R0, R33, -0x326172a9, RZ ;  /* 0xcd9e8d5721007827 */ /* 0x000fe200078e00ff */
[----:B------:R-:W-:Y:S01]  /*0480*/  UIADD3 UR19, UPT, UPT, UR7, -0x126145ec, URZ ;  /* 0xed9eba1407137890 */ /* 0x000fe2000fffe0ff */
[----:B------:R-:W-:Y:S01]  /*0490*/  @!P0 CS2R R6, SRZ ;  /* 0x0000000000068805 */ /* 0x000fe2000001ff00 */
[----:B------:R-:W-:Y:S01]  /*04a0*/  UIADD3 UR20, UPT, UPT, UR6, 0x1715609d, URZ ;  /* 0x1715609d06147890 */ /* 0x000fe2000fffe0ff */
[C---:B------:R-:W-:Y:S01]  /*04b0*/  IMAD.HI.U32 R12, R32.reuse, -0x2daee0ad, RZ ;  /* 0xd2511f53200c7827 */ /* 0x040fe200078e00ff */
[----:B------:R-:W-:Y:S01]  /*04c0*/  LOP3.LUT R0, R13, UR14, R0, 0x96, !PT ;  /* 0x0000000e0d007c12 */ /* 0x000fe2000f8e9600 */
[----:B------:R-:W-:Y:S01]  /*04d0*/  UIADD3 UR21, UPT, UPT, UR7, -0x56f99767, URZ ;  /* 0xa906689907157890 */ /* 0x000fe2000fffe0ff */
[----:B------:R-:W-:Y:S01]  /*04e0*/  @!P0 CS2R R4, SRZ ;  /* 0x0000000000048805 */ /* 0x000fe2000001ff00 */
[----:B------:R-:W-:Y:S01]  /*04f0*/  @P0 IMAD.MOV.U32 R16, RZ, RZ, R26 ;  /* 0x000000ffff100224 */ /* 0x000fe200078e001a */
[----:B------:R-:W-:Y:S01]  /*0500*/  @!P0 MOV R16, R26 ;  /* 0x0000001a00108202 */ /* 0x000fe20000000f00 */
[--C-:B------:R-:W-:Y:S01]  /*0510*/  @P0 IMAD.MOV.U32 R17, RZ, RZ, R27.reuse ;  /* 0x000000ffff110224 */ /* 0x100fe200078e001b */
[----:B------:R-:W-:Y:S01]  /*0520*/  LOP3.LUT R26, R19, UR15, R12, 0x96, !PT ;  /* 0x0000000f131a7c12 */ /* 0x000fe2000f8e960c */
[----:B------:R-:W-:Y:S01]  /*0530*/  IMAD R34, R33, -0x326172a9, RZ ;  /* 0xcd9e8d5721227824 */ /* 0x000fe200078e02ff */
[----:B------:R-:W-:Y:S01]  /*0540*/  @P0 MOV R19, R29 ;  /* 0x0000001d00130202 */ /* 0x000fe20000000f00 */
[----:B------:R-:W-:Y:S01]  /*0550*/  @!P0 IMAD.MOV.U32 R17, RZ, RZ, R27 ;  /* 0x000000ffff118224 */ /* 0x000fe200078e001b */
[----:B------:R-:W-:Y:S01]  /*0560*/  UIADD3 UR22, UPT, UPT, UR6, -0x4ab325aa, URZ ;  /* 0xb54cda5606167890 */ /* 0x000fe2000fffe0ff */
[----:B------:R-:W-:Y:S01]  /*0570*/  IMAD R33, R32, -0x2daee0ad, RZ ;  /* 0xd2511f5320217824 */ /* 0x000fe200078e02ff */
[----:B------:R-:W-:Y:S01]  /*0580*/  UIADD3 UR23, UPT, UPT, UR7, 0x646e171e, URZ ;  /* 0x646e171e07177890 */ /* 0x000fe2000fffe0ff */
[----:B------:R-:W-:Y:S01]  /*0590*/  IMAD.HI.U32 R27, R26, -0x326172a9, RZ ;  /* 0xcd9e8d571a1b7827 */ /* 0x000fe200078e00ff */
[----:B------:R-:W0:Y:S01]  /*05a0*/  LDCU.64 UR4, c[0x0][0x398] ;  /* 0x00007300ff0477ac */ /* 0x000e220008000a00 */
[----:B------:R-:W-:-:S02]  /*05b0*/  SHF.R.U64 R56, R16, 0x10, R17 ;  /* 0x0000001010387819 */ /* 0x000fc40000001211 */
[----:B------:R-:W-:Y:S01]  /*05c0*/  @!P0 CS2R R2, SRZ ;  /* 0x0000000000028805 */ /* 0x000fe2000001ff00 */
[----:B------:R-:W-:Y:S01]  /*05d0*/  IMAD.HI.U32 R32, R0, -0x2daee0ad, RZ ;  /* 0xd2511f5300207827 */ /* 0x000fe200078e00ff */
[----:B------:R-:W-:Y:S01]  /*05e0*/  LOP3.LUT R27, R34, UR16, R27, 0x96, !PT ;  /* 0x00000010221b7c12 */ /* 0x000fe2000f8e961b */
[----:B------:R-:W-:Y:S01]  /*05f0*/  UIADD3 UR24, UPT, UPT, UR6, 0x5384540f, URZ ;  /* 0x5384540f06187890 */ /* 0x000fe2000fffe0ff */
[----:B------:R-:W-:Y:S01]  /*0600*/  SHF.R.U32.HI R57, RZ, 0x10, R17 ;  /* 0x00000010ff397819 */ /* 0x000fe20000011611 */
[----:B------:R-:W-:Y:S01]  /*0610*/  @P0 IMAD.MOV.U32 R13, RZ, RZ, R31 ;  /* 0x000000ffff0d0224 */ /* 0x000fe200078e001f */
[----:B------:R-:W-:Y:S01]  /*0620*/  LOP3.LUT R32, R33, UR17, R32, 0x96, !PT ;  /* 0x0000001121207c12 */ /* 0x000fe2000f8e9620 */
[----:B------:R-:W-:Y:S01]  /*0630*/  @!P0 IMAD.MOV.U32 R19, RZ, RZ, R29 ;  /* 0x000000ffff138224 */ /* 0x000fe200078e001d */
[----:B------:R-:W-:Y:S01]  /*0640*/  @!P0 MOV R13, R31 ;  /* 0x0000001f000d8202 */ /* 0x000fe20000000f00 */
[----:B------:R-:W-:Y:S01]  /*0650*/  IMAD R29, R26, -0x326172a9, RZ ;  /* 0xcd9e8d571a1d7824 */ /* 0x000fe200078e02ff */
[----:B------:R-:W-:Y:S01]  /*0660*/  SHF.R.U32.HI R33, RZ, 0x10, R23 ;  /* 0x00000010ff217819 */ /* 0x000fe20000011617 */
[----:B------:R-:W-:Y:S01]  /*0670*/  IMAD R31, R0, -0x2daee0ad, RZ ;  /* 0xd2511f53001f7824 */ /* 0x000fe200078e02ff */
[----:B------:R-:W-:Y:S01]  /*0680*/  UIADD3 UR25, UPT, UPT, UR7, 0x1fd5c5a3, URZ ;  /* 0x1fd5c5a307197890 */ /* 0x000fe2000fffe0ff */
[C---:B------:R-:W-:Y:S01]  /*0690*/  IMAD.HI.U32 R26, R32.reuse, -0x326172a9, RZ ;  /* 0xcd9e8d57201a7827 */ /* 0x040fe200078e00ff */
[----:B------:R-:W-:Y:S01]  /*06a0*/  UIADD3 UR26, UPT, UPT, UR6, -0xe443238, URZ ;  /* 0xf1bbcdc8061a7890 */ /* 0x000fe2000fffe0ff */
[----:B------:R-:W-:Y:S01]  /*06b0*/  @!P0 CS2R R14, SRZ ;  /* 0x00000000000e8805 */ /* 0x000fe2000001ff00 */
[----:B------:R-:W-:Y:S01]  /*06c0*/  UIADD3 UR27, UPT, UPT, UR7, -0x24c28bd8, URZ ;  /* 0xdb3d7428071b7890 */ /* 0x000fe2000fffe0ff */
[----:B------:R-:W-:Y:S01]  /*06d0*/  IMAD.HI.U32 R0, R27, -0x2daee0ad, RZ ;  /* 0xd2511f531b007827 */ /* 0x000fe200078e00ff */
[----:B------:R-:W-:Y:S01]  /*06e0*/  LOP3.LUT R26, R29, UR18, R26, 0x96, !PT ;  /* 0x000000121d1a7c12 */ /* 0x000fe2000f8e961a */
[----:B0-----:R-:W-:Y:S01]  /*06f0*/  UISETP.NE.U32.AND UP0, UPT, UR4, URZ, UPT ;  /* 0x000000ff0400728c */ /* 0x001fe2000bf05070 */
[----:B------:R-:W-:Y:S01]  /*0700*/  SHF.R.U32.HI R29, RZ, 0x10, R25 ;  /* 0x00000010ff1d7819 */ /* 0x000fe20000011619 */
[----:B------:R-:W-:Y:S01]  /*0710*/  @P0 IMAD.MOV.U32 R18, RZ, RZ, R28 ;  /* 0x000000ffff120224 */ /* 0x000fe200078e001c */
[----:B------:R-:W-:Y:S01]  /*0720*/  LOP3.LUT R0, R31, UR19, R0, 0x96, !PT ;  /* 0x000000131f007c12 */ /* 0x000fe2000f8e9600 */
[----:B------:R-:W-:Y:S01]  /*0730*/  IMAD.MOV.U32 R80, RZ, RZ, R22 ;  /* 0x000000ffff507224 */ /* 0x000fe200078e0016 */
[----:B------:R-:W-:Y:S01]  /*0740*/  @!P0 MOV R18, R28 ;  /* 0x0000001c00128202 */ /* 0x000fe20000000f00 */
[----:B------:R-:W-:Y:S01]  /*0750*/  IMAD.MOV.U32 R34, RZ, RZ, R23 ;  /* 0x000000ffff227224 */ /* 0x000fe200078e0017 */
[----:B------:R-:W-:Y:S01]  /*0760*/  MOV R31, R24 ;  /* 0x00000018001f7202 */ /* 0x000fe20000000f00 */
[----:B------:R-:W-:Y:S01]  /*0770*/  IMAD R28, R27, -0x2daee0ad, RZ ;  /* 0xd2511f531b1c7824 */ /* 0x000fe200078e02ff */
[----:B------:R-:W-:Y:S01]  /*0780*/  UIADD3 UR28, UPT, UPT, UR6, -0x700cb87f, URZ ;  /* 0x8ff34781061c7890 */ /* 0x000fe2000fffe0ff */
[----:B------:R-:W-:Y:S01]  /*0790*/  IMAD R23, R32, -0x326172a9, RZ ;  /* 0xcd9e8d5720177824 */ /* 0x000fe200078e02ff */
[----:B------:R-:W-:Y:S01]  /*07a0*/  UIADD3 UR29, UPT, UPT, UR7, -0x695add53, URZ ;  /* 0x96a522ad071d7890 */ /* 0x000fe2000fffe0ff */
[----:B------:R-:W-:Y:S01]  /*07b0*/  IMAD.HI.U32 R22, R0, -0x326172a9, RZ ;  /* 0xcd9e8d5700167827 */ /* 0x000fe200078e00ff */
[--C-:B------:R-:W-:Y:S01]  /*07c0*/  SHF.R.U64 R66, R10, 0x10, R11.reuse ;  /* 0x000000100a427819 */ /* 0x100fe2000000120b */
[----:B------:R-:W-:Y:S01]  /*07d0*/  UISETP.NE.AND.EX UP0, UPT, UR5, URZ, UPT, UP0 ;  /* 0x000000ff0500728c */ /* 0x000fe2000bf05300 */
[----:B------:R-:W-:Y:S01]  /*07e0*/  SHF.R.U32.HI R67, RZ, 0x10, R11 ;  /* 0x00000010ff437819 */ /* 0x000fe2000001160b */
[----:B------:R-:W-:Y:S01]  /*07f0*/  IMAD.HI.U32 R27, R26, -0x2daee0ad, RZ ;  /* 0xd2511f531a1b7827 */ /* 0x000fe200078e00ff */
[----:B------:R-:W-:Y:S01]  /*0800*/  LOP3.LUT R22, R23, UR20, R22, 0x96, !PT ;  /* 0x0000001417167c12 */ /* 0x000fe2000f8e9616 */
[----:B------:R-:W-:Y:S01]  /*0810*/  BSSY B0, `(.L_x_15142) ;  /* 0x00017b9000007945 */ /* 0x000fe20003800000 */
[----:B------:R-:W-:Y:S01]  /*0820*/  MOV R58, R18 ;  /* 0x00000012003a7202 */ /* 0x000fe20000000f00 */
[--C-:B------:R-:W-:Y:S01]  /*0830*/  @P0 IMAD.MOV.U32 R12, RZ, RZ, R30.reuse ;  /* 0x000000ffff0c0224 */ /* 0x100fe200078e001e */
[----:B------:R-:W-:Y:S01]  /*0840*/  LOP3.LUT R27, R28, UR21, R27, 0x96, !PT ;  /* 0x000000151c1b7c12 */ /* 0x000fe2000f8e961b */
[----:B------:R-:W-:Y:S01]  /*0850*/  @!P0 IMAD.MOV.U32 R12, RZ, RZ, R30 ;  /* 0x000000ffff0c8224 */ /* 0x000fe200078e001e */
[--C-:B------:R-:W-:Y:S01]  /*0860*/  SHF.R.U64 R30, R24, 0x10, R25.reuse ;  /* 0x00000010181e7819 */ /* 0x100fe20000001219 */
[----:B------:R-:W-:Y:S01]  /*0870*/  IMAD.MOV.U32 R35, RZ, RZ, R25 ;  /* 0x000000ffff237224 */ /* 0x000fe200078e0019 */
[----:B------:R-:W-:Y:S01]  /*0880*/  SHF.R.U64 R28, R20, 0x10, R21 ;  /* 0x00000010141c7819 */ /* 0x000fe20000001215 */
[----:B------:R-:W-:Y:S01]  /*0890*/  IMAD R23, R0, -0x326172a9, RZ ;  /* 0xcd9e8d5700177824 */ /* 0x000fe200078e02ff */
[----:B------:R-:W-:Y:S01]  /*08a0*/  SHF.R.U64 R64, R12, 0x10, R13 ;  /* 0x000000100c407819 */ /* 0x000fe2000000120d */
[----:B------:R-:W-:Y:S01]  /*08b0*/  IMAD.HI.U32 R0, R27, -0x326172a9, RZ ;  /* 0xcd9e8d571b007827 */ /* 0x000fe200078e00ff */
[--C-:B------:R-:W-:Y:S01]  /*08c0*/  SHF.R.U64 R60, R18, 0x10, R19.reuse ;  /* 0x00000010123c7819 */ /* 0x100fe20000001213 */
[----:B------:R-:W0:Y:S01]  /*08d0*/  LDCU UR31, c[0x0][0x404] ;  /* 0x00008080ff1f77ac */ /* 0x000e220008000800 */
[----:B------:R-:W-:Y:S01]  /*08e0*/  SHF.R.U32.HI R61, RZ, 0x10, R19 ;  /* 0x00000010ff3d7819 */ /* 0x000fe20000011613 */
[----:B------:R-:W-:Y:S01]  /*08f0*/  IMAD R25, R26, -0x2daee0ad, RZ ;  /* 0xd2511f531a197824 */ /* 0x000fe200078e02ff */
[----:B------:R-:W-:Y:S01]  /*0900*/  LOP3.LUT R0, R23, UR22, R0, 0x96, !PT ;  /* 0x0000001617007c12 */ /* 0x000fe2000f8e9600 */
[C---:B------:R-:W-:Y:S01]  /*0910*/  IMAD.HI.U32 R24, R22.reuse, -0x2daee0ad, RZ ;  /* 0xd2511f5316187827 */ /* 0x040fe200078e00ff */
[----:B------:R-:W-:Y:S01]  /*0920*/  SHF.R.U32.HI R26, RZ, 0x10, R21 ;  /* 0x00000010ff1a7819 */ /* 0x000fe20000011615 */
[----:B------:R-:W1:Y:S01]  /*0930*/  LDCU UR32, c[0x0][0x408] ;  /* 0x00008100ff2077ac */ /* 0x000e620008000800 */
[----:B------:R-:W-:Y:S01]  /*0940*/  MOV R63, R13 ;  /* 0x0000000d003f7202 */ /* 0x000fe20000000f00 */
        /* <DEDUP_REMOVED lines=8> */
[----:B------:R-:W2:Y:S01]  /*09d0*/  LDCU UR4, c[0x0][0x388] ;  /* 0x00007100ff0477ac */ /* 0x000ea20008000800 */
[--C-:B------:R-:W-:Y:S01]  /*09e0*/  SHF.R.U64 R70, R6, 0x10, R7.reuse ;  /* 0x0000001006467819 */ /* 0x100fe20000001207 */
[----:B------:R-:W-:Y:S01]  /*09f0*/  IMAD.HI.U32 R21, R0, -0x2daee0ad, RZ ;  /* 0xd2511f5300157827 */ /* 0x000fe200078e00ff */
[----:B------:R-:W-:Y:S01]  /*0a00*/  LOP3.LUT R20, R27, UR24, R20, 0x96, !PT ;  /* 0x000000181b147c12 */ /* 0x000fe2000f8e9614 */
[----:B------:R-:W3:Y:S01]  /*0a10*/  LDCU.U8 UR30, c[0x0][0x410] ;  /* 0x00008200ff1e77ac */ /* 0x000ee20008000000 */
[----:B------:R-:W-:Y:S01]  /*0a20*/  SHF.R.U32.HI R71, RZ, 0x10, R7 ;  /* 0x00000010ff477819 */ /* 0x000fe20000011607 */
[----:B------:R-:W-:Y:S01]  /*0a30*/  IMAD.MOV.U32 R25, RZ, RZ, R16 ;  /* 0x000000ffff197224 */ /* 0x000fe200078e0010 */
[----:B------:R-:W-:Y:S01]  /*0a40*/  LOP3.LUT R21, R22, UR25, R21, 0x96, !PT ;  /* 0x0000001916157c12 */ /* 0x000fe2000f8e9615 */
[----:B------:R-:W-:Y:S01]  /*0a50*/  IMAD.MOV.U32 R37, RZ, RZ, R17 ;  /* 0x000000ffff257224 */ /* 0x000fe200078e0011 */
[--C-:B------:R-:W-:Y:S01]  /*0a60*/  SHF.R.U64 R72, R4, 0x10, R5.reuse ;  /* 0x0000001004487819 */ /* 0x100fe20000001205 */
[----:B------:R-:W-:Y:S01]  /*0a70*/  IMAD R23, R0, -0x2daee0ad, RZ ;  /* 0xd2511f5300177824 */ /* 0x000fe200078e02ff */
[----:B------:R-:W-:Y:S01]  /*0a80*/  SHF.R.U32.HI R73, RZ, 0x10, R5 ;  /* 0x00000010ff497819 */ /* 0x000fe20000011605 */
[----:B------:R-:W-:Y:S01]  /*0a90*/  IMAD R17, R24, -0x326172a9, RZ ;  /* 0xcd9e8d5718117824 */ /* 0x000fe200078e02ff */
[--C-:B------:R-:W-:Y:S01]  /*0aa0*/  SHF.R.U64 R74, R2, 0x10, R3.reuse ;  /* 0x00000010024a7819 */ /* 0x100fe20000001203 */
[----:B------:R-:W-:Y:S01]  /*0ab0*/  IMAD.HI.U32 R16, R21, -0x326172a9, RZ ;  /* 0xcd9e8d5715107827 */ /* 0x000fe200078e00ff */
[----:B------:R-:W-:Y:S01]  /*0ac0*/  SHF.R.U32.HI R75, RZ, 0x10, R3 ;  /* 0x00000010ff4b7819 */ /* 0x000fe20000011603 */
[----:B------:R-:W4:Y:S01]  /*0ad0*/  LDCU UR5, c[0x0][0x448] ;  /* 0x00008900ff0577ac */ /* 0x000f220008000800 */
[--C-:B------:R-:W-:Y:S01]  /*0ae0*/  SHF.R.U64 R76, R14, 0x10, R15.reuse ;  /* 0x000000100e4c7819 */ /* 0x100fe2000000120f */
[C---:B------:R-:W-:Y:S01]  /*0af0*/  IMAD.HI.U32 R0, R20.reuse, -0x2daee0ad, RZ ;  /* 0xd2511f5314007827 */ /* 0x040fe200078e00ff */
[----:B------:R-:W-:Y:S01]  /*0b00*/  LOP3.LUT R95, R17, UR26, R16, 0x96, !PT ;  /* 0x0000001a115f7c12 */ /* 0x000fe2000f8e9610 */
[----:B------:R-:W0:Y:S01]  /*0b10*/  LDCU.64 UR10, c[0x0][0x3a0] ;  /* 0x00007400ff0a77ac */ /* 0x000e220008000a00 */
[----:B------:R-:W-:Y:S01]  /*0b20*/  SHF.R.U32.HI R77, RZ, 0x10, R15 ;  /* 0x00000010ff4d7819 */ /* 0x000fe2000001160f */
[----:B------:R-:W-:Y:S01]  /*0b30*/  IMAD.MOV.U32 R62, RZ, RZ, R12 ;  /* 0x000000ffff3e7224 */ /* 0x000fe200078e000c */
[----:B------:R-:W-:Y:S01]  /*0b40*/  LOP3.LUT R86, R23, UR27, R0, 0x96, !PT ;  /* 0x0000001b17567c12 */ /* 0x000fe2000f8e9600 */
[----:B------:R-:W-:Y:S01]  /*0b50*/  IMAD R17, R20, -0x2daee0ad, RZ ;  /* 0xd2511f5314117824 */ /* 0x000fe200078e02ff */
[----:B------:R-:W-:Y:S01]  /*0b60*/  LOP3.LUT R94, R94, 0x3, RZ, 0xc0, !PT ;  /* 0x000000035e5e7812 */ /* 0x000fe200078ec0ff */
[----:B------:R-:W-:Y:S01]  /*0b70*/  IMAD.HI.U32 R88, R95, -0x2daee0ad, RZ ;  /* 0xd2511f535f587827 */ /* 0x000fe200078e00ff */
[----:B------:R-:W-:-:S03]  /*0b80*/  PLOP3.LUT P0, PT, PT, PT, UP0, 0x80, 0x8 ;  /* 0x000000000008781c */ /* 0x000fc60003f0f008 */
[----:B------:R-:W-:Y:S01]  /*0b90*/  IMAD R0, R21, -0x326172a9, RZ ;  /* 0xcd9e8d5715007824 */ /* 0x000fe200078e02ff */
[----:B------:R-:W-:Y:S01]  /*0ba0*/  LOP3.LUT R88, R17, UR29, R88, 0x96, !PT ;  /* 0x0000001d11587c12 */ /* 0x000fe2000f8e9658 */
[----:B------:R-:W-:-:S04]  /*0bb0*/  IMAD.HI.U32 R87, R86, -0x326172a9, RZ ;  /* 0xcd9e8d5756577827 */ /* 0x000fc800078e00ff */
[----:B------:R-:W-:Y:S01]  /*0bc0*/  HADD2.F32 R79, -RZ, R10.H0_H0 ;  /* 0x2000000aff4f7230 */ /* 0x000fe20000004100 */
[----:B------:R-:W-:Y:S01]  /*0bd0*/  LOP3.LUT R87, R0, UR28, R87, 0x96, !PT ;  /* 0x0000001c00577c12 */ /* 0x000fe2000f8e9657 */
[----:B------:R-:W-:Y:S02]  /*0be0*/  HADD2.F32 R12, -RZ, R11.H0_H0 ;  /* 0x2000000bff0c7230 */ /* 0x000fe40000004100 */
[----:B------:R-:W-:Y:S02]  /*0bf0*/  IMAD.MOV.U32 R59, RZ, RZ, R19 ;  /* 0x000000ffff3b7224 */ /* 0x000fe400078e0013 */
        /* <DEDUP_REMOVED lines=10> */
[----:B------:R-:W-:Y:S02]  /*0ca0*/  IMAD.MOV.U32 R85, RZ, RZ, RZ ;  /* 0x000000ffff557224 */ /* 0x000fe400078e00ff */
        /* <DEDUP_REMOVED lines=36> */
[----:B------:R-:W-:Y:S02]  /*0ef0*/  IMAD R95, R95, -0x2daee0ad, RZ ;  /* 0xd2511f535f5f7824 */ /* 0x000fe400078e02ff */
[----:B01234-:R-:W-:-:S07]  /*0f00*/  IMAD R86, R86, -0x326172a9, RZ ;  /* 0xcd9e8d5756567824 */ /* 0x01ffce00078e02ff */
.L_x_15522:
        /* <DEDUP_REMOVED lines=14> */
[----:B------:R0:W5:Y:S02]  /*0ff0*/  LDG.E.128 R24, desc[UR8][R28.64] ;  /* 0x000000081c187981 */ /* 0x000164000c1e1d00 */
[----:B0-----:R-:W0:Y:S01]  /*1000*/  LDC.64 R28, c[0x0][0x398] ;  /* 0x0000e600ff1c7b82 */ /* 0x001e220000000a00 */
[----:B------:R-:W-:Y:S01]  /*1010*/  IMAD.MOV.U32 R99, RZ, RZ, 0x2f800000 ;  /* 0x2f800000ff637424 */ /* 0x000fe200078e00ff */
[----:B0-----:R-:W-:-:S04]  /*1020*/  ISETP.NE.U32.AND P0, PT, R28, RZ, PT ;  /* 0x000000ff1c00720c */ /* 0x001fc80003f05070 */
[----:B------:R-:W-:-:S13]  /*1030*/  ISETP.NE.AND.EX P0, PT, R29, RZ, PT, P0 ;  /* 0x000000ff1d00720c */ /* 0x000fda0003f05300 */
[----:B------:R-:W-:Y:S05]  /*1040*/  @P0 BRA `(.L_x_15143) ;  /* 0x0000001000d80947 */ /* 0x000fea0003800000 */
        /* <DEDUP_REMOVED lines=16> */
.L_x_15146:
        /* <DEDUP_REMOVED lines=13> */
.L_x_15148:
[----:B------:R-:W-:Y:S05]  /*1220*/  BSYNC.RECONVERGENT B2 ;  /* 0x0000000000027941 */ /* 0x000fea0003800200 */
.L_x_15147:
        /* <DEDUP_REMOVED lines=40> */
[----:B------:R-:W-:-:S07]  /*14b0*/  IMAD.MOV.U32 R30, RZ, RZ, R95 ;  /* 0x000000ffff1e7224 */ /* 0x000fce00078e005f */
.L_x_15145:
[----:B------:R-:W-:Y:S05]  /*14c0*/  BSYNC.RECONVERGENT B1 ;  /* 0x0000000000017941 */ /* 0x000fea0003800200 */
.L_x_15144:
[----:B------:R-:W-:Y:S01]  /*14d0*/  ISETP.NE.AND P0, PT, R32, 0x1, PT ;  /* 0x000000012000780c */ /* 0x000fe20003f05270 */
[----:B------:R-:W-:Y:S01]  /*14e0*/  BSSY.RECONVERGENT B1, `(.L_x_15149) ;  /* 0x0000048000017945 */ /* 0x000fe20003800200 */
[----:B------:R-:W-:Y:S01]  /*14f0*/  I2FP.F32.U32 R30, R30 ;  /* 0x0000001e001e7245 */ /* 0x000fe20000201000 */
[----:B------:R-:W-:Y:S01]  /*1500*/  IMAD.MOV.U32 R33, RZ, RZ, 0x2 ;  /* 0x00000002ff217424 */ /* 0x000fe200078e00ff */
[----:B------:R-:W-:-:S03]  /*1510*/  MOV R98, UR31 ;  /* 0x0000001f00627c02 */ /* 0x000fc60008000f00 */
        /* <DEDUP_REMOVED lines=12> */
.L_x_15151:
        /* <DEDUP_REMOVED lines=13> */
.L_x_15153:
[----:B------:R-:W-:Y:S05]  /*16b0*/  BSYNC.RECONVERGENT B2 ;  /* 0x0000000000027941 */ /* 0x000fea0003800200 */
.L_x_15152:
        /* <DEDUP_REMOVED lines=42> */
.L_x_15150:
[----:B------:R-:W-:Y:S05]  /*1960*/  BSYNC.RECONVERGENT B1 ;  /* 0x0000000000017941 */ /* 0x000fea0003800200 */
.L_x_15149:
        /* <DEDUP_REMOVED lines=16> */
.L_x_15156:
        /* <DEDUP_REMOVED lines=13> */
.L_x_15158:
[----:B------:R-:W-:Y:S05]  /*1b40*/  BSYNC.RECONVERGENT B2 ;  /* 0x0000000000027941 */ /* 0x000fea0003800200 */
.L_x_15157:
        /* <DEDUP_REMOVED lines=42> */
.L_x_15155:
[----:B------:R-:W-:Y:S05]  /*1df0*/  BSYNC.RECONVERGENT B1 ;  /* 0x0000000000017941 */ /* 0x000fea0003800200 */
.L_x_15154:
        /* <DEDUP_REMOVED lines=16> */
.L_x_15161:
        /* <DEDUP_REMOVED lines=13> */
.L_x_15163:
[----:B------:R-:W-:Y:S05]  /*1fd0*/  BSYNC.RECONVERGENT B2 ;  /* 0x0000000000027941 */ /* 0x000fea0003800200 */
.L_x_15162:
        /* <DEDUP_REMOVED lines=42> */
.L_x_15160:
[----:B------:R-:W-:Y:S05]  /*2280*/  BSYNC.RECONVERGENT B1 ;  /* 0x0000000000017941 */ /* 0x000fea0003800200 */
.L_x_15159:
        /* <DEDUP_REMOVED lines=18> */
.L_x_15143:
        /* <DEDUP_REMOVED lines=16> */
.L_x_15167:
        /* <DEDUP_REMOVED lines=13> */
.L_x_15169:
[----:B------:R-:W-:Y:S05]  /*2580*/  BSYNC.RECONVERGENT B2 ;  /* 0x0000000000027941 */ /* 0x000fea0003800200 */
.L_x_15168:
        /* <DEDUP_REMOVED lines=41> */
.L_x_15166:
[----:B------:R-:W-:Y:S05]  /*2820*/  BSYNC.RECONVERGENT B1 ;  /* 0x0000000000017941 */ /* 0x000fea0003800200 */
.L_x_15165:
[----:B------:R-:W-:Y:S01]  /*2830*/  ISETP.NE.AND P0, PT, R32, 0x1, PT ;  /* 0x000000012000780c */ /* 0x000fe20003f05270 */
[----:B------:R-:W-:Y:S01]  /*2840*/  IMAD.U32 R98, RZ, RZ, UR31 ;  /* 0x0000001fff627e24 */ /* 0x000fe2000f8e00ff */
[----:B------:R-:W-:Y:S01]  /*2850*/  I2FP.F32.U32 R30, R30 ;  /* 0x0000001e001e7245 */ /* 0x000fe20000201000 */
[----:B------:R-:W-:Y:S01]  /*2860*/  BSSY.RECONVERGENT B1, `(.L_x_15170) ;  /* 0x0000048000017945 */ /* 0x000fe20003800200 */
[----:B------:R-:W-:-:S03]  /*2870*/  MOV R97, UR32 ;  /* 0x0000002000617c02 */ /* 0x000fc60008000f00 */
[----:B------:R-:W-:Y:S01]  /*2880*/  FFMA.FTZ R31, R30, R99, 1.1641532182693481445e-10 ;  /* 0x2f0000001e1f7423 */ /* 0x000fe20000010063 */
[----:B------:R-:W-:Y:S02]  /*2890*/  IMAD.MOV.U32 R30, RZ, RZ, 0x2 ;  /* 0x00000002ff1e7424 */ /* 0x000fe400078e00ff */
[----:B-----5:R-:W-:Y:S02]  /*28a0*/  FMUL.FTZ R38, R24, R97 ;  /* 0x0000006118267220 */ /* 0x020fe40000410000 */
        /* <DEDUP_REMOVED lines=11> */
.L_x_15172:
        /* <DEDUP_REMOVED lines=13> */
.L_x_15174:
[----:B------:R-:W-:Y:S05]  /*2a30*/  BSYNC.RECONVERGENT B2 ;  /* 0x0000000000027941 */ /* 0x000fea0003800200 */
.L_x_15173:
        /* <DEDUP_REMOVED lines=42> */
.L_x_15171:
[----:B------:R-:W-:Y:S05]  /*2ce0*/  BSYNC.RECONVERGENT B1 ;  /* 0x0000000000017941 */ /* 0x000fea0003800200 */
.L_x_15170:
        /* <DEDUP_REMOVED lines=15> */
.L_x_15177:
        /* <DEDUP_REMOVED lines=13> */
.L_x_15179:
[----:B------:R-:W-:Y:S05]  /*2eb0*/  BSYNC.RECONVERGENT B2 ;  /* 0x0000000000027941 */ /* 0x000fea0003800200 */
.L_x_15178:
        /* <DEDUP_REMOVED lines=42> */
.L_x_15176:
[----:B------:R-:W-:Y:S05]  /*3160*/  BSYNC.RECONVERGENT B1 ;  /* 0x0000000000017941 */ /* 0x000fea0003800200 */
.L_x_15175:
        /* <DEDUP_REMOVED lines=17> */
.L_x_15182:
        /* <DEDUP_REMOVED lines=13> */
.L_x_15184:
[----:B------:R-:W-:Y:S05]  /*3350*/  BSYNC.RECONVERGENT B2 ;  /* 0x0000000000027941 */ /* 0x000fea0003800200 */
.L_x_15183:
        /* <DEDUP_REMOVED lines=42> */
.L_x_15181:
[----:B------:R-:W-:Y:S05]  /*3600*/  BSYNC.RECONVERGENT B1 ;  /* 0x0000000000017941 */ /* 0x000fea0003800200 */
.L_x_15180:
        /* <DEDUP_REMOVED lines=15> */
.L_x_15187:
        /* <DEDUP_REMOVED lines=13> */
.L_x_15189:
[----:B------:R-:W-:Y:S05]  /*37d0*/  BSYNC.RECONVERGENT B2 ;  /* 0x0000000000027941 */ /* 0x000fea0003800200 */
.L_x_15188:
        /* <DEDUP_REMOVED lines=42> */
.L_x_15186:
[----:B------:R-:W-:Y:S05]  /*3a80*/  BSYNC.RECONVERGENT B1 ;  /* 0x0000000000017941 */ /* 0x000fea0003800200 */
.L_x_15185:
[----:B------:R-:W-:Y:S01]  /*3a90*/  ISETP.NE.AND P0, PT, R31, 0x1, PT ;  /* 0x000000011f00780c */ /* 0x000fe20003f05270 */
[----:B------:R-:W-:Y:S01]  /*3aa0*/  BSSY.RECONVERGENT B1, `(.L_x_15190) ;  /* 0x0000048000017945 */ /* 0x000fe20003800200 */
[----:B------:R-:W-:Y:S01]  /*3ab0*/  I2FP.F32.U32 R24, R25 ;  /* 0x0000001900187245 */ /* 0x000fe20000201000 */
[----:B------:R-:W-:-:S04]  /*3ac0*/  FMUL.FTZ R41, R26, R97 ;  /* 0x000000611a297220 */ /* 0x000fc80000410000 */
[----:B------:R-:W-:Y:S01]  /*3ad0*/  FFMA.FTZ R25, R24, R99, 1.1641532182693481445e-10 ;  /* 0x2f00000018197423 */ /* 0x000fe20000010063 */
[----:B------:R-:W-:-:S04]  /*3ae0*/  IMAD.MOV.U32 R24, RZ, RZ, 0x2 ;  /* 0x00000002ff187424 */ /* 0x000fc800078e00ff */
        /* <DEDUP_REMOVED lines=11> */
.L_x_15192:
        /* <DEDUP_REMOVED lines=13> */
.L_x_15194:
[----:B------:R-:W-:Y:S05]  /*3c70*/  BSYNC.RECONVERGENT B2 ;  /* 0x0000000000027941 */ /* 0x000fea0003800200 */
.L_x_15193:
        /* <DEDUP_REMOVED lines=42> */
.L_x_15191:
[----:B------:R-:W-:Y:S05]  /*3f20*/  BSYNC.RECONVERGENT B1 ;  /* 0x0000000000017941 */ /* 0x000fea0003800200 */
.L_x_15190:
        /* <DEDUP_REMOVED lines=15> */
.L_x_15197:
        /* <DEDUP_REMOVED lines=13> */
.L_x_15199:
[----:B------:R-:W-:Y:S05]  /*40f0*/  BSYNC.RECONVERGENT B2 ;  /* 0x0000000000027941 */ /* 0x000fea0003800200 */
.L_x_15198:
        /* <DEDUP_REMOVED lines=42> */
.L_x_15196:
[----:B------:R-:W-:Y:S05]  /*43a0*/  BSYNC.RECONVERGENT B1 ;  /* 0x0000000000017941 */ /* 0x000fea0003800200 */
.L_x_15195:
        /* <DEDUP_REMOVED lines=17> */
.L_x_15202:
        /* <DEDUP_REMOVED lines=13> */
.L_x_15204:
[----:B------:R-:W-:Y:S05]  /*4590*/  BSYNC.RECONVERGENT B2 ;  /* 0x0000000000027941 */ /* 0x000fea0003800200 */
.L_x_15203:
        /* <DEDUP_REMOVED lines=42> */
.L_x_15201:
[----:B------:R-:W-:Y:S05]  /*4840*/  BSYNC.RECONVERGENT B1 ;  /* 0x0000000000017941 */ /* 0x000fea0003800200 */
.L_x_15200:
[----:B------:R-:W-:Y:S01]  /*4850*/  I2FP.F32.U32 R26, R25 ;  /* 0x00000019001a7245 */ /* 0x000fe20000201000 */
[-C--:B------:R-:W-:Y:S01]  /*4860*/  FMUL.FTZ R24, R48, R97.reuse ;  /* 0x0000006130187220 */ /* 0x080fe20000410000 */
[-C--:B------:R-:W-:Y:S01]  /*4870*/  FSETP.GTU.FTZ.AND P6, PT, R35, R98.reuse, PT ;  /* 0x000000622300720b */ /* 0x080fe20003fdc000 */
[----:B------:R-:W-:Y:S01]  /*4880*/  FMUL.FTZ R25, R49, R97 ;  /* 0x0000006131197220 */ /* 0x000fe20000410000 */
[-C--:B------:R-:W-:Y:S01]  /*4890*/  FSETP.GTU.FTZ.AND P0, PT, R39, R98.reuse, PT ;  /* 0x000000622700720b */ /* 0x080fe20003f1c000 */
[----:B------:R-:W-:Y:S01]  /*48a0*/  FFMA.FTZ R31, R26, R99, 1.1641532182693481445e-10 ;  /* 0x2f0000001a1f7423 */ /* 0x000fe20000010063 */
[----:B------:R-:W-:Y:S01]  /*48b0*/  FSEL R27, R24, RZ, !P6 ;  /* 0x000000ff181b7208 */ /* 0x000fe20007000000 */
[-C--:B------:R-:W-:Y:S01]  /*48c0*/  FMUL.FTZ R24, R50, R97.reuse ;  /* 0x0000006132187220 */ /* 0x080fe20000410000 */
[----:B------:R-:W-:Y:S01]  /*48d0*/  SEL R83, RZ, 0x1, P6 ;  /* 0x00000001ff537807 */ /* 0x000fe20003000000 */
[----:B------:R-:W-:Y:S01]  /*48e0*/  FMUL.FTZ R26, R51, R97 ;  /* 0x00000061331a7220 */ /* 0x000fe20000410000 */
[----:B------:R-:W-:-:S02]  /*48f0*/  FSETP.GTU.FTZ.AND P6, PT, R42, R98, PT ;  /* 0x000000622a00720b */ /* 0x000fc40003fdc000 */
[----:B------:R-:W-:Y:S02]  /*4900*/  FSEL R25, R25, RZ, !P0 ;  /* 0x000000ff19197208 */ /* 0x000fe40004000000 */
[----:B------:R-:W-:Y:S02]  /*4910*/  SEL R82, RZ, 0x1, P0 ;  /* 0x00000001ff527807 */ /* 0x000fe40000000000 */
[----:B------:R-:W-:Y:S02]  /*4920*/  FSETP.GTU.FTZ.AND P0, PT, R31, R98, PT ;  /* 0x000000621f00720b */ /* 0x000fe40003f1c000 */
[----:B------:R-:W-:Y:S02]  /*4930*/  FSEL R41, R41, RZ, P4 ;  /* 0x000000ff29297208 */ /* 0x000fe40002000000 */
[----:B------:R-:W-:Y:S02]  /*4940*/  FSEL R24, R24, RZ, !P6 ;  /* 0x000000ff18187208 */ /* 0x000fe40007000000 */
[----:B------:R-:W-:-:S02]  /*4950*/  FSEL R40, R40, RZ, P3 ;  /* 0x000000ff28287208 */ /* 0x000fc40001800000 */
[----:B------:R-:W-:Y:S01]  /*4960*/  FSEL R38, R38, RZ, P2 ;  /* 0x000000ff26267208 */ /* 0x000fe20001000000 */
[----:B------:R-:W-:Y:S01]  /*4970*/  FADD.FTZ R42, R41, R24 ;  /* 0x00000018292a7221 */ /* 0x000fe20000010000 */
[----:B------:R-:W-:Y:S01]  /*4980*/  FSEL R43, R36, RZ, P5 ;  /* 0x000000ff242b7208 */ /* 0x000fe20002800000 */
[----:B------:R-:W-:Y:S01]  /*4990*/  FADD.FTZ R41, R40, R25 ;  /* 0x0000001928297221 */ /* 0x000fe20000010000 */
[----:B------:R-:W-:Y:S01]  /*49a0*/  FSEL R26, R26, RZ, !P0 ;  /* 0x000000ff1a1a7208 */ /* 0x000fe20004000000 */
[----:B------:R-:W-:Y:S01]  /*49b0*/  FADD.FTZ R40, R38, R27 ;  /* 0x0000001b26287221 */ /* 0x000fe20000010000 */
[----:B------:R-:W-:Y:S01]  /*49c0*/  SEL R81, RZ, 0x1, P6 ;  /* 0x00000001ff517807 */ /* 0x000fe20003000000 */
[----:B------:R-:W-:Y:S01]  /*49d0*/  @P1 FADD.FTZ R42, R46, R42 ;  /* 0x0000002a2e2a1221 */ /* 0x000fe20000010000 */
[----:B------:R-:W-:Y:S01]  /*49e0*/  SEL R84, RZ, 0x1, P0 ;  /* 0x00000001ff547807 */ /* 0x000fe20000000000 */
[----:B------:R-:W-:Y:S01]  /*49f0*/  FADD.FTZ R43, R26, R43 ;  /* 0x0000002b1a2b7221 */ /* 0x000fe20000010000 */
[----:B------:R-:W-:Y:S01]  /*4a00*/  @P1 FADD.FTZ R41, R45, R41 ;  /* 0x000000292d291221 */ /* 0x000fe20000010000 */
[----:B------:R-:W-:-:S02]  /*4a10*/  @P1 FADD.FTZ R40, R44, R40 ;  /* 0x000000282c281221 */ /* 0x000fc40000010000 */
[----:B------:R-:W-:-:S07]  /*4a20*/  @P1 FADD.FTZ R43, R47, R43 ;  /* 0x0000002b2f2b1221 */ /* 0x000fce0000010000 */
.L_x_15164:
[----:B------:R-:W0:Y:S01]  /*4a30*/  LDC.64 R108, c[0x0][0x3a8] ;  /* 0x0000ea00ff6c7b82 */ /* 0x000e220000000a00 */
[----:B------:R-:W-:Y:S01]  /*4a40*/  ISETP.NE.U32.AND P0, PT, R28, RZ, PT ;  /* 0x000000ff1c00720c */ /* 0x000fe20003f05070 */
[----:B------:R-:W-:Y:S01]  /*4a50*/  VIADD R100, R96, 0x20 ;  /* 0x0000002060647836 */ /* 0x000fe20000000000 */
[----:B------:R-:W-:Y:S02]  /*4a60*/  SEL R28, RZ, 0x1000000, !P5 ;  /* 0x01000000ff1c7807 */ /* 0x000fe40006800000 */
[----:B------:R-:W-:Y:S02]  /*4a70*/  ISETP.NE.AND.EX P0, PT, R29, RZ, PT, P0 ;  /* 0x000000ff1d00720c */ /* 0x000fe40003f05300 */
[----:B------:R-:W-:Y:S01]  /*4a80*/  SEL R29, RZ, 0x10000, !P4 ;  /* 0x00010000ff1d7807 */ /* 0x000fe20006000000 */
[----:B------:R-:W1:Y:S01]  /*4a90*/  LDC.64 R106, c[0x0][0x3b0] ;  /* 0x0000ec00ff6a7b82 */ /* 0x000e620000000a00 */
[----:B------:R-:W-:Y:S02]  /*4aa0*/  SEL R30, RZ, 0x100, !P3 ;  /* 0x00000100ff1e7807 */ /* 0x000fe40005800000 */
[----:B------:R-:W-:-:S02]  /*4ab0*/  SEL R31, RZ, 0x1, !P2 ;  /* 0x00000001ff1f7807 */ /* 0x000fc40005000000 */
[----:B------:R-:W-:-:S03]  /*4ac0*/  IADD3 R30, PT, PT, R30, R28, R29 ;  /* 0x0000001c1e1e7210 */ /* 0x000fc60007ffe01d */
[----:B------:R-:W2:Y:S01]  /*4ad0*/  @P1 LDC.64 R24, c[0x0][0x3a0] ;  /* 0x0000e800ff181b82 */ /* 0x000ea20000000a00 */
[----:B------:R-:W-:Y:S01]  /*4ae0*/  IADD3 R35, PT, PT, R30, R31, RZ ;  /* 0x0000001f1e237210 */ /* 0x000fe20007ffe0ff */
[----:B0-----:R-:W-:-:S06]  /*4af0*/  IMAD.WIDE.U32 R28, R96, 0x10, R108 ;  /* 0x00000010601c7825 */ /* 0x001fcc00078e006c */
[----:B------:R-:W0:Y:S01]  /*4b00*/  @P0 LDC.64 R26, c[0x0][0x398] ;  /* 0x0000e600ff1a0b82 */ /* 0x000e220000000a00 */
[----:B------:R3:W-:Y:S01]  /*4b10*/  STG.E.128 desc[UR8][R28.64], R40 ;  /* 0x000000281c007986 */ /* 0x0007e2000c101d08 */
[----:B-1----:R-:W-:-:S05]  /*4b20*/  IMAD.WIDE.U32 R30, R96, 0x4, R106 ;  /* 0x00000004601e7825 */ /* 0x002fca00078e006a */
[----:B------:R1:W-:Y:S01]  /*4b30*/  STG.E desc[UR8][R30.64], R35 ;  /* 0x000000231e007986 */ /* 0x0003e2000c101908 */
[----:B--2---:R-:W-:-:S04]  /*4b40*/  @P1 IMAD.WIDE.U32 R24, R100, 0x10, R24 ;  /* 0x0000001064181825 */ /* 0x004fc800078e0018 */
[----:B---3--:R-:W-:-:S04]  /*4b50*/  IMAD.WIDE.U32 R28, R100, 0x10, R52 ;  /* 0x00000010641c7825 */ /* 0x008fc800078e0034 */
[----:B0-----:R-:W-:Y:S01]  /*4b60*/  @P0 IMAD.WIDE.U32 R26, R100, 0x10, R26 ;  /* 0x00000010641a0825 */ /* 0x001fe200078e001a */
[----:B-1----:R-:W-:Y:S06]  /*4b70*/  @!P0 BRA `(.L_x_15205) ;  /* 0x00000000002c8947 */ /* 0x002fec0003800000 */
        /* <DEDUP_REMOVED lines=11> */
.L_x_15205:
[----:B------:R1:W5:Y:S04]  /*4c30*/  @P0 LDG.E.128 R48, desc[UR8][R26.64] ;  /* 0x000000081a300981 */ /* 0x000368000c1e1d00 */
[----:B------:R1:W5:Y:S04]  /*4c40*/  @P1 LDG.E.128 R44, desc[UR8][R24.64] ;  /* 0x00000008182c1981 */ /* 0x000368000c1e1d00 */
[----:B------:R1:W5:Y:S01]  /*4c50*/  LDG.E.128 R24, desc[UR8][R28.64] ;  /* 0x000000081c187981 */ /* 0x000362000c1e1d00 */
[----:B------:R-:W-:Y:S05]  /*4c60*/  @!P0 BRA `(.L_x_15206) ;  /* 0x0000002400a48947 */ /* 0x000fea0003800000 */
[----:B------:R-:W-:Y:S01]  /*4c70*/  ISETP.NE.AND P2, PT, R33, 0x1, PT ;  /* 0x000000012100780c */ /* 0x000fe20003f45270 */
[----:B------:R-:W-:Y:S01]  /*4c80*/  BSSY.RECONVERGENT B1, `(.L_x_15207) ;  /* 0x0000046000017945 */ /* 0x000fe20003800200 */
[----:B0-----:R-:W-:Y:S01]  /*4c90*/  IMAD.MOV.U32 R30, RZ, RZ, 0x2 ;  /* 0x00000002ff1e7424 */ /* 0x001fe200078e00ff */
        /* <DEDUP_REMOVED lines=13> */
.L_x_15209:
        /* <DEDUP_REMOVED lines=13> */
.L_x_15211:
[----:B------:R-:W-:Y:S05]  /*4e40*/  BSYNC.RECONVERGENT B2 ;  /* 0x0000000000027941 */ /* 0x000fea0003800200 */
.L_x_15210:
        /* <DEDUP_REMOVED lines=41> */
.L_x_15208:
[----:B------:R-:W-:Y:S05]  /*50e0*/  BSYNC.RECONVERGENT B1 ;  /* 0x0000000000017941 */ /* 0x000fea0003800200 */
.L_x_15207:
[----:B------:R-:W-:Y:S01]  /*50f0*/  ISETP.NE.AND P3, PT, R30, 0x1, PT ;  /* 0x000000011e00780c */ /* 0x000fe20003f65270 */
[----:B------:R-:W-:Y:S01]  /*5100*/  BSSY.RECONVERGENT B1, `(.L_x_15212) ;  /* 0x0000048000017945 */ /* 0x000fe20003800200 */
[----:B------:R-:W-:Y:S01]  /*5110*/  I2FP.F32.U32 R28, R28 ;  /* 0x0000001c001c7245 */ /* 0x000fe20000201000 */
[----:B-----5:R-:W-:Y:S01]  /*5120*/  FMUL.FTZ R34, R24, R97 ;  /* 0x0000006118227220 */ /* 0x020fe20000410000 */
        /* <DEDUP_REMOVED lines=13> */
.L_x_15214:
        /* <DEDUP_REMOVED lines=13> */
.L_x_15216:
[----:B------:R-:W-:Y:S05]  /*52d0*/  BSYNC.RECONVERGENT B2 ;  /* 0x0000000000027941 */ /* 0x000fea0003800200 */
.L_x_15215:
        /* <DEDUP_REMOVED lines=42> */
.L_x_15213:
[----:B------:R-:W-:Y:S05]  /*5580*/  BSYNC.RECONVERGENT B1 ;  /* 0x0000000000017941 */ /* 0x000fea0003800200 */
.L_x_15212:
        /* <DEDUP_REMOVED lines=15> */
.L_x_15219:
        /* <DEDUP_REMOVED lines=13> */
.L_x_15221:
[----:B------:R-:W-:Y:S05]  /*5750*/  BSYNC.RECONVERGENT B2 ;  /* 0x0000000000027941 */ /* 0x000fea0003800200 */
.L_x_15220:
        /* <DEDUP_REMOVED lines=42> */
.L_x_15218:
[----:B------:R-:W-:Y:S05]  /*5a00*/  BSYNC.RECONVERGENT B1 ;  /* 0x0000000000017941 */ /* 0x000fea0003800200 */
.L_x_15217:
        /* <DEDUP_REMOVED lines=17> */
.L_x_15224:
        /* <DEDUP_REMOVED lines=13> */
.L_x_15226:
[----:B------:R-:W-:Y:S05]  /*5bf0*/  BSYNC.RECONVERGENT B2 ;  /* 0x0000000000027941 */ /* 0x000fea0003800200 */
.L_x_15225:
        /* <DEDUP_REMOVED lines=42> */
.L_x_15223:
[----:B------:R-:W-:Y:S05]  /*5ea0*/  BSYNC.RECONVERGENT B1 ;  /* 0x0000000000017941 */ /* 0x000fea0003800200 */
.L_x_15222:
        /* <DEDUP_REMOVED lines=15> */
.L_x_15229:
        /* <DEDUP_REMOVED lines=13> */
.L_x_15231:
[----:B------:R-:W-:Y:S05]  /*6070*/  BSYNC.RECONVERGENT B2 ;  /* 0x0000000000027941 */ /* 0x000fea0003800200 */
.L_x_15230:
        /* <DEDUP_REMOVED lines=42> */
.L_x_15228:
[----:B------:R-:W-:Y:S05]  /*6320*/  BSYNC.RECONVERGENT B1 ;  /* 0x0000000000017941 */ /* 0x000fea0003800200 */
.L_x_15227:
[----:B------:R-:W-:Y:S01]  /*6330*/  ISETP.NE.AND P5, PT, R29, 0x1, PT ;  /* 0x000000011d00780c */ /* 0x000fe20003fa5270 */
[----:B------:R-:W-:Y:S01]  /*6340*/  BSSY.RECONVERGENT B1, `(.L_x_15232) ;  /* 0x0000048000017945 */ /* 0x000fe20003800200 */
[----:B------:R-:W-:Y:S01]  /*6350*/  I2FP.F32.U32 R24, R25 ;  /* 0x0000001900187245 */ /* 0x000fe20000201000 */
[----:B------:R-:W-:-:S04]  /*6360*/  FMUL.FTZ R37, R26, R97 ;  /* 0x000000611a257220 */ /* 0x000fc80000410000 */
[----:B------:R-:W-:Y:S01]  /*6370*/  FFMA.FTZ R25, R24, R99, 1.1641532182693481445e-10 ;  /* 0x2f00000018197423 */ /* 0x000fe20000010063 */
[----:B------:R-:W-:-:S04]  /*6380*/  HFMA2 R24, -RZ, RZ, 0, 1.1920928955078125e-07 ;  /* 0x00000002ff187431 */ /* 0x000fc800000001ff */
        /* <DEDUP_REMOVED lines=11> */
.L_x_15234:
        /* <DEDUP_REMOVED lines=13> */
.L_x_15236:
[----:B------:R-:W-:Y:S05]  /*6510*/  BSYNC.RECONVERGENT B2 ;  /* 0x0000000000027941 */ /* 0x000fea0003800200 */
.L_x_15235:
        /* <DEDUP_REMOVED lines=41> */
[----:B------:R-:W-:-:S07]  /*67b0*/  HFMA2 R24, -RZ, RZ, 0, 0 ;  /* 0x00000000ff187431 */ /* 0x000fce00000001ff */
.L_x_15233:
[----:B------:R-:W-:Y:S05]  /*67c0*/  BSYNC.RECONVERGENT B1 ;  /* 0x0000000000017941 */ /* 0x000fea0003800200 */
.L_x_15232:
        /* <DEDUP_REMOVED lines=15> */
.L_x_15239:
        /* <DEDUP_REMOVED lines=13> */
.L_x_15241:
[----:B------:R-:W-:Y:S05]  /*6990*/  BSYNC.RECONVERGENT B2 ;  /* 0x0000000000027941 */ /* 0x000fea0003800200 */
.L_x_15240:
        /* <DEDUP_REMOVED lines=42> */
.L_x_15238:
[----:B------:R-:W-:Y:S05]  /*6c40*/  BSYNC.RECONVERGENT B1 ;  /* 0x0000000000017941 */ /* 0x000fea0003800200 */
.L_x_15237:
        /* <DEDUP_REMOVED lines=17> */
.L_x_15244:
        /* <DEDUP_REMOVED lines=15> */
.L_x_15246:
[----:B------:R-:W-:Y:S05]  /*6e50*/  BSYNC.RECONVERGENT B2 ;  /* 0x0000000000027941 */ /* 0x000fea0003800200 */
.L_x_15245:
        /* <DEDUP_REMOVED lines=42> */
.L_x_15243:
[----:B------:R-:W-:Y:S05]  /*7100*/  BSYNC.RECONVERGENT B1 ;  /* 0x0000000000017941 */ /* 0x000fea0003800200 */
.L_x_15242:
[-C--:B------:R-:W-:Y:S01]  /*7110*/  FMUL.FTZ R27, R48, R97.reuse ;  /* 0x00000061301b7220 */ /* 0x080fe20000410000 */
[-C--:B------:R-:W-:Y:S01]  /*7120*/  FSETP.GTU.FTZ.AND P6, PT, R33, R98.reuse, PT ;  /* 0x000000622100720b */ /* 0x080fe20003fdc000 */
        /* <DEDUP_REMOVED lines=12> */
[----:B------:R-:W-:Y:S01]  /*71f0*/  FSEL R38, R26, RZ, !P6 ;  /* 0x000000ff1a267208 */ /* 0x000fe20007000000 */
[----:B------:R-:W-:Y:S01]  /*7200*/  FMUL.FTZ R26, R51, R97 ;  /* 0x00000061331a7220 */ /* 0x000fe20000410000 */
        /* <DEDUP_REMOVED lines=9> */
[----:B------:R-:W-:Y:S01]  /*72a0*/  SEL R84, RZ, 0x1, P6 ;  /* 0x00000001ff547807 */ /* 0x000fe20003000000 */
[----:B------:R-:W-:Y:S02]  /*72b0*/  FADD.FTZ R36, R34, R27 ;  /* 0x0000001b22247221 */ /* 0x000fe40000010000 */
[----:B------:R-:W-:-:S02]  /*72c0*/  FADD.FTZ R39, R39, R24 ;  /* 0x0000001827277221 */ /* 0x000fc40000010000 */
[----:B------:R-:W-:Y:S02]  /*72d0*/  @P1 FADD.FTZ R36, R44, R36 ;  /* 0x000000242c241221 */ /* 0x000fe40000010000 */
[----:B------:R-:W-:Y:S01]  /*72e0*/  @P1 FADD.FTZ R39, R47, R39 ;  /* 0x000000272f271221 */ /* 0x000fe20000010000 */
[----:B------:R-:W-:Y:S06]  /*72f0*/  BRA `(.L_x_15247) ;  /* 0x0000001000cc7947 */ /* 0x000fec0003800000 */
.L_x_15206:
[----:B------:R-:W-:Y:S01]  /*7300*/  ISETP.NE.AND P2, PT, R33, 0x1, PT ;  /* 0x000000012100780c */ /* 0x000fe20003f45270 */
[----:B------:R-:W-:Y:S01]  /*7310*/  BSSY.RECONVERGENT B1, `(.L_x_15248) ;  /* 0x0000046000017945 */ /* 0x000fe20003800200 */
[----:B0-----:R-:W-:Y:S02]  /*7320*/  HFMA2 R30, -RZ, RZ, 0, 1.1920928955078125e-07 ;  /* 0x00000002ff1e7431 */ /* 0x001fe400000001ff */
        /* <DEDUP_REMOVED lines=13> */
.L_x_15250:
        /* <DEDUP_REMOVED lines=13> */
.L_x_15252:
[----:B------:R-:W-:Y:S05]  /*74d0*/  BSYNC.RECONVERGENT B2 ;  /* 0x0000000000027941 */ /* 0x000fea0003800200 */
.L_x_15251:
        /* <DEDUP_REMOVED lines=41> */
.L_x_15249:
[----:B------:R-:W-:Y:S05]  /*7770*/  BSYNC.RECONVERGENT B1 ;  /* 0x0000000000017941 */ /* 0x000fea0003800200 */
.L_x_15248:
        /* <DEDUP_REMOVED lines=16> */
.L_x_15255:
        /* <DEDUP_REMOVED lines=13> */
.L_x_15257:
[----:B------:R-:W-:Y:S05]  /*7950*/  BSYNC.RECONVERGENT B2 ;  /* 0x0000000000027941 */ /* 0x000fea0003800200 */
.L_x_15256:
        /* <DEDUP_REMOVED lines=42> */
.L_x_15254:
[----:B------:R-:W-:Y:S05]  /*7c00*/  BSYNC.RECONVERGENT B1 ;  /* 0x0000000000017941 */ /* 0x000fea0003800200 */
.L_x_15253:
[----:B------:R-:W-:Y:S01]  /*7c10*/  ISETP.NE.AND P4, PT, R31, 0x1, PT ;  /* 0x000000011f00780c */ /* 0x000fe20003f85270 */
[----:B------:R-:W-:Y:S01]  /*7c20*/  BSSY.RECONVERGENT B1, `(.L_x_15258) ;  /* 0x0000047000017945 */ /* 0x000fe20003800200 */
[----:B------:R-:W-:Y:S01]  /*7c30*/  I2FP.F32.U32 R28, R29 ;  /* 0x0000001d001c7245 */ /* 0x000fe20000201000 */
[----:B------:R-:W-:-:S04]  /*7c40*/  IMAD.MOV.U32 R30, RZ, RZ, 0x2 ;  /* 0x00000002ff1e7424 */ /* 0x000fc800078e00ff */
        /* <DEDUP_REMOVED lines=12> */
.L_x_15260:
        /* <DEDUP_REMOVED lines=13> */
.L_x_15262:
[----:B------:R-:W-:Y:S05]  /*7de0*/  BSYNC.RECONVERGENT B2 ;  /* 0x0000000000027941 */ /* 0x000fea0003800200 */
.L_x_15261:
        /* <DEDUP_REMOVED lines=42> */
.L_x_15259:
[----:B------:R-:W-:Y:S05]  /*8090*/  BSYNC.RECONVERGENT B1 ;  /* 0x0000000000017941 */ /* 0x000fea0003800200 */
.L_x_15258:
        /* <DEDUP_REMOVED lines=16> */
.L_x_15265:
        /* <DEDUP_REMOVED lines=13> */
.L_x_15267:
[----:B------:R-:W-:Y:S05]  /*8270*/  BSYNC.RECONVERGENT B2 ;  /* 0x0000000000027941 */ /* 0x000fea0003800200 */
.L_x_15266:
        /* <DEDUP_REMOVED lines=42> */
.L_x_15264:
[----:B------:R-:W-:Y:S05]  /*8520*/  BSYNC.RECONVERGENT B1 ;  /* 0x0000000000017941 */ /* 0x000fea0003800200 */
.L_x_15263:
        /* <DEDUP_REMOVED lines=16> */
.L_x_15247:
[----:B------:R-:W-:Y:S01]  /*8630*/  SEL R28, RZ, 0x1000000, !P5 ;  /* 0x01000000ff1c7807 */ /* 0x000fe20006800000 */
[----:B------:R-:W0:Y:S01]  /*8640*/  @P0 LDC.64 R26, c[0x0][0x398] ;  /* 0x0000e600ff1a0b82 */ /* 0x000e220000000a00 */
[----:B------:R-:W-:Y:S02]  /*8650*/  SEL R29, RZ, 0x10000, !P4 ;  /* 0x00010000ff1d7807 */ /* 0x000fe40006000000 */
[----:B------:R-:W-:Y:S02]  /*8660*/  SEL R30, RZ, 0x100, !P3 ;  /* 0x00000100ff1e7807 */ /* 0x000fe40005800000 */
[----:B------:R-:W-:Y:S02]  /*8670*/  SEL R31, RZ, 0x1, !P2 ;  /* 0x00000001ff1f7807 */ /* 0x000fe40005000000 */
[----:B------:R-:W-:Y:S01]  /*8680*/  IADD3 R30, PT, PT, R30, R28, R29 ;  /* 0x0000001c1e1e7210 */ /* 0x000fe20007ffe01d */
[----:B------:R-:W-:Y:S01]  /*8690*/  IMAD.WIDE.U32 R28, R100, 0x10, R108 ;  /* 0x00000010641c7825 */ /* 0x000fe200078e006c */
[----:B------:R-:W1:Y:S01]  /*86a0*/  @P1 LDC.64 R24, c[0x0][0x3a0] ;  /* 0x0000e800ff181b82 */ /* 0x000e620000000a00 */
[----:B------:R-:W-:-:S02]  /*86b0*/  IADD3 R101, PT, PT, R96, 0x40, RZ ;  /* 0x0000004060657810 */ /* 0x000fc40007ffe0ff */
[----:B------:R-:W-:Y:S01]  /*86c0*/  IMAD.IADD R33, R30, 0x1, R31 ;  /* 0x000000011e217824 */ /* 0x000fe200078e021f */
[----:B------:R2:W-:Y:S01]  /*86d0*/  STG.E.128 desc[UR8][R28.64], R36 ;  /* 0x000000241c007986 */ /* 0x0005e2000c101d08 */
[----:B------:R-:W-:-:S05]  /*86e0*/  IMAD.WIDE.U32 R30, R100, 0x4, R106 ;  /* 0x00000004641e7825 */ /* 0x000fca00078e006a */
[----:B------:R3:W-:Y:S01]  /*86f0*/  STG.E desc[UR8][R30.64], R33 ;  /* 0x000000211e007986 */ /* 0x0007e2000c101908 */
[----:B0-----:R-:W-:-:S04]  /*8700*/  @P0 IMAD.WIDE.U32 R26, R101, 0x10, R26 ;  /* 0x00000010651a0825 */ /* 0x001fc800078e001a */
[----:B--2---:R-:W-:-:S04]  /*8710*/  IMAD.WIDE.U32 R28, R101, 0x10, R52 ;  /* 0x00000010651c7825 */ /* 0x004fc800078e0034 */
[----:B-1----:R-:W-:Y:S01]  /*8720*/  @P1 IMAD.WIDE.U32 R24, R101, 0x10, R24 ;  /* 0x0000001065181825 */ /* 0x002fe200078e0018 */
[----:B---3--:R-:W-:Y:S06]  /*8730*/  @!P0 BRA `(.L_x_15268) ;  /* 0x00000000002c8947 */ /* 0x008fec0003800000 */
        /* <DEDUP_REMOVED lines=11> */
.L_x_15268:
[----:B------:R1:W5:Y:S04]  /*87f0*/  @P0 LDG.E.128 R48, desc[UR8][R26.64] ;  /* 0x000000081a300981 */ /* 0x000368000c1e1d00 */
[----:B------:R1:W5:Y:S04]  /*8800*/  @P1 LDG.E.128 R44, desc[UR8][R24.64] ;  /* 0x00000008182c1981 */ /* 0x000368000c1e1d00 */
[----:B------:R1:W5:Y:S01]  /*8810*/  LDG.E.128 R24, desc[UR8][R28.64] ;  /* 0x000000081c187981 */ /* 0x000362000c1e1d00 */
[----:B------:R-:W-:Y:S05]  /*8820*/  @!P0 BRA `(.L_x_15269) ;  /* 0x0000002400b08947 */ /* 0x000fea0003800000 */
        /* <DEDUP_REMOVED lines=16> */
.L_x_15272:
        /* <DEDUP_REMOVED lines=13> */
.L_x_15274:
[----:B------:R-:W-:Y:S05]  /*8a00*/  BSYNC.RECONVERGENT B2 ;  /* 0x0000000000027941 */ /* 0x000fea0003800200 */
.L_x_15273:
        /* <DEDUP_REMOVED lines=41> */
.L_x_15271:
[----:B------:R-:W-:Y:S05]  /*8ca0*/  BSYNC.RECONVERGENT B1 ;  /* 0x0000000000017941 */ /* 0x000fea0003800200 */
.L_x_15270:
[----:B------:R-:W-:Y:S01]  /*8cb0*/  ISETP.NE.AND P3, PT, R30, 0x1, PT ;  /* 0x000000011e00780c */ /* 0x000fe20003f65270 */
[----:B------:R-:W-:Y:S01]  /*8cc0*/  BSSY.RECONVERGENT B1, `(.L_x_15275) ;  /* 0x0000048000017945 */ /* 0x000fe20003800200 */
[----:B------:R-:W-:Y:S01]  /*8cd0*/  I2FP.F32.U32 R28, R28 ;  /* 0x0000001c001c7245 */ /* 0x000fe20000201000 */
[----:B-----5:R-:W-:Y:S01]  /*8ce0*/  FMUL.FTZ R33, R24, R97 ;  /* 0x0000006118217220 */ /* 0x020fe20000410000 */
        /* <DEDUP_REMOVED lines=13> */
.L_x_15277:
        /* <DEDUP_REMOVED lines=13> */
.L_x_15279:
[----:B------:R-:W-:Y:S05]  /*8e90*/  BSYNC.RECONVERGENT B2 ;  /* 0x0000000000027941 */ /* 0x000fea0003800200 */
.L_x_15278:
        /* <DEDUP_REMOVED lines=42> */
.L_x_15276:
[----:B------:R-:W-:Y:S05]  /*9140*/  BSYNC.RECONVERGENT B1 ;  /* 0x0000000000017941 */ /* 0x000fea0003800200 */
.L_x_15275:
        /* <DEDUP_REMOVED lines=15> */
.L_x_15282:
        /* <DEDUP_REMOVED lines=13> */
.L_x_15284:
[----:B------:R-:W-:Y:S05]  /*9310*/  BSYNC.RECONVERGENT B2 ;  /* 0x0000000000027941 */ /* 0x000fea0003800200 */
.L_x_15283:
        /* <DEDUP_REMOVED lines=42> */
.L_x_15281:
[----:B------:R-:W-:Y:S05]  /*95c0*/  BSYNC.RECONVERGENT B1 ;  /* 0x0000000000017941 */ /* 0x000fea0003800200 */
.L_x_15280:
[----:B------:R-:W-:Y:S01]  /*95d0*/  ISETP.NE.AND P4, PT, R30, 0x1, PT ;  /* 0x000000011e00780c */ /* 0x000fe20003f85270 */
[----:B------:R-:W-:Y:S01]  /*95e0*/  BSSY.RECONVERGENT B1, `(.L_x_15285) ;  /* 0x0000048000017945 */ /* 0x000fe20003800200 */
[----:B------:R-:W-:Y:S01]  /*95f0*/  I2FP.F32.U32 R24, R24 ;  /* 0x0000001800187245 */ /* 0x000fe20000201000 */
[----:B------:R-:W-:Y:S01]  /*9600*/  FMUL.FTZ R35, R25, R97 ;  /* 0x0000006119237220 */ /* 0x000fe20000410000 */
        /* <DEDUP_REMOVED lines=13> */
.L_x_15287:
        /* <DEDUP_REMOVED lines=13> */
.L_x_15289:
[----:B------:R-:W-:Y:S05]  /*97b0*/  BSYNC.RECONVERGENT B2 ;  /* 0x0000000000027941 */ /* 0x000fea0003800200 */
.L_x_15288:
        /* <DEDUP_REMOVED lines=42> */
.L_x_15286:
[----:B------:R-:W-:Y:S05]  /*9a60*/  BSYNC.RECONVERGENT B1 ;  /* 0x0000000000017941 */ /* 0x000fea0003800200 */
.L_x_15285:
        /* <DEDUP_REMOVED lines=15> */
.L_x_15292:
        /* <DEDUP_REMOVED lines=13> */
.L_x_15294:
[----:B------:R-:W-:Y:S05]  /*9c30*/  BSYNC.RECONVERGENT B2 ;  /* 0x0000000000027941 */ /* 0x000fea0003800200 */
.L_x_15293:
        /* <DEDUP_REMOVED lines=42> */
.L_x_15291:
[----:B------:R-:W-:Y:S05]  /*9ee0*/  BSYNC.RECONVERGENT B1 ;  /* 0x0000000000017941 */ /* 0x000fea0003800200 */
.L_x_15290:
[----:B------:R-:W-:Y:S01]  /*9ef0*/  ISETP.NE.AND P5, PT, R28, 0x1, PT ;  /* 0x000000011c00780c */ /* 0x000fe20003fa5270 */
[----:B------:R-:W-:Y:S01]  /*9f00*/  BSSY.RECONVERGENT B1, `(.L_x_15295) ;  /* 0x0000048000017945 */ /* 0x000fe20003800200 */
[----:B------:R-:W-:Y:S01]  /*9f10*/  I2FP.F32.U32 R24, R25 ;  /* 0x0000001900187245 */ /* 0x000fe20000201000 */
[----:B------:R-:W-:-:S04]  /*9f20*/  FMUL.FTZ R81, R26, R97 ;  /* 0x000000611a517220 */ /* 0x000fc80000410000 */
        /* <DEDUP_REMOVED lines=13> */
.L_x_15297:
        /* <DEDUP_REMOVED lines=13> */
.L_x_15299:
[----:B------:R-:W-:Y:S05]  /*a0d0*/  BSYNC.RECONVERGENT B2 ;  /* 0x0000000000027941 */ /* 0x000fea0003800200 */
.L_x_15298:
        /* <DEDUP_REMOVED lines=42> */
.L_x_15296:
[----:B------:R-:W-:Y:S05]  /*a380*/  BSYNC.RECONVERGENT B1 ;  /* 0x0000000000017941 */ /* 0x000fea0003800200 */
.L_x_15295:
        /* <DEDUP_REMOVED lines=15> */
.L_x_15302:
        /* <DEDUP_REMOVED lines=13> */
.L_x_15304:
[----:B------:R-:W-:Y:S05]  /*a550*/  BSYNC.RECONVERGENT B2 ;  /* 0x0000000000027941 */ /* 0x000fea0003800200 */
.L_x_15303:
        /* <DEDUP_REMOVED lines=42> */
.L_x_15301:
[----:B------:R-:W-:Y:S05]  /*a800*/  BSYNC.RECONVERGENT B1 ;  /* 0x0000000000017941 */ /* 0x000fea0003800200 */
.L_x_15300:
        /* <DEDUP_REMOVED lines=17> */
.L_x_15307:
        /* <DEDUP_REMOVED lines=15> */
.L_x_15309:
[----:B------:R-:W-:Y:S05]  /*aa10*/  BSYNC.RECONVERGENT B2 ;  /* 0x0000000000027941 */ /* 0x000fea0003800200 */
.L_x_15308:
        /* <DEDUP_REMOVED lines=42> */
.L_x_15306:
[----:B------:R-:W-:Y:S05]  /*acc0*/  BSYNC.RECONVERGENT B1 ;  /* 0x0000000000017941 */ /* 0x000fea0003800200 */
.L_x_15305:
[-C--:B------:R-:W-:Y:S01]  /*acd0*/  FMUL.FTZ R27, R48, R97.reuse ;  /* 0x00000061301b7220 */ /* 0x080fe20000410000 */
[-C--:B------:R-:W-:Y:S01]  /*ace0*/  FSETP.GTU.FTZ.AND P6, PT, R32, R98.reuse, PT ;  /* 0x000000622000720b */ /* 0x080fe20003fdc000 */
[----:B------:R-:W-:Y:S01]  /*acf0*/  FMUL.FTZ R24, R49, R97 ;  /* 0x0000006131187220 */ /* 0x000fe20000410000 */
        /* <DEDUP_REMOVED lines=14> */
[----:B------:R-:W-:Y:S01]  /*ade0*/  FMUL.FTZ R25, R51, R97 ;  /* 0x0000006133197220 */ /* 0x000fe20000410000 */
[----:B------:R-:W-:Y:S01]  /*adf0*/  FSEL R32, R33, RZ, P2 ;  /* 0x000000ff21207208 */ /* 0x000fe20001000000 */
[----:B------:R-:W-:Y:S01]  /*ae00*/  FADD.FTZ R33, R35, R24 ;  /* 0x0000001823217221 */ /* 0x000fe20000010000 */
[----:B------:R-:W-:Y:S01]  /*ae10*/  FSEL R26, R83, RZ, P5 ;  /* 0x000000ff531a7208 */ /* 0x000fe20002800000 */
[----:B------:R-:W-:Y:S01]  /*ae20*/  FADD.FTZ R34, R81, R34 ;  /* 0x0000002251227221 */ /* 0x000fe20000010000 */
[----:B------:R-:W-:Y:S01]  /*ae30*/  FSEL R25, R25, RZ, !P6 ;  /* 0x000000ff19197208 */ /* 0x000fe20007000000 */
[----:B------:R-:W-:Y:S01]  /*ae40*/  FADD.FTZ R32, R32, R27 ;  /* 0x0000001b20207221 */ /* 0x000fe20000010000 */
[----:B------:R-:W-:Y:S01]  /*ae50*/  PRMT R83, R28, 0x7610, R83 ;  /* 0x000076101c537816 */ /* 0x000fe20000000053 */
[----:B------:R-:W-:Y:S01]  /*ae60*/  @P1 FADD.FTZ R34, R46, R34 ;  /* 0x000000222e221221 */ /* 0x000fe20000010000 */
[----:B------:R-:W-:Y:S01]  /*ae70*/  PRMT R82, R29, 0x7610, R82 ;  /* 0x000076101d527816 */ /* 0x000fe20000000052 */
[----:B------:R-:W-:Y:S01]  /*ae80*/  FADD.FTZ R35, R25, R26 ;  /* 0x0000001a19237221 */ /* 0x000fe20000010000 */
[----:B------:R-:W-:Y:S01]  /*ae90*/  PRMT R81, R30, 0x7610, R81 ;  /* 0x000076101e517816 */ /* 0x000fe20000000051 */
[----:B------:R-:W-:Y:S01]  /*aea0*/  @P1 FADD.FTZ R33, R45, R33 ;  /* 0x000000212d211221 */ /* 0x000fe20000010000 */
[----:B------:R-:W-:Y:S01]  /*aeb0*/  SEL R84, RZ, 0x1, P6 ;  /* 0x00000001ff547807 */ /* 0x000fe20003000000 */
[----:B------:R-:W-:Y:S01]  /*aec0*/  @P1 FADD.FTZ R32, R44, R32 ;  /* 0x000000202c201221 */ /* 0x000fe20000010000 */
[----:B------:R-:W-:Y:S01]  /*aed0*/  @P1 FADD.FTZ R35, R47, R35 ;  /* 0x000000232f231221 */ /* 0x000fe20000010000 */
[----:B------:R-:W-:Y:S06]  /*aee0*/  BRA `(.L_x_15310) ;  /* 0x0000001000cc7947 */ /* 0x000fec0003800000 */
.L_x_15269:
[----:B------:R-:W-:Y:S01]  /*aef0*/  ISETP.NE.AND P2, PT, R55, 0x1, PT ;  /* 0x000000013700780c */ /* 0x000fe20003f45270 */
[----:B------:R-:W-:Y:S01]  /*af00*/  BSSY.RECONVERGENT B1, `(.L_x_15311) ;  /* 0x0000046000017945 */ /* 0x000fe20003800200 */
[----:B0-----:R-:W-:Y:S01]  /*af10*/  IMAD.MOV.U32 R30, RZ, RZ, 0x2 ;  /* 0x00000002ff1e7424 */ /* 0x001fe200078e00ff */
[----:B------:R-:W-:Y:S01]  /*af20*/  MOV R54, R32 ;  /* 0x0000002000367202 */ /* 0x000fe20000000f00 */
[----:B-1----:R-:W-:-:S09]  /*af30*/  IMAD.MOV.U32 R28, RZ, RZ, R86 ;  /* 0x000000ffff1c7224 */ /* 0x002fd200078e0056 */
        /* <DEDUP_REMOVED lines=11> */
.L_x_15313:
        /* <DEDUP_REMOVED lines=13> */
.L_x_15315:
[----:B------:R-:W-:Y:S05]  /*b0c0*/  BSYNC.RECONVERGENT B2 ;  /* 0x0000000000027941 */ /* 0x000fea0003800200 */
.L_x_15314:
        /* <DEDUP_REMOVED lines=40> */
[----:B------:R-:W-:-:S07]  /*b350*/  IMAD.MOV.U32 R28, RZ, RZ, R32 ;  /* 0x000000ffff1c7224 */ /* 0x000fce00078e0020 */
.L_x_15312:
[----:B------:R-:W-:Y:S05]  /*b360*/  BSYNC.RECONVERGENT B1 ;  /* 0x0000000000017941 */ /* 0x000fea0003800200 */
.L_x_15311:
        /* <DEDUP_REMOVED lines=16> */
.L_x_15318:
        /* <DEDUP_REMOVED lines=13> */
.L_x_15320:
[----:B------:R-:W-:Y:S05]  /*b540*/  BSYNC.RECONVERGENT B2 ;  /* 0x0000000000027941 */ /* 0x000fea0003800200 */
.L_x_15319:
        /* <DEDUP_REMOVED lines=42> */
.L_x_15317:
[----:B------:R-:W-:Y:S05]  /*b7f0*/  BSYNC.RECONVERGENT B1 ;  /* 0x0000000000017941 */ /* 0x000fea0003800200 */
.L_x_15316:
        /* <DEDUP_REMOVED lines=16> */
.L_x_15323:
        /* <DEDUP_REMOVED lines=13> */
.L_x_15325:
[----:B------:R-:W-:Y:S05]  /*b9d0*/  BSYNC.RECONVERGENT B2 ;  /* 0x0000000000027941 */ /* 0x000fea0003800200 */
.L_x_15324:
        /* <DEDUP_REMOVED lines=42> */
.L_x_15322:
[----:B------:R-:W-:Y:S05]  /*bc80*/  BSYNC.RECONVERGENT B1 ;  /* 0x0000000000017941 */ /* 0x000fea0003800200 */
.L_x_15321:
        /* <DEDUP_REMOVED lines=16> */
.L_x_15328:
        /* <DEDUP_REMOVED lines=13> */
.L_x_15330:
[----:B------:R-:W-:Y:S05]  /*be60*/  BSYNC.RECONVERGENT B2 ;  /* 0x0000000000027941 */ /* 0x000fea0003800200 */
.L_x_15329:
        /* <DEDUP_REMOVED lines=42> */
.L_x_15327:
[----:B------:R-:W-:Y:S05]  /*c110*/  BSYNC.RECONVERGENT B1 ;  /* 0x0000000000017941 */ /* 0x000fea0003800200 */
.L_x_15326:
        /* <DEDUP_REMOVED lines=16> */
.L_x_15310:
[----:B------:R-:W-:Y:S01]  /*c220*/  SEL R28, RZ, 0x1000000, !P5 ;  /* 0x01000000ff1c7807 */ /* 0x000fe20006800000 */
[----:B------:R-:W0:Y:S01]  /*c230*/  @P0 LDC.64 R26, c[0x0][0x398] ;  /* 0x0000e600ff1a0b82 */ /* 0x000e220000000a00 */
[----:B------:R-:W-:Y:S01]  /*c240*/  SEL R29, RZ, 0x10000, !P4 ;  /* 0x00010000ff1d7807 */ /* 0x000fe20006000000 */
[----:B------:R-:W-:Y:S01]  /*c250*/  VIADD R102, R96, 0x60 ;  /* 0x0000006060667836 */ /* 0x000fe20000000000 */
[----:B------:R-:W-:Y:S02]  /*c260*/  SEL R30, RZ, 0x100, !P3 ;  /* 0x00000100ff1e7807 */ /* 0x000fe40005800000 */
[----:B------:R-:W-:Y:S02]  /*c270*/  SEL R31, RZ, 0x1, !P2 ;  /* 0x00000001ff1f7807 */ /* 0x000fe40005000000 */
[----:B------:R-:W-:Y:S01]  /*c280*/  IADD3 R30, PT, PT, R30, R28, R29 ;  /* 0x0000001c1e1e7210 */ /* 0x000fe20007ffe01d */
[C---:B------:R-:W-:Y:S01]  /*c290*/  IMAD.WIDE.U32 R28, R101.reuse, 0x10, R108 ;  /* 0x00000010651c7825 */ /* 0x040fe200078e006c */
[----:B------:R-:W1:Y:S03]  /*c2a0*/  @P1 LDC.64 R24, c[0x0][0x3a0] ;  /* 0x0000e800ff181b82 */ /* 0x000e660000000a00 */
        /* <DEDUP_REMOVED lines=19> */
.L_x_15331:
[----:B------:R1:W5:Y:S04]  /*c3e0*/  @P0 LDG.E.128 R48, desc[UR8][R26.64] ;  /* 0x000000081a300981 */ /* 0x000368000c1e1d00 */
[----:B------:R1:W5:Y:S04]  /*c3f0*/  @P1 LDG.E.128 R44, desc[UR8][R24.64] ;  /* 0x00000008182c1981 */ /* 0x000368000c1e1d00 */
[----:B------:R1:W5:Y:S01]  /*c400*/  LDG.E.128 R24, desc[UR8][R28.64] ;  /* 0x000000081c187981 */ /* 0x000362000c1e1d00 */
[----:B------:R-:W-:Y:S05]  /*c410*/  @!P0 BRA `(.L_x_15332) ;  /* 0x0000002400ac8947 */ /* 0x000fea0003800000 */
        /* <DEDUP_REMOVED lines=16> */
.L_x_15335:
        /* <DEDUP_REMOVED lines=13> */
.L_x_15337:
[----:B------:R-:W-:Y:S05]  /*c5f0*/  BSYNC.RECONVERGENT B2 ;  /* 0x0000000000027941 */ /* 0x000fea0003800200 */
.L_x_15336:
        /* <DEDUP_REMOVED lines=41> */
.L_x_15334:
[----:B------:R-:W-:Y:S05]  /*c890*/  BSYNC.RECONVERGENT B1 ;  /* 0x0000000000017941 */ /* 0x000fea0003800200 */
.L_x_15333:
[----:B------:R-:W-:Y:S01]  /*c8a0*/  ISETP.NE.AND P3, PT, R30, 0x1, PT ;  /* 0x000000011e00780c */ /* 0x000fe20003f65270 */
[----:B------:R-:W-:Y:S01]  /*c8b0*/  BSSY.RECONVERGENT B1, `(.L_x_15338) ;  /* 0x0000048000017945 */ /* 0x000fe20003800200 */
[----:B------:R-:W-:Y:S01]  /*c8c0*/  I2FP.F32.U32 R28, R28 ;  /* 0x0000001c001c7245 */ /* 0x000fe20000201000 */
[----:B-----5:R-:W-:Y:S01]  /*c8d0*/  FMUL.FTZ R55, R24, R97 ;  /* 0x0000006118377220 */ /* 0x020fe20000410000 */
[----:B------:R-:W-:-:S03]  /*c8e0*/  IMAD.MOV.U32 R24, RZ, RZ, R86 ;  /* 0x000000ffff187224 */ /* 0x000fc600078e0056 */
        /* <DEDUP_REMOVED lines=12> */
.L_x_15340:
        /* <DEDUP_REMOVED lines=13> */
.L_x_15342:
[----:B------:R-:W-:Y:S05]  /*ca80*/  BSYNC.RECONVERGENT B2 ;  /* 0x0000000000027941 */ /* 0x000fea0003800200 */
.L_x_15341:
        /* <DEDUP_REMOVED lines=42> */
.L_x_15339:
[----:B------:R-:W-:Y:S05]  /*cd30*/  BSYNC.RECONVERGENT B1 ;  /* 0x0000000000017941 */ /* 0x000fea0003800200 */
.L_x_15338:
        /* <DEDUP_REMOVED lines=15> */
.L_x_15345:
        /* <DEDUP_REMOVED lines=13> */
.L_x_15347:
[----:B------:R-:W-:Y:S05]  /*cf00*/  BSYNC.RECONVERGENT B2 ;  /* 0x0000000000027941 */ /* 0x000fea0003800200 */
.L_x_15346:
        /* <DEDUP_REMOVED lines=42> */
.L_x_15344:
[----:B------:R-:W-:Y:S05]  /*d1b0*/  BSYNC.RECONVERGENT B1 ;  /* 0x0000000000017941 */ /* 0x000fea0003800200 */
.L_x_15343:
        /* <DEDUP_REMOVED lines=17> */
.L_x_15350:
        /* <DEDUP_REMOVED lines=13> */
.L_x_15352:
[----:B------:R-:W-:Y:S05]  /*d3a0*/  BSYNC.RECONVERGENT B2 ;  /* 0x0000000000027941 */ /* 0x000fea0003800200 */
.L_x_15351:
        /* <DEDUP_REMOVED lines=42> */
.L_x_15349:
[----:B------:R-:W-:Y:S05]  /*d650*/  BSYNC.RECONVERGENT B1 ;  /* 0x0000000000017941 */ /* 0x000fea0003800200 */
.L_x_15348:
        /* <DEDUP_REMOVED lines=15> */
.L_x_15355:
        /* <DEDUP_REMOVED lines=13> */
.L_x_15357:
[----:B------:R-:W-:Y:S05]  /*d820*/  BSYNC.RECONVERGENT B2 ;  /* 0x0000000000027941 */ /* 0x000fea0003800200 */
.L_x_15356:
        /* <DEDUP_REMOVED lines=42> */
.L_x_15354:
[----:B------:R-:W-:Y:S05]  /*dad0*/  BSYNC.RECONVERGENT B1 ;  /* 0x0000000000017941 */ /* 0x000fea0003800200 */
.L_x_15353:
        /* <DEDUP_REMOVED lines=17> */
.L_x_15360:
        /* <DEDUP_REMOVED lines=13> */
.L_x_15362:
[----:B------:R-:W-:Y:S05]  /*dcc0*/  BSYNC.RECONVERGENT B2 ;  /* 0x0000000000027941 */ /* 0x000fea0003800200 */
.L_x_15361:
        /* <DEDUP_REMOVED lines=42> */
.L_x_15359:
[----:B------:R-:W-:Y:S05]  /*df70*/  BSYNC.RECONVERGENT B1 ;  /* 0x0000000000017941 */ /* 0x000fea0003800200 */
.L_x_15358:
        /* <DEDUP_REMOVED lines=15> */
.L_x_15365:
        /* <DEDUP_REMOVED lines=13> */
.L_x_15367:
[----:B------:R-:W-:Y:S05]  /*e140*/  BSYNC.RECONVERGENT B2 ;  /* 0x0000000000027941 */ /* 0x000fea0003800200 */
.L_x_15366:
        /* <DEDUP_REMOVED lines=42> */
.L_x_15364:
[----:B------:R-:W-:Y:S05]  /*e3f0*/  BSYNC.RECONVERGENT B1 ;  /* 0x0000000000017941 */ /* 0x000fea0003800200 */
.L_x_15363:
        /* <DEDUP_REMOVED lines=17> */
.L_x_15370:
        /* <DEDUP_REMOVED lines=15> */
.L_x_15372:
[----:B------:R-:W-:Y:S05]  /*e600*/  BSYNC.RECONVERGENT B2 ;  /* 0x0000000000027941 */ /* 0x000fea0003800200 */
.L_x_15371:
        /* <DEDUP_REMOVED lines=42> */
.L_x_15369:
[----:B------:R-:W-:Y:S05]  /*e8b0*/  BSYNC.RECONVERGENT B1 ;  /* 0x0000000000017941 */ /* 0x000fea0003800200 */
.L_x_15368:
[-C--:B------:R-:W-:Y:S01]  /*e8c0*/  FMUL.FTZ R28, R48, R97.reuse ;  /* 0x00000061301c7220 */ /* 0x080fe20000410000 */
[-C--:B------:R-:W-:Y:S01]  /*e8d0*/  FSETP.GTU.FTZ.AND P6, PT, R54, R98.reuse, PT ;  /* 0x000000623600720b */ /* 0x080fe20003fdc000 */
        /* <DEDUP_REMOVED lines=25> */
[----:B------:R-:W-:Y:S01]  /*ea70*/  PRMT R82, R54, 0x7610, R82 ;  /* 0x0000761036527816 */ /* 0x000fe20000000052 */
[----:B------:R-:W-:Y:S01]  /*ea80*/  FADD.FTZ R31, R31, R94 ;  /* 0x0000005e1f1f7221 */ /* 0x000fe20000010000 */
[----:B------:R-:W-:Y:S01]  /*ea90*/  SEL R84, RZ, 0x1, P6 ;  /* 0x00000001ff547807 */ /* 0x000fe20003000000 */
[----:B------:R-:W-:Y:S02]  /*eaa0*/  @P1 FADD.FTZ R28, R44, R28 ;  /* 0x0000001c2c1c1221 */ /* 0x000fe40000010000 */
[----:B------:R-:W-:Y:S01]  /*eab0*/  @P1 FADD.FTZ R31, R47, R31 ;  /* 0x0000001f2f1f1221 */ /* 0x000fe20000010000 */
[----:B------:R-:W-:Y:S06]  /*eac0*/  BRA `(.L_x_15373) ;  /* 0x0000001000cc7947 */ /* 0x000fec0003800000 */
.L_x_15332:
        /* <DEDUP_REMOVED lines=16> */
.L_x_15376:
        /* <DEDUP_REMOVED lines=13> */
.L_x_15378:
[----:B------:R-:W-:Y:S05]  /*eca0*/  BSYNC.RECONVERGENT B2 ;  /* 0x0000000000027941 */ /* 0x000fea0003800200 */
.L_x_15377:
        /* <DEDUP_REMOVED lines=41> */
.L_x_15375:
[----:B------:R-:W-:Y:S05]  /*ef40*/  BSYNC.RECONVERGENT B1 ;  /* 0x0000000000017941 */ /* 0x000fea0003800200 */
.L_x_15374:
        /* <DEDUP_REMOVED lines=16> */
.L_x_15381:
        /* <DEDUP_REMOVED lines=13> */
.L_x_15383:
[----:B------:R-:W-:Y:S05]  /*f120*/  BSYNC.RECONVERGENT B2 ;  /* 0x0000000000027941 */ /* 0x000fea0003800200 */
.L_x_15382:
        /* <DEDUP_REMOVED lines=39> */
[----:B------:R-:W-:Y:S02]  /*f3a0*/  LOP3.LUT R88, R30, UR29, R29, 0x96, !PT ;  /* 0x0000001d1e587c12 */ /* 0x000fe4000f8e961d */
[----:B------:R-:W-:Y:S01]  /*f3b0*/  MOV R29, R104 ;  /* 0x00000068001d7202 */ /* 0x000fe20000000f00 */
[----:B------:R-:W-:-:S07]  /*f3c0*/  IMAD.MOV.U32 R104, RZ, RZ, R28 ;  /* 0x000000ffff687224 */ /* 0x000fce00078e001c */
.L_x_15380:
[----:B------:R-:W-:Y:S05]  /*f3d0*/  BSYNC.RECONVERGENT B1 ;  /* 0x0000000000017941 */ /* 0x000fea0003800200 */
.L_x_15379:
        /* <DEDUP_REMOVED lines=16> */
.L_x_15386:
        /* <DEDUP_REMOVED lines=13> */
.L_x_15388:
[----:B------:R-:W-:Y:S05]  /*f5b0*/  BSYNC.RECONVERGENT B2 ;  /* 0x0000000000027941 */ /* 0x000fea0003800200 */
.L_x_15387:
        /* <DEDUP_REMOVED lines=39> */
[----:B------:R-:W-:Y:S01]  /*f830*/  HFMA2 R30, -RZ, RZ, 0, 0 ;  /* 0x00000000ff1e7431 */ /* 0x000fe200000001ff */
[----:B------:R-:W-:Y:S01]  /*f840*/  MOV R29, R104 ;  /* 0x00000068001d7202 */ /* 0x000fe20000000f00 */
[----:B------:R-:W-:-:S07]  /*f850*/  IMAD.MOV.U32 R104, RZ, RZ, R28 ;  /* 0x000000ffff687224 */ /* 0x000fce00078e001c */
.L_x_15385:
[----:B------:R-:W-:Y:S05]  /*f860*/  BSYNC.RECONVERGENT B1 ;  /* 0x0000000000017941 */ /* 0x000fea0003800200 */
.L_x_15384:
        /* <DEDUP_REMOVED lines=16> */
.L_x_15391:
        /* <DEDUP_REMOVED lines=13> */
.L_x_15393:
[----:B------:R-:W-:Y:S05]  /*fa40*/  BSYNC.RECONVERGENT B2 ;  /* 0x0000000000027941 */ /* 0x000fea0003800200 */
.L_x_15392:
        /* <DEDUP_REMOVED lines=42> */
.L_x_15390:
[----:B------:R-:W-:Y:S05]  /*fcf0*/  BSYNC.RECONVERGENT B1 ;  /* 0x0000000000017941 */ /* 0x000fea0003800200 */
.L_x_15389:
        /* <DEDUP_REMOVED lines=16> */
.L_x_15373:
[----:B------:R-:W-:Y:S01]  /*fe00*/  SEL R54, RZ, 0x1000000, !P5 ;  /* 0x01000000ff367807 */ /* 0x000fe20006800000 */
[----:B------:R-:W0:Y:S01]  /*fe10*/  @P0 LDC.64 R26, c[0x0][0x398] ;  /* 0x0000e600ff1a0b82 */ /* 0x000e220000000a00 */
[----:B------:R-:W-:Y:S01]  /*fe20*/  SEL R55, RZ, 0x10000, !P4 ;  /* 0x00010000ff377807 */ /* 0x000fe20006000000 */
[----:B------:R-:W-:Y:S01]  /*fe30*/  VIADD R103, R96, 0x80 ;  /* 0x0000008060677836 */ /* 0x000fe20000000000 */
[----:B------:R-:W-:Y:S02]  /*fe40*/  SEL R94, RZ, 0x100, !P3 ;  /* 0x00000100ff5e7807 */ /* 0x000fe40005800000 */
[----:B------:R-:W-:Y:S02]  /*fe50*/  SEL R95, RZ, 0x1, !P2 ;  /* 0x00000001ff5f7807 */ /* 0x000fe40005000000 */
[----:B------:R-:W-:Y:S01]  /*fe60*/  IADD3 R94, PT, PT, R94, R54, R55 ;  /* 0x000000365e5e7210 */ /* 0x000fe20007ffe037 */
[----:B------:R-:W-:Y:S01]  /*fe70*/  IMAD.WIDE.U32 R54, R102, 0x10, R108 ;  /* 0x0000001066367825 */ /* 0x000fe200078e006c */
[----:B------:R-:W1:Y:S02]  /*fe80*/  @P1 LDC.64 R24, c[0x0][0x3a0] ;  /* 0x0000e800ff181b82 */ /* 0x000e640000000a00 */
[----:B------:R-:W-:Y:S01]  /*fe90*/  IADD3 R111, PT, PT, R94, R95, RZ ;  /* 0x0000005f5e6f7210 */ /* 0x000fe20007ffe0ff */
[----:B------:R-:W-:Y:S01]  /*fea0*/  IMAD.WIDE.U32 R94, R102, 0x4, R106 ;  /* 0x00000004665e7825 */ /* 0x000fe200078e006a */
[----:B------:R2:W-:Y:S04]  /*feb0*/  STG.E.128 desc[UR8][R54.64], R28 ;  /* 0x0000001c36007986 */ /* 0x0005e8000c101d08 */
        /* <DEDUP_REMOVED lines=16> */
.L_x_15394:
[----:B------:R1:W5:Y:S04]  /*ffc0*/  @P0 LDG.E.128 R48, desc[UR8][R26.64] ;  /* 0x000000081a300981 */ /* 0x000368000c1e1d00 */
[----:B------:R1:W5:Y:S04]  /*ffd0*/  @P1 LDG.E.128 R44, desc[UR8][R24.64] ;  /* 0x00000008182c1981 */ /* 0x000368000c1e1d00 */
[----:B------:R1:W5:Y:S01]  /*ffe0*/  LDG.E.128 R24, desc[UR8][R54.64] ;  /* 0x0000000836187981 */ /* 0x000362000c1e1d00 */
        /* <DEDUP_REMOVED lines=17> */
.L_x_15398:
        /* <DEDUP_REMOVED lines=13> */
.L_x_15400:
[----:B------:R-:W-:Y:S05]  /*101d0*/  BSYNC.RECONVERGENT B2 ;  /* 0x0000000000027941 */ /* 0x000fea0003800200 */
.L_x_15399:
[----:B------:R-:W-:Y:S01]  /*101e0*/  IMAD.WIDE.U32 R54, R91, -0x326172a9, RZ ;  /* 0xcd9e8d575b367825 */ /* 0x000fe200078e00ff */
[----:B------:R-:W-:-:S03]  /*101f0*/  LOP3.LUT R86, R85, UR7, R83, 0x96, !PT ;  /* 0x0000000755567c12 */ /* 0x000fc6000f8e9653 */
[----:B------:R-:W-:Y:S01]  /*10200*/  HFMA2 R81, -RZ, RZ, 0, 0 ;  /* 0x00000000ff517431 */ /* 0x000fe200000001ff */
        /* <DEDUP_REMOVED lines=37> */
[----:B------:R-:W-:-:S07]  /*10460*/  IMAD.MOV.U32 R54, RZ, RZ, R104 ;  /* 0x000000ffff367224 */ /* 0x000fce00078e0068 */
.L_x_15397:
[----:B------:R-:W-:Y:S05]  /*10470*/  BSYNC.RECONVERGENT B1 ;  /* 0x0000000000017941 */ /* 0x000fea0003800200 */
.L_x_15396:
        /* <DEDUP_REMOVED lines=17> */
.L_x_15403:
        /* <DEDUP_REMOVED lines=13> */
.L_x_15405:
[----:B------:R-:W-:Y:S05]  /*10660*/  BSYNC.RECONVERGENT B2 ;  /* 0x0000000000027941 */ /* 0x000fea0003800200 */
.L_x_15404:
        /* <DEDUP_REMOVED lines=42> */
.L_x_15402:
[----:B------:R-:W-:Y:S05]  /*10910*/  BSYNC.RECONVERGENT B1 ;  /* 0x0000000000017941 */ /* 0x000fea0003800200 */
.L_x_15401:
        /* <DEDUP_REMOVED lines=15> */
.L_x_15408:
        /* <DEDUP_REMOVED lines=13> */
.L_x_15410:
[----:B------:R-:W-:Y:S05]  /*10ae0*/  BSYNC.RECONVERGENT B2 ;  /* 0x0000000000027941 */ /* 0x000fea0003800200 */
.L_x_15409:
        /* <DEDUP_REMOVED lines=42> */
.L_x_15407:
[----:B------:R-:W-:Y:S05]  /*10d90*/  BSYNC.RECONVERGENT B1 ;  /* 0x0000000000017941 */ /* 0x000fea0003800200 */
.L_x_15406:
[----:B------:R-:W-:Y:S01]  /*10da0*/  ISETP.NE.AND P4, PT, R82, 0x1, PT ;  /* 0x000000015200780c */ /* 0x000fe20003f85270 */
[----:B------:R-:W-:Y:S01]  /*10db0*/  BSSY.RECONVERGENT B1, `(.L_x_15411) ;  /* 0x0000048000017945 */ /* 0x000fe20003800200 */
[----:B------:R-:W-:Y:S01]  /*10dc0*/  I2FP.F32.U32 R24, R55 ;  /* 0x0000003700187245 */ /* 0x000fe20000201000 */
[----:B0-----:R-:W-:Y:S01]  /*10dd0*/  FMUL.FTZ R95, R25, R97 ;  /* 0x00000061195f7220 */ /* 0x001fe20000410000 */
        /* <DEDUP_REMOVED lines=13> */
.L_x_15413:
        /* <DEDUP_REMOVED lines=13> */
.L_x_15415:
[----:B------:R-:W-:Y:S05]  /*10f80*/  BSYNC.RECONVERGENT B2 ;  /* 0x0000000000027941 */ /* 0x000fea0003800200 */
.L_x_15414:
        /* <DEDUP_REMOVED lines=41> */
[----:B------:R-:W-:-:S07]  /*11220*/  HFMA2 R24, -RZ, RZ, 0, 0 ;  /* 0x00000000ff187431 */ /* 0x000fce00000001ff */
.L_x_15412:
[----:B------:R-:W-:Y:S05]  /*11230*/  BSYNC.RECONVERGENT B1 ;  /* 0x0000000000017941 */ /* 0x000fea0003800200 */
.L_x_15411:
        /* <DEDUP_REMOVED lines=15> */
.L_x_15418:
        /* <DEDUP_REMOVED lines=13> */
.L_x_15420:
[----:B------:R-:W-:Y:S05]  /*11400*/  BSYNC.RECONVERGENT B2 ;  /* 0x0000000000027941 */ /* 0x000fea0003800200 */
.L_x_15419:
        /* <DEDUP_REMOVED lines=42> */
.L_x_15417:
[----:B------:R-:W-:Y:S05]  /*116b0*/  BSYNC.RECONVERGENT B1 ;  /* 0x0000000000017941 */ /* 0x000fea0003800200 */
.L_x_15416:
        /* <DEDUP_REMOVED lines=17> */
.L_x_15423:
        /* <DEDUP_REMOVED lines=13> */
.L_x_15425:
[----:B------:R-:W-:Y:S05]  /*118a0*/  BSYNC.RECONVERGENT B2 ;  /* 0x0000000000027941 */ /* 0x000fea0003800200 */
.L_x_15424:
        /* <DEDUP_REMOVED lines=42> */
.L_x_15422:
[----:B------:R-:W-:Y:S05]  /*11b50*/  BSYNC.RECONVERGENT B1 ;  /* 0x0000000000017941 */ /* 0x000fea0003800200 */
.L_x_15421:
        /* <DEDUP_REMOVED lines=15> */
.L_x_15428:
        /* <DEDUP_REMOVED lines=13> */
.L_x_15430:
[----:B------:R-:W-:Y:S05]  /*11d20*/  BSYNC.RECONVERGENT B2 ;  /* 0x0000000000027941 */ /* 0x000fea0003800200 */
.L_x_15429:
        /* <DEDUP_REMOVED lines=42> */
.L_x_15427:
[----:B------:R-:W-:Y:S05]  /*11fd0*/  BSYNC.RECONVERGENT B1 ;  /* 0x0000000000017941 */ /* 0x000fea0003800200 */
.L_x_15426:
        /* <DEDUP_REMOVED lines=17> */
.L_x_15433:
        /* <DEDUP_REMOVED lines=15> */
.L_x_15435:
[----:B------:R-:W-:Y:S05]  /*121e0*/  BSYNC.RECONVERGENT B2 ;  /* 0x0000000000027941 */ /* 0x000fea0003800200 */
.L_x_15434:
        /* <DEDUP_REMOVED lines=42> */
.L_x_15432:
[----:B------:R-:W-:Y:S05]  /*12490*/  BSYNC.RECONVERGENT B1 ;  /* 0x0000000000017941 */ /* 0x000fea0003800200 */
.L_x_15431:
        /* <DEDUP_REMOVED lines=24> */
[----:B------:R-:W-:Y:S01]  /*12620*/  FADD.FTZ R24, R84, R27 ;  /* 0x0000001b54187221 */ /* 0x000fe20000010000 */
[----:B------:R-:W-:Y:S01]  /*12630*/  SEL R84, RZ, 0x1, P6 ;  /* 0x00000001ff547807 */ /* 0x000fe20003000000 */
[----:B------:R-:W-:Y:S02]  /*12640*/  @P1 FADD.FTZ R25, R45, R25 ;  /* 0x000000192d191221 */ /* 0x000fe40000010000 */
[----:B------:R-:W-:Y:S01]  /*12650*/  FADD.FTZ R27, R54, R111 ;  /* 0x0000006f361b7221 */ /* 0x000fe20000010000 */
[----:B------:R-:W-:-:S03]  /*12660*/  @P1 FADD.FTZ R24, R44, R24 ;  /* 0x000000182c181221 */ /* 0x000fc60000010000 */
[----:B------:R-:W-:Y:S01]  /*12670*/  @P1 FADD.FTZ R27, R47, R27 ;  /* 0x0000001b2f1b1221 */ /* 0x000fe20000010000 */
[----:B------:R-:W-:Y:S06]  /*12680*/  BRA `(.L_x_15436) ;  /* 0x0000001000cc7947 */ /* 0x000fec0003800000 */
.L_x_15395:
        /* <DEDUP_REMOVED lines=16> */
.L_x_15439:
        /* <DEDUP_REMOVED lines=13> */
.L_x_15441:
[----:B------:R-:W-:Y:S05]  /*12860*/  BSYNC.RECONVERGENT B2 ;  /* 0x0000000000027941 */ /* 0x000fea0003800200 */
.L_x_15440:
        /* <DEDUP_REMOVED lines=41> */
.L_x_15438:
[----:B------:R-:W-:Y:S05]  /*12b00*/  BSYNC.RECONVERGENT B1 ;  /* 0x0000000000017941 */ /* 0x000fea0003800200 */
.L_x_15437:
        /* <DEDUP_REMOVED lines=16> */
.L_x_15444:
        /* <DEDUP_REMOVED lines=13> */
.L_x_15446:
[----:B------:R-:W-:Y:S05]  /*12ce0*/  BSYNC.RECONVERGENT B2 ;  /* 0x0000000000027941 */ /* 0x000fea0003800200 */
.L_x_15445:
        /* <DEDUP_REMOVED lines=42> */
.L_x_15443:
[----:B------:R-:W-:Y:S05]  /*12f90*/  BSYNC.RECONVERGENT B1 ;  /* 0x0000000000017941 */ /* 0x000fea0003800200 */
.L_x_15442:
        /* <DEDUP_REMOVED lines=16> */
.L_x_15449:
        /* <DEDUP_REMOVED lines=13> */
.L_x_15451:
[----:B------:R-:W-:Y:S05]  /*13170*/  BSYNC.RECONVERGENT B2 ;  /* 0x0000000000027941 */ /* 0x000fea0003800200 */
.L_x_15450:
        /* <DEDUP_REMOVED lines=42> */
.L_x_15448:
[----:B------:R-:W-:Y:S05]  /*13420*/  BSYNC.RECONVERGENT B1 ;  /* 0x0000000000017941 */ /* 0x000fea0003800200 */
.L_x_15447:
        /* <DEDUP_REMOVED lines=16> */
.L_x_15454:
        /* <DEDUP_REMOVED lines=13> */
.L_x_15456:
[----:B------:R-:W-:Y:S05]  /*13600*/  BSYNC.RECONVERGENT B2 ;  /* 0x0000000000027941 */ /* 0x000fea0003800200 */
.L_x_15455:
        /* <DEDUP_REMOVED lines=42> */
.L_x_15453:
[----:B------:R-:W-:Y:S05]  /*138b0*/  BSYNC.RECONVERGENT B1 ;  /* 0x0000000000017941 */ /* 0x000fea0003800200 */
.L_x_15452:
        /* <DEDUP_REMOVED lines=16> */
.L_x_15436:
[----:B------:R-:W-:Y:S01]  /*139c0*/  SEL R104, RZ, 0x1000000, !P5 ;  /* 0x01000000ff687807 */ /* 0x000fe20006800000 */
[----:B------:R-:W-:Y:S01]  /*139d0*/  IMAD.WIDE.U32 R110, R103, 0x10, R108 ;  /* 0x00000010676e7825 */ /* 0x000fe200078e006c */
[----:B------:R-:W-:Y:S01]  /*139e0*/  SEL R113, RZ, 0x10000, !P4 ;  /* 0x00010000ff717807 */ /* 0x000fe20006000000 */
[----:B------:R-:W0:Y:S01]  /*139f0*/  @P0 LDC.64 R94, c[0x0][0x398] ;  /* 0x0000e600ff5e0b82 */ /* 0x000e220000000a00 */
[----:B------:R-:W-:Y:S02]  /*13a00*/  SEL R114, RZ, 0x100, !P3 ;  /* 0x00000100ff727807 */ /* 0x000fe40005800000 */
[----:B------:R1:W-:Y:S02]  /*13a10*/  STG.E.128 desc[UR8][R110.64], R24 ;  /* 0x000000186e007986 */ /* 0x0003e4000c101d08 */
[----:B------:R-:W-:Y:S01]  /*13a20*/  IADD3 R113, PT, PT, R114, R104, R113 ;  /* 0x0000006872717210 */ /* 0x000fe20007ffe071 */
[----:B------:R-:W-:Y:S01]  /*13a30*/  VIADD R104, R96, 0xa0 ;  /* 0x000000a060687836 */ /* 0x000fe20000000000 */
[----:B------:R-:W-:Y:S01]  /*13a40*/  SEL R114, RZ, 0x1, !P2 ;  /* 0x00000001ff727807 */ /* 0x000fe20005000000 */
[----:B------:R-:W2:Y:S02]  /*13a50*/  @P1 LDC.64 R54, c[0x0][0x3a0] ;  /* 0x0000e800ff361b82 */ /* 0x000ea40000000a00 */
[----:B------:R-:W-:Y:S01]  /*13a60*/  IMAD.WIDE.U32 R52, R104, 0x10, R52 ;  /* 0x0000001068347825 */ /* 0x000fe200078e0034 */
[----:B------:R-:W-:-:S03]  /*13a70*/  IADD3 R113, PT, PT, R113, R114, RZ ;  /* 0x0000007271717210 */ /* 0x000fc60007ffe0ff */
[----:B-1----:R-:W-:-:S04]  /*13a80*/  IMAD.WIDE.U32 R110, R103, 0x4, R106 ;  /* 0x00000004676e7825 */ /* 0x002fc800078e006a */
[C---:B0-----:R-:W-:Y:S01]  /*13a90*/  @P0 IMAD.WIDE.U32 R94, R104.reuse, 0x10, R94 ;  /* 0x00000010685e0825 */ /* 0x041fe200078e005e */
[----:B------:R0:W-:Y:S03]  /*13aa0*/  STG.E desc[UR8][R110.64], R113 ;  /* 0x000000716e007986 */ /* 0x0001e6000c101908 */
[----:B--2---:R-:W-:Y:S01]  /*13ab0*/  @P1 IMAD.WIDE.U32 R54, R104, 0x10, R54 ;  /* 0x0000001068361825 */ /* 0x004fe200078e0036 */
[----:B------:R-:W-:Y:S06]  /*13ac0*/  @!P0 BRA `(.L_x_15457) ;  /* 0x00000000002c8947 */ /* 0x000fec0003800000 */
[----:B0-----:R-:W0:Y:S01]  /*13ad0*/  LDC.64 R110, c[0x0][0x3b8] ;  /* 0x0000ee00ff6e7b82 */ /* 0x001e220000000a00 */
[----:B------:R-:W-:-:S05]  /*13ae0*/  IMAD.U32 R113, R81, 0x10000, RZ ;  /* 0x0001000051717824 */ /* 0x000fca00078e00ff */
[----:B------:R-:W-:Y:S02]  /*13af0*/  LOP3.LUT R114, R113, 0xff0000, RZ, 0xc0, !PT ;  /* 0x00ff000071727812 */ /* 0x000fe400078ec0ff */
        /* <DEDUP_REMOVED lines=8> */
.L_x_15457:
        /* <DEDUP_REMOVED lines=20> */
.L_x_15461:
[----:B------:R-:W-:Y:S01]  /*13cc0*/  IADD3 R90, PT, PT, R90, 0x1, RZ ;  /* 0x000000015a5a7810 */ /* 0x000fe20007ffe0ff */
[----:B------:R-:W-:Y:S03]  /*13cd0*/  BSSY.RECONVERGENT B2, `(.L_x_15462) ;  /* 0x000000c000027945 */ /* 0x000fe60003800200 */
[C---:B------:R-:W-:Y:S01]  /*13ce0*/  ISETP.NE.AND P2, PT, R90.reuse, RZ, PT ;  /* 0x000000ff5a00720c */ /* 0x040fe20003f45270 */
[----:B01----:R-:W-:-:S12]  /*13cf0*/  IMAD.WIDE.U32 R110, R90, -0x2daee0ad, RZ ;  /* 0xd2511f535a6e7825 */ /* 0x003fd800078e00ff */
        /* <DEDUP_REMOVED lines=9> */
.L_x_15463:
[----:B------:R-:W-:Y:S05]  /*13d90*/  BSYNC.RECONVERGENT B2 ;  /* 0x0000000000027941 */ /* 0x000fea0003800200 */
.L_x_15462:
        /* <DEDUP_REMOVED lines=42> */
.L_x_15460:
[----:B------:R-:W-:Y:S05]  /*14040*/  BSYNC.RECONVERGENT B1 ;  /* 0x0000000000017941 */ /* 0x000fea0003800200 */
.L_x_15459:
        /* <DEDUP_REMOVED lines=17> */
.L_x_15466:
        /* <DEDUP_REMOVED lines=13> */
.L_x_15468:
[----:B------:R-:W-:Y:S05]  /*14230*/  BSYNC.RECONVERGENT B2 ;  /* 0x0000000000027941 */ /* 0x000fea0003800200 */
.L_x_15467:
        /* <DEDUP_REMOVED lines=42> */
.L_x_15465:
[----:B------:R-:W-:Y:S05]  /*144e0*/  BSYNC.RECONVERGENT B1 ;  /* 0x0000000000017941 */ /* 0x000fea0003800200 */
.L_x_15464:
        /* <DEDUP_REMOVED lines=15> */
.L_x_15471:
        /* <DEDUP_REMOVED lines=13> */
.L_x_15473:
[----:B------:R-:W-:Y:S05]  /*146b0*/  BSYNC.RECONVERGENT B2 ;  /* 0x0000000000027941 */ /* 0x000fea0003800200 */
.L_x_15472:
        /* <DEDUP_REMOVED lines=42> */
.L_x_15470:
[----:B------:R-:W-:Y:S05]  /*14960*/  BSYNC.RECONVERGENT B1 ;  /* 0x0000000000017941 */ /* 0x000fea0003800200 */
.L_x_15469:
[----:B------:R-:W-:Y:S01]  /*14970*/  ISETP.NE.AND P4, PT, R94, 0x1, PT ;  /* 0x000000015e00780c */ /* 0x000fe20003f85270 */
[----:B------:R-:W-:Y:S01]  /*14980*/  BSSY.RECONVERGENT B1, `(.L_x_15474) ;  /* 0x0000048000017945 */ /* 0x000fe20003800200 */
[----:B------:R-:W-:Y:S01]  /*14990*/  I2FP.F32.U32 R52, R83 ;  /* 0x0000005300347245 */ /* 0x000fe20000201000 */
[----:B------:R-:W-:Y:S02]  /*149a0*/  HFMA2 R82, -RZ, RZ, 0, 1.1920928955078125e-07 ;  /* 0x00000002ff527431 */ /* 0x000fe400000001ff */
[----:B01----:R-:W-:Y:S01]  /*149b0*/  FMUL.FTZ R110, R53, R97 ;  /* 0x00000061356e7220 */ /* 0x003fe20000410000 */
        /* <DEDUP_REMOVED lines=12> */
.L_x_15476:
        /* <DEDUP_REMOVED lines=13> */
.L_x_15478:
[----:B------:R-:W-:Y:S05]  /*14b50*/  BSYNC.RECONVERGENT B2 ;  /* 0x0000000000027941 */ /* 0x000fea0003800200 */
.L_x_15477:
        /* <DEDUP_REMOVED lines=42> */
.L_x_15475:
[----:B------:R-:W-:Y:S05]  /*14e00*/  BSYNC.RECONVERGENT B1 ;  /* 0x0000000000017941 */ /* 0x000fea0003800200 */
.L_x_15474:
        /* <DEDUP_REMOVED lines=15> */
.L_x_15481:
        /* <DEDUP_REMOVED lines=13> */
.L_x_15483:
[----:B------:R-:W-:Y:S05]  /*14fd0*/  BSYNC.RECONVERGENT B2 ;  /* 0x0000000000027941 */ /* 0x000fea0003800200 */
.L_x_15482:
        /* <DEDUP_REMOVED lines=42> */
.L_x_15480:
[----:B------:R-:W-:Y:S05]  /*15280*/  BSYNC.RECONVERGENT B1 ;  /* 0x0000000000017941 */ /* 0x000fea0003800200 */
.L_x_15479:
        /* <DEDUP_REMOVED lines=17> */
.L_x_15486:
        /* <DEDUP_REMOVED lines=13> */
.L_x_15488:
[----:B------:R-:W-:Y:S05]  /*15470*/  BSYNC.RECONVERGENT B2 ;  /* 0x0000000000027941 */ /* 0x000fea0003800200 */
.L_x_15487:
        /* <DEDUP_REMOVED lines=42> */
.L_x_15485:
[----:B------:R-:W-:Y:S05]  /*15720*/  BSYNC.RECONVERGENT B1 ;  /* 0x0000000000017941 */ /* 0x000fea0003800200 */
.L_x_15484:
        /* <DEDUP_REMOVED lines=15> */
.L_x_15491:
        /* <DEDUP_REMOVED lines=13> */
.L_x_15493:
[----:B------:R-:W-:Y:S05]  /*158f0*/  BSYNC.RECONVERGENT B2 ;  /* 0x0000000000027941 */ /* 0x000fea0003800200 */
.L_x_15492:
        /* <DEDUP_REMOVED lines=42> */
.L_x_15490:
[----:B------:R-:W-:Y:S05]  /*15ba0*/  BSYNC.RECONVERGENT B1 ;  /* 0x0000000000017941 */ /* 0x000fea0003800200 */
.L_x_15489:
        /* <DEDUP_REMOVED lines=17> */
.L_x_15496:
        /* <DEDUP_REMOVED lines=15> */
.L_x_15498:
[----:B------:R-:W-:Y:S05]  /*15db0*/  BSYNC.RECONVERGENT B2 ;  /* 0x0000000000027941 */ /* 0x000fea0003800200 */
.L_x_15497:
        /* <DEDUP_REMOVED lines=42> */
.L_x_15495:
[----:B------:R-:W-:Y:S05]  /*16060*/  BSYNC.RECONVERGENT B1 ;  /* 0x0000000000017941 */ /* 0x000fea0003800200 */
.L_x_15494:
[-C--:B------:R-:W-:Y:S01]  /*16070*/  FMUL.FTZ R52, R48, R97.reuse ;  /* 0x0000006130347220 */ /* 0x080fe20000410000 */
[-C--:B------:R-:W-:Y:S01]  /*16080*/  FSETP.GTU.FTZ.AND P6, PT, R81, R98.reuse, PT ;  /* 0x000000625100720b */ /* 0x080fe20003fdc000 */
[-C--:B------:R-:W-:Y:S01]  /*16090*/  FMUL.FTZ R55, R49, R97.reuse ;  /* 0x0000006131377220 */ /* 0x080fe20000410000 */
[----:B------:R-:W-:Y:S01]  /*160a0*/  FMUL.FTZ R82, R51, R97 ;  /* 0x0000006133527220 */ /* 0x000fe20000410000 */
[----:B------:R-:W-:Y:S02]  /*160b0*/  FSEL R112, R112, RZ, P4 ;  /* 0x000000ff70707208 */ /* 0x000fe40002000000 */
[----:B------:R-:W-:Y:S02]  /*160c0*/  FSEL R81, R52, RZ, !P6 ;  /* 0x000000ff34517208 */ /* 0x000fe40007000000 */
[----:B------:R-:W-:Y:S02]  /*160d0*/  SEL R83, RZ, 0x1, P6 ;  /* 0x00000001ff537807 */ /* 0x000fe40003000000 */
[----:B------:R-:W-:-:S02]  /*160e0*/  FSETP.GTU.FTZ.AND P6, PT, R105, R98, PT ;  /* 0x000000626900720b */ /* 0x000fc40003fdc000 */
[----:B------:R-:W-:Y:S01]  /*160f0*/  I2FP.F32.U32 R52, R53 ;  /* 0x0000003500347245 */ /* 0x000fe20000201000 */
[----:B------:R-:W-:Y:S01]  /*16100*/  FMUL.FTZ R53, R50, R97 ;  /* 0x0000006132357220 */ /* 0x000fe20000410000 */
[----:B------:R-:W-:Y:S02]  /*16110*/  FSEL R55, R55, RZ, !P6 ;  /* 0x000000ff37377208 */ /* 0x000fe40007000000 */
[----:B------:R-:W-:Y:S01]  /*16120*/  SEL R105, RZ, 0x1, P6 ;  /* 0x00000001ff697807 */ /* 0x000fe20003000000 */
[----:B------:R-:W-:Y:S01]  /*16130*/  FFMA.FTZ R99, R52, R99, 1.1641532182693481445e-10 ;  /* 0x2f00000034637423 */ /* 0x000fe20000010063 */
[----:B------:R-:W-:Y:S02]  /*16140*/  FSETP.GTU.FTZ.AND P6, PT, R111, R98, PT ;  /* 0x000000626f00720b */ /* 0x000fe40003fdc000 */
[----:B------:R-:W-:Y:S02]  /*16150*/  FSEL R110, R110, RZ, P3 ;  /* 0x000000ff6e6e7208 */ /* 0x000fe40001800000 */
[----:B------:R-:W-:-:S02]  /*16160*/  FSEL R53, R53, RZ, !P6 ;  /* 0x000000ff35357208 */ /* 0x000fc40007000000 */
[----:B------:R-:W-:Y:S02]  /*16170*/  SEL R111, RZ, 0x1, P6 ;  /* 0x00000001ff6f7807 */ /* 0x000fe40003000000 */
[----:B------:R-:W-:Y:S01]  /*16180*/  FSETP.GTU.FTZ.AND P6, PT, R99, R98, PT ;  /* 0x000000626300720b */ /* 0x000fe20003fdc000 */
[----:B------:R-:W-:Y:S01]  /*16190*/  FADD.FTZ R54, R112, R53 ;  /* 0x0000003570367221 */ /* 0x000fe20000010000 */
[----:B------:R-:W-:Y:S01]  /*161a0*/  FSEL R84, R84, RZ, P2 ;  /* 0x000000ff54547208 */ /* 0x000fe20001000000 */
[----:B------:R-:W-:Y:S01]  /*161b0*/  FADD.FTZ R53, R110, R55 ;  /* 0x000000376e357221 */ /* 0x000fe20000010000 */
[----:B------:R-:W-:Y:S01]  /*161c0*/  FSEL R113, R113, RZ, P5 ;  /* 0x000000ff71717208 */ /* 0x000fe20002800000 */
[----:B------:R-:W-:Y:S01]  /*161d0*/  @P1 FADD.FTZ R54, R46, R54 ;  /* 0x000000362e361221 */ /* 0x000fe20000010000 */
[----:B------:R-:W-:Y:S01]  /*161e0*/  FSEL R82, R82, RZ, !P6 ;  /* 0x000000ff52527208 */ /* 0x000fe20007000000 */
[--C-:B------:R-:W-:Y:S01]  /*161f0*/  FADD.FTZ R52, R84, R81.reuse ;  /* 0x0000005154347221 */ /* 0x100fe20000010000 */
[----:B------:R-:W-:Y:S01]  /*16200*/  PRMT R81, R111, 0x7610, R81 ;  /* 0x000076106f517816 */ /* 0x000fe20000000051 */
[----:B------:R-:W-:Y:S01]  /*16210*/  @P1 FADD.FTZ R53, R45, R53 ;  /* 0x000000352d351221 */ /* 0x000fe20000010000 */
[----:B------:R-:W-:Y:S01]  /*16220*/  SEL R84, RZ, 0x1, P6 ;  /* 0x00000001ff547807 */ /* 0x000fe20003000000 */
[----:B------:R-:W-:Y:S01]  /*16230*/  FADD.FTZ R55, R82, R113 ;  /* 0x0000007152377221 */ /* 0x000fe20000010000 */
[----:B------:R-:W-:Y:S01]  /*16240*/  PRMT R82, R105, 0x7610, R82 ;  /* 0x0000761069527816 */ /* 0x000fe20000000052 */
[----:B------:R-:W-:-:S02]  /*16250*/  @P1 FADD.FTZ R52, R44, R52 ;  /* 0x000000342c341221 */ /* 0x000fc40000010000 */
[----:B------:R-:W-:Y:S01]  /*16260*/  @P1 FADD.FTZ R55, R47, R55 ;  /* 0x000000372f371221 */ /* 0x000fe20000010000 */
[----:B------:R-:W-:Y:S06]  /*16270*/  BRA `(.L_x_15499) ;  /* 0x0000001000d07947 */ /* 0x000fec0003800000 */
.L_x_15458:
[----:B------:R-:W-:Y:S01]  /*16280*/  ISETP.NE.AND P2, PT, R105, 0x1, PT ;  /* 0x000000016900780c */ /* 0x000fe20003f45270 */
[----:B------:R-:W-:Y:S01]  /*16290*/  BSSY.RECONVERGENT B1, `(.L_x_15500) ;  /* 0x0000047000017945 */ /* 0x000fe20003800200 */
[----:B01----:R-:W-:Y:S02]  /*162a0*/  HFMA2 R110, -RZ, RZ, 0, 1.1920928955078125e-07 ;  /* 0x00000002ff6e7431 */ /* 0x003fe400000001ff */
[----:B--2---:R-:W-:Y:S01]  /*162b0*/  IMAD.MOV.U32 R94, RZ, RZ, R86 ;  /* 0x000000ffff5e7224 */ /* 0x004fe200078e0056 */
        /* <DEDUP_REMOVED lines=12> */
.L_x_15502:
        /* <DEDUP_REMOVED lines=13> */
.L_x_15504:
[----:B------:R-:W-:Y:S05]  /*16450*/  BSYNC.RECONVERGENT B2 ;  /* 0x0000000000027941 */ /* 0x000fea0003800200 */
.L_x_15503:
        /* <DEDUP_REMOVED lines=42> */
.L_x_15501:
[----:B------:R-:W-:Y:S05]  /*16700*/  BSYNC.RECONVERGENT B1 ;  /* 0x0000000000017941 */ /* 0x000fea0003800200 */
.L_x_15500:
        /* <DEDUP_REMOVED lines=16> */
.L_x_15507:
        /* <DEDUP_REMOVED lines=13> */
.L_x_15509:
[----:B------:R-:W-:Y:S05]  /*168e0*/  BSYNC.RECONVERGENT B2 ;  /* 0x0000000000027941 */ /* 0x000fea0003800200 */
.L_x_15508:
        /* <DEDUP_REMOVED lines=42> */
.L_x_15506:
[----:B------:R-:W-:Y:S05]  /*16b90*/  BSYNC.RECONVERGENT B1 ;  /* 0x0000000000017941 */ /* 0x000fea0003800200 */
.L_x_15505:
        /* <DEDUP_REMOVED lines=16> */
.L_x_15512:
        /* <DEDUP_REMOVED lines=13> */
.L_x_15514:
[----:B------:R-:W-:Y:S05]  /*16d70*/  BSYNC.RECONVERGENT B2 ;  /* 0x0000000000027941 */ /* 0x000fea0003800200 */
.L_x_15513:
        /* <DEDUP_REMOVED lines=42> */
.L_x_15511:
[----:B------:R-:W-:Y:S05]  /*17020*/  BSYNC.RECONVERGENT B1 ;  /* 0x0000000000017941 */ /* 0x000fea0003800200 */
.L_x_15510:
[----:B------:R-:W-:Y:S01]  /*17030*/  ISETP.NE.AND P5, PT, R110, 0x1, PT ;  /* 0x000000016e00780c */ /* 0x000fe20003fa5270 */
[----:B------:R-:W-:Y:S01]  /*17040*/  BSSY.RECONVERGENT B1, `(.L_x_15515) ;  /* 0x0000047000017945 */ /* 0x000fe20003800200 */
[----:B------:R-:W-:-:S05]  /*17050*/  I2FP.F32.U32 R94, R94 ;  /* 0x0000005e005e7245 */ /* 0x000fca0000201000 */
        /* <DEDUP_REMOVED lines=13> */
.L_x_15517:
        /* <DEDUP_REMOVED lines=13> */
.L_x_15519:
[----:B------:R-:W-:Y:S05]  /*17200*/  BSYNC.RECONVERGENT B2 ;  /* 0x0000000000027941 */ /* 0x000fea0003800200 */
.L_x_15518:
        /* <DEDUP_REMOVED lines=42> */
.L_x_15516:
[----:B------:R-:W-:Y:S05]  /*174b0*/  BSYNC.RECONVERGENT B1 ;  /* 0x0000000000017941 */ /* 0x000fea0003800200 */
.L_x_15515:
        /* <DEDUP_REMOVED lines=16> */
.L_x_15499:
[----:B------:R-:W-:Y:S01]  /*175c0*/  FADD.FTZ R98, RZ, R40 ;  /* 0x00000028ff627221 */ /* 0x000fe20000010000 */
[----:B------:R-:W-:Y:S01]  /*175d0*/  SEL R99, RZ, 0x100, !P3 ;  /* 0x00000100ff637807 */ /* 0x000fe20005800000 */
[----:B------:R-:W0:Y:S01]  /*175e0*/  S2R R111, SR_TID.X ;  /* 0x00000000006f7919 */ /* 0x000e220000002100 */
[----:B------:R-:W-:-:S04]  /*175f0*/  IMAD.WIDE.U32 R108, R104, 0x10, R108 ;  /* 0x00000010686c7825 */ /* 0x000fc800078e006c */
[----:B------:R-:W-:Y:S01]  /*17600*/  FADD.FTZ R97, R98, R41 ;  /* 0x0000002962617221 */ /* 0x000fe20000010000 */
        /* <DEDUP_REMOVED lines=22> */
[----:B------:R-:W-:-:S04]  /*17770*/  FADD.FTZ R99, R110, R25 ;  /* 0x000000196e637221 */ /* 0x000fc80000010000 */
[----:B------:R-:W-:Y:S02]  /*17780*/  IMAD.IADD R97, R97, 0x1, R98 ;  /* 0x0000000161617824 */ /* 0x000fe400078e0262 */
[----:B------:R-:W-:-:S03]  /*17790*/  FADD.FTZ R98, R99, R26 ;  /* 0x0000001a63627221 */ /* 0x000fc60000010000 */
[----:B------:R1:W-:Y:S01]  /*177a0*/  STG.E desc[UR8][R106.64], R97 ;  /* 0x000000616a007986 */ /* 0x0003e2000c101908 */
[----:B------:R-:W-:-:S04]  /*177b0*/  FADD.FTZ R99, R98, R27 ;  /* 0x0000001b62637221 */ /* 0x000fc80000010000 */
[----:B------:R-:W-:-:S04]  /*177c0*/  FADD.FTZ R98, R99, R52 ;  /* 0x0000003463627221 */ /* 0x000fc80000010000 */
[----:B------:R-:W-:-:S04]  /*177d0*/  FADD.FTZ R99, R98, R53 ;  /* 0x0000003562637221 */ /* 0x000fc80000010000 */
[----:B------:R-:W-:Y:S01]  /*177e0*/  FADD.FTZ R110, R99, R54 ;  /* 0x00000036636e7221 */ /* 0x000fe20000010000 */
        /* <DEDUP_REMOVED lines=12> */
.L_x_15520:
[----:B------:R-:W-:Y:S01]  /*178b0*/  UMOV UR33, 0xffffffff ;  /* 0xffffffff00217882 */ /* 0x000fe20000000000 */
[----:B------:R-:W-:Y:S02]  /*178c0*/  FADD.FTZ R110, R110, R55 ;  /* 0x000000376e6e7221 */ /* 0x000fe40000010000 */
[----:B------:R-:W-:Y:S05]  /*178d0*/  BRA.DIV UR33, `(.L_x_15521) ;  /* 0x0000000a21b87947 */ /* 0x000fea000b800000 */
[----:B0-----:R-:W0:Y:S01]  /*178e0*/  SHFL.BFLY PT, R97, R110, 0x1, 0x1f ;  /* 0x0c201f006e617f89 */ /* 0x001e2200000e0000 */
        /* <DEDUP_REMOVED lines=68> */
.L_x_15534:
[----:B01----:R-:W-:Y:S01]  /*17d30*/  FADD.FTZ R108, R108, R109 ;  /* 0x0000006d6c6c7221 */ /* 0x003fe20000010000 */
[C---:B------:R-:W-:Y:S01]  /*17d40*/  FMUL.FTZ R98, R97.reuse, R97 ;  /* 0x0000006161627220 */ /* 0x040fe20000410000 */
[----:B------:R-:W-:Y:S01]  /*17d50*/  ISETP.NE.AND P2, PT, RZ, UR30, PT ;  /* 0x0000001eff007c0c */ /* 0x000fe2000bf45270 */
[----:B------:R-:W0:Y:S01]  /*17d60*/  @!P1 LDC.64 R106, c[0x0][0x3c0] ;  /* 0x0000f000ff6a9b82 */ /* 0x000e220000000a00 */
[----:B------:R-:W-:Y:S02]  /*17d70*/  FFMA.FTZ R99, R108, R99, UR5 ;  /* 0x000000056c637e23 */ /* 0x000fe40008010063 */
[----:B------:R-:W-:Y:S02]  /*17d80*/  FSEL R108, R98, RZ, P2 ;  /* 0x000000ff626c7208 */ /* 0x000fe40001000000 */
[----:B------:R-:W-:-:S03]  /*17d90*/  FSEL R98, R97, RZ, !P2 ;  /* 0x000000ff61627208 */ /* 0x000fc60005000000 */
[----:B------:R-:W-:Y:S01]  /*17da0*/  FADD.FTZ R108, R99, R108 ;  /* 0x0000006c636c7221 */ /* 0x000fe20000010000 */
[----:B------:R-:W1:Y:S01]  /*17db0*/  @!P1 LDC.64 R116, c[0x0][0x3c8] ;  /* 0x0000f200ff749b82 */ /* 0x000e620000000a00 */
[C---:B------:R-:W-:Y:S01]  /*17dc0*/  FADD.FTZ R99, -R98.reuse, R35 ;  /* 0x0000002362637221 */ /* 0x040fe20000010100 */
[C---:B------:R-:W-:Y:S01]  /*17dd0*/  FADD.FTZ R52, -R98.reuse, R52 ;  /* 0x0000003462347221 */ /* 0x040fe20000010100 */
[----:B------:R-:W2:Y:S01]  /*17de0*/  MUFU.RSQ R35, R108 ;  /* 0x0000006c00237308 */ /* 0x000ea20000001400 */
        /* <DEDUP_REMOVED lines=16> */
[----:B------:R0:W-:Y:S01]  /*17ef0*/  @!P1 STG.E desc[UR8][R106.64], R97 ;  /* 0x000000616a009986 */ /* 0x0001e2000c101908 */
[C---:B--2---:R-:W-:Y:S01]  /*17f00*/  FMUL.FTZ R108, R35.reuse, R53 ;  /* 0x00000035236c7220 */ /* 0x044fe20000410000 */
[C---:B------:R-:W-:Y:S01]  /*17f10*/  FMUL.FTZ R110, R35.reuse, R40 ;  /* 0x00000028236e7220 */ /* 0x040fe20000410000 */
[C---:B------:R-:W-:Y:S01]  /*17f20*/  FMUL.FTZ R111, R35.reuse, R41 ;  /* 0x00000029236f7220 */ /* 0x040fe20000410000 */
[C---:B------:R-:W-:Y:S01]  /*17f30*/  FMUL.FTZ R112, R35.reuse, R42 ;  /* 0x0000002a23707220 */ /* 0x040fe20000410000 */
[C---:B------:R-:W-:Y:S01]  /*17f40*/  FMUL.FTZ R113, R35.reuse, R43 ;  /* 0x0000002b23717220 */ /* 0x040fe20000410000 */
[C---:B------:R-:W-:Y:S01]  /*17f50*/  FADD.FTZ R39, -R98.reuse, R39 ;  /* 0x0000002762277221 */ /* 0x040fe20000010100 */
[C---:B------:R-:W-:Y:S01]  /*17f60*/  FADD.FTZ R32, -R98.reuse, R32 ;  /* 0x0000002062207221 */ /* 0x040fe20000010100 */
[C---:B------:R-:W-:Y:S01]  /*17f70*/  FADD.FTZ R33, -R98.reuse, R33 ;  /* 0x0000002162217221 */ /* 0x040fe20000010100 */
[C---:B------:R-:W-:Y:S01]  /*17f80*/  FADD.FTZ R34, -R98.reuse, R34 ;  /* 0x0000002262227221 */ /* 0x040fe20000010100 */
[C---:B------:R-:W-:Y:S01]  /*17f90*/  FADD.FTZ R30, -R98.reuse, R30 ;  /* 0x0000001e621e7221 */ /* 0x040fe20000010100 */
[C---:B------:R-:W-:Y:S01]  /*17fa0*/  FADD.FTZ R31, -R98.reuse, R31 ;  /* 0x0000001f621f7221 */ /* 0x040fe20000010100 */
[----:B0-----:R-:W-:Y:S01]  /*17fb0*/  FMUL.FTZ R107, R35, R52 ;  /* 0x00000034236b7220 */ /* 0x001fe20000410000 */
[C---:B------:R-:W-:Y:S01]  /*17fc0*/  FADD.FTZ R54, -R98.reuse, R54 ;  /* 0x0000003662367221 */ /* 0x040fe20000010100 */
[----:B------:R-:W0:Y:S01]  /*17fd0*/  LDC.64 R52, c[0x0][0x380] ;  /* 0x0000e000ff347b82 */ /* 0x000e220000000a00 */
[----:B------:R-:W-:Y:S01]  /*17fe0*/  FADD.FTZ R109, -R98, R55 ;  /* 0x00000037626d7221 */ /* 0x000fe20000010100 */
[----:B-1----:R-:W-:-:S04]  /*17ff0*/  @!P1 IMAD.WIDE R116, R92, 0x4, R116 ;  /* 0x000000045c749825 */ /* 0x002fc800078e0274 */
[C---:B------:R-:W-:Y:S01]  /*18000*/  FMUL.FTZ R40, R35.reuse, R28 ;  /* 0x0000001c23287220 */ /* 0x040fe20000410000 */
[C---:B------:R-:W-:Y:S01]  /*18010*/  FMUL.FTZ R41, R35.reuse, R29 ;  /* 0x0000001d23297220 */ /* 0x040fe20000410000 */
[C---:B------:R-:W-:Y:S01]  /*18020*/  FMUL.FTZ R97, R35.reuse, R24 ;  /* 0x0000001823617220 */ /* 0x040fe20000410000 */
[C---:B------:R-:W-:Y:S01]  /*18030*/  FMUL.FTZ R98, R35.reuse, R25 ;  /* 0x0000001923627220 */ /* 0x040fe20000410000 */
[C---:B------:R-:W-:Y:S01]  /*18040*/  FMUL.FTZ R105, R35.reuse, R26 ;  /* 0x0000001a23697220 */ /* 0x040fe20000410000 */
[----:B------:R-:W-:Y:S01]  /*18050*/  FMUL.FTZ R106, R35, R27 ;  /* 0x0000001b236a7220 */ /* 0x000fe20000410000 */
[----:B---3--:R-:W-:-:S04]  /*18060*/  IMAD.WIDE.U32 R28, R96, 0x10, R114 ;  /* 0x00000010601c7825 */ /* 0x008fc800078e0072 */
[----:B------:R-:W-:Y:S01]  /*18070*/  FFMA.FTZ R24, R110, R80, R79 ;  /* 0x000000506e187223 */ /* 0x000fe2000001004f */
[----:B------:R-:W-:Y:S01]  /*18080*/  FFMA.FTZ R25, R111, R78, R66 ;  /* 0x0000004e6f197223 */ /* 0x000fe20000010042 */
        /* <DEDUP_REMOVED lines=15> */
[----:B------:R-:W-:Y:S01]  /*18180*/  FFMA.FTZ R30, R34, R19, R8 ;  /* 0x00000013221e7223 */ /* 0x000fe20000010008 */
[----:B------:R2:W-:Y:S01]  /*18190*/  STG.E.128 desc[UR8][R28.64], R24 ;  /* 0x000000181c007986 */ /* 0x0005e2000c101d08 */
[----:B------:R-:W-:Y:S01]  /*181a0*/  FFMA.FTZ R31, R99, R21, R71 ;  /* 0x00000015631f7223 */ /* 0x000fe20000010047 */
[----:B------:R-:W-:-:S04]  /*181b0*/  IMAD.WIDE.U32 R110, R102, 0x10, R114 ;  /* 0x00000010666e7825 */ /* 0x000fc800078e0072 */
[----:B------:R-:W-:Y:S01]  /*181c0*/  FFMA.FTZ R34, R42, R23, R6 ;  /* 0x000000172a227223 */ /* 0x000fe20000010006 */
[----:B------:R-:W-:Y:S01]  /*181d0*/  FFMA.FTZ R42, R54, R63, R2 ;  /* 0x0000003f362a7223 */ /* 0x000fe20000010002 */
[----:B------:R-:W-:Y:S01]  /*181e0*/  FFMA.FTZ R43, R43, R65, R77 ;  /* 0x000000412b2b7223 */ /* 0x000fe2000001004d */
[----:B------:R-:W-:Y:S01]  /*181f0*/  IMAD.WIDE.U32 R102, R103, 0x10, R114 ;  /* 0x0000001067667825 */ /* 0x000fe200078e0072 */
[----:B0-----:R-:W-:-:S03]  /*18200*/  LEA R92, R52, R92, 0x2 ;  /* 0x0000005c345c7211 */ /* 0x001fc600078e10ff */
[----:B-1----:R-:W-:Y:S01]  /*18210*/  FFMA.FTZ R35, R55, R57, R73 ;  /* 0x0000003937237223 */ /* 0x002fe20000010049 */
[----:B------:R-:W-:Y:S01]  /*18220*/  IMAD.WIDE.U32 R116, R100, 0x10, R114 ;  /* 0x0000001064747825 */ /* 0x000fe200078e0072 */
[----:B------:R-:W-:-:S03]  /*18230*/  ISETP.GE.AND P1, PT, R92, R53, PT ;  /* 0x000000355c00720c */ /* 0x000fc60003f26270 */
[----:B------:R-:W-:-:S04]  /*18240*/  IMAD.WIDE.U32 R100, R101, 0x10, R114 ;  /* 0x0000001065647825 */ /* 0x000fc800078e0072 */
[----:B--2---:R-:W-:Y:S01]  /*18250*/  FFMA.FTZ R24, R36, R14, R11 ;  /* 0x0000000e24187223 */ /* 0x004fe2000001000b */
        /* <DEDUP_REMOVED lines=11> */
[----:B------:R-:W-:-:S04]  /*18310*/  IMAD.WIDE.U32 R114, R104, 0x10, R114 ;  /* 0x0000001068727825 */ /* 0x000fc800078e0072 */
[----:B------:R-:W-:Y:S01]  /*18320*/  FFMA.FTZ R40, R107, R62, R3 ;  /* 0x0000003e6b287223 */ /* 0x000fe20000010003 */
[----:B------:R-:W-:Y:S01]  /*18330*/  FFMA.FTZ R41, R108, R64, R76 ;  /* 0x000000406c297223 */ /* 0x000fe2000001004c */
[----:B------:R0:W-:Y:S04]  /*18340*/  STG.E.128 desc[UR8][R116.64], R24 ;  /* 0x0000001874007986 */ /* 0x0001e8000c101d08 */
[----:B------:R0:W-:Y:S04]  /*18350*/  STG.E.128 desc[UR8][R100.64], R28 ;  /* 0x0000001c64007986 */ /* 0x0001e8000c101d08 */
[----:B------:R0:W-:Y:S04]  /*18360*/  STG.E.128 desc[UR8][R110.64], R32 ;  /* 0x000000206e007986 */ /* 0x0001e8000c101d08 */
[----:B------:R0:W-:Y:S04]  /*18370*/  STG.E.128 desc[UR8][R102.64], R36 ;  /* 0x0000002466007986 */ /* 0x0001e8000c101d08 */
[----:B------:R0:W-:Y:S01]  /*18380*/  STG.E.128 desc[UR8][R114.64], R40 ;  /* 0x0000002872007986 */ /* 0x0001e2000c101d08 */
[----:B------:R-:W-:Y:S05]  /*18390*/  @!P1 BRA `(.L_x_15522) ;  /* 0xfffffe8800dc9947 */ /* 0x000fea000383ffff */
[----:B------:R-:W-:Y:S05]  /*183a0*/  BSYNC B0 ;  /* 0x0000000000007941 */ /* 0x000fea0003800000 */
.L_x_15142:
[----:B------:R-:W-:Y:S05]  /*183b0*/  EXIT ;  /* 0x000000000000794d */ /* 0x000fea0003800000 */
.L_x_15521:
[----:B------:R-:W-:Y:S01]  /*183c0*/  HFMA2 R113, -RZ, RZ, 0, 1.847743988037109375e-06 ;  /* 0x0000001fff717431 */ /* 0x000fe200000001ff */
[----:B------:R-:W-:Y:S01]  /*183d0*/  BSSY B1, `(.L_x_15523) ;  /* 0x0000006000017945 */ /* 0x000fe20003800000 */
[----:B------:R-:W-:Y:S02]  /*183e0*/  IMAD.MOV.U32 R112, RZ, RZ, 0x1 ;  /* 0x00000001ff707424 */ /* 0x000fe400078e00ff */
[----:B------:R-:W-:-:S07]  /*183f0*/  IMAD.MOV.U32 R111, RZ, RZ, -0x1 ;  /* 0xffffffffff6f7424 */ /* 0x000fce00078e00ff */
[----:B0-----:R-:W-:Y:S05]  /*18400*/  WARPSYNC.COLLECTIVE R111, `(.L_x_15524) ;  /* 0x000000006f087348 */ /* 0x001fea0003c00000 */
[----:B------:R1:W2:Y:S02]  /*18410*/  SHFL.BFLY P2, R109, R110, R112, R113 ;  /* 0x0c0000706e6d7389 */ /* 0x0002a40000040071 */
[----:B012---:R-:W-:Y:S05]  /*18420*/  ENDCOLLECTIVE ;  /* 0x000000000000791b */ /* 0x007fea0003800000 */
.L_x_15524:
[----:B------:R-:W-:Y:S05]  /*18430*/  BSYNC B1 ;  /* 0x0000000000017941 */ /* 0x000fea0003800000 */
.L_x_15523:
        /* <DEDUP_REMOVED lines=10> */
.L_x_15525:
[----:B------:R-:W-:Y:S02]  /*184e0*/  IMAD.MOV.U32 R112, RZ, RZ, 0x4 ;  /* 0x00000004ff707424 */ /* 0x000fe400078e00ff */
[----:B------:R-:W-:-:S04]  /*184f0*/  IMAD.MOV.U32 R98, RZ, RZ, R109 ;  /* 0x000000ffff627224 */ /* 0x000fc800078e006d */
[----:B------:R-:W-:-:S05]  /*18500*/  FADD.FTZ R106, R105, R98 ;  /* 0x00000062696a7221 */ /* 0x000fca0000010000 */
[----:B------:R-:W-:-:S07]  /*18510*/  MOV R110, R106 ;  /* 0x0000006a006e7202 */ /* 0x000fce0000000f00 */
[----:B------:R-:W-:Y:S05]  /*18520*/  WARPSYNC.COLLECTIVE R111, `(.L_x_15526) ;  /* 0x000000006f087348 */ /* 0x000fea0003c00000 */
[----:B------:R0:W1:Y:S02]  /*18530*/  SHFL.BFLY P2, R109, R110, R112, R113 ;  /* 0x0c0000706e6d7389 */ /* 0x0000640000040071 */
[----:B01----:R-:W-:Y:S05]  /*18540*/  ENDCOLLECTIVE ;  /* 0x000000000000791b */ /* 0x003fea0003800000 */
.L_x_15526:
[----:B------:R-:W-:Y:S01]  /*18550*/  HFMA2 R112, -RZ, RZ, 0, 4.76837158203125e-07 ;  /* 0x00000008ff707431 */ /* 0x000fe200000001ff */
[----:B------:R-:W-:-:S05]  /*18560*/  MOV R97, R109 ;  /* 0x0000006d00617202 */ /* 0x000fca0000000f00 */
[----:B------:R-:W-:-:S04]  /*18570*/  FADD.FTZ R107, R106, R97 ;  /* 0x000000616a6b7221 */ /* 0x000fc80000010000 */
[----:B------:R-:W-:-:S07]  /*18580*/  IMAD.MOV.U32 R110, RZ, RZ, R107 ;  /* 0x000000ffff6e7224 */ /* 0x000fce00078e006b */
[----:B------:R-:W-:Y:S05]  /*18590*/  WARPSYNC.COLLECTIVE R111, `(.L_x_15527) ;  /* 0x000000006f087348 */ /* 0x000fea0003c00000 */
[----:B------:R0:W1:Y:S02]  /*185a0*/  SHFL.BFLY P2, R109, R110, R112, R113 ;  /* 0x0c0000706e6d7389 */ /* 0x0000640000040071 */
[----:B01----:R-:W-:Y:S05]  /*185b0*/  ENDCOLLECTIVE ;  /* 0x000000000000791b */ /* 0x003fea0003800000 */
.L_x_15527:
[----:B------:R-:W-:Y:S02]  /*185c0*/  IMAD.MOV.U32 R112, RZ, RZ, 0x10 ;  /* 0x00000010ff707424 */ /* 0x000fe400078e00ff */
[----:B------:R-:W-:-:S04]  /*185d0*/  IMAD.MOV.U32 R98, RZ, RZ, R109 ;  /* 0x000000ffff627224 */ /* 0x000fc800078e006d */
[----:B------:R-:W-:-:S05]  /*185e0*/  FADD.FTZ R108, R107, R98 ;  /* 0x000000626b6c7221 */ /* 0x000fca0000010000 */
[----:B------:R-:W-:-:S07]  /*185f0*/  MOV R110, R108 ;  /* 0x0000006c006e7202 */ /* 0x000fce0000000f00 */
[----:B------:R-:W-:Y:S05]  /*18600*/  WARPSYNC.COLLECTIVE R111, `(.L_x_15528) ;  /* 0x000000006f087348 */ /* 0x000fea0003c00000 */
[----:B------:R0:W1:Y:S02]  /*18610*/  SHFL.BFLY P2, R109, R110, R112, R113 ;  /* 0x0c0000706e6d7389 */ /* 0x0000640000040071 */
[----:B01----:R-:W-:Y:S05]  /*18620*/  ENDCOLLECTIVE ;  /* 0x000000000000791b */ /* 0x003fea0003800000 */
.L_x_15528:
        /* <DEDUP_REMOVED lines=56> */
.L_x_15529:
[----:B------:R-:W-:Y:S02]  /*189b0*/  IMAD.MOV.U32 R112, RZ, RZ, 0x2 ;  /* 0x00000002ff707424 */ /* 0x000fe400078e00ff */
[----:B------:R-:W-:-:S04]  /*189c0*/  IMAD.MOV.U32 R105, RZ, RZ, R109 ;  /* 0x000000ffff697224 */ /* 0x000fc800078e006d */
[----:B------:R-:W-:-:S05]  /*189d0*/  FADD.FTZ R105, R98, R105 ;  /* 0x0000006962697221 */ /* 0x000fca0000010000 */
[----:B------:R-:W-:-:S07]  /*189e0*/  MOV R110, R105 ;  /* 0x00000069006e7202 */ /* 0x000fce0000000f00 */
[----:B------:R-:W-:Y:S05]  /*189f0*/  WARPSYNC.COLLECTIVE R111, `(.L_x_15530) ;  /* 0x000000006f087348 */ /* 0x000fea0003c00000 */
[----:B------:R0:W1:Y:S02]  /*18a00*/  SHFL.BFLY P2, R109, R110, R112, R113 ;  /* 0x0c0000706e6d7389 */ /* 0x0000640000040071 */
[----:B01----:R-:W-:Y:S05]  /*18a10*/  ENDCOLLECTIVE ;  /* 0x000000000000791b */ /* 0x003fea0003800000 */
.L_x_15530:
[----:B------:R-:W-:Y:S01]  /*18a20*/  HFMA2 R112, -RZ, RZ, 0, 2.384185791015625e-07 ;  /* 0x00000004ff707431 */ /* 0x000fe200000001ff */
[----:B------:R-:W-:-:S05]  /*18a30*/  MOV R106, R109 ;  /* 0x0000006d006a7202 */ /* 0x000fca0000000f00 */
[----:B------:R-:W-:-:S04]  /*18a40*/  FADD.FTZ R106, R105, R106 ;  /* 0x0000006a696a7221 */ /* 0x000fc80000010000 */
[----:B------:R-:W-:-:S07]  /*18a50*/  IMAD.MOV.U32 R110, RZ, RZ, R106 ;  /* 0x000000ffff6e7224 */ /* 0x000fce00078e006a */
[----:B------:R-:W-:Y:S05]  /*18a60*/  WARPSYNC.COLLECTIVE R111, `(.L_x_15531) ;  /* 0x000000006f087348 */ /* 0x000fea0003c00000 */
[----:B------:R0:W1:Y:S02]  /*18a70*/  SHFL.BFLY P2, R109, R110, R112, R113 ;  /* 0x0c0000706e6d7389 */ /* 0x0000640000040071 */
[----:B01----:R-:W-:Y:S05]  /*18a80*/  ENDCOLLECTIVE ;  /* 0x000000000000791b */ /* 0x003fea0003800000 */
.L_x_15531:
[----:B------:R-:W-:Y:S02]  /*18a90*/  IMAD.MOV.U32 R112, RZ, RZ, 0x8 ;  /* 0x00000008ff707424 */ /* 0x000fe400078e00ff */
[----:B------:R-:W-:-:S04]  /*18aa0*/  IMAD.MOV.U32 R107, RZ, RZ, R109 ;  /* 0x000000ffff6b7224 */ /* 0x000fc800078e006d */
[----:B------:R-:W-:-:S05]  /*18ab0*/  FADD.FTZ R107, R106, R107 ;  /* 0x0000006b6a6b7221 */ /* 0x000fca0000010000 */
[----:B------:R-:W-:-:S07]  /*18ac0*/  MOV R110, R107 ;  /* 0x0000006b006e7202 */ /* 0x000fce0000000f00 */
[----:B------:R-:W-:Y:S05]  /*18ad0*/  WARPSYNC.COLLECTIVE R111, `(.L_x_15532) ;  /* 0x000000006f087348 */ /* 0x000fea0003c00000 */
[----:B------:R0:W1:Y:S02]  /*18ae0*/  SHFL.BFLY P2, R109, R110, R112, R113 ;  /* 0x0c0000706e6d7389 */ /* 0x0000640000040071 */
[----:B01----:R-:W-:Y:S05]  /*18af0*/  ENDCOLLECTIVE ;  /* 0x000000000000791b */ /* 0x003fea0003800000 */
.L_x_15532:
[----:B------:R-:W-:Y:S01]  /*18b00*/  HFMA2 R112, -RZ, RZ, 0, 9.5367431640625e-07 ;  /* 0x00000010ff707431 */ /* 0x000fe200000001ff */
[----:B------:R-:W-:-:S05]  /*18b10*/  MOV R108, R109 ;  /* 0x0000006d006c7202 */ /* 0x000fca0000000f00 */
[----:B------:R-:W-:-:S04]  /*18b20*/  FADD.FTZ R108, R107, R108 ;  /* 0x0000006c6b6c7221 */ /* 0x000fc80000010000 */
[----:B------:R-:W-:-:S07]  /*18b30*/  IMAD.MOV.U32 R110, RZ, RZ, R108 ;  /* 0x000000ffff6e7224 */ /* 0x000fce00078e006c */
[----:B------:R-:W-:Y:S05]  /*18b40*/  WARPSYNC.COLLECTIVE R111, `(.L_x_15533) ;  /* 0x000000006f087348 */ /* 0x000fea0003c00000 */
[----:B------:R0:W1:Y:S02]  /*18b50*/  SHFL.BFLY P2, R109, R110, R112, R113 ;  /* 0x0c0000706e6d7389 */ /* 0x0000640000040071 */
[----:B01----:R-:W-:Y:S05]  /*18b60*/  ENDCOLLECTIVE ;  /* 0x000000000000791b */ /* 0x003fea0003800000 */
.L_x_15533:
[----:B------:R-:W-:Y:S05]  /*18b70*/  BRA `(.L_x_15534) ;  /* 0xfffffff0006c7947 */ /* 0x000fea000383ffff */
.L_x_15535:
        /* <DEDUP_REMOVED lines=16> */
.L_x_17416:


//--------------------- .text._ZN10layer_norm31ln_parallel_residual_fwd_kernelINS_13Kernel_traitsIfffffjLj768ELj1ELj4ELj1ELj16ENS_18Kernel_traits_baseILj768EfffffjLj128EEEEELb0ELb0ELb0EEEvNS_9FwdParamsE --------------------------
	.section	.text._ZN10layer_norm31ln_parallel_residual_fwd_kernelINS_13Kernel_traitsIfffffjLj768ELj1ELj4ELj1ELj16ENS_18Kernel_traits_baseILj768EfffffjLj128EEEEELb0ELb0ELb0EEEvNS_9FwdParamsE,"ax",@progbits
	.align	128
        .global         _ZN10layer_norm31ln_parallel_residual_fwd_kernelINS_13Kernel_traitsIfffffjLj768ELj1ELj4ELj1ELj16ENS_18Kernel_traits_baseILj768EfffffjLj128EEEEELb0ELb0ELb0EEEvNS_9FwdParamsE
        .type           _ZN10layer_norm31ln_parallel_residual_fwd_kernelINS_13Kernel_traitsIfffffjLj768ELj1ELj4ELj1ELj16ENS_18Kernel_traits_baseILj768EfffffjLj128EEEEELb0ELb0ELb0EEEvNS_9FwdParamsE,@function
        .size           _ZN10layer_norm31ln_parallel_residual_fwd_kernelINS_13Kernel_traitsIfffffjLj768ELj1ELj4ELj1ELj16ENS_18Kernel_traits_baseILj768EfffffjLj128EEEEELb0ELb0ELb0EEEvNS_9FwdParamsE,(.L_x_17417 - _ZN10layer_norm31ln_parallel_residual_fwd_kernelINS_13Kernel_traitsIfffffjLj768ELj1ELj4ELj1ELj16ENS_18Kernel_traits_baseILj768EfffffjLj128EEEEELb0ELb0ELb0EEEvNS_9FwdParamsE)
        .other          _ZN10layer_norm31ln_parallel_residual_fwd_kernelINS_13Kernel_traitsIfffffjLj768ELj1ELj4ELj1ELj16ENS_18Kernel_traits_baseILj768EfffffjLj128EEEEELb0ELb0ELb0EEEvNS_9FwdParamsE,@"STO_CUDA_ENTRY STV_DEFAULT"
_ZN10layer_norm31ln_parallel_residual_fwd_kernelINS_13Kernel_traitsIfffffjLj768ELj1ELj4ELj1ELj16ENS_18Kernel_traits_baseILj768EfffffjLj128EEEEELb0ELb0ELb0EEEvNS_9FwdParamsE:
.text._ZN10layer_norm31ln_parallel_residual_fwd_kernelINS_13Kernel_traitsIfffffjLj768ELj1ELj4ELj1ELj16ENS_18Kernel_traits_baseILj768EfffffjLj128EEEEELb0ELb0ELb0EEEvNS_9FwdParamsE:
        /* <DEDUP_REMOVED lines=33> */
[----:B0-----:R-:W-:-:S05]  /*0210*/  @P0 IMAD.WIDE.U32 R6, R95, 0x10, R6 ;  /* 0x000000105f060825 */ /* 0x001fca00078e0006 */
[----:B------:R-:W5:Y:S02]  /*0220*/  @P0 LDG.E.128 R20, desc[UR6][R6.64] ;  /* 0x0000000606140981 */ /* 0x000f64000c1e1d00 */
[----:B------:R-:W0:Y:S01]  /*0230*/  LDC.64 R4, c[0x0][0x3d8] ;  /* 0x0000f600ff047b82 */ /* 0x000e220000000a00 */
[C---:B-1----:R-:W-:Y:S01]  /*0240*/  @P0 IMAD.WIDE.U32 R8, R95.reuse, 0x10, R8 ;  /* 0x000000105f080825 */ /* 0x042fe200078e0008 */
[----:B------:R-:W-:-:S04]  /*0250*/  @P0 IADD3 R95, PT, PT, R95, 0x20, RZ ;  /* 0x000000205f5f0810 */ /* 0x000fc80007ffe0ff */
[----:B------:R-:W5:Y:S01]  /*0260*/  @P0 LDG.E.128 R24, desc[UR6][R8.64] ;  /* 0x0000000608180981 */ /* 0x000f62000c1e1d00 */
[----:B--2---:R-:W-:Y:S01]  /*0270*/  @P4 IMAD.WIDE.U32 R2, R143, 0x10, R2 ;  /* 0x000000108f024825 */ /* 0x004fe200078e0002 */
[----:B------:R-:W1:Y:S04]  /*0280*/  LDC.64 R52, c[0x0][0x3d8] ;  /* 0x0000f600ff347b82 */ /* 0x000e680000000a00 */
[----:B------:R-:W5:Y:S01]  /*0290*/  @P4 LDG.E.128 R12, desc[UR6][R2.64] ;  /* 0x00000006020c4981 */ /* 0x000f62000c1e1d00 */
[----:B---3--:R-:W-:-:S03]  /*02a0*/  @P1 IMAD.WIDE.U32 R10, R95, 0x10, R10 ;  /* 0x000000105f0a1825 */ /* 0x008fc600078e000a */
[----:B------:R-:W2:Y:S02]  /*02b0*/  LDC.64 R54, c[0x0][0x3d0] ;  /* 0x0000f400ff367b82 */ /* 0x000ea40000000a00 */
[----:B------:R-:W5:Y:S01]  /*02c0*/  @P1 LDG.E.128 R28, desc[UR6][R10.64] ;  /* 0x000000060a1c1981 */ /* 0x000f62000c1e1d00 */
[----:B0-----:R-:W-:-:S05]  /*02d0*/  @P4 IMAD.WIDE.U32 R4, R143, 0x10, R4 ;  /* 0x000000108f044825 */ /* 0x001fca00078e0004 */
[----:B------:R-:W0:Y:S01]  /*02e0*/  LDC.64 R58, c[0x0][0x3d8] ;  /* 0x0000f600ff3a7b82 */ /* 0x000e220000000a00 */
[----:B------:R-:W5:Y:S07]  /*02f0*/  @P4 LDG.E.128 R16, desc[UR6][R4.64] ;  /* 0x0000000604104981 */ /* 0x000f6e000c1e1d00 */
[----:B------:R-:W3:Y:S01]  /*0300*/  LDC.64 R64, c[0x0][0x3d0] ;  /* 0x0000f400ff407b82 */ /* 0x000ee20000000a00 */
[C---:B-1----:R-:W-:Y:S01]  /*0310*/  @P1 IMAD.WIDE.U32 R56, R95.reuse, 0x10, R52 ;  /* 0x000000105f381825 */ /* 0x042fe200078e0034 */
[----:B------:R-:W-:-:S06]  /*0320*/  @P1 IADD3 R95, PT, PT, R95, 0x20, RZ ;  /* 0x000000205f5f1810 */ /* 0x000fcc0007ffe0ff */
[----:B------:R-:W1:Y:S01]  /*0330*/  LDC.64 R66, c[0x0][0x3d8] ;  /* 0x0000f600ff427b82 */ /* 0x000e620000000a00 */
[----:B------:R-:W-:Y:S01]  /*0340*/  ISETP.GE.U32.AND P0, PT, R142, 0xc0, PT ;  /* 0x000000c08e00780c */ /* 0x000fe20003f06070 */
[C---:B--2---:R-:W-:Y:S01]  /*0350*/  @P2 IMAD.WIDE.U32 R60, R95.reuse, 0x10, R54 ;  /* 0x000000105f3c2825 */ /* 0x044fe200078e0036 */
[----:B------:R2:W5:Y:S03]  /*0360*/  @P1 LDG.E.128 R32, desc[UR6][R56.64] ;  /* 0x0000000638201981 */ /* 0x000566000c1e1d00 */
[C---:B0-----:R-:W-:Y:S01]  /*0370*/  @P2 IMAD.WIDE.U32 R62, R95.reuse, 0x10, R58 ;  /* 0x000000105f3e2825 */ /* 0x041fe200078e003a */
[----:B------:R-:W-:Y:S01]  /*0380*/  @P2 IADD3 R95, PT, PT, R95, 0x20, RZ ;  /* 0x000000205f5f2810 */ /* 0x000fe20007ffe0ff */
[----:B------:R-:W5:Y:S01]  /*0390*/  @P2 LDG.E.128 R36, desc[UR6][R60.64] ;  /* 0x000000063c242981 */ /* 0x000f62000c1e1d00 */
[----:B------:R-:W-:Y:S02]  /*03a0*/  CS2R R54, SRZ ;  /* 0x0000000000367805 */ /* 0x000fe4000001ff00 */
[----:B------:R-:W-:-:S02]  /*03b0*/  CS2R R52, SRZ ;  /* 0x0000000000347805 */ /* 0x000fc4000001ff00 */
[----:B------:R-:W-:Y:S01]  /*03c0*/  CS2R R58, SRZ ;  /* 0x00000000003a7805 */ /* 0x000fe2000001ff00 */
[----:B------:R0:W5:Y:S01]  /*03d0*/  @P2 LDG.E.128 R40, desc[UR6][R62.64] ;  /* 0x000000063e282981 */ /* 0x000162000c1e1d00 */
[C---:B---3--:R-:W-:Y:S01]  /*03e0*/  @P3 IMAD.WIDE.U32 R64, R95.reuse, 0x10, R64 ;  /* 0x000000105f403825 */ /* 0x048fe200078e0040 */
[----:B--2---:R-:W-:Y:S02]  /*03f0*/  CS2R R56, SRZ ;  /* 0x0000000000387805 */ /* 0x004fe4000001ff00 */
[----:B------:R-:W-:Y:S01]  /*0400*/  CS2R R70, SRZ ;  /* 0x0000000000467805 */ /* 0x000fe2000001ff00 */
[----:B-1----:R-:W-:Y:S01]  /*0410*/  @P3 IMAD.WIDE.U32 R66, R95, 0x10, R66 ;  /* 0x000000105f423825 */ /* 0x002fe200078e0042 */
[----:B------:R1:W5:Y:S01]  /*0420*/  @P3 LDG.E.128 R44, desc[UR6][R64.64] ;  /* 0x00000006402c3981 */ /* 0x000362000c1e1d00 */
[----:B0-----:R-:W-:Y:S02]  /*0430*/  CS2R R62, SRZ ;  /* 0x00000000003e7805 */ /* 0x001fe4000001ff00 */
[----:B------:R-:W-:-:S02]  /*0440*/  CS2R R60, SRZ ;  /* 0x00000000003c7805 */ /* 0x000fc4000001ff00 */
[----:B------:R-:W-:Y:S01]  /*0450*/  CS2R R68, SRZ ;  /* 0x0000000000447805 */ /* 0x000fe2000001ff00 */
[----:B------:R0:W5:Y:S01]  /*0460*/  @P3 LDG.E.128 R48, desc[UR6][R66.64] ;  /* 0x0000000642303981 */ /* 0x000162000c1e1d00 */
[----:B------:R-:W-:Y:S02]  /*0470*/  CS2R R74, SRZ ;  /* 0x00000000004a7805 */ /* 0x000fe4000001ff00 */
[----:B------:R-:W-:Y:S02]  /*0480*/  CS2R R72, SRZ ;  /* 0x0000000000487805 */ /* 0x000fe4000001ff00 */
[----:B------:R-:W-:Y:S02]  /*0490*/  CS2R R78, SRZ ;  /* 0x00000000004e7805 */ /* 0x000fe4000001ff00 */
[----:B------:R-:W-:Y:S02]  /*04a0*/  CS2R R76, SRZ ;  /* 0x00000000004c7805 */ /* 0x000fe4000001ff00 */
[----:B------:R-:W-:-:S02]  /*04b0*/  CS2R R82, SRZ ;  /* 0x0000000000527805 */ /* 0x000fc4000001ff00 */
[----:B-1----:R-:W-:Y:S02]  /*04c0*/  CS2R R64, SRZ ;  /* 0x0000000000407805 */ /* 0x002fe4000001ff00 */
[----:B------:R-:W-:Y:S02]  /*04d0*/  CS2R R80, SRZ ;  /* 0x0000000000507805 */ /* 0x000fe4000001ff00 */
[----:B------:R-:W-:Y:S02]  /*04e0*/  CS2R R86, SRZ ;  /* 0x0000000000567805 */ /* 0x000fe4000001ff00 */
[----:B------:R-:W-:Y:S02]  /*04f0*/  CS2R R84, SRZ ;  /* 0x0000000000547805 */ /* 0x000fe4000001ff00 */
[----:B0-----:R-:W-:Y:S02]  /*0500*/  CS2R R66, SRZ ;  /* 0x0000000000427805 */ /* 0x001fe4000001ff00 */
[----:B------:R-:W-:-:S02]  /*0510*/  CS2R R90, SRZ ;  /* 0x00000000005a7805 */ /* 0x000fc4000001ff00 */
[----:B------:R-:W-:Y:S02]  /*0520*/  CS2R R88, SRZ ;  /* 0x0000000000587805 */ /* 0x000fe4000001ff00 */
[----:B------:R-:W-:Y:S01]  /*0530*/  @P3 IADD3 R95, PT, PT, R95, 0x20, RZ ;  /* 0x000000205f5f3810 */ /* 0x000fe20007ffe0ff */
[----:B------:R-:W-:Y:S06]  /*0540*/  @!P0 BRA `(.L_x_15539) ;  /* 0x0000001000b08947 */ /* 0x000fec0003800000 */
[----:B------:R-:W0:Y:S08]  /*0550*/  LDC.64 R92, c[0x0][0x3d0] ;  /* 0x0000f400ff5c7b82 */ /* 0x000e300000000a00 */
[----:B------:R-:W1:Y:S01]  /*0560*/  LDC.64 R96, c[0x0][0x3d8] ;  /* 0x0000f600ff607b82 */ /* 0x000e620000000a00 */
[----:B0-----:R-:W-:-:S04]  /*0570*/  IMAD.WIDE.U32 R92, R95, 0x10, R92 ;  /* 0x000000105f5c7825 */ /* 0x001fc800078e005c */
[----:B-1----:R-:W-:Y:S02]  /*0580*/  IMAD.WIDE.U32 R96, R95, 0x10, R96 ;  /* 0x000000105f607825 */ /* 0x002fe400078e0060 */
[----:B------:R-:W5:Y:S04]  /*0590*/  LDG.E.128 R92, desc[UR6][R92.64] ;  /* 0x000000065c5c7981 */ /* 0x000f68000c1e1d00 */
[----:B------:R-:W5:Y:S01]  /*05a0*/  LDG.E.128 R96, desc[UR6][R96.64] ;  /* 0x0000000660607981 */ /* 0x000f62000c1e1d00 */
        /* <DEDUP_REMOVED lines=24> */
[----:B------:R-:W-:Y:S06]  /*0730*/  BRA `(.L_x_15539) ;  /* 0x0000001000347947 */ /* 0x000fec0003800000 */
.L_x_15538:
        /* <DEDUP_REMOVED lines=8> */
[----:B------:R-:W2:Y:S02]  /*07c0*/  LDC.64 R8, c[0x0][0x3d0] ;  /* 0x0000f400ff087b82 */ /* 0x000ea40000000a00 */
[----:B------:R-:W-:-:S06]  /*07d0*/  @P4 LOP3.LUT R99, R143, 0x20, RZ, 0xfc, !PT ;  /* 0x000000208f634812 */ /* 0x000fcc00078efcff */
[----:B------:R-:W3:Y:S01]  /*07e0*/  LDC.64 R54, c[0x0][0x3d8] ;  /* 0x0000f600ff367b82 */ /* 0x000ee20000000a00 */
[----:B0-----:R-:W-:-:S05]  /*07f0*/  @P4 IMAD.WIDE.U32 R10, R143, 0x10, R4 ;  /* 0x000000108f0a4825 */ /* 0x001fca00078e0004 */
[----:B------:R-:W5:Y:S02]  /*0800*/  @P4 LDG.E.128 R12, desc[UR6][R10.64] ;  /* 0x000000060a0c4981 */ /* 0x000f64000c1e1d00 */
[----:B------:R-:W0:Y:S01]  /*0810*/  @P0 LDC.64 R56, c[0x0][0x440] ;  /* 0x00011000ff380b82 */ /* 0x000e220000000a00 */
[----:B-1----:R-:W-:-:S05]  /*0820*/  @P4 IMAD.WIDE.U32 R52, R143, 0x10, R6 ;  /* 0x000000108f344825 */ /* 0x002fca00078e0006 */
[----:B------:R1:W5:Y:S02]  /*0830*/  @P4 LDG.E.128 R16, desc[UR6][R52.64] ;  /* 0x0000000634104981 */ /* 0x000364000c1e1d00 */
[----:B------:R-:W4:Y:S01]  /*0840*/  LDC.64 R58, c[0x0][0x3d0] ;  /* 0x0000f400ff3a7b82 */ /* 0x000f220000000a00 */
[----:B--2---:R-:W-:-:S05]  /*0850*/  @P0 IMAD.WIDE.U32 R4, R99, 0x10, R8 ;  /* 0x0000001063040825 */ /* 0x004fca00078e0008 */
[----:B------:R-:W5:Y:S02]  /*0860*/  @P0 LDG.E.128 R20, desc[UR6][R4.64] ;  /* 0x0000000604140981 */ /* 0x000f64000c1e1d00 */
[----:B------:R-:W2:Y:S01]  /*0870*/  LDC.64 R60, c[0x0][0x3d8] ;  /* 0x0000f600ff3c7b82 */ /* 0x000ea20000000a00 */
[----:B---3--:R-:W-:-:S05]  /*0880*/  @P0 IMAD.WIDE.U32 R6, R99, 0x10, R54 ;  /* 0x0000001063060825 */ /* 0x008fca00078e0036 */
[----:B------:R-:W5:Y:S02]  /*0890*/  @P0 LDG.E.128 R24, desc[UR6][R6.64] ;  /* 0x0000000606180981 */ /* 0x000f64000c1e1d00 */
[----:B------:R-:W3:Y:S01]  /*08a0*/  @P1 LDC.64 R62, c[0x0][0x440] ;  /* 0x00011000ff3e1b82 */ /* 0x000ee20000000a00 */
[C---:B0-----:R-:W-:Y:S01]  /*08b0*/  @P0 IMAD.WIDE.U32 R8, R99.reuse, 0x10, R56 ;  /* 0x0000001063080825 */ /* 0x041fe200078e0038 */
[----:B------:R-:W-:-:S04]  /*08c0*/  @P0 IADD3 R99, PT, PT, R99, 0x20, RZ ;  /* 0x0000002063630810 */ /* 0x000fc80007ffe0ff */
[----:B------:R-:W5:Y:S02]  /*08d0*/  @P0 LDG.E.128 R84, desc[UR6][R8.64] ;  /* 0x0000000608540981 */ /* 0x000f64000c1e1d00 */
[----:B------:R-:W0:Y:S08]  /*08e0*/  LDC.64 R64, c[0x0][0x3d0] ;  /* 0x0000f400ff407b82 */ /* 0x000e300000000a00 */
[----:B------:R-:W1:Y:S08]  /*08f0*/  LDC.64 R66, c[0x0][0x3d8] ;  /* 0x0000f600ff427b82 */ /* 0x000e700000000a00 */
[----:B------:R-:W1:Y:S08]  /*0900*/  @P2 LDC.64 R68, c[0x0][0x440] ;  /* 0x00011000ff442b82 */ /* 0x000e700000000a00 */
[----:B------:R-:W1:Y:S08]  /*0910*/  @P4 LDC.64 R2, c[0x0][0x440] ;  /* 0x00011000ff024b82 */ /* 0x000e700000000a00 */
[----:B------:R-:W1:Y:S08]  /*0920*/  LDC.64 R92, c[0x0][0x3d8] ;  /* 0x0000f600ff5c7b82 */ /* 0x000e700000000a00 */
[----:B------:R-:W1:Y:S01]  /*0930*/  @P3 LDC.64 R94, c[0x0][0x440] ;  /* 0x00011000ff5e3b82 */ /* 0x000e620000000a00 */
[----:B----4-:R-:W-:-:S04]  /*0940*/  @P1 IMAD.WIDE.U32 R58, R99, 0x10, R58 ;  /* 0x00000010633a1825 */ /* 0x010fc800078e003a */
[----:B--2---:R-:W-:-:S03]  /*0950*/  @P1 IMAD.WIDE.U32 R60, R99, 0x10, R60 ;  /* 0x00000010633c1825 */ /* 0x004fc600078e003c */
[----:B------:R-:W2:Y:S01]  /*0960*/  LDC.64 R70, c[0x0][0x3d0] ;  /* 0x0000f400ff467b82 */ /* 0x000ea20000000a00 */
[C---:B---3--:R-:W-:Y:S01]  /*0970*/  @P1 IMAD.WIDE.U32 R62, R99.reuse, 0x10, R62 ;  /* 0x00000010633e1825 */ /* 0x048fe200078e003e */
[----:B------:R-:W-:Y:S01]  /*0980*/  @P1 IADD3 R99, PT, PT, R99, 0x20, RZ ;  /* 0x0000002063631810 */ /* 0x000fe20007ffe0ff */
[----:B------:R3:W5:Y:S04]  /*0990*/  @P1 LDG.E.128 R28, desc[UR6][R58.64] ;  /* 0x000000063a1c1981 */ /* 0x000768000c1e1d00 */
[C---:B0-----:R-:W-:Y:S01]  /*09a0*/  @P2 IMAD.WIDE.U32 R64, R99.reuse, 0x10, R64 ;  /* 0x0000001063402825 */ /* 0x041fe200078e0040 */
[----:B------:R-:W-:Y:S01]  /*09b0*/  ISETP.GE.U32.AND P0, PT, R142, 0xc0, PT ;  /* 0x000000c08e00780c */ /* 0x000fe20003f06070 */
[----:B------:R-:W5:Y:S02]  /*09c0*/  @P1 LDG.E.128 R32, desc[UR6][R60.64] ;  /* 0x000000063c201981 */ /* 0x000f64000c1e1d00 */
[C---:B-1----:R-:W-:Y:S01]  /*09d0*/  @P2 IMAD.WIDE.U32 R66, R99.reuse, 0x10, R66 ;  /* 0x0000001063422825 */ /* 0x042fe200078e0042 */
[----:B------:R-:W-:Y:S01]  /*09e0*/  CS2R R54, SRZ ;  /* 0x0000000000367805 */ /* 0x000fe2000001ff00 */
[----:B------:R0:W5:Y:S02]  /*09f0*/  @P1 LDG.E.128 R80, desc[UR6][R62.64] ;  /* 0x000000063e501981 */ /* 0x000164000c1e1d00 */
[C---:B------:R-:W-:Y:S01]  /*0a00*/  @P2 IMAD.WIDE.U32 R68, R99.reuse, 0x10, R68 ;  /* 0x0000001063442825 */ /* 0x040fe200078e0044 */
[----:B------:R-:W-:Y:S01]  /*0a10*/  @P2 IADD3 R99, PT, PT, R99, 0x20, RZ ;  /* 0x0000002063632810 */ /* 0x000fe20007ffe0ff */
[----:B------:R-:W5:Y:S02]  /*0a20*/  @P2 LDG.E.128 R36, desc[UR6][R64.64] ;  /* 0x0000000640242981 */ /* 0x000f64000c1e1d00 */
[----:B------:R-:W-:Y:S01]  /*0a30*/  @P4 IMAD.WIDE.U32 R2, R143, 0x10, R2 ;  /* 0x000000108f024825 */ /* 0x000fe200078e0002 */
[----:B------:R-:W-:Y:S01]  /*0a40*/  CS2R R52, SRZ ;  /* 0x0000000000347805 */ /* 0x000fe2000001ff00 */
[----:B------:R1:W5:Y:S02]  /*0a50*/  @P2 LDG.E.128 R40, desc[UR6][R66.64] ;  /* 0x0000000642282981 */ /* 0x000364000c1e1d00 */
[----:B------:R-:W-:-:S02]  /*0a60*/  @P3 IMAD.WIDE.U32 R92, R99, 0x10, R92 ;  /* 0x00000010635c3825 */ /* 0x000fc400078e005c */
[----:B------:R-:W5:Y:S02]  /*0a70*/  @P4 LDG.E.128 R88, desc[UR6][R2.64] ;  /* 0x0000000602584981 */ /* 0x000f64000c1e1d00 */
[C---:B------:R-:W-:Y:S02]  /*0a80*/  @P3 IMAD.WIDE.U32 R94, R99.reuse, 0x10, R94 ;  /* 0x00000010635e3825 */ /* 0x040fe400078e005e */
[----:B------:R-:W5:Y:S04]  /*0a90*/  @P3 LDG.E.128 R48, desc[UR6][R92.64] ;  /* 0x000000065c303981 */ /* 0x000f68000c1e1d00 */
[----:B------:R-:W5:Y:S01]  /*0aa0*/  @P3 LDG.E.128 R72, desc[UR6][R94.64] ;  /* 0x000000065e483981 */ /* 0x000f62000c1e1d00 */
[----:B--2---:R-:W-:Y:S01]  /*0ab0*/  @P3 IMAD.WIDE.U32 R70, R99, 0x10, R70 ;  /* 0x0000001063463825 */ /* 0x004fe200078e0046 */
[----:B---3--:R-:W-:-:S02]  /*0ac0*/  CS2R R58, SRZ ;  /* 0x00000000003a7805 */ /* 0x008fc4000001ff00 */
[----:B------:R-:W-:Y:S01]  /*0ad0*/  CS2R R56, SRZ ;  /* 0x0000000000387805 */ /* 0x000fe2000001ff00 */
[----:B------:R2:W5:Y:S01]  /*0ae0*/  @P2 LDG.E.128 R76, desc[UR6][R68.64] ;  /* 0x00000006444c2981 */ /* 0x000562000c1e1d00 */
[----:B0-----:R-:W-:Y:S02]  /*0af0*/  CS2R R62, SRZ ;  /* 0x00000000003e7805 */ /* 0x001fe4000001ff00 */
[----:B------:R-:W-:Y:S02]  /*0b00*/  CS2R R60, SRZ ;  /* 0x00000000003c7805 */ /* 0x000fe4000001ff00 */
[----:B-1----:R-:W-:Y:S01]  /*0b10*/  CS2R R66, SRZ ;  /* 0x0000000000427805 */ /* 0x002fe2000001ff00 */
[----:B------:R0:W5:Y:S01]  /*0b20*/  @P3 LDG.E.128 R44, desc[UR6][R70.64] ;  /* 0x00000006462c3981 */ /* 0x000162000c1e1d00 */
[----:B------:R-:W-:Y:S02]  /*0b30*/  CS2R R64, SRZ ;  /* 0x0000000000407805 */ /* 0x000fe4000001ff00 */
[----:B------:R-:W-:-:S02]  /*0b40*/  @P3 IADD3 R99, PT, PT, R99, 0x20, RZ ;  /* 0x0000002063633810 */ /* 0x000fc40007ffe0ff */
[----:B--2---:R-:W-:Y:S02]  /*0b50*/  CS2R R68, SRZ ;  /* 0x0000000000447805 */ /* 0x004fe4000001ff00 */
[----:B0-----:R-:W-:Y:S01]  /*0b60*/  CS2R R70, SRZ ;  /* 0x0000000000467805 */ /* 0x001fe2000001ff00 */
[----:B------:R-:W-:Y:S06]  /*0b70*/  @!P0 BRA `(.L_x_15539) ;  /* 0x0000000c00248947 */ /* 0x000fec0003800000 */
[----:B------:R-:W0:Y:S08]  /*0b80*/  LDC.64 R92, c[0x0][0x3d0] ;  /* 0x0000f400ff5c7b82 */ /* 0x000e300000000a00 */
[----:B------:R-:W1:Y:S08]  /*0b90*/  LDC.64 R96, c[0x0][0x3d8] ;  /* 0x0000f600ff607b82 */ /* 0x000e700000000a00 */
[----:B------:R-:W2:Y:S01]  /*0ba0*/  LDC.64 R104, c[0x0][0x440] ;  /* 0x00011000ff687b82 */ /* 0x000ea20000000a00 */
[----:B0-----:R-:W-:-:S06]  /*0bb0*/  IMAD.WIDE.U32 R92, R99, 0x10, R92 ;  /* 0x00000010635c7825 */ /* 0x001fcc00078e005c */
[----:B------:R-:W5:Y:S01]  /*0bc0*/  LDG.E.128 R92, desc[UR6][R92.64] ;  /* 0x000000065c5c7981 */ /* 0x000f62000c1e1d00 */
[----:B-1----:R-:W-:-:S04]  /*0bd0*/  IMAD.WIDE.U32 R96, R99, 0x10, R96 ;  /* 0x0000001063607825 */ /* 0x002fc800078e0060 */
[----:B--2---:R-:W-:Y:S02]  /*0be0*/  IMAD.WIDE.U32 R104, R99, 0x10, R104 ;  /* 0x0000001063687825 */ /* 0x004fe400078e0068 */
        /* <DEDUP_REMOVED lines=15> */
.L_x_15537:
        /* <DEDUP_REMOVED lines=11> */
[----:B------:R-:W-:-:S03]  /*0d90*/  MOV R0, R143 ;  /* 0x0000008f00007202 */ /* 0x000fc60000000f00 */
[----:B------:R-:W-:-:S04]  /*0da0*/  @P4 LOP3.LUT R0, R143, 0x20, RZ, 0xfc, !PT ;  /* 0x000000208f004812 */ /* 0x000fc800078efcff */
[----:B------:R-:W2:Y:S08]  /*0db0*/  @P4 LDC.64 R2, c[0x0][0x438] ;  /* 0x00010e00ff024b82 */ /* 0x000eb00000000a00 */
[----:B------:R-:W3:Y:S01]  /*0dc0*/  @P4 LDC.64 R10, c[0x0][0x440] ;  /* 0x00011000ff0a4b82 */ /* 0x000ee20000000a00 */
[----:B0-----:R-:W-:-:S05]  /*0dd0*/  @P4 IMAD.WIDE.U32 R6, R143, 0x10, R4 ;  /* 0x000000108f064825 */ /* 0x001fca00078e0004 */
[----:B------:R-:W5:Y:S02]  /*0de0*/  @P4 LDG.E.128 R12, desc[UR6][R6.64] ;  /* 0x00000006060c4981 */ /* 0x000f64000c1e1d00 */
[----:B------:R-:W0:Y:S08]  /*0df0*/  @P0 LDC.64 R94, c[0x0][0x438] ;  /* 0x00010e00ff5e0b82 */ /* 0x000e300000000a00 */
[----:B------:R-:W4:Y:S01]  /*0e00*/  LDC.64 R8, c[0x0][0x3d8] ;  /* 0x0000f600ff087b82 */ /* 0x000f220000000a00 */
[----:B--2---:R-:W-:-:S07]  /*0e10*/  @P4 IMAD.WIDE.U32 R2, R143, 0x10, R2 ;  /* 0x000000108f024825 */ /* 0x004fce00078e0002 */
[----:B------:R-:W2:Y:S08]  /*0e20*/  LDC.64 R96, c[0x0][0x3d8] ;  /* 0x0000f600ff607b82 */ /* 0x000eb00000000a00 */
[----:B------:R-:W2:Y:S01]  /*0e30*/  @P0 LDC.64 R98, c[0x0][0x440] ;  /* 0x00011000ff620b82 */ /* 0x000ea20000000a00 */
[C---:B-1----:R-:W-:Y:S01]  /*0e40*/  @P0 IMAD.WIDE.U32 R4, R0.reuse, 0x10, R92 ;  /* 0x0000001000040825 */ /* 0x042fe200078e005c */
[----:B------:R0:W5:Y:S03]  /*0e50*/  @P4 LDG.E.128 R68, desc[UR6][R2.64] ;  /* 0x0000000602444981 */ /* 0x000166000c1e1d00 */
[C---:B---3--:R-:W-:Y:S01]  /*0e60*/  @P4 IMAD.WIDE.U32 R10, R143.reuse, 0x10, R10 ;  /* 0x000000108f0a4825 */ /* 0x048fe200078e000a */
[----:B------:R-:W5:Y:S02]  /*0e70*/  @P0 LDG.E.128 R20, desc[UR6][R4.64] ;  /* 0x0000000604140981 */ /* 0x000f64000c1e1d00 */
[----:B------:R-:W1:Y:S01]  /*0e80*/  LDC.64 R100, c[0x0][0x3d0] ;  /* 0x0000f400ff647b82 */ /* 0x000e620000000a00 */
[----:B----4-:R-:W-:Y:S01]  /*0e90*/  @P4 IMAD.WIDE.U32 R8, R143, 0x10, R8 ;  /* 0x000000108f084825 */ /* 0x010fe200078e0008 */
[----:B------:R-:W5:Y:S06]  /*0ea0*/  @P4 LDG.E.128 R88, desc[UR6][R10.64] ;  /* 0x000000060a584981 */ /* 0x000f6c000c1e1d00 */
[----:B------:R-:W3:Y:S08]  /*0eb0*/  LDC.64 R104, c[0x0][0x3d8] ;  /* 0x0000f600ff687b82 */ /* 0x000ef00000000a00 */
[----:B------:R-:W4:Y:S08]  /*0ec0*/  @P1 LDC.64 R102, c[0x0][0x438] ;  /* 0x00010e00ff661b82 */ /* 0x000f300000000a00 */
[----:B------:R-:W3:Y:S01]  /*0ed0*/  @P1 LDC.64 R106, c[0x0][0x440] ;  /* 0x00011000ff6a1b82 */ /* 0x000ee20000000a00 */
[C---:B0-----:R-:W-:Y:S01]  /*0ee0*/  @P0 IMAD.WIDE.U32 R2, R0.reuse, 0x10, R94 ;  /* 0x0000001000020825 */ /* 0x041fe200078e005e */
[----:B------:R0:W5:Y:S06]  /*0ef0*/  @P4 LDG.E.128 R16, desc[UR6][R8.64] ;  /* 0x0000000608104981 */ /* 0x00016c000c1e1d00 */
[----:B------:R-:W3:Y:S08]  /*0f00*/  @P2 LDC.64 R108, c[0x0][0x438] ;  /* 0x00010e00ff6c2b82 */ /* 0x000ef00000000a00 */
[----:B------:R-:W3:Y:S08]  /*0f10*/  LDC.64 R110, c[0x0][0x3d8] ;  /* 0x0000f600ff6e7b82 */ /* 0x000ef00000000a00 */
[----:B------:R-:W3:Y:S08]  /*0f20*/  LDC.64 R92, c[0x0][0x3d0] ;  /* 0x0000f400ff5c7b82 */ /* 0x000ef00000000a00 */
[----:B------:R-:W3:Y:S01]  /*0f30*/  @P2 LDC.64 R112, c[0x0][0x440] ;  /* 0x00011000ff702b82 */ /* 0x000ee20000000a00 */
[C---:B--2---:R-:W-:Y:S01]  /*0f40*/  @P0 IMAD.WIDE.U32 R6, R0.reuse, 0x10, R96 ;  /* 0x0000001000060825 */ /* 0x044fe200078e0060 */
[----:B------:R2:W5:Y:S06]  /*0f50*/  @P0 LDG.E.128 R64, desc[UR6][R2.64] ;  /* 0x0000000602400981 */ /* 0x00056c000c1e1d00 */
[----:B------:R-:W2:Y:S01]  /*0f60*/  LDC.64 R114, c[0x0][0x3d0] ;  /* 0x0000f400ff727b82 */ /* 0x000ea20000000a00 */
[----:B0-----:R-:W-:-:S07]  /*0f70*/  @P0 IMAD.WIDE.U32 R8, R0, 0x10, R98 ;  /* 0x0000001000080825 */ /* 0x001fce00078e0062 */
[----:B------:R-:W0:Y:S01]  /*0f80*/  @P3 LDC.64 R116, c[0x0][0x438] ;  /* 0x00010e00ff743b82 */ /* 0x000e220000000a00 */
[----:B------:R-:W-:Y:S01]  /*0f90*/  @P0 IADD3 R0, PT, PT, R0, 0x20, RZ ;  /* 0x0000002000000810 */ /* 0x000fe20007ffe0ff */
[----:B------:R0:W5:Y:S06]  /*0fa0*/  @P0 LDG.E.128 R24, desc[UR6][R6.64] ;  /* 0x0000000606180981 */ /* 0x00016c000c1e1d00 */
[----:B------:R-:W0:Y:S08]  /*0fb0*/  LDC.64 R10, c[0x0][0x3d8] ;  /* 0x0000f600ff0a7b82 */ /* 0x000e300000000a00 */
[----:B------:R-:W0:Y:S01]  /*0fc0*/  @P3 LDC.64 R94, c[0x0][0x440] ;  /* 0x00011000ff5e3b82 */ /* 0x000e220000000a00 */
[C---:B-1----:R-:W-:Y:S01]  /*0fd0*/  @P1 IMAD.WIDE.U32 R100, R0.reuse, 0x10, R100 ;  /* 0x0000001000641825 */ /* 0x042fe200078e0064 */
[----:B------:R1:W5:Y:S03]  /*0fe0*/  @P0 LDG.E.128 R84, desc[UR6][R8.64] ;  /* 0x0000000608540981 */ /* 0x000366000c1e1d00 */
[C---:B----4-:R-:W-:Y:S01]  /*0ff0*/  @P1 IMAD.WIDE.U32 R102, R0.reuse, 0x10, R102 ;  /* 0x0000001000661825 */ /* 0x050fe200078e0066 */
[----:B------:R1:W5:Y:S03]  /*1000*/  @P1 LDG.E.128 R28, desc[UR6][R100.64] ;  /* 0x00000006641c1981 */ /* 0x000366000c1e1d00 */
[C---:B---3--:R-:W-:Y:S01]  /*1010*/  @P1 IMAD.WIDE.U32 R104, R0.reuse, 0x10, R104 ;  /* 0x0000001000681825 */ /* 0x048fe200078e0068 */
[----:B------:R1:W5:Y:S03]  /*1020*/  @P1 LDG.E.128 R60, desc[UR6][R102.64] ;  /* 0x00000006663c1981 */ /* 0x000366000c1e1d00 */
[C---:B------:R-:W-:Y:S01]  /*1030*/  @P1 IMAD.WIDE.U32 R106, R0.reuse, 0x10, R106 ;  /* 0x00000010006a1825 */ /* 0x040fe200078e006a */
[----:B------:R-:W-:Y:S01]  /*1040*/  @P1 IADD3 R0, PT, PT, R0, 0x20, RZ ;  /* 0x0000002000001810 */ /* 0x000fe20007ffe0ff */
[----:B------:R1:W5:Y:S04]  /*1050*/  @P1 LDG.E.128 R32, desc[UR6][R104.64] ;  /* 0x0000000668201981 */ /* 0x000368000c1e1d00 */
[C---:B------:R-:W-:Y:S01]  /*1060*/  @P2 IMAD.WIDE.U32 R92, R0.reuse, 0x10, R92 ;  /* 0x00000010005c2825 */ /* 0x040fe200078e005c */
[----:B------:R1:W5:Y:S03]  /*1070*/  @P1 LDG.E.128 R80, desc[UR6][R106.64] ;  /* 0x000000066a501981 */ /* 0x000366000c1e1d00 */
[C---:B------:R-:W-:Y:S01]  /*1080*/  @P2 IMAD.WIDE.U32 R108, R0.reuse, 0x10, R108 ;  /* 0x00000010006c2825 */ /* 0x040fe200078e006c */
[----:B------:R1:W5:Y:S03]  /*1090*/  @P2 LDG.E.128 R36, desc[UR6][R92.64] ;  /* 0x000000065c242981 */ /* 0x000366000c1e1d00 */
[C---:B------:R-:W-:Y:S01]  /*10a0*/  @P2 IMAD.WIDE.U32 R110, R0.reuse, 0x10, R110 ;  /* 0x00000010006e2825 */ /* 0x040fe200078e006e */
[----:B------:R1:W5:Y:S03]  /*10b0*/  @P2 LDG.E.128 R56, desc[UR6][R108.64] ;  /* 0x000000066c382981 */ /* 0x000366000c1e1d00 */
[C---:B------:R-:W-:Y:S01]  /*10c0*/  @P2 IMAD.WIDE.U32 R112, R0.reuse, 0x10, R112 ;  /* 0x0000001000702825 */ /* 0x040fe200078e0070 */
[----:B------:R-:W-:Y:S01]  /*10d0*/  @P2 IADD3 R0, PT, PT, R0, 0x20, RZ ;  /* 0x0000002000002810 */ /* 0x000fe20007ffe0ff */
[----:B------:R1:W5:Y:S04]  /*10e0*/  @P2 LDG.E.128 R40, desc[UR6][R110.64] ;  /* 0x000000066e282981 */ /* 0x000368000c1e1d00 */
[C---:B--2---:R-:W-:Y:S01]  /*10f0*/  @P3 IMAD.WIDE.U32 R114, R0.reuse, 0x10, R114 ;  /* 0x0000001000723825 */ /* 0x044fe200078e0072 */
[----:B------:R1:W5:Y:S03]  /*1100*/  @P2 LDG.E.128 R76, desc[UR6][R112.64] ;  /* 0x00000006704c2981 */ /* 0x000366000c1e1d00 */
[C---:B0-----:R-:W-:Y:S01]  /*1110*/  @P3 IMAD.WIDE.U32 R116, R0.reuse, 0x10, R116 ;  /* 0x0000001000743825 */ /* 0x041fe200078e0074 */
[----:B------:R1:W5:Y:S03]  /*1120*/  @P3 LDG.E.128 R44, desc[UR6][R114.64] ;  /* 0x00000006722c3981 */ /* 0x000366000c1e1d00 */
[C---:B------:R-:W-:Y:S01]  /*1130*/  @P3 IMAD.WIDE.U32 R10, R0.reuse, 0x10, R10 ;  /* 0x00000010000a3825 */ /* 0x040fe200078e000a */
[----:B------:R1:W5:Y:S03]  /*1140*/  @P3 LDG.E.128 R52, desc[UR6][R116.64] ;  /* 0x0000000674343981 */ /* 0x000366000c1e1d00 */
[----:B------:R-:W-:Y:S01]  /*1150*/  @P3 IMAD.WIDE.U32 R94, R0, 0x10, R94 ;  /* 0x00000010005e3825 */ /* 0x000fe200078e005e */
[----:B------:R1:W5:Y:S04]  /*1160*/  @P3 LDG.E.128 R48, desc[UR6][R10.64] ;  /* 0x000000060a303981 */ /* 0x000368000c1e1d00 */
[----:B------:R1:W5:Y:S01]  /*1170*/  @P3 LDG.E.128 R72, desc[UR6][R94.64] ;  /* 0x000000065e483981 */ /* 0x000362000c1e1d00 */
        /* <DEDUP_REMOVED lines=8> */
[----:B------:R-:W5:Y:S01]  /*1200*/  LDG.E.128 R92, desc[UR6][R92.64] ;  /* 0x000000065c5c7981 */ /* 0x000f62000c1e1d00 */
[----:B-1----:R-:W-:-:S06]  /*1210*/  IMAD.WIDE.U32 R100, R0, 0x10, R100 ;  /* 0x0000001000647825 */ /* 0x002fcc00078e0064 */
[----:B------:R-:W5:Y:S01]  /*1220*/  LDG.E.128 R100, desc[UR6][R100.64] ;  /* 0x0000000664647981 */ /* 0x000f62000c1e1d00 */
[----:B--2---:R-:W-:-:S06]  /*1230*/  IMAD.WIDE.U32 R96, R0, 0x10, R96 ;  /* 0x0000001000607825 */ /* 0x004fcc00078e0060 */
[----:B------:R-:W5:Y:S01]  /*1240*/  LDG.E.128 R96, desc[UR6][R96.64] ;  /* 0x0000000660607981 */ /* 0x000f62000c1e1d00 */
[----:B---3--:R-:W-:-:S06]  /*1250*/  IMAD.WIDE.U32 R104, R0, 0x10, R104 ;  /* 0x0000001000687825 */ /* 0x008fcc00078e0068 */
[----:B------:R-:W5:Y:S01]  /*1260*/  LDG.E.128 R104, desc[UR6][R104.64] ;  /* 0x0000000668687981 */ /* 0x000f62000c1e1d00 */
[----:B------:R-:W-:Y:S05]  /*1270*/  BRA `(.L_x_15539) ;  /* 0x0000000400647947 */ /* 0x000fea0003800000 */
.L_x_15540:
        /* <DEDUP_REMOVED lines=13> */
[----:B------:R-:W0:Y:S01]  /*1350*/  LDC.64 R76, c[0x0][0x3d8] ;  /* 0x0000f600ff4c7b82 */ /* 0x000e220000000a00 */
[----:B-1----:R-:W-:-:S05]  /*1360*/  @P0 IMAD.WIDE.U32 R2, R99, 0x10, R6 ;  /* 0x0000001063020825 */ /* 0x002fca00078e0006 */
[----:B------:R-:W5:Y:S02]  /*1370*/  @P0 LDG.E.128 R20, desc[UR6][R2.64] ;  /* 0x0000000602140981 */ /* 0x000f64000c1e1d00 */
[----:B------:R-:W1:Y:S01]  /*1380*/  LDC.64 R78, c[0x0][0x3d0] ;  /* 0x0000f400ff4e7b82 */ /* 0x000e620000000a00 */
[----:B--2---:R-:W-:-:S05]  /*1390*/  @P4 IMAD.WIDE.U32 R10, R143, 0x10, R4 ;  /* 0x000000108f0a4825 */ /* 0x004fca00078e0004 */
[----:B------:R-:W5:Y:S02]  /*13a0*/  @P4 LDG.E.128 R68, desc[UR6][R10.64] ;  /* 0x000000060a444981 */ /* 0x000f64000c1e1d00 */
[----:B------:R-:W2:Y:S01]  /*13b0*/  @P1 LDC.64 R80, c[0x0][0x438] ;  /* 0x00010e00ff501b82 */ /* 0x000ea20000000a00 */
[----:B---3--:R-:W-:-:S05]  /*13c0*/  @P0 IMAD.WIDE.U32 R4, R99, 0x10, R74 ;  /* 0x0000001063040825 */ /* 0x008fca00078e004a */
[----:B------:R-:W5:Y:S02]  /*13d0*/  @P0 LDG.E.128 R64, desc[UR6][R4.64] ;  /* 0x0000000604400981 */ /* 0x000f64000c1e1d00 */
[----:B------:R-:W3:Y:S01]  /*13e0*/  LDC.64 R82, c[0x0][0x3d8] ;  /* 0x0000f600ff527b82 */ /* 0x000ee20000000a00 */
[C---:B0-----:R-:W-:Y:S01]  /*13f0*/  @P0 IMAD.WIDE.U32 R6, R99.reuse, 0x10, R76 ;  /* 0x0000001063060825 */ /* 0x041fe200078e004c */
[----:B------:R-:W-:-:S04]  /*1400*/  @P0 IADD3 R99, PT, PT, R99, 0x20, RZ ;  /* 0x0000002063630810 */ /* 0x000fc80007ffe0ff */
[----:B------:R-:W5:Y:S02]  /*1410*/  @P0 LDG.E.128 R24, desc[UR6][R6.64] ;  /* 0x0000000606180981 */ /* 0x000f64000c1e1d00 */
[----:B------:R-:W0:Y:S08]  /*1420*/  LDC.64 R84, c[0x0][0x3d0] ;  /* 0x0000f400ff547b82 */ /* 0x000e300000000a00 */
[----:B------:R-:W4:Y:S08]  /*1430*/  LDC.64 R88, c[0x0][0x3d8] ;  /* 0x0000f600ff587b82 */ /* 0x000f300000000a00 */
[----:B------:R-:W4:Y:S08]  /*1440*/  @P2 LDC.64 R86, c[0x0][0x438] ;  /* 0x00010e00ff562b82 */ /* 0x000f300000000a00 */
[----:B------:R-:W4:Y:S08]  /*1450*/  LDC.64 R94, c[0x0][0x3d8] ;  /* 0x0000f600ff5e7b82 */ /* 0x000f300000000a00 */
[----:B------:R-:W4:Y:S01]  /*1460*/  @P3 LDC.64 R92, c[0x0][0x438] ;  /* 0x00010e00ff5c3b82 */ /* 0x000f220000000a00 */
[----:B-1----:R-:W-:-:S04]  /*1470*/  @P1 IMAD.WIDE.U32 R78, R99, 0x10, R78 ;  /* 0x00000010634e1825 */ /* 0x002fc800078e004e */
[----:B--2---:R-:W-:-:S03]  /*1480*/  @P1 IMAD.WIDE.U32 R80, R99, 0x10, R80 ;  /* 0x0000001063501825 */ /* 0x004fc600078e0050 */
[----:B------:R-:W1:Y:S01]  /*1490*/  LDC.64 R72, c[0x0][0x3d8] ;  /* 0x0000f600ff487b82 */ /* 0x000e620000000a00 */
[C---:B---3--:R-:W-:Y:S01]  /*14a0*/  @P1 IMAD.WIDE.U32 R82, R99.reuse, 0x10, R82 ;  /* 0x0000001063521825 */ /* 0x048fe200078e0052 */
[----:B------:R-:W-:Y:S01]  /*14b0*/  @P1 IADD3 R99, PT, PT, R99, 0x20, RZ ;  /* 0x0000002063631810 */ /* 0x000fe20007ffe0ff */
[----:B------:R2:W5:Y:S04]  /*14c0*/  @P1 LDG.E.128 R28, desc[UR6][R78.64] ;  /* 0x000000064e1c1981 */ /* 0x000568000c1e1d00 */
[C---:B0-----:R-:W-:Y:S01]  /*14d0*/  @P2 IMAD.WIDE.U32 R84, R99.reuse, 0x10, R84 ;  /* 0x0000001063542825 */ /* 0x041fe200078e0054 */
[----:B------:R-:W0:Y:S01]  /*14e0*/  LDC.64 R90, c[0x0][0x3d0] ;  /* 0x0000f400ff5a7b82 */ /* 0x000e220000000a00 */
[----:B------:R-:W-:Y:S01]  /*14f0*/  ISETP.GE.U32.AND P0, PT, R142, 0xc0, PT ;  /* 0x000000c08e00780c */ /* 0x000fe20003f06070 */
[----:B------:R-:W5:Y:S01]  /*1500*/  @P1 LDG.E.128 R60, desc[UR6][R80.64] ;  /* 0x00000006503c1981 */ /* 0x000f62000c1e1d00 */
[----:B----4-:R-:W-:Y:S01]  /*1510*/  @P2 IMAD.WIDE.U32 R86, R99, 0x10, R86 ;  /* 0x0000001063562825 */ /* 0x010fe200078e0056 */
[----:B------:R-:W-:-:S02]  /*1520*/  CS2R R74, SRZ ;  /* 0x00000000004a7805 */ /* 0x000fc4000001ff00 */
[----:B------:R-:W-:Y:S01]  /*1530*/  CS2R R76, SRZ ;  /* 0x00000000004c7805 */ /* 0x000fe2000001ff00 */
[----:B------:R3:W5:Y:S01]  /*1540*/  @P1 LDG.E.128 R32, desc[UR6][R82.64] ;  /* 0x0000000652201981 */ /* 0x000762000c1e1d00 */
[C---:B------:R-:W-:Y:S01]  /*1550*/  @P2 IMAD.WIDE.U32 R88, R99.reuse, 0x10, R88 ;  /* 0x0000001063582825 */ /* 0x040fe200078e0058 */
[----:B------:R-:W-:Y:S02]  /*1560*/  @P2 IADD3 R99, PT, PT, R99, 0x20, RZ ;  /* 0x0000002063632810 */ /* 0x000fe40007ffe0ff */
[----:B--2---:R-:W-:Y:S01]  /*1570*/  CS2R R78, SRZ ;  /* 0x00000000004e7805 */ /* 0x004fe2000001ff00 */
[----:B------:R-:W5:Y:S02]  /*1580*/  @P2 LDG.E.128 R36, desc[UR6][R84.64] ;  /* 0x0000000654242981 */ /* 0x000f64000c1e1d00 */
[C---:B------:R-:W-:Y:S02]  /*1590*/  @P3 IMAD.WIDE.U32 R92, R99.reuse, 0x10, R92 ;  /* 0x00000010635c3825 */ /* 0x040fe400078e005c */
[----:B------:R2:W5:Y:S02]  /*15a0*/  @P2 LDG.E.128 R56, desc[UR6][R86.64] ;  /* 0x0000000656382981 */ /* 0x000564000c1e1d00 */
[----:B------:R-:W-:-:S02]  /*15b0*/  @P3 IMAD.WIDE.U32 R94, R99, 0x10, R94 ;  /* 0x00000010635e3825 */ /* 0x000fc400078e005e */
[----:B------:R-:W5:Y:S04]  /*15c0*/  @P3 LDG.E.128 R52, desc[UR6][R92.64] ;  /* 0x000000065c343981 */ /* 0x000f68000c1e1d00 */
[----:B------:R-:W5:Y:S01]  /*15d0*/  @P3 LDG.E.128 R48, desc[UR6][R94.64] ;  /* 0x000000065e303981 */ /* 0x000f62000c1e1d00 */
[----:B-1----:R-:W-:Y:S01]  /*15e0*/  @P4 IMAD.WIDE.U32 R72, R143, 0x10, R72 ;  /* 0x000000108f484825 */ /* 0x002fe200078e0048 */
[----:B---3--:R-:W-:Y:S02]  /*15f0*/  CS2R R82, SRZ ;  /* 0x0000000000527805 */ /* 0x008fe4000001ff00 */
[----:B------:R-:W-:Y:S01]  /*1600*/  CS2R R80, SRZ ;  /* 0x0000000000507805 */ /* 0x000fe2000001ff00 */
[----:B------:R1:W5:Y:S01]  /*1610*/  @P2 LDG.E.128 R40, desc[UR6][R88.64] ;  /* 0x0000000658282981 */ /* 0x000362000c1e1d00 */
[----:B0-----:R-:W-:Y:S01]  /*1620*/  @P3 IMAD.WIDE.U32 R90, R99, 0x10, R90 ;  /* 0x00000010635a3825 */ /* 0x001fe200078e005a */
[----:B--2---:R-:W-:-:S02]  /*1630*/  CS2R R86, SRZ ;  /* 0x0000000000567805 */ /* 0x004fc4000001ff00 */
[----:B------:R-:W-:Y:S01]  /*1640*/  CS2R R84, SRZ ;  /* 0x0000000000547805 */ /* 0x000fe2000001ff00 */
[----:B------:R0:W5:Y:S01]  /*1650*/  @P4 LDG.E.128 R16, desc[UR6][R72.64] ;  /* 0x0000000648104981 */ /* 0x000162000c1e1d00 */
[----:B------:R-:W-:-:S03]  /*1660*/  @P3 IADD3 R99, PT, PT, R99, 0x20, RZ ;  /* 0x0000002063633810 */ /* 0x000fc60007ffe0ff */
[----:B------:R2:W5:Y:S01]  /*1670*/  @P3 LDG.E.128 R44, desc[UR6][R90.64] ;  /* 0x000000065a2c3981 */ /* 0x000562000c1e1d00 */
[----:B-1----:R-:W-:Y:S02]  /*1680*/  CS2R R88, SRZ ;  /* 0x0000000000587805 */ /* 0x002fe4000001ff00 */
[----:B0-----:R-:W-:Y:S02]  /*1690*/  CS2R R72, SRZ ;  /* 0x0000000000487805 */ /* 0x001fe4000001ff00 */
[----:B--2---:R-:W-:Y:S01]  /*16a0*/  CS2R R90, SRZ ;  /* 0x00000000005a7805 */ /* 0x004fe2000001ff00 */
[----:B------:R-:W-:Y:S06]  /*16b0*/  @!P0 BRA `(.L_x_15539) ;  /* 0x0000000000548947 */ /* 0x000fec0003800000 */
        /* <DEDUP_REMOVED lines=8> */
[----:B------:R-:W5:Y:S01]  /*1740*/  LDG.E.128 R96, desc[UR6][R96.64] ;  /* 0x0000000660607981 */ /* 0x000f62000c1e1d00 */
        /* <DEDUP_REMOVED lines=11> */
[----:B------:R-:W-:-:S07]  /*1800*/  CS2R R88, SRZ ;  /* 0x0000000000587805 */ /* 0x000fce000001ff00 */
.L_x_15539:
[----:B------:R-:W-:Y:S05]  /*1810*/  BSYNC.RECONVERGENT B0 ;  /* 0x0000000000007941 */ /* 0x000fea0003800200 */
.L_x_15536:
[----:B------:R-:W0:Y:S02]  /*1820*/  LDCU UR4, c[0x0][0x384] ;  /* 0x00007080ff0477ac */ /* 0x000e240008000800 */
[----:B0-----:R-:W-:-:S13]  /*1830*/  ISETP.GE.AND P0, PT, R141, UR4, PT ;  /* 0x000000048d007c0c */ /* 0x001fda000bf06270 */
[----:B------:R-:W-:Y:S05]  /*1840*/  @P0 EXIT ;  /* 0x000000000000094d */ /* 0x000fea0003800000 */
[----:B------:R-:W0:Y:S01]  /*1850*/  LDC.64 R2, c[0x0][0x398] ;  /* 0x0000e600ff027b82 */ /* 0x000e220000000a00 */
[----:B------:R-:W0:Y:S01]  /*1860*/  LDCU.64 UR8, c[0x0][0x3a0] ;  /* 0x00007400ff0877ac */ /* 0x000e220008000a00 */
[----:B------:R-:W1:Y:S01]  /*1870*/  LDCU.U8 UR4, c[0x0][0x410] ;  /* 0x00008200ff0477ac */ /* 0x000e620008000000 */
[----:B------:R-:W2:Y:S01]  /*1880*/  LDCU UR10, c[0x0][0x388] ;  /* 0x00007100ff0a77ac */ /* 0x000ea20008000800 */
[----:B------:R-:W3:Y:S01]  /*1890*/  LDCU UR5, c[0x0][0x448] ;  /* 0x00008900ff0577ac */ /* 0x000ee20008000800 */
[----:B------:R-:W4:Y:S01]  /*18a0*/  LDCU.64 UR12, c[0x0][0x398] ;  /* 0x00007300ff0c77ac */ /* 0x000f220008000a00 */
[----:B------:R-:W0:Y:S01]  /*18b0*/  LDCU.64 UR14, c[0x0][0x3a0] ;  /* 0x00007400ff0e77ac */ /* 0x000e220008000a00 */
[----:B-1----:R-:W-:Y:S02]  /*18c0*/  ISETP.NE.AND P0, PT, RZ, UR4, PT ;  /* 0x00000004ff007c0c */ /* 0x002fe4000bf05270 */
[----:B0-----:R-:W-:Y:S02]  /*18d0*/  LOP3.LUT P3, RZ, R2, UR8, RZ, 0xfc, !PT ;  /* 0x0000000802ff7c12 */ /* 0x001fe4000f86fcff */
[----:B------:R-:W-:-:S02]  /*18e0*/  P2R R144, PR, RZ, 0x1 ;  /* 0x00000001ff907803 */ /* 0x000fc40000000000 */
[----:B--234-:R-:W-:-:S13]  /*18f0*/  LOP3.LUT P3, RZ, R3, UR9, RZ, 0xfc, P3 ;  /* 0x0000000903ff7c12 */ /* 0x01cfda000986fcff */
.L_x_15579:
        /* <DEDUP_REMOVED lines=35> */
.L_x_15544:
[----:B-----5:R-:W-:Y:S01]  /*1b30*/  FADD.FTZ R0, R120, R108 ;  /* 0x0000006c78007221 */ /* 0x020fe20000010000 */
[----:B0-----:R-:W-:Y:S01]  /*1b40*/  FADD.FTZ R2, R121, R109 ;  /* 0x0000006d79027221 */ /* 0x001fe20000010000 */
[----:B------:R-:W-:Y:S01]  /*1b50*/  FADD.FTZ R3, R122, R110 ;  /* 0x0000006e7a037221 */ /* 0x000fe20000010000 */
[----:B------:R-:W-:Y:S02]  /*1b60*/  FADD.FTZ R4, R123, R111 ;  /* 0x0000006f7b047221 */ /* 0x000fe40000010000 */
[----:B------:R-:W-:Y:S02]  /*1b70*/  MOV R116, R0 ;  /* 0x0000000000747202 */ /* 0x000fe40000000f00 */
[----:B------:R-:W-:Y:S02]  /*1b80*/  MOV R117, R2 ;  /* 0x0000000200757202 */ /* 0x000fe40000000f00 */
[----:B------:R-:W-:Y:S02]  /*1b90*/  MOV R118, R3 ;  /* 0x0000000300767202 */ /* 0x000fe40000000f00 */
[----:B------:R-:W-:Y:S01]  /*1ba0*/  MOV R119, R4 ;  /* 0x0000000400777202 */ /* 0x000fe20000000f00 */
[----:B------:R-:W-:Y:S06]  /*1bb0*/  BRA `(.L_x_15545) ;  /* 0x0000000000307947 */ /* 0x000fec0003800000 */
.L_x_15543:
[----:B-----5:R-:W-:Y:S01]  /*1bc0*/  @P1 FADD.FTZ R116, R120, R112 ;  /* 0x0000007078741221 */ /* 0x020fe20000010000 */
[----:B------:R-:W-:Y:S01]  /*1bd0*/  @P1 FADD.FTZ R117, R121, R113 ;  /* 0x0000007179751221 */ /* 0x000fe20000010000 */
[----:B------:R-:W-:Y:S01]  /*1be0*/  @P1 FADD.FTZ R118, R122, R114 ;  /* 0x000000727a761221 */ /* 0x000fe20000010000 */
[----:B------:R-:W-:Y:S02]  /*1bf0*/  @P1 FADD.FTZ R119, R123, R115 ;  /* 0x000000737b771221 */ /* 0x000fe40000010000 */
[----:B------:R-:W-:Y:S02]  /*1c00*/  @P1 MOV R0, R116 ;  /* 0x0000007400001202 */ /* 0x000fe40000000f00 */
[----:B0-----:R-:W-:Y:S02]  /*1c10*/  @P1 MOV R2, R117 ;  /* 0x0000007500021202 */ /* 0x001fe40000000f00 */
[----:B------:R-:W-:Y:S02]  /*1c20*/  @P1 MOV R3, R118 ;  /* 0x0000007600031202 */ /* 0x000fe40000000f00 */
[----:B------:R-:W-:-:S02]  /*1c30*/  @P1 MOV R4, R119 ;  /* 0x0000007700041202 */ /* 0x000fc40000000f00 */
[----:B------:R-:W-:Y:S02]  /*1c40*/  @!P1 MOV R0, R120 ;  /* 0x0000007800009202 */ /* 0x000fe40000000f00 */
[----:B------:R-:W-:Y:S02]  /*1c50*/  @!P1 MOV R2, R121 ;  /* 0x0000007900029202 */ /* 0x000fe40000000f00 */
[----:B------:R-:W-:Y:S02]  /*1c60*/  @!P1 MOV R3, R122 ;  /* 0x0000007a00039202 */ /* 0x000fe40000000f00 */
[----:B------:R-:W-:-:S07]  /*1c70*/  @!P1 MOV R4, R123 ;  /* 0x0000007b00049202 */ /* 0x000fce0000000f00 */
.L_x_15545:
[----:B------:R-:W0:Y:S01]  /*1c80*/  @P3 LDC.64 R120, c[0x0][0x3a8] ;  /* 0x0000ea00ff783b82 */ /* 0x000e220000000a00 */
[C---:B------:R-:W-:Y:S01]  /*1c90*/  IADD3 R125, PT, PT, R145.reuse, 0x20, RZ ;  /* 0x00000020917d7810 */ /* 0x040fe20007ffe0ff */
[----:B0-----:R-:W-:-:S05]  /*1ca0*/  @P3 IMAD.WIDE.U32 R120, R145, 0x10, R120 ;  /* 0x0000001091783825 */ /* 0x001fca00078e0078 */
[----:B------:R0:W-:Y:S02]  /*1cb0*/  @P3 STG.E.128 desc[UR6][R120.64], R116 ;  /* 0x0000007478003986 */ /* 0x0001e4000c101d06 */
.L_x_15542:
[----:B------:R-:W-:Y:S05]  /*1cc0*/  BSYNC.RECONVERGENT B0 ;  /* 0x0000000000007941 */ /* 0x000fea0003800200 */
.L_x_15541:
        /* <DEDUP_REMOVED lines=35> */
.L_x_15548:
        /* <DEDUP_REMOVED lines=23> */
.L_x_15549:
[----:B------:R-:W0:Y:S02]  /*2070*/  @P3 LDC.64 R120, c[0x0][0x3a8] ;  /* 0x0000ea00ff783b82 */ /* 0x000e240000000a00 */
[C---:B0-----:R-:W-:Y:S01]  /*2080*/  @P3 IMAD.WIDE.U32 R120, R125.reuse, 0x10, R120 ;  /* 0x000000107d783825 */ /* 0x041fe200078e0078 */
[----:B------:R-:W-:-:S04]  /*2090*/  IADD3 R125, PT, PT, R125, 0x20, RZ ;  /* 0x000000207d7d7810 */ /* 0x000fc80007ffe0ff */
[----:B------:R0:W-:Y:S03]  /*20a0*/  @P3 STG.E.128 desc[UR6][R120.64], R116 ;  /* 0x0000007478003986 */ /* 0x0001e6000c101d06 */
.L_x_15547:
[----:B------:R-:W-:Y:S05]  /*20b0*/  BSYNC.RECONVERGENT B0 ;  /* 0x0000000000007941 */ /* 0x000fea0003800200 */
.L_x_15546:
        /* <DEDUP_REMOVED lines=35> */
.L_x_15552:
        /* <DEDUP_REMOVED lines=23> */
.L_x_15553:
[----:B------:R-:W0:Y:S02]  /*2460*/  @P3 LDC.64 R120, c[0x0][0x3a8] ;  /* 0x0000ea00ff783b82 */ /* 0x000e240000000a00 */
[C---:B0-----:R-:W-:Y:S01]  /*2470*/  @P3 IMAD.WIDE.U32 R120, R125.reuse, 0x10, R120 ;  /* 0x000000107d783825 */ /* 0x041fe200078e0078 */
[----:B------:R-:W-:-:S04]  /*2480*/  IADD3 R125, PT, PT, R125, 0x20, RZ ;  /* 0x000000207d7d7810 */ /* 0x000fc80007ffe0ff */
[----:B------:R0:W-:Y:S03]  /*2490*/  @P3 STG.E.128 desc[UR6][R120.64], R116 ;  /* 0x0000007478003986 */ /* 0x0001e6000c101d06 */
.L_x_15551:
[----:B------:R-:W-:Y:S05]  /*24a0*/  BSYNC.RECONVERGENT B0 ;  /* 0x0000000000007941 */ /* 0x000fea0003800200 */
.L_x_15550:
        /* <DEDUP_REMOVED lines=35> */
.L_x_15556:
        /* <DEDUP_REMOVED lines=23> */
.L_x_15557:
[----:B------:R-:W0:Y:S02]  /*2850*/  @P3 LDC.64 R120, c[0x0][0x3a8] ;  /* 0x0000ea00ff783b82 */ /* 0x000e240000000a00 */
[C---:B0-----:R-:W-:Y:S01]  /*2860*/  @P3 IMAD.WIDE.U32 R120, R125.reuse, 0x10, R120 ;  /* 0x000000107d783825 */ /* 0x041fe200078e0078 */
[----:B------:R-:W-:-:S04]  /*2870*/  IADD3 R125, PT, PT, R125, 0x20, RZ ;  /* 0x000000207d7d7810 */ /* 0x000fc80007ffe0ff */
[----:B------:R0:W-:Y:S03]  /*2880*/  @P3 STG.E.128 desc[UR6][R120.64], R116 ;  /* 0x0000007478003986 */ /* 0x0001e6000c101d06 */
.L_x_15555:
[----:B------:R-:W-:Y:S05]  /*2890*/  BSYNC.RECONVERGENT B0 ;  /* 0x0000000000007941 */ /* 0x000fea0003800200 */
.L_x_15554:
        /* <DEDUP_REMOVED lines=35> */
.L_x_15560:
        /* <DEDUP_REMOVED lines=23> */
.L_x_15561:
[----:B------:R-:W0:Y:S02]  /*2c40*/  @P3 LDC.64 R120, c[0x0][0x3a8] ;  /* 0x0000ea00ff783b82 */ /* 0x000e240000000a00 */
[C---:B0-----:R-:W-:Y:S01]  /*2c50*/  @P3 IMAD.WIDE.U32 R120, R125.reuse, 0x10, R120 ;  /* 0x000000107d783825 */ /* 0x041fe200078e0078 */
[----:B------:R-:W-:-:S04]  /*2c60*/  IADD3 R125, PT, PT, R125, 0x20, RZ ;  /* 0x000000207d7d7810 */ /* 0x000fc80007ffe0ff */
[----:B------:R0:W-:Y:S03]  /*2c70*/  @P3 STG.E.128 desc[UR6][R120.64], R116 ;  /* 0x0000007478003986 */ /* 0x0001e6000c101d06 */
.L_x_15559:
[----:B------:R-:W-:Y:S05]  /*2c80*/  BSYNC.RECONVERGENT B0 ;  /* 0x0000000000007941 */ /* 0x000fea0003800200 */
.L_x_15558:
        /* <DEDUP_REMOVED lines=10> */
[----:B------:R-:W-:-:S04]  /*2d30*/  ISETP.NE.U32.AND P0, PT, RZ, UR14, PT ;  /* 0x0000000eff007c0c */ /* 0x000fc8000bf05070 */
[----:B------:R-:W-:-:S13]  /*2d40*/  ISETP.NE.AND.EX P0, PT, RZ, UR15, PT, P0 ;  /* 0x0000000fff007c0c */ /* 0x000fda000bf05300 */
[----:B------:R-:W2:Y:S01]  /*2d50*/  @P0 LDC.64 R138, c[0x0][0x3a0] ;  /* 0x0000e800ff8a0b82 */ /* 0x000ea20000000a00 */
[----:B0-----:R-:W-:-:S06]  /*2d60*/  IMAD.WIDE.U32 R120, R125, 0x10, R120 ;  /* 0x000000107d787825 */ /* 0x001fcc00078e0078 */
[----:B------:R-:W5:Y:S01]  /*2d70*/  LDG.E.128 R120, desc[UR6][R120.64] ;  /* 0x0000000678787981 */ /* 0x000f62000c1e1d00 */
[----:B--2---:R-:W-:-:S05]  /*2d80*/  @P0 IMAD.WIDE.U32 R138, R125, 0x10, R138 ;  /* 0x000000107d8a0825 */ /* 0x004fca00078e008a */
        /* <DEDUP_REMOVED lines=19> */
.L_x_15564:
        /* <DEDUP_REMOVED lines=23> */
.L_x_15565:
[----:B------:R-:W0:Y:S02]  /*3030*/  @P3 LDC.64 R120, c[0x0][0x3a8] ;  /* 0x0000ea00ff783b82 */ /* 0x000e240000000a00 */
[----:B0-----:R-:W-:-:S05]  /*3040*/  @P3 IMAD.WIDE.U32 R120, R125, 0x10, R120 ;  /* 0x000000107d783825 */ /* 0x001fca00078e0078 */
[----:B------:R0:W-:Y:S02]  /*3050*/  @P3 STG.E.128 desc[UR6][R120.64], R116 ;  /* 0x0000007478003986 */ /* 0x0001e4000c101d06 */
.L_x_15563:
[----:B------:R-:W-:Y:S05]  /*3060*/  BSYNC.RECONVERGENT B0 ;  /* 0x0000000000007941 */ /* 0x000fea0003800200 */
.L_x_15562:
        /* <DEDUP_REMOVED lines=37> */
[----:B------:R-:W-:Y:S01]  /*32c0*/  ISETP.GT.U32.AND P6, PT, R142, 0x9f, PT ;  /* 0x0000009f8e00780c */ /* 0x000fe20003fc4070 */
        /* <DEDUP_REMOVED lines=70> */
.L_x_15591:
        /* <DEDUP_REMOVED lines=16> */
[----:B------:R-:W1:Y:S01]  /*3830*/  LDC.64 R150, c[0x0][0x428] ;  /* 0x00010a00ff967b82 */ /* 0x000e620000000a00 */
[--C-:B0-----:R-:W-:Y:S01]  /*3840*/  FADD.FTZ R121, R0, -R147.reuse ;  /* 0x8000009300797221 */ /* 0x101fe20000010000 */
[--C-:B------:R-:W-:Y:S01]  /*3850*/  FADD.FTZ R123, R2, -R147.reuse ;  /* 0x80000093027b7221 */ /* 0x100fe20000010000 */
[--C-:B------:R-:W-:Y:S01]  /*3860*/  FADD.FTZ R125, R3, -R147.reuse ;  /* 0x80000093037d7221 */ /* 0x100fe20000010000 */
[----:B------:R-:W-:Y:S01]  /*3870*/  FADD.FTZ R127, R4, -R147 ;  /* 0x80000093047f7221 */ /* 0x000fe20000010000 */
[C---:B------:R-:W-:Y:S01]  /*3880*/  FMUL.FTZ R121, R146.reuse, R121 ;  /* 0x0000007992797220 */ /* 0x040fe20000410000 */
[C---:B------:R-:W-:Y:S01]  /*3890*/  FMUL.FTZ R122, R146.reuse, R123 ;  /* 0x0000007b927a7220 */ /* 0x040fe20000410000 */
[C---:B------:R-:W-:Y:S01]  /*38a0*/  FMUL.FTZ R123, R146.reuse, R125 ;  /* 0x0000007d927b7220 */ /* 0x040fe20000410000 */
[----:B------:R-:W0:Y:S01]  /*38b0*/  LDC.64 R148, c[0x0][0x430] ;  /* 0x00010c00ff947b82 */ /* 0x000e220000000a00 */
[----:B------:R-:W-:Y:S01]  /*38c0*/  FMUL.FTZ R152, R146, R127 ;  /* 0x0000007f92987220 */ /* 0x000fe20000410000 */
[C---:B-----5:R-:W-:Y:S01]  /*38d0*/  FFMA.FTZ R120, R121.reuse, R12, R68 ;  /* 0x0000000c79787223 */ /* 0x060fe20000010044 */
[----:B------:R-:W-:Y:S01]  /*38e0*/  FFMA.FTZ R124, R121, R16, R88 ;  /* 0x00000010797c7223 */ /* 0x000fe20000010058 */
[C---:B------:R-:W-:Y:S01]  /*38f0*/  FFMA.FTZ R121, R122.reuse, R13, R69 ;  /* 0x0000000d7a797223 */ /* 0x040fe20000010045 */
[----:B------:R-:W-:Y:S01]  /*3900*/  FFMA.FTZ R125, R122, R17, R89 ;  /* 0x000000117a7d7223 */ /* 0x000fe20000010059 */
[C---:B------:R-:W-:Y:S01]  /*3910*/  FFMA.FTZ R122, R123.reuse, R14, R70 ;  /* 0x0000000e7b7a7223 */ /* 0x040fe20000010046 */
[----:B------:R-:W-:Y:S01]  /*3920*/  FFMA.FTZ R126, R123, R18, R90 ;  /* 0x000000127b7e7223 */ /* 0x000fe2000001005a */
[C---:B------:R-:W-:Y:S01]  /*3930*/  FFMA.FTZ R123, R152.reuse, R15, R71 ;  /* 0x0000000f987b7223 */ /* 0x040fe20000010047 */
[----:B------:R-:W-:Y:S01]  /*3940*/  FFMA.FTZ R127, R152, R19, R91 ;  /* 0x00000013987f7223 */ /* 0x000fe2000001005b */
[----:B-1----:R-:W-:-:S05]  /*3950*/  IMAD.WIDE.U32 R150, R145, 0x10, R150 ;  /* 0x0000001091967825 */ /* 0x002fca00078e0096 */
[----:B------:R1:W-:Y:S01]  /*3960*/  STG.E.128 desc[UR6][R150.64], R120 ;  /* 0x0000007896007986 */ /* 0x0003e2000c101d06 */
[C---:B0-----:R-:W-:Y:S01]  /*3970*/  IMAD.WIDE.U32 R148, R145.reuse, 0x10, R148 ;  /* 0x0000001091947825 */ /* 0x041fe200078e0094 */
[----:B------:R-:W-:-:S04]  /*3980*/  IADD3 R145, PT, PT, R145, 0x20, RZ ;  /* 0x0000002091917810 */ /* 0x000fc80007ffe0ff */
[----:B------:R1:W-:Y:S03]  /*3990*/  STG.E.128 desc[UR6][R148.64], R124 ;  /* 0x0000007c94007986 */ /* 0x0003e6000c101d06 */
.L_x_15568:
[----:B------:R-:W-:Y:S05]  /*39a0*/  BSYNC.RECONVERGENT B0 ;  /* 0x0000000000007941 */ /* 0x000fea0003800200 */
.L_x_15567:
[----:B------:R-:W-:Y:S01]  /*39b0*/  ISETP.GE.U32.AND P0, PT, R142, 0x40, PT ;  /* 0x000000408e00780c */ /* 0x000fe20003f06070 */
[----:B------:R-:W-:-:S12]  /*39c0*/  BSSY.RECONVERGENT B0, `(.L_x_15569) ;  /* 0x0000019000007945 */ /* 0x000fd80003800200 */
[----:B------:R-:W-:Y:S05]  /*39d0*/  @!P0 BRA `(.L_x_15570) ;  /* 0x00000000005c8947 */ /* 0x000fea0003800000 */
[----:B-1----:R-:W1:Y:S01]  /*39e0*/  LDC.64 R150, c[0x0][0x428] ;  /* 0x00010a00ff967b82 */ /* 0x002e620000000a00 */
        /* <DEDUP_REMOVED lines=22> */
.L_x_15570:
[----:B------:R-:W-:Y:S05]  /*3b50*/  BSYNC.RECONVERGENT B0 ;  /* 0x0000000000007941 */ /* 0x000fea0003800200 */
.L_x_15569:
[----:B------:R-:W-:Y:S01]  /*3b60*/  ISETP.GE.U32.AND P0, PT, R142, 0x60, PT ;  /* 0x000000608e00780c */ /* 0x000fe20003f06070 */
[----:B------:R-:W-:-:S12]  /*3b70*/  BSSY.RECONVERGENT B0, `(.L_x_15571) ;  /* 0x0000019000007945 */ /* 0x000fd80003800200 */
[----:B------:R-:W-:Y:S05]  /*3b80*/  @!P0 BRA `(.L_x_15572) ;  /* 0x00000000005c8947 */ /* 0x000fea0003800000 */
[----:B-12---:R-:W1:Y:S01]  /*3b90*/  LDC.64 R150, c[0x0][0x428] ;  /* 0x00010a00ff967b82 */ /* 0x006e620000000a00 */
        /* <DEDUP_REMOVED lines=22> */
.L_x_15572:
[----:B------:R-:W-:Y:S05]  /*3d00*/  BSYNC.RECONVERGENT B0 ;  /* 0x0000000000007941 */ /* 0x000fea0003800200 */
.L_x_15571:
[----:B------:R-:W-:Y:S01]  /*3d10*/  ISETP.GE.U32.AND P0, PT, R142, 0x80, PT ;  /* 0x000000808e00780c */ /* 0x000fe20003f06070 */
[----:B------:R-:W-:-:S12]  /*3d20*/  BSSY.RECONVERGENT B0, `(.L_x_15573) ;  /* 0x0000019000007945 */ /* 0x000fd80003800200 */
[----:B------:R-:W-:Y:S05]  /*3d30*/  @!P0 BRA `(.L_x_15574) ;  /* 0x00000000005c8947 */ /* 0x000fea0003800000 */
[----:B-123--:R-:W1:Y:S01]  /*3d40*/  LDC.64 R150, c[0x0][0x428] ;  /* 0x00010a00ff967b82 */ /* 0x00ee620000000a00 */
        /* <DEDUP_REMOVED lines=22> */
.L_x_15574:
[----:B------:R-:W-:Y:S05]  /*3eb0*/  BSYNC.RECONVERGENT B0 ;  /* 0x0000000000007941 */ /* 0x000fea0003800200 */
.L_x_15573:
[----:B------:R-:W-:Y:S01]  /*3ec0*/  ISETP.GE.U32.AND P0, PT, R142, 0xa0, PT ;  /* 0x000000a08e00780c */ /* 0x000fe20003f06070 */
[----:B------:R-:W-:-:S12]  /*3ed0*/  BSSY.RECONVERGENT B0, `(.L_x_15575) ;  /* 0x0000019000007945 */ /* 0x000fd80003800200 */
[----:B------:R-:W-:Y:S05]  /*3ee0*/  @!P0 BRA `(.L_x_15576) ;  /* 0x00000000005c8947 */ /* 0x000fea0003800000 */
[----:B-1234-:R-:W1:Y:S01]  /*3ef0*/  LDC.64 R150, c[0x0][0x428] ;  /* 0x00010a00ff967b82 */ /* 0x01ee620000000a00 */
        /* <DEDUP_REMOVED lines=22> */
.L_x_15576:
[----:B------:R-:W-:Y:S05]  /*4060*/  BSYNC.RECONVERGENT B0 ;  /* 0x0000000000007941 */ /* 0x000fea0003800200 */
.L_x_15575:
[----:B------:R-:W-:Y:S01]  /*4070*/  ISETP.GE.U32.AND P0, PT, R142, 0xc0, PT ;  /* 0x000000c08e00780c */ /* 0x000fe20003f06070 */
[----:B------:R-:W-:-:S12]  /*4080*/  BSSY.RECONVERGENT B0, `(.L_x_15577) ;  /* 0x0000018000007945 */ /* 0x000fd80003800200 */
[----:B------:R-:W-:Y:S05]  /*4090*/  @!P0 BRA `(.L_x_15578) ;  /* 0x0000000000588947 */ /* 0x000fea0003800000 */
[----:B01234-:R-:W0:Y:S01]  /*40a0*/  LDC.64 R120, c[0x0][0x428] ;  /* 0x00010a00ff787b82 */ /* 0x01fe220000000a00 */
[--C-:B------:R-:W-:Y:S01]  /*40b0*/  FADD.FTZ R123, R137, -R147.reuse ;  /* 0x80000093897b7221 */ /* 0x100fe20000010000 */
[--C-:B------:R-:W-:Y:S01]  /*40c0*/  FADD.FTZ R125, R138, -R147.reuse ;  /* 0x800000938a7d7221 */ /* 0x100fe20000010000 */
[--C-:B------:R-:W-:Y:S01]  /*40d0*/  FADD.FTZ R127, R139, -R147.reuse ;  /* 0x800000938b7f7221 */ /* 0x100fe20000010000 */
[----:B------:R-:W-:Y:S01]  /*40e0*/  FADD.FTZ R147, R140, -R147 ;  /* 0x800000938c937221 */ /* 0x000fe20000010000 */
[C---:B------:R-:W-:Y:S01]  /*40f0*/  FMUL.FTZ R123, R146.reuse, R123 ;  /* 0x0000007b927b7220 */ /* 0x040fe20000410000 */
[C---:B------:R-:W-:Y:S01]  /*4100*/  FMUL.FTZ R122, R146.reuse, R125 ;  /* 0x0000007d927a7220 */ /* 0x040fe20000410000 */
[C---:B------:R-:W-:Y:S01]  /*4110*/  FMUL.FTZ R127, R146.reuse, R127 ;  /* 0x0000007f927f7220 */ /* 0x040fe20000410000 */
[----:B------:R-:W1:Y:S01]  /*4120*/  LDC.64 R148, c[0x0][0x430] ;  /* 0x00010c00ff947b82 */ /* 0x000e620000000a00 */
[----:B------:R-:W-:Y:S01]  /*4130*/  FMUL.FTZ R150, R146, R147 ;  /* 0x0000009392967220 */ /* 0x000fe20000410000 */
[----:B-----5:R-:W-:Y:S01]  /*4140*/  FFMA.FTZ R124, R123, R96, R104 ;  /* 0x000000607b7c7223 */ /* 0x020fe20000010068 */
[----:B------:R-:W-:Y:S01]  /*4150*/  FFMA.FTZ R125, R122, R97, R105 ;  /* 0x000000617a7d7223 */ /* 0x000fe20000010069 */
[----:B------:R-:W-:Y:S01]  /*4160*/  FFMA.FTZ R126, R127, R98, R106 ;  /* 0x000000627f7e7223 */ /* 0x000fe2000001006a */
[----:B0-----:R-:W-:-:S04]  /*4170*/  IMAD.WIDE.U32 R146, R145, 0x10, R120 ;  /* 0x0000001091927825 */ /* 0x001fc800078e0078 */
[----:B------:R-:W-:Y:S01]  /*4180*/  FFMA.FTZ R120, R123, R92, R100 ;  /* 0x0000005c7b787223 */ /* 0x000fe20000010064 */
[----:B------:R-:W-:Y:S01]  /*4190*/  FFMA.FTZ R121, R122, R93, R101 ;  /* 0x0000005d7a797223 */ /* 0x000fe20000010065 */
[----:B------:R-:W-:Y:S01]  /*41a0*/  FFMA.FTZ R122, R127, R94, R102 ;  /* 0x0000005e7f7a7223 */ /* 0x000fe20000010066 */
[C---:B------:R-:W-:Y:S01]  /*41b0*/  FFMA.FTZ R123, R150.reuse, R95, R103 ;  /* 0x0000005f967b7223 */ /* 0x040fe20000010067 */
[----:B------:R-:W-:Y:S01]  /*41c0*/  FFMA.FTZ R127, R150, R99, R107 ;  /* 0x00000063967f7223 */ /* 0x000fe2000001006b */
[----:B-1----:R-:W-:-:S03]  /*41d0*/  IMAD.WIDE.U32 R148, R145, 0x10, R148 ;  /* 0x0000001091947825 */ /* 0x002fc600078e0094 */
[----:B------:R0:W-:Y:S04]  /*41e0*/  STG.E.128 desc[UR6][R146.64], R120 ;  /* 0x0000007892007986 */ /* 0x0001e8000c101d06 */
[----:B------:R0:W-:Y:S02]  /*41f0*/  STG.E.128 desc[UR6][R148.64], R124 ;  /* 0x0000007c94007986 */ /* 0x0001e4000c101d06 */
.L_x_15578:
[----:B------:R-:W-:Y:S05]  /*4200*/  BSYNC.RECONVERGENT B0 ;  /* 0x0000000000007941 */ /* 0x000fea0003800200 */
.L_x_15577:
[----:B01234-:R-:W0:Y:S02]  /*4210*/  LDC.64 R120, c[0x0][0x380] ;  /* 0x0000e000ff787b82 */ /* 0x01fe240000000a00 */
[----:B0-----:R-:W-:-:S04]  /*4220*/  LEA R141, R120, R141, 0x2 ;  /* 0x0000008d788d7211 */ /* 0x001fc800078e10ff */
[----:B------:R-:W-:-:S13]  /*4230*/  ISETP.GE.AND P0, PT, R141, R121, PT ;  /* 0x000000798d00720c */ /* 0x000fda0003f06270 */
[----:B------:R-:W-:Y:S05]  /*4240*/  @!P0 BRA `(.L_x_15579) ;  /* 0xffffffd400ac8947 */ /* 0x000fea000383ffff */
[----:B------:R-:W-:Y:S05]  /*4250*/  EXIT ;  /* 0x000000000000794d */ /* 0x000fea0003800000 */
.L_x_15566:
        /* <DEDUP_REMOVED lines=8> */
.L_x_15581:
[----:B------:R-:W-:Y:S05]  /*42e0*/  BSYNC B0 ;  /* 0x0000000000007941 */ /* 0x000fea0003800000 */
.L_x_15580:
        /* <DEDUP_REMOVED lines=9> */
.L_x_15582:
[----:B------:R-:W-:Y:S01]  /*4380*/  HFMA2 R148, -RZ, RZ, 0, 2.384185791015625e-07 ;  /* 0x00000004ff947431 */ /* 0x000fe200000001ff */
[----:B------:R-:W-:-:S05]  /*4390*/  MOV R122, R127 ;  /* 0x0000007f007a7202 */ /* 0x000fca0000000f00 */
[----:B------:R-:W-:-:S05]  /*43a0*/  FADD.FTZ R122, R121, R122 ;  /* 0x0000007a797a7221 */ /* 0x000fca0000010000 */
[----:B------:R-:W-:-:S07]  /*43b0*/  MOV R147, R122 ;  /* 0x0000007a00937202 */ /* 0x000fce0000000f00 */
[----:B------:R-:W-:Y:S05]  /*43c0*/  WARPSYNC.COLLECTIVE R146, `(.L_x_15583) ;  /* 0x0000000092087348 */ /* 0x000fea0003c00000 */
[----:B------:R0:W1:Y:S02]  /*43d0*/  SHFL.BFLY P6, R127, R147, R148, R149 ;  /* 0x0c000094937f7389 */ /* 0x00006400000c0095 */
[----:B01----:R-:W-:Y:S05]  /*43e0*/  ENDCOLLECTIVE ;  /* 0x000000000000791b */ /* 0x003fea0003800000 */
.L_x_15583:
[----:B------:R-:W-:Y:S01]  /*43f0*/  HFMA2 R148, -RZ, RZ, 0, 4.76837158203125e-07 ;  /* 0x00000008ff947431 */ /* 0x000fe200000001ff */
[----:B------:R-:W-:-:S05]  /*4400*/  MOV R123, R127 ;  /* 0x0000007f007b7202 */ /* 0x000fca0000000f00 */
[----:B------:R-:W-:-:S05]  /*4410*/  FADD.FTZ R123, R122, R123 ;  /* 0x0000007b7a7b7221 */ /* 0x000fca0000010000 */
[----:B------:R-:W-:-:S07]  /*4420*/  MOV R147, R123 ;  /* 0x0000007b00937202 */ /* 0x000fce0000000f00 */
[----:B------:R-:W-:Y:S05]  /*4430*/  WARPSYNC.COLLECTIVE R146, `(.L_x_15584) ;  /* 0x0000000092087348 */ /* 0x000fea0003c00000 */
[----:B------:R0:W1:Y:S02]  /*4440*/  SHFL.BFLY P6, R127, R147, R148, R149 ;  /* 0x0c000094937f7389 */ /* 0x00006400000c0095 */
[----:B01----:R-:W-:Y:S05]  /*4450*/  ENDCOLLECTIVE ;  /* 0x000000000000791b */ /* 0x003fea0003800000 */
.L_x_15584:
        /* <DEDUP_REMOVED lines=8> */
.L_x_15585:
[----:B------:R-:W-:Y:S01]  /*44e0*/  HFMA2 R148, -RZ, RZ, 0, 5.9604644775390625e-08 ;  /* 0x00000001ff947431 */ /* 0x000fe200000001ff */
[----:B------:R-:W-:Y:S02]  /*44f0*/  MOV R125, R127 ;  /* 0x0000007f007d7202 */ /* 0x000fe40000000f00 */
[----:B------:R-:W-:-:S03]  /*4500*/  ISETP.GT.U32.AND P6, PT, R142, 0x9f, PT ;  /* 0x0000009f8e00780c */ /* 0x000fc60003fc4070 */
        /* <DEDUP_REMOVED lines=56> */
.L_x_15586:
[----:B------:R-:W-:Y:S01]  /*4890*/  HFMA2 R148, -RZ, RZ, 0, 1.1920928955078125e-07 ;  /* 0x00000002ff947431 */ /* 0x000fe200000001ff */
[----:B------:R-:W-:-:S05]  /*48a0*/  MOV R121, R127 ;  /* 0x0000007f00797202 */ /* 0x000fca0000000f00 */
[----:B------:R-:W-:-:S05]  /*48b0*/  FADD.FTZ R121, R120, R121 ;  /* 0x0000007978797221 */ /* 0x000fca0000010000 */
[----:B------:R-:W-:-:S07]  /*48c0*/  MOV R147, R121 ;  /* 0x0000007900937202 */ /* 0x000fce0000000f00 */
[----:B------:R-:W-:Y:S05]  /*48d0*/  WARPSYNC.COLLECTIVE R146, `(.L_x_15587) ;  /* 0x0000000092087348 */ /* 0x000fea0003c00000 */
[----:B------:R0:W1:Y:S02]  /*48e0*/  SHFL.BFLY P6, R127, R147, R148, R149 ;  /* 0x0c000094937f7389 */ /* 0x00006400000c0095 */
[----:B01----:R-:W-:Y:S05]  /*48f0*/  ENDCOLLECTIVE ;  /* 0x000000000000791b */ /* 0x003fea0003800000 */
.L_x_15587:
[----:B------:R-:W-:Y:S01]  /*4900*/  HFMA2 R148, -RZ, RZ, 0, 2.384185791015625e-07 ;  /* 0x00000004ff947431 */ /* 0x000fe200000001ff */
[----:B------:R-:W-:-:S05]  /*4910*/  MOV R122, R127 ;  /* 0x0000007f007a7202 */ /* 0x000fca0000000f00 */
[----:B------:R-:W-:-:S05]  /*4920*/  FADD.FTZ R122, R121, R122 ;  /* 0x0000007a797a7221 */ /* 0x000fca0000010000 */
[----:B------:R-:W-:-:S07]  /*4930*/  MOV R147, R122 ;  /* 0x0000007a00937202 */ /* 0x000fce0000000f00 */
[----:B------:R-:W-:Y:S05]  /*4940*/  WARPSYNC.COLLECTIVE R146, `(.L_x_15588) ;  /* 0x0000000092087348 */ /* 0x000fea0003c00000 */
[----:B------:R0:W1:Y:S02]  /*4950*/  SHFL.BFLY P6, R127, R147, R148, R149 ;  /* 0x0c000094937f7389 */ /* 0x00006400000c0095 */
[----:B01----:R-:W-:Y:S05]  /*4960*/  ENDCOLLECTIVE ;  /* 0x000000000000791b */ /* 0x003fea0003800000 */
.L_x_15588:
[----:B------:R-:W-:Y:S01]  /*4970*/  HFMA2 R148, -RZ, RZ, 0, 4.76837158203125e-07 ;  /* 0x00000008ff947431 */ /* 0x000fe200000001ff */
[----:B------:R-:W-:-:S05]  /*4980*/  MOV R123, R127 ;  /* 0x0000007f007b7202 */ /* 0x000fca0000000f00 */
[----:B------:R-:W-:-:S05]  /*4990*/  FADD.FTZ R123, R122, R123 ;  /* 0x0000007b7a7b7221 */ /* 0x000fca0000010000 */
[----:B------:R-:W-:-:S07]  /*49a0*/  MOV R147, R123 ;  /* 0x0000007b00937202 */ /* 0x000fce0000000f00 */
[----:B------:R-:W-:Y:S05]  /*49b0*/  WARPSYNC.COLLECTIVE R146, `(.L_x_15589) ;  /* 0x0000000092087348 */ /* 0x000fea0003c00000 */
[----:B------:R0:W1:Y:S02]  /*49c0*/  SHFL.BFLY P6, R127, R147, R148, R149 ;  /* 0x0c000094937f7389 */ /* 0x00006400000c0095 */
[----:B01----:R-:W-:Y:S05]  /*49d0*/  ENDCOLLECTIVE ;  /* 0x000000000000791b */ /* 0x003fea0003800000 */
.L_x_15589:
[----:B------:R-:W-:Y:S01]  /*49e0*/  HFMA2 R148, -RZ, RZ, 0, 9.5367431640625e-07 ;  /* 0x00000010ff947431 */ /* 0x000fe200000001ff */
[----:B------:R-:W-:-:S05]  /*49f0*/  MOV R126, R127 ;  /* 0x0000007f007e7202 */ /* 0x000fca0000000f00 */
[----:B------:R-:W-:-:S05]  /*4a00*/  FADD.FTZ R126, R123, R126 ;  /* 0x0000007e7b7e7221 */ /* 0x000fca0000010000 */
[----:B------:R-:W-:-:S07]  /*4a10*/  MOV R147, R126 ;  /* 0x0000007e00937202 */ /* 0x000fce0000000f00 */
[----:B------:R-:W-:Y:S05]  /*4a20*/  WARPSYNC.COLLECTIVE R146, `(.L_x_15590) ;  /* 0x0000000092087348 */ /* 0x000fea0003c00000 */
[----:B------:R0:W1:Y:S02]  /*4a30*/  SHFL.BFLY P6, R127, R147, R148, R149 ;  /* 0x0c000094937f7389 */ /* 0x00006400000c0095 */
[----:B01----:R-:W-:Y:S05]  /*4a40*/  ENDCOLLECTIVE ;  /* 0x000000000000791b */ /* 0x003fea0003800000 */
.L_x_15590:
[----:B------:R-:W-:Y:S05]  /*4a50*/  BRA `(.L_x_15591) ;  /* 0xffffffec00347947 */ /* 0x000fea000383ffff */
.L_x_15592:
        /* <DEDUP_REMOVED lines=10> */
.L_x_17417:


//--------------------- .text._ZN10layer_norm31ln_parallel_residual_fwd_kernelINS_13Kernel_traitsIfffffjLj768ELj1ELj4ELj1ELj16ENS_18Kernel_traits_baseILj768EfffffjLj128EEEEELb0ELb0ELb1EEEvNS_9FwdParamsE --------------------------
	.section	.text._ZN10layer_norm31ln_parallel_residual_fwd_kernelINS_13Kernel_traitsIfffffjLj768ELj1ELj4ELj1ELj16ENS_18Kernel_traits_baseILj768EfffffjLj128EEEEELb0ELb0ELb1EEEvNS_9FwdParamsE,"ax",@progbits
	.align	128
        .global         _ZN10layer_norm31ln_parallel_residual_fwd_kernelINS_13Kernel_traitsIfffffjLj768ELj1ELj4ELj1ELj16ENS_18Kernel_traits_baseILj768EfffffjLj128EEEEELb0ELb0ELb1EEEvNS_9FwdParamsE
        .type           _ZN10layer_norm31ln_parallel_residual_fwd_kernelINS_13Kernel_traitsIfffffjLj768ELj1ELj4ELj1ELj16ENS_18Kernel_traits_baseILj768EfffffjLj128EEEEELb0ELb0ELb1EEEvNS_9FwdParamsE,@function
        .size           _ZN10layer_norm31ln_parallel_residual_fwd_kernelINS_13Kernel_traitsIfffffjLj768ELj1ELj4ELj1ELj16ENS_18Kernel_traits_baseILj768EfffffjLj128EEEEELb0ELb0ELb1EEEvNS_9FwdParamsE,(.L_x_17418 - _ZN10layer_norm31ln_parallel_residual_fwd_kernelINS_13Kernel_traitsIfffffjLj768ELj1ELj4ELj1ELj16ENS_18Kernel_traits_baseILj768EfffffjLj128EEEEELb0ELb0ELb1EEEvNS_9FwdParamsE)
        .other          _ZN10layer_norm31ln_parallel_residual_fwd_kernelINS_13Kernel_traitsIfffffjLj768ELj1ELj4ELj1ELj16ENS_18Kernel_traits_baseILj768EfffffjLj128EEEEELb0ELb0ELb1EEEvNS_9FwdParamsE,@"STO_CUDA_ENTRY STV_DEFAULT"
_ZN10layer_norm31ln_parallel_residual_fwd_kernelINS_13Kernel_traitsIfffffjLj768ELj1ELj4ELj1ELj16ENS_18Kernel_traits_baseILj768EfffffjLj128EEEEELb0ELb0ELb1EEEvNS_9FwdParamsE:
.text._ZN10layer_norm31ln_parallel_residual_fwd_kernelINS_13Kernel_traitsIfffffjLj768ELj1ELj4ELj1ELj16ENS_18Kernel_traits_baseILj768EfffffjLj128EEEEELb0ELb0ELb1EEEvNS_9FwdParamsE:
        /* <DEDUP_REMOVED lines=61> */
.L_x_15594:
        /* <DEDUP_REMOVED lines=25> */
.L_x_15593:
        /* <DEDUP_REMOVED lines=37> */
.L_x_15596:
        /* <DEDUP_REMOVED lines=36> */
.L_x_15595:
        /* <DEDUP_REMOVED lines=11> */
.L_x_15611:
[----:B0-----:R-:W-:Y:S01]  /*0aa0*/  ISETP.NE.U32.AND P2, PT, RZ, UR10, PT ;  /* 0x0000000aff007c0c */ /* 0x001fe2000bf45070 */
[----:B----4-:R-:W0:Y:S01]  /*0ab0*/  @P1 LDC.64 R4, c[0x0][0x398] ;  /* 0x0000e600ff041b82 */ /* 0x010e220000000a00 */
[----:B--2---:R-:W-:Y:S02]  /*0ac0*/  IMAD R0, R6, UR5, RZ ;  /* 0x0000000506007c24 */ /* 0x004fe4000f8e02ff */
[----:B------:R-:W-:-:S03]  /*0ad0*/  ISETP.NE.AND.EX P2, PT, RZ, UR11, PT, P2 ;  /* 0x0000000bff007c0c */ /* 0x000fc6000bf45320 */
[----:B------:R-:W-:Y:S02]  /*0ae0*/  SHF.R.S32.HI R3, RZ, 0x1f, R0 ;  /* 0x0000001fff037819 */ /* 0x000fe40000011400 */
[----:B-1----:R-:W1:Y:S02]  /*0af0*/  LDC.64 R136, c[0x0][0x390] ;  /* 0x0000e400ff887b82 */ /* 0x002e640000000a00 */
[----:B------:R-:W-:-:S04]  /*0b00*/  LEA.HI R0, R3, R0, RZ, 0x2 ;  /* 0x0000000003007211 */ /* 0x000fc800078f10ff */
[----:B------:R-:W-:Y:S02]  /*0b10*/  LEA.HI.SX32 R13, R0, R7, 0x1e ;  /* 0x00000007000d7211 */ /* 0x000fe400078ff2ff */
[----:B------:R-:W2:Y:S03]  /*0b20*/  @P2 LDC.64 R8, c[0x0][0x3a0] ;  /* 0x0000e800ff082b82 */ /* 0x000ea60000000a00 */
[----:B0-----:R-:W-:-:S05]  /*0b30*/  @P1 IMAD.WIDE.U32 R4, R13, 0x10, R4 ;  /* 0x000000100d041825 */ /* 0x001fca00078e0004 */
[----:B-----5:R0:W5:Y:S01]  /*0b40*/  @P1 LDG.E.128 R24, desc[UR6][R4.64] ;  /* 0x0000000604181981 */ /* 0x020162000c1e1d00 */
[----:B-1----:R-:W-:-:S05]  /*0b50*/  IMAD.WIDE.U32 R2, R13, 0x10, R136 ;  /* 0x000000100d027825 */ /* 0x002fca00078e0088 */
[----:B------:R0:W5:Y:S01]  /*0b60*/  LDG.E.128 R124, desc[UR6][R2.64] ;  /* 0x00000006027c7981 */ /* 0x000162000c1e1d00 */
[----:B--2---:R-:W-:-:S05]  /*0b70*/  @P2 IMAD.WIDE.U32 R8, R13, 0x10, R8 ;  /* 0x000000100d082825 */ /* 0x004fca00078e0008 */
[----:B------:R0:W5:Y:S01]  /*0b80*/  @P2 LDG.E.128 R20, desc[UR6][R8.64] ;  /* 0x0000000608142981 */ /* 0x000162000c1e1d00 */
[----:B------:R-:W-:Y:S05]  /*0b90*/  @!P1 BRA `(.L_x_15597) ;  /* 0x00000000005c9947 */ /* 0x000fea0003800000 */
        /* <DEDUP_REMOVED lines=14> */
.L_x_15598:
        /* <DEDUP_REMOVED lines=9> */
.L_x_15597:
        /* <DEDUP_REMOVED lines=12> */
.L_x_15599:
[----:B0-----:R-:W0:Y:S01]  /*0dd0*/  @P0 LDC.64 R2, c[0x0][0x3a8] ;  /* 0x0000ea00ff020b82 */ /* 0x001e220000000a00 */
        /* <DEDUP_REMOVED lines=30> */
.L_x_15600:
        /* <DEDUP_REMOVED lines=23> */
.L_x_15601:
        /* <DEDUP_REMOVED lines=26> */
.L_x_15602:
        /* <DEDUP_REMOVED lines=21> */
.L_x_15603:
        /* <DEDUP_REMOVED lines=26> */
.L_x_15604:
        /* <DEDUP_REMOVED lines=21> */
.L_x_15605:
        /* <DEDUP_REMOVED lines=26> */
.L_x_15606:
        /* <DEDUP_REMOVED lines=21> */
.L_x_15607:
        /* <DEDUP_REMOVED lines=26> */
.L_x_15608:
        /* <DEDUP_REMOVED lines=21> */
.L_x_15609:
        /* <DEDUP_REMOVED lines=99> */
.L_x_15623:
[C---:B------:R-:W-:Y:S01]  /*2320*/  FMUL.FTZ R127, R155.reuse, R155 ;  /* 0x0000009b9b7f7220 */ /* 0x040fe20000410000 */
[----:B-1----:R-:W-:Y:S01]  /*2330*/  FADD.FTZ R137, R138, R137 ;  /* 0x000000898a897221 */ /* 0x002fe20000010000 */
[----:B------:R-:W1:Y:S01]  /*2340*/  @!P2 LDC.64 R124, c[0x0][0x3c8] ;  /* 0x0000f200ff7cab82 */ /* 0x000e620000000a00 */
[----:B------:R-:W-:Y:S02]  /*2350*/  FSEL R153, R155, RZ, !P4 ;  /* 0x000000ff9b997208 */ /* 0x000fe40006000000 */
[----:B------:R-:W-:Y:S01]  /*2360*/  FSEL R127, R127, RZ, P4 ;  /* 0x000000ff7f7f7208 */ /* 0x000fe20002000000 */
[----:B---3--:R-:W-:Y:S02]  /*2370*/  FFMA.FTZ R126, R137, R126, UR8 ;  /* 0x00000008897e7e23 */ /* 0x008fe4000801007e */
[C---:B------:R-:W-:Y:S01]  /*2380*/  FADD.FTZ R130, -R153.reuse, R130 ;  /* 0x0000008299827221 */ /* 0x040fe20000010100 */
[C---:B------:R-:W-:Y:S01]  /*2390*/  FADD.FTZ R152, -R153.reuse, R129 ;  /* 0x0000008199987221 */ /* 0x040fe20000010100 */
[----:B------:R-:W2:Y:S01]  /*23a0*/  @!P2 LDC.64 R150, c[0x0][0x3c0] ;  /* 0x0000f000ff96ab82 */ /* 0x000ea20000000a00 */
[----:B------:R-:W-:Y:S01]  /*23b0*/  FADD.FTZ R149, R126, R127 ;  /* 0x0000007f7e957221 */ /* 0x000fe20000010000 */
[C---:B------:R-:W-:Y:S01]  /*23c0*/  FADD.FTZ R128, -R153.reuse, R128 ;  /* 0x0000008099807221 */ /* 0x040fe20000010100 */
[C---:B------:R-:W-:Y:S01]  /*23d0*/  FADD.FTZ R160, -R153.reuse, R3 ;  /* 0x0000000399a07221 */ /* 0x040fe20000010100 */
[C---:B------:R-:W-:Y:S01]  /*23e0*/  FADD.FTZ R156, -R153.reuse, R2 ;  /* 0x00000002999c7221 */ /* 0x040fe20000010100 */
[C---:B------:R-:W-:Y:S01]  /*23f0*/  FADD.FTZ R2, -R153.reuse, R9 ;  /* 0x0000000999027221 */ /* 0x040fe20000010100 */
[C---:B------:R-:W-:Y:S01]  /*2400*/  FADD.FTZ R162, -R153.reuse, R141 ;  /* 0x0000008d99a27221 */ /* 0x040fe20000010100 */
[----:B------:R-:W3:Y:S01]  /*2410*/  MUFU.RSQ R149, R149 ;  /* 0x0000009500957308 */ /* 0x000ee20000001400 */
[----:B------:R-:W4:Y:S01]  /*2420*/  LDC.64 R136, c[0x0][0x428] ;  /* 0x00010a00ff887b82 */ /* 0x000f220000000a00 */
[C---:B------:R-:W-:Y:S01]  /*2430*/  FADD.FTZ R164, -R153.reuse, R140 ;  /* 0x0000008c99a47221 */ /* 0x040fe20000010100 */
[C---:B------:R-:W-:Y:S01]  /*2440*/  FADD.FTZ R158, -R153.reuse, R142 ;  /* 0x0000008e999e7221 */ /* 0x040fe20000010100 */
[----:B------:R-:W-:-:S05]  /*2450*/  FADD.FTZ R142, -R153, R144 ;  /* 0x00000090998e7221 */ /* 0x000fca0000010100 */
[----:B0-----:R-:W0:Y:S01]  /*2460*/  LDC.64 R138, c[0x0][0x430] ;  /* 0x00010c00ff8a7b82 */ /* 0x001e220000000a00 */
[----:B-1----:R-:W-:-:S04]  /*2470*/  @!P2 IMAD.WIDE R126, R6, 0x4, R124 ;  /* 0x00000004067ea825 */ /* 0x002fc800078e027c */
[----:B------:R-:W-:Y:S01]  /*2480*/  FADD.FTZ R124, -R153, R131 ;  /* 0x00000083997c7221 */ /* 0x000fe20000010100 */
[----:B--2---:R-:W-:-:S04]  /*2490*/  @!P2 IMAD.WIDE R150, R6, 0x4, R150 ;  /* 0x000000040696a825 */ /* 0x004fc800078e0296 */
[C---:B---3--:R-:W-:Y:S01]  /*24a0*/  FMUL.FTZ R129, R149.reuse, R124 ;  /* 0x0000007c95817220 */ /* 0x048fe20000410000 */
[C---:B------:R-:W-:Y:S01]  /*24b0*/  FMUL.FTZ R130, R149.reuse, R130 ;  /* 0x0000008295827220 */ /* 0x040fe20000410000 */
[C---:B------:R-:W-:Y:S01]  /*24c0*/  FMUL.FTZ R131, R149.reuse, R152 ;  /* 0x0000009895837220 */ /* 0x040fe20000410000 */
[----:B------:R-:W-:Y:S01]  /*24d0*/  FMUL.FTZ R152, R149, R128 ;  /* 0x0000008095987220 */ /* 0x000fe20000410000 */
[----:B------:R1:W-:Y:S01]  /*24e0*/  @!P2 STG.E desc[UR6][R150.64], R155 ;  /* 0x0000009b9600a986 */ /* 0x0003e2000c101906 */
[C---:B------:R-:W-:Y:S01]  /*24f0*/  FFMA.FTZ R124, R129.reuse, R96, R100 ;  /* 0x00000060817c7223 */ /* 0x040fe20000010064 */
[----:B------:R-:W-:Y:S01]  /*2500*/  FFMA.FTZ R128, R129, R72, R28 ;  /* 0x0000004881807223 */ /* 0x000fe2000001001c */
[C---:B------:R-:W-:Y:S01]  /*2510*/  FFMA.FTZ R125, R130.reuse, R97, R101 ;  /* 0x00000061827d7223 */ /* 0x040fe20000010065 */
[----:B------:R2:W-:Y:S01]  /*2520*/  @!P2 STG.E desc[UR6][R126.64], R149 ;  /* 0x000000957e00a986 */ /* 0x0005e2000c101906 */
[----:B------:R-:W-:Y:S01]  /*2530*/  FFMA.FTZ R129, R130, R73, R29 ;  /* 0x0000004982817223 */ /* 0x000fe2000001001d */
[----:B------:R-:W-:Y:S01]  /*2540*/  FFMA.FTZ R130, R131, R74, R30 ;  /* 0x0000004a83827223 */ /* 0x000fe2000001001e */
[C---:B------:R-:W-:Y:S01]  /*2550*/  FMUL.FTZ R160, R149.reuse, R160 ;  /* 0x000000a095a07220 */ /* 0x040fe20000410000 */
[----:B------:R-:W-:Y:S01]  /*2560*/  FMUL.FTZ R3, R149, R156 ;  /* 0x0000009c95037220 */ /* 0x000fe20000410000 */
[----:B----4-:R-:W-:-:S04]  /*2570*/  IMAD.WIDE.U32 R140, R5, 0x10, R136 ;  /* 0x00000010058c7825 */ /* 0x010fc800078e0088 */
[C---:B------:R-:W-:Y:S01]  /*2580*/  FMUL.FTZ R2, R149.reuse, R2 ;  /* 0x0000000295027220 */ /* 0x040fe20000410000 */
[C---:B------:R-:W-:Y:S01]  /*2590*/  FMUL.FTZ R158, R149.reuse, R158 ;  /* 0x0000009e959e7220 */ /* 0x040fe20000410000 */
[----:B------:R-:W-:Y:S01]  /*25a0*/  FMUL.FTZ R164, R149, R164 ;  /* 0x000000a495a47220 */ /* 0x000fe20000410000 */
[----:B-1----:R-:W-:-:S04]  /*25b0*/  IMAD.WIDE.U32 R150, R13, 0x10, R136 ;  /* 0x000000100d967825 */ /* 0x002fc800078e0088 */
[----:B--2---:R-:W-:Y:S01]  /*25c0*/  FFMA.FTZ R126, R131, R98, R102 ;  /* 0x00000062837e7223 */ /* 0x004fe20000010066 */
[C---:B------:R-:W-:Y:S01]  /*25d0*/  FFMA.FTZ R127, R152.reuse, R99, R103 ;  /* 0x00000063987f7223 */ /* 0x040fe20000010067 */
[----:B------:R-:W-:Y:S01]  /*25e0*/  FFMA.FTZ R131, R152, R75, R31 ;  /* 0x0000004b98837223 */ /* 0x000fe2000001001f */
[----:B0-----:R-:W-:-:S04]  /*25f0*/  IMAD.WIDE.U32 R154, R13, 0x10, R138 ;  /* 0x000000100d9a7825 */ /* 0x001fc800078e008a */
[C---:B------:R-:W-:Y:S01]  /*2600*/  FADD.FTZ R152, -R153.reuse, R4 ;  /* 0x0000000499987221 */ /* 0x040fe20000010100 */
[C---:B------:R-:W-:Y:S01]  /*2610*/  FADD.FTZ R13, -R153.reuse, R0 ;  /* 0x00000000990d7221 */ /* 0x040fe20000010100 */
[----:B------:R0:W-:Y:S01]  /*2620*/  STG.E.128 desc[UR6][R150.64], R124 ;  /* 0x0000007c96007986 */ /* 0x0001e2000c101d06 */
[----:B------:R-:W-:Y:S01]  /*2630*/  FADD.FTZ R4, -R153, R8 ;  /* 0x0000000899047221 */ /* 0x000fe20000010100 */
[C---:B------:R-:W-:Y:S01]  /*2640*/  FMUL.FTZ R9, R149.reuse, R152 ;  /* 0x0000009895097220 */ /* 0x040fe20000410000 */
[----:B------:R-:W-:Y:S01]  /*2650*/  FMUL.FTZ R152, R149, R13 ;  /* 0x0000000d95987220 */ /* 0x000fe20000410000 */
[C---:B------:R-:W-:Y:S01]  /*2660*/  FADD.FTZ R0, -R153.reuse, R12 ;  /* 0x0000000c99007221 */ /* 0x040fe20000010100 */
[----:B------:R-:W-:Y:S01]  /*2670*/  FADD.FTZ R8, -R153, R11 ;  /* 0x0000000b99087221 */ /* 0x000fe20000010100 */
[----:B------:R-:W-:Y:S01]  /*2680*/  FFMA.FTZ R12, R9, R92, R104 ;  /* 0x0000005c090c7223 */ /* 0x000fe20000010068 */
[----:B------:R-:W-:Y:S01]  /*2690*/  FFMA.FTZ R13, R160, R93, R105 ;  /* 0x0000005da00d7223 */ /* 0x000fe20000010069 */
[----:B------:R1:W-:Y:S01]  /*26a0*/  STG.E.128 desc[UR6][R154.64], R128 ;  /* 0x000000809a007986 */ /* 0x0003e2000c101d06 */
[----:B------:R-:W-:-:S04]  /*26b0*/  IMAD.WIDE.U32 R156, R5, 0x10, R138 ;  /* 0x00000010059c7825 */ /* 0x000fc800078e008a */
[C---:B------:R-:W-:Y:S01]  /*26c0*/  FMUL.FTZ R5, R149.reuse, R0 ;  /* 0x0000000095057220 */ /* 0x040fe20000410000 */
[----:B------:R-:W-:Y:S01]  /*26d0*/  FMUL.FTZ R8, R149, R8 ;  /* 0x0000000895087220 */ /* 0x000fe20000410000 */
[C---:B------:R-:W-:Y:S01]  /*26e0*/  FADD.FTZ R11, -R153.reuse, R147 ;  /* 0x00000093990b7221 */ /* 0x040fe20000010100 */
[C---:B0-----:R-:W-:Y:S01]  /*26f0*/  FADD.FTZ R126, -R153.reuse, R132 ;  /* 0x00000084997e7221 */ /* 0x041fe20000010100 */
[C---:B------:R-:W-:Y:S01]  /*2700*/  FADD.FTZ R132, -R153.reuse, R15 ;  /* 0x0000000f99847221 */ /* 0x040fe20000010100 */
[----:B------:R-:W-:Y:S01]  /*2710*/  FADD.FTZ R150, -R153, R14 ;  /* 0x0000000e99967221 */ /* 0x000fe20000010100 */
[----:B------:R-:W-:Y:S01]  /*2720*/  FFMA.FTZ R14, R3, R94, R106 ;  /* 0x0000005e030e7223 */ /* 0x000fe2000001006a */
[----:B------:R-:W-:Y:S01]  /*2730*/  FFMA.FTZ R15, R152, R95, R107 ;  /* 0x0000005f980f7223 */ /* 0x000fe2000001006b */
[----:B------:R-:W-:Y:S01]  /*2740*/  FADD.FTZ R124, -R153, R133 ;  /* 0x00000085997c7221 */ /* 0x000fe20000010100 */
[C---:B------:R-:W-:Y:S01]  /*2750*/  FMUL.FTZ R0, R149.reuse, R126 ;  /* 0x0000007e95007220 */ /* 0x040fe20000410000 */
[----:B------:R-:W-:Y:S01]  /*2760*/  FFMA.FTZ R125, R2, R89, R109 ;  /* 0x00000059027d7223 */ /* 0x000fe2000001006d */
[----:B-1----:R-:W-:Y:S01]  /*2770*/  FMUL.FTZ R129, R149, R4 ;  /* 0x0000000495817220 */ /* 0x002fe20000410000 */
[----:B------:R0:W-:Y:S01]  /*2780*/  STG.E.128 desc[UR6][R140.64], R12 ;  /* 0x0000000c8c007986 */ /* 0x0001e2000c101d06 */
[C---:B------:R-:W-:Y:S01]  /*2790*/  FADD.FTZ R154, -R153.reuse, R143 ;  /* 0x0000008f999a7221 */ /* 0x040fe20000010100 */
[C---:B------:R-:W-:Y:S01]  /*27a0*/  FADD.FTZ R128, -R153.reuse, R146 ;  /* 0x0000009299807221 */ /* 0x040fe20000010100 */
[----:B------:R-:W-:Y:S01]  /*27b0*/  FADD.FTZ R130, -R153, R148 ;  /* 0x0000009499827221 */ /* 0x000fe20000010100 */
[----:B------:R-:W-:Y:S01]  /*27c0*/  FMUL.FTZ R131, R149, R124 ;  /* 0x0000007c95837220 */ /* 0x000fe20000410000 */
[----:B------:R-:W-:-:S04]  /*27d0*/  IMAD.WIDE.U32 R146, R10, 0x10, R136 ;  /* 0x000000100a927825 */ /* 0x000fc800078e0088 */
        /* <DEDUP_REMOVED lines=9> */
[----:B------:R-:W-:Y:S01]  /*2870*/  FMUL.FTZ R4, R149, R142 ;  /* 0x0000008e95047220 */ /* 0x000fe20000410000 */
[----:B------:R-:W-:-:S04]  /*2880*/  IMAD.WIDE.U32 R162, R10, 0x10, R138 ;  /* 0x000000100aa27825 */ /* 0x000fc800078e008a */
[----:B------:R-:W-:Y:S01]  /*2890*/  FFMA.FTZ R142, R129, R66, R38 ;  /* 0x00000042818e7223 */ /* 0x000fe20000010026 */
[----:B0-----:R-:W-:Y:S01]  /*28a0*/  FFMA.FTZ R12, R9, R68, R32 ;  /* 0x00000044090c7223 */ /* 0x001fe20000010020 */
[----:B------:R-:W-:Y:S01]  /*28b0*/  FFMA.FTZ R13, R160, R69, R33 ;  /* 0x00000045a00d7223 */ /* 0x000fe20000010021 */
[----:B------:R-:W-:Y:S01]  /*28c0*/  FFMA.FTZ R14, R3, R70, R34 ;  /* 0x00000046030e7223 */ /* 0x000fe20000010022 */
[----:B------:R-:W-:Y:S01]  /*28d0*/  FFMA.FTZ R15, R152, R71, R35 ;  /* 0x00000047980f7223 */ /* 0x000fe20000010023 */
[----:B------:R-:W-:Y:S01]  /*28e0*/  FMUL.FTZ R3, R149, R130 ;  /* 0x0000008295037220 */ /* 0x000fe20000410000 */
[----:B------:R-:W-:-:S04]  /*28f0*/  IMAD.WIDE.U32 R160, R134, 0x10, R136 ;  /* 0x0000001086a07825 */ /* 0x000fc800078e0088 */
[----:B------:R-:W-:Y:S01]  /*2900*/  FFMA.FTZ R140, R5, R64, R36 ;  /* 0x00000040058c7223 */ /* 0x000fe20000010024 */
[----:B------:R-:W-:Y:S01]  /*2910*/  FFMA.FTZ R141, R2, R65, R37 ;  /* 0x00000041028d7223 */ /* 0x000fe20000010025 */
[----:B------:R0:W-:Y:S01]  /*2920*/  STG.E.128 desc[UR6][R156.64], R12 ;  /* 0x0000000c9c007986 */ /* 0x0001e2000c101d06 */
[----:B------:R-:W-:-:S04]  /*2930*/  IMAD.WIDE.U32 R148, R135, 0x10, R136 ;  /* 0x0000001087947825 */ /* 0x000fc800078e0088 */
[----:B------:R-:W-:Y:S01]  /*2940*/  FFMA.FTZ R143, R8, R67, R39 ;  /* 0x00000043088f7223 */ /* 0x000fe20000010027 */
[----:B------:R-:W-:Y:S01]  /*2950*/  FFMA.FTZ R8, R131, R84, R112 ;  /* 0x0000005483087223 */ /* 0x000fe20000010070 */
[----:B------:R1:W-:Y:S01]  /*2960*/  STG.E.128 desc[UR6][R146.64], R124 ;  /* 0x0000007c92007986 */ /* 0x0003e2000c101d06 */
[----:B------:R-:W-:-:S04]  /*2970*/  IMAD.WIDE.U32 R136, R145, 0x10, R136 ;  /* 0x0000001091887825 */ /* 0x000fc800078e0088 */
[----:B------:R-:W-:Y:S01]  /*2980*/  FFMA.FTZ R9, R0, R85, R113 ;  /* 0x0000005500097223 */ /* 0x000fe20000010071 */
[----:B------:R-:W-:Y:S01]  /*2990*/  FFMA.FTZ R10, R133, R86, R114 ;  /* 0x00000056850a7223 */ /* 0x000fe20000010072 */
[----:B------:R-:W-:Y:S01]  /*29a0*/  FFMA.FTZ R11, R150, R87, R115 ;  /* 0x00000057960b7223 */ /* 0x000fe20000010073 */
[----:B------:R-:W-:Y:S01]  /*29b0*/  IMAD.WIDE.U32 R144, R145, 0x10, R138 ;  /* 0x0000001091907825 */ /* 0x000fe200078e008a */
[----:B------:R-:W-:Y:S03]  /*29c0*/  STG.E.128 desc[UR6][R162.64], R140 ;  /* 0x0000008ca2007986 */ /* 0x000fe6000c101d06 */
[----:B------:R-:W-:Y:S01]  /*29d0*/  FFMA.FTZ R132, R151, R56, R44 ;  /* 0x0000003897847223 */ /* 0x000fe2000001002c */
[----:B------:R2:W-:Y:S01]  /*29e0*/  STG.E.128 desc[UR6][R160.64], R8 ;  /* 0x00000008a0007986 */ /* 0x0005e2000c101d06 */
[----:B0-----:R-:W-:-:S04]  /*29f0*/  IMAD.WIDE.U32 R156, R135, 0x10, R138 ;  /* 0x00000010879c7825 */ /* 0x001fc800078e008a */
[----:B------:R-:W-:Y:S01]  /*2a00*/  FFMA.FTZ R12, R131, R60, R40 ;  /* 0x0000003c830c7223 */ /* 0x000fe20000010028 */
[----:B------:R-:W-:Y:S01]  /*2a10*/  FFMA.FTZ R13, R0, R61, R41 ;  /* 0x0000003d000d7223 */ /* 0x000fe20000010029 */
[----:B------:R-:W-:Y:S01]  /*2a20*/  FFMA.FTZ R14, R133, R62, R42 ;  /* 0x0000003e850e7223 */ /* 0x000fe2000001002a */
[----:B-1----:R-:W-:-:S04]  /*2a30*/  IMAD.WIDE.U32 R146, R134, 0x10, R138 ;  /* 0x0000001086927825 */ /* 0x002fc800078e008a */
[----:B------:R-:W-:Y:S01]  /*2a40*/  FFMA.FTZ R15, R150, R63, R43 ;  /* 0x0000003f960f7223 */ /* 0x000fe2000001002b */
[----:B------:R-:W0:Y:S01]  /*2a50*/  LDC.64 R138, c[0x0][0x380] ;  /* 0x0000e000ff8a7b82 */ /* 0x000e220000000a00 */
[----:B------:R-:W-:Y:S01]  /*2a60*/  FFMA.FTZ R124, R151, R80, R116 ;  /* 0x00000050977c7223 */ /* 0x000fe20000010074 */
[----:B------:R-:W-:Y:S01]  /*2a70*/  FFMA.FTZ R125, R158, R81, R117 ;  /* 0x000000519e7d7223 */ /* 0x000fe20000010075 */
[C---:B------:R-:W-:Y:S01]  /*2a80*/  FFMA.FTZ R126, R153.reuse, R82, R118 ;  /* 0x00000052997e7223 */ /* 0x040fe20000010076 */
[----:B------:R-:W-:Y:S01]  /*2a90*/  FFMA.FTZ R127, R164, R83, R119 ;  /* 0x00000053a47f7223 */ /* 0x000fe20000010077 */
[----:B------:R-:W-:Y:S01]  /*2aa0*/  FFMA.FTZ R133, R158, R57, R45 ;  /* 0x000000399e857223 */ /* 0x000fe2000001002d */
[----:B------:R-:W-:Y:S01]  /*2ab0*/  FFMA.FTZ R134, R153, R58, R46 ;  /* 0x0000003a99867223 */ /* 0x000fe2000001002e */
[----:B------:R-:W-:Y:S01]  /*2ac0*/  FFMA.FTZ R135, R164, R59, R47 ;  /* 0x0000003ba4877223 */ /* 0x000fe2000001002f */
        /* <DEDUP_REMOVED lines=8> */
[----:B------:R1:W-:Y:S04]  /*2b50*/  STG.E.128 desc[UR6][R146.64], R12 ;  /* 0x0000000c92007986 */ /* 0x0003e8000c101d06 */
[----:B------:R1:W-:Y:S04]  /*2b60*/  STG.E.128 desc[UR6][R148.64], R124 ;  /* 0x0000007c94007986 */ /* 0x0003e8000c101d06 */
[----:B------:R1:W-:Y:S01]  /*2b70*/  STG.E.128 desc[UR6][R156.64], R132 ;  /* 0x000000849c007986 */ /* 0x0003e2000c101d06 */
[----:B0-----:R-:W-:-:S03]  /*2b80*/  LEA R6, R138, R6, 0x2 ;  /* 0x000000068a067211 */ /* 0x001fc600078e10ff */
[----:B------:R1:W-:Y:S01]  /*2b90*/  STG.E.128 desc[UR6][R136.64], R8 ;  /* 0x0000000888007986 */ /* 0x0003e2000c101d06 */
[----:B------:R-:W-:-:S03]  /*2ba0*/  ISETP.GE.AND P2, PT, R6, R139, PT ;  /* 0x0000008b0600720c */ /* 0x000fc60003f46270 */
[----:B------:R1:W-:Y:S10]  /*2bb0*/  STG.E.128 desc[UR6][R144.64], R140 ;  /* 0x0000008c90007986 */ /* 0x0003f4000c101d06 */
[----:B------:R-:W-:Y:S05]  /*2bc0*/  @!P2 BRA `(.L_x_15611) ;  /* 0xffffffdc00b4a947 */ /* 0x000fea000383ffff */
[----:B------:R-:W-:Y:S05]  /*2bd0*/  EXIT ;  /* 0x000000000000794d */ /* 0x000fea0003800000 */
.L_x_15610:
        /* <DEDUP_REMOVED lines=8> */
.L_x_15613:
[----:B------:R-:W-:Y:S05]  /*2c60*/  BSYNC B0 ;  /* 0x0000000000007941 */ /* 0x000fea0003800000 */
.L_x_15612:
        /* <DEDUP_REMOVED lines=10> */
.L_x_15614:
[----:B------:R-:W-:Y:S01]  /*2d10*/  HFMA2 R151, -RZ, RZ, 0, 2.384185791015625e-07 ;  /* 0x00000004ff977431 */ /* 0x000fe200000001ff */
[----:B------:R-:W-:-:S05]  /*2d20*/  MOV R124, R139 ;  /* 0x0000008b007c7202 */ /* 0x000fca0000000f00 */
[----:B------:R-:W-:-:S05]  /*2d30*/  FADD.FTZ R136, R125, R124 ;  /* 0x0000007c7d887221 */ /* 0x000fca0000010000 */
[----:B------:R-:W-:-:S07]  /*2d40*/  MOV R150, R136 ;  /* 0x0000008800967202 */ /* 0x000fce0000000f00 */
[----:B------:R-:W-:Y:S05]  /*2d50*/  WARPSYNC.COLLECTIVE R149, `(.L_x_15615) ;  /* 0x0000000095087348 */ /* 0x000fea0003c00000 */
[----:B------:R0:W1:Y:S02]  /*2d60*/  SHFL.BFLY P3, R139, R150, R151, R152 ;  /* 0x0c000097968b7389 */ /* 0x0000640000060098 */
[----:B01----:R-:W-:Y:S05]  /*2d70*/  ENDCOLLECTIVE ;  /* 0x000000000000791b */ /* 0x003fea0003800000 */
.L_x_15615:
[----:B------:R-:W-:Y:S01]  /*2d80*/  HFMA2 R151, -RZ, RZ, 0, 4.76837158203125e-07 ;  /* 0x00000008ff977431 */ /* 0x000fe200000001ff */
[----:B------:R-:W-:-:S05]  /*2d90*/  MOV R137, R139 ;  /* 0x0000008b00897202 */ /* 0x000fca0000000f00 */
[----:B------:R-:W-:-:S05]  /*2da0*/  FADD.FTZ R137, R136, R137 ;  /* 0x0000008988897221 */ /* 0x000fca0000010000 */
[----:B------:R-:W-:-:S07]  /*2db0*/  MOV R150, R137 ;  /* 0x0000008900967202 */ /* 0x000fce0000000f00 */
[----:B------:R-:W-:Y:S05]  /*2dc0*/  WARPSYNC.COLLECTIVE R149, `(.L_x_15616) ;  /* 0x0000000095087348 */ /* 0x000fea0003c00000 */
[----:B------:R0:W1:Y:S02]  /*2dd0*/  SHFL.BFLY P3, R139, R150, R151, R152 ;  /* 0x0c000097968b7389 */ /* 0x0000640000060098 */
[----:B01----:R-:W-:Y:S05]  /*2de0*/  ENDCOLLECTIVE ;  /* 0x000000000000791b */ /* 0x003fea0003800000 */
.L_x_15616:
[----:B------:R-:W-:Y:S01]  /*2df0*/  HFMA2 R151, -RZ, RZ, 0, 9.5367431640625e-07 ;  /* 0x00000010ff977431 */ /* 0x000fe200000001ff */
[----:B------:R-:W-:-:S05]  /*2e00*/  MOV R124, R139 ;  /* 0x0000008b007c7202 */ /* 0x000fca0000000f00 */
[----:B------:R-:W-:-:S05]  /*2e10*/  FADD.FTZ R138, R137, R124 ;  /* 0x0000007c898a7221 */ /* 0x000fca0000010000 */
[----:B------:R-:W-:-:S07]  /*2e20*/  MOV R150, R138 ;  /* 0x0000008a00967202 */ /* 0x000fce0000000f00 */
[----:B------:R-:W-:Y:S05]  /*2e30*/  WARPSYNC.COLLECTIVE R149, `(.L_x_15617) ;  /* 0x0000000095087348 */ /* 0x000fea0003c00000 */
[----:B------:R0:W1:Y:S02]  /*2e40*/  SHFL.BFLY P3, R139, R150, R151, R152 ;  /* 0x0c000097968b7389 */ /* 0x0000640000060098 */
[----:B01----:R-:W-:Y:S05]  /*2e50*/  ENDCOLLECTIVE ;  /* 0x000000000000791b */ /* 0x003fea0003800000 */
.L_x_15617:
[----:B------:R-:W-:Y:S02]  /*2e60*/  HFMA2 R151, -RZ, RZ, 0, 5.9604644775390625e-08 ;  /* 0x00000001ff977431 */ /* 0x000fe400000001ff */
        /* <DEDUP_REMOVED lines=54> */
.L_x_15618:
[----:B------:R-:W-:Y:S01]  /*31d0*/  HFMA2 R151, -RZ, RZ, 0, 1.1920928955078125e-07 ;  /* 0x00000002ff977431 */ /* 0x000fe200000001ff */
[----:B------:R-:W-:-:S05]  /*31e0*/  MOV R125, R139 ;  /* 0x0000008b007d7202 */ /* 0x000fca0000000f00 */
[----:B------:R-:W-:-:S05]  /*31f0*/  FADD.FTZ R125, R124, R125 ;  /* 0x0000007d7c7d7221 */ /* 0x000fca0000010000 */
[----:B------:R-:W-:-:S07]  /*3200*/  MOV R150, R125 ;  /* 0x0000007d00967202 */ /* 0x000fce0000000f00 */
[----:B------:R-:W-:Y:S05]  /*3210*/  WARPSYNC.COLLECTIVE R149, `(.L_x_15619) ;  /* 0x0000000095087348 */ /* 0x000fea0003c00000 */
[----:B------:R0:W1:Y:S02]  /*3220*/  SHFL.BFLY P3, R139, R150, R151, R152 ;  /* 0x0c000097968b7389 */ /* 0x0000640000060098 */
[----:B01----:R-:W-:Y:S05]  /*3230*/  ENDCOLLECTIVE ;  /* 0x000000000000791b */ /* 0x003fea0003800000 */
.L_x_15619:
[----:B------:R-:W-:Y:S01]  /*3240*/  HFMA2 R151, -RZ, RZ, 0, 2.384185791015625e-07 ;  /* 0x00000004ff977431 */ /* 0x000fe200000001ff */
[----:B------:R-:W-:-:S05]  /*3250*/  MOV R136, R139 ;  /* 0x0000008b00887202 */ /* 0x000fca0000000f00 */
[----:B------:R-:W-:-:S05]  /*3260*/  FADD.FTZ R136, R125, R136 ;  /* 0x000000887d887221 */ /* 0x000fca0000010000 */
[----:B------:R-:W-:-:S07]  /*3270*/  MOV R150, R136 ;  /* 0x0000008800967202 */ /* 0x000fce0000000f00 */
[----:B------:R-:W-:Y:S05]  /*3280*/  WARPSYNC.COLLECTIVE R149, `(.L_x_15620) ;  /* 0x0000000095087348 */ /* 0x000fea0003c00000 */
[----:B------:R0:W1:Y:S02]  /*3290*/  SHFL.BFLY P3, R139, R150, R151, R152 ;  /* 0x0c000097968b7389 */ /* 0x0000640000060098 */
[----:B01----:R-:W-:Y:S05]  /*32a0*/  ENDCOLLECTIVE ;  /* 0x000000000000791b */ /* 0x003fea0003800000 */
.L_x_15620:
[----:B------:R-:W-:Y:S01]  /*32b0*/  HFMA2 R151, -RZ, RZ, 0, 4.76837158203125e-07 ;  /* 0x00000008ff977431 */ /* 0x000fe200000001ff */
[----:B------:R-:W-:-:S05]  /*32c0*/  MOV R127, R139 ;  /* 0x0000008b007f7202 */ /* 0x000fca0000000f00 */
[----:B------:R-:W-:-:S05]  /*32d0*/  FADD.FTZ R127, R136, R127 ;  /* 0x0000007f887f7221 */ /* 0x000fca0000010000 */
[----:B------:R-:W-:-:S07]  /*32e0*/  MOV R150, R127 ;  /* 0x0000007f00967202 */ /* 0x000fce0000000f00 */
[----:B------:R-:W-:Y:S05]  /*32f0*/  WARPSYNC.COLLECTIVE R149, `(.L_x_15621) ;  /* 0x0000000095087348 */ /* 0x000fea0003c00000 */
[----:B------:R0:W1:Y:S02]  /*3300*/  SHFL.BFLY P3, R139, R150, R151, R152 ;  /* 0x0c000097968b7389 */ /* 0x0000640000060098 */
[----:B01----:R-:W-:Y:S05]  /*3310*/  ENDCOLLECTIVE ;  /* 0x000000000000791b */ /* 0x003fea0003800000 */
.L_x_15621:
[----:B------:R-:W-:Y:S01]  /*3320*/  HFMA2 R151, -RZ, RZ, 0, 9.5367431640625e-07 ;  /* 0x00000010ff977431 */ /* 0x000fe200000001ff */
[----:B------:R-:W-:-:S05]  /*3330*/  MOV R138, R139 ;  /* 0x0000008b008a7202 */ /* 0x000fca0000000f00 */
[----:B------:R-:W-:-:S05]  /*3340*/  FADD.FTZ R138, R127, R138 ;  /* 0x0000008a7f8a7221 */ /* 0x000fca0000010000 */
[----:B------:R-:W-:-:S07]  /*3350*/  MOV R150, R138 ;  /* 0x0000008a00967202 */ /* 0x000fce0000000f00 */
[----:B------:R-:W-:Y:S05]  /*3360*/  WARPSYNC.COLLECTIVE R149, `(.L_x_15622) ;  /* 0x0000000095087348 */ /* 0x000fea0003c00000 */
[----:B------:R0:W1:Y:S02]  /*3370*/  SHFL.BFLY P3, R139, R150, R151, R152 ;  /* 0x0c000097968b7389 */ /* 0x0000640000060098 */
[----:B01----:R-:W-:Y:S05]  /*3380*/  ENDCOLLECTIVE ;  /* 0x000000000000791b */ /* 0x003fea0003800000 */
.L_x_15622:
[----:B------:R-:W-:Y:S01]  /*3390*/  MOV R137, R139 ;  /* 0x0000008b00897202 */ /* 0x000fe20000000f00 */
[----:B------:R-:W-:Y:S06]  /*33a0*/  BRA `(.L_x_15623) ;  /* 0xffffffec00dc7947 */ /* 0x000fec000383ffff */
.L_x_15624:
        /* <DEDUP_REMOVED lines=13> */
.L_x_17418:


//--------------------- .text._ZN10layer_norm31ln_parallel_residual_fwd_kernelINS_13Kernel_traitsIfffffjLj768ELj1ELj4ELj1ELj16ENS_18Kernel_traits_baseILj768EfffffjLj128EEEEELb0ELb1ELb0EEEvNS_9FwdParamsE --------------------------
	.section	.text._ZN10layer_norm31ln_parallel_residual_fwd_kernelINS_13Kernel_traitsIfffffjLj768ELj1ELj4ELj1ELj16ENS_18Kernel_traits_baseILj768EfffffjLj128EEEEELb0ELb1ELb0EEEvNS_9FwdParamsE,"ax",@progbits
	.align	128
        .global         _ZN10layer_norm31ln_parallel_residual_fwd_kernelINS_13Kernel_traitsIfffffjLj768ELj1ELj4ELj1ELj16ENS_18Kernel_traits_baseILj768EfffffjLj128EEEEELb0ELb1ELb0EEEvNS_9FwdParamsE
        .type           _ZN10layer_norm31ln_parallel_residual_fwd_kernelINS_13Kernel_traitsIfffffjLj768ELj1ELj4ELj1ELj16ENS_18Kernel_traits_baseILj768EfffffjLj128EEEEELb0ELb1ELb0EEEvNS_9FwdParamsE,@function
        .size           _ZN10layer_norm31ln_parallel_residual_fwd_kernelINS_13Kernel_traitsIfffffjLj768ELj1ELj4ELj1ELj16ENS_18Kernel_traits_baseILj768EfffffjLj128EEEEELb0ELb1ELb0EEEvNS_9FwdParamsE,(.L_x_17419 - _ZN10layer_norm31ln_parallel_residual_fwd_kernelINS_13Kernel_traitsIfffffjLj768ELj1ELj4ELj1ELj16ENS_18Kernel_traits_baseILj768EfffffjLj128EEEEELb0ELb1ELb0EEEvNS_9FwdParamsE)
        .other          _ZN10layer_norm31ln_parallel_residual_fwd_kernelINS_13Kernel_traitsIfffffjLj768ELj1ELj4ELj1ELj16ENS_18Kernel_traits_baseILj768EfffffjLj128EEEEELb0ELb1ELb0EEEvNS_9FwdParamsE,@"STO_CUDA_ENTRY STV_DEFAULT"
_ZN10layer_norm31ln_parallel_residual_fwd_kernelINS_13Kernel_traitsIfffffjLj768ELj1ELj4ELj1ELj16ENS_18Kernel_traits_baseILj768EfffffjLj128EEEEELb0ELb1ELb0EEEvNS_9FwdParamsE:
.text._ZN10layer_norm31ln_parallel_residual_fwd_kernelINS_13Kernel_traitsIfffffjLj768ELj1ELj4ELj1ELj16ENS_18Kernel_traits_baseILj768EfffffjLj128EEEEELb0ELb1ELb0EEEvNS_9FwdParamsE:
        /* <DEDUP_REMOVED lines=29> */
[----:B------:R0:W5:Y:S02]  /*01d0*/  @P0 LDG.E.128 R72, desc[UR6][R2.64] ;  /* 0x0000000602480981 */ /* 0x000164000c1e1d00 */
[----:B------:R-:W4:Y:S01]  /*01e0*/  @P2 LDC.64 R10, c[0x0][0x3d0] ;  /* 0x0000f400ff0a2b82 */ /* 0x000f220000000a00 */
[C---:B-1----:R-:W-:Y:S01]  /*01f0*/  @P0 IMAD.WIDE.U32 R4, R23.reuse, 0x10, R4 ;  /* 0x0000001017040825 */ /* 0x042fe200078e0004 */
[----:B------:R-:W-:-:S04]  /*0200*/  @P0 LOP3.LUT R23, R23, 0x20, RZ, 0xfc, !PT ;  /* 0x0000002017170812 */ /* 0x000fc800078efcff */
[----:B------:R0:W5:Y:S02]  /*0210*/  @P0 LDG.E.128 R68, desc[UR6][R4.64] ;  /* 0x0000000604440981 */ /* 0x000164000c1e1d00 */
[----:B------:R-:W1:Y:S01]  /*0220*/  @P2 LDC.64 R12, c[0x0][0x438] ;  /* 0x00010e00ff0c2b82 */ /* 0x000e620000000a00 */
[----:B--2---:R-:W-:-:S05]  /*0230*/  @P1 IMAD.WIDE.U32 R6, R23, 0x10, R6 ;  /* 0x0000001017061825 */ /* 0x004fca00078e0006 */
[----:B------:R0:W5:Y:S02]  /*0240*/  @P1 LDG.E.128 R64, desc[UR6][R6.64] ;  /* 0x0000000606401981 */ /* 0x000164000c1e1d00 */
[----:B------:R-:W2:Y:S01]  /*0250*/  @P3 LDC.64 R14, c[0x0][0x3d0] ;  /* 0x0000f400ff0e3b82 */ /* 0x000ea20000000a00 */
[C---:B---3--:R-:W-:Y:S01]  /*0260*/  @P1 IMAD.WIDE.U32 R8, R23.reuse, 0x10, R8 ;  /* 0x0000001017081825 */ /* 0x048fe200078e0008 */
[----:B------:R-:W-:-:S04]  /*0270*/  @P1 IADD3 R23, PT, PT, R23, 0x20, RZ ;  /* 0x0000002017171810 */ /* 0x000fc80007ffe0ff */
[----:B------:R0:W5:Y:S02]  /*0280*/  @P1 LDG.E.128 R60, desc[UR6][R8.64] ;  /* 0x00000006083c1981 */ /* 0x000164000c1e1d00 */
[----:B------:R-:W3:Y:S01]  /*0290*/  @P3 LDC.64 R16, c[0x0][0x438] ;  /* 0x00010e00ff103b82 */ /* 0x000ee20000000a00 */
[----:B----4-:R-:W-:-:S05]  /*02a0*/  @P2 IMAD.WIDE.U32 R10, R23, 0x10, R10 ;  /* 0x00000010170a2825 */ /* 0x010fca00078e000a */
[----:B------:R0:W5:Y:S02]  /*02b0*/  @P2 LDG.E.128 R56, desc[UR6][R10.64] ;  /* 0x000000060a382981 */ /* 0x000164000c1e1d00 */
[----:B------:R-:W4:Y:S01]  /*02c0*/  @P4 LDC.64 R18, c[0x0][0x3d0] ;  /* 0x0000f400ff124b82 */ /* 0x000f220000000a00 */
[C---:B-1----:R-:W-:Y:S01]  /*02d0*/  @P2 IMAD.WIDE.U32 R12, R23.reuse, 0x10, R12 ;  /* 0x00000010170c2825 */ /* 0x042fe200078e000c */
[----:B------:R-:W-:-:S04]  /*02e0*/  @P2 IADD3 R23, PT, PT, R23, 0x20, RZ ;  /* 0x0000002017172810 */ /* 0x000fc80007ffe0ff */
[----:B------:R0:W5:Y:S02]  /*02f0*/  @P2 LDG.E.128 R52, desc[UR6][R12.64] ;  /* 0x000000060c342981 */ /* 0x000164000c1e1d00 */
[----:B------:R-:W1:Y:S01]  /*0300*/  @P4 LDC.64 R20, c[0x0][0x438] ;  /* 0x00010e00ff144b82 */ /* 0x000e620000000a00 */
[----:B--2---:R-:W-:-:S05]  /*0310*/  @P3 IMAD.WIDE.U32 R14, R23, 0x10, R14 ;  /* 0x00000010170e3825 */ /* 0x004fca00078e000e */
[----:B------:R0:W5:Y:S01]  /*0320*/  @P3 LDG.E.128 R48, desc[UR6][R14.64] ;  /* 0x000000060e303981 */ /* 0x000162000c1e1d00 */
[C---:B---3--:R-:W-:Y:S01]  /*0330*/  @P3 IMAD.WIDE.U32 R16, R23.reuse, 0x10, R16 ;  /* 0x0000001017103825 */ /* 0x048fe200078e0010 */
[----:B------:R-:W-:-:S04]  /*0340*/  @P3 IADD3 R23, PT, PT, R23, 0x20, RZ ;  /* 0x0000002017173810 */ /* 0x000fc80007ffe0ff */
[----:B------:R0:W5:Y:S01]  /*0350*/  @P3 LDG.E.128 R44, desc[UR6][R16.64] ;  /* 0x00000006102c3981 */ /* 0x000162000c1e1d00 */
[----:B----4-:R-:W-:-:S05]  /*0360*/  @P4 IMAD.WIDE.U32 R18, R23, 0x10, R18 ;  /* 0x0000001017124825 */ /* 0x010fca00078e0012 */
[----:B------:R0:W5:Y:S01]  /*0370*/  @P4 LDG.E.128 R40, desc[UR6][R18.64] ;  /* 0x0000000612284981 */ /* 0x000162000c1e1d00 */
[----:B-1----:R-:W-:-:S05]  /*0380*/  @P4 IMAD.WIDE.U32 R20, R23, 0x10, R20 ;  /* 0x0000001017144825 */ /* 0x002fca00078e0014 */
[----:B------:R0:W5:Y:S01]  /*0390*/  @P4 LDG.E.128 R36, desc[UR6][R20.64] ;  /* 0x0000000614244981 */ /* 0x000162000c1e1d00 */
        /* <DEDUP_REMOVED lines=8> */
[----:B------:R-:W5:Y:S01]  /*0420*/  LDG.E.128 R28, desc[UR6][R28.64] ;  /* 0x000000061c1c7981 */ /* 0x000f62000c1e1d00 */
[----:B------:R-:W-:Y:S05]  /*0430*/  BRA `(.L_x_15627) ;  /* 0x0000000000a47947 */ /* 0x000fea0003800000 */
.L_x_15626:
        /* <DEDUP_REMOVED lines=12> */
[----:B------:R0:W5:Y:S02]  /*0500*/  @P0 LDG.E.128 R72, desc[UR6][R4.64] ;  /* 0x0000000604480981 */ /* 0x000164000c1e1d00 */
[----:B------:R-:W4:Y:S01]  /*0510*/  @P4 LDC.64 R12, c[0x0][0x3d0] ;  /* 0x0000f400ff0c4b82 */ /* 0x000f220000000a00 */
[C---:B-1----:R-:W-:Y:S01]  /*0520*/  @P1 IMAD.WIDE.U32 R6, R23.reuse, 0x10, R6 ;  /* 0x0000001017061825 */ /* 0x042fe200078e0006 */
[----:B------:R-:W-:-:S04]  /*0530*/  @P1 IADD3 R23, PT, PT, R23, 0x20, RZ ;  /* 0x0000002017171810 */ /* 0x000fc80007ffe0ff */
[----:B------:R0:W5:Y:S02]  /*0540*/  @P1 LDG.E.128 R64, desc[UR6][R6.64] ;  /* 0x0000000606401981 */ /* 0x000164000c1e1d00 */
[----:B------:R-:W1:Y:S01]  /*0550*/  @P5 LDC.64 R2, c[0x0][0x3d0] ;  /* 0x0000f400ff025b82 */ /* 0x000e620000000a00 */
[C---:B--2---:R-:W-:Y:S01]  /*0560*/  @P2 IMAD.WIDE.U32 R8, R23.reuse, 0x10, R8 ;  /* 0x0000001017082825 */ /* 0x044fe200078e0008 */
[----:B------:R-:W-:-:S04]  /*0570*/  @P2 IADD3 R23, PT, PT, R23, 0x20, RZ ;  /* 0x0000002017172810 */ /* 0x000fc80007ffe0ff */
[----:B------:R0:W5:Y:S01]  /*0580*/  @P2 LDG.E.128 R56, desc[UR6][R8.64] ;  /* 0x0000000608382981 */ /* 0x000162000c1e1d00 */
[C---:B---3--:R-:W-:Y:S01]  /*0590*/  @P3 IMAD.WIDE.U32 R10, R23.reuse, 0x10, R10 ;  /* 0x00000010170a3825 */ /* 0x048fe200078e000a */
[----:B------:R-:W-:-:S04]  /*05a0*/  @P3 IADD3 R23, PT, PT, R23, 0x20, RZ ;  /* 0x0000002017173810 */ /* 0x000fc80007ffe0ff */
[----:B------:R0:W5:Y:S01]  /*05b0*/  @P3 LDG.E.128 R48, desc[UR6][R10.64] ;  /* 0x000000060a303981 */ /* 0x000162000c1e1d00 */
[C---:B----4-:R-:W-:Y:S01]  /*05c0*/  @P4 IMAD.WIDE.U32 R12, R23.reuse, 0x10, R12 ;  /* 0x00000010170c4825 */ /* 0x050fe200078e000c */
[----:B------:R-:W-:-:S04]  /*05d0*/  @P4 IADD3 R23, PT, PT, R23, 0x20, RZ ;  /* 0x0000002017174810 */ /* 0x000fc80007ffe0ff */
[----:B------:R0:W5:Y:S01]  /*05e0*/  @P4 LDG.E.128 R40, desc[UR6][R12.64] ;  /* 0x000000060c284981 */ /* 0x000162000c1e1d00 */
[----:B-1----:R-:W-:-:S05]  /*05f0*/  @P5 IMAD.WIDE.U32 R2, R23, 0x10, R2 ;  /* 0x0000001017025825 */ /* 0x002fca00078e0002 */
[----:B------:R0:W5:Y:S01]  /*0600*/  @P5 LDG.E.128 R32, desc[UR6][R2.64] ;  /* 0x0000000602205981 */ /* 0x000162000c1e1d00 */
        /* <DEDUP_REMOVED lines=10> */
[----:B------:R-:W-:Y:S02]  /*06b0*/  @P5 CS2R R30, SRZ ;  /* 0x00000000001e5805 */ /* 0x000fe4000001ff00 */
[----:B0-----:R-:W-:-:S07]  /*06c0*/  @P5 CS2R R28, SRZ ;  /* 0x00000000001c5805 */ /* 0x001fce000001ff00 */
.L_x_15627:
[----:B------:R-:W-:Y:S05]  /*06d0*/  BSYNC.RECONVERGENT B0 ;  /* 0x0000000000007941 */ /* 0x000fea0003800200 */
.L_x_15625:
[----:B------:R-:W0:Y:S02]  /*06e0*/  LDCU UR4, c[0x0][0x384] ;  /* 0x00007080ff0477ac */ /* 0x000e240008000800 */
[----:B0-----:R-:W-:-:S13]  /*06f0*/  ISETP.GE.AND P1, PT, R89, UR4, PT ;  /* 0x0000000459007c0c */ /* 0x001fda000bf26270 */
[----:B------:R-:W-:Y:S05]  /*0700*/  @P1 EXIT ;  /* 0x000000000000194d */ /* 0x000fea0003800000 */
[----:B------:R-:W0:Y:S01]  /*0710*/  LDCU.64 UR4, c[0x0][0x3a0] ;  /* 0x00007400ff0477ac */ /* 0x000e220008000a00 */
[----:B------:R-:W0:Y:S01]  /*0720*/  LDCU.64 UR8, c[0x0][0x398] ;  /* 0x00007300ff0877ac */ /* 0x000e220008000a00 */
[----:B------:R-:W1:Y:S01]  /*0730*/  LDCU UR12, c[0x0][0x388] ;  /* 0x00007100ff0c77ac */ /* 0x000e620008000800 */
[----:B------:R-:W2:Y:S01]  /*0740*/  LDCU.U8 UR10, c[0x0][0x410] ;  /* 0x00008200ff0a77ac */ /* 0x000ea20008000000 */
[----:B------:R-:W3:Y:S01]  /*0750*/  LDCU UR11, c[0x0][0x448] ;  /* 0x00008900ff0b77ac */ /* 0x000ee20008000800 */
[----:B------:R-:W4:Y:S01]  /*0760*/  LDCU.64 UR14, c[0x0][0x398] ;  /* 0x00007300ff0e77ac */ /* 0x000f220008000a00 */
[----:B0-----:R-:W-:Y:S01]  /*0770*/  ULOP3.LUT UP0, URZ, UR4, UR8, URZ, 0xfc, !UPT ;  /* 0x0000000804ff7292 */ /* 0x001fe2000f80fcff */
[----:B------:R-:W0:Y:S03]  /*0780*/  LDCU.64 UR16, c[0x0][0x3a0] ;  /* 0x00007400ff1077ac */ /* 0x000e260008000a00 */
[----:B-1234-:R-:W-:-:S11]  /*0790*/  ULOP3.LUT UP0, URZ, UR5, UR9, URZ, 0xfc, UP0 ;  /* 0x0000000905ff7292 */ /* 0x01efd6000800fcff */
.L_x_15666:
        /* <DEDUP_REMOVED lines=8> */
[----:B------:R-:W1:Y:S01]  /*0820*/  LDC.64 R76, c[0x0][0x390] ;  /* 0x0000e400ff4c7b82 */ /* 0x000e620000000a00 */
[----:B0-----:R-:W-:Y:S02]  /*0830*/  ISETP.NE.U32.AND P1, PT, RZ, UR16, PT ;  /* 0x00000010ff007c0c */ /* 0x001fe4000bf25070 */
[----:B------:R-:W-:Y:S02]  /*0840*/  ISETP.NE.AND.EX P0, PT, RZ, UR15, PT, P0 ;  /* 0x0000000fff007c0c */ /* 0x000fe4000bf05300 */
[----:B------:R-:W-:-:S11]  /*0850*/  ISETP.NE.AND.EX P1, PT, RZ, UR17, PT, P1 ;  /* 0x00000011ff007c0c */ /* 0x000fd6000bf25310 */
[----:B------:R-:W0:Y:S08]  /*0860*/  @P0 LDC.64 R14, c[0x0][0x398] ;  /* 0x0000e600ff0e0b82 */ /* 0x000e300000000a00 */
[----:B------:R-:W2:Y:S01]  /*0870*/  @P1 LDC.64 R80, c[0x0][0x3a0] ;  /* 0x0000e800ff501b82 */ /* 0x000ea20000000a00 */
[----:B-1----:R-:W-:-:S06]  /*0880*/  IMAD.WIDE.U32 R76, R92, 0x10, R76 ;  /* 0x000000105c4c7825 */ /* 0x002fcc00078e004c */
[----:B------:R-:W5:Y:S01]  /*0890*/  LDG.E.128 R76, desc[UR6][R76.64] ;  /* 0x000000064c4c7981 */ /* 0x000f62000c1e1d00 */
[----:B0-----:R-:W-:-:S05]  /*08a0*/  @P0 IMAD.WIDE.U32 R14, R92, 0x10, R14 ;  /* 0x000000105c0e0825 */ /* 0x001fca00078e000e */
        /* <DEDUP_REMOVED lines=18> */
.L_x_15631:
        /* <DEDUP_REMOVED lines=9> */
.L_x_15630:
        /* <DEDUP_REMOVED lines=12> */
.L_x_15632:
[----:B------:R-:W0:Y:S01]  /*0b20*/  @UP0 LDCU.64 UR4, c[0x0][0x3a8] ;  /* 0x00007500ff0407ac */ /* 0x000e220008000a00 */
[----:B------:R-:W-:Y:S01]  /*0b30*/  PLOP3.LUT P0, PT, PT, PT, UP0, 0x80, 0x8 ;  /* 0x000000000008781c */ /* 0x000fe20003f0f008 */
[----:B------:R-:W-:Y:S01]  /*0b40*/  HFMA2 R77, -RZ, RZ, 0, 9.5367431640625e-07 ;  /* 0x00000010ff4d7431 */ /* 0x000fe200000001ff */
[----:B------:R-:W-:Y:S02]  /*0b50*/  PLOP3.LUT P1, PT, PT, PT, UP0, 0x80, 0x8 ;  /* 0x000000000008781c */ /* 0x000fe40003f2f008 */
[----:B------:R-:W-:-:S09]  /*0b60*/  IADD3 R93, PT, PT, R92, 0x20, RZ ;  /* 0x000000205c5d7810 */ /* 0x000fd20007ffe0ff */
[----:B0-----:R-:W-:-:S05]  /*0b70*/  @P0 IMAD.WIDE.U32 R76, R92, R77, UR4 ;  /* 0x000000045c4c0e25 */ /* 0x001fca000f8e004d */
[----:B------:R1:W-:Y:S02]  /*0b80*/  @P1 STG.E.128 desc[UR6][R76.64], R16 ;  /* 0x000000104c001986 */ /* 0x0003e4000c101d06 */
.L_x_15629:
[----:B0-----:R-:W-:Y:S05]  /*0b90*/  BSYNC.RECONVERGENT B0 ;  /* 0x0000000000007941 */ /* 0x001fea0003800200 */
.L_x_15628:
        /* <DEDUP_REMOVED lines=35> */
.L_x_15635:
        /* <DEDUP_REMOVED lines=23> */
.L_x_15636:
[----:B------:R-:W0:Y:S01]  /*0f40*/  @UP0 LDCU.64 UR4, c[0x0][0x3a8] ;  /* 0x00007500ff0407ac */ /* 0x000e220008000a00 */
[----:B------:R-:W-:Y:S01]  /*0f50*/  PLOP3.LUT P0, PT, PT, PT, UP0, 0x80, 0x8 ;  /* 0x000000000008781c */ /* 0x000fe20003f0f008 */
[----:B------:R-:W-:Y:S01]  /*0f60*/  HFMA2 R76, -RZ, RZ, 0, 9.5367431640625e-07 ;  /* 0x00000010ff4c7431 */ /* 0x000fe200000001ff */
[----:B------:R-:W-:-:S11]  /*0f70*/  PLOP3.LUT P1, PT, PT, PT, UP0, 0x80, 0x8 ;  /* 0x000000000008781c */ /* 0x000fd60003f2f008 */
[C---:B0-----:R-:W-:Y:S01]  /*0f80*/  @P0 IMAD.WIDE.U32 R76, R93.reuse, R76, UR4 ;  /* 0x000000045d4c0e25 */ /* 0x041fe2000f8e004c */
[----:B------:R-:W-:-:S04]  /*0f90*/  IADD3 R93, PT, PT, R93, 0x20, RZ ;  /* 0x000000205d5d7810 */ /* 0x000fc80007ffe0ff */
[----:B------:R0:W-:Y:S03]  /*0fa0*/  @P1 STG.E.128 desc[UR6][R76.64], R16 ;  /* 0x000000104c001986 */ /* 0x0001e6000c101d06 */
.L_x_15634:
[----:B------:R-:W-:Y:S05]  /*0fb0*/  BSYNC.RECONVERGENT B0 ;  /* 0x0000000000007941 */ /* 0x000fea0003800200 */
.L_x_15633:
        /* <DEDUP_REMOVED lines=35> */
.L_x_15639:
        /* <DEDUP_REMOVED lines=23> */
.L_x_15640:
[----:B------:R-:W0:Y:S01]  /*1360*/  @UP0 LDCU.64 UR4, c[0x0][0x3a8] ;  /* 0x00007500ff0407ac */ /* 0x000e220008000a00 */
[----:B------:R-:W-:Y:S01]  /*1370*/  PLOP3.LUT P0, PT, PT, PT, UP0, 0x80, 0x8 ;  /* 0x000000000008781c */ /* 0x000fe20003f0f008 */
[----:B------:R-:W-:Y:S01]  /*1380*/  HFMA2 R76, -RZ, RZ, 0, 9.5367431640625e-07 ;  /* 0x00000010ff4c7431 */ /* 0x000fe200000001ff */
[----:B------:R-:W-:-:S11]  /*1390*/  PLOP3.LUT P1, PT, PT, PT, UP0, 0x80, 0x8 ;  /* 0x000000000008781c */ /* 0x000fd60003f2f008 */
[C---:B0-----:R-:W-:Y:S01]  /*13a0*/  @P0 IMAD.WIDE.U32 R76, R93.reuse, R76, UR4 ;  /* 0x000000045d4c0e25 */ /* 0x041fe2000f8e004c */
[----:B------:R-:W-:-:S04]  /*13b0*/  IADD3 R93, PT, PT, R93, 0x20, RZ ;  /* 0x000000205d5d7810 */ /* 0x000fc80007ffe0ff */
[----:B------:R0:W-:Y:S03]  /*13c0*/  @P1 STG.E.128 desc[UR6][R76.64], R16 ;  /* 0x000000104c001986 */ /* 0x0001e6000c101d06 */
.L_x_15638:
[----:B------:R-:W-:Y:S05]  /*13d0*/  BSYNC.RECONVERGENT B0 ;  /* 0x0000000000007941 */ /* 0x000fea0003800200 */
.L_x_15637:
        /* <DEDUP_REMOVED lines=35> */
.L_x_15643:
        /* <DEDUP_REMOVED lines=23> */
.L_x_15644:
[----:B------:R-:W0:Y:S01]  /*1780*/  @UP0 LDCU.64 UR4, c[0x0][0x3a8] ;  /* 0x00007500ff0407ac */ /* 0x000e220008000a00 */
[----:B------:R-:W-:Y:S01]  /*1790*/  PLOP3.LUT P0, PT, PT, PT, UP0, 0x80, 0x8 ;  /* 0x000000000008781c */ /* 0x000fe20003f0f008 */
[----:B------:R-:W-:Y:S01]  /*17a0*/  HFMA2 R76, -RZ, RZ, 0, 9.5367431640625e-07 ;  /* 0x00000010ff4c7431 */ /* 0x000fe200000001ff */
[----:B------:R-:W-:-:S11]  /*17b0*/  PLOP3.LUT P1, PT, PT, PT, UP0, 0x80, 0x8 ;  /* 0x000000000008781c */ /* 0x000fd60003f2f008 */
[C---:B0-----:R-:W-:Y:S01]  /*17c0*/  @P0 IMAD.WIDE.U32 R76, R93.reuse, R76, UR4 ;  /* 0x000000045d4c0e25 */ /* 0x041fe2000f8e004c */
[----:B------:R-:W-:-:S04]  /*17d0*/  IADD3 R93, PT, PT, R93, 0x20, RZ ;  /* 0x000000205d5d7810 */ /* 0x000fc80007ffe0ff */
[----:B------:R0:W-:Y:S03]  /*17e0*/  @P1 STG.E.128 desc[UR6][R76.64], R16 ;  /* 0x000000104c001986 */ /* 0x0001e6000c101d06 */
.L_x_15642:
[----:B------:R-:W-:Y:S05]  /*17f0*/  BSYNC.RECONVERGENT B0 ;  /* 0x0000000000007941 */ /* 0x000fea0003800200 */
.L_x_15641:
        /* <DEDUP_REMOVED lines=35> */
.L_x_15647:
        /* <DEDUP_REMOVED lines=23> */
.L_x_15648:
[----:B------:R-:W0:Y:S01]  /*1ba0*/  @UP0 LDCU.64 UR4, c[0x0][0x3a8] ;  /* 0x00007500ff0407ac */ /* 0x000e220008000a00 */
[----:B------:R-:W-:Y:S01]  /*1bb0*/  PLOP3.LUT P0, PT, PT, PT, UP0, 0x80, 0x8 ;  /* 0x000000000008781c */ /* 0x000fe20003f0f008 */
[----:B------:R-:W-:Y:S01]  /*1bc0*/  HFMA2 R76, -RZ, RZ, 0, 9.5367431640625e-07 ;  /* 0x00000010ff4c7431 */ /* 0x000fe200000001ff */
[----:B------:R-:W-:-:S11]  /*1bd0*/  PLOP3.LUT P1, PT, PT, PT, UP0, 0x80, 0x8 ;  /* 0x000000000008781c */ /* 0x000fd60003f2f008 */
[C---:B0-----:R-:W-:Y:S01]  /*1be0*/  @P0 IMAD.WIDE.U32 R76, R93.reuse, R76, UR4 ;  /* 0x000000045d4c0e25 */ /* 0x041fe2000f8e004c */
[----:B------:R-:W-:-:S04]  /*1bf0*/  IADD3 R93, PT, PT, R93, 0x20, RZ ;  /* 0x000000205d5d7810 */ /* 0x000fc80007ffe0ff */
[----:B------:R0:W-:Y:S03]  /*1c00*/  @P1 STG.E.128 desc[UR6][R76.64], R16 ;  /* 0x000000104c001986 */ /* 0x0001e6000c101d06 */
.L_x_15646:
[----:B------:R-:W-:Y:S05]  /*1c10*/  BSYNC.RECONVERGENT B0 ;  /* 0x0000000000007941 */ /* 0x000fea0003800200 */
.L_x_15645:
        /* <DEDUP_REMOVED lines=35> */
.L_x_15651:
        /* <DEDUP_REMOVED lines=23> */
.L_x_15652:
[----:B------:R-:W0:Y:S01]  /*1fc0*/  @UP0 LDCU.64 UR4, c[0x0][0x3a8] ;  /* 0x00007500ff0407ac */ /* 0x000e220008000a00 */
[----:B------:R-:W-:Y:S01]  /*1fd0*/  PLOP3.LUT P0, PT, PT, PT, UP0, 0x80, 0x8 ;  /* 0x000000000008781c */ /* 0x000fe20003f0f008 */
[----:B------:R-:W-:Y:S01]  /*1fe0*/  HFMA2 R76, -RZ, RZ, 0, 9.5367431640625e-07 ;  /* 0x00000010ff4c7431 */ /* 0x000fe200000001ff */
[----:B------:R-:W-:-:S11]  /*1ff0*/  PLOP3.LUT P1, PT, PT, PT, UP0, 0x80, 0x8 ;  /* 0x000000000008781c */ /* 0x000fd60003f2f008 */
[----:B0-----:R-:W-:-:S05]  /*2000*/  @P0 IMAD.WIDE.U32 R76, R93, R76, UR4 ;  /* 0x000000045d4c0e25 */ /* 0x001fca000f8e004c */
[----:B------:R0:W-:Y:S02]  /*2010*/  @P1 STG.E.128 desc[UR6][R76.64], R16 ;  /* 0x000000104c001986 */ /* 0x0001e4000c101d06 */
.L_x_15650:
[----:B------:R-:W-:Y:S05]  /*2020*/  BSYNC.RECONVERGENT B0 ;  /* 0x0000000000007941 */ /* 0x000fea0003800200 */
.L_x_15649:
        /* <DEDUP_REMOVED lines=106> */
.L_x_15678:
[----:B------:R-:W-:Y:S01]  /*26d0*/  LOP3.LUT P2, RZ, R98, 0x1f, RZ, 0xc0, !PT ;  /* 0x0000001f62ff7812 */ /* 0x000fe2000784c0ff */
[C---:B------:R-:W-:Y:S01]  /*26e0*/  FMUL.FTZ R76, R95.reuse, R95 ;  /* 0x0000005f5f4c7220 */ /* 0x040fe20000410000 */
[----:B------:R-:W-:Y:S01]  /*26f0*/  ISETP.NE.AND P1, PT, RZ, UR10, PT ;  /* 0x0000000aff007c0c */ /* 0x000fe2000bf25270 */
[----:B01----:R-:W-:Y:S01]  /*2700*/  FADD.FTZ R94, R94, R99 ;  /* 0x000000635e5e7221 */ /* 0x003fe20000010000 */
[----:B------:R-:W-:Y:S02]  /*2710*/  BSSY.RECONVERGENT B0, `(.L_x_15654) ;  /* 0x000001d000007945 */ /* 0x000fe40003800200 */
[----:B------:R-:W-:Y:S01]  /*2720*/  FSEL R96, R76, RZ, P1 ;  /* 0x000000ff4c607208 */ /* 0x000fe20000800000 */
[----:B------:R-:W-:Y:S01]  /*2730*/  FFMA.FTZ R93, R94, R93, UR11 ;  /* 0x0000000b5e5d7e23 */ /* 0x000fe2000801005d */
[----:B------:R-:W-:-:S03]  /*2740*/  FSEL R97, R95, RZ, !P1 ;  /* 0x000000ff5f617208 */ /* 0x000fc60004800000 */
[----:B------:R-:W-:Y:S02]  /*2750*/  FADD.FTZ R93, R93, R96 ;  /* 0x000000605d5d7221 */ /* 0x000fe40000010000 */
[----:B------:R-:W0:Y:S04]  /*2760*/  @!P2 LDC.64 R78, c[0x0][0x3c0] ;  /* 0x0000f000ff4eab82 */ /* 0x000e280000000a00 */
[----:B------:R-:W1:Y:S04]  /*2770*/  MUFU.RSQ R93, R93 ;  /* 0x0000005d005d7308 */ /* 0x000e680000001400 */
[----:B------:R-:W2:Y:S01]  /*2780*/  @!P2 LDC.64 R76, c[0x0][0x3c8] ;  /* 0x0000f200ff4cab82 */ /* 0x000ea20000000a00 */
[----:B0-----:R-:W-:-:S05]  /*2790*/  @!P2 IMAD.WIDE R78, R89, 0x4, R78 ;  /* 0x00000004594ea825 */ /* 0x001fca00078e024e */
[----:B------:R0:W-:Y:S01]  /*27a0*/  @!P2 STG.E desc[UR6][R78.64], R95 ;  /* 0x0000005f4e00a986 */ /* 0x0001e2000c101906 */
[----:B--2---:R-:W-:-:S05]  /*27b0*/  @!P2 IMAD.WIDE R76, R89, 0x4, R76 ;  /* 0x00000004594ca825 */ /* 0x004fca00078e024c */
[----:B-1----:R0:W-:Y:S01]  /*27c0*/  @!P2 STG.E desc[UR6][R76.64], R93 ;  /* 0x0000005d4c00a986 */ /* 0x0021e2000c101906 */
[----:B------:R-:W-:Y:S05]  /*27d0*/  @!P0 BRA `(.L_x_15655) ;  /* 0x0000000000408947 */ /* 0x000fea0003800000 */
[----:B0-----:R-:W0:Y:S01]  /*27e0*/  LDC.64 R94, c[0x0][0x428] ;  /* 0x00010a00ff5e7b82 */ /* 0x001e220000000a00 */
[--C-:B------:R-:W-:Y:S01]  /*27f0*/  FADD.FTZ R76, R81, -R97.reuse ;  /* 0x80000061514c7221 */ /* 0x100fe20000010000 */
[--C-:B------:R-:W-:Y:S01]  /*2800*/  FADD.FTZ R78, R80, -R97.reuse ;  /* 0x80000061504e7221 */ /* 0x100fe20000010000 */
[--C-:B------:R-:W-:Y:S01]  /*2810*/  FADD.FTZ R96, R15, -R97.reuse ;  /* 0x800000610f607221 */ /* 0x100fe20000010000 */
[----:B------:R-:W-:Y:S01]  /*2820*/  FADD.FTZ R98, R14, -R97 ;  /* 0x800000610e627221 */ /* 0x000fe20000010000 */
        /* <DEDUP_REMOVED lines=8> */
[C---:B0-----:R-:W-:Y:S01]  /*28b0*/  IMAD.WIDE.U32 R94, R92.reuse, 0x10, R94 ;  /* 0x000000105c5e7825 */ /* 0x041fe200078e005e */
[----:B------:R-:W-:-:S04]  /*28c0*/  IADD3 R92, PT, PT, R92, 0x20, RZ ;  /* 0x000000205c5c7810 */ /* 0x000fc80007ffe0ff */
[----:B------:R1:W-:Y:S03]  /*28d0*/  STG.E.128 desc[UR6][R94.64], R76 ;  /* 0x0000004c5e007986 */ /* 0x0003e6000c101d06 */
.L_x_15655:
[----:B------:R-:W-:Y:S05]  /*28e0*/  BSYNC.RECONVERGENT B0 ;  /* 0x0000000000007941 */ /* 0x000fea0003800200 */
.L_x_15654:
[----:B------:R-:W-:Y:S01]  /*28f0*/  ISETP.GE.U32.AND P1, PT, R90, 0x40, PT ;  /* 0x000000405a00780c */ /* 0x000fe20003f26070 */
[----:B------:R-:W-:-:S12]  /*2900*/  BSSY.RECONVERGENT B0, `(.L_x_15656) ;  /* 0x0000012000007945 */ /* 0x000fd80003800200 */
[----:B------:R-:W-:Y:S05]  /*2910*/  @!P1 BRA `(.L_x_15657) ;  /* 0x0000000000409947 */ /* 0x000fea0003800000 */
[----:B01----:R-:W0:Y:S01]  /*2920*/  LDC.64 R94, c[0x0][0x428] ;  /* 0x00010a00ff5e7b82 */ /* 0x003e220000000a00 */
        /* <DEDUP_REMOVED lines=15> */
.L_x_15657:
[----:B------:R-:W-:Y:S05]  /*2a20*/  BSYNC.RECONVERGENT B0 ;  /* 0x0000000000007941 */ /* 0x000fea0003800200 */
.L_x_15656:
[----:B------:R-:W-:Y:S01]  /*2a30*/  ISETP.GE.U32.AND P1, PT, R90, 0x60, PT ;  /* 0x000000605a00780c */ /* 0x000fe20003f26070 */
[----:B------:R-:W-:-:S12]  /*2a40*/  BSSY.RECONVERGENT B0, `(.L_x_15658) ;  /* 0x0000012000007945 */ /* 0x000fd80003800200 */
[----:B------:R-:W-:Y:S05]  /*2a50*/  @!P1 BRA `(.L_x_15659) ;  /* 0x0000000000409947 */ /* 0x000fea0003800000 */
[----:B012---:R-:W0:Y:S01]  /*2a60*/  LDC.64 R94, c[0x0][0x428] ;  /* 0x00010a00ff5e7b82 */ /* 0x007e220000000a00 */
        /* <DEDUP_REMOVED lines=15> */
.L_x_15659:
[----:B------:R-:W-:Y:S05]  /*2b60*/  BSYNC.RECONVERGENT B0 ;  /* 0x0000000000007941 */ /* 0x000fea0003800200 */
.L_x_15658:
[----:B------:R-:W-:Y:S01]  /*2b70*/  ISETP.GE.U32.AND P1, PT, R90, 0x80, PT ;  /* 0x000000805a00780c */ /* 0x000fe20003f26070 */
[----:B------:R-:W-:-:S12]  /*2b80*/  BSSY.RECONVERGENT B0, `(.L_x_15660) ;  /* 0x0000012000007945 */ /* 0x000fd80003800200 */
[----:B------:R-:W-:Y:S05]  /*2b90*/  @!P1 BRA `(.L_x_15661) ;  /* 0x0000000000409947 */ /* 0x000fea0003800000 */
[----:B0123--:R-:W0:Y:S01]  /*2ba0*/  LDC.64 R94, c[0x0][0x428] ;  /* 0x00010a00ff5e7b82 */ /* 0x00fe220000000a00 */
        /* <DEDUP_REMOVED lines=15> */
.L_x_15661:
[----:B------:R-:W-:Y:S05]  /*2ca0*/  BSYNC.RECONVERGENT B0 ;  /* 0x0000000000007941 */ /* 0x000fea0003800200 */
.L_x_15660:
        /* <DEDUP_REMOVED lines=19> */
.L_x_15663:
[----:B------:R-:W-:Y:S05]  /*2de0*/  BSYNC.RECONVERGENT B0 ;  /* 0x0000000000007941 */ /* 0x000fea0003800200 */
.L_x_15662:
        /* <DEDUP_REMOVED lines=11> */
[----:B------:R-:W-:-:S03]  /*2ea0*/  FMUL.FTZ R98, R93, R98 ;  /* 0x000000625d627220 */ /* 0x000fc60000410000 */
[----:B-----5:R-:W-:Y:S01]  /*2eb0*/  FFMA.FTZ R78, R95, R34, R30 ;  /* 0x000000225f4e7223 */ /* 0x020fe2000001001e */
[----:B0-----:R-:W-:-:S04]  /*2ec0*/  IMAD.WIDE.U32 R92, R92, 0x10, R76 ;  /* 0x000000105c5c7825 */ /* 0x001fc800078e004c */
[----:B------:R-:W-:Y:S01]  /*2ed0*/  FFMA.FTZ R76, R79, R32, R28 ;  /* 0x000000204f4c7223 */ /* 0x000fe2000001001c */
[----:B------:R-:W-:Y:S01]  /*2ee0*/  FFMA.FTZ R77, R94, R33, R29 ;  /* 0x000000215e4d7223 */ /* 0x000fe2000001001d */
[----:B------:R-:W-:-:S05]  /*2ef0*/  FFMA.FTZ R79, R98, R35, R31 ;  /* 0x00000023624f7223 */ /* 0x000fca000001001f */
[----:B------:R0:W-:Y:S02]  /*2f00*/  STG.E.128 desc[UR6][R92.64], R76 ;  /* 0x0000004c5c007986 */ /* 0x0001e4000c101d06 */
.L_x_15665:
[----:B------:R-:W-:Y:S05]  /*2f10*/  BSYNC.RECONVERGENT B0 ;  /* 0x0000000000007941 */ /* 0x000fea0003800200 */
.L_x_15664:
[----:B01234-:R-:W0:Y:S02]  /*2f20*/  LDC.64 R76, c[0x0][0x380] ;  /* 0x0000e000ff4c7b82 */ /* 0x01fe240000000a00 */
[----:B0-----:R-:W-:-:S04]  /*2f30*/  LEA R89, R76, R89, 0x2 ;  /* 0x000000594c597211 */ /* 0x001fc800078e10ff */
[----:B------:R-:W-:-:S13]  /*2f40*/  ISETP.GE.AND P1, PT, R89, R77, PT ;  /* 0x0000004d5900720c */ /* 0x000fda0003f26270 */
[----:B------:R-:W-:Y:S05]  /*2f50*/  @!P1 BRA `(.L_x_15666) ;  /* 0xffffffd800109947 */ /* 0x000fea000383ffff */
[----:B------:R-:W-:Y:S05]  /*2f60*/  EXIT ;  /* 0x000000000000794d */ /* 0x000fea0003800000 */
.L_x_15653:
        /* <DEDUP_REMOVED lines=8> */
.L_x_15668:
[----:B------:R-:W-:Y:S05]  /*2ff0*/  BSYNC B0 ;  /* 0x0000000000007941 */ /* 0x000fea0003800000 */
.L_x_15667:
        /* <DEDUP_REMOVED lines=10> */
.L_x_15669:
[----:B------:R-:W-:Y:S01]  /*30a0*/  HFMA2 R100, -RZ, RZ, 0, 2.384185791015625e-07 ;  /* 0x00000004ff647431 */ /* 0x000fe200000001ff */
[----:B------:R-:W-:-:S05]  /*30b0*/  MOV R78, R99 ;  /* 0x00000063004e7202 */ /* 0x000fca0000000f00 */
[----:B------:R-:W-:-:S05]  /*30c0*/  FADD.FTZ R78, R77, R78 ;  /* 0x0000004e4d4e7221 */ /* 0x000fca0000010000 */
[----:B------:R-:W-:-:S07]  /*30d0*/  MOV R97, R78 ;  /* 0x0000004e00617202 */ /* 0x000fce0000000f00 */
[----:B------:R-:W-:Y:S05]  /*30e0*/  WARPSYNC.COLLECTIVE R96, `(.L_x_15670) ;  /* 0x0000000060087348 */ /* 0x000fea0003c00000 */
[----:B------:R0:W1:Y:S02]  /*30f0*/  SHFL.BFLY P6, R99, R97, R100, R101 ;  /* 0x0c00006461637389 */ /* 0x00006400000c0065 */
[----:B01----:R-:W-:Y:S05]  /*3100*/  ENDCOLLECTIVE ;  /* 0x000000000000791b */ /* 0x003fea0003800000 */
.L_x_15670:
[----:B------:R-:W-:Y:S01]  /*3110*/  HFMA2 R100, -RZ, RZ, 0, 4.76837158203125e-07 ;  /* 0x00000008ff647431 */ /* 0x000fe200000001ff */
[----:B------:R-:W-:-:S05]  /*3120*/  MOV R79, R99 ;  /* 0x00000063004f7202 */ /* 0x000fca0000000f00 */
[----:B------:R-:W-:-:S05]  /*3130*/  FADD.FTZ R79, R78, R79 ;  /* 0x0000004f4e4f7221 */ /* 0x000fca0000010000 */
[----:B------:R-:W-:-:S07]  /*3140*/  MOV R97, R79 ;  /* 0x0000004f00617202 */ /* 0x000fce0000000f00 */
[----:B------:R-:W-:Y:S05]  /*3150*/  WARPSYNC.COLLECTIVE R96, `(.L_x_15671) ;  /* 0x0000000060087348 */ /* 0x000fea0003c00000 */
[----:B------:R0:W1:Y:S02]  /*3160*/  SHFL.BFLY P6, R99, R97, R100, R101 ;  /* 0x0c00006461637389 */ /* 0x00006400000c0065 */
[----:B01----:R-:W-:Y:S05]  /*3170*/  ENDCOLLECTIVE ;  /* 0x000000000000791b */ /* 0x003fea0003800000 */
.L_x_15671:
[----:B------:R-:W-:Y:S01]  /*3180*/  HFMA2 R100, -RZ, RZ, 0, 9.5367431640625e-07 ;  /* 0x00000010ff647431 */ /* 0x000fe200000001ff */
[----:B------:R-:W-:-:S05]  /*3190*/  MOV R94, R99 ;  /* 0x00000063005e7202 */ /* 0x000fca0000000f00 */
[----:B------:R-:W-:-:S05]  /*31a0*/  FADD.FTZ R94, R79, R94 ;  /* 0x0000005e4f5e7221 */ /* 0x000fca0000010000 */
[----:B------:R-:W-:-:S07]  /*31b0*/  MOV R97, R94 ;  /* 0x0000005e00617202 */ /* 0x000fce0000000f00 */
[----:B------:R-:W-:Y:S05]  /*31c0*/  WARPSYNC.COLLECTIVE R96, `(.L_x_15672) ;  /* 0x0000000060087348 */ /* 0x000fea0003c00000 */
[----:B------:R0:W1:Y:S02]  /*31d0*/  SHFL.BFLY P6, R99, R97, R100, R101 ;  /* 0x0c00006461637389 */ /* 0x00006400000c0065 */
[----:B01----:R-:W-:Y:S05]  /*31e0*/  ENDCOLLECTIVE ;  /* 0x000000000000791b */ /* 0x003fea0003800000 */
.L_x_15672:
        /* <DEDUP_REMOVED lines=57> */
.L_x_15673:
[----:B------:R-:W-:Y:S01]  /*3580*/  HFMA2 R100, -RZ, RZ, 0, 1.1920928955078125e-07 ;  /* 0x00000002ff647431 */ /* 0x000fe200000001ff */
[----:B------:R-:W-:-:S05]  /*3590*/  MOV R77, R99 ;  /* 0x00000063004d7202 */ /* 0x000fca0000000f00 */
[----:B------:R-:W-:-:S05]  /*35a0*/  FADD.FTZ R77, R76, R77 ;  /* 0x0000004d4c4d7221 */ /* 0x000fca0000010000 */
[----:B------:R-:W-:-:S07]  /*35b0*/  MOV R97, R77 ;  /* 0x0000004d00617202 */ /* 0x000fce0000000f00 */
[----:B------:R-:W-:Y:S05]  /*35c0*/  WARPSYNC.COLLECTIVE R96, `(.L_x_15674) ;  /* 0x0000000060087348 */ /* 0x000fea0003c00000 */
[----:B------:R0:W1:Y:S02]  /*35d0*/  SHFL.BFLY P6, R99, R97, R100, R101 ;  /* 0x0c00006461637389 */ /* 0x00006400000c0065 */
[----:B01----:R-:W-:Y:S05]  /*35e0*/  ENDCOLLECTIVE ;  /* 0x000000000000791b */ /* 0x003fea0003800000 */
.L_x_15674:
[----:B------:R-:W-:Y:S01]  /*35f0*/  HFMA2 R100, -RZ, RZ, 0, 2.384185791015625e-07 ;  /* 0x00000004ff647431 */ /* 0x000fe200000001ff */
[----:B------:R-:W-:-:S05]  /*3600*/  MOV R78, R99 ;  /* 0x00000063004e7202 */ /* 0x000fca0000000f00 */
[----:B------:R-:W-:-:S05]  /*3610*/  FADD.FTZ R78, R77, R78 ;  /* 0x0000004e4d4e7221 */ /* 0x000fca0000010000 */
[----:B------:R-:W-:-:S07]  /*3620*/  MOV R97, R78 ;  /* 0x0000004e00617202 */ /* 0x000fce0000000f00 */
[----:B------:R-:W-:Y:S05]  /*3630*/  WARPSYNC.COLLECTIVE R96, `(.L_x_15675) ;  /* 0x0000000060087348 */ /* 0x000fea0003c00000 */
[----:B------:R0:W1:Y:S02]  /*3640*/  SHFL.BFLY P6, R99, R97, R100, R101 ;  /* 0x0c00006461637389 */ /* 0x00006400000c0065 */
[----:B01----:R-:W-:Y:S05]  /*3650*/  ENDCOLLECTIVE ;  /* 0x000000000000791b */ /* 0x003fea0003800000 */
.L_x_15675:
[----:B------:R-:W-:Y:S01]  /*3660*/  HFMA2 R100, -RZ, RZ, 0, 4.76837158203125e-07 ;  /* 0x00000008ff647431 */ /* 0x000fe200000001ff */
[----:B------:R-:W-:-:S05]  /*3670*/  MOV R79, R99 ;  /* 0x00000063004f7202 */ /* 0x000fca0000000f00 */
[----:B------:R-:W-:-:S05]  /*3680*/  FADD.FTZ R79, R78, R79 ;  /* 0x0000004f4e4f7221 */ /* 0x000fca0000010000 */
[----:B------:R-:W-:-:S07]  /*3690*/  MOV R97, R79 ;  /* 0x0000004f00617202 */ /* 0x000fce0000000f00 */
[----:B------:R-:W-:Y:S05]  /*36a0*/  WARPSYNC.COLLECTIVE R96, `(.L_x_15676) ;  /* 0x0000000060087348 */ /* 0x000fea0003c00000 */
[----:B------:R0:W1:Y:S02]  /*36b0*/  SHFL.BFLY P6, R99, R97, R100, R101 ;  /* 0x0c00006461637389 */ /* 0x00006400000c0065 */
[----:B01----:R-:W-:Y:S05]  /*36c0*/  ENDCOLLECTIVE ;  /* 0x000000000000791b */ /* 0x003fea0003800000 */
.L_x_15676:
[----:B------:R-:W-:Y:S01]  /*36d0*/  HFMA2 R100, -RZ, RZ, 0, 9.5367431640625e-07 ;  /* 0x00000010ff647431 */ /* 0x000fe200000001ff */
[----:B------:R-:W-:-:S05]  /*36e0*/  MOV R94, R99 ;  /* 0x00000063005e7202 */ /* 0x000fca0000000f00 */
[----:B------:R-:W-:-:S05]  /*36f0*/  FADD.FTZ R94, R79, R94 ;  /* 0x0000005e4f5e7221 */ /* 0x000fca0000010000 */
[----:B------:R-:W-:-:S07]  /*3700*/  MOV R97, R94 ;  /* 0x0000005e00617202 */ /* 0x000fce0000000f00 */
[----:B------:R-:W-:Y:S05]  /*3710*/  WARPSYNC.COLLECTIVE R96, `(.L_x_15677) ;  /* 0x0000000060087348 */ /* 0x000fea0003c00000 */
[----:B------:R0:W1:Y:S02]  /*3720*/  SHFL.BFLY P6, R99, R97, R100, R101 ;  /* 0x0c00006461637389 */ /* 0x00006400000c0065 */
[----:B01----:R-:W-:Y:S05]  /*3730*/  ENDCOLLECTIVE ;  /* 0x000000000000791b */ /* 0x003fea0003800000 */
.L_x_15677:
[----:B------:R-:W-:Y:S05]  /*3740*/  BRA `(.L_x_15678) ;  /* 0xffffffec00e07947 */ /* 0x000fea000383ffff */
.L_x_15679:
        /* <DEDUP_REMOVED lines=11> */
.L_x_17419:


//--------------------- .text._ZN10layer_norm31ln_parallel_residual_fwd_kernelINS_13Kernel_traitsIfffffjLj768ELj1ELj4ELj1ELj16ENS_18Kernel_traits_baseILj768EfffffjLj128EEEEELb0ELb1ELb1EEEvNS_9FwdParamsE --------------------------
	.section	.text._ZN10layer_norm31ln_parallel_residual_fwd_kernelINS_13Kernel_traitsIfffffjLj768ELj1ELj4ELj1ELj16ENS_18Kernel_traits_baseILj768EfffffjLj128EEEEELb0ELb1ELb1EEEvNS_9FwdParamsE,"ax",@progbits
	.align	128
        .global         _ZN10layer_norm31ln_parallel_residual_fwd_kernelINS_13Kernel_traitsIfffffjLj768ELj1ELj4ELj1ELj16ENS_18Kernel_traits_baseILj768EfffffjLj128EEEEELb0ELb1ELb1EEEvNS_9FwdParamsE
        .type           _ZN10layer_norm31ln_parallel_residual_fwd_kernelINS_13Kernel_traitsIfffffjLj768ELj1ELj4ELj1ELj16ENS_18Kernel_traits_baseILj768EfffffjLj128EEEEELb0ELb1ELb1EEEvNS_9FwdParamsE,@function
        .size           _ZN10layer_norm31ln_parallel_residual_fwd_kernelINS_13Kernel_traitsIfffffjLj768ELj1ELj4ELj1ELj16ENS_18Kernel_traits_baseILj768EfffffjLj128EEEEELb0ELb1ELb1EEEvNS_9FwdParamsE,(.L_x_17420 - _ZN10layer_norm31ln_parallel_residual_fwd_kernelINS_13Kernel_traitsIfffffjLj768ELj1ELj4ELj1ELj16ENS_18Kernel_traits_baseILj768EfffffjLj128EEEEELb0ELb1ELb1EEEvNS_9FwdParamsE)
        .other          _ZN10layer_norm31ln_parallel_residual_fwd_kernelINS_13Kernel_traitsIfffffjLj768ELj1ELj4ELj1ELj16ENS_18Kernel_traits_baseILj768EfffffjLj128EEEEELb0ELb1ELb1EEEvNS_9FwdParamsE,@"STO_CUDA_ENTRY STV_DEFAULT"
_ZN10layer_norm31ln_parallel_residual_fwd_kernelINS_13Kernel_traitsIfffffjLj768ELj1ELj4ELj1ELj16ENS_18Kernel_traits_baseILj768EfffffjLj128EEEEELb0ELb1ELb1EEEvNS_9FwdParamsE:
.text._ZN10layer_norm31ln_parallel_residual_fwd_kernelINS_13Kernel_traitsIfffffjLj768ELj1ELj4ELj1ELj16ENS_18Kernel_traits_baseILj768EfffffjLj128EEEEELb0ELb1ELb1EEEvNS_9FwdParamsE:
        /* <DEDUP_REMOVED lines=52> */
.L_x_15680:
[----:B------:R-:W0:Y:S02]  /*0340*/  LDCU UR4, c[0x0][0x384] ;  /* 0x00007080ff0477ac */ /* 0x000e240008000800 */
[----:B0-----:R-:W-:-:S13]  /*0350*/  ISETP.GE.AND P1, PT, R2, UR4, PT ;  /* 0x0000000402007c0c */ /* 0x001fda000bf26270 */
[----:B------:R-:W-:Y:S05]  /*0360*/  @P1 EXIT ;  /* 0x000000000000194d */ /* 0x000fea0003800000 */
[----:B------:R-:W-:Y:S01]  /*0370*/  ISETP.NE.U32.AND P1, PT, R8, RZ, PT ;  /* 0x000000ff0800720c */ /* 0x000fe20003f25070 */
[----:B------:R-:W0:Y:S03]  /*0380*/  LDCU UR4, c[0x0][0x388] ;  /* 0x00007100ff0477ac */ /* 0x000e260008000800 */
[----:B------:R-:W-:Y:S01]  /*0390*/  ISETP.NE.AND.EX P1, PT, R9, RZ, PT, P1 ;  /* 0x000000ff0900720c */ /* 0x000fe20003f25310 */
[----:B------:R-:W1:Y:S01]  /*03a0*/  LDCU.U8 UR10, c[0x0][0x410] ;  /* 0x00008200ff0a77ac */ /* 0x000e620008000000 */
[----:B------:R-:W2:Y:S01]  /*03b0*/  LDCU UR5, c[0x0][0x448] ;  /* 0x00008900ff0577ac */ /* 0x000ea20008000800 */
[----:B------:R-:W3:Y:S10]  /*03c0*/  LDCU.64 UR8, c[0x0][0x398] ;  /* 0x00007300ff0877ac */ /* 0x000ef40008000a00 */
.L_x_15696:
[----:B----4-:R-:W4:Y:S01]  /*03d0*/  LDC.64 R80, c[0x0][0x3a0] ;  /* 0x0000e800ff507b82 */ /* 0x010f220000000a00 */
[----:B0-----:R-:W-:-:S05]  /*03e0*/  IMAD R0, R2, UR4, RZ ;  /* 0x0000000402007c24 */ /* 0x001fca000f8e02ff */
[----:B------:R-:W-:Y:S02]  /*03f0*/  SHF.R.S32.HI R65, RZ, 0x1f, R0 ;  /* 0x0000001fff417819 */ /* 0x000fe40000011400 */
[----:B------:R-:W0:Y:S02]  /*0400*/  @P1 LDC.64 R66, c[0x0][0x398] ;  /* 0x0000e600ff421b82 */ /* 0x000e240000000a00 */
[----:B------:R-:W-:-:S04]  /*0410*/  LEA.HI R0, R65, R0, RZ, 0x2 ;  /* 0x0000000041007211 */ /* 0x000fc800078f10ff */
[----:B------:R-:W-:Y:S02]  /*0420*/  LEA.HI.SX32 R73, R0, R3, 0x1e ;  /* 0x0000000300497211 */ /* 0x000fe400078ff2ff */
[----:B------:R-:W1:Y:S01]  /*0430*/  LDC.64 R74, c[0x0][0x390] ;  /* 0x0000e400ff4a7b82 */ /* 0x000e620000000a00 */
[----:B----4-:R-:W-:-:S04]  /*0440*/  ISETP.NE.U32.AND P2, PT, R80, RZ, PT ;  /* 0x000000ff5000720c */ /* 0x010fc80003f45070 */
[----:B------:R-:W-:Y:S01]  /*0450*/  ISETP.NE.AND.EX P2, PT, R81, RZ, PT, P2 ;  /* 0x000000ff5100720c */ /* 0x000fe20003f45320 */
[----:B0-----:R-:W-:-:S05]  /*0460*/  @P1 IMAD.WIDE.U32 R66, R73, 0x10, R66 ;  /* 0x0000001049421825 */ /* 0x001fca00078e0042 */
[----:B-----5:R0:W5:Y:S01]  /*0470*/  @P1 LDG.E.128 R12, desc[UR6][R66.64] ;  /* 0x00000006420c1981 */ /* 0x020162000c1e1d00 */
[----:B-1----:R-:W-:-:S06]  /*0480*/  IMAD.WIDE.U32 R64, R73, 0x10, R74 ;  /* 0x0000001049407825 */ /* 0x002fcc00078e004a */
[----:B------:R-:W1:Y:S01]  /*0490*/  @P2 LDC.64 R68, c[0x0][0x3a0] ;  /* 0x0000e800ff442b82 */ /* 0x000e620000000a00 */
[----:B------:R0:W5:Y:S01]  /*04a0*/  LDG.E.128 R76, desc[UR6][R64.64] ;  /* 0x00000006404c7981 */ /* 0x000162000c1e1d00 */
[----:B-1----:R-:W-:-:S05]  /*04b0*/  @P2 IMAD.WIDE.U32 R68, R73, 0x10, R68 ;  /* 0x0000001049442825 */ /* 0x002fca00078e0044 */
[----:B------:R0:W5:Y:S01]  /*04c0*/  @P2 LDG.E.128 R8, desc[UR6][R68.64] ;  /* 0x0000000644082981 */ /* 0x000162000c1e1d00 */
[----:B------:R-:W-:Y:S04]  /*04d0*/  BSSY.RECONVERGENT B0, `(.L_x_15681) ;  /* 0x0000025000007945 */ /* 0x000fe80003800200 */
        /* <DEDUP_REMOVED lines=15> */
.L_x_15683:
        /* <DEDUP_REMOVED lines=9> */
.L_x_15682:
        /* <DEDUP_REMOVED lines=12> */
.L_x_15684:
[----:B--23--:R-:W-:Y:S05]  /*0720*/  BSYNC.RECONVERGENT B0 ;  /* 0x0000000000007941 */ /* 0x00cfea0003800200 */
.L_x_15681:
[----:B------:R-:W-:Y:S01]  /*0730*/  UISETP.NE.U32.AND UP0, UPT, UR8, URZ, UPT ;  /* 0x000000ff0800728c */ /* 0x000fe2000bf05070 */
[----:B0-----:R-:W0:Y:S01]  /*0740*/  @P0 LDC.64 R68, c[0x0][0x3a8] ;  /* 0x0000ea00ff440b82 */ /* 0x001e220000000a00 */
        /* <DEDUP_REMOVED lines=31> */
.L_x_15685:
        /* <DEDUP_REMOVED lines=23> */
.L_x_15686:
        /* <DEDUP_REMOVED lines=26> */
.L_x_15687:
        /* <DEDUP_REMOVED lines=21> */
.L_x_15688:
        /* <DEDUP_REMOVED lines=26> */
.L_x_15689:
        /* <DEDUP_REMOVED lines=21> */
.L_x_15690:
        /* <DEDUP_REMOVED lines=26> */
.L_x_15691:
        /* <DEDUP_REMOVED lines=21> */
.L_x_15692:
        /* <DEDUP_REMOVED lines=26> */
.L_x_15693:
        /* <DEDUP_REMOVED lines=21> */
.L_x_15694:
        /* <DEDUP_REMOVED lines=100> */
.L_x_15708:
[----:B------:R-:W-:Y:S01]  /*1cb0*/  FMUL.FTZ R0, R95, R95 ;  /* 0x0000005f5f007220 */ /* 0x000fe20000410000 */
[----:B------:R-:W-:Y:S01]  /*1cc0*/  ISETP.NE.AND P3, PT, RZ, UR10, PT ;  /* 0x0000000aff007c0c */ /* 0x000fe2000bf65270 */
[----:B-1----:R-:W-:Y:S01]  /*1cd0*/  FADD.FTZ R101, R94, R101 ;  /* 0x000000655e657221 */ /* 0x002fe20000010000 */
[----:B------:R-:W1:Y:S02]  /*1ce0*/  @!P2 LDC.64 R66, c[0x0][0x3c0] ;  /* 0x0000f000ff42ab82 */ /* 0x000e640000000a00 */
[----:B------:R-:W-:Y:S01]  /*1cf0*/  FSEL R65, R0, RZ, P3 ;  /* 0x000000ff00417208 */ /* 0x000fe20001800000 */
[----:B------:R-:W-:Y:S01]  /*1d00*/  FFMA.FTZ R64, R101, R64, UR5 ;  /* 0x0000000565407e23 */ /* 0x000fe20008010040 */
[----:B------:R-:W-:-:S03]  /*1d10*/  FSEL R0, R95, RZ, !P3 ;  /* 0x000000ff5f007208 */ /* 0x000fc60005800000 */
[----:B------:R-:W-:Y:S02]  /*1d20*/  FADD.FTZ R101, R64, R65 ;  /* 0x0000004140657221 */ /* 0x000fe40000010000 */
[----:B------:R-:W2:Y:S01]  /*1d30*/  @!P2 LDC.64 R64, c[0x0][0x3c8] ;  /* 0x0000f200ff40ab82 */ /* 0x000ea20000000a00 */
[C---:B------:R-:W-:Y:S01]  /*1d40*/  FADD.FTZ R106, -R0.reuse, R78 ;  /* 0x0000004e006a7221 */ /* 0x040fe20000010100 */
[C---:B------:R-:W-:Y:S01]  /*1d50*/  FADD.FTZ R78, -R0.reuse, R77 ;  /* 0x0000004d004e7221 */ /* 0x040fe20000010100 */
[C---:B------:R-:W-:Y:S01]  /*1d60*/  FADD.FTZ R112, -R0.reuse, R93 ;  /* 0x0000005d00707221 */ /* 0x040fe20000010100 */
[----:B------:R-:W3:Y:S01]  /*1d70*/  MUFU.RSQ R77, R101 ;  /* 0x00000065004d7308 */ /* 0x000ee20000001400 */
[C---:B------:R-:W-:Y:S01]  /*1d80*/  FADD.FTZ R114, -R0.reuse, R92 ;  /* 0x0000005c00727221 */ /* 0x040fe20000010100 */
[C---:B0-----:R-:W-:Y:S01]  /*1d90*/  FADD.FTZ R94, -R0.reuse, R87 ;  /* 0x00000057005e7221 */ /* 0x041fe20000010100 */
[C---:B------:R-:W-:Y:S01]  /*1da0*/  FADD.FTZ R102, -R0.reuse, R82 ;  /* 0x0000005200667221 */ /* 0x040fe20000010100 */
[----:B------:R-:W0:Y:S01]  /*1db0*/  LDC.64 R92, c[0x0][0x428] ;  /* 0x00010a00ff5c7b82 */ /* 0x000e220000000a00 */
        /* <DEDUP_REMOVED lines=18> */
[----:B--2---:R-:W-:-:S04]  /*1ee0*/  @!P2 IMAD.WIDE R74, R2, 0x4, R64 ;  /* 0x00000004024aa825 */ /* 0x004fc800078e0240 */
[C---:B---3--:R-:W-:Y:S01]  /*1ef0*/  FMUL.FTZ R65, R77.reuse, R94 ;  /* 0x0000005e4d417220 */ /* 0x048fe20000410000 */
[C---:B------:R-:W-:Y:S01]  /*1f00*/  FMUL.FTZ R94, R77.reuse, R84 ;  /* 0x000000544d5e7220 */ /* 0x040fe20000410000 */
[----:B------:R-:W-:Y:S01]  /*1f10*/  FMUL.FTZ R86, R77, R86 ;  /* 0x000000564d567220 */ /* 0x000fe20000410000 */
[----:B-1----:R-:W-:-:S04]  /*1f20*/  @!P2 IMAD.WIDE R66, R2, 0x4, R66 ;  /* 0x000000040242a825 */ /* 0x002fc800078e0242 */
[C---:B------:R-:W-:Y:S01]  /*1f30*/  FMUL.FTZ R87, R77.reuse, R100 ;  /* 0x000000644d577220 */ /* 0x040fe20000410000 */
[----:B------:R-:W-:Y:S01]  /*1f40*/  FMUL.FTZ R111, R77, R78 ;  /* 0x0000004e4d6f7220 */ /* 0x000fe20000410000 */
[----:B------:R-:W-:Y:S01]  /*1f50*/  FFMA.FTZ R64, R65, R60, R36 ;  /* 0x0000003c41407223 */ /* 0x000fe20000010024 */
[----:B0-----:R-:W-:Y:S01]  /*1f60*/  IMAD.WIDE.U32 R78, R73, 0x10, R92 ;  /* 0x00000010494e7825 */ /* 0x001fe200078e005c */
[----:B------:R0:W-:Y:S03]  /*1f70*/  @!P2 STG.E desc[UR6][R66.64], R95 ;  /* 0x0000005f4200a986 */ /* 0x0001e6000c101906 */
        /* <DEDUP_REMOVED lines=11> */
[----:B0-----:R-:W-:Y:S01]  /*2030*/  FFMA.FTZ R67, R94, R63, R39 ;  /* 0x0000003f5e437223 */ /* 0x001fe20000010027 */
[----:B------:R-:W-:Y:S01]  /*2040*/  FFMA.FTZ R66, R87, R62, R38 ;  /* 0x0000003e57427223 */ /* 0x000fe20000010026 */
[----:B------:R-:W0:Y:S01]  /*2050*/  LDC.64 R94, c[0x0][0x380] ;  /* 0x0000e000ff5e7b82 */ /* 0x000e220000000a00 */
        /* <DEDUP_REMOVED lines=8> */
[----:B------:R-:W-:Y:S01]  /*20e0*/  FMUL.FTZ R96, R77, R120 ;  /* 0x000000784d607220 */ /* 0x000fe20000410000 */
[----:B------:R-:W-:-:S04]  /*20f0*/  IMAD.WIDE.U32 R84, R71, 0x10, R92 ;  /* 0x0000001047547825 */ /* 0x000fc800078e005c */
[----:B------:R-:W-:Y:S01]  /*2100*/  FMUL.FTZ R0, R77, R0 ;  /* 0x000000004d007220 */ /* 0x000fe20000410000 */
[----:B------:R2:W-:Y:S01]  /*2110*/  STG.E.128 desc[UR6][R78.64], R64 ;  /* 0x000000404e007986 */ /* 0x0005e2000c101d06 */
[----:B------:R-:W-:Y:S01]  /*2120*/  FFMA.FTZ R71, R104, R59, R35 ;  /* 0x0000003b68477223 */ /* 0x000fe20000010023 */
[----:B------:R-:W-:-:S04]  /*2130*/  IMAD.WIDE.U32 R86, R68, 0x10, R92 ;  /* 0x0000001044567825 */ /* 0x000fc800078e005c */
[----:B------:R-:W-:Y:S01]  /*2140*/  FFMA.FTZ R68, R105, R56, R32 ;  /* 0x0000003869447223 */ /* 0x000fe20000010020 */
[----:B------:R-:W-:Y:S01]  /*2150*/  FFMA.FTZ R73, R106, R53, R29 ;  /* 0x000000356a497223 */ /* 0x000fe2000001001d */
[----:B------:R-:W-:-:S04]  /*2160*/  IMAD.WIDE.U32 R88, R69, 0x10, R92 ;  /* 0x0000001045587825 */ /* 0x000fc800078e005c */
[----:B------:R-:W-:Y:S01]  /*2170*/  FFMA.FTZ R69, R102, R57, R33 ;  /* 0x0000003966457223 */ /* 0x000fe20000010021 */
[----:B-1----:R-:W-:Y:S01]  /*2180*/  FFMA.FTZ R74, R111, R54, R30 ;  /* 0x000000366f4a7223 */ /* 0x002fe2000001001e */
[----:B------:R-:W-:Y:S01]  /*2190*/  FFMA.FTZ R75, R76, R55, R31 ;  /* 0x000000374c4b7223 */ /* 0x000fe2000001001f */
[----:B------:R-:W-:-:S04]  /*21a0*/  IMAD.WIDE.U32 R90, R70, 0x10, R92 ;  /* 0x00000010465a7825 */ /* 0x000fc800078e005c */
[----:B------:R-:W-:Y:S01]  /*21b0*/  FFMA.FTZ R70, R107, R58, R34 ;  /* 0x0000003a6b467223 */ /* 0x000fe20000010022 */
[----:B------:R-:W-:Y:S01]  /*21c0*/  FFMA.FTZ R76, R103, R48, R24 ;  /* 0x00000030674c7223 */ /* 0x000fe20000010018 */
[----:B------:R-:W-:Y:S01]  /*21d0*/  FFMA.FTZ R77, R100, R49, R25 ;  /* 0x00000031644d7223 */ /* 0x000fe20000010019 */
[----:B------:R-:W-:-:S04]  /*21e0*/  IMAD.WIDE.U32 R92, R72, 0x10, R92 ;  /* 0x00000010485c7825 */ /* 0x000fc800078e005c */
[----:B------:R-:W-:Y:S01]  /*21f0*/  FFMA.FTZ R72, R109, R52, R28 ;  /* 0x000000346d487223 */ /* 0x000fe2000001001c */
[----:B------:R4:W-:Y:S01]  /*2200*/  STG.E.128 desc[UR6][R84.64], R68 ;  /* 0x0000004454007986 */ /* 0x0009e2000c101d06 */
[----:B0-----:R-:W-:Y:S01]  /*2210*/  LEA R2, R94, R2, 0x2 ;  /* 0x000000025e027211 */ /* 0x001fe200078e10ff */
        /* <DEDUP_REMOVED lines=17> */
.L_x_15695:
        /* <DEDUP_REMOVED lines=8> */
.L_x_15698:
[----:B------:R-:W-:Y:S05]  /*23b0*/  BSYNC B0 ;  /* 0x0000000000007941 */ /* 0x000fea0003800000 */
.L_x_15697:
        /* <DEDUP_REMOVED lines=10> */
.L_x_15699:
[----:B------:R-:W-:Y:S01]  /*2460*/  HFMA2 R104, -RZ, RZ, 0, 2.384185791015625e-07 ;  /* 0x00000004ff687431 */ /* 0x000fe200000001ff */
[----:B------:R-:W-:-:S05]  /*2470*/  MOV R0, R101 ;  /* 0x0000006500007202 */ /* 0x000fca0000000f00 */
[----:B------:R-:W-:-:S05]  /*2480*/  FADD.FTZ R66, R65, R0 ;  /* 0x0000000041427221 */ /* 0x000fca0000010000 */
[----:B------:R-:W-:-:S07]  /*2490*/  MOV R103, R66 ;  /* 0x0000004200677202 */ /* 0x000fce0000000f00 */
[----:B------:R-:W-:Y:S05]  /*24a0*/  WARPSYNC.COLLECTIVE R102, `(.L_x_15700) ;  /* 0x0000000066087348 */ /* 0x000fea0003c00000 */
[----:B------:R0:W1:Y:S02]  /*24b0*/  SHFL.BFLY P3, R101, R103, R104, R105 ;  /* 0x0c00006867657389 */ /* 0x0000640000060069 */
[----:B01----:R-:W-:Y:S05]  /*24c0*/  ENDCOLLECTIVE ;  /* 0x000000000000791b */ /* 0x003fea0003800000 */
.L_x_15700:
[----:B------:R-:W-:Y:S01]  /*24d0*/  HFMA2 R104, -RZ, RZ, 0, 4.76837158203125e-07 ;  /* 0x00000008ff687431 */ /* 0x000fe200000001ff */
[----:B------:R-:W-:-:S05]  /*24e0*/  MOV R95, R101 ;  /* 0x00000065005f7202 */ /* 0x000fca0000000f00 */
[----:B------:R-:W-:-:S05]  /*24f0*/  FADD.FTZ R94, R66, R95 ;  /* 0x0000005f425e7221 */ /* 0x000fca0000010000 */
[----:B------:R-:W-:-:S07]  /*2500*/  MOV R103, R94 ;  /* 0x0000005e00677202 */ /* 0x000fce0000000f00 */
[----:B------:R-:W-:Y:S05]  /*2510*/  WARPSYNC.COLLECTIVE R102, `(.L_x_15701) ;  /* 0x0000000066087348 */ /* 0x000fea0003c00000 */
[----:B------:R0:W1:Y:S02]  /*2520*/  SHFL.BFLY P3, R101, R103, R104, R105 ;  /* 0x0c00006867657389 */ /* 0x0000640000060069 */
[----:B01----:R-:W-:Y:S05]  /*2530*/  ENDCOLLECTIVE ;  /* 0x000000000000791b */ /* 0x003fea0003800000 */
.L_x_15701:
[----:B------:R-:W-:Y:S01]  /*2540*/  HFMA2 R104, -RZ, RZ, 0, 9.5367431640625e-07 ;  /* 0x00000010ff687431 */ /* 0x000fe200000001ff */
[----:B------:R-:W-:-:S05]  /*2550*/  MOV R95, R101 ;  /* 0x00000065005f7202 */ /* 0x000fca0000000f00 */
[----:B------:R-:W-:-:S05]  /*2560*/  FADD.FTZ R100, R94, R95 ;  /* 0x0000005f5e647221 */ /* 0x000fca0000010000 */
[----:B------:R-:W-:-:S07]  /*2570*/  MOV R103, R100 ;  /* 0x0000006400677202 */ /* 0x000fce0000000f00 */
[----:B------:R-:W-:Y:S05]  /*2580*/  WARPSYNC.COLLECTIVE R102, `(.L_x_15702) ;  /* 0x0000000066087348 */ /* 0x000fea0003c00000 */
[----:B------:R0:W1:Y:S02]  /*2590*/  SHFL.BFLY P3, R101, R103, R104, R105 ;  /* 0x0c00006867657389 */ /* 0x0000640000060069 */
[----:B01----:R-:W-:Y:S05]  /*25a0*/  ENDCOLLECTIVE ;  /* 0x000000000000791b */ /* 0x003fea0003800000 */
.L_x_15702:
        /* <DEDUP_REMOVED lines=56> */
.L_x_15703:
[----:B------:R-:W-:Y:S01]  /*2930*/  HFMA2 R104, -RZ, RZ, 0, 1.1920928955078125e-07 ;  /* 0x00000002ff687431 */ /* 0x000fe200000001ff */
[----:B------:R-:W-:-:S05]  /*2940*/  MOV R65, R101 ;  /* 0x0000006500417202 */ /* 0x000fca0000000f00 */
[----:B------:R-:W-:-:S05]  /*2950*/  FADD.FTZ R65, R0, R65 ;  /* 0x0000004100417221 */ /* 0x000fca0000010000 */
[----:B------:R-:W-:-:S07]  /*2960*/  MOV R103, R65 ;  /* 0x0000004100677202 */ /* 0x000fce0000000f00 */
[----:B------:R-:W-:Y:S05]  /*2970*/  WARPSYNC.COLLECTIVE R102, `(.L_x_15704) ;  /* 0x0000000066087348 */ /* 0x000fea0003c00000 */
[----:B------:R0:W1:Y:S02]  /*2980*/  SHFL.BFLY P3, R101, R103, R104, R105 ;  /* 0x0c00006867657389 */ /* 0x0000640000060069 */
[----:B01----:R-:W-:Y:S05]  /*2990*/  ENDCOLLECTIVE ;  /* 0x000000000000791b */ /* 0x003fea0003800000 */
.L_x_15704:
[----:B------:R-:W-:Y:S01]  /*29a0*/  HFMA2 R104, -RZ, RZ, 0, 2.384185791015625e-07 ;  /* 0x00000004ff687431 */ /* 0x000fe200000001ff */
[----:B------:R-:W-:-:S05]  /*29b0*/  MOV R66, R101 ;  /* 0x0000006500427202 */ /* 0x000fca0000000f00 */
[----:B------:R-:W-:-:S05]  /*29c0*/  FADD.FTZ R66, R65, R66 ;  /* 0x0000004241427221 */ /* 0x000fca0000010000 */
[----:B------:R-:W-:-:S07]  /*29d0*/  MOV R103, R66 ;  /* 0x0000004200677202 */ /* 0x000fce0000000f00 */
[----:B------:R-:W-:Y:S05]  /*29e0*/  WARPSYNC.COLLECTIVE R102, `(.L_x_15705) ;  /* 0x0000000066087348 */ /* 0x000fea0003c00000 */
[----:B------:R0:W1:Y:S02]  /*29f0*/  SHFL.BFLY P3, R101, R103, R104, R105 ;  /* 0x0c00006867657389 */ /* 0x0000640000060069 */
[----:B01----:R-:W-:Y:S05]  /*2a00*/  ENDCOLLECTIVE ;  /* 0x000000000000791b */ /* 0x003fea0003800000 */
.L_x_15705:
[----:B------:R-:W-:Y:S01]  /*2a10*/  HFMA2 R104, -RZ, RZ, 0, 4.76837158203125e-07 ;  /* 0x00000008ff687431 */ /* 0x000fe200000001ff */
[----:B------:R-:W-:-:S05]  /*2a20*/  MOV R67, R101 ;  /* 0x0000006500437202 */ /* 0x000fca0000000f00 */
[----:B------:R-:W-:-:S05]  /*2a30*/  FADD.FTZ R67, R66, R67 ;  /* 0x0000004342437221 */ /* 0x000fca0000010000 */
[----:B------:R-:W-:-:S07]  /*2a40*/  MOV R103, R67 ;  /* 0x0000004300677202 */ /* 0x000fce0000000f00 */
[----:B------:R-:W-:Y:S05]  /*2a50*/  WARPSYNC.COLLECTIVE R102, `(.L_x_15706) ;  /* 0x0000000066087348 */ /* 0x000fea0003c00000 */
[----:B------:R0:W1:Y:S02]  /*2a60*/  SHFL.BFLY P3, R101, R103, R104, R105 ;  /* 0x0c00006867657389 */ /* 0x0000640000060069 */
[----:B01----:R-:W-:Y:S05]  /*2a70*/  ENDCOLLECTIVE ;  /* 0x000000000000791b */ /* 0x003fea0003800000 */
.L_x_15706:
[----:B------:R-:W-:Y:S01]  /*2a80*/  HFMA2 R104, -RZ, RZ, 0, 9.5367431640625e-07 ;  /* 0x00000010ff687431 */ /* 0x000fe200000001ff */
[----:B------:R-:W-:-:S05]  /*2a90*/  MOV R94, R101 ;  /* 0x00000065005e7202 */ /* 0x000fca0000000f00 */
[----:B------:R-:W-:-:S05]  /*2aa0*/  FADD.FTZ R94, R67, R94 ;  /* 0x0000005e435e7221 */ /* 0x000fca0000010000 */
[----:B------:R-:W-:-:S07]  /*2ab0*/  MOV R103, R94 ;  /* 0x0000005e00677202 */ /* 0x000fce0000000f00 */
[----:B------:R-:W-:Y:S05]  /*2ac0*/  WARPSYNC.COLLECTIVE R102, `(.L_x_15707) ;  /* 0x0000000066087348 */ /* 0x000fea0003c00000 */
[----:B------:R0:W1:Y:S02]  /*2ad0*/  SHFL.BFLY P3, R101, R103, R104, R105 ;  /* 0x0c00006867657389 */ /* 0x0000640000060069 */
[----:B01----:R-:W-:Y:S05]  /*2ae0*/  ENDCOLLECTIVE ;  /* 0x000000000000791b */ /* 0x003fea0003800000 */
.L_x_15707:
[----:B------:R-:W-:Y:S05]  /*2af0*/  BRA `(.L_x_15708) ;  /* 0xfffffff0006c7947 */ /* 0x000fea000383ffff */
.L_x_15709:
        /* <DEDUP_REMOVED lines=16> */
.L_x_17420:


//--------------------- .text._ZN10layer_norm31ln_parallel_residual_fwd_kernelINS_13Kernel_traitsIfffffjLj768ELj1ELj4ELj1ELj16ENS_18Kernel_traits_baseILj768EfffffjLj128EEEEELb1ELb0ELb0EEEvNS_9FwdParamsE --------------------------
	.section	.text._ZN10layer_norm31ln_parallel_residual_fwd_kernelINS_13Kernel_traitsIfffffjLj768ELj1ELj4ELj1ELj16ENS_18Kernel_traits_baseILj768EfffffjLj128EEEEELb1ELb0ELb0EEEvNS_9FwdParamsE,"ax",@progbits
	.align	128
        .global         _ZN10layer_norm31ln_parallel_residual_fwd_kernelINS_13Kernel_traitsIfffffjLj768ELj1ELj4ELj1ELj16ENS_18Kernel_traits_baseILj768EfffffjLj128EEEEELb1ELb0ELb0EEEvNS_9FwdParamsE
        .type           _ZN10layer_norm31ln_parallel_residual_fwd_kernelINS_13Kernel_traitsIfffffjLj768ELj1ELj4ELj1ELj16ENS_18Kernel_traits_baseILj768EfffffjLj128EEEEELb1ELb0ELb0EEEvNS_9FwdParamsE,@function
        .size           _ZN10layer_norm31ln_parallel_residual_fwd_kernelINS_13Kernel_traitsIfffffjLj768ELj1ELj4ELj1ELj16ENS_18Kernel_traits_baseILj768EfffffjLj128EEEEELb1ELb0ELb0EEEvNS_9FwdParamsE,(.L_x_17421 - _ZN10layer_norm31ln_parallel_residual_fwd_kernelINS_13Kernel_traitsIfffffjLj768ELj1ELj4ELj1ELj16ENS_18Kernel_traits_baseILj768EfffffjLj128EEEEELb1ELb0ELb0EEEvNS_9FwdParamsE)
        .other          _ZN10layer_norm31ln_parallel_residual_fwd_kernelINS_13Kernel_traitsIfffffjLj768ELj1ELj4ELj1ELj16ENS_18Kernel_traits_baseILj768EfffffjLj128EEEEELb1ELb0ELb0EEEvNS_9FwdParamsE,@"STO_CUDA_ENTRY STV_DEFAULT"
_ZN10layer_norm31ln_parallel_residual_fwd_kernelINS_13Kernel_traitsIfffffjLj768ELj1ELj4ELj1ELj16ENS_18Kernel_traits_baseILj768EfffffjLj128EEEEELb1ELb0ELb0EEEvNS_9FwdParamsE:
.text._ZN10layer_norm31ln_parallel_residual_fwd_kernelINS_13Kernel_traitsIfffffjLj768ELj1ELj4ELj1ELj16ENS_18Kernel_traits_baseILj768EfffffjLj128EEEEELb1ELb0ELb0EEEvNS_9FwdParamsE:
        /* <DEDUP_REMOVED lines=66> */
[----:B------:R-:W2:Y:S01]  /*0420*/  LDC.64 R48, c[0x0][0x3d0] ;  /* 0x0000f400ff307b82 */ /* 0x000ea20000000a00 */
[----:B------:R-:W-:Y:S01]  /*0430*/  P2R R153, PR, RZ, 0x10 ;  /* 0x00000010ff997803 */ /* 0x000fe20000000000 */
[----:B0-----:R-:W-:-:S06]  /*0440*/  @P4 IMAD.WIDE.U32 R4, R3, 0x10, R4 ;  /* 0x0000001003044825 */ /* 0x001fcc00078e0004 */
[----:B------:R-:W0:Y:S01]  /*0450*/  LDC.64 R50, c[0x0][0x3d8] ;  /* 0x0000f600ff327b82 */ /* 0x000e220000000a00 */
[----:B------:R-:W5:Y:S01]  /*0460*/  @P4 LDG.E.128 R8, desc[UR6][R4.64] ;  /* 0x0000000604084981 */ /* 0x000f62000c1e1d00 */
[----:B-1----:R-:W-:-:S06]  /*0470*/  @P4 IMAD.WIDE.U32 R6, R3, 0x10, R6 ;  /* 0x0000001003064825 */ /* 0x002fcc00078e0006 */
[----:B------:R-:W1:Y:S01]  /*0480*/  LDC.64 R54, c[0x0][0x3d0] ;  /* 0x0000f400ff367b82 */ /* 0x000e620000000a00 */
[----:B------:R-:W-:Y:S01]  /*0490*/  @P4 LOP3.LUT R3, R3, 0x20, RZ, 0xfc, !PT ;  /* 0x0000002003034812 */ /* 0x000fe200078efcff */
[----:B------:R-:W5:Y:S04]  /*04a0*/  @P4 LDG.E.128 R12, desc[UR6][R6.64] ;  /* 0x00000006060c4981 */ /* 0x000f68000c1e1d00 */
[C---:B--2---:R-:W-:Y:S02]  /*04b0*/  @P0 IMAD.WIDE.U32 R48, R3.reuse, 0x10, R48 ;  /* 0x0000001003300825 */ /* 0x044fe400078e0030 */
[----:B------:R-:W2:Y:S03]  /*04c0*/  LDC.64 R56, c[0x0][0x3d8] ;  /* 0x0000f600ff387b82 */ /* 0x000ea60000000a00 */
[----:B------:R3:W5:Y:S05]  /*04d0*/  @P0 LDG.E.128 R16, desc[UR6][R48.64] ;  /* 0x0000000630100981 */ /* 0x00076a000c1e1d00 */
[----:B------:R-:W4:Y:S01]  /*04e0*/  LDC.64 R58, c[0x0][0x3d0] ;  /* 0x0000f400ff3a7b82 */ /* 0x000f220000000a00 */
[C---:B0-----:R-:W-:Y:S01]  /*04f0*/  @P0 IMAD.WIDE.U32 R52, R3.reuse, 0x10, R50 ;  /* 0x0000001003340825 */ /* 0x041fe200078e0032 */
[----:B------:R-:W-:-:S04]  /*0500*/  @P0 IADD3 R3, PT, PT, R3, 0x20, RZ ;  /* 0x0000002003030810 */ /* 0x000fc80007ffe0ff */
[----:B------:R-:W5:Y:S02]  /*0510*/  @P0 LDG.E.128 R20, desc[UR6][R52.64] ;  /* 0x0000000634140981 */ /* 0x000f64000c1e1d00 */
[----:B------:R-:W0:Y:S01]  /*0520*/  LDC.64 R60, c[0x0][0x3d8] ;  /* 0x0000f600ff3c7b82 */ /* 0x000e220000000a00 */
[----:B-1----:R-:W-:-:S07]  /*0530*/  @P1 IMAD.WIDE.U32 R54, R3, 0x10, R54 ;  /* 0x0000001003361825 */ /* 0x002fce00078e0036 */
[----:B------:R-:W1:Y:S01]  /*0540*/  LDC.64 R62, c[0x0][0x3d0] ;  /* 0x0000f400ff3e7b82 */ /* 0x000e620000000a00 */
[----:B--2---:R-:W-:-:S07]  /*0550*/  @P1 IMAD.WIDE.U32 R56, R3, 0x10, R56 ;  /* 0x0000001003381825 */ /* 0x004fce00078e0038 */
[----:B------:R-:W2:Y:S01]  /*0560*/  LDC.64 R64, c[0x0][0x3d8] ;  /* 0x0000f600ff407b82 */ /* 0x000ea20000000a00 */
[----:B------:R-:W-:Y:S01]  /*0570*/  @P1 VIADD R3, R3, 0x20 ;  /* 0x0000002003031836 */ /* 0x000fe20000000000 */
[----:B------:R-:W-:Y:S01]  /*0580*/  ISETP.GE.U32.AND P0, PT, R0, 0xc0, PT ;  /* 0x000000c00000780c */ /* 0x000fe20003f06070 */
[----:B------:R3:W5:Y:S02]  /*0590*/  @P1 LDG.E.128 R24, desc[UR6][R54.64] ;  /* 0x0000000636181981 */ /* 0x000764000c1e1d00 */
[C---:B----4-:R-:W-:Y:S01]  /*05a0*/  @P2 IMAD.WIDE.U32 R58, R3.reuse, 0x10, R58 ;  /* 0x00000010033a2825 */ /* 0x050fe200078e003a */
[----:B------:R-:W-:Y:S01]  /*05b0*/  CS2R R50, SRZ ;  /* 0x0000000000327805 */ /* 0x000fe2000001ff00 */
[----:B------:R4:W5:Y:S02]  /*05c0*/  @P1 LDG.E.128 R28, desc[UR6][R56.64] ;  /* 0x00000006381c1981 */ /* 0x000964000c1e1d00 */
[C---:B0-----:R-:W-:Y:S01]  /*05d0*/  @P2 IMAD.WIDE.U32 R60, R3.reuse, 0x10, R60 ;  /* 0x00000010033c2825 */ /* 0x041fe200078e003c */
[----:B---3--:R-:W-:Y:S01]  /*05e0*/  CS2R R48, SRZ ;  /* 0x0000000000307805 */ /* 0x008fe2000001ff00 */
[----:B------:R0:W5:Y:S02]  /*05f0*/  @P2 LDG.E.128 R32, desc[UR6][R58.64] ;  /* 0x000000063a202981 */ /* 0x000164000c1e1d00 */
[----:B------:R-:W-:Y:S01]  /*0600*/  @P2 VIADD R3, R3, 0x20 ;  /* 0x0000002003032836 */ /* 0x000fe20000000000 */
[----:B------:R-:W-:Y:S01]  /*0610*/  CS2R R54, SRZ ;  /* 0x0000000000367805 */ /* 0x000fe2000001ff00 */
[----:B------:R3:W5:Y:S02]  /*0620*/  @P2 LDG.E.128 R36, desc[UR6][R60.64] ;  /* 0x000000063c242981 */ /* 0x000764000c1e1d00 */
[----:B-1----:R-:W-:Y:S01]  /*0630*/  @P3 IMAD.WIDE.U32 R62, R3, 0x10, R62 ;  /* 0x00000010033e3825 */ /* 0x002fe200078e003e */
[----:B------:R-:W-:-:S02]  /*0640*/  CS2R R52, SRZ ;  /* 0x0000000000347805 */ /* 0x000fc4000001ff00 */
[----:B----4-:R-:W-:Y:S02]  /*0650*/  CS2R R56, SRZ ;  /* 0x0000000000387805 */ /* 0x010fe4000001ff00 */
[----:B------:R-:W-:Y:S02]  /*0660*/  CS2R R66, SRZ ;  /* 0x0000000000427805 */ /* 0x000fe4000001ff00 */
[----:B0-----:R-:W-:Y:S01]  /*0670*/  CS2R R58, SRZ ;  /* 0x00000000003a7805 */ /* 0x001fe2000001ff00 */
[----:B------:R0:W5:Y:S01]  /*0680*/  @P3 LDG.E.128 R40, desc[UR6][R62.64] ;  /* 0x000000063e283981 */ /* 0x000162000c1e1d00 */
[----:B--2---:R-:W-:Y:S01]  /*0690*/  @P3 IMAD.WIDE.U32 R64, R3, 0x10, R64 ;  /* 0x0000001003403825 */ /* 0x004fe200078e0040 */
[----:B---3--:R-:W-:Y:S02]  /*06a0*/  CS2R R60, SRZ ;  /* 0x00000000003c7805 */ /* 0x008fe4000001ff00 */
[----:B------:R-:W-:Y:S02]  /*06b0*/  CS2R R70, SRZ ;  /* 0x0000000000467805 */ /* 0x000fe4000001ff00 */
[----:B------:R-:W-:-:S02]  /*06c0*/  CS2R R68, SRZ ;  /* 0x0000000000447805 */ /* 0x000fc4000001ff00 */
[----:B------:R-:W-:Y:S01]  /*06d0*/  CS2R R74, SRZ ;  /* 0x00000000004a7805 */ /* 0x000fe2000001ff00 */
[----:B------:R1:W5:Y:S01]  /*06e0*/  @P3 LDG.E.128 R44, desc[UR6][R64.64] ;  /* 0x00000006402c3981 */ /* 0x000362000c1e1d00 */
[----:B------:R-:W-:Y:S02]  /*06f0*/  CS2R R72, SRZ ;  /* 0x0000000000487805 */ /* 0x000fe4000001ff00 */
[----:B------:R-:W-:Y:S02]  /*0700*/  CS2R R78, SRZ ;  /* 0x00000000004e7805 */ /* 0x000fe4000001ff00 */
[----:B0-----:R-:W-:Y:S02]  /*0710*/  CS2R R62, SRZ ;  /* 0x00000000003e7805 */ /* 0x001fe4000001ff00 */
[----:B------:R-:W-:Y:S02]  /*0720*/  CS2R R76, SRZ ;  /* 0x00000000004c7805 */ /* 0x000fe4000001ff00 */
[----:B------:R-:W-:-:S02]  /*0730*/  CS2R R82, SRZ ;  /* 0x0000000000527805 */ /* 0x000fc4000001ff00 */
[----:B------:R-:W-:Y:S02]  /*0740*/  CS2R R80, SRZ ;  /* 0x0000000000507805 */ /* 0x000fe4000001ff00 */
[----:B------:R-:W-:Y:S02]  /*0750*/  CS2R R86, SRZ ;  /* 0x0000000000567805 */ /* 0x000fe4000001ff00 */
[----:B------:R-:W-:Y:S02]  /*0760*/  CS2R R84, SRZ ;  /* 0x0000000000547805 */ /* 0x000fe4000001ff00 */
[----:B------:R-:W-:Y:S02]  /*0770*/  @P3 IADD3 R3, PT, PT, R3, 0x20, RZ ;  /* 0x0000002003033810 */ /* 0x000fe40007ffe0ff */
[----:B-1----:R-:W-:Y:S01]  /*0780*/  CS2R R64, SRZ ;  /* 0x0000000000407805 */ /* 0x002fe2000001ff00 */
        /* <DEDUP_REMOVED lines=32> */
.L_x_15712:
        /* <DEDUP_REMOVED lines=9> */
[----:B------:R-:W3:Y:S01]  /*0a20*/  LDC.64 R50, c[0x0][0x3d0] ;  /* 0x0000f400ff327b82 */ /* 0x000ee20000000a00 */
[----:B0-----:R-:W-:-:S05]  /*0a30*/  @P4 IMAD.WIDE.U32 R6, R3, 0x10, R6 ;  /* 0x0000001003064825 */ /* 0x001fca00078e0006 */
[----:B------:R-:W5:Y:S02]  /*0a40*/  @P4 LDG.E.128 R8, desc[UR6][R6.64] ;  /* 0x0000000606084981 */ /* 0x000f64000c1e1d00 */
[----:B------:R-:W0:Y:S01]  /*0a50*/  LDC.64 R52, c[0x0][0x3d8] ;  /* 0x0000f600ff347b82 */ /* 0x000e220000000a00 */
[----:B-1----:R-:W-:-:S05]  /*0a60*/  @P4 IMAD.WIDE.U32 R48, R3, 0x10, R48 ;  /* 0x0000001003304825 */ /* 0x002fca00078e0030 */
[----:B------:R-:W5:Y:S02]  /*0a70*/  @P4 LDG.E.128 R12, desc[UR6][R48.64] ;  /* 0x00000006300c4981 */ /* 0x000f64000c1e1d00 */
[----:B------:R-:W1:Y:S01]  /*0a80*/  @P0 LDC.64 R54, c[0x0][0x440] ;  /* 0x00011000ff360b82 */ /* 0x000e620000000a00 */
[C---:B--2---:R-:W-:Y:S01]  /*0a90*/  @P4 IMAD.WIDE.U32 R4, R3.reuse, 0x10, R4 ;  /* 0x0000001003044825 */ /* 0x044fe200078e0004 */
[----:B------:R-:W-:-:S04]  /*0aa0*/  @P4 LOP3.LUT R3, R3, 0x20, RZ, 0xfc, !PT ;  /* 0x0000002003034812 */ /* 0x000fc800078efcff */
[----:B------:R-:W5:Y:S02]  /*0ab0*/  @P4 LDG.E.128 R84, desc[UR6][R4.64] ;  /* 0x0000000604544981 */ /* 0x000f64000c1e1d00 */
[----:B------:R-:W2:Y:S01]  /*0ac0*/  LDC.64 R56, c[0x0][0x3d0] ;  /* 0x0000f400ff387b82 */ /* 0x000ea20000000a00 */
[----:B---3--:R-:W-:-:S05]  /*0ad0*/  @P0 IMAD.WIDE.U32 R50, R3, 0x10, R50 ;  /* 0x0000001003320825 */ /* 0x008fca00078e0032 */
[----:B------:R3:W5:Y:S02]  /*0ae0*/  @P0 LDG.E.128 R16, desc[UR6][R50.64] ;  /* 0x0000000632100981 */ /* 0x000764000c1e1d00 */
[----:B------:R-:W4:Y:S01]  /*0af0*/  LDC.64 R58, c[0x0][0x3d8] ;  /* 0x0000f600ff3a7b82 */ /* 0x000f220000000a00 */
[----:B0-----:R-:W-:-:S05]  /*0b00*/  @P0 IMAD.WIDE.U32 R52, R3, 0x10, R52 ;  /* 0x0000001003340825 */ /* 0x001fca00078e0034 */
[----:B------:R-:W5:Y:S02]  /*0b10*/  @P0 LDG.E.128 R20, desc[UR6][R52.64] ;  /* 0x0000000634140981 */ /* 0x000f64000c1e1d00 */
[----:B------:R-:W0:Y:S01]  /*0b20*/  @P1 LDC.64 R60, c[0x0][0x440] ;  /* 0x00011000ff3c1b82 */ /* 0x000e220000000a00 */
[----:B-1----:R-:W-:-:S04]  /*0b30*/  @P0 IMAD.WIDE.U32 R54, R3, 0x10, R54 ;  /* 0x0000001003360825 */ /* 0x002fc800078e0036 */
[----:B------:R-:W-:Y:S01]  /*0b40*/  @P0 VIADD R3, R3, 0x20 ;  /* 0x0000002003030836 */ /* 0x000fe20000000000 */
[----:B------:R1:W5:Y:S02]  /*0b50*/  @P0 LDG.E.128 R80, desc[UR6][R54.64] ;  /* 0x0000000636500981 */ /* 0x000364000c1e1d00 */
[----:B------:R-:W1:Y:S08]  /*0b60*/  LDC.64 R62, c[0x0][0x3d0] ;  /* 0x0000f400ff3e7b82 */ /* 0x000e700000000a00 */
[----:B------:R-:W1:Y:S08]  /*0b70*/  LDC.64 R64, c[0x0][0x3d8] ;  /* 0x0000f600ff407b82 */ /* 0x000e700000000a00 */
[----:B------:R-:W1:Y:S08]  /*0b80*/  @P2 LDC.64 R66, c[0x0][0x440] ;  /* 0x00011000ff422b82 */ /* 0x000e700000000a00 */
[----:B------:R-:W1:Y:S08]  /*0b90*/  LDC.64 R88, c[0x0][0x3d0] ;  /* 0x0000f400ff587b82 */ /* 0x000e700000000a00 */
[----:B------:R-:W1:Y:S08]  /*0ba0*/  LDC.64 R90, c[0x0][0x3d8] ;  /* 0x0000f600ff5a7b82 */ /* 0x000e700000000a00 */
[----:B------:R-:W1:Y:S01]  /*0bb0*/  @P3 LDC.64 R92, c[0x0][0x440] ;  /* 0x00011000ff5c3b82 */ /* 0x000e620000000a00 */
[----:B--2---:R-:W-:-:S04]  /*0bc0*/  @P1 IMAD.WIDE.U32 R56, R3, 0x10, R56 ;  /* 0x0000001003381825 */ /* 0x004fc800078e0038 */
[----:B----4-:R-:W-:-:S04]  /*0bd0*/  @P1 IMAD.WIDE.U32 R58, R3, 0x10, R58 ;  /* 0x00000010033a1825 */ /* 0x010fc800078e003a */
[C---:B0-----:R-:W-:Y:S01]  /*0be0*/  @P1 IMAD.WIDE.U32 R60, R3.reuse, 0x10, R60 ;  /* 0x00000010033c1825 */ /* 0x041fe200078e003c */
[----:B------:R-:W-:Y:S01]  /*0bf0*/  ISETP.GE.U32.AND P0, PT, R0, 0xc0, PT ;  /* 0x000000c00000780c */ /* 0x000fe20003f06070 */
[----:B------:R-:W5:Y:S02]  /*0c00*/  @P1 LDG.E.128 R24, desc[UR6][R56.64] ;  /* 0x0000000638181981 */ /* 0x000f64000c1e1d00 */
[----:B------:R-:W-:Y:S01]  /*0c10*/  @P1 VIADD R3, R3, 0x20 ;  /* 0x0000002003031836 */ /* 0x000fe20000000000 */
[----:B---3--:R-:W-:Y:S01]  /*0c20*/  CS2R R50, SRZ ;  /* 0x0000000000327805 */ /* 0x008fe2000001ff00 */
[----:B------:R0:W5:Y:S02]  /*0c30*/  @P1 LDG.E.128 R28, desc[UR6][R58.64] ;  /* 0x000000063a1c1981 */ /* 0x000164000c1e1d00 */
[C---:B-1----:R-:W-:Y:S01]  /*0c40*/  @P2 IMAD.WIDE.U32 R62, R3.reuse, 0x10, R62 ;  /* 0x00000010033e2825 */ /* 0x042fe200078e003e */
[----:B------:R-:W-:Y:S01]  /*0c50*/  CS2R R48, SRZ ;  /* 0x0000000000307805 */ /* 0x000fe2000001ff00 */
[----:B------:R-:W5:Y:S02]  /*0c60*/  @P1 LDG.E.128 R76, desc[UR6][R60.64] ;  /* 0x000000063c4c1981 */ /* 0x000f64000c1e1d00 */
[C---:B------:R-:W-:Y:S01]  /*0c70*/  @P2 IMAD.WIDE.U32 R64, R3.reuse, 0x10, R64 ;  /* 0x0000001003402825 */ /* 0x040fe200078e0040 */
[----:B------:R-:W-:Y:S01]  /*0c80*/  CS2R R54, SRZ ;  /* 0x0000000000367805 */ /* 0x000fe2000001ff00 */
[----:B------:R1:W5:Y:S02]  /*0c90*/  @P2 LDG.E.128 R32, desc[UR6][R62.64] ;  /* 0x000000063e202981 */ /* 0x000364000c1e1d00 */
[C---:B------:R-:W-:Y:S01]  /*0ca0*/  @P2 IMAD.WIDE.U32 R66, R3.reuse, 0x10, R66 ;  /* 0x0000001003422825 */ /* 0x040fe200078e0042 */
[----:B------:R-:W-:Y:S01]  /*0cb0*/  @P2 IADD3 R3, PT, PT, R3, 0x20, RZ ;  /* 0x0000002003032810 */ /* 0x000fe20007ffe0ff */
[----:B------:R-:W5:Y:S04]  /*0cc0*/  @P2 LDG.E.128 R36, desc[UR6][R64.64] ;  /* 0x0000000640242981 */ /* 0x000f68000c1e1d00 */
[C---:B------:R-:W-:Y:S01]  /*0cd0*/  @P3 IMAD.WIDE.U32 R88, R3.reuse, 0x10, R88 ;  /* 0x0000001003583825 */ /* 0x040fe200078e0058 */
[----:B------:R2:W5:Y:S03]  /*0ce0*/  @P2 LDG.E.128 R72, desc[UR6][R66.64] ;  /* 0x0000000642482981 */ /* 0x000566000c1e1d00 */
[C---:B------:R-:W-:Y:S01]  /*0cf0*/  @P3 IMAD.WIDE.U32 R90, R3.reuse, 0x10, R90 ;  /* 0x00000010035a3825 */ /* 0x040fe200078e005a */
[----:B------:R3:W5:Y:S03]  /*0d00*/  @P3 LDG.E.128 R40, desc[UR6][R88.64] ;  /* 0x0000000658283981 */ /* 0x000766000c1e1d00 */
[----:B------:R-:W-:Y:S01]  /*0d10*/  @P3 IMAD.WIDE.U32 R92, R3, 0x10, R92 ;  /* 0x00000010035c3825 */ /* 0x000fe200078e005c */
[----:B------:R3:W5:Y:S04]  /*0d20*/  @P3 LDG.E.128 R44, desc[UR6][R90.64] ;  /* 0x000000065a2c3981 */ /* 0x000768000c1e1d00 */
[----:B------:R3:W5:Y:S01]  /*0d30*/  @P3 LDG.E.128 R68, desc[UR6][R92.64] ;  /* 0x000000065c443981 */ /* 0x000762000c1e1d00 */
[----:B------:R-:W-:-:S02]  /*0d40*/  CS2R R52, SRZ ;  /* 0x0000000000347805 */ /* 0x000fc4000001ff00 */
[----:B0-----:R-:W-:Y:S02]  /*0d50*/  CS2R R58, SRZ ;  /* 0x00000000003a7805 */ /* 0x001fe4000001ff00 */
[----:B------:R-:W-:Y:S02]  /*0d60*/  CS2R R56, SRZ ;  /* 0x0000000000387805 */ /* 0x000fe4000001ff00 */
[----:B-1----:R-:W-:Y:S02]  /*0d70*/  CS2R R62, SRZ ;  /* 0x00000000003e7805 */ /* 0x002fe4000001ff00 */
[----:B------:R-:W-:Y:S02]  /*0d80*/  CS2R R60, SRZ ;  /* 0x00000000003c7805 */ /* 0x000fe4000001ff00 */
[----:B--2---:R-:W-:Y:S02]  /*0d90*/  CS2R R66, SRZ ;  /* 0x0000000000427805 */ /* 0x004fe4000001ff00 */
[----:B------:R-:W-:Y:S01]  /*0da0*/  CS2R R64, SRZ ;  /* 0x0000000000407805 */ /* 0x000fe2000001ff00 */
[----:B------:R-:W-:Y:S01]  /*0db0*/  @P3 VIADD R3, R3, 0x20 ;  /* 0x0000002003033836 */ /* 0x000fe20000000000 */
[----:B---3--:R-:W-:Y:S06]  /*0dc0*/  @!P0 BRA `(.L_x_15713) ;  /* 0x0000000c00248947 */ /* 0x008fec0003800000 */
        /* <DEDUP_REMOVED lines=22> */
.L_x_15711:
        /* <DEDUP_REMOVED lines=15> */
[----:B------:R0:W5:Y:S02]  /*1020*/  @P4 LDG.E.128 R8, desc[UR6][R6.64] ;  /* 0x0000000606084981 */ /* 0x000164000c1e1d00 */
[----:B------:R-:W4:Y:S01]  /*1030*/  LDC.64 R92, c[0x0][0x3d0] ;  /* 0x0000f400ff5c7b82 */ /* 0x000f220000000a00 */
[----:B-1----:R-:W-:-:S05]  /*1040*/  @P4 IMAD.WIDE.U32 R88, R3, 0x10, R88 ;  /* 0x0000001003584825 */ /* 0x002fca00078e0058 */
[----:B------:R-:W5:Y:S02]  /*1050*/  @P4 LDG.E.128 R12, desc[UR6][R88.64] ;  /* 0x00000006580c4981 */ /* 0x000f64000c1e1d00 */
[----:B------:R-:W1:Y:S01]  /*1060*/  @P0 LDC.64 R94, c[0x0][0x438] ;  /* 0x00010e00ff5e0b82 */ /* 0x000e620000000a00 */
[----:B--2---:R-:W-:-:S05]  /*1070*/  @P4 IMAD.WIDE.U32 R4, R3, 0x10, R4 ;  /* 0x0000001003044825 */ /* 0x004fca00078e0004 */
[----:B------:R2:W5:Y:S02]  /*1080*/  @P4 LDG.E.128 R64, desc[UR6][R4.64] ;  /* 0x0000000604404981 */ /* 0x000564000c1e1d00 */
[----:B------:R-:W1:Y:S01]  /*1090*/  LDC.64 R96, c[0x0][0x3d8] ;  /* 0x0000f600ff607b82 */ /* 0x000e620000000a00 */
[C---:B---3--:R-:W-:Y:S01]  /*10a0*/  @P4 IMAD.WIDE.U32 R90, R3.reuse, 0x10, R90 ;  /* 0x00000010035a4825 */ /* 0x048fe200078e005a */
[----:B------:R-:W-:-:S04]  /*10b0*/  @P4 LOP3.LUT R3, R3, 0x20, RZ, 0xfc, !PT ;  /* 0x0000002003034812 */ /* 0x000fc800078efcff */
[----:B------:R3:W5:Y:S02]  /*10c0*/  @P4 LDG.E.128 R84, desc[UR6][R90.64] ;  /* 0x000000065a544981 */ /* 0x000764000c1e1d00 */
[----:B------:R-:W3:Y:S08]  /*10d0*/  @P0 LDC.64 R98, c[0x0][0x440] ;  /* 0x00011000ff620b82 */ /* 0x000ef00000000a00 */
[----:B------:R-:W3:Y:S08]  /*10e0*/  LDC.64 R100, c[0x0][0x3d0] ;  /* 0x0000f400ff647b82 */ /* 0x000ef00000000a00 */
[----:B------:R-:W3:Y:S08]  /*10f0*/  LDC.64 R104, c[0x0][0x3d8] ;  /* 0x0000f600ff687b82 */ /* 0x000ef00000000a00 */
[----:B------:R-:W3:Y:S08]  /*1100*/  @P1 LDC.64 R102, c[0x0][0x438] ;  /* 0x00010e00ff661b82 */ /* 0x000ef00000000a00 */
[----:B------:R-:W3:Y:S08]  /*1110*/  @P1 LDC.64 R106, c[0x0][0x440] ;  /* 0x00011000ff6a1b82 */ /* 0x000ef00000000a00 */
[----:B------:R-:W3:Y:S08]  /*1120*/  LDC.64 R108, c[0x0][0x3d0] ;  /* 0x0000f400ff6c7b82 */ /* 0x000ef00000000a00 */
[----:B------:R-:W3:Y:S08]  /*1130*/  @P2 LDC.64 R110, c[0x0][0x438] ;  /* 0x00010e00ff6e2b82 */ /* 0x000ef00000000a00 */
[----:B------:R-:W3:Y:S08]  /*1140*/  LDC.64 R112, c[0x0][0x3d8] ;  /* 0x0000f600ff707b82 */ /* 0x000ef00000000a00 */
[----:B------:R-:W3:Y:S08]  /*1150*/  @P2 LDC.64 R114, c[0x0][0x440] ;  /* 0x00011000ff722b82 */ /* 0x000ef00000000a00 */
[----:B------:R-:W3:Y:S08]  /*1160*/  LDC.64 R116, c[0x0][0x3d0] ;  /* 0x0000f400ff747b82 */ /* 0x000ef00000000a00 */
[----:B0-----:R-:W0:Y:S08]  /*1170*/  @P3 LDC.64 R6, c[0x0][0x438] ;  /* 0x00010e00ff063b82 */ /* 0x001e300000000a00 */
[----:B--2---:R-:W2:Y:S08]  /*1180*/  LDC.64 R4, c[0x0][0x3d8] ;  /* 0x0000f600ff047b82 */ /* 0x004eb00000000a00 */
[----:B------:R-:W2:Y:S01]  /*1190*/  @P3 LDC.64 R88, c[0x0][0x440] ;  /* 0x00011000ff583b82 */ /* 0x000ea20000000a00 */
[----:B----4-:R-:W-:-:S04]  /*11a0*/  @P0 IMAD.WIDE.U32 R92, R3, 0x10, R92 ;  /* 0x00000010035c0825 */ /* 0x010fc800078e005c */
[C---:B-1----:R-:W-:Y:S01]  /*11b0*/  @P0 IMAD.WIDE.U32 R94, R3.reuse, 0x10, R94 ;  /* 0x00000010035e0825 */ /* 0x042fe200078e005e */
[----:B------:R1:W5:Y:S03]  /*11c0*/  @P0 LDG.E.128 R16, desc[UR6][R92.64] ;  /* 0x000000065c100981 */ /* 0x000366000c1e1d00 */
[C---:B------:R-:W-:Y:S01]  /*11d0*/  @P0 IMAD.WIDE.U32 R96, R3.reuse, 0x10, R96 ;  /* 0x0000001003600825 */ /* 0x040fe200078e0060 */
[----:B------:R1:W5:Y:S03]  /*11e0*/  @P0 LDG.E.128 R60, desc[UR6][R94.64] ;  /* 0x000000065e3c0981 */ /* 0x000366000c1e1d00 */
[C---:B---3--:R-:W-:Y:S01]  /*11f0*/  @P0 IMAD.WIDE.U32 R98, R3.reuse, 0x10, R98 ;  /* 0x0000001003620825 */ /* 0x048fe200078e0062 */
[----:B------:R1:W5:Y:S03]  /*1200*/  @P0 LDG.E.128 R20, desc[UR6][R96.64] ;  /* 0x0000000660140981 */ /* 0x000366000c1e1d00 */
[----:B------:R-:W-:Y:S01]  /*1210*/  @P0 VIADD R3, R3, 0x20 ;  /* 0x0000002003030836 */ /* 0x000fe20000000000 */
[----:B------:R1:W5:Y:S03]  /*1220*/  @P0 LDG.E.128 R80, desc[UR6][R98.64] ;  /* 0x0000000662500981 */ /* 0x000366000c1e1d00 */
[----:B------:R-:W-:-:S04]  /*1230*/  @P1 IMAD.WIDE.U32 R100, R3, 0x10, R100 ;  /* 0x0000001003641825 */ /* 0x000fc800078e0064 */
[C---:B------:R-:W-:Y:S01]  /*1240*/  @P1 IMAD.WIDE.U32 R102, R3.reuse, 0x10, R102 ;  /* 0x0000001003661825 */ /* 0x040fe200078e0066 */
[----:B------:R1:W5:Y:S03]  /*1250*/  @P1 LDG.E.128 R24, desc[UR6][R100.64] ;  /* 0x0000000664181981 */ /* 0x000366000c1e1d00 */
[C---:B------:R-:W-:Y:S01]  /*1260*/  @P1 IMAD.WIDE.U32 R104, R3.reuse, 0x10, R104 ;  /* 0x0000001003681825 */ /* 0x040fe200078e0068 */
        /* <DEDUP_REMOVED lines=11> */
[----:B------:R1:W5:Y:S03]  /*1320*/  @P2 LDG.E.128 R36, desc[UR6][R112.64] ;  /* 0x0000000670242981 */ /* 0x000366000c1e1d00 */
[----:B------:R-:W-:Y:S01]  /*1330*/  @P2 VIADD R3, R3, 0x20 ;  /* 0x0000002003032836 */ /* 0x000fe20000000000 */
[----:B------:R1:W5:Y:S03]  /*1340*/  @P2 LDG.E.128 R72, desc[UR6][R114.64] ;  /* 0x0000000672482981 */ /* 0x000366000c1e1d00 */
[----:B------:R-:W-:-:S04]  /*1350*/  @P3 IMAD.WIDE.U32 R116, R3, 0x10, R116 ;  /* 0x0000001003743825 */ /* 0x000fc800078e0074 */
[C---:B0-----:R-:W-:Y:S01]  /*1360*/  @P3 IMAD.WIDE.U32 R6, R3.reuse, 0x10, R6 ;  /* 0x0000001003063825 */ /* 0x041fe200078e0006 */
[----:B------:R1:W5:Y:S03]  /*1370*/  @P3 LDG.E.128 R40, desc[UR6][R116.64] ;  /* 0x0000000674283981 */ /* 0x000366000c1e1d00 */
[C---:B--2---:R-:W-:Y:S01]  /*1380*/  @P3 IMAD.WIDE.U32 R4, R3.reuse, 0x10, R4 ;  /* 0x0000001003043825 */ /* 0x044fe200078e0004 */
[----:B------:R1:W5:Y:S03]  /*1390*/  @P3 LDG.E.128 R48, desc[UR6][R6.64] ;  /* 0x0000000606303981 */ /* 0x000366000c1e1d00 */
[C---:B------:R-:W-:Y:S01]  /*13a0*/  @P3 IMAD.WIDE.U32 R88, R3.reuse, 0x10, R88 ;  /* 0x0000001003583825 */ /* 0x040fe200078e0058 */
[----:B------:R1:W5:Y:S04]  /*13b0*/  @P3 LDG.E.128 R44, desc[UR6][R4.64] ;  /* 0x00000006042c3981 */ /* 0x000368000c1e1d00 */
[----:B------:R1:W5:Y:S01]  /*13c0*/  @P3 LDG.E.128 R68, desc[UR6][R88.64] ;  /* 0x0000000658443981 */ /* 0x000362000c1e1d00 */
[----:B------:R-:W-:Y:S01]  /*13d0*/  ISETP.GE.U32.AND P0, PT, R0, 0xc0, PT ;  /* 0x000000c00000780c */ /* 0x000fe20003f06070 */
[----:B------:R-:W-:-:S12]  /*13e0*/  @P3 VIADD R3, R3, 0x20 ;  /* 0x0000002003033836 */ /* 0x000fd80000000000 */
        /* <DEDUP_REMOVED lines=14> */
.L_x_15714:
        /* <DEDUP_REMOVED lines=12> */
[----:B------:R-:W0:Y:S01]  /*1590*/  @P0 LDC.64 R72, c[0x0][0x438] ;  /* 0x00010e00ff480b82 */ /* 0x000e220000000a00 */
[----:B-1----:R-:W-:-:S05]  /*15a0*/  @P4 IMAD.WIDE.U32 R68, R3, 0x10, R68 ;  /* 0x0000001003444825 */ /* 0x002fca00078e0044 */
[----:B------:R-:W5:Y:S02]  /*15b0*/  @P4 LDG.E.128 R12, desc[UR6][R68.64] ;  /* 0x00000006440c4981 */ /* 0x000f64000c1e1d00 */
[----:B------:R-:W1:Y:S01]  /*15c0*/  LDC.64 R74, c[0x0][0x3d8] ;  /* 0x0000f600ff4a7b82 */ /* 0x000e620000000a00 */
[C---:B--2---:R-:W-:Y:S01]  /*15d0*/  @P4 IMAD.WIDE.U32 R6, R3.reuse, 0x10, R6 ;  /* 0x0000001003064825 */ /* 0x044fe200078e0006 */
[----:B------:R-:W-:-:S04]  /*15e0*/  @P4 LOP3.LUT R3, R3, 0x20, RZ, 0xfc, !PT ;  /* 0x0000002003034812 */ /* 0x000fc800078efcff */
[----:B------:R-:W5:Y:S02]  /*15f0*/  @P4 LDG.E.128 R64, desc[UR6][R6.64] ;  /* 0x0000000606404981 */ /* 0x000f64000c1e1d00 */
[----:B------:R-:W2:Y:S01]  /*1600*/  LDC.64 R76, c[0x0][0x3d0] ;  /* 0x0000f400ff4c7b82 */ /* 0x000ea20000000a00 */
[----:B---3--:R-:W-:-:S05]  /*1610*/  @P0 IMAD.WIDE.U32 R70, R3, 0x10, R70 ;  /* 0x0000001003460825 */ /* 0x008fca00078e0046 */
[----:B------:R3:W5:Y:S02]  /*1620*/  @P0 LDG.E.128 R16, desc[UR6][R70.64] ;  /* 0x0000000646100981 */ /* 0x000764000c1e1d00 */
[----:B------:R-:W4:Y:S01]  /*1630*/  @P1 LDC.64 R78, c[0x0][0x438] ;  /* 0x00010e00ff4e1b82 */ /* 0x000f220000000a00 */
[----:B0-----:R-:W-:-:S05]  /*1640*/  @P0 IMAD.WIDE.U32 R72, R3, 0x10, R72 ;  /* 0x0000001003480825 */ /* 0x001fca00078e0048 */
[----:B------:R-:W5:Y:S02]  /*1650*/  @P0 LDG.E.128 R60, desc[UR6][R72.64] ;  /* 0x00000006483c0981 */ /* 0x000f64000c1e1d00 */
[----:B------:R-:W0:Y:S01]  /*1660*/  LDC.64 R80, c[0x0][0x3d8] ;  /* 0x0000f600ff507b82 */ /* 0x000e220000000a00 */
[C---:B-1----:R-:W-:Y:S01]  /*1670*/  @P0 IMAD.WIDE.U32 R74, R3.reuse, 0x10, R74 ;  /* 0x00000010034a0825 */ /* 0x042fe200078e004a */
[----:B------:R-:W-:-:S04]  /*1680*/  @P0 IADD3 R3, PT, PT, R3, 0x20, RZ ;  /* 0x0000002003030810 */ /* 0x000fc80007ffe0ff */
        /* <DEDUP_REMOVED lines=22> */
[----:B------:R-:W-:Y:S01]  /*17f0*/  CS2R R72, SRZ ;  /* 0x0000000000487805 */ /* 0x000fe2000001ff00 */
[----:B------:R-:W5:Y:S02]  /*1800*/  @P2 LDG.E.128 R52, desc[UR6][R84.64] ;  /* 0x0000000654342981 */ /* 0x000f64000c1e1d00 */
[----:B------:R-:W-:Y:S01]  /*1810*/  @P2 VIADD R3, R3, 0x20 ;  /* 0x0000002003032836 */ /* 0x000fe20000000000 */
[----:B0-----:R-:W-:Y:S01]  /*1820*/  CS2R R78, SRZ ;  /* 0x00000000004e7805 */ /* 0x001fe2000001ff00 */
[----:B------:R0:W5:Y:S02]  /*1830*/  @P2 LDG.E.128 R36, desc[UR6][R86.64] ;  /* 0x0000000656242981 */ /* 0x000164000c1e1d00 */
[----:B------:R-:W-:-:S04]  /*1840*/  @P3 IMAD.WIDE.U32 R88, R3, 0x10, R88 ;  /* 0x0000001003583825 */ /* 0x000fc800078e0058 */
[C---:B------:R-:W-:Y:S01]  /*1850*/  @P3 IMAD.WIDE.U32 R90, R3.reuse, 0x10, R90 ;  /* 0x00000010035a3825 */ /* 0x040fe200078e005a */
[----:B------:R2:W5:Y:S03]  /*1860*/  @P3 LDG.E.128 R40, desc[UR6][R88.64] ;  /* 0x0000000658283981 */ /* 0x000566000c1e1d00 */
[----:B------:R-:W-:Y:S01]  /*1870*/  @P3 IMAD.WIDE.U32 R92, R3, 0x10, R92 ;  /* 0x00000010035c3825 */ /* 0x000fe200078e005c */
[----:B------:R2:W5:Y:S04]  /*1880*/  @P3 LDG.E.128 R48, desc[UR6][R90.64] ;  /* 0x000000065a303981 */ /* 0x000568000c1e1d00 */
[----:B------:R2:W5:Y:S01]  /*1890*/  @P3 LDG.E.128 R44, desc[UR6][R92.64] ;  /* 0x000000065c2c3981 */ /* 0x000562000c1e1d00 */
[----:B------:R-:W-:-:S02]  /*18a0*/  CS2R R76, SRZ ;  /* 0x00000000004c7805 */ /* 0x000fc4000001ff00 */
[----:B-1----:R-:W-:Y:S02]  /*18b0*/  CS2R R82, SRZ ;  /* 0x0000000000527805 */ /* 0x002fe4000001ff00 */
[----:B------:R-:W-:Y:S02]  /*18c0*/  CS2R R80, SRZ ;  /* 0x0000000000507805 */ /* 0x000fe4000001ff00 */
[----:B0-----:R-:W-:Y:S02]  /*18d0*/  CS2R R86, SRZ ;  /* 0x0000000000567805 */ /* 0x001fe4000001ff00 */
[----:B------:R-:W-:Y:S02]  /*18e0*/  CS2R R84, SRZ ;  /* 0x0000000000547805 */ /* 0x000fe4000001ff00 */
[----:B------:R-:W-:Y:S01]  /*18f0*/  @P3 IADD3 R3, PT, PT, R3, 0x20, RZ ;  /* 0x0000002003033810 */ /* 0x000fe20007ffe0ff */
[----:B--2---:R-:W-:Y:S06]  /*1900*/  @!P0 BRA `(.L_x_15713) ;  /* 0x0000000000548947 */ /* 0x004fec0003800000 */
        /* <DEDUP_REMOVED lines=21> */
.L_x_15713:
[----:B------:R-:W-:Y:S05]  /*1a60*/  BSYNC.RECONVERGENT B0 ;  /* 0x0000000000007941 */ /* 0x000fea0003800200 */
.L_x_15710:
        /* <DEDUP_REMOVED lines=14> */
[----:B------:R-:W-:Y:S01]  /*1b50*/  LOP3.LUT R7, R104, UR10, R7, 0x96, !PT ;  /* 0x0000000a68077c12 */ /* 0x000fe2000f8e9607 */
[----:B------:R-:W1:Y:S02]  /*1b60*/  LDCU.64 UR10, c[0x0][0x3a0] ;  /* 0x00007400ff0a77ac */ /* 0x000e640008000a00 */
[----:B------:R-:W-:Y:S01]  /*1b70*/  IMAD R105, R3, -0x2daee0ad, RZ ;  /* 0xd2511f5303697824 */ /* 0x000fe200078e02ff */
[----:B------:R-:W-:Y:S01]  /*1b80*/  LOP3.LUT R5, R6, UR12, R5, 0x96, !PT ;  /* 0x0000000c06057c12 */ /* 0x000fe2000f8e9605 */
[----:B------:R-:W-:Y:S02]  /*1b90*/  IMAD R4, R4, -0x326172a9, RZ ;  /* 0xcd9e8d5704047824 */ /* 0x000fe400078e02ff */
[----:B------:R-:W-:-:S04]  /*1ba0*/  IMAD.HI.U32 R3, R7, -0x326172a9, RZ ;  /* 0xcd9e8d5707037827 */ /* 0x000fc800078e00ff */
[C---:B------:R-:W-:Y:S01]  /*1bb0*/  IMAD.HI.U32 R6, R5.reuse, -0x2daee0ad, RZ ;  /* 0xd2511f5305067827 */ /* 0x040fe200078e00ff */
[----:B------:R-:W-:Y:S01]  /*1bc0*/  LOP3.LUT R3, R4, UR18, R3, 0x96, !PT ;  /* 0x0000001204037c12 */ /* 0x000fe2000f8e9603 */
[----:B------:R-:W2:Y:S02]  /*1bd0*/  LDCU UR18, c[0x0][0x408] ;  /* 0x00008100ff1277ac */ /* 0x000ea40008000800 */
        /* <DEDUP_REMOVED lines=19> */
[----:B------:R-:W-:Y:S01]  /*1d10*/  LOP3.LUT R6, R105, UR22, R6, 0x96, !PT ;  /* 0x0000001669067c12 */ /* 0x000fe2000f8e9606 */
[----:B------:R-:W-:Y:S02]  /*1d20*/  UIADD3 UR22, UPT, UPT, UR4, -0x700cb87f, URZ ;  /* 0x8ff3478104167890 */ /* 0x000fe4000fffe0ff */
        /* <DEDUP_REMOVED lines=29> */
.L_x_16118:
[----:B------:R-:W-:Y:S01]  /*1f00*/  IMAD R136, R151, UR19, RZ ;  /* 0x0000001397887c24 */ /* 0x000fe2000f8e02ff */
[----:B------:R-:W-:Y:S01]  /*1f10*/  ISETP.NE.AND P0, PT, R153, RZ, PT ;  /* 0x000000ff9900720c */ /* 0x000fe20003f05270 */
[----:B------:R-:W-:Y:S03]  /*1f20*/  BSSY.RECONVERGENT B1, `(.L_x_15716) ;  /* 0x0000465000017945 */ /* 0x000fe60003800200 */
[----:B------:R-:W-:-:S04]  /*1f30*/  SHF.R.S32.HI R137, RZ, 0x1f, R136 ;  /* 0x0000001fff897819 */ /* 0x000fc80000011488 */
[----:B------:R-:W-:-:S04]  /*1f40*/  LEA.HI R137, R137, R136, RZ, 0x2 ;  /* 0x0000008889897211 */ /* 0x000fc800078f10ff */
[----:B------:R-:W-:-:S05]  /*1f50*/  LEA.HI.SX32 R154, R137, R152, 0x1e ;  /* 0x00000098899a7211 */ /* 0x000fca00078ff2ff */
[----:B------:R-:W-:Y:S01]  /*1f60*/  IMAD.MOV.U32 R136, RZ, RZ, R154 ;  /* 0x000000ffff887224 */ /* 0x000fe200078e009a */
[----:B--23--:R-:W-:Y:S06]  /*1f70*/  @!P0 BRA `(.L_x_15717) ;  /* 0x00000044007c8947 */ /* 0x00cfec0003800000 */
        /* <DEDUP_REMOVED lines=32> */
.L_x_15721:
        /* <DEDUP_REMOVED lines=13> */
.L_x_15723:
[----:B------:R-:W-:Y:S05]  /*2250*/  BSYNC.RECONVERGENT B3 ;  /* 0x0000000000037941 */ /* 0x000fea0003800200 */
.L_x_15722:
[----:B------:R-:W-:Y:S01]  /*2260*/  IMAD.WIDE.U32 R138, R150, -0x326172a9, RZ ;  /* 0xcd9e8d57968a7825 */ /* 0x000fe200078e00ff */
[----:B------:R-:W-:Y:S01]  /*2270*/  LOP3.LUT R136, R3, UR5, R141, 0x96, !PT ;  /* 0x0000000503887c12 */ /* 0x000fe2000f8e968d */
[----:B------:R-:W-:Y:S02]  /*2280*/  UIADD3 UR22, UPT, UPT, UR5, -0x4498517b, URZ ;  /* 0xbb67ae8505167890 */ /* 0x000fe4000fffe0ff */
[----:B------:R-:W-:Y:S01]  /*2290*/  UIADD3 UR23, UPT, UPT, UR5, -0x56f99767, URZ ;  /* 0xa906689905177890 */ /* 0x000fe2000fffe0ff */
        /* <DEDUP_REMOVED lines=48> */
[----:B------:R-:W-:-:S07]  /*25a0*/  IMAD.MOV.U32 R138, RZ, RZ, R144 ;  /* 0x000000ffff8a7224 */ /* 0x000fce00078e0090 */
.L_x_15720:
[----:B------:R-:W-:Y:S05]  /*25b0*/  BSYNC.RECONVERGENT B2 ;  /* 0x0000000000027941 */ /* 0x000fea0003800200 */
.L_x_15719:
[----:B------:R-:W0:Y:S01]  /*25c0*/  LDC R137, c[0x0][0x404] ;  /* 0x00010100ff897b82 */ /* 0x000e220000000800 */
[----:B------:R-:W-:Y:S01]  /*25d0*/  HFMA2 R155, -RZ, RZ, 0.1171875, 0 ;  /* 0x2f800000ff9b7431 */ /* 0x000fe200000001ff */
[----:B------:R-:W-:Y:S01]  /*25e0*/  ISETP.NE.AND P3, PT, R139, 0x1, PT ;  /* 0x000000018b00780c */ /* 0x000fe20003f65270 */
[----:B------:R-:W-:Y:S01]  /*25f0*/  BSSY.RECONVERGENT B2, `(.L_x_15724) ;  /* 0x0000053000027945 */ /* 0x000fe20003800200 */
[----:B------:R-:W-:Y:S01]  /*2600*/  I2FP.F32.U32 R2, R138 ;  /* 0x0000008a00027245 */ /* 0x000fe20000201000 */
[----:B------:R-:W-:-:S04]  /*2610*/  IMAD.MOV.U32 R138, RZ, RZ, 0x2 ;  /* 0x00000002ff8a7424 */ /* 0x000fc800078e00ff */
[----:B------:R-:W-:-:S05]  /*2620*/  FFMA.FTZ R2, R2, R155, 1.1641532182693481445e-10 ;  /* 0x2f00000002027423 */ /* 0x000fca000001009b */
[----:B0-----:R-:W-:Y:S01]  /*2630*/  FSETP.LE.FTZ.AND P2, PT, R2, R137, PT ;  /* 0x000000890200720b */ /* 0x001fe20003f53000 */
        /* <DEDUP_REMOVED lines=10> */
.L_x_15726:
        /* <DEDUP_REMOVED lines=13> */
.L_x_15728:
[----:B------:R-:W-:Y:S05]  /*27b0*/  BSYNC.RECONVERGENT B3 ;  /* 0x0000000000037941 */ /* 0x000fea0003800200 */
.L_x_15727:
[----:B------:R-:W-:Y:S01]  /*27c0*/  IMAD.WIDE.U32 R140, R150, -0x326172a9, RZ ;  /* 0xcd9e8d57968c7825 */ /* 0x000fe200078e00ff */
[----:B------:R-:W-:Y:S01]  /*27d0*/  LOP3.LUT R138, R3, UR5, R143, 0x96, !PT ;  /* 0x00000005038a7c12 */ /* 0x000fe2000f8e968f */
[----:B------:R-:W-:Y:S02]  /*27e0*/  UIADD3 UR22, UPT, UPT, UR5, -0x4498517b, URZ ;  /* 0xbb67ae8505167890 */ /* 0x000fe4000fffe0ff */
[----:B------:R-:W-:Y:S01]  /*27f0*/  UIADD3 UR23, UPT, UPT, UR5, -0x56f99767, URZ ;  /* 0xa906689905177890 */ /* 0x000fe2000fffe0ff */
[----:B------:R-:W-:Y:S01]  /*2800*/  LOP3.LUT R144, R148, UR4, R141, 0x96, !PT ;  /* 0x0000000494907c12 */ /* 0x000fe2000f8e968d */
[----:B------:R-:W-:-:S04]  /*2810*/  IMAD.WIDE.U32 R138, R138, -0x326172a9, RZ ;  /* 0xcd9e8d578a8a7825 */ /* 0x000fc800078e00ff */
[----:B------:R-:W-:Y:S01]  /*2820*/  IMAD.WIDE.U32 R144, R144, -0x2daee0ad, RZ ;  /* 0xd2511f5390907825 */ /* 0x000fe200078e00ff */
[----:B------:R-:W-:-:S03]  /*2830*/  LOP3.LUT R143, R140, UR12, R139, 0x96, !PT ;  /* 0x0000000c8c8f7c12 */ /* 0x000fc6000f8e968b */
[----:B------:R-:W-:Y:S01]  /*2840*/  IMAD.MOV.U32 R2, RZ, RZ, R136 ;  /* 0x000000ffff027224 */ /* 0x000fe200078e0088 */
        /* <DEDUP_REMOVED lines=36> */
[----:B------:R-:W-:-:S04]  /*2a90*/  LOP3.LUT R146, R144, UR17, R141, 0x96, !PT ;  /* 0x0000001190927c12 */ /* 0x000fc8000f8e968d */
[----:B------:R-:W-:Y:S01]  /*2aa0*/  LOP3.LUT R138, R138, UR22, R143, 0x96, !PT ;  /* 0x000000168a8a7c12 */ /* 0x000fe2000f8e968f */
[----:B------:R-:W-:Y:S01]  /*2ab0*/  UIADD3 UR22, UPT, UPT, UR4, -0x700cb87f, URZ ;  /* 0x8ff3478104167890 */ /* 0x000fe2000fffe0ff */
[----:B------:R-:W-:-:S04]  /*2ac0*/  IMAD.WIDE.U32 R146, R146, -0x326172a9, RZ ;  /* 0xcd9e8d5792927825 */ /* 0x000fc800078e00ff */
[----:B------:R-:W-:Y:S01]  /*2ad0*/  IMAD.WIDE.U32 R138, R138, -0x2daee0ad, RZ ;  /* 0xd2511f538a8a7825 */ /* 0x000fe200078e00ff */
[----:B------:R-:W-:Y:S02]  /*2ae0*/  LOP3.LUT R145, R142, UR22, R147, 0x96, !PT ;  /* 0x000000168e917c12 */ /* 0x000fe4000f8e9693 */
[----:B------:R-:W-:Y:S01]  /*2af0*/  MOV R136, R138 ;  /* 0x0000008a00887202 */ /* 0x000fe20000000f00 */
[----:B------:R-:W-:Y:S01]  /*2b00*/  IMAD.MOV.U32 R138, RZ, RZ, RZ ;  /* 0x000000ffff8a7224 */ /* 0x000fe200078e00ff */
[----:B------:R-:W-:-:S07]  /*2b10*/  LOP3.LUT R147, R140, UR23, R139, 0x96, !PT ;  /* 0x000000178c937c12 */ /* 0x000fce000f8e968b */
.L_x_15725:
[----:B------:R-:W-:Y:S05]  /*2b20*/  BSYNC.RECONVERGENT B2 ;  /* 0x0000000000027941 */ /* 0x000fea0003800200 */
.L_x_15724:
        /* <DEDUP_REMOVED lines=16> */
.L_x_15731:
        /* <DEDUP_REMOVED lines=13> */
.L_x_15733:
[----:B------:R-:W-:Y:S05]  /*2d00*/  BSYNC.RECONVERGENT B3 ;  /* 0x0000000000037941 */ /* 0x000fea0003800200 */
.L_x_15732:
        /* <DEDUP_REMOVED lines=54> */
.L_x_15730:
[----:B------:R-:W-:Y:S05]  /*3070*/  BSYNC.RECONVERGENT B2 ;  /* 0x0000000000027941 */ /* 0x000fea0003800200 */
.L_x_15729:
[----:B------:R-:W-:Y:S01]  /*3080*/  ISETP.NE.AND P5, PT, R140, 0x1, PT ;  /* 0x000000018c00780c */ /* 0x000fe20003fa5270 */
[----:B------:R-:W-:Y:S01]  /*3090*/  BSSY.RECONVERGENT B2, `(.L_x_15734) ;  /* 0x0000053000027945 */ /* 0x000fe20003800200 */
[----:B------:R-:W-:Y:S01]  /*30a0*/  I2FP.F32.U32 R2, R2 ;  /* 0x0000000200027245 */ /* 0x000fe20000201000 */
[----:B------:R-:W-:-:S04]  /*30b0*/  IMAD.MOV.U32 R139, RZ, RZ, R146 ;  /* 0x000000ffff8b7224 */ /* 0x000fc800078e0092 */
        /* <DEDUP_REMOVED lines=12> */
.L_x_15736:
        /* <DEDUP_REMOVED lines=13> */
.L_x_15738:
[----:B------:R-:W-:Y:S05]  /*3250*/  BSYNC.RECONVERGENT B3 ;  /* 0x0000000000037941 */ /* 0x000fea0003800200 */
.L_x_15737:
        /* <DEDUP_REMOVED lines=53> */
[----:B------:R-:W-:-:S07]  /*35b0*/  IMAD.MOV.U32 R136, RZ, RZ, R138 ;  /* 0x000000ffff887224 */ /* 0x000fce00078e008a */
.L_x_15735:
[----:B------:R-:W-:Y:S05]  /*35c0*/  BSYNC.RECONVERGENT B2 ;  /* 0x0000000000027941 */ /* 0x000fea0003800200 */
.L_x_15734:
        /* <DEDUP_REMOVED lines=17> */
.L_x_15718:
        /* <DEDUP_REMOVED lines=16> */
.L_x_15742:
        /* <DEDUP_REMOVED lines=13> */
.L_x_15744:
[----:B------:R-:W-:Y:S05]  /*38b0*/  BSYNC.RECONVERGENT B3 ;  /* 0x0000000000037941 */ /* 0x000fea0003800200 */
.L_x_15743:
        /* <DEDUP_REMOVED lines=54> */
.L_x_15741:
[----:B------:R-:W-:Y:S05]  /*3c20*/  BSYNC.RECONVERGENT B2 ;  /* 0x0000000000027941 */ /* 0x000fea0003800200 */
.L_x_15740:
[----:B------:R-:W0:Y:S01]  /*3c30*/  LDC R6, c[0x0][0x404] ;  /* 0x00010100ff067b82 */ /* 0x000e220000000800 */
[----:B------:R-:W-:Y:S01]  /*3c40*/  ISETP.NE.AND P3, PT, R137, 0x1, PT ;  /* 0x000000018900780c */ /* 0x000fe20003f65270 */
[----:B------:R-:W-:Y:S01]  /*3c50*/  BSSY.RECONVERGENT B2, `(.L_x_15745) ;  /* 0x0000056000027945 */ /* 0x000fe20003800200 */
[----:B------:R-:W-:Y:S01]  /*3c60*/  I2FP.F32.U32 R7, R4 ;  /* 0x0000000400077245 */ /* 0x000fe20000201000 */
[----:B------:R-:W-:Y:S02]  /*3c70*/  IMAD.MOV.U32 R4, RZ, RZ, 0x2f800000 ;  /* 0x2f800000ff047424 */ /* 0x000fe400078e00ff */
[----:B------:R-:W-:Y:S02]  /*3c80*/  HFMA2 R138, -RZ, RZ, 0, 1.1920928955078125e-07 ;  /* 0x00000002ff8a7431 */ /* 0x000fe400000001ff */
[----:B------:R-:W-:Y:S01]  /*3c90*/  IMAD.MOV.U32 R2, RZ, RZ, R146 ;  /* 0x000000ffff027224 */ /* 0x000fe200078e0092 */
[----:B------:R-:W1:Y:S01]  /*3ca0*/  LDC R5, c[0x0][0x408] ;  /* 0x00010200ff057b82 */ /* 0x000e620000000800 */
[----:B------:R-:W-:-:S05]  /*3cb0*/  FFMA.FTZ R7, R7, R4, 1.1641532182693481445e-10 ;  /* 0x2f00000007077423 */ /* 0x000fca0000010004 */
[----:B0-----:R-:W-:Y:S01]  /*3cc0*/  FSETP.LE.FTZ.AND P2, PT, R7, R6, PT ;  /* 0x000000060700720b */ /* 0x001fe20003f53000 */
[----:B-1---5:R-:W-:Y:S01]  /*3cd0*/  FMUL.FTZ R112, R112, R5 ;  /* 0x0000000570707220 */ /* 0x022fe20000410000 */
        /* <DEDUP_REMOVED lines=9> */
.L_x_15747:
        /* <DEDUP_REMOVED lines=13> */
.L_x_15749:
[----:B------:R-:W-:Y:S05]  /*3e40*/  BSYNC.RECONVERGENT B3 ;  /* 0x0000000000037941 */ /* 0x000fea0003800200 */
.L_x_15748:
        /* <DEDUP_REMOVED lines=51> */
[----:B------:R-:W-:Y:S02]  /*4180*/  IMAD.MOV.U32 R136, RZ, RZ, R138 ;  /* 0x000000ffff887224 */ /* 0x000fe400078e008a */
[----:B------:R-:W-:Y:S01]  /*4190*/  HFMA2 R138, -RZ, RZ, 0, 0 ;  /* 0x00000000ff8a7431 */ /* 0x000fe200000001ff */
[----:B------:R-:W-:-:S07]  /*41a0*/  LOP3.LUT R147, R140, UR23, R139, 0x96, !PT ;  /* 0x000000178c937c12 */ /* 0x000fce000f8e968b */
.L_x_15746:
[----:B------:R-:W-:Y:S05]  /*41b0*/  BSYNC.RECONVERGENT B2 ;  /* 0x0000000000027941 */ /* 0x000fea0003800200 */
.L_x_15745:
        /* <DEDUP_REMOVED lines=15> */
.L_x_15752:
        /* <DEDUP_REMOVED lines=13> */
.L_x_15754:
[----:B------:R-:W-:Y:S05]  /*4380*/  BSYNC.RECONVERGENT B3 ;  /* 0x0000000000037941 */ /* 0x000fea0003800200 */
.L_x_15753:
        /* <DEDUP_REMOVED lines=53> */
[----:B------:R-:W-:-:S07]  /*46e0*/  MOV R136, R138 ;  /* 0x0000008a00887202 */ /* 0x000fce0000000f00 */
.L_x_15751:
[----:B------:R-:W-:Y:S05]  /*46f0*/  BSYNC.RECONVERGENT B2 ;  /* 0x0000000000027941 */ /* 0x000fea0003800200 */
.L_x_15750:
[----:B------:R-:W-:Y:S01]  /*4700*/  ISETP.NE.AND P4, PT, R139, 0x1, PT ;  /* 0x000000018b00780c */ /* 0x000fe20003f85270 */
[----:B------:R-:W-:Y:S01]  /*4710*/  BSSY.RECONVERGENT B2, `(.L_x_15755) ;  /* 0x0000054000027945 */ /* 0x000fe20003800200 */
[----:B------:R-:W-:Y:S01]  /*4720*/  I2FP.F32.U32 R137, R2 ;  /* 0x0000000200897245 */ /* 0x000fe20000201000 */
[----:B------:R-:W-:Y:S01]  /*4730*/  IMAD.MOV.U32 R138, RZ, RZ, 0x2 ;  /* 0x00000002ff8a7424 */ /* 0x000fe200078e00ff */
[----:B------:R-:W-:-:S03]  /*4740*/  MOV R2, R146 ;  /* 0x0000009200027202 */ /* 0x000fc60000000f00 */
        /* <DEDUP_REMOVED lines=12> */
.L_x_15757:
        /* <DEDUP_REMOVED lines=13> */
.L_x_15759:
[----:B------:R-:W-:Y:S05]  /*48e0*/  BSYNC.RECONVERGENT B3 ;  /* 0x0000000000037941 */ /* 0x000fea0003800200 */
.L_x_15758:
        /* <DEDUP_REMOVED lines=54> */
.L_x_15756:
[----:B------:R-:W-:Y:S05]  /*4c50*/  BSYNC.RECONVERGENT B2 ;  /* 0x0000000000027941 */ /* 0x000fea0003800200 */
.L_x_15755:
        /* <DEDUP_REMOVED lines=15> */
.L_x_15762:
        /* <DEDUP_REMOVED lines=13> */
.L_x_15764:
[----:B------:R-:W-:Y:S05]  /*4e20*/  BSYNC.RECONVERGENT B3 ;  /* 0x0000000000037941 */ /* 0x000fea0003800200 */
.L_x_15763:
        /* <DEDUP_REMOVED lines=54> */
.L_x_15761:
[----:B------:R-:W-:Y:S05]  /*5190*/  BSYNC.RECONVERGENT B2 ;  /* 0x0000000000027941 */ /* 0x000fea0003800200 */
.L_x_15760:
        /* <DEDUP_REMOVED lines=17> */
.L_x_15767:
        /* <DEDUP_REMOVED lines=13> */
.L_x_15769:
[----:B------:R-:W-:Y:S05]  /*5380*/  BSYNC.RECONVERGENT B3 ;  /* 0x0000000000037941 */ /* 0x000fea0003800200 */
.L_x_15768:
        /* <DEDUP_REMOVED lines=13> */
[----:B------:R-:W-:-:S03]  /*5460*/  LOP3.LUT R139, R146, UR13, R143, 0x96, !PT ;  /* 0x0000000d928b7c12 */ /* 0x000fc6000f8e968f */
[----:B------:R-:W-:Y:S01]  /*5470*/  IMAD.MOV.U32 R114, RZ, RZ, RZ ;  /* 0x000000ffff727224 */ /* 0x000fe200078e00ff */
        /* <DEDUP_REMOVED lines=38> */
[----:B------:R-:W-:-:S07]  /*56e0*/  MOV R136, R138 ;  /* 0x0000008a00887202 */ /* 0x000fce0000000f00 */
.L_x_15766:
[----:B------:R-:W-:Y:S05]  /*56f0*/  BSYNC.RECONVERGENT B2 ;  /* 0x0000000000027941 */ /* 0x000fea0003800200 */
.L_x_15765:
        /* <DEDUP_REMOVED lines=15> */
.L_x_15772:
        /* <DEDUP_REMOVED lines=13> */
.L_x_15774:
[----:B------:R-:W-:Y:S05]  /*58c0*/  BSYNC.RECONVERGENT B3 ;  /* 0x0000000000037941 */ /* 0x000fea0003800200 */
.L_x_15773:
        /* <DEDUP_REMOVED lines=54> */
.L_x_15771:
[----:B------:R-:W-:Y:S05]  /*5c30*/  BSYNC.RECONVERGENT B2 ;  /* 0x0000000000027941 */ /* 0x000fea0003800200 */
.L_x_15770:
        /* <DEDUP_REMOVED lines=17> */
.L_x_15777:
        /* <DEDUP_REMOVED lines=15> */
.L_x_15779:
[----:B------:R-:W-:Y:S05]  /*5e40*/  BSYNC.RECONVERGENT B3 ;  /* 0x0000000000037941 */ /* 0x000fea0003800200 */
.L_x_15778:
        /* <DEDUP_REMOVED lines=54> */
.L_x_15776:
[----:B------:R-:W-:Y:S05]  /*61b0*/  BSYNC.RECONVERGENT B2 ;  /* 0x0000000000027941 */ /* 0x000fea0003800200 */
.L_x_15775:
[-C--:B------:R-:W-:Y:S01]  /*61c0*/  FMUL.FTZ R114, R104, R5.reuse ;  /* 0x0000000568727220 */ /* 0x080fe20000410000 */
[-C--:B------:R-:W-:Y:S02]  /*61d0*/  FSETP.GTU.FTZ.AND P6, PT, R7, R6.reuse, PT ;  /* 0x000000060700720b */ /* 0x080fe40003fdc000 */
[----:B------:R-:W-:Y:S02]  /*61e0*/  FSEL R137, R137, RZ, P3 ;  /* 0x000000ff89897208 */ /* 0x000fe40001800000 */
[----:B------:R-:W-:Y:S01]  /*61f0*/  FSEL R139, R114, RZ, !P6 ;  /* 0x000000ff728b7208 */ /* 0x000fe20007000000 */
[----:B------:R-:W-:Y:S01]  /*6200*/  FMUL.FTZ R114, R105, R5 ;  /* 0x0000000569727220 */ /* 0x000fe20000410000 */
[----:B------:R-:W-:Y:S02]  /*6210*/  SEL R7, RZ, 0x1, P6 ;  /* 0x00000001ff077807 */ /* 0x000fe40003000000 */
[----:B------:R-:W-:Y:S02]  /*6220*/  FSETP.GTU.FTZ.AND P6, PT, R113, R6, PT ;  /* 0x000000067100720b */ /* 0x000fe40003fdc000 */
[----:B------:R-:W-:-:S02]  /*6230*/  I2FP.F32.U32 R113, R115 ;  /* 0x0000007300717245 */ /* 0x000fc40000201000 */
[----:B------:R-:W-:Y:S02]  /*6240*/  FSEL R114, R114, RZ, !P6 ;  /* 0x000000ff72727208 */ /* 0x000fe40007000000 */
[----:B------:R-:W-:Y:S01]  /*6250*/  SEL R138, RZ, 0x1, P6 ;  /* 0x00000001ff8a7807 */ /* 0x000fe20003000000 */
[----:B------:R-:W-:Y:S01]  /*6260*/  FFMA.FTZ R113, R113, R4, 1.1641532182693481445e-10 ;  /* 0x2f00000071717423 */ /* 0x000fe20000010004 */
[-C--:B------:R-:W-:Y:S01]  /*6270*/  FMUL.FTZ R4, R107, R5.reuse ;  /* 0x000000056b047220 */ /* 0x080fe20000410000 */
[----:B------:R-:W-:Y:S01]  /*6280*/  FMUL.FTZ R5, R106, R5 ;  /* 0x000000056a057220 */ /* 0x000fe20000410000 */
[----:B------:R-:W-:Y:S02]  /*6290*/  FSEL R144, R144, RZ, P4 ;  /* 0x000000ff90907208 */ /* 0x000fe40002000000 */
[----:B------:R-:W-:Y:S01]  /*62a0*/  FSETP.GTU.FTZ.AND P6, PT, R113, R6, PT ;  /* 0x000000067100720b */ /* 0x000fe20003fdc000 */
[----:B------:R-:W-:Y:S01]  /*62b0*/  FADD.FTZ R113, R137, R114 ;  /* 0x0000007289717221 */ /* 0x000fe20000010000 */
[----:B------:R-:W-:-:S02]  /*62c0*/  FSEL R112, R112, RZ, P2 ;  /* 0x000000ff70707208 */ /* 0x000fc40001000000 */
[----:B------:R-:W-:Y:S01]  /*62d0*/  FSEL R4, R4, RZ, !P6 ;  /* 0x000000ff04047208 */ /* 0x000fe20007000000 */
[----:B------:R-:W-:Y:S01]  /*62e0*/  @P1 FADD.FTZ R113, R109, R113 ;  /* 0x000000716d711221 */ /* 0x000fe20000010000 */
[----:B------:R-:W-:Y:S01]  /*62f0*/  SEL R140, RZ, 0x1, P6 ;  /* 0x00000001ff8c7807 */ /* 0x000fe20003000000 */
[----:B------:R-:W-:Y:S01]  /*6300*/  FADD.FTZ R112, R112, R139 ;  /* 0x0000008b70707221 */ /* 0x000fe20000010000 */
[----:B------:R-:W-:Y:S02]  /*6310*/  FSETP.GTU.FTZ.AND P6, PT, R155, R6, PT ;  /* 0x000000069b00720b */ /* 0x000fe40003fdc000 */
[----:B------:R-:W-:Y:S01]  /*6320*/  FSEL R115, R156, RZ, P5 ;  /* 0x000000ff9c737208 */ /* 0x000fe20002800000 */
[----:B------:R-:W-:Y:S01]  /*6330*/  @P1 FADD.FTZ R112, R108, R112 ;  /* 0x000000706c701221 */ /* 0x000fe20000010000 */
[----:B------:R-:W-:Y:S02]  /*6340*/  FSEL R5, R5, RZ, !P6 ;  /* 0x000000ff05057208 */ /* 0x000fe40007000000 */
[----:B------:R-:W-:Y:S01]  /*6350*/  SEL R6, RZ, 0x1, P6 ;  /* 0x00000001ff067807 */ /* 0x000fe20003000000 */
[----:B------:R-:W-:Y:S01]  /*6360*/  FADD.FTZ R115, R4, R115 ;  /* 0x0000007304737221 */ /* 0x000fe20000010000 */
[----:B------:R-:W-:Y:S01]  /*6370*/  PRMT R4, R7, 0x7610, R4 ;  /* 0x0000761007047816 */ /* 0x000fe20000000004 */
[--C-:B------:R-:W-:Y:S01]  /*6380*/  FADD.FTZ R114, R144, R5.reuse ;  /* 0x0000000590727221 */ /* 0x100fe20000010000 */
[----:B------:R-:W-:Y:S01]  /*6390*/  PRMT R5, R138, 0x7610, R5 ;  /* 0x000076108a057816 */ /* 0x000fe20000000005 */
[----:B------:R-:W-:Y:S01]  /*63a0*/  @P1 FADD.FTZ R115, R111, R115 ;  /* 0x000000736f731221 */ /* 0x000fe20000010000 */
[----:B------:R-:W-:Y:S01]  /*63b0*/  PRMT R7, R140, 0x7610, R7 ;  /* 0x000076108c077816 */ /* 0x000fe20000000007 */
[----:B------:R-:W-:-:S07]  /*63c0*/  @P1 FADD.FTZ R114, R110, R114 ;  /* 0x000000726e721221 */ /* 0x000fce0000010000 */
.L_x_15739:
        /* <DEDUP_REMOVED lines=24> */
.L_x_15780:
[----:B------:R-:W-:Y:S01]  /*6550*/  MOV R144, R136 ;  /* 0x0000008800907202 */ /* 0x000fe20000000f00 */
[----:B------:R-:W-:-:S07]  /*6560*/  VIADD R136, R154, 0x20 ;  /* 0x000000209a887836 */ /* 0x000fce0000000000 */
.L_x_15717:
[----:B------:R-:W-:Y:S05]  /*6570*/  BSYNC.RECONVERGENT B1 ;  /* 0x0000000000017941 */ /* 0x000fea0003800200 */
.L_x_15716:
        /* <DEDUP_REMOVED lines=9> */
[----:B0-----:R-:W0:Y:S08]  /*6610*/  @P0 LDC.64 R140, c[0x0][0x398] ;  /* 0x0000e600ff8c0b82 */ /* 0x001e300000000a00 */
[----:B-1----:R-:W1:Y:S01]  /*6620*/  @P1 LDC.64 R138, c[0x0][0x3a0] ;  /* 0x0000e800ff8a1b82 */ /* 0x002e620000000a00 */
[----:B--2---:R-:W-:-:S06]  /*6630*/  IMAD.WIDE.U32 R116, R136, 0x10, R116 ;  /* 0x0000001088747825 */ /* 0x004fcc00078e0074 */
[----:B------:R-:W5:Y:S01]  /*6640*/  LDG.E.128 R116, desc[UR6][R116.64] ;  /* 0x0000000674747981 */ /* 0x000f62000c1e1d00 */
[----:B0-----:R-:W-:-:S05]  /*6650*/  @P0 IMAD.WIDE.U32 R140, R136, 0x10, R140 ;  /* 0x00000010888c0825 */ /* 0x001fca00078e008c */
[----:B------:R0:W5:Y:S01]  /*6660*/  @P0 LDG.E.128 R104, desc[UR6][R140.64] ;  /* 0x000000068c680981 */ /* 0x000162000c1e1d00 */
[----:B-1----:R-:W-:-:S05]  /*6670*/  @P1 IMAD.WIDE.U32 R138, R136, 0x10, R138 ;  /* 0x00000010888a1825 */ /* 0x002fca00078e008a */
        /* <DEDUP_REMOVED lines=18> */
.L_x_15786:
        /* <DEDUP_REMOVED lines=13> */
.L_x_15788:
[----:B------:R-:W-:Y:S05]  /*6870*/  BSYNC.RECONVERGENT B3 ;  /* 0x0000000000037941 */ /* 0x000fea0003800200 */
.L_x_15787:
        /* <DEDUP_REMOVED lines=53> */
.L_x_15785:
[----:B------:R-:W-:Y:S05]  /*6bd0*/  BSYNC.RECONVERGENT B2 ;  /* 0x0000000000027941 */ /* 0x000fea0003800200 */
.L_x_15784:
        /* <DEDUP_REMOVED lines=20> */
.L_x_15791:
        /* <DEDUP_REMOVED lines=13> */
.L_x_15793:
[----:B------:R-:W-:Y:S05]  /*6df0*/  BSYNC.RECONVERGENT B3 ;  /* 0x0000000000037941 */ /* 0x000fea0003800200 */
.L_x_15792:
        /* <DEDUP_REMOVED lines=54> */
.L_x_15790:
[----:B------:R-:W-:Y:S05]  /*7160*/  BSYNC.RECONVERGENT B2 ;  /* 0x0000000000027941 */ /* 0x000fea0003800200 */
.L_x_15789:
        /* <DEDUP_REMOVED lines=15> */
.L_x_15796:
        /* <DEDUP_REMOVED lines=13> */
.L_x_15798:
[----:B------:R-:W-:Y:S05]  /*7330*/  BSYNC.RECONVERGENT B3 ;  /* 0x0000000000037941 */ /* 0x000fea0003800200 */
.L_x_15797:
        /* <DEDUP_REMOVED lines=54> */
.L_x_15795:
[----:B------:R-:W-:Y:S05]  /*76a0*/  BSYNC.RECONVERGENT B2 ;  /* 0x0000000000027941 */ /* 0x000fea0003800200 */
.L_x_15794:
[----:B------:R-:W-:Y:S01]  /*76b0*/  ISETP.NE.AND P4, PT, R116, 0x1, PT ;  /* 0x000000017400780c */ /* 0x000fe20003f85270 */
[----:B------:R-:W-:Y:S01]  /*76c0*/  BSSY.RECONVERGENT B2, `(.L_x_15799) ;  /* 0x0000054000027945 */ /* 0x000fe20003800200 */
[----:B------:R-:W-:Y:S02]  /*76d0*/  I2FP.F32.U32 R139, R2 ;  /* 0x00000002008b7245 */ /* 0x000fe40000201000 */
[----:B------:R-:W-:-:S03]  /*76e0*/  MOV R2, R146 ;  /* 0x0000009200027202 */ /* 0x000fc60000000f00 */
[----:B------:R-:W-:-:S05]  /*76f0*/  FFMA.FTZ R139, R139, R4, 1.1641532182693481445e-10 ;  /* 0x2f0000008b8b7423 */ /* 0x000fca0000010004 */
[----:B------:R-:W-:Y:S01]  /*7700*/  FSETP.LE.FTZ.AND P3, PT, R139, R6, PT ;  /* 0x000000068b00720b */ /* 0x000fe20003f73000 */
[----:B------:R-:W-:Y:S01]  /*7710*/  FMUL.FTZ R139, R117, R5 ;  /* 0x00000005758b7220 */ /* 0x000fe20000410000 */
[----:B------:R-:W-:Y:S01]  /*7720*/  IMAD.MOV.U32 R117, RZ, RZ, 0x2 ;  /* 0x00000002ff757424 */ /* 0x000fe200078e00ff */
        /* <DEDUP_REMOVED lines=9> */
.L_x_15801:
        /* <DEDUP_REMOVED lines=13> */
.L_x_15803:
[----:B------:R-:W-:Y:S05]  /*7890*/  BSYNC.RECONVERGENT B3 ;  /* 0x0000000000037941 */ /* 0x000fea0003800200 */
.L_x_15802:
        /* <DEDUP_REMOVED lines=54> */
.L_x_15800:
[----:B------:R-:W-:Y:S05]  /*7c00*/  BSYNC.RECONVERGENT B2 ;  /* 0x0000000000027941 */ /* 0x000fea0003800200 */
.L_x_15799:
        /* <DEDUP_REMOVED lines=15> */
.L_x_15806:
        /* <DEDUP_REMOVED lines=13> */
.L_x_15808:
[----:B------:R-:W-:Y:S05]  /*7dd0*/  BSYNC.RECONVERGENT B3 ;  /* 0x0000000000037941 */ /* 0x000fea0003800200 */
.L_x_15807:
        /* <DEDUP_REMOVED lines=54> */
.L_x_15805:
[----:B------:R-:W-:Y:S05]  /*8140*/  BSYNC.RECONVERGENT B2 ;  /* 0x0000000000027941 */ /* 0x000fea0003800200 */
.L_x_15804:
        /* <DEDUP_REMOVED lines=17> */
.L_x_15811:
        /* <DEDUP_REMOVED lines=13> */
.L_x_15813:
[----:B------:R-:W-:Y:S05]  /*8330*/  BSYNC.RECONVERGENT B3 ;  /* 0x0000000000037941 */ /* 0x000fea0003800200 */
.L_x_15812:
        /* <DEDUP_REMOVED lines=54> */
.L_x_15810:
[----:B------:R-:W-:Y:S05]  /*86a0*/  BSYNC.RECONVERGENT B2 ;  /* 0x0000000000027941 */ /* 0x000fea0003800200 */
.L_x_15809:
        /* <DEDUP_REMOVED lines=15> */
.L_x_15816:
        /* <DEDUP_REMOVED lines=13> */
.L_x_15818:
[----:B------:R-:W-:Y:S05]  /*8870*/  BSYNC.RECONVERGENT B3 ;  /* 0x0000000000037941 */ /* 0x000fea0003800200 */
.L_x_15817:
[----:B------:R-:W-:Y:S01]  /*8880*/  LOP3.LUT R144, R3, UR5, R141, 0x96, !PT ;  /* 0x0000000503907c12 */ /* 0x000fe2000f8e968d */
        /* <DEDUP_REMOVED lines=13> */
[----:B------:R-:W-:Y:S01]  /*8960*/  UIADD3 UR22, UPT, UPT, UR4, -0x255992d5, URZ ;  /* 0xdaa66d2b04167890 */ /* 0x000fe2000fffe0ff */
[----:B------:R-:W-:-:S05]  /*8970*/  IMAD.WIDE.U32 R144, R145, -0x326172a9, RZ ;  /* 0xcd9e8d5791907825 */ /* 0x000fca00078e00ff */
[----:B------:R-:W-:Y:S01]  /*8980*/  LOP3.LUT R141, R116, UR22, R145, 0x96, !PT ;  /* 0x00000016748d7c12 */ /* 0x000fe2000f8e9691 */
[----:B------:R-:W-:Y:S01]  /*8990*/  IMAD.WIDE.U32 R116, R117, -0x2daee0ad, RZ ;  /* 0xd2511f5375747825 */ /* 0x000fe200078e00ff */
[----:B------:R-:W-:-:S04]  /*89a0*/  UIADD3 UR22, UPT, UPT, UR5, -0x126145ec, URZ ;  /* 0xed9eba1405167890 */ /* 0x000fc8000fffe0ff */
        /* <DEDUP_REMOVED lines=25> */
[----:B------:R-:W-:-:S04]  /*8b40*/  IMAD.WIDE.U32 R116, R117, -0x326172a9, RZ ;  /* 0xcd9e8d5775747825 */ /* 0x000fc800078e00ff */
[----:B------:R-:W-:Y:S01]  /*8b50*/  IMAD.WIDE.U32 R146, R146, -0x326172a9, RZ ;  /* 0xcd9e8d5792927825 */ /* 0x000fe200078e00ff */
[----:B------:R-:W-:Y:S01]  /*8b60*/  LOP3.LUT R117, R144, UR22, R117, 0x96, !PT ;  /* 0x0000001690757c12 */ /* 0x000fe2000f8e9675 */
[----:B------:R-:W-:-:S06]  /*8b70*/  UIADD3 UR22, UPT, UPT, UR4, -0x700cb87f, URZ ;  /* 0x8ff3478104167890 */ /* 0x000fcc000fffe0ff */
[----:B------:R-:W-:Y:S01]  /*8b80*/  LOP3.LUT R145, R116, UR22, R147, 0x96, !PT ;  /* 0x0000001674917c12 */ /* 0x000fe2000f8e9693 */
[----:B------:R-:W-:Y:S01]  /*8b90*/  UIADD3 UR22, UPT, UPT, UR5, -0x695add53, URZ ;  /* 0x96a522ad05167890 */ /* 0x000fe2000fffe0ff */
[----:B------:R-:W-:-:S04]  /*8ba0*/  IMAD.WIDE.U32 R116, R117, -0x2daee0ad, RZ ;  /* 0xd2511f5375747825 */ /* 0x000fc800078e00ff */
[----:B------:R-:W-:Y:S01]  /*8bb0*/  IMAD.MOV.U32 R138, RZ, RZ, R116 ;  /* 0x000000ffff8a7224 */ /* 0x000fe200078e0074 */
[----:B------:R-:W-:Y:S01]  /*8bc0*/  LOP3.LUT R147, R140, UR22, R117, 0x96, !PT ;  /* 0x000000168c937c12 */ /* 0x000fe2000f8e9675 */
[----:B------:R-:W-:-:S07]  /*8bd0*/  IMAD.MOV.U32 R116, RZ, RZ, RZ ;  /* 0x000000ffff747224 */ /* 0x000fce00078e00ff */
.L_x_15815:
[----:B------:R-:W-:Y:S05]  /*8be0*/  BSYNC.RECONVERGENT B2 ;  /* 0x0000000000027941 */ /* 0x000fea0003800200 */
.L_x_15814:
        /* <DEDUP_REMOVED lines=17> */
.L_x_15821:
        /* <DEDUP_REMOVED lines=15> */
.L_x_15823:
[----:B------:R-:W-:Y:S05]  /*8df0*/  BSYNC.RECONVERGENT B3 ;  /* 0x0000000000037941 */ /* 0x000fea0003800200 */
.L_x_15822:
[----:B------:R-:W-:Y:S01]  /*8e00*/  LOP3.LUT R140, R3, UR5, R119, 0x96, !PT ;  /* 0x00000005038c7c12 */ /* 0x000fe2000f8e9677 */
        /* <DEDUP_REMOVED lines=51> */
[----:B------:R-:W-:Y:S02]  /*9140*/  IMAD.MOV.U32 R118, RZ, RZ, R138 ;  /* 0x000000ffff767224 */ /* 0x000fe400078e008a */
[----:B------:R-:W-:-:S07]  /*9150*/  IMAD.MOV.U32 R138, RZ, RZ, R116 ;  /* 0x000000ffff8a7224 */ /* 0x000fce00078e0074 */
.L_x_15820:
[----:B------:R-:W-:Y:S05]  /*9160*/  BSYNC.RECONVERGENT B2 ;  /* 0x0000000000027941 */ /* 0x000fea0003800200 */
.L_x_15819:
[-C--:B------:R-:W-:Y:S01]  /*9170*/  FMUL.FTZ R116, R104, R5.reuse ;  /* 0x0000000568747220 */ /* 0x080fe20000410000 */
[-C--:B------:R-:W-:Y:S01]  /*9180*/  FSETP.GTU.FTZ.AND P6, PT, R7, R6.reuse, PT ;  /* 0x000000060700720b */ /* 0x080fe20003fdc000 */
[-C--:B------:R-:W-:Y:S01]  /*9190*/  FMUL.FTZ R117, R105, R5.reuse ;  /* 0x0000000569757220 */ /* 0x080fe20000410000 */
[-C--:B------:R-:W-:Y:S01]  /*91a0*/  FMUL.FTZ R119, R106, R5.reuse ;  /* 0x000000056a777220 */ /* 0x080fe20000410000 */
[----:B------:R-:W-:Y:S01]  /*91b0*/  FMUL.FTZ R5, R107, R5 ;  /* 0x000000056b057220 */ /* 0x000fe20000410000 */
[----:B------:R-:W-:Y:S02]  /*91c0*/  FSEL R116, R116, RZ, !P6 ;  /* 0x000000ff74747208 */ /* 0x000fe40007000000 */
[----:B------:R-:W-:Y:S02]  /*91d0*/  SEL R141, RZ, 0x1, P6 ;  /* 0x00000001ff8d7807 */ /* 0x000fe40003000000 */
[----:B------:R-:W-:Y:S02]  /*91e0*/  FSETP.GTU.FTZ.AND P6, PT, R143, R6, PT ;  /* 0x000000068f00720b */ /* 0x000fe40003fdc000 */
[----:B------:R-:W-:-:S02]  /*91f0*/  I2FP.F32.U32 R143, R118 ;  /* 0x00000076008f7245 */ /* 0x000fc40000201000 */
[----:B------:R-:W-:Y:S02]  /*9200*/  FSEL R117, R117, RZ, !P6 ;  /* 0x000000ff75757208 */ /* 0x000fe40007000000 */
[----:B------:R-:W-:Y:S01]  /*9210*/  SEL R7, RZ, 0x1, P6 ;  /* 0x00000001ff077807 */ /* 0x000fe20003000000 */
[----:B------:R-:W-:Y:S01]  /*9220*/  FFMA.FTZ R143, R143, R4, 1.1641532182693481445e-10 ;  /* 0x2f0000008f8f7423 */ /* 0x000fe20000010004 */
[----:B------:R-:W-:Y:S02]  /*9230*/  FSETP.GTU.FTZ.AND P6, PT, R155, R6, PT ;  /* 0x000000069b00720b */ /* 0x000fe40003fdc000 */
[----:B------:R-:W-:Y:S02]  /*9240*/  FSEL R142, R142, RZ, P4 ;  /* 0x000000ff8e8e7208 */ /* 0x000fe40002000000 */
[----:B------:R-:W-:Y:S02]  /*9250*/  FSEL R119, R119, RZ, !P6 ;  /* 0x000000ff77777208 */ /* 0x000fe40007000000 */
[----:B------:R-:W-:-:S02]  /*9260*/  SEL R140, RZ, 0x1, P6 ;  /* 0x00000001ff8c7807 */ /* 0x000fc40003000000 */
[----:B------:R-:W-:Y:S01]  /*9270*/  FSETP.GTU.FTZ.AND P6, PT, R143, R6, PT ;  /* 0x000000068f00720b */ /* 0x000fe20003fdc000 */
[----:B------:R-:W-:Y:S01]  /*9280*/  FADD.FTZ R118, R142, R119 ;  /* 0x000000778e767221 */ /* 0x000fe20000010000 */
[----:B------:R-:W-:Y:S02]  /*9290*/  FSEL R137, R137, RZ, P2 ;  /* 0x000000ff89897208 */ /* 0x000fe40001000000 */
[----:B------:R-:W-:Y:S01]  /*92a0*/  FSEL R5, R5, RZ, !P6 ;  /* 0x000000ff05057208 */ /* 0x000fe20007000000 */
[----:B------:R-:W-:Y:S01]  /*92b0*/  @P1 FADD.FTZ R118, R110, R118 ;  /* 0x000000766e761221 */ /* 0x000fe20000010000 */
[----:B------:R-:W-:Y:S01]  /*92c0*/  FSEL R4, R139, RZ, P3 ;  /* 0x000000ff8b047208 */ /* 0x000fe20001800000 */
[----:B------:R-:W-:Y:S01]  /*92d0*/  FADD.FTZ R116, R137, R116 ;  /* 0x0000007489747221 */ /* 0x000fe20000010000 */
[----:B------:R-:W-:Y:S02]  /*92e0*/  FSEL R144, R144, RZ, P5 ;  /* 0x000000ff90907208 */ /* 0x000fe40002800000 */
[----:B------:R-:W-:Y:S01]  /*92f0*/  SEL R143, RZ, 0x1, P6 ;  /* 0x00000001ff8f7807 */ /* 0x000fe20003000000 */
[----:B------:R-:W-:Y:S01]  /*9300*/  FADD.FTZ R117, R4, R117 ;  /* 0x0000007504757221 */ /* 0x000fe20000010000 */
[----:B------:R-:W-:Y:S01]  /*9310*/  @P1 FADD.FTZ R116, R108, R116 ;  /* 0x000000746c741221 */ /* 0x000fe20000010000 */
[----:B------:R-:W-:Y:S01]  /*9320*/  FADD.FTZ R119, R5, R144 ;  /* 0x0000009005777221 */ /* 0x000fe20000010000 */
[----:B------:R-:W-:Y:S01]  /*9330*/  PRMT R5, R7, 0x7610, R5 ;  /* 0x0000761007057816 */ /* 0x000fe20000000005 */
[----:B------:R-:W-:Y:S01]  /*9340*/  @P1 FADD.FTZ R117, R109, R117 ;  /* 0x000000756d751221 */ /* 0x000fe20000010000 */
[----:B------:R-:W-:Y:S01]  /*9350*/  PRMT R4, R141, 0x7610, R4 ;  /* 0x000076108d047816 */ /* 0x000fe20000000004 */
[----:B------:R-:W-:Y:S01]  /*9360*/  @P1 FADD.FTZ R119, R111, R119 ;  /* 0x000000776f771221 */ /* 0x000fe20000010000 */
[----:B------:R-:W-:-:S02]  /*9370*/  PRMT R6, R140, 0x7610, R6 ;  /* 0x000076108c067816 */ /* 0x000fc40000000006 */
[----:B------:R-:W-:Y:S01]  /*9380*/  PRMT R7, R143, 0x7610, R7 ;  /* 0x000076108f077816 */ /* 0x000fe20000000007 */
[----:B------:R-:W-:Y:S06]  /*9390*/  BRA `(.L_x_15824) ;  /* 0x0000001400947947 */ /* 0x000fec0003800000 */
.L_x_15783:
        /* <DEDUP_REMOVED lines=16> */
.L_x_15827:
        /* <DEDUP_REMOVED lines=13> */
.L_x_15829:
[----:B------:R-:W-:Y:S05]  /*9570*/  BSYNC.RECONVERGENT B3 ;  /* 0x0000000000037941 */ /* 0x000fea0003800200 */
.L_x_15828:
        /* <DEDUP_REMOVED lines=51> */
[----:B------:R-:W-:Y:S02]  /*98b0*/  HFMA2 R140, -RZ, RZ, 0, 0 ;  /* 0x00000000ff8c7431 */ /* 0x000fe400000001ff */
[----:B------:R-:W-:-:S07]  /*98c0*/  IMAD.MOV.U32 R139, RZ, RZ, R144 ;  /* 0x000000ffff8b7224 */ /* 0x000fce00078e0090 */
.L_x_15826:
[----:B------:R-:W-:Y:S05]  /*98d0*/  BSYNC.RECONVERGENT B2 ;  /* 0x0000000000027941 */ /* 0x000fea0003800200 */
.L_x_15825:
[----:B------:R-:W0:Y:S01]  /*98e0*/  LDC R137, c[0x0][0x404] ;  /* 0x00010100ff897b82 */ /* 0x000e220000000800 */
[----:B------:R-:W-:Y:S01]  /*98f0*/  ISETP.NE.AND P3, PT, R140, 0x1, PT ;  /* 0x000000018c00780c */ /* 0x000fe20003f65270 */
[----:B------:R-:W-:Y:S01]  /*9900*/  BSSY.RECONVERGENT B2, `(.L_x_15830) ;  /* 0x0000054000027945 */ /* 0x000fe20003800200 */
[----:B------:R-:W-:Y:S01]  /*9910*/  I2FP.F32.U32 R2, R139 ;  /* 0x0000008b00027245 */ /* 0x000fe20000201000 */
[----:B------:R-:W-:Y:S02]  /*9920*/  IMAD.MOV.U32 R139, RZ, RZ, 0x2f800000 ;  /* 0x2f800000ff8b7424 */ /* 0x000fe400078e00ff */
[----:B------:R-:W-:Y:S02]  /*9930*/  IMAD.MOV.U32 R141, RZ, RZ, 0x2 ;  /* 0x00000002ff8d7424 */ /* 0x000fe400078e00ff */
        /* <DEDUP_REMOVED lines=12> */
.L_x_15832:
        /* <DEDUP_REMOVED lines=13> */
.L_x_15834:
[----:B------:R-:W-:Y:S05]  /*9ad0*/  BSYNC.RECONVERGENT B3 ;  /* 0x0000000000037941 */ /* 0x000fea0003800200 */
.L_x_15833:
        /* <DEDUP_REMOVED lines=54> */
.L_x_15831:
[----:B------:R-:W-:Y:S05]  /*9e40*/  BSYNC.RECONVERGENT B2 ;  /* 0x0000000000027941 */ /* 0x000fea0003800200 */
.L_x_15830:
        /* <DEDUP_REMOVED lines=16> */
.L_x_15837:
        /* <DEDUP_REMOVED lines=13> */
.L_x_15839:
[----:B------:R-:W-:Y:S05]  /*a020*/  BSYNC.RECONVERGENT B3 ;  /* 0x0000000000037941 */ /* 0x000fea0003800200 */
.L_x_15838:
[----:B------:R-:W-:Y:S01]  /*a030*/  LOP3.LUT R144, R3, UR5, R143, 0x96, !PT ;  /* 0x0000000503907c12 */ /* 0x000fe2000f8e968f */
[----:B------:R-:W-:Y:S01]  /*a040*/  IMAD.WIDE.U32 R140, R150, -0x326172a9, RZ ;  /* 0xcd9e8d57968c7825 */ /* 0x000fe200078e00ff */
[----:B------:R-:W-:-:S03]  /*a050*/  UIADD3 UR22, UPT, UPT, UR5, -0x4498517b, URZ ;  /* 0xbb67ae8505167890 */ /* 0x000fc6000fffe0ff */
        /* <DEDUP_REMOVED lines=46> */
[----:B------:R-:W-:Y:S01]  /*a340*/  IMAD.WIDE.U32 R140, R141, -0x2daee0ad, RZ ;  /* 0xd2511f538d8c7825 */ /* 0x000fe200078e00ff */
[----:B------:R-:W-:-:S03]  /*a350*/  UIADD3 UR22, UPT, UPT, UR5, -0x695add53, URZ ;  /* 0x96a522ad05167890 */ /* 0x000fc6000fffe0ff */
[----:B------:R-:W-:Y:S02]  /*a360*/  IMAD.MOV.U32 R138, RZ, RZ, R140 ;  /* 0x000000ffff8a7224 */ /* 0x000fe400078e008c */
[----:B------:R-:W-:Y:S01]  /*a370*/  HFMA2 R140, -RZ, RZ, 0, 0 ;  /* 0x00000000ff8c7431 */ /* 0x000fe200000001ff */
[----:B------:R-:W-:-:S07]  /*a380*/  LOP3.LUT R147, R142, UR22, R141, 0x96, !PT ;  /* 0x000000168e937c12 */ /* 0x000fce000f8e968d */
.L_x_15836:
[----:B------:R-:W-:Y:S05]  /*a390*/  BSYNC.RECONVERGENT B2 ;  /* 0x0000000000027941 */ /* 0x000fea0003800200 */
.L_x_15835:
        /* <DEDUP_REMOVED lines=16> */
.L_x_15842:
        /* <DEDUP_REMOVED lines=13> */
.L_x_15844:
[----:B------:R-:W-:Y:S05]  /*a570*/  BSYNC.RECONVERGENT B3 ;  /* 0x0000000000037941 */ /* 0x000fea0003800200 */
.L_x_15843:
[----:B------:R-:W-:Y:S01]  /*a580*/  LOP3.LUT R144, R3, UR5, R143, 0x96, !PT ;  /* 0x0000000503907c12 */ /* 0x000fe2000f8e968f */
[----:B------:R-:W-:Y:S01]  /*a590*/  IMAD.WIDE.U32 R140, R150, -0x326172a9, RZ ;  /* 0xcd9e8d57968c7825 */ /* 0x000fe200078e00ff */
[----:B------:R-:W-:-:S03]  /*a5a0*/  UIADD3 UR22, UPT, UPT, UR5, -0x4498517b, URZ ;  /* 0xbb67ae8505167890 */ /* 0x000fc6000fffe0ff */
[----:B------:R-:W-:Y:S01]  /*a5b0*/  IMAD.WIDE.U32 R144, R144, -0x326172a9, RZ ;  /* 0xcd9e8d5790907825 */ /* 0x000fe200078e00ff */
[----:B------:R-:W-:-:S03]  /*a5c0*/  LOP3.LUT R141, R148, UR4, R141, 0x96, !PT ;  /* 0x00000004948d7c12 */ /* 0x000fc6000f8e968d */
[----:B------:R-:W-:Y:S01]  /*a5d0*/  IMAD.MOV.U32 R2, RZ, RZ, RZ ;  /* 0x000000ffff027224 */ /* 0x000fe200078e00ff */
        /* <DEDUP_REMOVED lines=46> */
[----:B------:R-:W-:Y:S01]  /*a8c0*/  IMAD.MOV.U32 R141, RZ, RZ, R138 ;  /* 0x000000ffff8d7224 */ /* 0x000fe200078e008a */
[----:B------:R-:W-:-:S07]  /*a8d0*/  MOV R138, R140 ;  /* 0x0000008c008a7202 */ /* 0x000fce0000000f00 */
.L_x_15841:
[----:B------:R-:W-:Y:S05]  /*a8e0*/  BSYNC.RECONVERGENT B2 ;  /* 0x0000000000027941 */ /* 0x000fea0003800200 */
.L_x_15840:
        /* <DEDUP_REMOVED lines=16> */
.L_x_15824:
        /* <DEDUP_REMOVED lines=24> */
.L_x_15845:
[----:B------:R-:W-:Y:S02]  /*ab70*/  IMAD.MOV.U32 R144, RZ, RZ, R138 ;  /* 0x000000ffff907224 */ /* 0x000fe400078e008a */
[----:B------:R-:W-:-:S07]  /*ab80*/  VIADD R136, R136, 0x20 ;  /* 0x0000002088887836 */ /* 0x000fce0000000000 */
.L_x_15782:
[----:B------:R-:W-:Y:S05]  /*ab90*/  BSYNC.RECONVERGENT B1 ;  /* 0x0000000000017941 */ /* 0x000fea0003800200 */
.L_x_15781:
        /* <DEDUP_REMOVED lines=34> */
.L_x_15851:
        /* <DEDUP_REMOVED lines=13> */
.L_x_15853:
[----:B------:R-:W-:Y:S05]  /*ae90*/  BSYNC.RECONVERGENT B3 ;  /* 0x0000000000037941 */ /* 0x000fea0003800200 */
.L_x_15852:
        /* <DEDUP_REMOVED lines=50> */
[----:B------:R-:W-:Y:S01]  /*b1c0*/  IMAD.MOV.U32 R6, RZ, RZ, RZ ;  /* 0x000000ffff067224 */ /* 0x000fe200078e00ff */
[----:B------:R-:W-:Y:S01]  /*b1d0*/  LOP3.LUT R147, R4, UR23, R139, 0x96, !PT ;  /* 0x0000001704937c12 */ /* 0x000fe2000f8e968b */
[----:B------:R-:W-:-:S07]  /*b1e0*/  IMAD.MOV.U32 R4, RZ, RZ, R144 ;  /* 0x000000ffff047224 */ /* 0x000fce00078e0090 */
.L_x_15850:
[----:B------:R-:W-:Y:S05]  /*b1f0*/  BSYNC.RECONVERGENT B2 ;  /* 0x0000000000027941 */ /* 0x000fea0003800200 */
.L_x_15849:
[----:B------:R-:W0:Y:S01]  /*b200*/  LDC R137, c[0x0][0x404] ;  /* 0x00010100ff897b82 */ /* 0x000e220000000800 */
[----:B------:R-:W-:Y:S01]  /*b210*/  I2FP.F32.U32 R7, R4 ;  /* 0x0000000400077245 */ /* 0x000fe20000201000 */
[----:B------:R-:W-:Y:S01]  /*b220*/  HFMA2 R4, -RZ, RZ, 0.1171875, 0 ;  /* 0x2f800000ff047431 */ /* 0x000fe200000001ff */
[----:B------:R-:W-:Y:S01]  /*b230*/  ISETP.NE.AND P3, PT, R6, 0x1, PT ;  /* 0x000000010600780c */ /* 0x000fe20003f65270 */
[----:B------:R-:W-:Y:S01]  /*b240*/  BSSY.RECONVERGENT B2, `(.L_x_15854) ;  /* 0x0000054000027945 */ /* 0x000fe20003800200 */
[----:B------:R-:W-:-:S03]  /*b250*/  IMAD.MOV.U32 R141, RZ, RZ, 0x2 ;  /* 0x00000002ff8d7424 */ /* 0x000fc600078e00ff */
        /* <DEDUP_REMOVED lines=14> */
.L_x_15856:
        /* <DEDUP_REMOVED lines=13> */
.L_x_15858:
[----:B------:R-:W-:Y:S05]  /*b410*/  BSYNC.RECONVERGENT B3 ;  /* 0x0000000000037941 */ /* 0x000fea0003800200 */
.L_x_15857:
        /* <DEDUP_REMOVED lines=52> */
[----:B------:R-:W-:Y:S02]  /*b760*/  LOP3.LUT R147, R140, UR23, R7, 0x96, !PT ;  /* 0x000000178c937c12 */ /* 0x000fe4000f8e9607 */
[----:B------:R-:W-:-:S07]  /*b770*/  MOV R138, R6 ;  /* 0x00000006008a7202 */ /* 0x000fce0000000f00 */
.L_x_15855:
[----:B------:R-:W-:Y:S05]  /*b780*/  BSYNC.RECONVERGENT B2 ;  /* 0x0000000000027941 */ /* 0x000fea0003800200 */
.L_x_15854:
        /* <DEDUP_REMOVED lines=15> */
.L_x_15861:
        /* <DEDUP_REMOVED lines=13> */
.L_x_15863:
[----:B------:R-:W-:Y:S05]  /*b950*/  BSYNC.RECONVERGENT B3 ;  /* 0x0000000000037941 */ /* 0x000fea0003800200 */
.L_x_15862:
        /* <DEDUP_REMOVED lines=54> */
.L_x_15860:
[----:B------:R-:W-:Y:S05]  /*bcc0*/  BSYNC.RECONVERGENT B2 ;  /* 0x0000000000027941 */ /* 0x000fea0003800200 */
.L_x_15859:
        /* <DEDUP_REMOVED lines=17> */
.L_x_15866:
        /* <DEDUP_REMOVED lines=13> */
.L_x_15868:
[----:B------:R-:W-:Y:S05]  /*beb0*/  BSYNC.RECONVERGENT B3 ;  /* 0x0000000000037941 */ /* 0x000fea0003800200 */
.L_x_15867:
        /* <DEDUP_REMOVED lines=54> */
.L_x_15865:
[----:B------:R-:W-:Y:S05]  /*c220*/  BSYNC.RECONVERGENT B2 ;  /* 0x0000000000027941 */ /* 0x000fea0003800200 */
.L_x_15864:
        /* <DEDUP_REMOVED lines=15> */
.L_x_15871:
        /* <DEDUP_REMOVED lines=13> */
.L_x_15873:
[----:B------:R-:W-:Y:S05]  /*c3f0*/  BSYNC.RECONVERGENT B3 ;  /* 0x0000000000037941 */ /* 0x000fea0003800200 */
.L_x_15872:
        /* <DEDUP_REMOVED lines=54> */
.L_x_15870:
[----:B------:R-:W-:Y:S05]  /*c760*/  BSYNC.RECONVERGENT B2 ;  /* 0x0000000000027941 */ /* 0x000fea0003800200 */
.L_x_15869:
        /* <DEDUP_REMOVED lines=17> */
.L_x_15876:
        /* <DEDUP_REMOVED lines=13> */
.L_x_15878:
[----:B------:R-:W-:Y:S05]  /*c950*/  BSYNC.RECONVERGENT B3 ;  /* 0x0000000000037941 */ /* 0x000fea0003800200 */
.L_x_15877:
        /* <DEDUP_REMOVED lines=54> */
.L_x_15875:
[----:B------:R-:W-:Y:S05]  /*ccc0*/  BSYNC.RECONVERGENT B2 ;  /* 0x0000000000027941 */ /* 0x000fea0003800200 */
.L_x_15874:
        /* <DEDUP_REMOVED lines=15> */
.L_x_15881:
        /* <DEDUP_REMOVED lines=13> */
.L_x_15883:
[----:B------:R-:W-:Y:S05]  /*ce90*/  BSYNC.RECONVERGENT B3 ;  /* 0x0000000000037941 */ /* 0x000fea0003800200 */
.L_x_15882:
        /* <DEDUP_REMOVED lines=45> */
[----:B------:R-:W-:Y:S01]  /*d170*/  HFMA2 R121, -RZ, RZ, 0, 0 ;  /* 0x00000000ff797431 */ /* 0x000fe200000001ff */
[----:B------:R-:W-:Y:S01]  /*d180*/  LOP3.LUT R7, R146, UR22, R7, 0x96, !PT ;  /* 0x0000001692077c12 */ /* 0x000fe2000f8e9607 */
[----:B------:R-:W-:Y:S01]  /*d190*/  UIADD3 UR22, UPT, UPT, UR4, -0x700cb87f, URZ ;  /* 0x8ff3478104167890 */ /* 0x000fe2000fffe0ff */
[----:B------:R-:W-:-:S05]  /*d1a0*/  IMAD.WIDE.U32 R146, R147, -0x326172a9, RZ ;  /* 0xcd9e8d5793927825 */ /* 0x000fca00078e00ff */
[----:B------:R-:W-:Y:S01]  /*d1b0*/  LOP3.LUT R145, R6, UR22, R147, 0x96, !PT ;  /* 0x0000001606917c12 */ /* 0x000fe2000f8e9693 */
[----:B------:R-:W-:Y:S01]  /*d1c0*/  UIADD3 UR22, UPT, UPT, UR5, -0x695add53, URZ ;  /* 0x96a522ad05167890 */ /* 0x000fe2000fffe0ff */
[----:B------:R-:W-:-:S04]  /*d1d0*/  IMAD.WIDE.U32 R6, R7, -0x2daee0ad, RZ ;  /* 0xd2511f5307067825 */ /* 0x000fc800078e00ff */
[----:B------:R-:W-:Y:S01]  /*d1e0*/  IMAD.MOV.U32 R138, RZ, RZ, R6 ;  /* 0x000000ffff8a7224 */ /* 0x000fe200078e0006 */
[----:B------:R-:W-:-:S07]  /*d1f0*/  LOP3.LUT R147, R120, UR22, R7, 0x96, !PT ;  /* 0x0000001678937c12 */ /* 0x000fce000f8e9607 */
.L_x_15880:
[----:B------:R-:W-:Y:S05]  /*d200*/  BSYNC.RECONVERGENT B2 ;  /* 0x0000000000027941 */ /* 0x000fea0003800200 */
.L_x_15879:
        /* <DEDUP_REMOVED lines=17> */
.L_x_15886:
        /* <DEDUP_REMOVED lines=15> */
.L_x_15888:
[----:B------:R-:W-:Y:S05]  /*d410*/  BSYNC.RECONVERGENT B3 ;  /* 0x0000000000037941 */ /* 0x000fea0003800200 */
.L_x_15887:
[----:B------:R-:W-:Y:S01]  /*d420*/  LOP3.LUT R146, R3, UR5, R121, 0x96, !PT ;  /* 0x0000000503927c12 */ /* 0x000fe2000f8e9679 */
[----:B------:R-:W-:Y:S01]  /*d430*/  IMAD.WIDE.U32 R6, R150, -0x326172a9, RZ ;  /* 0xcd9e8d5796067825 */ /* 0x000fe200078e00ff */
[----:B------:R-:W-:-:S03]  /*d440*/  UIADD3 UR22, UPT, UPT, UR5, -0x4498517b, URZ ;  /* 0xbb67ae8505167890 */ /* 0x000fc6000fffe0ff */
[----:B------:R-:W-:Y:S01]  /*d450*/  IMAD.WIDE.U32 R146, R146, -0x326172a9, RZ ;  /* 0xcd9e8d5792927825 */ /* 0x000fe200078e00ff */
[----:B------:R-:W-:-:S03]  /*d460*/  LOP3.LUT R7, R148, UR4, R7, 0x96, !PT ;  /* 0x0000000494077c12 */ /* 0x000fc6000f8e9607 */
[----:B------:R-:W-:Y:S01]  /*d470*/  IMAD.MOV.U32 R143, RZ, RZ, R138 ;  /* 0x000000ffff8f7224 */ /* 0x000fe200078e008a */
[----:B------:R-:W-:Y:S01]  /*d480*/  LOP3.LUT R121, R6, UR12, R147, 0x96, !PT ;  /* 0x0000000c06797c12 */ /* 0x000fe2000f8e9693 */
[----:B------:R-:W-:-:S04]  /*d490*/  IMAD.WIDE.U32 R6, R7, -0x2daee0ad, RZ ;  /* 0xd2511f5307067825 */ /* 0x000fc800078e00ff */
[----:B------:R-:W-:Y:S01]  /*d4a0*/  IMAD.MOV.U32 R2, RZ, RZ, RZ ;  /* 0x000000ffff027224 */ /* 0x000fe200078e00ff */
        /* <DEDUP_REMOVED lines=38> */
[----:B------:R-:W-:Y:S01]  /*d710*/  UIADD3 UR22, UPT, UPT, UR4, -0x700cb87f, URZ ;  /* 0x8ff3478104167890 */ /* 0x000fe2000fffe0ff */
[----:B------:R-:W-:-:S05]  /*d720*/  IMAD.WIDE.U32 R146, R147, -0x326172a9, RZ ;  /* 0xcd9e8d5793927825 */ /* 0x000fca00078e00ff */
[----:B------:R-:W-:Y:S01]  /*d730*/  LOP3.LUT R145, R6, UR22, R147, 0x96, !PT ;  /* 0x0000001606917c12 */ /* 0x000fe2000f8e9693 */
[----:B------:R-:W-:Y:S01]  /*d740*/  UIADD3 UR22, UPT, UPT, UR5, -0x695add53, URZ ;  /* 0x96a522ad05167890 */ /* 0x000fe2000fffe0ff */
[----:B------:R-:W-:-:S05]  /*d750*/  IMAD.WIDE.U32 R6, R7, -0x2daee0ad, RZ ;  /* 0xd2511f5307067825 */ /* 0x000fca00078e00ff */
[----:B------:R-:W-:Y:S02]  /*d760*/  LOP3.LUT R147, R120, UR22, R7, 0x96, !PT ;  /* 0x0000001678937c12 */ /* 0x000fe4000f8e9607 */
[----:B------:R-:W-:-:S07]  /*d770*/  MOV R138, R6 ;  /* 0x00000006008a7202 */ /* 0x000fce0000000f00 */
.L_x_15885:
[----:B------:R-:W-:Y:S05]  /*d780*/  BSYNC.RECONVERGENT B2 ;  /* 0x0000000000027941 */ /* 0x000fea0003800200 */
.L_x_15884:
        /* <DEDUP_REMOVED lines=35> */
.L_x_15848:
        /* <DEDUP_REMOVED lines=16> */
.L_x_15892:
        /* <DEDUP_REMOVED lines=13> */
.L_x_15894:
[----:B------:R-:W-:Y:S05]  /*db90*/  BSYNC.RECONVERGENT B3 ;  /* 0x0000000000037941 */ /* 0x000fea0003800200 */
.L_x_15893:
        /* <DEDUP_REMOVED lines=53> */
.L_x_15891:
[----:B------:R-:W-:Y:S05]  /*def0*/  BSYNC.RECONVERGENT B2 ;  /* 0x0000000000027941 */ /* 0x000fea0003800200 */
.L_x_15890:
        /* <DEDUP_REMOVED lines=18> */
.L_x_15897:
        /* <DEDUP_REMOVED lines=13> */
.L_x_15899:
[----:B------:R-:W-:Y:S05]  /*e0f0*/  BSYNC.RECONVERGENT B3 ;  /* 0x0000000000037941 */ /* 0x000fea0003800200 */
.L_x_15898:
        /* <DEDUP_REMOVED lines=53> */
[----:B------:R-:W-:-:S07]  /*e450*/  HFMA2 R141, -RZ, RZ, 0, 0 ;  /* 0x00000000ff8d7431 */ /* 0x000fce00000001ff */
.L_x_15896:
[----:B------:R-:W-:Y:S05]  /*e460*/  BSYNC.RECONVERGENT B2 ;  /* 0x0000000000027941 */ /* 0x000fea0003800200 */
.L_x_15895:
        /* <DEDUP_REMOVED lines=16> */
.L_x_15902:
        /* <DEDUP_REMOVED lines=13> */
.L_x_15904:
[----:B------:R-:W-:Y:S05]  /*e640*/  BSYNC.RECONVERGENT B3 ;  /* 0x0000000000037941 */ /* 0x000fea0003800200 */
.L_x_15903:
        /* <DEDUP_REMOVED lines=52> */
[----:B------:R-:W-:Y:S01]  /*e990*/  IMAD.MOV.U32 R142, RZ, RZ, RZ ;  /* 0x000000ffff8e7224 */ /* 0x000fe200078e00ff */
[----:B------:R-:W-:-:S07]  /*e9a0*/  MOV R138, R140 ;  /* 0x0000008c008a7202 */ /* 0x000fce0000000f00 */
.L_x_15901:
[----:B------:R-:W-:Y:S05]  /*e9b0*/  BSYNC.RECONVERGENT B2 ;  /* 0x0000000000027941 */ /* 0x000fea0003800200 */
.L_x_15900:
[----:B------:R-:W-:Y:S01]  /*e9c0*/  ISETP.NE.AND P5, PT, R142, 0x1, PT ;  /* 0x000000018e00780c */ /* 0x000fe20003fa5270 */
[----:B------:R-:W-:Y:S01]  /*e9d0*/  BSSY.RECONVERGENT B2, `(.L_x_15905) ;  /* 0x0000053000027945 */ /* 0x000fe20003800200 */
[----:B------:R-:W-:Y:S02]  /*e9e0*/  I2FP.F32.U32 R2, R2 ;  /* 0x0000000200027245 */ /* 0x000fe40000201000 */
        /* <DEDUP_REMOVED lines=13> */
.L_x_15907:
        /* <DEDUP_REMOVED lines=13> */
.L_x_15909:
[----:B------:R-:W-:Y:S05]  /*eb90*/  BSYNC.RECONVERGENT B3 ;  /* 0x0000000000037941 */ /* 0x000fea0003800200 */
.L_x_15908:
        /* <DEDUP_REMOVED lines=51> */
[----:B------:R-:W-:Y:S02]  /*eed0*/  LOP3.LUT R147, R142, UR22, R141, 0x96, !PT ;  /* 0x000000168e937c12 */ /* 0x000fe4000f8e968d */
[----:B------:R-:W-:Y:S01]  /*eee0*/  MOV R141, R138 ;  /* 0x0000008a008d7202 */ /* 0x000fe20000000f00 */
[----:B------:R-:W-:-:S07]  /*eef0*/  IMAD.MOV.U32 R138, RZ, RZ, R140 ;  /* 0x000000ffff8a7224 */ /* 0x000fce00078e008c */
.L_x_15906:
[----:B------:R-:W-:Y:S05]  /*ef00*/  BSYNC.RECONVERGENT B2 ;  /* 0x0000000000027941 */ /* 0x000fea0003800200 */
.L_x_15905:
        /* <DEDUP_REMOVED lines=16> */
.L_x_15889:
        /* <DEDUP_REMOVED lines=24> */
.L_x_15910:
[----:B------:R-:W-:Y:S01]  /*f190*/  IMAD.MOV.U32 R144, RZ, RZ, R138 ;  /* 0x000000ffff907224 */ /* 0x000fe200078e008a */
[----:B------:R-:W-:-:S07]  /*f1a0*/  IADD3 R136, PT, PT, R136, 0x20, RZ ;  /* 0x0000002088887810 */ /* 0x000fce0007ffe0ff */
.L_x_15847:
[----:B------:R-:W-:Y:S05]  /*f1b0*/  BSYNC.RECONVERGENT B1 ;  /* 0x0000000000017941 */ /* 0x000fea0003800200 */
.L_x_15846:
        /* <DEDUP_REMOVED lines=34> */
.L_x_15916:
        /* <DEDUP_REMOVED lines=13> */
.L_x_15918:
[----:B------:R-:W-:Y:S05]  /*f4b0*/  BSYNC.RECONVERGENT B3 ;  /* 0x0000000000037941 */ /* 0x000fea0003800200 */
.L_x_15917:
        /* <DEDUP_REMOVED lines=50> */
[----:B------:R-:W-:Y:S01]  /*f7e0*/  HFMA2 R6, -RZ, RZ, 0, 0 ;  /* 0x00000000ff067431 */ /* 0x000fe200000001ff */
[----:B------:R-:W-:Y:S01]  /*f7f0*/  LOP3.LUT R147, R4, UR23, R139, 0x96, !PT ;  /* 0x0000001704937c12 */ /* 0x000fe2000f8e968b */
[----:B------:R-:W-:-:S07]  /*f800*/  IMAD.MOV.U32 R4, RZ, RZ, R144 ;  /* 0x000000ffff047224 */ /* 0x000fce00078e0090 */
.L_x_15915:
[----:B------:R-:W-:Y:S05]  /*f810*/  BSYNC.RECONVERGENT B2 ;  /* 0x0000000000027941 */ /* 0x000fea0003800200 */
.L_x_15914:
        /* <DEDUP_REMOVED lines=20> */
.L_x_15921:
        /* <DEDUP_REMOVED lines=13> */
.L_x_15923:
[----:B------:R-:W-:Y:S05]  /*fa30*/  BSYNC.RECONVERGENT B3 ;  /* 0x0000000000037941 */ /* 0x000fea0003800200 */
.L_x_15922:
        /* <DEDUP_REMOVED lines=51> */
[----:B------:R-:W-:-:S03]  /*fd70*/  LOP3.LUT R145, R142, UR22, R147, 0x96, !PT ;  /* 0x000000168e917c12 */ /* 0x000fc6000f8e9693 */
[----:B------:R-:W-:Y:S01]  /*fd80*/  IMAD.MOV.U32 R138, RZ, RZ, R6 ;  /* 0x000000ffff8a7224 */ /* 0x000fe200078e0006 */
[----:B------:R-:W-:-:S07]  /*fd90*/  LOP3.LUT R147, R140, UR23, R7, 0x96, !PT ;  /* 0x000000178c937c12 */ /* 0x000fce000f8e9607 */
.L_x_15920:
[----:B------:R-:W-:Y:S05]  /*fda0*/  BSYNC.RECONVERGENT B2 ;  /* 0x0000000000027941 */ /* 0x000fea0003800200 */
.L_x_15919:
        /* <DEDUP_REMOVED lines=15> */
.L_x_15926:
        /* <DEDUP_REMOVED lines=13> */
.L_x_15928:
[----:B------:R-:W-:Y:S05]  /*ff70*/  BSYNC.RECONVERGENT B3 ;  /* 0x0000000000037941 */ /* 0x000fea0003800200 */
.L_x_15927:
        /* <DEDUP_REMOVED lines=54> */
.L_x_15925:
[----:B------:R-:W-:Y:S05]  /*102e0*/  BSYNC.RECONVERGENT B2 ;  /* 0x0000000000027941 */ /* 0x000fea0003800200 */
.L_x_15924:
        /* <DEDUP_REMOVED lines=17> */
.L_x_15931:
        /* <DEDUP_REMOVED lines=13> */
.L_x_15933:
[----:B------:R-:W-:Y:S05]  /*104d0*/  BSYNC.RECONVERGENT B3 ;  /* 0x0000000000037941 */ /* 0x000fea0003800200 */
.L_x_15932:
        /* <DEDUP_REMOVED lines=54> */
.L_x_15930:
[----:B------:R-:W-:Y:S05]  /*10840*/  BSYNC.RECONVERGENT B2 ;  /* 0x0000000000027941 */ /* 0x000fea0003800200 */
.L_x_15929:
        /* <DEDUP_REMOVED lines=15> */
.L_x_15936:
        /* <DEDUP_REMOVED lines=13> */
.L_x_15938:
[----:B------:R-:W-:Y:S05]  /*10a10*/  BSYNC.RECONVERGENT B3 ;  /* 0x0000000000037941 */ /* 0x000fea0003800200 */
.L_x_15937:
        /* <DEDUP_REMOVED lines=54> */
.L_x_15935:
[----:B------:R-:W-:Y:S05]  /*10d80*/  BSYNC.RECONVERGENT B2 ;  /* 0x0000000000027941 */ /* 0x000fea0003800200 */
.L_x_15934:
        /* <DEDUP_REMOVED lines=17> */
.L_x_15941:
        /* <DEDUP_REMOVED lines=13> */
.L_x_15943:
[----:B------:R-:W-:Y:S05]  /*10f70*/  BSYNC.RECONVERGENT B3 ;  /* 0x0000000000037941 */ /* 0x000fea0003800200 */
.L_x_15942:
        /* <DEDUP_REMOVED lines=52> */
[----:B------:R-:W-:Y:S02]  /*112c0*/  IMAD.MOV.U32 R7, RZ, RZ, R138 ;  /* 0x000000ffff077224 */ /* 0x000fe400078e008a */
[----:B------:R-:W-:-:S07]  /*112d0*/  IMAD.MOV.U32 R138, RZ, RZ, R6 ;  /* 0x000000ffff8a7224 */ /* 0x000fce00078e0006 */
.L_x_15940:
[----:B------:R-:W-:Y:S05]  /*112e0*/  BSYNC.RECONVERGENT B2 ;  /* 0x0000000000027941 */ /* 0x000fea0003800200 */
.L_x_15939:
        /* <DEDUP_REMOVED lines=15> */
.L_x_15946:
        /* <DEDUP_REMOVED lines=13> */
.L_x_15948:
[----:B------:R-:W-:Y:S05]  /*114b0*/  BSYNC.RECONVERGENT B3 ;  /* 0x0000000000037941 */ /* 0x000fea0003800200 */
.L_x_15947:
        /* <DEDUP_REMOVED lines=45> */
[----:B------:R-:W-:Y:S01]  /*11790*/  IMAD.MOV.U32 R125, RZ, RZ, RZ ;  /* 0x000000ffff7d7224 */ /* 0x000fe200078e00ff */
        /* <DEDUP_REMOVED lines=8> */
.L_x_15945:
[----:B------:R-:W-:Y:S05]  /*11820*/  BSYNC.RECONVERGENT B2 ;  /* 0x0000000000027941 */ /* 0x000fea0003800200 */
.L_x_15944:
        /* <DEDUP_REMOVED lines=17> */
.L_x_15951:
        /* <DEDUP_REMOVED lines=15> */
.L_x_15953:
[----:B------:R-:W-:Y:S05]  /*11a30*/  BSYNC.RECONVERGENT B3 ;  /* 0x0000000000037941 */ /* 0x000fea0003800200 */
.L_x_15952:
        /* <DEDUP_REMOVED lines=54> */
.L_x_15950:
[----:B------:R-:W-:Y:S05]  /*11da0*/  BSYNC.RECONVERGENT B2 ;  /* 0x0000000000027941 */ /* 0x000fea0003800200 */
.L_x_15949:
        /* <DEDUP_REMOVED lines=35> */
.L_x_15913:
        /* <DEDUP_REMOVED lines=12> */
[--C-:B------:R-:W-:Y:S02]  /*120a0*/  @!P2 IMAD.MOV.U32 R138, RZ, RZ, R144.reuse ;  /* 0x000000ffff8aa224 */ /* 0x100fe400078e0090 */
[----:B------:R-:W-:Y:S02]  /*120b0*/  @P2 IMAD.MOV.U32 R139, RZ, RZ, R145 ;  /* 0x000000ffff8b2224 */ /* 0x000fe400078e0091 */
[----:B------:R-:W-:Y:S01]  /*120c0*/  @P2 IMAD.MOV.U32 R138, RZ, RZ, R144 ;  /* 0x000000ffff8a2224 */ /* 0x000fe200078e0090 */
[----:B------:R-:W-:Y:S06]  /*120d0*/  BRA `(.L_x_15956) ;  /* 0x00000004000c7947 */ /* 0x000fec0003800000 */
.L_x_15957:
        /* <DEDUP_REMOVED lines=13> */
.L_x_15959:
[----:B------:R-:W-:Y:S05]  /*121b0*/  BSYNC.RECONVERGENT B3 ;  /* 0x0000000000037941 */ /* 0x000fea0003800200 */
.L_x_15958:
        /* <DEDUP_REMOVED lines=52> */
[----:B------:R-:W-:-:S07]  /*12500*/  IMAD.MOV.U32 R140, RZ, RZ, RZ ;  /* 0x000000ffff8c7224 */ /* 0x000fce00078e00ff */
.L_x_15956:
[----:B------:R-:W-:Y:S05]  /*12510*/  BSYNC.RECONVERGENT B2 ;  /* 0x0000000000027941 */ /* 0x000fea0003800200 */
.L_x_15955:
        /* <DEDUP_REMOVED lines=18> */
.L_x_15962:
        /* <DEDUP_REMOVED lines=13> */
.L_x_15964:
[----:B------:R-:W-:Y:S05]  /*12710*/  BSYNC.RECONVERGENT B3 ;  /* 0x0000000000037941 */ /* 0x000fea0003800200 */
.L_x_15963:
        /* <DEDUP_REMOVED lines=54> */
.L_x_15961:
[----:B------:R-:W-:Y:S05]  /*12a80*/  BSYNC.RECONVERGENT B2 ;  /* 0x0000000000027941 */ /* 0x000fea0003800200 */
.L_x_15960:
        /* <DEDUP_REMOVED lines=16> */
.L_x_15967:
        /* <DEDUP_REMOVED lines=13> */
.L_x_15969:
[----:B------:R-:W-:Y:S05]  /*12c60*/  BSYNC.RECONVERGENT B3 ;  /* 0x0000000000037941 */ /* 0x000fea0003800200 */
.L_x_15968:
[----:B------:R-:W-:Y:S01]  /*12c70*/  LOP3.LUT R144, R3, UR5, R143, 0x96, !PT ;  /* 0x0000000503907c12 */ /* 0x000fe2000f8e968f */
        /* <DEDUP_REMOVED lines=45> */
[----:B------:R-:W-:Y:S02]  /*12f50*/  UIADD3 UR22, UPT, UPT, UR4, -0x700cb87f, URZ ;  /* 0x8ff3478104167890 */ /* 0x000fe4000fffe0ff */
[----:B------:R-:W-:-:S04]  /*12f60*/  IMAD.MOV.U32 R143, RZ, RZ, RZ ;  /* 0x000000ffff8f7224 */ /* 0x000fc800078e00ff */
[----:B------:R-:W-:Y:S01]  /*12f70*/  LOP3.LUT R145, R140, UR22, R147, 0x96, !PT ;  /* 0x000000168c917c12 */ /* 0x000fe2000f8e9693 */
[----:B------:R-:W-:Y:S01]  /*12f80*/  UIADD3 UR22, UPT, UPT, UR5, -0x695add53, URZ ;  /* 0x96a522ad05167890 */ /* 0x000fe2000fffe0ff */
[----:B------:R-:W-:-:S05]  /*12f90*/  IMAD.WIDE.U32 R140, R141, -0x2daee0ad, RZ ;  /* 0xd2511f538d8c7825 */ /* 0x000fca00078e00ff */
[----:B------:R-:W-:Y:S02]  /*12fa0*/  LOP3.LUT R147, R142, UR22, R141, 0x96, !PT ;  /* 0x000000168e937c12 */ /* 0x000fe4000f8e968d */
[----:B------:R-:W-:Y:S01]  /*12fb0*/  MOV R141, R138 ;  /* 0x0000008a008d7202 */ /* 0x000fe20000000f00 */
[----:B------:R-:W-:-:S07]  /*12fc0*/  IMAD.MOV.U32 R138, RZ, RZ, R140 ;  /* 0x000000ffff8a7224 */ /* 0x000fce00078e008c */
.L_x_15966:
[----:B------:R-:W-:Y:S05]  /*12fd0*/  BSYNC.RECONVERGENT B2 ;  /* 0x0000000000027941 */ /* 0x000fea0003800200 */
.L_x_15965:
[----:B------:R-:W-:Y:S01]  /*12fe0*/  ISETP.NE.AND P5, PT, R143, 0x1, PT ;  /* 0x000000018f00780c */ /* 0x000fe20003fa5270 */
[----:B------:R-:W-:Y:S01]  /*12ff0*/  BSSY.RECONVERGENT B2, `(.L_x_15970) ;  /* 0x0000053000027945 */ /* 0x000fe20003800200 */
[----:B------:R-:W-:Y:S01]  /*13000*/  I2FP.F32.U32 R2, R141 ;  /* 0x0000008d00027245 */ /* 0x000fe20000201000 */
[----:B------:R-:W-:-:S04]  /*13010*/  IMAD.MOV.U32 R141, RZ, RZ, R146 ;  /* 0x000000ffff8d7224 */ /* 0x000fc800078e0092 */
        /* <DEDUP_REMOVED lines=12> */
.L_x_15972:
        /* <DEDUP_REMOVED lines=13> */
.L_x_15974:
[----:B------:R-:W-:Y:S05]  /*131b0*/  BSYNC.RECONVERGENT B3 ;  /* 0x0000000000037941 */ /* 0x000fea0003800200 */
.L_x_15973:
        /* <DEDUP_REMOVED lines=54> */
.L_x_15971:
[----:B------:R-:W-:Y:S05]  /*13520*/  BSYNC.RECONVERGENT B2 ;  /* 0x0000000000027941 */ /* 0x000fea0003800200 */
.L_x_15970:
        /* <DEDUP_REMOVED lines=16> */
.L_x_15954:
        /* <DEDUP_REMOVED lines=24> */
.L_x_15975:
[----:B------:R-:W-:Y:S01]  /*137b0*/  MOV R144, R138 ;  /* 0x0000008a00907202 */ /* 0x000fe20000000f00 */
[----:B------:R-:W-:-:S07]  /*137c0*/  VIADD R136, R136, 0x20 ;  /* 0x0000002088887836 */ /* 0x000fce0000000000 */
.L_x_15912:
[----:B------:R-:W-:Y:S05]  /*137d0*/  BSYNC.RECONVERGENT B1 ;  /* 0x0000000000017941 */ /* 0x000fea0003800200 */
.L_x_15911:
        /* <DEDUP_REMOVED lines=34> */
.L_x_15981:
        /* <DEDUP_REMOVED lines=13> */
.L_x_15983:
[----:B------:R-:W-:Y:S05]  /*13ad0*/  BSYNC.RECONVERGENT B3 ;  /* 0x0000000000037941 */ /* 0x000fea0003800200 */
.L_x_15982:
        /* <DEDUP_REMOVED lines=51> */
[----:B------:R-:W-:Y:S02]  /*13e10*/  LOP3.LUT R147, R4, UR23, R139, 0x96, !PT ;  /* 0x0000001704937c12 */ /* 0x000fe4000f8e968b */
[----:B------:R-:W-:-:S07]  /*13e20*/  MOV R4, R144 ;  /* 0x0000009000047202 */ /* 0x000fce0000000f00 */
.L_x_15980:
[----:B------:R-:W-:Y:S05]  /*13e30*/  BSYNC.RECONVERGENT B2 ;  /* 0x0000000000027941 */ /* 0x000fea0003800200 */
.L_x_15979:
[----:B------:R-:W0:Y:S01]  /*13e40*/  LDC R140, c[0x0][0x408] ;  /* 0x00010200ff8c7b82 */ /* 0x000e220000000800 */
[----:B------:R-:W-:Y:S01]  /*13e50*/  ISETP.NE.AND P3, PT, R6, 0x1, PT ;  /* 0x000000010600780c */ /* 0x000fe20003f65270 */
[----:B------:R-:W-:Y:S01]  /*13e60*/  IMAD.MOV.U32 R137, RZ, RZ, 0x2f800000 ;  /* 0x2f800000ff897424 */ /* 0x000fe200078e00ff */
[----:B------:R-:W-:Y:S01]  /*13e70*/  I2FP.F32.U32 R2, R4 ;  /* 0x0000000400027245 */ /* 0x000fe20000201000 */
[----:B------:R-:W-:Y:S01]  /*13e80*/  BSSY.RECONVERGENT B2, `(.L_x_15984) ;  /* 0x0000054000027945 */ /* 0x000fe20003800200 */
[----:B------:R-:W-:Y:S02]  /*13e90*/  HFMA2 R4, -RZ, RZ, 0, 1.1920928955078125e-07 ;  /* 0x00000002ff047431 */ /* 0x000fe400000001ff */
[----:B------:R-:W-:Y:S01]  /*13ea0*/  IMAD.MOV.U32 R5, RZ, RZ, R146 ;  /* 0x000000ffff057224 */ /* 0x000fe200078e0092 */
        /* <DEDUP_REMOVED lines=13> */
.L_x_15986:
        /* <DEDUP_REMOVED lines=13> */
.L_x_15988:
[----:B------:R-:W-:Y:S05]  /*14050*/  BSYNC.RECONVERGENT B3 ;  /* 0x0000000000037941 */ /* 0x000fea0003800200 */
.L_x_15987:
        /* <DEDUP_REMOVED lines=54> */
.L_x_15985:
[----:B------:R-:W-:Y:S05]  /*143c0*/  BSYNC.RECONVERGENT B2 ;  /* 0x0000000000027941 */ /* 0x000fea0003800200 */
.L_x_15984:
        /* <DEDUP_REMOVED lines=15> */
.L_x_15991:
        /* <DEDUP_REMOVED lines=13> */
.L_x_15993:
[----:B------:R-:W-:Y:S05]  /*14590*/  BSYNC.RECONVERGENT B3 ;  /* 0x0000000000037941 */ /* 0x000fea0003800200 */
.L_x_15992:
        /* <DEDUP_REMOVED lines=54> */
.L_x_15990:
[----:B------:R-:W-:Y:S05]  /*14900*/  BSYNC.RECONVERGENT B2 ;  /* 0x0000000000027941 */ /* 0x000fea0003800200 */
.L_x_15989:
        /* <DEDUP_REMOVED lines=17> */
.L_x_15996:
        /* <DEDUP_REMOVED lines=13> */
.L_x_15998:
[----:B------:R-:W-:Y:S05]  /*14af0*/  BSYNC.RECONVERGENT B3 ;  /* 0x0000000000037941 */ /* 0x000fea0003800200 */
.L_x_15997:
        /* <DEDUP_REMOVED lines=54> */
.L_x_15995:
[----:B------:R-:W-:Y:S05]  /*14e60*/  BSYNC.RECONVERGENT B2 ;  /* 0x0000000000027941 */ /* 0x000fea0003800200 */
.L_x_15994:
        /* <DEDUP_REMOVED lines=15> */
.L_x_16001:
        /* <DEDUP_REMOVED lines=13> */
.L_x_16003:
[----:B------:R-:W-:Y:S05]  /*15030*/  BSYNC.RECONVERGENT B3 ;  /* 0x0000000000037941 */ /* 0x000fea0003800200 */
.L_x_16002:
        /* <DEDUP_REMOVED lines=54> */
.L_x_16000:
[----:B------:R-:W-:Y:S05]  /*153a0*/  BSYNC.RECONVERGENT B2 ;  /* 0x0000000000027941 */ /* 0x000fea0003800200 */
.L_x_15999:
        /* <DEDUP_REMOVED lines=17> */
.L_x_16006:
        /* <DEDUP_REMOVED lines=13> */
.L_x_16008:
[----:B------:R-:W-:Y:S05]  /*15590*/  BSYNC.RECONVERGENT B3 ;  /* 0x0000000000037941 */ /* 0x000fea0003800200 */
.L_x_16007:
        /* <DEDUP_REMOVED lines=54> */
.L_x_16005:
[----:B------:R-:W-:Y:S05]  /*15900*/  BSYNC.RECONVERGENT B2 ;  /* 0x0000000000027941 */ /* 0x000fea0003800200 */
.L_x_16004:
        /* <DEDUP_REMOVED lines=15> */
.L_x_16011:
        /* <DEDUP_REMOVED lines=13> */
.L_x_16013:
[----:B------:R-:W-:Y:S05]  /*15ad0*/  BSYNC.RECONVERGENT B3 ;  /* 0x0000000000037941 */ /* 0x000fea0003800200 */
.L_x_16012:
        /* <DEDUP_REMOVED lines=52> */
[----:B------:R-:W-:Y:S01]  /*15e20*/  LOP3.LUT R147, R6, UR22, R5, 0x96, !PT ;  /* 0x0000001606937c12 */ /* 0x000fe2000f8e9605 */
[----:B------:R-:W-:-:S07]  /*15e30*/  IMAD.MOV.U32 R5, RZ, RZ, RZ ;  /* 0x000000ffff057224 */ /* 0x000fce00078e00ff */
.L_x_16010:
[----:B------:R-:W-:Y:S05]  /*15e40*/  BSYNC.RECONVERGENT B2 ;  /* 0x0000000000027941 */ /* 0x000fea0003800200 */
.L_x_16009:
        /* <DEDUP_REMOVED lines=17> */
.L_x_16016:
        /* <DEDUP_REMOVED lines=15> */
.L_x_16018:
[----:B------:R-:W-:Y:S05]  /*16050*/  BSYNC.RECONVERGENT B3 ;  /* 0x0000000000037941 */ /* 0x000fea0003800200 */
.L_x_16017:
[----:B------:R-:W-:Y:S01]  /*16060*/  LOP3.LUT R146, R3, UR5, R7, 0x96, !PT ;  /* 0x0000000503927c12 */ /* 0x000fe2000f8e9607 */
        /* <DEDUP_REMOVED lines=53> */
.L_x_16015:
[----:B------:R-:W-:Y:S05]  /*163c0*/  BSYNC.RECONVERGENT B2 ;  /* 0x0000000000027941 */ /* 0x000fea0003800200 */
.L_x_16014:
[-C--:B------:R-:W-:Y:S01]  /*163d0*/  FMUL.FTZ R4, R104, R140.reuse ;  /* 0x0000008c68047220 */ /* 0x080fe20000410000 */
[-C--:B------:R-:W-:Y:S01]  /*163e0*/  FSETP.GTU.FTZ.AND P6, PT, R128, R139.reuse, PT ;  /* 0x0000008b8000720b */ /* 0x080fe20003fdc000 */
[-C--:B------:R-:W-:Y:S01]  /*163f0*/  FMUL.FTZ R7, R105, R140.reuse ;  /* 0x0000008c69077220 */ /* 0x080fe20000410000 */
[----:B------:R-:W-:Y:S02]  /*16400*/  FSEL R141, R141, RZ, P2 ;  /* 0x000000ff8d8d7208 */ /* 0x000fe40001000000 */
[----:B------:R-:W-:Y:S02]  /*16410*/  FSEL R128, R4, RZ, !P6 ;  /* 0x000000ff04807208 */ /* 0x000fe40007000000 */
[----:B------:R-:W-:Y:S02]  /*16420*/  SEL R4, RZ, 0x1, P6 ;  /* 0x00000001ff047807 */ /* 0x000fe40003000000 */
[----:B------:R-:W-:Y:S01]  /*16430*/  FSETP.GTU.FTZ.AND P6, PT, R142, R139, PT ;  /* 0x0000008b8e00720b */ /* 0x000fe20003fdc000 */
[----:B------:R-:W-:Y:S01]  /*16440*/  FMUL.FTZ R142, R106, R140 ;  /* 0x0000008c6a8e7220 */ /* 0x000fe20000410000 */
[----:B------:R-:W-:-:S02]  /*16450*/  FADD.FTZ R128, R141, R128 ;  /* 0x000000808d807221 */ /* 0x000fc40000010000 */
[----:B------:R-:W-:Y:S02]  /*16460*/  FSEL R7, R7, RZ, !P6 ;  /* 0x000000ff07077208 */ /* 0x000fe40007000000 */
[----:B------:R-:W-:Y:S01]  /*16470*/  SEL R5, RZ, 0x1, P6 ;  /* 0x00000001ff057807 */ /* 0x000fe20003000000 */
[----:B------:R-:W-:Y:S01]  /*16480*/  @P1 FADD.FTZ R128, R108, R128 ;  /* 0x000000806c801221 */ /* 0x000fe20000010000 */
[----:B------:R-:W-:Y:S02]  /*16490*/  FSETP.GTU.FTZ.AND P6, PT, R144, R139, PT ;  /* 0x0000008b9000720b */ /* 0x000fe40003fdc000 */
[----:B------:R-:W-:Y:S01]  /*164a0*/  I2FP.F32.U32 R144, R143 ;  /* 0x0000008f00907245 */ /* 0x000fe20000201000 */
[----:B------:R-:W-:Y:S01]  /*164b0*/  FMUL.FTZ R143, R107, R140 ;  /* 0x0000008c6b8f7220 */ /* 0x000fe20000410000 */
[----:B------:R-:W-:Y:S02]  /*164c0*/  FSEL R142, R142, RZ, !P6 ;  /* 0x000000ff8e8e7208 */ /* 0x000fe40007000000 */
[----:B------:R-:W-:Y:S01]  /*164d0*/  SEL R6, RZ, 0x1, P6 ;  /* 0x00000001ff067807 */ /* 0x000fe20003000000 */
[----:B------:R-:W-:Y:S01]  /*164e0*/  FFMA.FTZ R144, R144, R137, 1.1641532182693481445e-10 ;  /* 0x2f00000090907423 */ /* 0x000fe20000010089 */
[----:B------:R-:W-:-:S04]  /*164f0*/  FSEL R140, R129, RZ, P3 ;  /* 0x000000ff818c7208 */ /* 0x000fc80001800000 */
[----:B------:R-:W-:Y:S01]  /*16500*/  FSETP.GTU.FTZ.AND P6, PT, R144, R139, PT ;  /* 0x0000008b9000720b */ /* 0x000fe20003fdc000 */
[----:B------:R-:W-:Y:S01]  /*16510*/  FADD.FTZ R129, R140, R7 ;  /* 0x000000078c817221 */ /* 0x000fe20000010000 */
[----:B------:R-:W-:Y:S02]  /*16520*/  FSEL R139, R130, RZ, P4 ;  /* 0x000000ff828b7208 */ /* 0x000fe40002000000 */
[----:B------:R-:W-:Y:S01]  /*16530*/  FSEL R143, R143, RZ, !P6 ;  /* 0x000000ff8f8f7208 */ /* 0x000fe20007000000 */
[----:B------:R-:W-:Y:S01]  /*16540*/  @P1 FADD.FTZ R129, R109, R129 ;  /* 0x000000816d811221 */ /* 0x000fe20000010000 */
[----:B------:R-:W-:Y:S01]  /*16550*/  FSEL R144, R131, RZ, P5 ;  /* 0x000000ff83907208 */ /* 0x000fe20002800000 */
[----:B------:R-:W-:Y:S01]  /*16560*/  FADD.FTZ R130, R139, R142 ;  /* 0x0000008e8b827221 */ /* 0x000fe20000010000 */
[----:B------:R-:W-:-:S03]  /*16570*/  SEL R137, RZ, 0x1, P6 ;  /* 0x00000001ff897807 */ /* 0x000fc60003000000 */
[----:B------:R-:W-:Y:S01]  /*16580*/  FADD.FTZ R131, R143, R144 ;  /* 0x000000908f837221 */ /* 0x000fe20000010000 */
[----:B------:R-:W-:Y:S01]  /*16590*/  @P1 FADD.FTZ R130, R110, R130 ;  /* 0x000000826e821221 */ /* 0x000fe20000010000 */
[----:B------:R-:W-:Y:S02]  /*165a0*/  PRMT R7, R137, 0x7610, R7 ;  /* 0x0000761089077816 */ /* 0x000fe40000000007 */
[----:B------:R-:W-:Y:S01]  /*165b0*/  @P1 FADD.FTZ R131, R111, R131 ;  /* 0x000000836f831221 */ /* 0x000fe20000010000 */
[----:B------:R-:W-:Y:S06]  /*165c0*/  BRA `(.L_x_16019) ;  /* 0x0000001400947947 */ /* 0x000fec0003800000 */
.L_x_15978:
        /* <DEDUP_REMOVED lines=16> */
.L_x_16022:
        /* <DEDUP_REMOVED lines=13> */
.L_x_16024:
[----:B------:R-:W-:Y:S05]  /*167a0*/  BSYNC.RECONVERGENT B3 ;  /* 0x0000000000037941 */ /* 0x000fea0003800200 */
.L_x_16023:
        /* <DEDUP_REMOVED lines=53> */
.L_x_16021:
[----:B------:R-:W-:Y:S05]  /*16b00*/  BSYNC.RECONVERGENT B2 ;  /* 0x0000000000027941 */ /* 0x000fea0003800200 */
.L_x_16020:
[----:B------:R-:W0:Y:S01]  /*16b10*/  LDC R137, c[0x0][0x404] ;  /* 0x00010100ff897b82 */ /* 0x000e220000000800 */
[----:B------:R-:W-:Y:S01]  /*16b20*/  ISETP.NE.AND P3, PT, R140, 0x1, PT ;  /* 0x000000018c00780c */ /* 0x000fe20003f65270 */
[----:B------:R-:W-:Y:S01]  /*16b30*/  BSSY.RECONVERGENT B2, `(.L_x_16025) ;  /* 0x0000054000027945 */ /* 0x000fe20003800200 */
[----:B------:R-:W-:Y:S01]  /*16b40*/  I2FP.F32.U32 R2, R139 ;  /* 0x0000008b00027245 */ /* 0x000fe20000201000 */
[----:B------:R-:W-:Y:S01]  /*16b50*/  IMAD.MOV.U32 R139, RZ, RZ, 0x2f800000 ;  /* 0x2f800000ff8b7424 */ /* 0x000fe200078e00ff */
[----:B------:R-:W-:Y:S01]  /*16b60*/  MOV R141, R146 ;  /* 0x00000092008d7202 */ /* 0x000fe20000000f00 */
[----:B------:R-:W-:Y:S02]  /*16b70*/  IMAD.MOV.U32 R142, RZ, RZ, 0x2 ;  /* 0x00000002ff8e7424 */ /* 0x000fe400078e00ff */
        /* <DEDUP_REMOVED lines=11> */
.L_x_16027:
        /* <DEDUP_REMOVED lines=13> */
.L_x_16029:
[----:B------:R-:W-:Y:S05]  /*16d00*/  BSYNC.RECONVERGENT B3 ;  /* 0x0000000000037941 */ /* 0x000fea0003800200 */
.L_x_16028:
        /* <DEDUP_REMOVED lines=52> */
[----:B------:R-:W-:Y:S01]  /*17050*/  MOV R141, R138 ;  /* 0x0000008a008d7202 */ /* 0x000fe20000000f00 */
[----:B------:R-:W-:-:S07]  /*17060*/  IMAD.MOV.U32 R138, RZ, RZ, R140 ;  /* 0x000000ffff8a7224 */ /* 0x000fce00078e008c */
.L_x_16026:
[----:B------:R-:W-:Y:S05]  /*17070*/  BSYNC.RECONVERGENT B2 ;  /* 0x0000000000027941 */ /* 0x000fea0003800200 */
.L_x_16025:
        /* <DEDUP_REMOVED lines=16> */
.L_x_16032:
        /* <DEDUP_REMOVED lines=13> */
.L_x_16034:
[----:B------:R-:W-:Y:S05]  /*17250*/  BSYNC.RECONVERGENT B3 ;  /* 0x0000000000037941 */ /* 0x000fea0003800200 */
.L_x_16033:
        /* <DEDUP_REMOVED lines=44> */
[----:B------:R-:W-:Y:S02]  /*17520*/  HFMA2 R143, -RZ, RZ, 0, 0 ;  /* 0x00000000ff8f7431 */ /* 0x000fe400000001ff */
        /* <DEDUP_REMOVED lines=9> */
.L_x_16031:
[----:B------:R-:W-:Y:S05]  /*175c0*/  BSYNC.RECONVERGENT B2 ;  /* 0x0000000000027941 */ /* 0x000fea0003800200 */
.L_x_16030:
[----:B------:R-:W-:Y:S01]  /*175d0*/  ISETP.NE.AND P5, PT, R143, 0x1, PT ;  /* 0x000000018f00780c */ /* 0x000fe20003fa5270 */
[----:B------:R-:W-:Y:S01]  /*175e0*/  BSSY.RECONVERGENT B2, `(.L_x_16035) ;  /* 0x0000053000027945 */ /* 0x000fe20003800200 */
[----:B------:R-:W-:Y:S01]  /*175f0*/  I2FP.F32.U32 R2, R141 ;  /* 0x0000008d00027245 */ /* 0x000fe20000201000 */
[----:B------:R-:W-:-:S04]  /*17600*/  IMAD.MOV.U32 R141, RZ, RZ, R146 ;  /* 0x000000ffff8d7224 */ /* 0x000fc800078e0092 */
        /* <DEDUP_REMOVED lines=12> */
.L_x_16037:
        /* <DEDUP_REMOVED lines=13> */
.L_x_16039:
[----:B------:R-:W-:Y:S05]  /*177a0*/  BSYNC.RECONVERGENT B3 ;  /* 0x0000000000037941 */ /* 0x000fea0003800200 */
.L_x_16038:
        /* <DEDUP_REMOVED lines=54> */
.L_x_16036:
[----:B------:R-:W-:Y:S05]  /*17b10*/  BSYNC.RECONVERGENT B2 ;  /* 0x0000000000027941 */ /* 0x000fea0003800200 */
.L_x_16035:
        /* <DEDUP_REMOVED lines=16> */
.L_x_16019:
        /* <DEDUP_REMOVED lines=24> */
.L_x_16040:
[----:B------:R-:W-:Y:S02]  /*17da0*/  IMAD.MOV.U32 R144, RZ, RZ, R138 ;  /* 0x000000ffff907224 */ /* 0x000fe400078e008a */
[----:B------:R-:W-:-:S07]  /*17db0*/  VIADD R136, R136, 0x20 ;  /* 0x0000002088887836 */ /* 0x000fce0000000000 */
.L_x_15977:
[----:B------:R-:W-:Y:S05]  /*17dc0*/  BSYNC.RECONVERGENT B1 ;  /* 0x0000000000017941 */ /* 0x000fea0003800200 */
.L_x_15976:
        /* <DEDUP_REMOVED lines=30> */
[----:B------:R-:W-:Y:S01]  /*17fb0*/  @!P2 IMAD.MOV.U32 R4, RZ, RZ, R147 ;  /* 0x000000ffff04a224 */ /* 0x000fe200078e0093 */
[----:B------:R-:W-:Y:S01]  /*17fc0*/  @P2 MOV R4, R145 ;  /* 0x0000009100042202 */ /* 0x000fe20000000f00 */
[----:B------:R-:W-:Y:S01]  /*17fd0*/  @P2 IMAD.MOV.U32 R138, RZ, RZ, R144 ;  /* 0x000000ffff8a2224 */ /* 0x000fe200078e0090 */
[----:B------:R-:W-:Y:S06]  /*17fe0*/  BRA `(.L_x_16045) ;  /* 0x00000004000c7947 */ /* 0x000fec0003800000 */
.L_x_16046:
        /* <DEDUP_REMOVED lines=13> */
.L_x_16048:
[----:B------:R-:W-:Y:S05]  /*180c0*/  BSYNC.RECONVERGENT B3 ;  /* 0x0000000000037941 */ /* 0x000fea0003800200 */
.L_x_16047:
        /* <DEDUP_REMOVED lines=53> */
.L_x_16045:
[----:B------:R-:W-:Y:S05]  /*18420*/  BSYNC.RECONVERGENT B2 ;  /* 0x0000000000027941 */ /* 0x000fea0003800200 */
.L_x_16044:
        /* <DEDUP_REMOVED lines=20> */
.L_x_16051:
        /* <DEDUP_REMOVED lines=13> */
.L_x_16053:
[----:B------:R-:W-:Y:S05]  /*18640*/  BSYNC.RECONVERGENT B3 ;  /* 0x0000000000037941 */ /* 0x000fea0003800200 */
.L_x_16052:
        /* <DEDUP_REMOVED lines=53> */
[----:B------:R-:W-:-:S07]  /*189a0*/  HFMA2 R4, -RZ, RZ, 0, 0 ;  /* 0x00000000ff047431 */ /* 0x000fce00000001ff */
.L_x_16050:
[----:B------:R-:W-:Y:S05]  /*189b0*/  BSYNC.RECONVERGENT B2 ;  /* 0x0000000000027941 */ /* 0x000fea0003800200 */
.L_x_16049:
        /* <DEDUP_REMOVED lines=15> */
.L_x_16056:
        /* <DEDUP_REMOVED lines=13> */
.L_x_16058:
[----:B------:R-:W-:Y:S05]  /*18b80*/  BSYNC.RECONVERGENT B3 ;  /* 0x0000000000037941 */ /* 0x000fea0003800200 */
.L_x_16057:
        /* <DEDUP_REMOVED lines=54> */
.L_x_16055:
[----:B------:R-:W-:Y:S05]  /*18ef0*/  BSYNC.RECONVERGENT B2 ;  /* 0x0000000000027941 */ /* 0x000fea0003800200 */
.L_x_16054:
        /* <DEDUP_REMOVED lines=17> */
.L_x_16061:
        /* <DEDUP_REMOVED lines=13> */
.L_x_16063:
[----:B------:R-:W-:Y:S05]  /*190e0*/  BSYNC.RECONVERGENT B3 ;  /* 0x0000000000037941 */ /* 0x000fea0003800200 */
.L_x_16062:
        /* <DEDUP_REMOVED lines=54> */
.L_x_16060:
[----:B------:R-:W-:Y:S05]  /*19450*/  BSYNC.RECONVERGENT B2 ;  /* 0x0000000000027941 */ /* 0x000fea0003800200 */
.L_x_16059:
        /* <DEDUP_REMOVED lines=15> */
.L_x_16066:
        /* <DEDUP_REMOVED lines=13> */
.L_x_16068:
[----:B------:R-:W-:Y:S05]  /*19620*/  BSYNC.RECONVERGENT B3 ;  /* 0x0000000000037941 */ /* 0x000fea0003800200 */
.L_x_16067:
        /* <DEDUP_REMOVED lines=54> */
.L_x_16065:
[----:B------:R-:W-:Y:S05]  /*19990*/  BSYNC.RECONVERGENT B2 ;  /* 0x0000000000027941 */ /* 0x000fea0003800200 */
.L_x_16064:
        /* <DEDUP_REMOVED lines=17> */
.L_x_16071:
        /* <DEDUP_REMOVED lines=13> */
.L_x_16073:
[----:B------:R-:W-:Y:S05]  /*19b80*/  BSYNC.RECONVERGENT B3 ;  /* 0x0000000000037941 */ /* 0x000fea0003800200 */
.L_x_16072:
        /* <DEDUP_REMOVED lines=54> */
.L_x_16070:
[----:B------:R-:W-:Y:S05]  /*19ef0*/  BSYNC.RECONVERGENT B2 ;  /* 0x0000000000027941 */ /* 0x000fea0003800200 */
.L_x_16069:
        /* <DEDUP_REMOVED lines=15> */
.L_x_16076:
        /* <DEDUP_REMOVED lines=13> */
.L_x_16078:
[----:B------:R-:W-:Y:S05]  /*1a0c0*/  BSYNC.RECONVERGENT B3 ;  /* 0x0000000000037941 */ /* 0x000fea0003800200 */
.L_x_16077:
        /* <DEDUP_REMOVED lines=53> */
[----:B------:R-:W-:-:S07]  /*1a420*/  HFMA2 R5, -RZ, RZ, 0, 0 ;  /* 0x00000000ff057431 */ /* 0x000fce00000001ff */
.L_x_16075:
[----:B------:R-:W-:Y:S05]  /*1a430*/  BSYNC.RECONVERGENT B2 ;  /* 0x0000000000027941 */ /* 0x000fea0003800200 */
.L_x_16074:
        /* <DEDUP_REMOVED lines=17> */
.L_x_16081:
        /* <DEDUP_REMOVED lines=15> */
.L_x_16083:
[----:B------:R-:W-:Y:S05]  /*1a640*/  BSYNC.RECONVERGENT B3 ;  /* 0x0000000000037941 */ /* 0x000fea0003800200 */
.L_x_16082:
        /* <DEDUP_REMOVED lines=54> */
.L_x_16080:
[----:B------:R-:W-:Y:S05]  /*1a9b0*/  BSYNC.RECONVERGENT B2 ;  /* 0x0000000000027941 */ /* 0x000fea0003800200 */
.L_x_16079:
        /* <DEDUP_REMOVED lines=32> */
.L_x_16043:
        /* <DEDUP_REMOVED lines=16> */
.L_x_16087:
        /* <DEDUP_REMOVED lines=13> */
.L_x_16089:
[----:B------:R-:W-:Y:S05]  /*1ad90*/  BSYNC.RECONVERGENT B3 ;  /* 0x0000000000037941 */ /* 0x000fea0003800200 */
.L_x_16088:
        /* <DEDUP_REMOVED lines=53> */
.L_x_16086:
[----:B------:R-:W-:Y:S05]  /*1b0f0*/  BSYNC.RECONVERGENT B2 ;  /* 0x0000000000027941 */ /* 0x000fea0003800200 */
.L_x_16085:
        /* <DEDUP_REMOVED lines=18> */
.L_x_16092:
        /* <DEDUP_REMOVED lines=13> */
.L_x_16094:
[----:B------:R-:W-:Y:S05]  /*1b2f0*/  BSYNC.RECONVERGENT B3 ;  /* 0x0000000000037941 */ /* 0x000fea0003800200 */
.L_x_16093:
        /* <DEDUP_REMOVED lines=52> */
[----:B------:R-:W-:Y:S01]  /*1b640*/  MOV R138, R140 ;  /* 0x0000008c008a7202 */ /* 0x000fe20000000f00 */
[----:B------:R-:W-:-:S07]  /*1b650*/  IMAD.MOV.U32 R142, RZ, RZ, RZ ;  /* 0x000000ffff8e7224 */ /* 0x000fce00078e00ff */
.L_x_16091:
[----:B------:R-:W-:Y:S05]  /*1b660*/  BSYNC.RECONVERGENT B2 ;  /* 0x0000000000027941 */ /* 0x000fea0003800200 */
.L_x_16090:
        /* <DEDUP_REMOVED lines=16> */
.L_x_16097:
        /* <DEDUP_REMOVED lines=13> */
.L_x_16099:
[----:B------:R-:W-:Y:S05]  /*1b840*/  BSYNC.RECONVERGENT B3 ;  /* 0x0000000000037941 */ /* 0x000fea0003800200 */
.L_x_16098:
        /* <DEDUP_REMOVED lines=51> */
[----:B------:R-:W-:Y:S01]  /*1bb80*/  LOP3.LUT R147, R142, UR22, R141, 0x96, !PT ;  /* 0x000000168e937c12 */ /* 0x000fe2000f8e968d */
[----:B------:R-:W-:Y:S01]  /*1bb90*/  IMAD.MOV.U32 R141, RZ, RZ, R138 ;  /* 0x000000ffff8d7224 */ /* 0x000fe200078e008a */
[----:B------:R-:W-:-:S07]  /*1bba0*/  MOV R138, R140 ;  /* 0x0000008c008a7202 */ /* 0x000fce0000000f00 */
.L_x_16096:
[----:B------:R-:W-:Y:S05]  /*1bbb0*/  BSYNC.RECONVERGENT B2 ;  /* 0x0000000000027941 */ /* 0x000fea0003800200 */
.L_x_16095:
        /* <DEDUP_REMOVED lines=16> */
.L_x_16102:
        /* <DEDUP_REMOVED lines=13> */
.L_x_16104:
[----:B------:R-:W-:Y:S05]  /*1bd90*/  BSYNC.RECONVERGENT B3 ;  /* 0x0000000000037941 */ /* 0x000fea0003800200 */
.L_x_16103:
        /* <DEDUP_REMOVED lines=54> */
.L_x_16101:
[----:B------:R-:W-:Y:S05]  /*1c100*/  BSYNC.RECONVERGENT B2 ;  /* 0x0000000000027941 */ /* 0x000fea0003800200 */
.L_x_16100:
        /* <DEDUP_REMOVED lines=16> */
.L_x_16084:
[----:B------:R-:W0:Y:S01]  /*1c210*/  LDC.64 R142, c[0x0][0x3a8] ;  /* 0x0000ea00ff8e7b82 */ /* 0x000e220000000a00 */
[----:B------:R-:W-:Y:S02]  /*1c220*/  SEL R137, RZ, 0x1000000, !P5 ;  /* 0x01000000ff897807 */ /* 0x000fe40006800000 */
[----:B------:R-:W-:Y:S02]  /*1c230*/  SEL R144, RZ, 0x10000, !P4 ;  /* 0x00010000ff907807 */ /* 0x000fe40006000000 */
[----:B------:R-:W-:Y:S02]  /*1c240*/  SEL R139, RZ, 0x100, !P3 ;  /* 0x00000100ff8b7807 */ /* 0x000fe40005800000 */
[----:B------:R-:W-:Y:S01]  /*1c250*/  SEL R156, RZ, 0x1, !P2 ;  /* 0x00000001ff9c7807 */ /* 0x000fe20005000000 */
[----:B------:R-:W1:Y:S01]  /*1c260*/  LDC.64 R140, c[0x0][0x3b0] ;  /* 0x0000ec00ff8c7b82 */ /* 0x000e620000000a00 */
[----:B------:R-:W-:Y:S01]  /*1c270*/  IADD3 R137, PT, PT, R139, R137, R144 ;  /* 0x000000898b897210 */ /* 0x000fe20007ffe090 */
[----:B------:R-:W-:-:S03]  /*1c280*/  IMAD.MOV.U32 R144, RZ, RZ, R138 ;  /* 0x000000ffff907224 */ /* 0x000fc600078e008a */
[----:B------:R-:W-:Y:S01]  /*1c290*/  IADD3 R137, PT, PT, R137, R156, RZ ;  /* 0x0000009c89897210 */ /* 0x000fe20007ffe0ff */
[----:B0-----:R-:W-:-:S05]  /*1c2a0*/  IMAD.WIDE.U32 R142, R136, 0x10, R142 ;  /* 0x00000010888e7825 */ /* 0x001fca00078e008e */
[----:B------:R2:W-:Y:S01]  /*1c2b0*/  STG.E.128 desc[UR6][R142.64], R132 ;  /* 0x000000848e007986 */ /* 0x0005e2000c101d06 */
[----:B-1----:R-:W-:-:S05]  /*1c2c0*/  IMAD.WIDE.U32 R140, R136, 0x4, R140 ;  /* 0x00000004888c7825 */ /* 0x002fca00078e008c */
[----:B------:R2:W-:Y:S01]  /*1c2d0*/  STG.E desc[UR6][R140.64], R137 ;  /* 0x000000898c007986 */ /* 0x0005e2000c101906 */
[----:B------:R-:W-:Y:S05]  /*1c2e0*/  @!P0 BRA `(.L_x_16042) ;  /* 0x00000000002c8947 */ /* 0x000fea0003800000 */
[----:B------:R-:W0:Y:S01]  /*1c2f0*/  LDC.64 R138, c[0x0][0x3b8] ;  /* 0x0000ee00ff8a7b82 */ /* 0x000e220000000a00 */
[----:B--2---:R-:W-:-:S04]  /*1c300*/  SHF.L.U32 R137, R6, 0x10, RZ ;  /* 0x0000001006897819 */ /* 0x004fc800000006ff */
        /* <DEDUP_REMOVED lines=9> */
.L_x_16042:
[----:B------:R-:W-:Y:S05]  /*1c3a0*/  BSYNC.RECONVERGENT B1 ;  /* 0x0000000000017941 */ /* 0x000fea0003800200 */
.L_x_16041:
[----:B------:R-:W-:Y:S01]  /*1c3b0*/  FADD.FTZ R136, RZ, R112 ;  /* 0x00000070ff887221 */ /* 0x000fe20000010000 */
[C---:B------:R-:W-:Y:S01]  /*1c3c0*/  ISETP.GE.U32.AND P5, PT, R0.reuse, 0x20, PT ;  /* 0x000000200000780c */ /* 0x040fe20003fa6070 */
[----:B0-2---:R-:W0:Y:S01]  /*1c3d0*/  S2R R143, SR_TID.X ;  /* 0x00000000008f7919 */ /* 0x005e220000002100 */
[C---:B------:R-:W-:Y:S01]  /*1c3e0*/  ISETP.GT.U32.AND P4, PT, R0.reuse, 0x3f, PT ;  /* 0x0000003f0000780c */ /* 0x040fe20003f84070 */
[----:B-1-3--:R-:W-:Y:S01]  /*1c3f0*/  FADD.FTZ R137, R113, R136 ;  /* 0x0000008871897221 */ /* 0x00afe20000010000 */
[C---:B------:R-:W-:Y:S01]  /*1c400*/  ISETP.GT.U32.AND P3, PT, R0.reuse, 0x5f, PT ;  /* 0x0000005f0000780c */ /* 0x040fe20003f64070 */
[----:B------:R-:W-:Y:S01]  /*1c410*/  UMOV UR22, 0xffffffff ;  /* 0xffffffff00167882 */ /* 0x000fe20000000000 */
[----:B------:R-:W-:Y:S01]  /*1c420*/  ISETP.GT.U32.AND P2, PT, R0, 0x7f, PT ;  /* 0x0000007f0000780c */ /* 0x000fe20003f44070 */
        /* <DEDUP_REMOVED lines=98> */
.L_x_16130:
[----:B------:R-:W-:Y:S01]  /*1ca50*/  LOP3.LUT P1, RZ, R143, 0x1f, RZ, 0xc0, !PT ;  /* 0x0000001f8fff7812 */ /* 0x000fe2000782c0ff */
[----:B------:R-:W-:Y:S01]  /*1ca60*/  FMUL.FTZ R136, R141, R141 ;  /* 0x0000008d8d887220 */ /* 0x000fe20000410000 */
[----:B-1----:R-:W-:Y:S01]  /*1ca70*/  FADD.FTZ R163, R162, R163 ;  /* 0x000000a3a2a37221 */ /* 0x002fe20000010000 */
[----:B------:R-:W-:Y:S01]  /*1ca80*/  ISETP.NE.AND P0, PT, RZ, UR20, PT ;  /* 0x00000014ff007c0c */ /* 0x000fe2000bf05270 */
[----:B------:R-:W-:Y:S02]  /*1ca90*/  BSSY.RECONVERGENT B1, `(.L_x_16106) ;  /* 0x0000024000017945 */ /* 0x000fe40003800200 */
[----:B------:R-:W-:Y:S01]  /*1caa0*/  FFMA.FTZ R140, R163, R138, UR21 ;  /* 0x00000015a38c7e23 */ /* 0x000fe2000801008a */
[----:B------:R-:W-:Y:S02]  /*1cab0*/  FSEL R157, R136, RZ, P0 ;  /* 0x000000ff889d7208 */ /* 0x000fe40000000000 */
[----:B------:R-:W-:-:S03]  /*1cac0*/  FSEL R156, R141, RZ, !P0 ;  /* 0x000000ff8d9c7208 */ /* 0x000fc60004000000 */
[----:B------:R-:W-:Y:S01]  /*1cad0*/  FADD.FTZ R157, R140, R157 ;  /* 0x0000009d8c9d7221 */ /* 0x000fe20000010000 */
[----:B------:R-:W1:Y:S05]  /*1cae0*/  @!P1 LDC.64 R138, c[0x0][0x3c0] ;  /* 0x0000f000ff8a9b82 */ /* 0x000e6a0000000a00 */
[----:B------:R-:W2:Y:S03]  /*1caf0*/  MUFU.RSQ R157, R157 ;  /* 0x0000009d009d7308 */ /* 0x000ea60000001400 */
[----:B------:R-:W3:Y:S01]  /*1cb00*/  @!P1 LDC.64 R136, c[0x0][0x3c8] ;  /* 0x0000f200ff889b82 */ /* 0x000ee20000000a00 */
[----:B-1----:R-:W-:-:S05]  /*1cb10*/  @!P1 IMAD.WIDE R138, R151, 0x4, R138 ;  /* 0x00000004978a9825 */ /* 0x002fca00078e028a */
[----:B------:R1:W-:Y:S01]  /*1cb20*/  @!P1 STG.E desc[UR6][R138.64], R141 ;  /* 0x0000008d8a009986 */ /* 0x0003e2000c101906 */
[----:B---3--:R-:W-:-:S05]  /*1cb30*/  @!P1 IMAD.WIDE R136, R151, 0x4, R136 ;  /* 0x0000000497889825 */ /* 0x008fca00078e0288 */
[----:B--2---:R1:W-:Y:S01]  /*1cb40*/  @!P1 STG.E desc[UR6][R136.64], R157 ;  /* 0x0000009d88009986 */ /* 0x0043e2000c101906 */
[----:B------:R-:W-:Y:S05]  /*1cb50*/  @!P5 BRA `(.L_x_16107) ;  /* 0x00000000005cd947 */ /* 0x000fea0003800000 */
[----:B0-----:R-:W0:Y:S01]  /*1cb60*/  LDC.64 R162, c[0x0][0x428] ;  /* 0x00010a00ffa27b82 */ /* 0x001e220000000a00 */
[--C-:B-1----:R-:W-:Y:S01]  /*1cb70*/  FADD.FTZ R136, R112, -R156.reuse ;  /* 0x8000009c70887221 */ /* 0x102fe20000010000 */
[--C-:B------:R-:W-:Y:S01]  /*1cb80*/  FADD.FTZ R142, R113, -R156.reuse ;  /* 0x8000009c718e7221 */ /* 0x100fe20000010000 */
[--C-:B------:R-:W-:Y:S02]  /*1cb90*/  FADD.FTZ R164, R115, -R156.reuse ;  /* 0x8000009c73a47221 */ /* 0x100fe40000010000 */
[C---:B------:R-:W-:Y:S01]  /*1cba0*/  FMUL.FTZ R165, R157.reuse, R136 ;  /* 0x000000889da57220 */ /* 0x040fe20000410000 */
[----:B------:R-:W-:Y:S01]  /*1cbb0*/  FADD.FTZ R136, R114, -R156 ;  /* 0x8000009c72887221 */ /* 0x000fe20000010000 */
[C---:B------:R-:W-:Y:S01]  /*1cbc0*/  FMUL.FTZ R142, R157.reuse, R142 ;  /* 0x0000008e9d8e7220 */ /* 0x040fe20000410000 */
[----:B------:R-:W1:Y:S01]  /*1cbd0*/  LDC.64 R140, c[0x0][0x430] ;  /* 0x00010c00ff8c7b82 */ /* 0x000e620000000a00 */
[C---:B------:R-:W-:Y:S01]  /*1cbe0*/  FMUL.FTZ R164, R157.reuse, R164 ;  /* 0x000000a49da47220 */ /* 0x040fe20000410000 */
[----:B------:R-:W-:Y:S01]  /*1cbf0*/  FMUL.FTZ R143, R157, R136 ;  /* 0x000000889d8f7220 */ /* 0x000fe20000410000 */
[----:B-----5:R-:W-:Y:S01]  /*1cc00*/  FFMA.FTZ R136, R165, R8, R64 ;  /* 0x00000008a5887223 */ /* 0x020fe20000010040 */
[----:B------:R-:W-:Y:S01]  /*1cc10*/  FFMA.FTZ R137, R142, R9, R65 ;  /* 0x000000098e897223 */ /* 0x000fe20000010041 */
[----:B------:R-:W-:Y:S01]  /*1cc20*/  FFMA.FTZ R139, R164, R11, R67 ;  /* 0x0000000ba48b7223 */ /* 0x000fe20000010043 */
[----:B------:R-:W-:Y:S01]  /*1cc30*/  FFMA.FTZ R138, R143, R10, R66 ;  /* 0x0000000a8f8a7223 */ /* 0x000fe20000010042 */
[----:B0-----:R-:W-:-:S05]  /*1cc40*/  IMAD.WIDE.U32 R162, R154, 0x10, R162 ;  /* 0x000000109aa27825 */ /* 0x001fca00078e00a2 */
[----:B------:R1:W-:Y:S02]  /*1cc50*/  STG.E.128 desc[UR6][R162.64], R136 ;  /* 0x00000088a2007986 */ /* 0x0003e4000c101d06 */
[----:B-1----:R-:W-:-:S04]  /*1cc60*/  IMAD.WIDE.U32 R162, R154, 0x10, R140 ;  /* 0x000000109aa27825 */ /* 0x002fc800078e008c */
[----:B------:R-:W-:Y:S01]  /*1cc70*/  FFMA.FTZ R141, R142, R13, R85 ;  /* 0x0000000d8e8d7223 */ /* 0x000fe20000010055 */
[----:B------:R-:W-:Y:S01]  /*1cc80*/  FFMA.FTZ R142, R143, R14, R86 ;  /* 0x0000000e8f8e7223 */ /* 0x000fe20000010056 */
[----:B------:R-:W-:Y:S01]  /*1cc90*/  FFMA.FTZ R140, R165, R12, R84 ;  /* 0x0000000ca58c7223 */ /* 0x000fe20000010054 */
[----:B------:R-:W-:Y:S01]  /*1cca0*/  FFMA.FTZ R143, R164, R15, R87 ;  /* 0x0000000fa48f7223 */ /* 0x000fe20000010057 */
[----:B------:R-:W-:-:S04]  /*1ccb0*/  IADD3 R154, PT, PT, R154, 0x20, RZ ;  /* 0x000000209a9a7810 */ /* 0x000fc80007ffe0ff */
[----:B------:R2:W-:Y:S03]  /*1ccc0*/  STG.E.128 desc[UR6][R162.64], R140 ;  /* 0x0000008ca2007986 */ /* 0x0005e6000c101d06 */
.L_x_16107:
[----:B------:R-:W-:Y:S05]  /*1ccd0*/  BSYNC.RECONVERGENT B1 ;  /* 0x0000000000017941 */ /* 0x000fea0003800200 */
.L_x_16106:
[----:B------:R-:W-:Y:S01]  /*1cce0*/  ISETP.NE.AND P0, PT, R161, RZ, PT ;  /* 0x000000ffa100720c */ /* 0x000fe20003f05270 */
[----:B------:R-:W-:-:S12]  /*1ccf0*/  BSSY.RECONVERGENT B1, `(.L_x_16108) ;  /* 0x0000019000017945 */ /* 0x000fd80003800200 */
[----:B------:R-:W-:Y:S05]  /*1cd00*/  @!P0 BRA `(.L_x_16109) ;  /* 0x00000000005c8947 */ /* 0x000fea0003800000 */
[----:B0-2---:R-:W0:Y:S01]  /*1cd10*/  LDC.64 R162, c[0x0][0x428] ;  /* 0x00010a00ffa27b82 */ /* 0x005e220000000a00 */
        /* <DEDUP_REMOVED lines=20> */
[----:B------:R-:W-:-:S04]  /*1ce60*/  VIADD R154, R154, 0x20 ;  /* 0x000000209a9a7836 */ /* 0x000fc80000000000 */
[----:B------:R3:W-:Y:S03]  /*1ce70*/  STG.E.128 desc[UR6][R162.64], R140 ;  /* 0x0000008ca2007986 */ /* 0x0007e6000c101d06 */
.L_x_16109:
[----:B------:R-:W-:Y:S05]  /*1ce80*/  BSYNC.RECONVERGENT B1 ;  /* 0x0000000000017941 */ /* 0x000fea0003800200 */
.L_x_16108:
[----:B------:R-:W-:Y:S01]  /*1ce90*/  ISETP.NE.AND P0, PT, R160, RZ, PT ;  /* 0x000000ffa000720c */ /* 0x000fe20003f05270 */
[----:B------:R-:W-:-:S12]  /*1cea0*/  BSSY.RECONVERGENT B1, `(.L_x_16110) ;  /* 0x0000019000017945 */ /* 0x000fd80003800200 */
[----:B------:R-:W-:Y:S05]  /*1ceb0*/  @!P0 BRA `(.L_x_16111) ;  /* 0x00000000005c8947 */ /* 0x000fea0003800000 */
[----:B-123--:R-:W0:Y:S01]  /*1cec0*/  LDC.64 R140, c[0x0][0x430] ;  /* 0x00010c00ff8c7b82 */ /* 0x00ee220000000a00 */
[--C-:B------:R-:W-:Y:S01]  /*1ced0*/  FADD.FTZ R136, R120, -R156.reuse ;  /* 0x8000009c78887221 */ /* 0x100fe20000010000 */
        /* <DEDUP_REMOVED lines=12> */
[----:B0-----:R-:W-:-:S04]  /*1cfa0*/  IMAD.WIDE.U32 R162, R154, 0x10, R140 ;  /* 0x000000109aa27825 */ /* 0x001fc800078e008c */
[----:B------:R-:W-:Y:S01]  /*1cfb0*/  FFMA.FTZ R141, R142, R29, R77 ;  /* 0x0000001d8e8d7223 */ /* 0x000fe2000001004d */
[----:B------:R-:W-:Y:S01]  /*1cfc0*/  FFMA.FTZ R142, R143, R30, R78 ;  /* 0x0000001e8f8e7223 */ /* 0x000fe2000001004e */
[----:B------:R-:W-:Y:S01]  /*1cfd0*/  FFMA.FTZ R140, R165, R28, R76 ;  /* 0x0000001ca58c7223 */ /* 0x000fe2000001004c */
[----:B------:R-:W-:Y:S01]  /*1cfe0*/  FFMA.FTZ R143, R164, R31, R79 ;  /* 0x0000001fa48f7223 */ /* 0x000fe2000001004f */
[C---:B-1----:R-:W-:Y:S01]  /*1cff0*/  IMAD.WIDE.U32 R160, R154.reuse, 0x10, R160 ;  /* 0x000000109aa07825 */ /* 0x042fe200078e00a0 */
[----:B------:R-:W-:-:S04]  /*1d000*/  IADD3 R154, PT, PT, R154, 0x20, RZ ;  /* 0x000000209a9a7810 */ /* 0x000fc80007ffe0ff */
[----:B------:R4:W-:Y:S04]  /*1d010*/  STG.E.128 desc[UR6][R160.64], R136 ;  /* 0x00000088a0007986 */ /* 0x0009e8000c101d06 */
[----:B------:R4:W-:Y:S02]  /*1d020*/  STG.E.128 desc[UR6][R162.64], R140 ;  /* 0x0000008ca2007986 */ /* 0x0009e4000c101d06 */
.L_x_16111:
[----:B------:R-:W-:Y:S05]  /*1d030*/  BSYNC.RECONVERGENT B1 ;  /* 0x0000000000017941 */ /* 0x000fea0003800200 */
.L_x_16110:
[----:B------:R-:W-:Y:S01]  /*1d040*/  ISETP.NE.AND P0, PT, R159, RZ, PT ;  /* 0x000000ff9f00720c */ /* 0x000fe20003f05270 */
[----:B------:R-:W-:-:S12]  /*1d050*/  BSSY.RECONVERGENT B1, `(.L_x_16112) ;  /* 0x0000019000017945 */ /* 0x000fd80003800200 */
[----:B------:R-:W-:Y:S05]  /*1d060*/  @!P0 BRA `(.L_x_16113) ;  /* 0x00000000005c8947 */ /* 0x000fea0003800000 */
[----:B-1234-:R-:W0:Y:S01]  /*1d070*/  LDC.64 R140, c[0x0][0x430] ;  /* 0x00010c00ff8c7b82 */ /* 0x01ee220000000a00 */
        /* <DEDUP_REMOVED lines=18> */
[----:B-1----:R-:W-:-:S04]  /*1d1a0*/  IMAD.WIDE.U32 R160, R154, 0x10, R160 ;  /* 0x000000109aa07825 */ /* 0x002fc800078e00a0 */
[----:B------:R-:W-:Y:S01]  /*1d1b0*/  VIADD R154, R154, 0x20 ;  /* 0x000000209a9a7836 */ /* 0x000fe20000000000 */
[----:B------:R0:W-:Y:S04]  /*1d1c0*/  STG.E.128 desc[UR6][R160.64], R136 ;  /* 0x00000088a0007986 */ /* 0x0001e8000c101d06 */
[----:B------:R0:W-:Y:S02]  /*1d1d0*/  STG.E.128 desc[UR6][R162.64], R140 ;  /* 0x0000008ca2007986 */ /* 0x0001e4000c101d06 */
.L_x_16113:
[----:B------:R-:W-:Y:S05]  /*1d1e0*/  BSYNC.RECONVERGENT B1 ;  /* 0x0000000000017941 */ /* 0x000fea0003800200 */
.L_x_16112:
[----:B------:R-:W-:Y:S01]  /*1d1f0*/  ISETP.NE.AND P0, PT, R158, RZ, PT ;  /* 0x000000ff9e00720c */ /* 0x000fe20003f05270 */
[----:B------:R-:W-:-:S12]  /*1d200*/  BSSY.RECONVERGENT B1, `(.L_x_16114) ;  /* 0x0000019000017945 */ /* 0x000fd80003800200 */
[----:B------:R-:W-:Y:S05]  /*1d210*/  @!P0 BRA `(.L_x_16115) ;  /* 0x00000000005c8947 */ /* 0x000fea0003800000 */
[----:B01234-:R-:W0:Y:S01]  /*1d220*/  LDC.64 R140, c[0x0][0x430] ;  /* 0x00010c00ff8c7b82 */ /* 0x01fe220000000a00 */
        /* <DEDUP_REMOVED lines=22> */
.L_x_16115:
[----:B------:R-:W-:Y:S05]  /*1d390*/  BSYNC.RECONVERGENT B1 ;  /* 0x0000000000017941 */ /* 0x000fea0003800200 */
.L_x_16114:
[----:B------:R-:W-:Y:S01]  /*1d3a0*/  ISETP.NE.AND P0, PT, R155, RZ, PT ;  /* 0x000000ff9b00720c */ /* 0x000fe20003f05270 */
[----:B------:R-:W-:-:S12]  /*1d3b0*/  BSSY.RECONVERGENT B1, `(.L_x_16116) ;  /* 0x0000018000017945 */ /* 0x000fd80003800200 */
[----:B------:R-:W-:Y:S05]  /*1d3c0*/  @!P0 BRA `(.L_x_16117) ;  /* 0x0000000000588947 */ /* 0x000fea0003800000 */
[----:B01--4-:R-:W0:Y:S01]  /*1d3d0*/  LDC.64 R136, c[0x0][0x428] ;  /* 0x00010a00ff887b82 */ /* 0x013e220000000a00 */
[--C-:B------:R-:W-:Y:S01]  /*1d3e0*/  FADD.FTZ R138, R132, -R156.reuse ;  /* 0x8000009c848a7221 */ /* 0x100fe20000010000 */
[--C-:B--23--:R-:W-:Y:S01]  /*1d3f0*/  FADD.FTZ R142, R133, -R156.reuse ;  /* 0x8000009c858e7221 */ /* 0x10cfe20000010000 */
[--C-:B------:R-:W-:Y:S01]  /*1d400*/  FADD.FTZ R158, R134, -R156.reuse ;  /* 0x8000009c869e7221 */ /* 0x100fe20000010000 */
[----:B------:R-:W-:Y:S01]  /*1d410*/  FADD.FTZ R156, R135, -R156 ;  /* 0x8000009c879c7221 */ /* 0x000fe20000010000 */
[C---:B------:R-:W-:Y:S01]  /*1d420*/  FMUL.FTZ R159, R157.reuse, R138 ;  /* 0x0000008a9d9f7220 */ /* 0x040fe20000410000 */
[C---:B------:R-:W-:Y:S01]  /*1d430*/  FMUL.FTZ R142, R157.reuse, R142 ;  /* 0x0000008e9d8e7220 */ /* 0x040fe20000410000 */
[C---:B------:R-:W-:Y:S01]  /*1d440*/  FMUL.FTZ R143, R157.reuse, R158 ;  /* 0x0000009e9d8f7220 */ /* 0x040fe20000410000 */
[----:B------:R-:W1:Y:S01]  /*1d450*/  LDC.64 R140, c[0x0][0x430] ;  /* 0x00010c00ff8c7b82 */ /* 0x000e620000000a00 */
[----:B------:R-:W-:Y:S02]  /*1d460*/  FMUL.FTZ R158, R157, R156 ;  /* 0x0000009c9d9e7220 */ /* 0x000fe40000410000 */
[----:B-----5:R-:W-:-:S02]  /*1d470*/  FFMA.FTZ R138, R143, R94, R98 ;  /* 0x0000005e8f8a7223 */ /* 0x020fc40000010062 */
[----:B------:R-:W-:Y:S01]  /*1d480*/  FFMA.FTZ R139, R158, R95, R99 ;  /* 0x0000005f9e8b7223 */ /* 0x000fe20000010063 */
[----:B0-----:R-:W-:-:S04]  /*1d490*/  IMAD.WIDE.U32 R156, R154, 0x10, R136 ;  /* 0x000000109a9c7825 */ /* 0x001fc800078e0088 */
[----:B------:R-:W-:Y:S01]  /*1d4a0*/  FFMA.FTZ R137, R142, R93, R97 ;  /* 0x0000005d8e897223 */ /* 0x000fe20000010061 */
[----:B------:R-:W-:-:S05]  /*1d4b0*/  FFMA.FTZ R136, R159, R92, R96 ;  /* 0x0000005c9f887223 */ /* 0x000fca0000010060 */
[----:B------:R0:W-:Y:S01]  /*1d4c0*/  STG.E.128 desc[UR6][R156.64], R136 ;  /* 0x000000889c007986 */ /* 0x0001e2000c101d06 */
[----:B-1----:R-:W-:-:S04]  /*1d4d0*/  IMAD.WIDE.U32 R154, R154, 0x10, R140 ;  /* 0x000000109a9a7825 */ /* 0x002fc800078e008c */
[----:B------:R-:W-:Y:S01]  /*1d4e0*/  FFMA.FTZ R141, R142, R89, R101 ;  /* 0x000000598e8d7223 */ /* 0x000fe20000010065 */
[----:B------:R-:W-:Y:S01]  /*1d4f0*/  FFMA.FTZ R142, R143, R90, R102 ;  /* 0x0000005a8f8e7223 */ /* 0x000fe20000010066 */
[----:B------:R-:W-:Y:S01]  /*1d500*/  FFMA.FTZ R140, R159, R88, R100 ;  /* 0x000000589f8c7223 */ /* 0x000fe20000010064 */
[----:B------:R-:W-:-:S05]  /*1d510*/  FFMA.FTZ R143, R158, R91, R103 ;  /* 0x0000005b9e8f7223 */ /* 0x000fca0000010067 */
[----:B------:R0:W-:Y:S02]  /*1d520*/  STG.E.128 desc[UR6][R154.64], R140 ;  /* 0x0000008c9a007986 */ /* 0x0001e4000c101d06 */
.L_x_16117:
[----:B------:R-:W-:Y:S05]  /*1d530*/  BSYNC.RECONVERGENT B1 ;  /* 0x0000000000017941 */ /* 0x000fea0003800200 */
.L_x_16116:
[----:B01--4-:R-:W0:Y:S02]  /*1d540*/  LDC.64 R136, c[0x0][0x380] ;  /* 0x0000e000ff887b82 */ /* 0x013e240000000a00 */
[----:B0-----:R-:W-:-:S05]  /*1d550*/  IMAD R151, R136, 0x4, R151 ;  /* 0x0000000488977824 */ /* 0x001fca00078e0297 */
[----:B------:R-:W-:-:S13]  /*1d560*/  ISETP.GE.AND P0, PT, R151, R137, PT ;  /* 0x000000899700720c */ /* 0x000fda0003f06270 */
[----:B------:R-:W-:Y:S05]  /*1d570*/  @!P0 BRA `(.L_x_16118) ;  /* 0xfffffe4800608947 */ /* 0x000fea000383ffff */
[----:B------:R-:W-:Y:S05]  /*1d580*/  BSYNC B0 ;  /* 0x0000000000007941 */ /* 0x000fea0003800000 */
.L_x_15715:
[----:B------:R-:W-:Y:S05]  /*1d590*/  EXIT ;  /* 0x000000000000794d */ /* 0x000fea0003800000 */
.L_x_16105:
        /* <DEDUP_REMOVED lines=8> */
.L_x_16120:
[----:B------:R-:W-:Y:S05]  /*1d620*/  BSYNC B1 ;  /* 0x0000000000017941 */ /* 0x000fea0003800000 */
.L_x_16119:
        /* <DEDUP_REMOVED lines=10> */
.L_x_16121:
[----:B------:R-:W-:Y:S02]  /*1d6d0*/  IMAD.MOV.U32 R142, RZ, RZ, 0x4 ;  /* 0x00000004ff8e7424 */ /* 0x000fe400078e00ff */
[----:B------:R-:W-:-:S04]  /*1d6e0*/  IMAD.MOV.U32 R141, RZ, RZ, R164 ;  /* 0x000000ffff8d7224 */ /* 0x000fc800078e00a4 */
[----:B------:R-:W-:-:S05]  /*1d6f0*/  FADD.FTZ R157, R156, R141 ;  /* 0x0000008d9c9d7221 */ /* 0x000fca0000010000 */
[----:B------:R-:W-:-:S07]  /*1d700*/  MOV R165, R157 ;  /* 0x0000009d00a57202 */ /* 0x000fce0000000f00 */
[----:B------:R-:W-:Y:S05]  /*1d710*/  WARPSYNC.COLLECTIVE R139, `(.L_x_16122) ;  /* 0x000000008b087348 */ /* 0x000fea0003c00000 */
[----:B------:R0:W1:Y:S02]  /*1d720*/  SHFL.BFLY P6, R164, R165, R142, R140 ;  /* 0x0c00008ea5a47389 */ /* 0x00006400000c008c */
[----:B01----:R-:W-:Y:S05]  /*1d730*/  ENDCOLLECTIVE ;  /* 0x000000000000791b */ /* 0x003fea0003800000 */
.L_x_16122:
[----:B------:R-:W-:Y:S01]  /*1d740*/  HFMA2 R142, -RZ, RZ, 0, 4.76837158203125e-07 ;  /* 0x00000008ff8e7431 */ /* 0x000fe200000001ff */
[----:B------:R-:W-:-:S05]  /*1d750*/  MOV R136, R164 ;  /* 0x000000a400887202 */ /* 0x000fca0000000f00 */
[----:B------:R-:W-:-:S04]  /*1d760*/  FADD.FTZ R162, R157, R136 ;  /* 0x000000889da27221 */ /* 0x000fc80000010000 */
[----:B------:R-:W-:-:S07]  /*1d770*/  IMAD.MOV.U32 R165, RZ, RZ, R162 ;  /* 0x000000ffffa57224 */ /* 0x000fce00078e00a2 */
[----:B------:R-:W-:Y:S05]  /*1d780*/  WARPSYNC.COLLECTIVE R139, `(.L_x_16123) ;  /* 0x000000008b087348 */ /* 0x000fea0003c00000 */
[----:B------:R0:W1:Y:S02]  /*1d790*/  SHFL.BFLY P6, R164, R165, R142, R140 ;  /* 0x0c00008ea5a47389 */ /* 0x00006400000c008c */
[----:B01----:R-:W-:Y:S05]  /*1d7a0*/  ENDCOLLECTIVE ;  /* 0x000000000000791b */ /* 0x003fea0003800000 */
.L_x_16123:
[----:B------:R-:W-:Y:S02]  /*1d7b0*/  IMAD.MOV.U32 R142, RZ, RZ, 0x10 ;  /* 0x00000010ff8e7424 */ /* 0x000fe400078e00ff */
[----:B------:R-:W-:-:S04]  /*1d7c0*/  IMAD.MOV.U32 R141, RZ, RZ, R164 ;  /* 0x000000ffff8d7224 */ /* 0x000fc800078e00a4 */
[----:B------:R-:W-:-:S05]  /*1d7d0*/  FADD.FTZ R163, R162, R141 ;  /* 0x0000008da2a37221 */ /* 0x000fca0000010000 */
[----:B------:R-:W-:-:S07]  /*1d7e0*/  MOV R165, R163 ;  /* 0x000000a300a57202 */ /* 0x000fce0000000f00 */
[----:B------:R-:W-:Y:S05]  /*1d7f0*/  WARPSYNC.COLLECTIVE R139, `(.L_x_16124) ;  /* 0x000000008b087348 */ /* 0x000fea0003c00000 */
[----:B------:R0:W1:Y:S02]  /*1d800*/  SHFL.BFLY P6, R164, R165, R142, R140 ;  /* 0x0c00008ea5a47389 */ /* 0x00006400000c008c */
[----:B01----:R-:W-:Y:S05]  /*1d810*/  ENDCOLLECTIVE ;  /* 0x000000000000791b */ /* 0x003fea0003800000 */
.L_x_16124:
        /* <DEDUP_REMOVED lines=58> */
.L_x_16125:
[----:B------:R-:W-:Y:S01]  /*1dbc0*/  HFMA2 R142, -RZ, RZ, 0, 1.1920928955078125e-07 ;  /* 0x00000002ff8e7431 */ /* 0x000fe200000001ff */
[----:B------:R-:W-:-:S05]  /*1dbd0*/  MOV R137, R164 ;  /* 0x000000a400897202 */ /* 0x000fca0000000f00 */
[----:B------:R-:W-:-:S04]  /*1dbe0*/  FADD.FTZ R137, R136, R137 ;  /* 0x0000008988897221 */ /* 0x000fc80000010000 */
[----:B------:R-:W-:-:S07]  /*1dbf0*/  IMAD.MOV.U32 R165, RZ, RZ, R137 ;  /* 0x000000ffffa57224 */ /* 0x000fce00078e0089 */
[----:B------:R-:W-:Y:S05]  /*1dc00*/  WARPSYNC.COLLECTIVE R139, `(.L_x_16126) ;  /* 0x000000008b087348 */ /* 0x000fea0003c00000 */
[----:B------:R0:W1:Y:S02]  /*1dc10*/  SHFL.BFLY P6, R164, R165, R142, R140 ;  /* 0x0c00008ea5a47389 */ /* 0x00006400000c008c */
[----:B01----:R-:W-:Y:S05]  /*1dc20*/  ENDCOLLECTIVE ;  /* 0x000000000000791b */ /* 0x003fea0003800000 */
.L_x_16126:
[----:B------:R-:W-:Y:S02]  /*1dc30*/  IMAD.MOV.U32 R142, RZ, RZ, 0x4 ;  /* 0x00000004ff8e7424 */ /* 0x000fe400078e00ff */
[----:B------:R-:W-:-:S04]  /*1dc40*/  IMAD.MOV.U32 R156, RZ, RZ, R164 ;  /* 0x000000ffff9c7224 */ /* 0x000fc800078e00a4 */
[----:B------:R-:W-:-:S05]  /*1dc50*/  FADD.FTZ R156, R137, R156 ;  /* 0x0000009c899c7221 */ /* 0x000fca0000010000 */
[----:B------:R-:W-:-:S07]  /*1dc60*/  MOV R165, R156 ;  /* 0x0000009c00a57202 */ /* 0x000fce0000000f00 */
[----:B------:R-:W-:Y:S05]  /*1dc70*/  WARPSYNC.COLLECTIVE R139, `(.L_x_16127) ;  /* 0x000000008b087348 */ /* 0x000fea0003c00000 */
[----:B------:R0:W1:Y:S02]  /*1dc80*/  SHFL.BFLY P6, R164, R165, R142, R140 ;  /* 0x0c00008ea5a47389 */ /* 0x00006400000c008c */
[----:B01----:R-:W-:Y:S05]  /*1dc90*/  ENDCOLLECTIVE ;  /* 0x000000000000791b */ /* 0x003fea0003800000 */
.L_x_16127:
[----:B------:R-:W-:Y:S01]  /*1dca0*/  HFMA2 R142, -RZ, RZ, 0, 4.76837158203125e-07 ;  /* 0x00000008ff8e7431 */ /* 0x000fe200000001ff */
[----:B------:R-:W-:-:S05]  /*1dcb0*/  MOV R157, R164 ;  /* 0x000000a4009d7202 */ /* 0x000fca0000000f00 */
[----:B------:R-:W-:-:S04]  /*1dcc0*/  FADD.FTZ R157, R156, R157 ;  /* 0x0000009d9c9d7221 */ /* 0x000fc80000010000 */
[----:B------:R-:W-:-:S07]  /*1dcd0*/  IMAD.MOV.U32 R165, RZ, RZ, R157 ;  /* 0x000000ffffa57224 */ /* 0x000fce00078e009d */
[----:B------:R-:W-:Y:S05]  /*1dce0*/  WARPSYNC.COLLECTIVE R139, `(.L_x_16128) ;  /* 0x000000008b087348 */ /* 0x000fea0003c00000 */
[----:B------:R0:W1:Y:S02]  /*1dcf0*/  SHFL.BFLY P6, R164, R165, R142, R140 ;  /* 0x0c00008ea5a47389 */ /* 0x00006400000c008c */
[----:B01----:R-:W-:Y:S05]  /*1dd00*/  ENDCOLLECTIVE ;  /* 0x000000000000791b */ /* 0x003fea0003800000 */
.L_x_16128:
[----:B------:R-:W-:Y:S02]  /*1dd10*/  IMAD.MOV.U32 R142, RZ, RZ, 0x10 ;  /* 0x00000010ff8e7424 */ /* 0x000fe400078e00ff */
[----:B------:R-:W-:-:S04]  /*1dd20*/  IMAD.MOV.U32 R162, RZ, RZ, R164 ;  /* 0x000000ffffa27224 */ /* 0x000fc800078e00a4 */
[----:B------:R-:W-:-:S05]  /*1dd30*/  FADD.FTZ R162, R157, R162 ;  /* 0x000000a29da27221 */ /* 0x000fca0000010000 */
[----:B------:R-:W-:-:S07]  /*1dd40*/  MOV R165, R162 ;  /* 0x000000a200a57202 */ /* 0x000fce0000000f00 */
[----:B------:R-:W-:Y:S05]  /*1dd50*/  WARPSYNC.COLLECTIVE R139, `(.L_x_16129) ;  /* 0x000000008b087348 */ /* 0x000fea0003c00000 */
[----:B------:R0:W1:Y:S02]  /*1dd60*/  SHFL.BFLY P6, R164, R165, R142, R140 ;  /* 0x0c00008ea5a47389 */ /* 0x00006400000c008c */
[----:B01----:R-:W-:Y:S05]  /*1dd70*/  ENDCOLLECTIVE ;  /* 0x000000000000791b */ /* 0x003fea0003800000 */
.L_x_16129:
[----:B------:R-:W-:Y:S01]  /*1dd80*/  MOV R163, R164 ;  /* 0x000000a400a37202 */ /* 0x000fe20000000f00 */
[----:B------:R-:W-:Y:S06]  /*1dd90*/  BRA `(.L_x_16130) ;  /* 0xffffffec002c7947 */ /* 0x000fec000383ffff */
.L_x_16131:
        /* <DEDUP_REMOVED lines=14> */
.L_x_17421:


//--------------------- .text._ZN10layer_norm31ln_parallel_residual_fwd_kernelINS_13Kernel_traitsIfffffjLj768ELj1ELj4ELj1ELj16ENS_18Kernel_traits_baseILj768EfffffjLj128EEEEELb1ELb0ELb1EEEvNS_9FwdParamsE --------------------------
	.section	.text._ZN10layer_norm31ln_parallel_residual_fwd_kernelINS_13Kernel_traitsIfffffjLj768ELj1ELj4ELj1ELj16ENS_18Kernel_traits_baseILj768EfffffjLj128EEEEELb1ELb0ELb1EEEvNS_9FwdParamsE,"ax",@progbits
	.align	128
        .global         _ZN10layer_norm31ln_parallel_residual_fwd_kernelINS_13Kernel_traitsIfffffjLj768ELj1ELj4ELj1ELj16ENS_18Kernel_traits_baseILj768EfffffjLj128EEEEELb1ELb0ELb1EEEvNS_9FwdParamsE
        .type           _ZN10layer_norm31ln_parallel_residual_fwd_kernelINS_13Kernel_traitsIfffffjLj768ELj1ELj4ELj1ELj16ENS_18Kernel_traits_baseILj768EfffffjLj128EEEEELb1ELb0ELb1EEEvNS_9FwdParamsE,@function
        .size           _ZN10layer_norm31ln_parallel_residual_fwd_kernelINS_13Kernel_traitsIfffffjLj768ELj1ELj4ELj1ELj16ENS_18Kernel_traits_baseILj768EfffffjLj128EEEEELb1ELb0ELb1EEEvNS_9FwdParamsE,(.L_x_17422 - _ZN10layer_norm31ln_parallel_residual_fwd_kernelINS_13Kernel_traitsIfffffjLj768ELj1ELj4ELj1ELj16ENS_18Kernel_traits_baseILj768EfffffjLj128EEEEELb1ELb0ELb1EEEvNS_9FwdParamsE)
        .other          _ZN10layer_norm31ln_parallel_residual_fwd_kernelINS_13Kernel_traitsIfffffjLj768ELj1ELj4ELj1ELj16ENS_18Kernel_traits_baseILj768EfffffjLj128EEEEELb1ELb0ELb1EEEvNS_9FwdParamsE,@"STO_CUDA_ENTRY STV_DEFAULT"
_ZN10layer_norm31ln_parallel_residual_fwd_kernelINS_13Kernel_traitsIfffffjLj768ELj1ELj4ELj1ELj16ENS_18Kernel_traits_baseILj768EfffffjLj128EEEEELb1ELb0ELb1EEEvNS_9FwdParamsE:
.text._ZN10layer_norm31ln_parallel_residual_fwd_kernelINS_13Kernel_traitsIfffffjLj768ELj1ELj4ELj1ELj16ENS_18Kernel_traits_baseILj768EfffffjLj128EEEEELb1ELb0ELb1EEEvNS_9FwdParamsE:
[----:B------:R-:W-:Y:S01]  /*0000*/  LDC R1, c[0x0][0x37c] ;  /* 0x0000df00ff017b82 */ /* 0x000fe20000000800 */
[----:B------:R-:W0:Y:S07]  /*0010*/  LDCU.U8 UR4, c[0x0][0x464] ;  /* 0x00008c80ff0477ac */ /* 0x000e2e0008000000 */
[----:B------:R-:W1:Y:S01]  /*0020*/  LDC R166, c[0x0][0x458] ;  /* 0x00011600ffa67b82 */ /* 0x000e620000000800 */
[----:B------:R-:W2:Y:S01]  /*0030*/  LDCU.64 UR6, c[0x0][0x450] ;  /* 0x00008a00ff0677ac */ /* 0x000ea20008000a00 */
[----:B------:R-:W3:Y:S06]  /*0040*/  LDCU.64 UR8, c[0x0][0x358] ;  /* 0x00006b00ff0877ac */ /* 0x000eec0008000a00 */
[----:B------:R-:W4:Y:S01]  /*0050*/  LDC R167, c[0x0][0x45c] ;  /* 0x00011700ffa77b82 */ /* 0x000f220000000800 */
[----:B------:R-:W5:Y:S01]  /*0060*/  LDCU.64 UR10, c[0x0][0x438] ;  /* 0x00008700ff0a77ac */ /* 0x000f620008000a00 */
[----:B0-----:R-:W-:Y:S01]  /*0070*/  ISETP.NE.AND P0, PT, RZ, UR4, PT ;  /* 0x00000004ff007c0c */ /* 0x001fe2000bf05270 */
[----:B--2---:R-:W-:-:S02]  /*0080*/  IMAD.U32 R2, RZ, RZ, UR6 ;  /* 0x00000006ff027e24 */ /* 0x004fc4000f8e00ff */
[----:B------:R-:W-:-:S10]  /*0090*/  IMAD.U32 R3, RZ, RZ, UR7 ;  /* 0x00000007ff037e24 */ /* 0x000fd4000f8e00ff */
[----:B-1----:R-:W-:Y:S01]  /*00a0*/  @P0 MOV R4, R166 ;  /* 0x000000a600040202 */ /* 0x002fe20000000f00 */
[----:B---3--:R-:W2:Y:S01]  /*00b0*/  @P0 LDG.E.64 R2, desc[UR8][R2.64] ;  /* 0x0000000802020981 */ /* 0x008ea2000c1e1b00 */
[----:B----4-:R-:W-:Y:S01]  /*00c0*/  @P0 IMAD.MOV.U32 R5, RZ, RZ, R167 ;  /* 0x000000ffff050224 */ /* 0x010fe200078e00a7 */
[----:B------:R-:W0:Y:S05]  /*00d0*/  @P0 LDC R7, c[0x0][0x460] ;  /* 0x00011800ff070b82 */ /* 0x000e2a0000000800 */
[----:B------:R-:W0:Y:S01]  /*00e0*/  @P0 LDG.E.64 R4, desc[UR8][R4.64] ;  /* 0x0000000804040981 */ /* 0x000e22000c1e1b00 */
[----:B-----5:R-:W-:Y:S02]  /*00f0*/  UISETP.NE.U32.AND UP0, UPT, UR10, URZ, UPT ;  /* 0x000000ff0a00728c */ /* 0x020fe4000bf05070 */
[----:B------:R-:W1:Y:S01]  /*0100*/  S2UR UR5, SR_CTAID.X ;  /* 0x00000000000579c3 */ /* 0x000e620000002500 */
[----:B------:R-:W3:Y:S01]  /*0110*/  S2R R137, SR_TID.X ;  /* 0x0000000000897919 */ /* 0x000ee20000002100 */
[----:B------:R-:W-:-:S06]  /*0120*/  UISETP.NE.AND.EX UP0, UPT, UR11, URZ, UPT, UP0 ;  /* 0x000000ff0b00728c */ /* 0x000fcc000bf05300 */
[----:B------:R-:W4:Y:S01]  /*0130*/  LDC R136, c[0x0][0x360] ;  /* 0x0000d800ff887b82 */ /* 0x000f220000000800 */
[----:B-1----:R-:W-:Y:S01]  /*0140*/  USHF.L.U32 UR4, UR5, 0x2, URZ ;  /* 0x0000000205047899 */ /* 0x002fe200080006ff */
[--C-:B---3--:R-:W-:Y:S01]  /*0150*/  SHF.R.U32.HI R143, RZ, 0x5, R137.reuse ;  /* 0x00000005ff8f7819 */ /* 0x108fe20000011689 */
[----:B----4-:R-:W-:Y:S01]  /*0160*/  IMAD R136, R136, UR5, R137 ;  /* 0x0000000588887c24 */ /* 0x010fe2000f8e0289 */
[----:B------:R-:W-:-:S03]  /*0170*/  LOP3.LUT R137, R137, 0x1f, RZ, 0xc0, !PT ;  /* 0x0000001f89897812 */ /* 0x000fc600078ec0ff */
[----:B------:R-:W-:Y:S02]  /*0180*/  LOP3.LUT R143, R143, UR4, RZ, 0xfc, !PT ;  /* 0x000000048f8f7c12 */ /* 0x000fe4000f8efcff */
[----:B--2---:R-:W-:Y:S02]  /*0190*/  @P0 R2UR UR6, R2 ;  /* 0x00000000020602ca */ /* 0x004fe400000e0000 */
[----:B------:R-:W-:Y:S02]  /*01a0*/  @P0 R2UR UR7, R3 ;  /* 0x00000000030702ca */ /* 0x000fe400000e0000 */
[----:B0-----:R-:W-:-:S05]  /*01b0*/  @P0 IADD3 R166, P1, PT, R4, R7, RZ ;  /* 0x0000000704a60210 */ /* 0x001fca0007f3e0ff */
[----:B------:R-:W-:-:S04]  /*01c0*/  @P0 IMAD.X R167, RZ, RZ, R5, P1 ;  /* 0x000000ffffa70224 */ /* 0x000fc800008e0605 */
[----:B------:R-:W-:Y:S02]  /*01d0*/  UIADD3 UR12, UPT, UPT, UR6, -0x61c88647, URZ ;  /* 0x9e3779b9060c7890 */ /* 0x000fe4000fffe0ff */
[----:B------:R-:W-:Y:S01]  /*01e0*/  UIADD3 UR13, UPT, UPT, UR7, -0x4498517b, URZ ;  /* 0xbb67ae85070d7890 */ /* 0x000fe2000fffe0ff */
[--C-:B------:R-:W-:Y:S01]  /*01f0*/  SHF.R.U64 R168, R166, 0x2, R167.reuse ;  /* 0x00000002a6a87819 */ /* 0x100fe200000012a7 */
[----:B------:R-:W-:Y:S01]  /*0200*/  UIADD3 UR10, UPT, UPT, UR6, 0x3c6ef372, URZ ;  /* 0x3c6ef372060a7890 */ /* 0x000fe2000fffe0ff */
[----:B------:R-:W-:Y:S01]  /*0210*/  SHF.R.U32.HI R138, RZ, 0x2, R167 ;  /* 0x00000002ff8a7819 */ /* 0x000fe200000116a7 */
        /* <DEDUP_REMOVED lines=15> */
[----:B------:R-:W-:Y:S11]  /*0310*/  BRA.U UP0, `(.L_x_16132) ;  /* 0x0000000500187547 */ /* 0x000ff6000b800000 */
        /* <DEDUP_REMOVED lines=45> */
.L_x_16133:
        /* <DEDUP_REMOVED lines=25> */
.L_x_16132:
        /* <DEDUP_REMOVED lines=37> */
.L_x_16135:
        /* <DEDUP_REMOVED lines=36> */
.L_x_16134:
[----:B------:R-:W1:Y:S02]  /*0c10*/  LDCU UR4, c[0x0][0x384] ;  /* 0x00007080ff0477ac */ /* 0x000e640008000800 */
[----:B-1----:R-:W-:-:S13]  /*0c20*/  ISETP.GE.AND P0, PT, R143, UR4, PT ;  /* 0x000000048f007c0c */ /* 0x002fda000bf06270 */
[----:B------:R-:W-:Y:S05]  /*0c30*/  @P0 EXIT ;  /* 0x000000000000094d */ /* 0x000fea0003800000 */
[----:B0---4-:R-:W-:Y:S01]  /*0c40*/  IMAD.HI.U32 R3, R136, -0x326172a9, RZ ;  /* 0xcd9e8d5788037827 */ /* 0x011fe200078e00ff */
[----:B------:R-:W0:Y:S03]  /*0c50*/  LDCU.64 UR4, c[0x0][0x398] ;  /* 0x00007300ff0477ac */ /* 0x000e260008000a00 */
[----:B------:R-:W-:Y:S01]  /*0c60*/  HFMA2 R141, -RZ, RZ, 0, 0 ;  /* 0x00000000ff8d7431 */ /* 0x000fe200000001ff */
[----:B------:R-:W-:Y:S01]  /*0c70*/  BSSY B0, `(.L_x_16136) ;  /* 0x0001814000007945 */ /* 0x000fe20003800000 */
[----:B------:R-:W-:Y:S01]  /*0c80*/  IMAD.HI.U32 R0, R168, -0x2daee0ad, RZ ;  /* 0xd2511f53a8007827 */ /* 0x000fe200078e00ff */
[----:B------:R-:W-:Y:S02]  /*0c90*/  LOP3.LUT R3, R138, UR6, R3, 0x96, !PT ;  /* 0x000000068a037c12 */ /* 0x000fe4000f8e9603 */
[----:B------:R-:W-:Y:S01]  /*0ca0*/  LOP3.LUT R166, R166, 0x3, RZ, 0xc0, !PT ;  /* 0x00000003a6a67812 */ /* 0x000fe200078ec0ff */
[----:B------:R-:W-:Y:S01]  /*0cb0*/  IMAD R7, R168, -0x2daee0ad, RZ ;  /* 0xd2511f53a8077824 */ /* 0x000fe200078e02ff */
[----:B------:R-:W-:Y:S01]  /*0cc0*/  LOP3.LUT R0, R0, UR7, RZ, 0x3c, !PT ;  /* 0x0000000700007c12 */ /* 0x000fe2000f8e3cff */
[----:B------:R-:W-:-:S04]  /*0cd0*/  IMAD.HI.U32 R4, R3, -0x2daee0ad, RZ ;  /* 0xd2511f5303047827 */ /* 0x000fc800078e00ff */
[----:B------:R-:W-:Y:S01]  /*0ce0*/  IMAD R5, R136, -0x326172a9, RZ ;  /* 0xcd9e8d5788057824 */ /* 0x000fe200078e02ff */
[----:B------:R-:W-:Y:S01]  /*0cf0*/  LOP3.LUT R4, R7, UR13, R4, 0x96, !PT ;  /* 0x0000000d07047c12 */ /* 0x000fe2000f8e9604 */
[----:B------:R-:W-:Y:S01]  /*0d00*/  IMAD.HI.U32 R2, R0, -0x326172a9, RZ ;  /* 0xcd9e8d5700027827 */ /* 0x000fe200078e00ff */
[----:B0-----:R-:W-:-:S03]  /*0d10*/  UISETP.NE.U32.AND UP0, UPT, UR4, URZ, UPT ;  /* 0x000000ff0400728c */ /* 0x001fc6000bf05070 */
[----:B------:R-:W-:Y:S01]  /*0d20*/  IMAD R6, R3, -0x2daee0ad, RZ ;  /* 0xd2511f5303067824 */ /* 0x000fe200078e02ff */
[----:B------:R-:W-:Y:S01]  /*0d30*/  LOP3.LUT R2, R5, UR12, R2, 0x96, !PT ;  /* 0x0000000c05027c12 */ /* 0x000fe2000f8e9602 */
[----:B------:R-:W-:Y:S01]  /*0d40*/  IMAD R5, R0, -0x326172a9, RZ ;  /* 0xcd9e8d5700057824 */ /* 0x000fe200078e02ff */
[----:B------:R-:W-:Y:S01]  /*0d50*/  UISETP.NE.AND.EX UP0, UPT, UR5, URZ, UPT, UP0 ;  /* 0x000000ff0500728c */ /* 0x000fe2000bf05300 */
[----:B------:R-:W-:Y:S01]  /*0d60*/  IMAD.HI.U32 R0, R4, -0x326172a9, RZ ;  /* 0xcd9e8d5704007827 */ /* 0x000fe200078e00ff */
[----:B------:R-:W0:Y:S03]  /*0d70*/  LDCU UR4, c[0x0][0x388] ;  /* 0x00007100ff0477ac */ /* 0x000e260008000800 */
[C---:B------:R-:W-:Y:S01]  /*0d80*/  IMAD.HI.U32 R3, R2.reuse, -0x2daee0ad, RZ ;  /* 0xd2511f5302037827 */ /* 0x040fe200078e00ff */
[----:B------:R-:W-:Y:S01]  /*0d90*/  LOP3.LUT R0, R5, UR10, R0, 0x96, !PT ;  /* 0x0000000a05007c12 */ /* 0x000fe2000f8e9600 */
[----:B------:R-:W1:Y:S01]  /*0da0*/  LDCU UR5, c[0x0][0x448] ;  /* 0x00008900ff0577ac */ /* 0x000e620008000800 */
[----:B------:R-:W-:Y:S01]  /*0db0*/  PLOP3.LUT P0, PT, PT, PT, UP0, 0x80, 0x8 ;  /* 0x000000000008781c */ /* 0x000fe20003f0f008 */
[----:B------:R-:W-:Y:S01]  /*0dc0*/  IMAD R7, R2, -0x2daee0ad, RZ ;  /* 0xd2511f5302077824 */ /* 0x000fe200078e02ff */
[----:B------:R-:W-:Y:S01]  /*0dd0*/  LOP3.LUT R3, R6, UR11, R3, 0x96, !PT ;  /* 0x0000000b06037c12 */ /* 0x000fe2000f8e9603 */
[----:B------:R-:W-:Y:S01]  /*0de0*/  IMAD.HI.U32 R6, R0, -0x2daee0ad, RZ ;  /* 0xd2511f5300067827 */ /* 0x000fe200078e00ff */
[----:B------:R-:W2:Y:S03]  /*0df0*/  LDCU.64 UR10, c[0x0][0x3a0] ;  /* 0x00007400ff0a77ac */ /* 0x000ea60008000a00 */
[----:B------:R-:W-:Y:S01]  /*0e00*/  IMAD R5, R4, -0x326172a9, RZ ;  /* 0xcd9e8d5704057824 */ /* 0x000fe200078e02ff */
[----:B------:R-:W-:Y:S01]  /*0e10*/  LOP3.LUT R6, R7, UR15, R6, 0x96, !PT ;  /* 0x0000000f07067c12 */ /* 0x000fe2000f8e9606 */
[C---:B------:R-:W-:Y:S01]  /*0e20*/  IMAD.HI.U32 R2, R3.reuse, -0x326172a9, RZ ;  /* 0xcd9e8d5703027827 */ /* 0x040fe200078e00ff */
[----:B------:R-:W3:Y:S03]  /*0e30*/  LDCU UR15, c[0x0][0x404] ;  /* 0x00008080ff0f77ac */ /* 0x000ee60008000800 */
        /* <DEDUP_REMOVED lines=41> */
.L_x_16516:
        /* <DEDUP_REMOVED lines=27> */
[----:B------:R-:W-:Y:S02]  /*1280*/  IMAD.U32 R152, RZ, RZ, UR7 ;  /* 0x00000007ff987e24 */ /* 0x000fe4000f8e00ff */
[----:B------:R-:W-:Y:S01]  /*1290*/  IMAD.U32 R151, RZ, RZ, UR6 ;  /* 0x00000006ff977e24 */ /* 0x000fe2000f8e00ff */
[----:B------:R-:W-:Y:S01]  /*12a0*/  MOV R162, 0x2f800000 ;  /* 0x2f80000000a27802 */ /* 0x000fe20000000f00 */
[----:B------:R-:W-:Y:S01]  /*12b0*/  VIADD R161, R161, 0x1fd5c5a3 ;  /* 0x1fd5c5a3a1a17836 */ /* 0x000fe20000000000 */
[----:B------:R-:W-:Y:S01]  /*12c0*/  IADD3 R159, PT, PT, R159, -0x126145ec, RZ ;  /* 0xed9eba149f9f7810 */ /* 0x000fe20007ffe0ff */
[----:B------:R-:W-:Y:S01]  /*12d0*/  VIADD R160, R160, 0x646e171e ;  /* 0x646e171ea0a07836 */ /* 0x000fe20000000000 */
[----:B------:R-:W-:Y:S01]  /*12e0*/  IADD3 R156, PT, PT, R156, 0x3c6ef372, RZ ;  /* 0x3c6ef3729c9c7810 */ /* 0x000fe20007ffe0ff */
[----:B------:R-:W-:Y:S01]  /*12f0*/  VIADD R158, R158, 0xdb3d7428 ;  /* 0xdb3d74289e9e7836 */ /* 0x000fe20000000000 */
[----:B------:R-:W-:Y:S01]  /*1300*/  IADD3 R153, PT, PT, R153, -0x695add53, RZ ;  /* 0x96a522ad99997810 */ /* 0x000fe20007ffe0ff */
[----:B------:R-:W-:-:S02]  /*1310*/  VIADD R157, R157, 0x8ff34781 ;  /* 0x8ff347819d9d7836 */ /* 0x000fc40000000000 */
[----:B------:R-:W-:Y:S02]  /*1320*/  VIADD R155, R155, 0x76cf5d0a ;  /* 0x76cf5d0a9b9b7836 */ /* 0x000fe40000000000 */
[----:B------:R-:W-:Y:S02]  /*1330*/  VIADD R154, R154, 0xdaa66d2b ;  /* 0xdaa66d2b9a9a7836 */ /* 0x000fe40000000000 */
[----:B------:R-:W-:Y:S02]  /*1340*/  VIADD R152, R152, 0x32370b8f ;  /* 0x32370b8f98987836 */ /* 0x000fe40000000000 */
[----:B------:R-:W-:Y:S01]  /*1350*/  VIADD R151, R151, 0x1715609d ;  /* 0x1715609d97977836 */ /* 0x000fe20000000000 */
        /* <DEDUP_REMOVED lines=17> */
.L_x_16140:
        /* <DEDUP_REMOVED lines=13> */
.L_x_16142:
[----:B------:R-:W-:Y:S05]  /*1540*/  BSYNC.RECONVERGENT B2 ;  /* 0x0000000000027941 */ /* 0x000fea0003800200 */
.L_x_16141:
        /* <DEDUP_REMOVED lines=43> */
.L_x_16139:
[----:B------:R-:W-:Y:S05]  /*1800*/  BSYNC.RECONVERGENT B1 ;  /* 0x0000000000017941 */ /* 0x000fea0003800200 */
.L_x_16138:
[----:B------:R-:W-:Y:S01]  /*1810*/  ISETP.NE.AND P0, PT, R114, 0x1, PT ;  /* 0x000000017200780c */ /* 0x000fe20003f05270 */
[----:B------:R-:W-:Y:S01]  /*1820*/  IMAD.U32 R150, RZ, RZ, UR15 ;  /* 0x0000000fff967e24 */ /* 0x000fe2000f8e00ff */
[----:B------:R-:W-:Y:S01]  /*1830*/  I2FP.F32.U32 R115, R0 ;  /* 0x0000000000737245 */ /* 0x000fe20000201000 */
[----:B------:R-:W-:Y:S01]  /*1840*/  BSSY.RECONVERGENT B1, `(.L_x_16143) ;  /* 0x0000047000017945 */ /* 0x000fe20003800200 */
        /* <DEDUP_REMOVED lines=13> */
.L_x_16145:
        /* <DEDUP_REMOVED lines=13> */
.L_x_16147:
[----:B------:R-:W-:Y:S05]  /*19f0*/  BSYNC.RECONVERGENT B2 ;  /* 0x0000000000027941 */ /* 0x000fea0003800200 */
.L_x_16146:
        /* <DEDUP_REMOVED lines=42> */
[----:B------:R-:W-:-:S07]  /*1ca0*/  MOV R116, R120 ;  /* 0x0000007800747202 */ /* 0x000fce0000000f00 */
.L_x_16144:
[----:B------:R-:W-:Y:S05]  /*1cb0*/  BSYNC.RECONVERGENT B1 ;  /* 0x0000000000017941 */ /* 0x000fea0003800200 */
.L_x_16143:
        /* <DEDUP_REMOVED lines=16> */
.L_x_16150:
        /* <DEDUP_REMOVED lines=13> */
.L_x_16152:
[----:B------:R-:W-:Y:S05]  /*1e90*/  BSYNC.RECONVERGENT B2 ;  /* 0x0000000000027941 */ /* 0x000fea0003800200 */
.L_x_16151:
        /* <DEDUP_REMOVED lines=43> */
.L_x_16149:
[----:B------:R-:W-:Y:S05]  /*2150*/  BSYNC.RECONVERGENT B1 ;  /* 0x0000000000017941 */ /* 0x000fea0003800200 */
.L_x_16148:
        /* <DEDUP_REMOVED lines=16> */
.L_x_16155:
        /* <DEDUP_REMOVED lines=13> */
.L_x_16157:
[----:B------:R-:W-:Y:S05]  /*2330*/  BSYNC.RECONVERGENT B2 ;  /* 0x0000000000027941 */ /* 0x000fea0003800200 */
.L_x_16156:
        /* <DEDUP_REMOVED lines=43> */
.L_x_16154:
[----:B------:R-:W-:Y:S05]  /*25f0*/  BSYNC.RECONVERGENT B1 ;  /* 0x0000000000017941 */ /* 0x000fea0003800200 */
.L_x_16153:
[----:B------:R-:W-:Y:S02]  /*2600*/  I2FP.F32.U32 R115, R0 ;  /* 0x0000000000737245 */ /* 0x000fe40000201000 */
[----:B------:R-:W-:-:S03]  /*2610*/  MOV R0, UR17 ;  /* 0x0000001100007c02 */ /* 0x000fc60008000f00 */
[----:B------:R-:W-:Y:S02]  /*2620*/  FFMA.FTZ R115, R115, R162, 1.1641532182693481445e-10 ;  /* 0x2f00000073737423 */ /* 0x000fe400000100a2 */
[-C--:B-----5:R-:W-:Y:S01]  /*2630*/  FMUL.FTZ R110, R110, R0.reuse ;  /* 0x000000006e6e7220 */ /* 0x0a0fe20000410000 */
[-C--:B------:R-:W-:Y:S01]  /*2640*/  FMUL.FTZ R108, R108, R0.reuse ;  /* 0x000000006c6c7220 */ /* 0x080fe20000410000 */
[-C--:B------:R-:W-:Y:S01]  /*2650*/  FMUL.FTZ R109, R109, R0.reuse ;  /* 0x000000006d6d7220 */ /* 0x080fe20000410000 */
[----:B------:R-:W-:Y:S01]  /*2660*/  FMUL.FTZ R111, R111, R0 ;  /* 0x000000006f6f7220 */ /* 0x000fe20000410000 */
[----:B------:R-:W-:Y:S02]  /*2670*/  FSETP.GTU.FTZ.AND P0, PT, R115, R150, PT ;  /* 0x000000967300720b */ /* 0x000fe40003f1c000 */
[----:B------:R-:W-:Y:S02]  /*2680*/  FSEL R110, R110, RZ, P4 ;  /* 0x000000ff6e6e7208 */ /* 0x000fe40002000000 */
[----:B------:R-:W-:-:S02]  /*2690*/  FSEL R108, R108, RZ, P2 ;  /* 0x000000ff6c6c7208 */ /* 0x000fc40001000000 */
        /* <DEDUP_REMOVED lines=8> */
.L_x_16137:
        /* <DEDUP_REMOVED lines=16> */
.L_x_16161:
        /* <DEDUP_REMOVED lines=13> */
.L_x_16163:
[----:B------:R-:W-:Y:S05]  /*28f0*/  BSYNC.RECONVERGENT B2 ;  /* 0x0000000000027941 */ /* 0x000fea0003800200 */
.L_x_16162:
        /* <DEDUP_REMOVED lines=43> */
.L_x_16160:
[----:B------:R-:W-:Y:S05]  /*2bb0*/  BSYNC.RECONVERGENT B1 ;  /* 0x0000000000017941 */ /* 0x000fea0003800200 */
.L_x_16159:
[----:B------:R-:W-:Y:S01]  /*2bc0*/  ISETP.NE.AND P0, PT, R117, 0x1, PT ;  /* 0x000000017500780c */ /* 0x000fe20003f05270 */
[----:B------:R-:W-:Y:S01]  /*2bd0*/  BSSY.RECONVERGENT B1, `(.L_x_16164) ;  /* 0x000004b000017945 */ /* 0x000fe20003800200 */
[----:B------:R-:W-:Y:S01]  /*2be0*/  I2FP.F32.U32 R115, R0 ;  /* 0x0000000000737245 */ /* 0x000fe20000201000 */
[----:B------:R-:W-:Y:S01]  /*2bf0*/  IMAD.U32 R0, RZ, RZ, UR17 ;  /* 0x00000011ff007e24 */ /* 0x000fe2000f8e00ff */
[----:B------:R-:W-:Y:S01]  /*2c00*/  MOV R150, UR15 ;  /* 0x0000000f00967c02 */ /* 0x000fe20008000f00 */
[----:B------:R-:W-:Y:S01]  /*2c10*/  IMAD.MOV.U32 R118, RZ, RZ, 0x2 ;  /* 0x00000002ff767424 */ /* 0x000fe200078e00ff */
[----:B------:R-:W-:Y:S01]  /*2c20*/  MOV R114, R142 ;  /* 0x0000008e00727202 */ /* 0x000fe20000000f00 */
[----:B------:R-:W-:Y:S01]  /*2c30*/  FFMA.FTZ R115, R115, R162, 1.1641532182693481445e-10 ;  /* 0x2f00000073737423 */ /* 0x000fe200000100a2 */
[----:B-----5:R-:W-:-:S04]  /*2c40*/  FMUL.FTZ R108, R108, R0 ;  /* 0x000000006c6c7220 */ /* 0x020fc80000410000 */
        /* <DEDUP_REMOVED lines=10> */
.L_x_16166:
        /* <DEDUP_REMOVED lines=13> */
.L_x_16168:
[----:B------:R-:W-:Y:S05]  /*2dc0*/  BSYNC.RECONVERGENT B2 ;  /* 0x0000000000027941 */ /* 0x000fea0003800200 */
.L_x_16167:
        /* <DEDUP_REMOVED lines=43> */
.L_x_16165:
[----:B------:R-:W-:Y:S05]  /*3080*/  BSYNC.RECONVERGENT B1 ;  /* 0x0000000000017941 */ /* 0x000fea0003800200 */
.L_x_16164:
        /* <DEDUP_REMOVED lines=15> */
.L_x_16171:
        /* <DEDUP_REMOVED lines=13> */
.L_x_16173:
[----:B------:R-:W-:Y:S05]  /*3250*/  BSYNC.RECONVERGENT B2 ;  /* 0x0000000000027941 */ /* 0x000fea0003800200 */
.L_x_16172:
        /* <DEDUP_REMOVED lines=39> */
[----:B------:R-:W-:-:S03]  /*34d0*/  LOP3.LUT R140, R157, R120, R125, 0x96, !PT ;  /* 0x000000789d8c7212 */ /* 0x000fc600078e967d */
[----:B------:R-:W-:Y:S01]  /*34e0*/  IMAD.MOV.U32 R142, RZ, RZ, R124 ;  /* 0x000000ffff8e7224 */ /* 0x000fe200078e007c */
[----:B------:R-:W-:Y:S01]  /*34f0*/  LOP3.LUT R139, R153, R118, R123, 0x96, !PT ;  /* 0x00000076998b7212 */ /* 0x000fe200078e967b */
[----:B------:R-:W-:-:S07]  /*3500*/  IMAD.MOV.U32 R116, RZ, RZ, R122 ;  /* 0x000000ffff747224 */ /* 0x000fce00078e007a */
.L_x_16170:
[----:B------:R-:W-:Y:S05]  /*3510*/  BSYNC.RECONVERGENT B1 ;  /* 0x0000000000017941 */ /* 0x000fea0003800200 */
.L_x_16169:
        /* <DEDUP_REMOVED lines=17> */
.L_x_16176:
        /* <DEDUP_REMOVED lines=13> */
.L_x_16178:
[----:B------:R-:W-:Y:S05]  /*3700*/  BSYNC.RECONVERGENT B2 ;  /* 0x0000000000027941 */ /* 0x000fea0003800200 */
.L_x_16177:
        /* <DEDUP_REMOVED lines=43> */
.L_x_16175:
[----:B------:R-:W-:Y:S05]  /*39c0*/  BSYNC.RECONVERGENT B1 ;  /* 0x0000000000017941 */ /* 0x000fea0003800200 */
.L_x_16174:
        /* <DEDUP_REMOVED lines=15> */
.L_x_16181:
        /* <DEDUP_REMOVED lines=13> */
.L_x_16183:
[----:B------:R-:W-:Y:S05]  /*3b90*/  BSYNC.RECONVERGENT B2 ;  /* 0x0000000000027941 */ /* 0x000fea0003800200 */
.L_x_16182:
        /* <DEDUP_REMOVED lines=42> */
[----:B------:R-:W-:-:S07]  /*3e40*/  LOP3.LUT R139, R153, R118, R123, 0x96, !PT ;  /* 0x00000076998b7212 */ /* 0x000fce00078e967b */
.L_x_16180:
[----:B------:R-:W-:Y:S05]  /*3e50*/  BSYNC.RECONVERGENT B1 ;  /* 0x0000000000017941 */ /* 0x000fea0003800200 */
.L_x_16179:
        /* <DEDUP_REMOVED lines=17> */
.L_x_16186:
        /* <DEDUP_REMOVED lines=13> */
.L_x_16188:
[----:B------:R-:W-:Y:S05]  /*4040*/  BSYNC.RECONVERGENT B2 ;  /* 0x0000000000027941 */ /* 0x000fea0003800200 */
.L_x_16187:
        /* <DEDUP_REMOVED lines=43> */
.L_x_16185:
[----:B------:R-:W-:Y:S05]  /*4300*/  BSYNC.RECONVERGENT B1 ;  /* 0x0000000000017941 */ /* 0x000fea0003800200 */
.L_x_16184:
        /* <DEDUP_REMOVED lines=15> */
.L_x_16191:
        /* <DEDUP_REMOVED lines=13> */
.L_x_16193:
[----:B------:R-:W-:Y:S05]  /*44d0*/  BSYNC.RECONVERGENT B2 ;  /* 0x0000000000027941 */ /* 0x000fea0003800200 */
.L_x_16192:
        /* <DEDUP_REMOVED lines=43> */
.L_x_16190:
[----:B------:R-:W-:Y:S05]  /*4790*/  BSYNC.RECONVERGENT B1 ;  /* 0x0000000000017941 */ /* 0x000fea0003800200 */
.L_x_16189:
        /* <DEDUP_REMOVED lines=17> */
.L_x_16196:
        /* <DEDUP_REMOVED lines=13> */
.L_x_16198:
[----:B------:R-:W-:Y:S05]  /*4980*/  BSYNC.RECONVERGENT B2 ;  /* 0x0000000000027941 */ /* 0x000fea0003800200 */
.L_x_16197:
        /* <DEDUP_REMOVED lines=43> */
.L_x_16195:
[----:B------:R-:W-:Y:S05]  /*4c40*/  BSYNC.RECONVERGENT B1 ;  /* 0x0000000000017941 */ /* 0x000fea0003800200 */
.L_x_16194:
[----:B------:R-:W-:Y:S01]  /*4c50*/  I2FP.F32.U32 R121, R111 ;  /* 0x0000006f00797245 */ /* 0x000fe20000201000 */
[----:B------:R-:W-:Y:S01]  /*4c60*/  FMUL.FTZ R111, R8, R0 ;  /* 0x00000000086f7220 */ /* 0x000fe20000410000 */
[----:B------:R-:W-:Y:S01]  /*4c70*/  FSETP.GTU.FTZ.AND P6, PT, R115, R150, PT ;  /* 0x000000967300720b */ /* 0x000fe20003fdc000 */
[----:B------:R-:W-:Y:S01]  /*4c80*/  FMUL.FTZ R114, R9, R0 ;  /* 0x0000000009727220 */ /* 0x000fe20000410000 */
[----:B------:R-:W-:Y:S01]  /*4c90*/  FSETP.GTU.FTZ.AND P0, PT, R117, R150, PT ;  /* 0x000000967500720b */ /* 0x000fe20003f1c000 */
        /* <DEDUP_REMOVED lines=25> */
.L_x_16158:
[----:B------:R-:W0:Y:S01]  /*4e30*/  LDC.64 R134, c[0x0][0x3a8] ;  /* 0x0000ea00ff867b82 */ /* 0x000e220000000a00 */
[----:B------:R-:W-:Y:S01]  /*4e40*/  ISETP.NE.U32.AND P0, PT, R112, RZ, PT ;  /* 0x000000ff7000720c */ /* 0x000fe20003f05070 */
[----:B------:R-:W-:Y:S01]  /*4e50*/  VIADD R149, R145, 0x20 ;  /* 0x0000002091957836 */ /* 0x000fe20000000000 */
[----:B------:R-:W-:Y:S02]  /*4e60*/  SEL R112, RZ, 0x1000000, !P5 ;  /* 0x01000000ff707807 */ /* 0x000fe40006800000 */
[----:B------:R-:W-:Y:S01]  /*4e70*/  ISETP.NE.AND.EX P0, PT, R113, RZ, PT, P0 ;  /* 0x000000ff7100720c */ /* 0x000fe20003f05300 */
[----:B------:R-:W-:Y:S01]  /*4e80*/  IMAD.WIDE.U32 R118, R149, 0x10, R2 ;  /* 0x0000001095767825 */ /* 0x000fe200078e0002 */
[----:B------:R-:W-:Y:S01]  /*4e90*/  SEL R113, RZ, 0x10000, !P4 ;  /* 0x00010000ff717807 */ /* 0x000fe20006000000 */
[----:B------:R-:W1:Y:S01]  /*4ea0*/  LDC.64 R132, c[0x0][0x3b0] ;  /* 0x0000ec00ff847b82 */ /* 0x000e620000000a00 */
[----:B------:R-:W-:Y:S02]  /*4eb0*/  SEL R114, RZ, 0x100, !P3 ;  /* 0x00000100ff727807 */ /* 0x000fe40005800000 */
[----:B------:R-:W-:-:S02]  /*4ec0*/  SEL R115, RZ, 0x1, !P2 ;  /* 0x00000001ff737807 */ /* 0x000fc40005000000 */
[----:B------:R-:W-:-:S03]  /*4ed0*/  IADD3 R114, PT, PT, R114, R112, R113 ;  /* 0x0000007072727210 */ /* 0x000fc60007ffe071 */
[----:B------:R-:W2:Y:S02]  /*4ee0*/  @P1 LDC.64 R122, c[0x0][0x3a0] ;  /* 0x0000e800ff7a1b82 */ /* 0x000ea40000000a00 */
[----:B------:R-:W-:Y:S02]  /*4ef0*/  IMAD.IADD R117, R114, 0x1, R115 ;  /* 0x0000000172757824 */ /* 0x000fe400078e0273 */
[----:B0-----:R-:W-:-:S04]  /*4f00*/  IMAD.WIDE.U32 R112, R145, 0x10, R134 ;  /* 0x0000001091707825 */ /* 0x001fc800078e0086 */
[----:B------:R-:W0:Y:S01]  /*4f10*/  @P0 LDC.64 R120, c[0x0][0x398] ;  /* 0x0000e600ff780b82 */ /* 0x000e220000000a00 */
[----:B------:R3:W-:Y:S01]  /*4f20*/  STG.E.128 desc[UR8][R112.64], R108 ;  /* 0x0000006c70007986 */ /* 0x0007e2000c101d08 */
[----:B-1----:R-:W-:-:S05]  /*4f30*/  IMAD.WIDE.U32 R114, R145, 0x4, R132 ;  /* 0x0000000491727825 */ /* 0x002fca00078e0084 */
[----:B------:R3:W-:Y:S01]  /*4f40*/  STG.E desc[UR8][R114.64], R117 ;  /* 0x0000007572007986 */ /* 0x0007e2000c101908 */
[----:B--2---:R-:W-:-:S04]  /*4f50*/  @P1 IMAD.WIDE.U32 R122, R149, 0x10, R122 ;  /* 0x00000010957a1825 */ /* 0x004fc800078e007a */
[----:B0-----:R-:W-:Y:S01]  /*4f60*/  @P0 IMAD.WIDE.U32 R120, R149, 0x10, R120 ;  /* 0x0000001095780825 */ /* 0x001fe200078e0078 */
        /* <DEDUP_REMOVED lines=12> */
.L_x_16199:
        /* <DEDUP_REMOVED lines=20> */
.L_x_16203:
        /* <DEDUP_REMOVED lines=13> */
.L_x_16205:
[----:B------:R-:W-:Y:S05]  /*5240*/  BSYNC.RECONVERGENT B2 ;  /* 0x0000000000027941 */ /* 0x000fea0003800200 */
.L_x_16204:
        /* <DEDUP_REMOVED lines=43> */
.L_x_16202:
[----:B------:R-:W-:Y:S05]  /*5500*/  BSYNC.RECONVERGENT B1 ;  /* 0x0000000000017941 */ /* 0x000fea0003800200 */
.L_x_16201:
        /* <DEDUP_REMOVED lines=17> */
.L_x_16208:
        /* <DEDUP_REMOVED lines=13> */
.L_x_16210:
[----:B------:R-:W-:Y:S05]  /*56f0*/  BSYNC.RECONVERGENT B2 ;  /* 0x0000000000027941 */ /* 0x000fea0003800200 */
.L_x_16209:
        /* <DEDUP_REMOVED lines=43> */
.L_x_16207:
[----:B------:R-:W-:Y:S05]  /*59b0*/  BSYNC.RECONVERGENT B1 ;  /* 0x0000000000017941 */ /* 0x000fea0003800200 */
.L_x_16206:
        /* <DEDUP_REMOVED lines=15> */
.L_x_16213:
        /* <DEDUP_REMOVED lines=13> */
.L_x_16215:
[----:B------:R-:W-:Y:S05]  /*5b80*/  BSYNC.RECONVERGENT B2 ;  /* 0x0000000000027941 */ /* 0x000fea0003800200 */
.L_x_16214:
        /* <DEDUP_REMOVED lines=43> */
.L_x_16212:
[----:B------:R-:W-:Y:S05]  /*5e40*/  BSYNC.RECONVERGENT B1 ;  /* 0x0000000000017941 */ /* 0x000fea0003800200 */
.L_x_16211:
        /* <DEDUP_REMOVED lines=17> */
.L_x_16218:
        /* <DEDUP_REMOVED lines=13> */
.L_x_16220:
[----:B------:R-:W-:Y:S05]  /*6030*/  BSYNC.RECONVERGENT B2 ;  /* 0x0000000000027941 */ /* 0x000fea0003800200 */
.L_x_16219:
        /* <DEDUP_REMOVED lines=43> */
.L_x_16217:
[----:B------:R-:W-:Y:S05]  /*62f0*/  BSYNC.RECONVERGENT B1 ;  /* 0x0000000000017941 */ /* 0x000fea0003800200 */
.L_x_16216:
        /* <DEDUP_REMOVED lines=15> */
.L_x_16223:
        /* <DEDUP_REMOVED lines=13> */
.L_x_16225:
[----:B------:R-:W-:Y:S05]  /*64c0*/  BSYNC.RECONVERGENT B2 ;  /* 0x0000000000027941 */ /* 0x000fea0003800200 */
.L_x_16224:
        /* <DEDUP_REMOVED lines=43> */
.L_x_16222:
[----:B------:R-:W-:Y:S05]  /*6780*/  BSYNC.RECONVERGENT B1 ;  /* 0x0000000000017941 */ /* 0x000fea0003800200 */
.L_x_16221:
        /* <DEDUP_REMOVED lines=17> */
.L_x_16228:
        /* <DEDUP_REMOVED lines=13> */
.L_x_16230:
[----:B------:R-:W-:Y:S05]  /*6970*/  BSYNC.RECONVERGENT B2 ;  /* 0x0000000000027941 */ /* 0x000fea0003800200 */
.L_x_16229:
        /* <DEDUP_REMOVED lines=43> */
.L_x_16227:
[----:B------:R-:W-:Y:S05]  /*6c30*/  BSYNC.RECONVERGENT B1 ;  /* 0x0000000000017941 */ /* 0x000fea0003800200 */
.L_x_16226:
        /* <DEDUP_REMOVED lines=15> */
.L_x_16233:
        /* <DEDUP_REMOVED lines=13> */
.L_x_16235:
[----:B------:R-:W-:Y:S05]  /*6e00*/  BSYNC.RECONVERGENT B2 ;  /* 0x0000000000027941 */ /* 0x000fea0003800200 */
.L_x_16234:
        /* <DEDUP_REMOVED lines=43> */
.L_x_16232:
[----:B------:R-:W-:Y:S05]  /*70c0*/  BSYNC.RECONVERGENT B1 ;  /* 0x0000000000017941 */ /* 0x000fea0003800200 */
.L_x_16231:
        /* <DEDUP_REMOVED lines=17> */
.L_x_16238:
        /* <DEDUP_REMOVED lines=15> */
.L_x_16240:
[----:B------:R-:W-:Y:S05]  /*72d0*/  BSYNC.RECONVERGENT B2 ;  /* 0x0000000000027941 */ /* 0x000fea0003800200 */
.L_x_16239:
        /* <DEDUP_REMOVED lines=43> */
.L_x_16237:
[----:B------:R-:W-:Y:S05]  /*7590*/  BSYNC.RECONVERGENT B1 ;  /* 0x0000000000017941 */ /* 0x000fea0003800200 */
.L_x_16236:
[----:B------:R-:W-:Y:S01]  /*75a0*/  FMUL.FTZ R122, R8, R0 ;  /* 0x00000000087a7220 */ /* 0x000fe20000410000 */
[----:B------:R-:W-:Y:S01]  /*75b0*/  FSETP.GTU.FTZ.AND P6, PT, R117, R150, PT ;  /* 0x000000967500720b */ /* 0x000fe20003fdc000 */
[-C--:B------:R-:W-:Y:S01]  /*75c0*/  FMUL.FTZ R116, R9, R0.reuse ;  /* 0x0000000009747220 */ /* 0x080fe20000410000 */
[----:B------:R-:W-:Y:S02]  /*75d0*/  I2FP.F32.U32 R115, R115 ;  /* 0x0000007300737245 */ /* 0x000fe40000201000 */
[----:B------:R-:W-:Y:S01]  /*75e0*/  FSEL R117, R122, RZ, !P6 ;  /* 0x000000ff7a757208 */ /* 0x000fe20007000000 */
[----:B------:R-:W-:Y:S01]  /*75f0*/  FMUL.FTZ R122, R10, R0 ;  /* 0x000000000a7a7220 */ /* 0x000fe20000410000 */
[----:B------:R-:W-:Y:S02]  /*7600*/  SEL R146, RZ, 0x1, P6 ;  /* 0x00000001ff927807 */ /* 0x000fe40003000000 */
[----:B------:R-:W-:Y:S01]  /*7610*/  FSETP.GTU.FTZ.AND P6, PT, R119, R150, PT ;  /* 0x000000967700720b */ /* 0x000fe20003fdc000 */
[----:B------:R-:W-:Y:S01]  /*7620*/  FFMA.FTZ R119, R115, R162, 1.1641532182693481445e-10 ;  /* 0x2f00000073777423 */ /* 0x000fe200000100a2 */
[----:B------:R-:W-:-:S02]  /*7630*/  FSEL R114, R114, RZ, P4 ;  /* 0x000000ff72727208 */ /* 0x000fc40002000000 */
[----:B------:R-:W-:Y:S02]  /*7640*/  FSEL R116, R116, RZ, !P6 ;  /* 0x000000ff74747208 */ /* 0x000fe40007000000 */
[----:B------:R-:W-:Y:S02]  /*7650*/  SEL R144, RZ, 0x1, P6 ;  /* 0x00000001ff907807 */ /* 0x000fe40003000000 */
[----:B------:R-:W-:Y:S01]  /*7660*/  FSETP.GTU.FTZ.AND P6, PT, R121, R150, PT ;  /* 0x000000967900720b */ /* 0x000fe20003fdc000 */
[----:B------:R-:W-:Y:S01]  /*7670*/  FMUL.FTZ R121, R11, R0 ;  /* 0x000000000b797220 */ /* 0x000fe20000410000 */
        /* <DEDUP_REMOVED lines=10> */
[----:B------:R-:W-:-:S02]  /*7720*/  FSEL R118, R121, RZ, !P6 ;  /* 0x000000ff79767208 */ /* 0x000fc40007000000 */
[----:B------:R-:W-:Y:S01]  /*7730*/  SEL R148, RZ, 0x1, P6 ;  /* 0x00000001ff947807 */ /* 0x000fe20003000000 */
[----:B------:R-:W-:Y:S02]  /*7740*/  FADD.FTZ R112, R112, R117 ;  /* 0x0000007570707221 */ /* 0x000fe40000010000 */
[----:B------:R-:W-:Y:S02]  /*7750*/  FADD.FTZ R115, R118, R119 ;  /* 0x0000007776737221 */ /* 0x000fe40000010000 */
[----:B------:R-:W-:Y:S02]  /*7760*/  @P1 FADD.FTZ R112, R4, R112 ;  /* 0x0000007004701221 */ /* 0x000fe40000010000 */
[----:B------:R-:W-:Y:S01]  /*7770*/  @P1 FADD.FTZ R115, R7, R115 ;  /* 0x0000007307731221 */ /* 0x000fe20000010000 */
[----:B------:R-:W-:Y:S06]  /*7780*/  BRA `(.L_x_16241) ;  /* 0x0000001000dc7947 */ /* 0x000fec0003800000 */
.L_x_16200:
        /* <DEDUP_REMOVED lines=16> */
.L_x_16244:
        /* <DEDUP_REMOVED lines=13> */
.L_x_16246:
[----:B------:R-:W-:Y:S05]  /*7960*/  BSYNC.RECONVERGENT B2 ;  /* 0x0000000000027941 */ /* 0x000fea0003800200 */
.L_x_16245:
        /* <DEDUP_REMOVED lines=41> */
[----:B------:R-:W-:-:S07]  /*7c00*/  IMAD.MOV.U32 R118, RZ, RZ, RZ ;  /* 0x000000ffff767224 */ /* 0x000fce00078e00ff */
.L_x_16243:
[----:B------:R-:W-:Y:S05]  /*7c10*/  BSYNC.RECONVERGENT B1 ;  /* 0x0000000000017941 */ /* 0x000fea0003800200 */
.L_x_16242:
        /* <DEDUP_REMOVED lines=16> */
.L_x_16249:
        /* <DEDUP_REMOVED lines=13> */
.L_x_16251:
[----:B------:R-:W-:Y:S05]  /*7df0*/  BSYNC.RECONVERGENT B2 ;  /* 0x0000000000027941 */ /* 0x000fea0003800200 */
.L_x_16250:
        /* <DEDUP_REMOVED lines=43> */
.L_x_16248:
[----:B------:R-:W-:Y:S05]  /*80b0*/  BSYNC.RECONVERGENT B1 ;  /* 0x0000000000017941 */ /* 0x000fea0003800200 */
.L_x_16247:
        /* <DEDUP_REMOVED lines=16> */
.L_x_16254:
        /* <DEDUP_REMOVED lines=13> */
.L_x_16256:
[----:B------:R-:W-:Y:S05]  /*8290*/  BSYNC.RECONVERGENT B2 ;  /* 0x0000000000027941 */ /* 0x000fea0003800200 */
.L_x_16255:
        /* <DEDUP_REMOVED lines=43> */
.L_x_16253:
[----:B------:R-:W-:Y:S05]  /*8550*/  BSYNC.RECONVERGENT B1 ;  /* 0x0000000000017941 */ /* 0x000fea0003800200 */
.L_x_16252:
        /* <DEDUP_REMOVED lines=16> */
.L_x_16259:
        /* <DEDUP_REMOVED lines=13> */
.L_x_16261:
[----:B------:R-:W-:Y:S05]  /*8730*/  BSYNC.RECONVERGENT B2 ;  /* 0x0000000000027941 */ /* 0x000fea0003800200 */
.L_x_16260:
        /* <DEDUP_REMOVED lines=43> */
.L_x_16258:
[----:B------:R-:W-:Y:S05]  /*89f0*/  BSYNC.RECONVERGENT B1 ;  /* 0x0000000000017941 */ /* 0x000fea0003800200 */
.L_x_16257:
        /* <DEDUP_REMOVED lines=16> */
.L_x_16241:
        /* <DEDUP_REMOVED lines=11> */
[----:B------:R-:W-:-:S04]  /*8bb0*/  IMAD.WIDE.U32 R118, R149, 0x4, R132 ;  /* 0x0000000495767825 */ /* 0x000fc800078e0084 */
[C---:B------:R-:W-:Y:S01]  /*8bc0*/  IMAD.WIDE.U32 R122, R163.reuse, 0x10, R2 ;  /* 0x00000010a37a7825 */ /* 0x040fe200078e0002 */
[----:B------:R2:W-:Y:S03]  /*8bd0*/  STG.E desc[UR8][R118.64], R121 ;  /* 0x0000007976007986 */ /* 0x0005e6000c101908 */
[----:B0-----:R-:W-:-:S04]  /*8be0*/  @P0 IMAD.WIDE.U32 R124, R163, 0x10, R124 ;  /* 0x00000010a37c0825 */ /* 0x001fc800078e007c */
[----:B-1----:R-:W-:Y:S01]  /*8bf0*/  @P1 IMAD.WIDE.U32 R126, R163, 0x10, R126 ;  /* 0x00000010a37e1825 */ /* 0x002fe200078e007e */
[----:B--2---:R-:W-:Y:S06]  /*8c00*/  @!P0 BRA `(.L_x_16262) ;  /* 0x00000000002c8947 */ /* 0x004fec0003800000 */
        /* <DEDUP_REMOVED lines=11> */
.L_x_16262:
        /* <DEDUP_REMOVED lines=20> */
.L_x_16266:
        /* <DEDUP_REMOVED lines=13> */
.L_x_16268:
[----:B------:R-:W-:Y:S05]  /*8ed0*/  BSYNC.RECONVERGENT B2 ;  /* 0x0000000000027941 */ /* 0x000fea0003800200 */
.L_x_16267:
        /* <DEDUP_REMOVED lines=41> */
[----:B------:R-:W-:-:S07]  /*9170*/  HFMA2 R122, -RZ, RZ, 0, 0 ;  /* 0x00000000ff7a7431 */ /* 0x000fce00000001ff */
.L_x_16265:
[----:B------:R-:W-:Y:S05]  /*9180*/  BSYNC.RECONVERGENT B1 ;  /* 0x0000000000017941 */ /* 0x000fea0003800200 */
.L_x_16264:
[----:B------:R-:W-:Y:S01]  /*9190*/  ISETP.NE.AND P3, PT, R122, 0x1, PT ;  /* 0x000000017a00780c */ /* 0x000fe20003f65270 */
[----:B------:R-:W-:Y:S01]  /*91a0*/  BSSY.RECONVERGENT B1, `(.L_x_16269) ;  /* 0x0000049000017945 */ /* 0x000fe20003800200 */
[----:B------:R-:W-:Y:S01]  /*91b0*/  I2FP.F32.U32 R121, R121 ;  /* 0x0000007900797245 */ /* 0x000fe20000201000 */
[----:B-----5:R-:W-:Y:S01]  /*91c0*/  FMUL.FTZ R116, R116, R0 ;  /* 0x0000000074747220 */ /* 0x020fe20000410000 */
        /* <DEDUP_REMOVED lines=13> */
.L_x_16271:
        /* <DEDUP_REMOVED lines=13> */
.L_x_16273:
[----:B------:R-:W-:Y:S05]  /*9370*/  BSYNC.RECONVERGENT B2 ;  /* 0x0000000000027941 */ /* 0x000fea0003800200 */
.L_x_16272:
        /* <DEDUP_REMOVED lines=43> */
.L_x_16270:
[----:B------:R-:W-:Y:S05]  /*9630*/  BSYNC.RECONVERGENT B1 ;  /* 0x0000000000017941 */ /* 0x000fea0003800200 */
.L_x_16269:
        /* <DEDUP_REMOVED lines=15> */
.L_x_16276:
        /* <DEDUP_REMOVED lines=13> */
.L_x_16278:
[----:B------:R-:W-:Y:S05]  /*9800*/  BSYNC.RECONVERGENT B2 ;  /* 0x0000000000027941 */ /* 0x000fea0003800200 */
.L_x_16277:
        /* <DEDUP_REMOVED lines=43> */
.L_x_16275:
[----:B------:R-:W-:Y:S05]  /*9ac0*/  BSYNC.RECONVERGENT B1 ;  /* 0x0000000000017941 */ /* 0x000fea0003800200 */
.L_x_16274:
        /* <DEDUP_REMOVED lines=17> */
.L_x_16281:
        /* <DEDUP_REMOVED lines=13> */
.L_x_16283:
[----:B------:R-:W-:Y:S05]  /*9cb0*/  BSYNC.RECONVERGENT B2 ;  /* 0x0000000000027941 */ /* 0x000fea0003800200 */
.L_x_16282:
        /* <DEDUP_REMOVED lines=43> */
.L_x_16280:
[----:B------:R-:W-:Y:S05]  /*9f70*/  BSYNC.RECONVERGENT B1 ;  /* 0x0000000000017941 */ /* 0x000fea0003800200 */
.L_x_16279:
        /* <DEDUP_REMOVED lines=15> */
.L_x_16286:
        /* <DEDUP_REMOVED lines=13> */
.L_x_16288:
[----:B------:R-:W-:Y:S05]  /*a140*/  BSYNC.RECONVERGENT B2 ;  /* 0x0000000000027941 */ /* 0x000fea0003800200 */
.L_x_16287:
        /* <DEDUP_REMOVED lines=43> */
.L_x_16285:
[----:B------:R-:W-:Y:S05]  /*a400*/  BSYNC.RECONVERGENT B1 ;  /* 0x0000000000017941 */ /* 0x000fea0003800200 */
.L_x_16284:
        /* <DEDUP_REMOVED lines=17> */
.L_x_16291:
        /* <DEDUP_REMOVED lines=13> */
.L_x_16293:
[----:B------:R-:W-:Y:S05]  /*a5f0*/  BSYNC.RECONVERGENT B2 ;  /* 0x0000000000027941 */ /* 0x000fea0003800200 */
.L_x_16292:
        /* <DEDUP_REMOVED lines=43> */
.L_x_16290:
[----:B------:R-:W-:Y:S05]  /*a8b0*/  BSYNC.RECONVERGENT B1 ;  /* 0x0000000000017941 */ /* 0x000fea0003800200 */
.L_x_16289:
        /* <DEDUP_REMOVED lines=15> */
.L_x_16296:
        /* <DEDUP_REMOVED lines=13> */
.L_x_16298:
[----:B------:R-:W-:Y:S05]  /*aa80*/  BSYNC.RECONVERGENT B2 ;  /* 0x0000000000027941 */ /* 0x000fea0003800200 */
.L_x_16297:
        /* <DEDUP_REMOVED lines=43> */
.L_x_16295:
[----:B------:R-:W-:Y:S05]  /*ad40*/  BSYNC.RECONVERGENT B1 ;  /* 0x0000000000017941 */ /* 0x000fea0003800200 */
.L_x_16294:
        /* <DEDUP_REMOVED lines=17> */
.L_x_16301:
        /* <DEDUP_REMOVED lines=15> */
.L_x_16303:
[----:B------:R-:W-:Y:S05]  /*af50*/  BSYNC.RECONVERGENT B2 ;  /* 0x0000000000027941 */ /* 0x000fea0003800200 */
.L_x_16302:
        /* <DEDUP_REMOVED lines=43> */
.L_x_16300:
[----:B------:R-:W-:Y:S05]  /*b210*/  BSYNC.RECONVERGENT B1 ;  /* 0x0000000000017941 */ /* 0x000fea0003800200 */
.L_x_16299:
        /* <DEDUP_REMOVED lines=31> */
.L_x_16263:
        /* <DEDUP_REMOVED lines=16> */
.L_x_16307:
        /* <DEDUP_REMOVED lines=13> */
.L_x_16309:
[----:B------:R-:W-:Y:S05]  /*b5e0*/  BSYNC.RECONVERGENT B2 ;  /* 0x0000000000027941 */ /* 0x000fea0003800200 */
.L_x_16308:
        /* <DEDUP_REMOVED lines=43> */
.L_x_16306:
[----:B------:R-:W-:Y:S05]  /*b8a0*/  BSYNC.RECONVERGENT B1 ;  /* 0x0000000000017941 */ /* 0x000fea0003800200 */
.L_x_16305:
        /* <DEDUP_REMOVED lines=16> */
.L_x_16312:
        /* <DEDUP_REMOVED lines=13> */
.L_x_16314:
[----:B------:R-:W-:Y:S05]  /*ba80*/  BSYNC.RECONVERGENT B2 ;  /* 0x0000000000027941 */ /* 0x000fea0003800200 */
.L_x_16313:
        /* <DEDUP_REMOVED lines=43> */
.L_x_16311:
[----:B------:R-:W-:Y:S05]  /*bd40*/  BSYNC.RECONVERGENT B1 ;  /* 0x0000000000017941 */ /* 0x000fea0003800200 */
.L_x_16310:
        /* <DEDUP_REMOVED lines=16> */
.L_x_16317:
        /* <DEDUP_REMOVED lines=13> */
.L_x_16319:
[----:B------:R-:W-:Y:S05]  /*bf20*/  BSYNC.RECONVERGENT B2 ;  /* 0x0000000000027941 */ /* 0x000fea0003800200 */
.L_x_16318:
        /* <DEDUP_REMOVED lines=43> */
.L_x_16316:
[----:B------:R-:W-:Y:S05]  /*c1e0*/  BSYNC.RECONVERGENT B1 ;  /* 0x0000000000017941 */ /* 0x000fea0003800200 */
.L_x_16315:
        /* <DEDUP_REMOVED lines=16> */
.L_x_16322:
        /* <DEDUP_REMOVED lines=13> */
.L_x_16324:
[----:B------:R-:W-:Y:S05]  /*c3c0*/  BSYNC.RECONVERGENT B2 ;  /* 0x0000000000027941 */ /* 0x000fea0003800200 */
.L_x_16323:
        /* <DEDUP_REMOVED lines=43> */
.L_x_16321:
[----:B------:R-:W-:Y:S05]  /*c680*/  BSYNC.RECONVERGENT B1 ;  /* 0x0000000000017941 */ /* 0x000fea0003800200 */
.L_x_16320:
        /* <DEDUP_REMOVED lines=16> */
.L_x_16304:
[----:B------:R-:W-:Y:S01]  /*c790*/  SEL R120, RZ, 0x1000000, !P5 ;  /* 0x01000000ff787807 */ /* 0x000fe20006800000 */
[----:B------:R-:W0:Y:S01]  /*c7a0*/  @P0 LDC.64 R128, c[0x0][0x398] ;  /* 0x0000e600ff800b82 */ /* 0x000e220000000a00 */
[----:B------:R-:W-:Y:S01]  /*c7b0*/  SEL R121, RZ, 0x10000, !P4 ;  /* 0x00010000ff797807 */ /* 0x000fe20006000000 */
[----:B------:R-:W-:Y:S01]  /*c7c0*/  VIADD R165, R145, 0x60 ;  /* 0x0000006091a57836 */ /* 0x000fe20000000000 */
[----:B------:R-:W-:Y:S02]  /*c7d0*/  SEL R122, RZ, 0x100, !P3 ;  /* 0x00000100ff7a7807 */ /* 0x000fe40005800000 */
[----:B------:R-:W-:Y:S01]  /*c7e0*/  SEL R123, RZ, 0x1, !P2 ;  /* 0x00000001ff7b7807 */ /* 0x000fe20005000000 */
[----:B------:R-:W-:Y:S01]  /*c7f0*/  IMAD.WIDE.U32 R126, R165, 0x10, R2 ;  /* 0x00000010a57e7825 */ /* 0x000fe200078e0002 */
[----:B------:R-:W-:Y:S01]  /*c800*/  IADD3 R122, PT, PT, R122, R120, R121 ;  /* 0x000000787a7a7210 */ /* 0x000fe20007ffe079 */
[----:B------:R-:W1:Y:S02]  /*c810*/  @P1 LDC.64 R130, c[0x0][0x3a0] ;  /* 0x0000e800ff821b82 */ /* 0x000e640000000a00 */
[----:B------:R-:W-:Y:S01]  /*c820*/  IMAD.WIDE.U32 R120, R163, 0x10, R134 ;  /* 0x00000010a3787825 */ /* 0x000fe200078e0086 */
[----:B------:R-:W-:-:S03]  /*c830*/  IADD3 R125, PT, PT, R122, R123, RZ ;  /* 0x0000007b7a7d7210 */ /* 0x000fc60007ffe0ff */
[----:B------:R-:W-:Y:S01]  /*c840*/  IMAD.WIDE.U32 R122, R163, 0x4, R132 ;  /* 0x00000004a37a7825 */ /* 0x000fe200078e0084 */
[----:B------:R2:W-:Y:S04]  /*c850*/  STG.E.128 desc[UR8][R120.64], R116 ;  /* 0x0000007478007986 */ /* 0x0005e8000c101d08 */
[----:B------:R2:W-:Y:S01]  /*c860*/  STG.E desc[UR8][R122.64], R125 ;  /* 0x0000007d7a007986 */ /* 0x0005e2000c101908 */
[----:B0-----:R-:W-:-:S04]  /*c870*/  @P0 IMAD.WIDE.U32 R128, R165, 0x10, R128 ;  /* 0x00000010a5800825 */ /* 0x001fc800078e0080 */
[----:B-1----:R-:W-:Y:S01]  /*c880*/  @P1 IMAD.WIDE.U32 R130, R165, 0x10, R130 ;  /* 0x00000010a5821825 */ /* 0x002fe200078e0082 */
[----:B--2---:R-:W-:Y:S06]  /*c890*/  @!P0 BRA `(.L_x_16325) ;  /* 0x00000000002c8947 */ /* 0x004fec0003800000 */
        /* <DEDUP_REMOVED lines=11> */
.L_x_16325:
        /* <DEDUP_REMOVED lines=20> */
.L_x_16329:
        /* <DEDUP_REMOVED lines=13> */
.L_x_16331:
[----:B------:R-:W-:Y:S05]  /*cb60*/  BSYNC.RECONVERGENT B2 ;  /* 0x0000000000027941 */ /* 0x000fea0003800200 */
.L_x_16330:
        /* <DEDUP_REMOVED lines=42> */
[----:B------:R-:W-:-:S07]  /*ce10*/  HFMA2 R126, -RZ, RZ, 0, 0 ;  /* 0x00000000ff7e7431 */ /* 0x000fce00000001ff */
.L_x_16328:
[----:B------:R-:W-:Y:S05]  /*ce20*/  BSYNC.RECONVERGENT B1 ;  /* 0x0000000000017941 */ /* 0x000fea0003800200 */
.L_x_16327:
        /* <DEDUP_REMOVED lines=17> */
.L_x_16334:
        /* <DEDUP_REMOVED lines=13> */
.L_x_16336:
[----:B------:R-:W-:Y:S05]  /*d010*/  BSYNC.RECONVERGENT B2 ;  /* 0x0000000000027941 */ /* 0x000fea0003800200 */
.L_x_16335:
        /* <DEDUP_REMOVED lines=43> */
.L_x_16333:
[----:B------:R-:W-:Y:S05]  /*d2d0*/  BSYNC.RECONVERGENT B1 ;  /* 0x0000000000017941 */ /* 0x000fea0003800200 */
.L_x_16332:
        /* <DEDUP_REMOVED lines=15> */
.L_x_16339:
        /* <DEDUP_REMOVED lines=13> */
.L_x_16341:
[----:B------:R-:W-:Y:S05]  /*d4a0*/  BSYNC.RECONVERGENT B2 ;  /* 0x0000000000027941 */ /* 0x000fea0003800200 */
.L_x_16340:
        /* <DEDUP_REMOVED lines=43> */
.L_x_16338:
[----:B------:R-:W-:Y:S05]  /*d760*/  BSYNC.RECONVERGENT B1 ;  /* 0x0000000000017941 */ /* 0x000fea0003800200 */
.L_x_16337:
        /* <DEDUP_REMOVED lines=17> */
.L_x_16344:
        /* <DEDUP_REMOVED lines=13> */
.L_x_16346:
[----:B------:R-:W-:Y:S05]  /*d950*/  BSYNC.RECONVERGENT B2 ;  /* 0x0000000000027941 */ /* 0x000fea0003800200 */
.L_x_16345:
        /* <DEDUP_REMOVED lines=43> */
.L_x_16343:
[----:B------:R-:W-:Y:S05]  /*dc10*/  BSYNC.RECONVERGENT B1 ;  /* 0x0000000000017941 */ /* 0x000fea0003800200 */
.L_x_16342:
        /* <DEDUP_REMOVED lines=15> */
.L_x_16349:
        /* <DEDUP_REMOVED lines=13> */
.L_x_16351:
[----:B------:R-:W-:Y:S05]  /*dde0*/  BSYNC.RECONVERGENT B2 ;  /* 0x0000000000027941 */ /* 0x000fea0003800200 */
.L_x_16350:
        /* <DEDUP_REMOVED lines=43> */
.L_x_16348:
[----:B------:R-:W-:Y:S05]  /*e0a0*/  BSYNC.RECONVERGENT B1 ;  /* 0x0000000000017941 */ /* 0x000fea0003800200 */
.L_x_16347:
        /* <DEDUP_REMOVED lines=17> */
.L_x_16354:
        /* <DEDUP_REMOVED lines=13> */
.L_x_16356:
[----:B------:R-:W-:Y:S05]  /*e290*/  BSYNC.RECONVERGENT B2 ;  /* 0x0000000000027941 */ /* 0x000fea0003800200 */
.L_x_16355:
        /* <DEDUP_REMOVED lines=43> */
.L_x_16353:
[----:B------:R-:W-:Y:S05]  /*e550*/  BSYNC.RECONVERGENT B1 ;  /* 0x0000000000017941 */ /* 0x000fea0003800200 */
.L_x_16352:
        /* <DEDUP_REMOVED lines=15> */
.L_x_16359:
        /* <DEDUP_REMOVED lines=13> */
.L_x_16361:
[----:B------:R-:W-:Y:S05]  /*e720*/  BSYNC.RECONVERGENT B2 ;  /* 0x0000000000027941 */ /* 0x000fea0003800200 */
.L_x_16360:
        /* <DEDUP_REMOVED lines=43> */
.L_x_16358:
[----:B------:R-:W-:Y:S05]  /*e9e0*/  BSYNC.RECONVERGENT B1 ;  /* 0x0000000000017941 */ /* 0x000fea0003800200 */
.L_x_16357:
        /* <DEDUP_REMOVED lines=17> */
.L_x_16364:
        /* <DEDUP_REMOVED lines=15> */
.L_x_16366:
[----:B------:R-:W-:Y:S05]  /*ebf0*/  BSYNC.RECONVERGENT B2 ;  /* 0x0000000000027941 */ /* 0x000fea0003800200 */
.L_x_16365:
        /* <DEDUP_REMOVED lines=43> */
.L_x_16363:
[----:B------:R-:W-:Y:S05]  /*eeb0*/  BSYNC.RECONVERGENT B1 ;  /* 0x0000000000017941 */ /* 0x000fea0003800200 */
.L_x_16362:
        /* <DEDUP_REMOVED lines=31> */
.L_x_16326:
        /* <DEDUP_REMOVED lines=16> */
.L_x_16370:
        /* <DEDUP_REMOVED lines=13> */
.L_x_16372:
[----:B------:R-:W-:Y:S05]  /*f280*/  BSYNC.RECONVERGENT B2 ;  /* 0x0000000000027941 */ /* 0x000fea0003800200 */
.L_x_16371:
        /* <DEDUP_REMOVED lines=42> */
[----:B------:R-:W-:-:S07]  /*f530*/  IMAD.MOV.U32 R126, RZ, RZ, RZ ;  /* 0x000000ffff7e7224 */ /* 0x000fce00078e00ff */
.L_x_16369:
[----:B------:R-:W-:Y:S05]  /*f540*/  BSYNC.RECONVERGENT B1 ;  /* 0x0000000000017941 */ /* 0x000fea0003800200 */
.L_x_16368:
        /* <DEDUP_REMOVED lines=16> */
.L_x_16375:
        /* <DEDUP_REMOVED lines=13> */
.L_x_16377:
[----:B------:R-:W-:Y:S05]  /*f720*/  BSYNC.RECONVERGENT B2 ;  /* 0x0000000000027941 */ /* 0x000fea0003800200 */
.L_x_16376:
        /* <DEDUP_REMOVED lines=38> */
[----:B------:R-:W-:-:S03]  /*f990*/  LOP3.LUT R140, R157, R126, R167, 0x96, !PT ;  /* 0x0000007e9d8c7212 */ /* 0x000fc600078e96a7 */
[----:B------:R-:W-:Y:S01]  /*f9a0*/  IMAD.MOV.U32 R142, RZ, RZ, R166 ;  /* 0x000000ffff8e7224 */ /* 0x000fe200078e00a6 */
[----:B------:R-:W-:Y:S02]  /*f9b0*/  LOP3.LUT R139, R153, R124, R131, 0x96, !PT ;  /* 0x0000007c998b7212 */ /* 0x000fe400078e9683 */
[----:B------:R-:W-:Y:S01]  /*f9c0*/  MOV R124, R128 ;  /* 0x00000080007c7202 */ /* 0x000fe20000000f00 */
[----:B------:R-:W-:-:S07]  /*f9d0*/  IMAD.MOV.U32 R128, RZ, RZ, R130 ;  /* 0x000000ffff807224 */ /* 0x000fce00078e0082 */
.L_x_16374:
[----:B------:R-:W-:Y:S05]  /*f9e0*/  BSYNC.RECONVERGENT B1 ;  /* 0x0000000000017941 */ /* 0x000fea0003800200 */
.L_x_16373:
        /* <DEDUP_REMOVED lines=16> */
.L_x_16380:
        /* <DEDUP_REMOVED lines=13> */
.L_x_16382:
[----:B------:R-:W-:Y:S05]  /*fbc0*/  BSYNC.RECONVERGENT B2 ;  /* 0x0000000000027941 */ /* 0x000fea0003800200 */
.L_x_16381:
        /* <DEDUP_REMOVED lines=43> */
.L_x_16379:
[----:B------:R-:W-:Y:S05]  /*fe80*/  BSYNC.RECONVERGENT B1 ;  /* 0x0000000000017941 */ /* 0x000fea0003800200 */
.L_x_16378:
        /* <DEDUP_REMOVED lines=16> */
.L_x_16385:
        /* <DEDUP_REMOVED lines=13> */
.L_x_16387:
[----:B------:R-:W-:Y:S05]  /*10060*/  BSYNC.RECONVERGENT B2 ;  /* 0x0000000000027941 */ /* 0x000fea0003800200 */
.L_x_16386:
        /* <DEDUP_REMOVED lines=43> */
.L_x_16384:
[----:B------:R-:W-:Y:S05]  /*10320*/  BSYNC.RECONVERGENT B1 ;  /* 0x0000000000017941 */ /* 0x000fea0003800200 */
.L_x_16383:
        /* <DEDUP_REMOVED lines=16> */
.L_x_16367:
        /* <DEDUP_REMOVED lines=28> */
.L_x_16388:
        /* <DEDUP_REMOVED lines=20> */
.L_x_16392:
        /* <DEDUP_REMOVED lines=13> */
.L_x_16394:
[----:B------:R-:W-:Y:S05]  /*10800*/  BSYNC.RECONVERGENT B2 ;  /* 0x0000000000027941 */ /* 0x000fea0003800200 */
.L_x_16393:
        /* <DEDUP_REMOVED lines=42> */
[----:B------:R-:W-:-:S07]  /*10ab0*/  LOP3.LUT R139, R153, R146, R131, 0x96, !PT ;  /* 0x00000092998b7212 */ /* 0x000fce00078e9683 */
.L_x_16391:
[----:B------:R-:W-:Y:S05]  /*10ac0*/  BSYNC.RECONVERGENT B1 ;  /* 0x0000000000017941 */ /* 0x000fea0003800200 */
.L_x_16390:
[----:B------:R-:W-:Y:S01]  /*10ad0*/  ISETP.NE.AND P3, PT, R130, 0x1, PT ;  /* 0x000000018200780c */ /* 0x000fe20003f65270 */
[----:B------:R-:W-:Y:S01]  /*10ae0*/  BSSY.RECONVERGENT B1, `(.L_x_16395) ;  /* 0x0000049000017945 */ /* 0x000fe20003800200 */
[----:B------:R-:W-:Y:S01]  /*10af0*/  I2FP.F32.U32 R129, R129 ;  /* 0x0000008100817245 */ /* 0x000fe20000201000 */
[----:B-----5:R-:W-:Y:S01]  /*10b00*/  FMUL.FTZ R124, R124, R0 ;  /* 0x000000007c7c7220 */ /* 0x020fe20000410000 */
        /* <DEDUP_REMOVED lines=13> */
.L_x_16397:
        /* <DEDUP_REMOVED lines=13> */
.L_x_16399:
[----:B------:R-:W-:Y:S05]  /*10cb0*/  BSYNC.RECONVERGENT B2 ;  /* 0x0000000000027941 */ /* 0x000fea0003800200 */
.L_x_16398:
        /* <DEDUP_REMOVED lines=43> */
.L_x_16396:
[----:B------:R-:W-:Y:S05]  /*10f70*/  BSYNC.RECONVERGENT B1 ;  /* 0x0000000000017941 */ /* 0x000fea0003800200 */
.L_x_16395:
        /* <DEDUP_REMOVED lines=15> */
.L_x_16402:
        /* <DEDUP_REMOVED lines=13> */
.L_x_16404:
[----:B------:R-:W-:Y:S05]  /*11140*/  BSYNC.RECONVERGENT B2 ;  /* 0x0000000000027941 */ /* 0x000fea0003800200 */
.L_x_16403:
        /* <DEDUP_REMOVED lines=43> */
.L_x_16401:
[----:B------:R-:W-:Y:S05]  /*11400*/  BSYNC.RECONVERGENT B1 ;  /* 0x0000000000017941 */ /* 0x000fea0003800200 */
.L_x_16400:
        /* <DEDUP_REMOVED lines=17> */
.L_x_16407:
        /* <DEDUP_REMOVED lines=13> */
.L_x_16409:
[----:B------:R-:W-:Y:S05]  /*115f0*/  BSYNC.RECONVERGENT B2 ;  /* 0x0000000000027941 */ /* 0x000fea0003800200 */
.L_x_16408:
        /* <DEDUP_REMOVED lines=43> */
.L_x_16406:
[----:B------:R-:W-:Y:S05]  /*118b0*/  BSYNC.RECONVERGENT B1 ;  /* 0x0000000000017941 */ /* 0x000fea0003800200 */
.L_x_16405:
        /* <DEDUP_REMOVED lines=15> */
.L_x_16412:
        /* <DEDUP_REMOVED lines=13> */
.L_x_16414:
[----:B------:R-:W-:Y:S05]  /*11a80*/  BSYNC.RECONVERGENT B2 ;  /* 0x0000000000027941 */ /* 0x000fea0003800200 */
.L_x_16413:
        /* <DEDUP_REMOVED lines=43> */
.L_x_16411:
[----:B------:R-:W-:Y:S05]  /*11d40*/  BSYNC.RECONVERGENT B1 ;  /* 0x0000000000017941 */ /* 0x000fea0003800200 */
.L_x_16410:
        /* <DEDUP_REMOVED lines=17> */
.L_x_16417:
        /* <DEDUP_REMOVED lines=13> */
.L_x_16419:
[----:B------:R-:W-:Y:S05]  /*11f30*/  BSYNC.RECONVERGENT B2 ;  /* 0x0000000000027941 */ /* 0x000fea0003800200 */
.L_x_16418:
        /* <DEDUP_REMOVED lines=43> */
.L_x_16416:
[----:B------:R-:W-:Y:S05]  /*121f0*/  BSYNC.RECONVERGENT B1 ;  /* 0x0000000000017941 */ /* 0x000fea0003800200 */
.L_x_16415:
        /* <DEDUP_REMOVED lines=15> */
.L_x_16422:
        /* <DEDUP_REMOVED lines=13> */
.L_x_16424:
[----:B------:R-:W-:Y:S05]  /*123c0*/  BSYNC.RECONVERGENT B2 ;  /* 0x0000000000027941 */ /* 0x000fea0003800200 */
.L_x_16423:
        /* <DEDUP_REMOVED lines=43> */
.L_x_16421:
[----:B------:R-:W-:Y:S05]  /*12680*/  BSYNC.RECONVERGENT B1 ;  /* 0x0000000000017941 */ /* 0x000fea0003800200 */
.L_x_16420:
        /* <DEDUP_REMOVED lines=17> */
.L_x_16427:
        /* <DEDUP_REMOVED lines=15> */
.L_x_16429:
[----:B------:R-:W-:Y:S05]  /*12890*/  BSYNC.RECONVERGENT B2 ;  /* 0x0000000000027941 */ /* 0x000fea0003800200 */
.L_x_16428:
        /* <DEDUP_REMOVED lines=41> */
[----:B------:R-:W-:Y:S02]  /*12b30*/  LOP3.LUT R139, R153, R170, R175, 0x96, !PT ;  /* 0x000000aa998b7212 */ /* 0x000fe400078e96af */
[----:B------:R-:W-:-:S07]  /*12b40*/  MOV R166, R174 ;  /* 0x000000ae00a67202 */ /* 0x000fce0000000f00 */
.L_x_16426:
[----:B------:R-:W-:Y:S05]  /*12b50*/  BSYNC.RECONVERGENT B1 ;  /* 0x0000000000017941 */ /* 0x000fea0003800200 */
.L_x_16425:
[----:B------:R-:W-:Y:S01]  /*12b60*/  FMUL.FTZ R144, R8, R0 ;  /* 0x0000000008907220 */ /* 0x000fe20000410000 */
[----:B------:R-:W-:Y:S01]  /*12b70*/  FSETP.GTU.FTZ.AND P6, PT, R129, R150, PT ;  /* 0x000000968100720b */ /* 0x000fe20003fdc000 */
[-C--:B------:R-:W-:Y:S01]  /*12b80*/  FMUL.FTZ R128, R9, R0.reuse ;  /* 0x0000000009807220 */ /* 0x080fe20000410000 */
[----:B------:R-:W-:Y:S01]  /*12b90*/  I2FP.F32.U32 R127, R127 ;  /* 0x0000007f007f7245 */ /* 0x000fe20000201000 */
[----:B------:R-:W-:Y:S01]  /*12ba0*/  FMUL.FTZ R148, R10, R0 ;  /* 0x000000000a947220 */ /* 0x000fe20000410000 */
[----:B------:R-:W-:Y:S02]  /*12bb0*/  FSEL R129, R144, RZ, !P6 ;  /* 0x000000ff90817208 */ /* 0x000fe40007000000 */
[----:B------:R-:W-:Y:S02]  /*12bc0*/  SEL R146, RZ, 0x1, P6 ;  /* 0x00000001ff927807 */ /* 0x000fe40003000000 */
[----:B------:R-:W-:Y:S01]  /*12bd0*/  FSETP.GTU.FTZ.AND P6, PT, R131, R150, PT ;  /* 0x000000968300720b */ /* 0x000fe20003fdc000 */
[----:B------:R-:W-:Y:S01]  /*12be0*/  FFMA.FTZ R131, R127, R162, 1.1641532182693481445e-10 ;  /* 0x2f0000007f837423 */ /* 0x000fe200000100a2 */
[----:B------:R-:W-:-:S02]  /*12bf0*/  FSEL R126, R126, RZ, P4 ;  /* 0x000000ff7e7e7208 */ /* 0x000fc40002000000 */
[----:B------:R-:W-:Y:S02]  /*12c00*/  FSEL R128, R128, RZ, !P6 ;  /* 0x000000ff80807208 */ /* 0x000fe40007000000 */
[----:B------:R-:W-:Y:S02]  /*12c10*/  SEL R144, RZ, 0x1, P6 ;  /* 0x00000001ff907807 */ /* 0x000fe40003000000 */
[----:B------:R-:W-:Y:S02]  /*12c20*/  FSETP.GTU.FTZ.AND P6, PT, R147, R150, PT ;  /* 0x000000969300720b */ /* 0x000fe40003fdc000 */
[----:B------:R-:W-:Y:S02]  /*12c30*/  FSEL R125, R125, RZ, P3 ;  /* 0x000000ff7d7d7208 */ /* 0x000fe40001800000 */
[----:B------:R-:W-:Y:S01]  /*12c40*/  FSEL R127, R148, RZ, !P6 ;  /* 0x000000ff947f7208 */ /* 0x000fe20007000000 */
[----:B------:R-:W-:Y:S01]  /*12c50*/  FMUL.FTZ R148, R11, R0 ;  /* 0x000000000b947220 */ /* 0x000fe20000410000 */
        /* <DEDUP_REMOVED lines=15> */
.L_x_16389:
        /* <DEDUP_REMOVED lines=16> */
.L_x_16433:
        /* <DEDUP_REMOVED lines=13> */
.L_x_16435:
[----:B------:R-:W-:Y:S05]  /*12f20*/  BSYNC.RECONVERGENT B2 ;  /* 0x0000000000027941 */ /* 0x000fea0003800200 */
.L_x_16434:
        /* <DEDUP_REMOVED lines=43> */
.L_x_16432:
[----:B------:R-:W-:Y:S05]  /*131e0*/  BSYNC.RECONVERGENT B1 ;  /* 0x0000000000017941 */ /* 0x000fea0003800200 */
.L_x_16431:
        /* <DEDUP_REMOVED lines=16> */
.L_x_16438:
        /* <DEDUP_REMOVED lines=13> */
.L_x_16440:
[----:B------:R-:W-:Y:S05]  /*133c0*/  BSYNC.RECONVERGENT B2 ;  /* 0x0000000000027941 */ /* 0x000fea0003800200 */
.L_x_16439:
        /* <DEDUP_REMOVED lines=43> */
.L_x_16437:
[----:B------:R-:W-:Y:S05]  /*13680*/  BSYNC.RECONVERGENT B1 ;  /* 0x0000000000017941 */ /* 0x000fea0003800200 */
.L_x_16436:
        /* <DEDUP_REMOVED lines=16> */
.L_x_16443:
        /* <DEDUP_REMOVED lines=13> */
.L_x_16445:
[----:B------:R-:W-:Y:S05]  /*13860*/  BSYNC.RECONVERGENT B2 ;  /* 0x0000000000027941 */ /* 0x000fea0003800200 */
.L_x_16444:
        /* <DEDUP_REMOVED lines=43> */
.L_x_16442:
[----:B------:R-:W-:Y:S05]  /*13b20*/  BSYNC.RECONVERGENT B1 ;  /* 0x0000000000017941 */ /* 0x000fea0003800200 */
.L_x_16441:
        /* <DEDUP_REMOVED lines=16> */
.L_x_16448:
        /* <DEDUP_REMOVED lines=13> */
.L_x_16450:
[----:B------:R-:W-:Y:S05]  /*13d00*/  BSYNC.RECONVERGENT B2 ;  /* 0x0000000000027941 */ /* 0x000fea0003800200 */
.L_x_16449:
        /* <DEDUP_REMOVED lines=43> */
.L_x_16447:
[----:B------:R-:W-:Y:S05]  /*13fc0*/  BSYNC.RECONVERGENT B1 ;  /* 0x0000000000017941 */ /* 0x000fea0003800200 */
.L_x_16446:
        /* <DEDUP_REMOVED lines=16> */
.L_x_16430:
        /* <DEDUP_REMOVED lines=28> */
.L_x_16451:
        /* <DEDUP_REMOVED lines=20> */
.L_x_16455:
        /* <DEDUP_REMOVED lines=13> */
.L_x_16457:
[----:B------:R-:W-:Y:S05]  /*144a0*/  BSYNC.RECONVERGENT B2 ;  /* 0x0000000000027941 */ /* 0x000fea0003800200 */
.L_x_16456:
[----:B------:R-:W-:Y:S01]  /*144b0*/  IMAD.WIDE.U32 R146, R136, -0x326172a9, RZ ;  /* 0xcd9e8d5788927825 */ /* 0x000fe200078e00ff */
[----:B-1----:R-:W-:-:S03]  /*144c0*/  LOP3.LUT R172, R141, UR7, R3, 0x96, !PT ;  /* 0x000000078dac7c12 */ /* 0x002fc6000f8e9603 */
        /* <DEDUP_REMOVED lines=41> */
.L_x_16454:
[----:B------:R-:W-:Y:S05]  /*14760*/  BSYNC.RECONVERGENT B1 ;  /* 0x0000000000017941 */ /* 0x000fea0003800200 */
.L_x_16453:
        /* <DEDUP_REMOVED lines=17> */
.L_x_16460:
        /* <DEDUP_REMOVED lines=13> */
.L_x_16462:
[----:B------:R-:W-:Y:S05]  /*14950*/  BSYNC.RECONVERGENT B2 ;  /* 0x0000000000027941 */ /* 0x000fea0003800200 */
.L_x_16461:
[----:B------:R-:W-:Y:S01]  /*14960*/  IMAD.WIDE.U32 R146, R136, -0x326172a9, RZ ;  /* 0xcd9e8d5788927825 */ /* 0x000fe200078e00ff */
[----:B-1----:R-:W-:-:S04]  /*14970*/  LOP3.LUT R172, R141, UR7, R3, 0x96, !PT ;  /* 0x000000078dac7c12 */ /* 0x002fc8000f8e9603 */
        /* <DEDUP_REMOVED lines=41> */
.L_x_16459:
[----:B------:R-:W-:Y:S05]  /*14c10*/  BSYNC.RECONVERGENT B1 ;  /* 0x0000000000017941 */ /* 0x000fea0003800200 */
.L_x_16458:
        /* <DEDUP_REMOVED lines=15> */
.L_x_16465:
        /* <DEDUP_REMOVED lines=13> */
.L_x_16467:
[----:B------:R-:W-:Y:S05]  /*14de0*/  BSYNC.RECONVERGENT B2 ;  /* 0x0000000000027941 */ /* 0x000fea0003800200 */
.L_x_16466:
[----:B-1----:R-:W-:Y:S01]  /*14df0*/  IMAD.WIDE.U32 R170, R136, -0x326172a9, RZ ;  /* 0xcd9e8d5788aa7825 */ /* 0x002fe200078e00ff */
        /* <DEDUP_REMOVED lines=42> */
.L_x_16464:
[----:B------:R-:W-:Y:S05]  /*150a0*/  BSYNC.RECONVERGENT B1 ;  /* 0x0000000000017941 */ /* 0x000fea0003800200 */
.L_x_16463:
        /* <DEDUP_REMOVED lines=17> */
.L_x_16470:
        /* <DEDUP_REMOVED lines=13> */
.L_x_16472:
[----:B------:R-:W-:Y:S05]  /*15290*/  BSYNC.RECONVERGENT B2 ;  /* 0x0000000000027941 */ /* 0x000fea0003800200 */
.L_x_16471:
        /* <DEDUP_REMOVED lines=41> */
[----:B------:R-:W-:Y:S01]  /*15530*/  IMAD.MOV.U32 R146, RZ, RZ, RZ ;  /* 0x000000ffff927224 */ /* 0x000fe200078e00ff */
[----:B------:R-:W-:-:S07]  /*15540*/  MOV R164, R172 ;  /* 0x000000ac00a47202 */ /* 0x000fce0000000f00 */
.L_x_16469:
[----:B------:R-:W-:Y:S05]  /*15550*/  BSYNC.RECONVERGENT B1 ;  /* 0x0000000000017941 */ /* 0x000fea0003800200 */
.L_x_16468:
        /* <DEDUP_REMOVED lines=15> */
.L_x_16475:
        /* <DEDUP_REMOVED lines=13> */
.L_x_16477:
[----:B------:R-:W-:Y:S05]  /*15720*/  BSYNC.RECONVERGENT B2 ;  /* 0x0000000000027941 */ /* 0x000fea0003800200 */
.L_x_16476:
        /* <DEDUP_REMOVED lines=43> */
.L_x_16474:
[----:B------:R-:W-:Y:S05]  /*159e0*/  BSYNC.RECONVERGENT B1 ;  /* 0x0000000000017941 */ /* 0x000fea0003800200 */
.L_x_16473:
[----:B------:R-:W-:Y:S01]  /*159f0*/  ISETP.NE.AND P5, PT, R144, 0x1, PT ;  /* 0x000000019000780c */ /* 0x000fe20003fa5270 */
[----:B------:R-:W-:Y:S01]  /*15a00*/  BSSY.RECONVERGENT B1, `(.L_x_16478) ;  /* 0x0000049000017945 */ /* 0x000fe20003800200 */
[----:B-1----:R-:W-:Y:S01]  /*15a10*/  I2FP.F32.U32 R171, R2 ;  /* 0x0000000200ab7245 */ /* 0x002fe20000201000 */
        /* <DEDUP_REMOVED lines=14> */
.L_x_16480:
        /* <DEDUP_REMOVED lines=13> */
.L_x_16482:
[----:B------:R-:W-:Y:S05]  /*15bd0*/  BSYNC.RECONVERGENT B2 ;  /* 0x0000000000027941 */ /* 0x000fea0003800200 */
.L_x_16481:
        /* <DEDUP_REMOVED lines=43> */
.L_x_16479:
[----:B------:R-:W-:Y:S05]  /*15e90*/  BSYNC.RECONVERGENT B1 ;  /* 0x0000000000017941 */ /* 0x000fea0003800200 */
.L_x_16478:
        /* <DEDUP_REMOVED lines=15> */
.L_x_16485:
        /* <DEDUP_REMOVED lines=13> */
.L_x_16487:
[----:B------:R-:W-:Y:S05]  /*16060*/  BSYNC.RECONVERGENT B2 ;  /* 0x0000000000027941 */ /* 0x000fea0003800200 */
.L_x_16486:
        /* <DEDUP_REMOVED lines=43> */
.L_x_16484:
[----:B------:R-:W-:Y:S05]  /*16320*/  BSYNC.RECONVERGENT B1 ;  /* 0x0000000000017941 */ /* 0x000fea0003800200 */
.L_x_16483:
        /* <DEDUP_REMOVED lines=17> */
.L_x_16490:
        /* <DEDUP_REMOVED lines=15> */
.L_x_16492:
[----:B------:R-:W-:Y:S05]  /*16530*/  BSYNC.RECONVERGENT B2 ;  /* 0x0000000000027941 */ /* 0x000fea0003800200 */
.L_x_16491:
        /* <DEDUP_REMOVED lines=43> */
.L_x_16489:
[----:B------:R-:W-:Y:S05]  /*167f0*/  BSYNC.RECONVERGENT B1 ;  /* 0x0000000000017941 */ /* 0x000fea0003800200 */
.L_x_16488:
[----:B------:R-:W-:Y:S01]  /*16800*/  FMUL.FTZ R131, R8, R0 ;  /* 0x0000000008837220 */ /* 0x000fe20000410000 */
[----:B------:R-:W-:Y:S01]  /*16810*/  FSETP.GTU.FTZ.AND P6, PT, R3, R150, PT ;  /* 0x000000960300720b */ /* 0x000fe20003fdc000 */
[----:B------:R-:W-:Y:S01]  /*16820*/  FMUL.FTZ R144, R9, R0 ;  /* 0x0000000009907220 */ /* 0x000fe20000410000 */
[----:B------:R-:W-:Y:S01]  /*16830*/  I2FP.F32.U32 R3, R2 ;  /* 0x0000000200037245 */ /* 0x000fe20000201000 */
[-C--:B------:R-:W-:Y:S01]  /*16840*/  FMUL.FTZ R148, R10, R0.reuse ;  /* 0x000000000a947220 */ /* 0x080fe20000410000 */
[----:B------:R-:W-:Y:S01]  /*16850*/  FSEL R131, R131, RZ, !P6 ;  /* 0x000000ff83837208 */ /* 0x000fe20007000000 */
[----:B------:R-:W-:Y:S01]  /*16860*/  FMUL.FTZ R0, R11, R0 ;  /* 0x000000000b007220 */ /* 0x000fe20000410000 */
[----:B------:R-:W-:Y:S02]  /*16870*/  SEL R146, RZ, 0x1, P6 ;  /* 0x00000001ff927807 */ /* 0x000fe40003000000 */
[----:B------:R-:W-:Y:S01]  /*16880*/  FSETP.GTU.FTZ.AND P6, PT, R147, R150, PT ;  /* 0x000000969300720b */ /* 0x000fe20003fdc000 */
[----:B------:R-:W-:Y:S01]  /*16890*/  FFMA.FTZ R147, R3, R162, 1.1641532182693481445e-10 ;  /* 0x2f00000003937423 */ /* 0x000fe200000100a2 */
        /* <DEDUP_REMOVED lines=15> */
[----:B------:R-:W-:-:S04]  /*16990*/  FADD.FTZ R129, R129, R2 ;  /* 0x0000000281817221 */ /* 0x000fc80000010000 */
[--C-:B------:R-:W-:Y:S01]  /*169a0*/  FADD.FTZ R131, R0, R147.reuse ;  /* 0x0000009300837221 */ /* 0x100fe20000010000 */
[----:B------:R-:W-:Y:S01]  /*169b0*/  PRMT R147, R148, 0x7610, R147 ;  /* 0x0000761094937816 */ /* 0x000fe20000000093 */
[----:B------:R-:W-:Y:S01]  /*169c0*/  @P1 FADD.FTZ R129, R5, R129 ;  /* 0x0000008105811221 */ /* 0x000fe20000010000 */
[----:B------:R-:W-:Y:S01]  /*169d0*/  SEL R148, RZ, 0x1, P6 ;  /* 0x00000001ff947807 */ /* 0x000fe20003000000 */
[----:B------:R-:W-:Y:S01]  /*169e0*/  @P1 FADD.FTZ R131, R7, R131 ;  /* 0x0000008307831221 */ /* 0x000fe20000010000 */
[----:B------:R-:W-:Y:S06]  /*169f0*/  BRA `(.L_x_16493) ;  /* 0x0000001000e07947 */ /* 0x000fec0003800000 */
.L_x_16452:
        /* <DEDUP_REMOVED lines=16> */
.L_x_16496:
        /* <DEDUP_REMOVED lines=13> */
.L_x_16498:
[----:B------:R-:W-:Y:S05]  /*16bd0*/  BSYNC.RECONVERGENT B2 ;  /* 0x0000000000027941 */ /* 0x000fea0003800200 */
.L_x_16497:
        /* <DEDUP_REMOVED lines=43> */
.L_x_16495:
[----:B------:R-:W-:Y:S05]  /*16e90*/  BSYNC.RECONVERGENT B1 ;  /* 0x0000000000017941 */ /* 0x000fea0003800200 */
.L_x_16494:
        /* <DEDUP_REMOVED lines=16> */
.L_x_16501:
        /* <DEDUP_REMOVED lines=13> */
.L_x_16503:
[----:B------:R-:W-:Y:S05]  /*17070*/  BSYNC.RECONVERGENT B2 ;  /* 0x0000000000027941 */ /* 0x000fea0003800200 */
.L_x_16502:
        /* <DEDUP_REMOVED lines=43> */
.L_x_16500:
[----:B------:R-:W-:Y:S05]  /*17330*/  BSYNC.RECONVERGENT B1 ;  /* 0x0000000000017941 */ /* 0x000fea0003800200 */
.L_x_16499:
        /* <DEDUP_REMOVED lines=16> */
.L_x_16506:
        /* <DEDUP_REMOVED lines=13> */
.L_x_16508:
[----:B------:R-:W-:Y:S05]  /*17510*/  BSYNC.RECONVERGENT B2 ;  /* 0x0000000000027941 */ /* 0x000fea0003800200 */
.L_x_16507:
        /* <DEDUP_REMOVED lines=43> */
.L_x_16505:
[----:B------:R-:W-:Y:S05]  /*177d0*/  BSYNC.RECONVERGENT B1 ;  /* 0x0000000000017941 */ /* 0x000fea0003800200 */
.L_x_16504:
        /* <DEDUP_REMOVED lines=16> */
.L_x_16511:
        /* <DEDUP_REMOVED lines=13> */
.L_x_16513:
[----:B------:R-:W-:Y:S05]  /*179b0*/  BSYNC.RECONVERGENT B2 ;  /* 0x0000000000027941 */ /* 0x000fea0003800200 */
.L_x_16512:
        /* <DEDUP_REMOVED lines=43> */
.L_x_16510:
[----:B------:R-:W-:Y:S05]  /*17c70*/  BSYNC.RECONVERGENT B1 ;  /* 0x0000000000017941 */ /* 0x000fea0003800200 */
.L_x_16509:
        /* <DEDUP_REMOVED lines=16> */
.L_x_16493:
[----:B------:R-:W-:Y:S01]  /*17d80*/  FADD.FTZ R0, RZ, R108 ;  /* 0x0000006cff007221 */ /* 0x000fe20000010000 */
[----:B------:R-:W0:Y:S01]  /*17d90*/  S2R R152, SR_TID.X ;  /* 0x0000000000987919 */ /* 0x000e220000002100 */
[----:B------:R-:W-:-:S04]  /*17da0*/  IMAD.WIDE.U32 R134, R169, 0x10, R134 ;  /* 0x00000010a9867825 */ /* 0x000fc800078e0086 */
[----:B------:R-:W-:Y:S01]  /*17db0*/  FADD.FTZ R3, R0, R109 ;  /* 0x0000006d00037221 */ /* 0x000fe20000010000 */
[----:B------:R-:W-:Y:S01]  /*17dc0*/  IMAD.WIDE.U32 R132, R169, 0x4, R132 ;  /* 0x00000004a9847825 */ /* 0x000fe200078e0084 */
[----:B------:R1:W-:Y:S03]  /*17dd0*/  STG.E.128 desc[UR8][R134.64], R128 ;  /* 0x0000008086007986 */ /* 0x0003e6000c101d08 */
        /* <DEDUP_REMOVED lines=41> */
.L_x_16514:
        /* <DEDUP_REMOVED lines=72> */
.L_x_16528:
[----:B------:R-:W-:Y:S01]  /*184f0*/  ISETP.NE.AND P2, PT, RZ, UR14, PT ;  /* 0x0000000eff007c0c */ /* 0x000fe2000bf45270 */
[----:B-1----:R-:W-:Y:S01]  /*18500*/  FADD.FTZ R135, R150, R135 ;  /* 0x0000008796877221 */ /* 0x002fe20000010000 */
[C---:B------:R-:W-:Y:S02]  /*18510*/  FMUL.FTZ R0, R132.reuse, R132 ;  /* 0x0000008484007220 */ /* 0x040fe40000410000 */
[----:B------:R-:W-:Y:S01]  /*18520*/  FSEL R133, R132, RZ, !P2 ;  /* 0x000000ff84857208 */ /* 0x000fe20005000000 */
[----:B------:R-:W-:Y:S02]  /*18530*/  FFMA.FTZ R2, R135, R2, UR5 ;  /* 0x0000000587027e23 */ /* 0x000fe40008010002 */
[----:B------:R-:W1:Y:S01]  /*18540*/  @!P1 LDC.64 R134, c[0x0][0x3c0] ;  /* 0x0000f000ff869b82 */ /* 0x000e620000000a00 */
[----:B------:R-:W-:Y:S01]  /*18550*/  FSEL R3, R0, RZ, P2 ;  /* 0x000000ff00037208 */ /* 0x000fe20001000000 */
[C---:B------:R-:W-:Y:S01]  /*18560*/  FADD.FTZ R152, -R133.reuse, R110 ;  /* 0x0000006e85987221 */ /* 0x040fe20000010100 */
[C---:B------:R-:W-:Y:S01]  /*18570*/  FADD.FTZ R153, -R133.reuse, R111 ;  /* 0x0000006f85997221 */ /* 0x040fe20000010100 */
[C---:B------:R-:W-:Y:S01]  /*18580*/  FADD.FTZ R154, -R133.reuse, R116 ;  /* 0x00000074859a7221 */ /* 0x040fe20000010100 */
[C---:B------:R-:W-:Y:S01]  /*18590*/  FADD.FTZ R155, -R133.reuse, R117 ;  /* 0x00000075859b7221 */ /* 0x040fe20000010100 */
[----:B------:R-:W-:Y:S01]  /*185a0*/  FADD.FTZ R0, R2, R3 ;  /* 0x0000000302007221 */ /* 0x000fe20000010000 */
[C---:B0-----:R-:W-:Y:S01]  /*185b0*/  FADD.FTZ R150, -R133.reuse, R108 ;  /* 0x0000006c85967221 */ /* 0x041fe20000010100 */
[----:B------:R-:W0:Y:S01]  /*185c0*/  @!P1 LDC.64 R110, c[0x0][0x3c8] ;  /* 0x0000f200ff6e9b82 */ /* 0x000e220000000a00 */
        /* <DEDUP_REMOVED lines=16> */
[----:B-1----:R-:W-:-:S04]  /*186d0*/  @!P1 IMAD.WIDE R108, R143, 0x4, R134 ;  /* 0x000000048f6c9825 */ /* 0x002fc800078e0286 */
[C---:B------:R-:W-:Y:S01]  /*186e0*/  FADD.FTZ R162, -R133.reuse, R126 ;  /* 0x0000007e85a27221 */ /* 0x040fe20000010100 */
[C---:B------:R-:W-:Y:S01]  /*186f0*/  FADD.FTZ R176, -R133.reuse, R127 ;  /* 0x0000007f85b07221 */ /* 0x040fe20000010100 */
[C---:B------:R-:W-:Y:S01]  /*18700*/  FADD.FTZ R128, -R133.reuse, R128 ;  /* 0x0000008085807221 */ /* 0x040fe20000010100 */
[C---:B------:R-:W-:Y:S01]  /*18710*/  FADD.FTZ R129, -R133.reuse, R129 ;  /* 0x0000008185817221 */ /* 0x040fe20000010100 */
[C---:B------:R-:W-:Y:S01]  /*18720*/  FADD.FTZ R130, -R133.reuse, R130 ;  /* 0x0000008285827221 */ /* 0x040fe20000010100 */
[----:B------:R-:W-:Y:S01]  /*18730*/  FADD.FTZ R131, -R133, R131 ;  /* 0x0000008385837221 */ /* 0x000fe20000010100 */
[----:B0-----:R-:W-:-:S04]  /*18740*/  @!P1 IMAD.WIDE R110, R143, 0x4, R110 ;  /* 0x000000048f6e9825 */ /* 0x001fc800078e026e */
[C---:B--2---:R-:W-:Y:S01]  /*18750*/  FMUL.FTZ R121, R185.reuse, R150 ;  /* 0x00000096b9797220 */ /* 0x044fe20000410000 */
[C---:B------:R-:W-:Y:S01]  /*18760*/  FMUL.FTZ R0, R185.reuse, R151 ;  /* 0x00000097b9007220 */ /* 0x040fe20000410000 */
[C---:B------:R-:W-:Y:S01]  /*18770*/  FMUL.FTZ R125, R185.reuse, R152 ;  /* 0x00000098b97d7220 */ /* 0x040fe20000410000 */
[C---:B------:R-:W-:Y:S01]  /*18780*/  FMUL.FTZ R120, R185.reuse, R153 ;  /* 0x00000099b9787220 */ /* 0x040fe20000410000 */
[----:B------:R0:W-:Y:S01]  /*18790*/  @!P1 STG.E desc[UR8][R108.64], R132 ;  /* 0x000000846c009986 */ /* 0x0001e2000c101908 */
        /* <DEDUP_REMOVED lines=21> */
[----:B---3--:R-:W-:-:S04]  /*188f0*/  IMAD.WIDE.U32 R118, R145, 0x10, R2 ;  /* 0x0000001091767825 */ /* 0x008fc800078e0002 */
[----:B------:R-:W-:Y:S01]  /*18900*/  FFMA.FTZ R112, R121, R80, R84 ;  /* 0x0000005079707223 */ /* 0x000fe20000010054 */
[----:B------:R-:W-:Y:S01]  /*18910*/  FFMA.FTZ R113, R0, R81, R85 ;  /* 0x0000005100717223 */ /* 0x000fe20000010055 */
[----:B------:R-:W-:Y:S01]  /*18920*/  FFMA.FTZ R114, R125, R82, R86 ;  /* 0x000000527d727223 */ /* 0x000fe20000010056 */
[----:B------:R-:W-:Y:S01]  /*18930*/  FFMA.FTZ R115, R120, R83, R87 ;  /* 0x0000005378737223 */ /* 0x000fe20000010057 */
[----:B----4-:R-:W-:-:S04]  /*18940*/  IMAD.WIDE.U32 R122, R145, 0x10, R116 ;  /* 0x00000010917a7825 */ /* 0x010fc800078e0074 */
[----:B------:R-:W-:Y:S01]  /*18950*/  FFMA.FTZ R108, R121, R56, R12 ;  /* 0x00000038796c7223 */ /* 0x000fe2000001000c */
[----:B------:R-:W-:Y:S01]  /*18960*/  FFMA.FTZ R109, R0, R57, R13 ;  /* 0x00000039006d7223 */ /* 0x000fe2000001000d */
[----:B------:R-:W-:Y:S01]  /*18970*/  FFMA.FTZ R121, R132, R73, R93 ;  /* 0x0000004984797223 */ /* 0x000fe2000001005d */
[----:B------:R1:W-:Y:S01]  /*18980*/  STG.E.128 desc[UR8][R118.64], R112 ;  /* 0x0000007076007986 */ /* 0x0003e2000c101d08 */
[----:B------:R-:W-:Y:S01]  /*18990*/  IMAD.WIDE.U32 R152, R163, 0x10, R2 ;  /* 0x00000010a3987825 */ /* 0x000fe200078e0002 */
[----:B0-----:R-:W0:Y:S03]  /*189a0*/  LDC.64 R184, c[0x0][0x380] ;  /* 0x0000e000ffb87b82 */ /* 0x001e260000000a00 */
[----:B------:R-:W-:Y:S01]  /*189b0*/  FFMA.FTZ R110, R125, R58, R14 ;  /* 0x0000003a7d6e7223 */ /* 0x000fe2000001000e */
[----:B------:R-:W-:Y:S01]  /*189c0*/  FFMA.FTZ R111, R120, R59, R15 ;  /* 0x0000003b786f7223 */ /* 0x000fe2000001000f */
[----:B------:R-:W-:-:S04]  /*189d0*/  IMAD.WIDE.U32 R154, R163, 0x10, R116 ;  /* 0x00000010a39a7825 */ /* 0x000fc800078e0074 */
[----:B------:R-:W-:Y:S01]  /*189e0*/  FFMA.FTZ R120, R135, R72, R92 ;  /* 0x0000004887787223 */ /* 0x000fe2000001005c */
[----:B------:R-:W-:Y:S01]  /*189f0*/  FFMA.FTZ R125, R132, R49, R21 ;  /* 0x00000031847d7223 */ /* 0x000fe20000010015 */
[----:B------:R-:W-:Y:S01]  /*18a00*/  FFMA.FTZ R132, R173, R44, R24 ;  /* 0x0000002cad847223 */ /* 0x000fe20000010018 */
[C---:B------:R-:W-:Y:S01]  /*18a10*/  IMAD.WIDE.U32 R130, R149.reuse, 0x10, R2 ;  /* 0x0000001095827825 */ /* 0x040fe200078e0002 */
[----:B------:R2:W-:Y:S03]  /*18a20*/  STG.E.128 desc[UR8][R122.64], R108 ;  /* 0x0000006c7a007986 */ /* 0x0005e6000c101d08 */
[----:B------:R-:W-:-:S04]  /*18a30*/  IMAD.WIDE.U32 R150, R149, 0x10, R116 ;  /* 0x0000001095967825 */ /* 0x000fc800078e0074 */
[----:B------:R-:W-:-:S04]  /*18a40*/  IMAD.WIDE.U32 R158, R165, 0x10, R116 ;  /* 0x00000010a59e7825 */ /* 0x000fc800078e0074 */
[----:B-1----:R-:W-:Y:S01]  /*18a50*/  FFMA.FTZ R112, R127, R76, R88 ;  /* 0x0000004c7f707223 */ /* 0x002fe20000010058 */
[----:B------:R-:W-:Y:S01]  /*18a60*/  FFMA.FTZ R113, R124, R77, R89 ;  /* 0x0000004d7c717223 */ /* 0x000fe20000010059 */
[----:B------:R-:W-:Y:S01]  /*18a70*/  FFMA.FTZ R114, R133, R78, R90 ;  /* 0x0000004e85727223 */ /* 0x000fe2000001005a */
[----:B------:R-:W-:-:S04]  /*18a80*/  IMAD.WIDE.U32 R160, R167, 0x10, R116 ;  /* 0x00000010a7a07825 */ /* 0x000fc800078e0074 */
[C---:B------:R-:W-:Y:S01]  /*18a90*/  FFMA.FTZ R115, R126.reuse, R79, R91 ;  /* 0x0000004f7e737223 */ /* 0x040fe2000001005b */
[----:B------:R-:W-:Y:S01]  /*18aa0*/  FFMA.FTZ R118, R133, R54, R18 ;  /* 0x0000003685767223 */ /* 0x000fe20000010012 */
[----:B------:R-:W-:Y:S01]  /*18ab0*/  FFMA.FTZ R119, R126, R55, R19 ;  /* 0x000000377e777223 */ /* 0x000fe20000010013 */
[----:B------:R-:W-:-:S04]  /*18ac0*/  IMAD.WIDE.U32 R162, R169, 0x10, R116 ;  /* 0x00000010a9a27825 */ /* 0x000fc800078e0074 */
[----:B------:R-:W-:Y:S01]  /*18ad0*/  FFMA.FTZ R116, R127, R52, R16 ;  /* 0x000000347f747223 */ /* 0x000fe20000010010 */
[----:B------:R-:W-:Y:S01]  /*18ae0*/  FFMA.FTZ R117, R124, R53, R17 ;  /* 0x000000357c757223 */ /* 0x000fe20000010011 */
[----:B--2---:R-:W-:Y:S01]  /*18af0*/  FFMA.FTZ R122, R171, R74, R94 ;  /* 0x0000004aab7a7223 */ /* 0x004fe2000001005e */
[C---:B------:R-:W-:Y:S01]  /*18b00*/  FFMA.FTZ R123, R134.reuse, R75, R95 ;  /* 0x0000004b867b7223 */ /* 0x040fe2000001005f */
[----:B------:R-:W-:Y:S01]  /*18b10*/  FFMA.FTZ R124, R135, R48, R20 ;  /* 0x00000030877c7223 */ /* 0x000fe20000010014 */
[----:B------:R-:W-:Y:S01]  /*18b20*/  FFMA.FTZ R126, R171, R50, R22 ;  /* 0x00000032ab7e7223 */ /* 0x000fe20000010016 */
[----:B------:R-:W-:Y:S01]  /*18b30*/  FFMA.FTZ R127, R134, R51, R23 ;  /* 0x00000033867f7223 */ /* 0x000fe20000010017 */
[----:B------:R-:W-:-:S04]  /*18b40*/  IMAD.WIDE.U32 R156, R165, 0x10, R2 ;  /* 0x00000010a59c7825 */ /* 0x000fc800078e0002 */
[----:B------:R-:W-:Y:S01]  /*18b50*/  FFMA.FTZ R108, R173, R68, R96 ;  /* 0x00000044ad6c7223 */ /* 0x000fe20000010060 */
[----:B------:R-:W-:Y:S01]  /*18b60*/  FFMA.FTZ R109, R170, R69, R97 ;  /* 0x00000045aa6d7223 */ /* 0x000fe20000010061 */
[C---:B------:R-:W-:Y:S01]  /*18b70*/  FFMA.FTZ R110, R175.reuse, R70, R98 ;  /* 0x00000046af6e7223 */ /* 0x040fe20000010062 */
[----:B------:R-:W-:Y:S01]  /*18b80*/  FFMA.FTZ R111, R172, R71, R99 ;  /* 0x00000047ac6f7223 */ /* 0x000fe20000010063 */
[----:B------:R1:W-:Y:S01]  /*18b90*/  STG.E.128 desc[UR8][R130.64], R112 ;  /* 0x0000007082007986 */ /* 0x0003e2000c101d08 */
[----:B------:R-:W-:Y:S01]  /*18ba0*/  FFMA.FTZ R133, R170, R45, R25 ;  /* 0x0000002daa857223 */ /* 0x000fe20000010019 */
[----:B------:R-:W-:Y:S01]  /*18bb0*/  FFMA.FTZ R134, R175, R46, R26 ;  /* 0x0000002eaf867223 */ /* 0x000fe2000001001a */
[----:B------:R-:W-:Y:S01]  /*18bc0*/  FFMA.FTZ R135, R172, R47, R27 ;  /* 0x0000002fac877223 */ /* 0x000fe2000001001b */
[----:B------:R2:W-:Y:S01]  /*18bd0*/  STG.E.128 desc[UR8][R150.64], R116 ;  /* 0x0000007496007986 */ /* 0x0005e2000c101d08 */
[----:B------:R-:W-:Y:S01]  /*18be0*/  FFMA.FTZ R173, R174, R65, R101 ;  /* 0x00000041aead7223 */ /* 0x000fe20000010065 */
[----:B------:R-:W-:-:S04]  /*18bf0*/  IMAD.WIDE.U32 R128, R167, 0x10, R2 ;  /* 0x00000010a7807825 */ /* 0x000fc800078e0002 */
[----:B------:R-:W-:Y:S01]  /*18c00*/  FFMA.FTZ R172, R177, R64, R100 ;  /* 0x00000040b1ac7223 */ /* 0x000fe20000010064 */
[----:B------:R-:W-:Y:S01]  /*18c10*/  STG.E.128 desc[UR8][R152.64], R120 ;  /* 0x0000007898007986 */ /* 0x000fe2000c101d08 */
[----:B------:R-:W-:Y:S01]  /*18c20*/  FFMA.FTZ R175, R176, R67, R103 ;  /* 0x00000043b0af7223 */ /* 0x000fe20000010067 */
[----:B------:R-:W-:Y:S01]  /*18c30*/  IMAD.WIDE.U32 R2, R169, 0x10, R2 ;  /* 0x00000010a9027825 */ /* 0x000fe200078e0002 */
[----:B0-----:R-:W-:Y:S01]  /*18c40*/  LEA R143, R184, R143, 0x2 ;  /* 0x0000008fb88f7211 */ /* 0x001fe200078e10ff */
[----:B------:R-:W-:Y:S03]  /*18c50*/  STG.E.128 desc[UR8][R154.64], R124 ;  /* 0x0000007c9a007986 */ /* 0x000fe6000c101d08 */
[----:B------:R-:W-:Y:S01]  /*18c60*/  ISETP.GE.AND P1, PT, R143, R185, PT ;  /* 0x000000b98f00720c */ /* 0x000fe20003f26270 */
[----:B------:R0:W-:Y:S01]  /*18c70*/  STG.E.128 desc[UR8][R156.64], R108 ;  /* 0x0000006c9c007986 */ /* 0x0001e2000c101d08 */
[----:B-1----:R-:W-:Y:S01]  /*18c80*/  FFMA.FTZ R113, R174, R41, R29 ;  /* 0x00000029ae717223 */ /* 0x002fe2000001001d */
        /* <DEDUP_REMOVED lines=8> */
[----:B------:R1:W-:Y:S04]  /*18d10*/  STG.E.128 desc[UR8][R158.64], R132 ;  /* 0x000000849e007986 */ /* 0x0003e8000c101d08 */
[----:B------:R1:W-:Y:S01]  /*18d20*/  STG.E.128 desc[UR8][R128.64], R172 ;  /* 0x000000ac80007986 */ /* 0x0003e2000c101d08 */
[----:B0-----:R-:W-:Y:S01]  /*18d30*/  FFMA.FTZ R108, R181, R60, R104 ;  /* 0x0000003cb56c7223 */ /* 0x001fe20000010068 */
[----:B------:R-:W-:Y:S01]  /*18d40*/  FFMA.FTZ R109, R178, R61, R105 ;  /* 0x0000003db26d7223 */ /* 0x000fe20000010069 */
[----:B------:R-:W-:Y:S01]  /*18d50*/  FFMA.FTZ R110, R183, R62, R106 ;  /* 0x0000003eb76e7223 */ /* 0x000fe2000001006a */
[----:B------:R-:W-:Y:S01]  /*18d60*/  FFMA.FTZ R111, R180, R63, R107 ;  /* 0x0000003fb46f7223 */ /* 0x000fe2000001006b */
[----:B------:R1:W-:Y:S04]  /*18d70*/  STG.E.128 desc[UR8][R160.64], R112 ;  /* 0x00000070a0007986 */ /* 0x0003e8000c101d08 */
[----:B------:R1:W-:Y:S04]  /*18d80*/  STG.E.128 desc[UR8][R2.64], R108 ;  /* 0x0000006c02007986 */ /* 0x0003e8000c101d08 */
[----:B------:R1:W-:Y:S01]  /*18d90*/  STG.E.128 desc[UR8][R162.64], R116 ;  /* 0x00000074a2007986 */ /* 0x0003e2000c101d08 */
[----:B------:R-:W-:Y:S05]  /*18da0*/  @!P1 BRA `(.L_x_16516) ;  /* 0xfffffe8000c89947 */ /* 0x000fea000383ffff */
[----:B------:R-:W-:Y:S05]  /*18db0*/  BSYNC B0 ;  /* 0x0000000000007941 */ /* 0x000fea0003800000 */
.L_x_16136:
[----:B------:R-:W-:Y:S05]  /*18dc0*/  EXIT ;  /* 0x000000000000794d */ /* 0x000fea0003800000 */
.L_x_16515:
        /* <DEDUP_REMOVED lines=8> */
.L_x_16518:
[----:B------:R-:W-:Y:S05]  /*18e50*/  BSYNC B1 ;  /* 0x0000000000017941 */ /* 0x000fea0003800000 */
.L_x_16517:
        /* <DEDUP_REMOVED lines=9> */
.L_x_16519:
[----:B------:R-:W-:Y:S01]  /*18ef0*/  HFMA2 R153, -RZ, RZ, 0, 2.384185791015625e-07 ;  /* 0x00000004ff997431 */ /* 0x000fe200000001ff */
[----:B------:R-:W-:-:S05]  /*18f00*/  MOV R2, R152 ;  /* 0x0000009800027202 */ /* 0x000fca0000000f00 */
[----:B------:R-:W-:-:S04]  /*18f10*/  FADD.FTZ R133, R3, R2 ;  /* 0x0000000203857221 */ /* 0x000fc80000010000 */
[----:B------:R-:W-:-:S07]  /*18f20*/  IMAD.MOV.U32 R154, RZ, RZ, R133 ;  /* 0x000000ffff9a7224 */ /* 0x000fce00078e0085 */
[----:B------:R-:W-:Y:S05]  /*18f30*/  WARPSYNC.COLLECTIVE R151, `(.L_x_16520) ;  /* 0x0000000097087348 */ /* 0x000fea0003c00000 */
[----:B------:R0:W1:Y:S02]  /*18f40*/  SHFL.BFLY P2, R152, R154, R153, R156 ;  /* 0x0c0000999a987389 */ /* 0x000064000004009c */
[----:B01----:R-:W-:Y:S05]  /*18f50*/  ENDCOLLECTIVE ;  /* 0x000000000000791b */ /* 0x003fea0003800000 */
.L_x_16520:
        /* <DEDUP_REMOVED lines=8> */
.L_x_16521:
[----:B------:R-:W-:Y:S01]  /*18fe0*/  HFMA2 R153, -RZ, RZ, 0, 9.5367431640625e-07 ;  /* 0x00000010ff997431 */ /* 0x000fe200000001ff */
[----:B------:R-:W-:-:S05]  /*18ff0*/  MOV R135, R152 ;  /* 0x0000009800877202 */ /* 0x000fca0000000f00 */
[----:B------:R-:W-:-:S04]  /*19000*/  FADD.FTZ R135, R134, R135 ;  /* 0x0000008786877221 */ /* 0x000fc80000010000 */
[----:B------:R-:W-:-:S07]  /*19010*/  IMAD.MOV.U32 R154, RZ, RZ, R135 ;  /* 0x000000ffff9a7224 */ /* 0x000fce00078e0087 */
[----:B------:R-:W-:Y:S05]  /*19020*/  WARPSYNC.COLLECTIVE R151, `(.L_x_16522) ;  /* 0x0000000097087348 */ /* 0x000fea0003c00000 */
[----:B------:R0:W1:Y:S02]  /*19030*/  SHFL.BFLY P2, R152, R154, R153, R156 ;  /* 0x0c0000999a987389 */ /* 0x000064000004009c */
[----:B01----:R-:W-:Y:S05]  /*19040*/  ENDCOLLECTIVE ;  /* 0x000000000000791b */ /* 0x003fea0003800000 */
.L_x_16522:
        /* <DEDUP_REMOVED lines=56> */
.L_x_16523:
[----:B------:R-:W-:Y:S01]  /*193d0*/  HFMA2 R153, -RZ, RZ, 0, 1.1920928955078125e-07 ;  /* 0x00000002ff997431 */ /* 0x000fe200000001ff */
[----:B------:R-:W-:-:S05]  /*193e0*/  MOV R3, R152 ;  /* 0x0000009800037202 */ /* 0x000fca0000000f00 */
[----:B------:R-:W-:-:S04]  /*193f0*/  FADD.FTZ R3, R0, R3 ;  /* 0x0000000300037221 */ /* 0x000fc80000010000 */
[----:B------:R-:W-:-:S07]  /*19400*/  IMAD.MOV.U32 R154, RZ, RZ, R3 ;  /* 0x000000ffff9a7224 */ /* 0x000fce00078e0003 */
[----:B------:R-:W-:Y:S05]  /*19410*/  WARPSYNC.COLLECTIVE R151, `(.L_x_16524) ;  /* 0x0000000097087348 */ /* 0x000fea0003c00000 */
[----:B------:R0:W1:Y:S02]  /*19420*/  SHFL.BFLY P2, R152, R154, R153, R156 ;  /* 0x0c0000999a987389 */ /* 0x000064000004009c */
[----:B01----:R-:W-:Y:S05]  /*19430*/  ENDCOLLECTIVE ;  /* 0x000000000000791b */ /* 0x003fea0003800000 */
.L_x_16524:
[----:B------:R-:W-:Y:S02]  /*19440*/  IMAD.MOV.U32 R153, RZ, RZ, 0x4 ;  /* 0x00000004ff997424 */ /* 0x000fe400078e00ff */
[----:B------:R-:W-:-:S04]  /*19450*/  IMAD.MOV.U32 R134, RZ, RZ, R152 ;  /* 0x000000ffff867224 */ /* 0x000fc800078e0098 */
[----:B------:R-:W-:-:S05]  /*19460*/  FADD.FTZ R134, R3, R134 ;  /* 0x0000008603867221 */ /* 0x000fca0000010000 */
[----:B------:R-:W-:-:S07]  /*19470*/  MOV R154, R134 ;  /* 0x00000086009a7202 */ /* 0x000fce0000000f00 */
[----:B------:R-:W-:Y:S05]  /*19480*/  WARPSYNC.COLLECTIVE R151, `(.L_x_16525) ;  /* 0x0000000097087348 */ /* 0x000fea0003c00000 */
[----:B------:R0:W1:Y:S02]  /*19490*/  SHFL.BFLY P2, R152, R154, R153, R156 ;  /* 0x0c0000999a987389 */ /* 0x000064000004009c */
[----:B01----:R-:W-:Y:S05]  /*194a0*/  ENDCOLLECTIVE ;  /* 0x000000000000791b */ /* 0x003fea0003800000 */
.L_x_16525:
[----:B------:R-:W-:Y:S01]  /*194b0*/  HFMA2 R153, -RZ, RZ, 0, 4.76837158203125e-07 ;  /* 0x00000008ff997431 */ /* 0x000fe200000001ff */
[----:B------:R-:W-:-:S05]  /*194c0*/  MOV R133, R152 ;  /* 0x0000009800857202 */ /* 0x000fca0000000f00 */
[----:B------:R-:W-:-:S04]  /*194d0*/  FADD.FTZ R133, R134, R133 ;  /* 0x0000008586857221 */ /* 0x000fc80000010000 */
[----:B------:R-:W-:-:S07]  /*194e0*/  IMAD.MOV.U32 R154, RZ, RZ, R133 ;  /* 0x000000ffff9a7224 */ /* 0x000fce00078e0085 */
[----:B------:R-:W-:Y:S05]  /*194f0*/  WARPSYNC.COLLECTIVE R151, `(.L_x_16526) ;  /* 0x0000000097087348 */ /* 0x000fea0003c00000 */
[----:B------:R0:W1:Y:S02]  /*19500*/  SHFL.BFLY P2, R152, R154, R153, R156 ;  /* 0x0c0000999a987389 */ /* 0x000064000004009c */
[----:B01----:R-:W-:Y:S05]  /*19510*/  ENDCOLLECTIVE ;  /* 0x000000000000791b */ /* 0x003fea0003800000 */
.L_x_16526:
[----:B------:R-:W-:Y:S02]  /*19520*/  IMAD.MOV.U32 R153, RZ, RZ, 0x10 ;  /* 0x00000010ff997424 */ /* 0x000fe400078e00ff */
[----:B------:R-:W-:-:S04]  /*19530*/  IMAD.MOV.U32 R150, RZ, RZ, R152 ;  /* 0x000000ffff967224 */ /* 0x000fc800078e0098 */
[----:B------:R-:W-:-:S05]  /*19540*/  FADD.FTZ R150, R133, R150 ;  /* 0x0000009685967221 */ /* 0x000fca0000010000 */
[----:B------:R-:W-:-:S07]  /*19550*/  MOV R154, R150 ;  /* 0x00000096009a7202 */ /* 0x000fce0000000f00 */
[----:B------:R-:W-:Y:S05]  /*19560*/  WARPSYNC.COLLECTIVE R151, `(.L_x_16527) ;  /* 0x0000000097087348 */ /* 0x000fea0003c00000 */
[----:B------:R0:W1:Y:S02]  /*19570*/  SHFL.BFLY P2, R152, R154, R153, R156 ;  /* 0x0c0000999a987389 */ /* 0x000064000004009c */
[----:B01----:R-:W-:Y:S05]  /*19580*/  ENDCOLLECTIVE ;  /* 0x000000000000791b */ /* 0x003fea0003800000 */
.L_x_16527:
[----:B------:R-:W-:Y:S01]  /*19590*/  MOV R135, R152 ;  /* 0x0000009800877202 */ /* 0x000fe20000000f00 */
[----:B------:R-:W-:Y:S06]  /*195a0*/  BRA `(.L_x_16528) ;  /* 0xffffffec00d07947 */ /* 0x000fec000383ffff */
.L_x_16529:
        /* <DEDUP_REMOVED lines=13> */
.L_x_17422:


//--------------------- .text._ZN10layer_norm31ln_parallel_residual_fwd_kernelINS_13Kernel_traitsIfffffjLj768ELj1ELj4ELj1ELj16ENS_18Kernel_traits_baseILj768EfffffjLj128EEEEELb1ELb1ELb0EEEvNS_9FwdParamsE --------------------------
	.section	.text._ZN10layer_norm31ln_parallel_residual_fwd_kernelINS_13Kernel_traitsIfffffjLj768ELj1ELj4ELj1ELj16ENS_18Kernel_traits_baseILj768EfffffjLj128EEEEELb1ELb1ELb0EEEvNS_9FwdParamsE,"ax",@progbits
	.align	128
        .global         _ZN10layer_norm31ln_parallel_residual_fwd_kernelINS_13Kernel_traitsIfffffjLj768ELj1ELj4ELj1ELj16ENS_18Kernel_traits_baseILj768EfffffjLj128EEEEELb1ELb1ELb0EEEvNS_9FwdParamsE
        .type           _ZN10layer_norm31ln_parallel_residual_fwd_kernelINS_13Kernel_traitsIfffffjLj768ELj1ELj4ELj1ELj16ENS_18Kernel_traits_baseILj768EfffffjLj128EEEEELb1ELb1ELb0EEEvNS_9FwdParamsE,@function
        .size           _ZN10layer_norm31ln_parallel_residual_fwd_kernelINS_13Kernel_traitsIfffffjLj768ELj1ELj4ELj1ELj16ENS_18Kernel_traits_baseILj768EfffffjLj128EEEEELb1ELb1ELb0EEEvNS_9FwdParamsE,(.L_x_17423 - _ZN10layer_norm31ln_parallel_residual_fwd_kernelINS_13Kernel_traitsIfffffjLj768ELj1ELj4ELj1ELj16ENS_18Kernel_traits_baseILj768EfffffjLj128EEEEELb1ELb1ELb0EEEvNS_9FwdParamsE)
        .other          _ZN10layer_norm31ln_parallel_residual_fwd_kernelINS_13Kernel_traitsIfffffjLj768ELj1ELj4ELj1ELj16ENS_18Kernel_traits_baseILj768EfffffjLj128EEEEELb1ELb1ELb0EEEvNS_9FwdParamsE,@"STO_CUDA_ENTRY STV_DEFAULT"
_ZN10layer_norm31ln_parallel_residual_fwd_kernelINS_13Kernel_traitsIfffffjLj768ELj1ELj4ELj1ELj16ENS_18Kernel_traits_baseILj768EfffffjLj128EEEEELb1ELb1ELb0EEEvNS_9FwdParamsE:
.text._ZN10layer_norm31ln_parallel_residual_fwd_kernelINS_13Kernel_traitsIfffffjLj768ELj1ELj4ELj1ELj16ENS_18Kernel_traits_baseILj768EfffffjLj128EEEEELb1ELb1ELb0EEEvNS_9FwdParamsE:
        /* <DEDUP_REMOVED lines=75> */
[----:B---3--:R-:W-:-:S04]  /*04b0*/  @P0 IMAD.WIDE.U32 R52, R0, 0x10, R52 ;  /* 0x0000001000340825 */ /* 0x008fc800078e0034 */
[----:B------:R-:W-:Y:S01]  /*04c0*/  @P0 VIADD R0, R0, 0x20 ;  /* 0x0000002000000836 */ /* 0x000fe20000000000 */
        /* <DEDUP_REMOVED lines=11> */
[----:B---3--:R-:W-:-:S04]  /*0580*/  @P2 IMAD.WIDE.U32 R60, R0, 0x10, R60 ;  /* 0x00000010003c2825 */ /* 0x008fc800078e003c */
[----:B------:R-:W-:Y:S01]  /*0590*/  @P2 VIADD R0, R0, 0x20 ;  /* 0x0000002000002836 */ /* 0x000fe20000000000 */
[----:B------:R0:W5:Y:S03]  /*05a0*/  @P2 LDG.E.128 R40, desc[UR8][R60.64] ;  /* 0x000000083c282981 */ /* 0x000166000c1e1d00 */
[----:B----4-:R-:W-:-:S05]  /*05b0*/  @P3 IMAD.WIDE.U32 R62, R0, 0x10, R62 ;  /* 0x00000010003e3825 */ /* 0x010fca00078e003e */
[----:B------:R0:W5:Y:S01]  /*05c0*/  @P3 LDG.E.128 R44, desc[UR8][R62.64] ;  /* 0x000000083e2c3981 */ /* 0x000162000c1e1d00 */
[----:B-1----:R-:W-:-:S05]  /*05d0*/  @P3 IMAD.WIDE.U32 R64, R0, 0x10, R64 ;  /* 0x0000001000403825 */ /* 0x002fca00078e0040 */
[----:B------:R0:W5:Y:S01]  /*05e0*/  @P3 LDG.E.128 R48, desc[UR8][R64.64] ;  /* 0x0000000840303981 */ /* 0x000162000c1e1d00 */
        /* <DEDUP_REMOVED lines=10> */
.L_x_16531:
[C---:B------:R-:W-:Y:S02]  /*0690*/  ISETP.GE.U32.AND P5, PT, R10.reuse, 0x20, PT ;  /* 0x000000200a00780c */ /* 0x040fe40003fa6070 */
[C---:B------:R-:W-:Y:S02]  /*06a0*/  ISETP.GE.U32.AND P0, PT, R10.reuse, 0x40, PT ;  /* 0x000000400a00780c */ /* 0x040fe40003f06070 */
[C---:B------:R-:W-:Y:S02]  /*06b0*/  ISETP.GE.U32.AND P1, PT, R10.reuse, 0x60, PT ;  /* 0x000000600a00780c */ /* 0x040fe40003f26070 */
[C---:B------:R-:W-:Y:S02]  /*06c0*/  ISETP.GE.U32.AND P2, PT, R10.reuse, 0x80, PT ;  /* 0x000000800a00780c */ /* 0x040fe40003f46070 */
[C---:B------:R-:W-:Y:S02]  /*06d0*/  ISETP.GE.U32.AND P3, PT, R10.reuse, 0xa0, PT ;  /* 0x000000a00a00780c */ /* 0x040fe40003f66070 */
[----:B------:R-:W-:-:S02]  /*06e0*/  ISETP.GE.U32.AND P4, PT, R10, 0xc0, PT ;  /* 0x000000c00a00780c */ /* 0x000fc40003f86070 */
[----:B------:R-:W-:Y:S02]  /*06f0*/  CS2R R50, SRZ ;  /* 0x0000000000327805 */ /* 0x000fe4000001ff00 */
[----:B------:R-:W-:Y:S01]  /*0700*/  P2R R101, PR, RZ, 0x20 ;  /* 0x00000020ff657803 */ /* 0x000fe20000000000 */
[----:B------:R-:W0:Y:S08]  /*0710*/  @P5 LDC.64 R2, c[0x0][0x3d0] ;  /* 0x0000f400ff025b82 */ /* 0x000e300000000a00 */
[----:B------:R-:W1:Y:S08]  /*0720*/  @P0 LDC.64 R6, c[0x0][0x3d0] ;  /* 0x0000f400ff060b82 */ /* 0x000e700000000a00 */
[----:B------:R-:W2:Y:S08]  /*0730*/  @P1 LDC.64 R16, c[0x0][0x3d0] ;  /* 0x0000f400ff101b82 */ /* 0x000eb00000000a00 */
[----:B------:R-:W3:Y:S01]  /*0740*/  @P2 LDC.64 R18, c[0x0][0x3d0] ;  /* 0x0000f400ff122b82 */ /* 0x000ee20000000a00 */
[C---:B0-----:R-:W-:Y:S01]  /*0750*/  @P5 IMAD.WIDE.U32 R4, R0.reuse, 0x10, R2 ;  /* 0x0000001000045825 */ /* 0x041fe200078e0002 */
[----:B------:R-:W-:-:S04]  /*0760*/  @P5 LOP3.LUT R0, R0, 0x20, RZ, 0xfc, !PT ;  /* 0x0000002000005812 */ /* 0x000fc800078efcff */
[----:B------:R-:W5:Y:S02]  /*0770*/  @P5 LDG.E.128 R12, desc[UR8][R4.64] ;  /* 0x00000008040c5981 */ /* 0x000f64000c1e1d00 */
[----:B------:R-:W0:Y:S01]  /*0780*/  @P3 LDC.64 R24, c[0x0][0x3d0] ;  /* 0x0000f400ff183b82 */ /* 0x000e220000000a00 */
[C---:B-1----:R-:W-:Y:S01]  /*0790*/  @P0 IMAD.WIDE.U32 R6, R0.reuse, 0x10, R6 ;  /* 0x0000001000060825 */ /* 0x042fe200078e0006 */
[----:B------:R-:W-:-:S04]  /*07a0*/  @P0 IADD3 R0, PT, PT, R0, 0x20, RZ ;  /* 0x0000002000000810 */ /* 0x000fc80007ffe0ff */
[----:B------:R-:W5:Y:S02]  /*07b0*/  @P0 LDG.E.128 R20, desc[UR8][R6.64] ;  /* 0x0000000806140981 */ /* 0x000f64000c1e1d00 */
[----:B------:R-:W1:Y:S01]  /*07c0*/  @P4 LDC.64 R2, c[0x0][0x3d0] ;  /* 0x0000f400ff024b82 */ /* 0x000e620000000a00 */
[----:B--2---:R-:W-:-:S04]  /*07d0*/  @P1 IMAD.WIDE.U32 R16, R0, 0x10, R16 ;  /* 0x0000001000101825 */ /* 0x004fc800078e0010 */
[----:B------:R-:W-:Y:S01]  /*07e0*/  @P1 VIADD R0, R0, 0x20 ;  /* 0x0000002000001836 */ /* 0x000fe20000000000 */
[----:B------:R-:W5:Y:S03]  /*07f0*/  @P1 LDG.E.128 R28, desc[UR8][R16.64] ;  /* 0x00000008101c1981 */ /* 0x000f66000c1e1d00 */
[----:B---3--:R-:W-:-:S04]  /*0800*/  @P2 IMAD.WIDE.U32 R18, R0, 0x10, R18 ;  /* 0x0000001000122825 */ /* 0x008fc800078e0012 */
[----:B------:R-:W-:Y:S01]  /*0810*/  @P2 VIADD R0, R0, 0x20 ;  /* 0x0000002000002836 */ /* 0x000fe20000000000 */
[----:B------:R-:W5:Y:S03]  /*0820*/  @P2 LDG.E.128 R36, desc[UR8][R18.64] ;  /* 0x0000000812242981 */ /* 0x000f66000c1e1d00 */
[C---:B0-----:R-:W-:Y:S01]  /*0830*/  @P3 IMAD.WIDE.U32 R24, R0.reuse, 0x10, R24 ;  /* 0x0000001000183825 */ /* 0x041fe200078e0018 */
[----:B------:R-:W-:Y:S02]  /*0840*/  @P3 IADD3 R0, PT, PT, R0, 0x20, RZ ;  /* 0x0000002000003810 */ /* 0x000fe40007ffe0ff */
[----:B------:R-:W-:Y:S02]  /*0850*/  CS2R R48, SRZ ;  /* 0x0000000000307805 */ /* 0x000fe4000001ff00 */
[----:B------:R-:W-:Y:S02]  /*0860*/  CS2R R42, SRZ ;  /* 0x00000000002a7805 */ /* 0x000fe4000001ff00 */
[----:B------:R-:W-:Y:S01]  /*0870*/  CS2R R40, SRZ ;  /* 0x0000000000287805 */ /* 0x000fe2000001ff00 */
[----:B------:R0:W5:Y:S01]  /*0880*/  @P3 LDG.E.128 R44, desc[UR8][R24.64] ;  /* 0x00000008182c3981 */ /* 0x000162000c1e1d00 */
[----:B-1----:R-:W-:-:S05]  /*0890*/  @P4 IMAD.WIDE.U32 R2, R0, 0x10, R2 ;  /* 0x0000001000024825 */ /* 0x002fca00078e0002 */
[----:B------:R1:W5:Y:S01]  /*08a0*/  @P4 LDG.E.128 R52, desc[UR8][R2.64] ;  /* 0x0000000802344981 */ /* 0x000362000c1e1d00 */
[----:B------:R-:W-:Y:S02]  /*08b0*/  CS2R R34, SRZ ;  /* 0x0000000000227805 */ /* 0x000fe4000001ff00 */
[----:B------:R-:W-:Y:S02]  /*08c0*/  CS2R R32, SRZ ;  /* 0x0000000000207805 */ /* 0x000fe4000001ff00 */
[----:B------:R-:W-:Y:S02]  /*08d0*/  CS2R R26, SRZ ;  /* 0x00000000001a7805 */ /* 0x000fe4000001ff00 */
[----:B0-----:R-:W-:Y:S02]  /*08e0*/  CS2R R24, SRZ ;  /* 0x0000000000187805 */ /* 0x001fe4000001ff00 */
[----:B------:R-:W-:Y:S02]  /*08f0*/  CS2R R18, SRZ ;  /* 0x0000000000127805 */ /* 0x000fe4000001ff00 */
[----:B------:R-:W-:-:S02]  /*0900*/  CS2R R16, SRZ ;  /* 0x0000000000107805 */ /* 0x000fc4000001ff00 */
[----:B------:R-:W-:Y:S02]  /*0910*/  @P4 CS2R R58, SRZ ;  /* 0x00000000003a4805 */ /* 0x000fe4000001ff00 */
[----:B-1----:R-:W-:-:S07]  /*0920*/  @P4 CS2R R56, SRZ ;  /* 0x0000000000384805 */ /* 0x002fce000001ff00 */
.L_x_16532:
[----:B------:R-:W-:Y:S05]  /*0930*/  BSYNC.RECONVERGENT B0 ;  /* 0x0000000000007941 */ /* 0x000fea0003800200 */
.L_x_16530:
[----:B------:R-:W0:Y:S02]  /*0940*/  LDCU UR4, c[0x0][0x384] ;  /* 0x00007080ff0477ac */ /* 0x000e240008000800 */
[----:B0-----:R-:W-:-:S13]  /*0950*/  ISETP.GE.AND P0, PT, R99, UR4, PT ;  /* 0x0000000463007c0c */ /* 0x001fda000bf06270 */
[----:B------:R-:W-:Y:S05]  /*0960*/  @P0 EXIT ;  /* 0x000000000000094d */ /* 0x000fea0003800000 */
[----:B------:R-:W-:Y:S01]  /*0970*/  IMAD.HI.U32 R3, R98, -0x326172a9, RZ ;  /* 0xcd9e8d5762037827 */ /* 0x000fe200078e00ff */
[----:B------:R-:W-:Y:S01]  /*0980*/  BSSY B0, `(.L_x_16533) ;  /* 0x000186c000007945 */ /* 0x000fe20003800000 */
[----:B------:R-:W-:Y:S01]  /*0990*/  LOP3.LUT R8, R8, 0x3, RZ, 0xc0, !PT ;  /* 0x0000000308087812 */ /* 0x000fe200078ec0ff */
[----:B------:R-:W0:Y:S01]  /*09a0*/  LDCU UR12, c[0x0][0x408] ;  /* 0x00008100ff0c77ac */ /* 0x000e220008000800 */
[C---:B------:R-:W-:Y:S01]  /*09b0*/  IMAD.HI.U32 R0, R97.reuse, -0x2daee0ad, RZ ;  /* 0xd2511f5361007827 */ /* 0x040fe200078e00ff */
[----:B------:R-:W-:Y:S01]  /*09c0*/  LOP3.LUT R3, R96, UR6, R3, 0x96, !PT ;  /* 0x0000000660037c12 */ /* 0x000fe2000f8e9603 */
[----:B------:R-:W1:Y:S02]  /*09d0*/  LDCU UR33, c[0x0][0x388] ;  /* 0x00007100ff2177ac */ /* 0x000e640008000800 */
[----:B------:R-:W-:Y:S01]  /*09e0*/  IMAD R5, R98, -0x326172a9, RZ ;  /* 0xcd9e8d5762057824 */ /* 0x000fe200078e02ff */
[----:B------:R-:W-:Y:S01]  /*09f0*/  LOP3.LUT R0, R0, UR7, RZ, 0x3c, !PT ;  /* 0x0000000700007c12 */ /* 0x000fe2000f8e3cff */
[----:B------:R-:W-:Y:S01]  /*0a00*/  IMAD R7, R97, -0x2daee0ad, RZ ;  /* 0xd2511f5361077824 */ /* 0x000fe200078e02ff */
[----:B------:R-:W2:Y:S01]  /*0a10*/  LDCU.U8 UR13, c[0x0][0x410] ;  /* 0x00008200ff0d77ac */ /* 0x000ea20008000000 */
[----:B------:R-:W-:Y:S01]  /*0a20*/  IMAD.HI.U32 R4, R3, -0x2daee0ad, RZ ;  /* 0xd2511f5303047827 */ /* 0x000fe200078e00ff */
[----:B------:R-:W3:Y:S03]  /*0a30*/  LDCU UR14, c[0x0][0x448] ;  /* 0x00008900ff0e77ac */ /* 0x000ee60008000800 */
[C---:B------:R-:W-:Y:S01]  /*0a40*/  IMAD.HI.U32 R2, R0.reuse, -0x326172a9, RZ ;  /* 0xcd9e8d5700027827 */ /* 0x040fe200078e00ff */
[----:B------:R-:W-:Y:S01]  /*0a50*/  LOP3.LUT R4, R7, UR16, R4, 0x96, !PT ;  /* 0x0000001007047c12 */ /* 0x000fe2000f8e9604 */
[----:B------:R-:W4:Y:S02]  /*0a60*/  LDCU.64 UR4, c[0x0][0x398] ;  /* 0x00007300ff0477ac */ /* 0x000f240008000a00 */
[----:B------:R-:W-:Y:S01]  /*0a70*/  IMAD R6, R3, -0x2daee0ad, RZ ;  /* 0xd2511f5303067824 */ /* 0x000fe200078e02ff */
[----:B------:R-:W-:Y:S01]  /*0a80*/  LOP3.LUT R2, R5, UR15, R2, 0x96, !PT ;  /* 0x0000000f05027c12 */ /* 0x000fe2000f8e9602 */
[----:B------:R-:W-:Y:S01]  /*0a90*/  IMAD R5, R0, -0x326172a9, RZ ;  /* 0xcd9e8d5700057824 */ /* 0x000fe200078e02ff */
[----:B------:R-:W0:Y:S01]  /*0aa0*/  LDCU.64 UR10, c[0x0][0x3a0] ;  /* 0x00007400ff0a77ac */ /* 0x000e220008000a00 */
        /* <DEDUP_REMOVED lines=49> */
.L_x_16936:
        /* <DEDUP_REMOVED lines=40> */
.L_x_16539:
        /* <DEDUP_REMOVED lines=13> */
.L_x_16541:
[----:B------:R-:W-:Y:S05]  /*1110*/  BSYNC.RECONVERGENT B3 ;  /* 0x0000000000037941 */ /* 0x000fea0003800200 */
.L_x_16540:
        /* <DEDUP_REMOVED lines=43> */
.L_x_16538:
[----:B------:R-:W-:Y:S05]  /*13d0*/  BSYNC.RECONVERGENT B2 ;  /* 0x0000000000027941 */ /* 0x000fea0003800200 */
.L_x_16537:
        /* <DEDUP_REMOVED lines=18> */
.L_x_16544:
        /* <DEDUP_REMOVED lines=13> */
.L_x_16546:
[----:B------:R-:W-:Y:S05]  /*15d0*/  BSYNC.RECONVERGENT B3 ;  /* 0x0000000000037941 */ /* 0x000fea0003800200 */
.L_x_16545:
        /* <DEDUP_REMOVED lines=43> */
.L_x_16543:
[----:B------:R-:W-:Y:S05]  /*1890*/  BSYNC.RECONVERGENT B2 ;  /* 0x0000000000027941 */ /* 0x000fea0003800200 */
.L_x_16542:
        /* <DEDUP_REMOVED lines=16> */
.L_x_16549:
        /* <DEDUP_REMOVED lines=13> */
.L_x_16551:
[----:B------:R-:W-:Y:S05]  /*1a70*/  BSYNC.RECONVERGENT B3 ;  /* 0x0000000000037941 */ /* 0x000fea0003800200 */
.L_x_16550:
        /* <DEDUP_REMOVED lines=43> */
.L_x_16548:
[----:B------:R-:W-:Y:S05]  /*1d30*/  BSYNC.RECONVERGENT B2 ;  /* 0x0000000000027941 */ /* 0x000fea0003800200 */
.L_x_16547:
        /* <DEDUP_REMOVED lines=16> */
.L_x_16554:
        /* <DEDUP_REMOVED lines=13> */
.L_x_16556:
[----:B------:R-:W-:Y:S05]  /*1f10*/  BSYNC.RECONVERGENT B3 ;  /* 0x0000000000037941 */ /* 0x000fea0003800200 */
.L_x_16555:
        /* <DEDUP_REMOVED lines=43> */
.L_x_16553:
[----:B------:R-:W-:Y:S05]  /*21d0*/  BSYNC.RECONVERGENT B2 ;  /* 0x0000000000027941 */ /* 0x000fea0003800200 */
.L_x_16552:
        /* <DEDUP_REMOVED lines=17> */
.L_x_16536:
        /* <DEDUP_REMOVED lines=16> */
.L_x_16560:
        /* <DEDUP_REMOVED lines=13> */
.L_x_16562:
[----:B------:R-:W-:Y:S05]  /*24c0*/  BSYNC.RECONVERGENT B3 ;  /* 0x0000000000037941 */ /* 0x000fea0003800200 */
.L_x_16561:
        /* <DEDUP_REMOVED lines=42> */
.L_x_16559:
[----:B------:R-:W-:Y:S05]  /*2770*/  BSYNC.RECONVERGENT B2 ;  /* 0x0000000000027941 */ /* 0x000fea0003800200 */
.L_x_16558:
        /* <DEDUP_REMOVED lines=20> */
.L_x_16565:
        /* <DEDUP_REMOVED lines=13> */
.L_x_16567:
[----:B------:R-:W-:Y:S05]  /*2990*/  BSYNC.RECONVERGENT B3 ;  /* 0x0000000000037941 */ /* 0x000fea0003800200 */
.L_x_16566:
        /* <DEDUP_REMOVED lines=43> */
.L_x_16564:
[----:B------:R-:W-:Y:S05]  /*2c50*/  BSYNC.RECONVERGENT B2 ;  /* 0x0000000000027941 */ /* 0x000fea0003800200 */
.L_x_16563:
        /* <DEDUP_REMOVED lines=15> */
.L_x_16570:
        /* <DEDUP_REMOVED lines=13> */
.L_x_16572:
[----:B------:R-:W-:Y:S05]  /*2e20*/  BSYNC.RECONVERGENT B3 ;  /* 0x0000000000037941 */ /* 0x000fea0003800200 */
.L_x_16571:
        /* <DEDUP_REMOVED lines=43> */
.L_x_16569:
[----:B------:R-:W-:Y:S05]  /*30e0*/  BSYNC.RECONVERGENT B2 ;  /* 0x0000000000027941 */ /* 0x000fea0003800200 */
.L_x_16568:
        /* <DEDUP_REMOVED lines=17> */
.L_x_16575:
        /* <DEDUP_REMOVED lines=13> */
.L_x_16577:
[----:B------:R-:W-:Y:S05]  /*32d0*/  BSYNC.RECONVERGENT B3 ;  /* 0x0000000000037941 */ /* 0x000fea0003800200 */
.L_x_16576:
        /* <DEDUP_REMOVED lines=43> */
.L_x_16574:
[----:B------:R-:W-:Y:S05]  /*3590*/  BSYNC.RECONVERGENT B2 ;  /* 0x0000000000027941 */ /* 0x000fea0003800200 */
.L_x_16573:
        /* <DEDUP_REMOVED lines=15> */
.L_x_16580:
        /* <DEDUP_REMOVED lines=13> */
.L_x_16582:
[----:B------:R-:W-:Y:S05]  /*3760*/  BSYNC.RECONVERGENT B3 ;  /* 0x0000000000037941 */ /* 0x000fea0003800200 */
.L_x_16581:
        /* <DEDUP_REMOVED lines=43> */
.L_x_16579:
[----:B------:R-:W-:Y:S05]  /*3a20*/  BSYNC.RECONVERGENT B2 ;  /* 0x0000000000027941 */ /* 0x000fea0003800200 */
.L_x_16578:
        /* <DEDUP_REMOVED lines=17> */
.L_x_16585:
        /* <DEDUP_REMOVED lines=13> */
.L_x_16587:
[----:B------:R-:W-:Y:S05]  /*3c10*/  BSYNC.RECONVERGENT B3 ;  /* 0x0000000000037941 */ /* 0x000fea0003800200 */
.L_x_16586:
        /* <DEDUP_REMOVED lines=43> */
.L_x_16584:
[----:B------:R-:W-:Y:S05]  /*3ed0*/  BSYNC.RECONVERGENT B2 ;  /* 0x0000000000027941 */ /* 0x000fea0003800200 */
.L_x_16583:
        /* <DEDUP_REMOVED lines=15> */
.L_x_16590:
        /* <DEDUP_REMOVED lines=13> */
.L_x_16592:
[----:B------:R-:W-:Y:S05]  /*40a0*/  BSYNC.RECONVERGENT B3 ;  /* 0x0000000000037941 */ /* 0x000fea0003800200 */
.L_x_16591:
        /* <DEDUP_REMOVED lines=43> */
.L_x_16589:
[----:B------:R-:W-:Y:S05]  /*4360*/  BSYNC.RECONVERGENT B2 ;  /* 0x0000000000027941 */ /* 0x000fea0003800200 */
.L_x_16588:
        /* <DEDUP_REMOVED lines=17> */
.L_x_16595:
        /* <DEDUP_REMOVED lines=15> */
.L_x_16597:
[----:B------:R-:W-:Y:S05]  /*4570*/  BSYNC.RECONVERGENT B3 ;  /* 0x0000000000037941 */ /* 0x000fea0003800200 */
.L_x_16596:
        /* <DEDUP_REMOVED lines=43> */
.L_x_16594:
[----:B------:R-:W-:Y:S05]  /*4830*/  BSYNC.RECONVERGENT B2 ;  /* 0x0000000000027941 */ /* 0x000fea0003800200 */
.L_x_16593:
[-C--:B------:R-:W-:Y:S01]  /*4840*/  FMUL.FTZ R3, R60, R93.reuse ;  /* 0x0000005d3c037220 */ /* 0x080fe20000410000 */
[----:B------:R-:W-:Y:S02]  /*4850*/  FSETP.GTU.FTZ.AND P6, PT, R103, R0, PT ;  /* 0x000000006700720b */ /* 0x000fe40003fdc000 */
[----:B------:R-:W-:Y:S01]  /*4860*/  I2FP.F32.U32 R5, R2 ;  /* 0x0000000200057245 */ /* 0x000fe20000201000 */
[-C--:B------:R-:W-:Y:S01]  /*4870*/  FMUL.FTZ R2, R63, R93.reuse ;  /* 0x0000005d3f027220 */ /* 0x080fe20000410000 */
[----:B------:R-:W-:Y:S01]  /*4880*/  FSEL R68, R3, RZ, !P6 ;  /* 0x000000ff03447208 */ /* 0x000fe20007000000 */
[-C--:B------:R-:W-:Y:S01]  /*4890*/  FMUL.FTZ R3, R61, R93.reuse ;  /* 0x0000005d3d037220 */ /* 0x080fe20000410000 */
        /* <DEDUP_REMOVED lines=20> */
[----:B------:R-:W-:Y:S01]  /*49e0*/  PRMT R0, R5, 0x7610, R0 ;  /* 0x0000761005007816 */ /* 0x000fe20000000000 */
[----:B------:R-:W-:Y:S01]  /*49f0*/  FADD.FTZ R71, R2, R71 ;  /* 0x0000004702477221 */ /* 0x000fe20000010000 */
[----:B------:R-:W-:Y:S01]  /*4a00*/  @P1 FADD.FTZ R68, R64, R68 ;  /* 0x0000004440441221 */ /* 0x000fe20000010000 */
[----:B------:R-:W-:Y:S01]  /*4a10*/  @P1 FADD.FTZ R70, R66, R70 ;  /* 0x0000004642461221 */ /* 0x000fe20000010000 */
[----:B------:R-:W-:Y:S01]  /*4a20*/  SEL R2, RZ, 0x1, P6 ;  /* 0x00000001ff027807 */ /* 0x000fe20003000000 */
[----:B------:R-:W-:-:S07]  /*4a30*/  @P1 FADD.FTZ R71, R67, R71 ;  /* 0x0000004743471221 */ /* 0x000fce0000010000 */
.L_x_16557:
        /* <DEDUP_REMOVED lines=24> */
.L_x_16598:
[----:B01----:R-:W-:Y:S01]  /*4bc0*/  MOV R5, R92 ;  /* 0x0000005c00057202 */ /* 0x003fe20000000f00 */
[----:B------:R-:W-:-:S07]  /*4bd0*/  VIADD R92, R102, 0x20 ;  /* 0x00000020665c7836 */ /* 0x000fce0000000000 */
.L_x_16535:
[----:B------:R-:W-:Y:S05]  /*4be0*/  BSYNC.RECONVERGENT B1 ;  /* 0x0000000000017941 */ /* 0x000fea0003800200 */
.L_x_16534:
        /* <DEDUP_REMOVED lines=34> */
.L_x_16604:
        /* <DEDUP_REMOVED lines=13> */
.L_x_16606:
[----:B------:R-:W-:Y:S05]  /*4ee0*/  BSYNC.RECONVERGENT B3 ;  /* 0x0000000000037941 */ /* 0x000fea0003800200 */
.L_x_16605:
        /* <DEDUP_REMOVED lines=40> */
[----:B------:R-:W-:Y:S02]  /*5170*/  MOV R6, R104 ;  /* 0x0000006800067202 */ /* 0x000fe40000000f00 */
[----:B------:R-:W-:-:S07]  /*5180*/  LOP3.LUT R11, R2, UR32, R95, 0x96, !PT ;  /* 0x00000020020b7c12 */ /* 0x000fce000f8e965f */
.L_x_16603:
[----:B------:R-:W-:Y:S05]  /*5190*/  BSYNC.RECONVERGENT B2 ;  /* 0x0000000000027941 */ /* 0x000fea0003800200 */
.L_x_16602:
[----:B------:R-:W0:Y:S01]  /*51a0*/  LDC R0, c[0x0][0x404] ;  /* 0x00010100ff007b82 */ /* 0x000e220000000800 */
[----:B------:R-:W-:Y:S01]  /*51b0*/  I2FP.F32.U32 R4, R3 ;  /* 0x0000000300047245 */ /* 0x000fe20000201000 */
[----:B------:R-:W-:Y:S01]  /*51c0*/  HFMA2 R3, -RZ, RZ, 0.1171875, 0 ;  /* 0x2f800000ff037431 */ /* 0x000fe200000001ff */
[----:B------:R-:W-:Y:S01]  /*51d0*/  ISETP.NE.AND P3, PT, R93, 0x1, PT ;  /* 0x000000015d00780c */ /* 0x000fe20003f65270 */
[----:B------:R-:W-:Y:S01]  /*51e0*/  BSSY.RECONVERGENT B2, `(.L_x_16607) ;  /* 0x0000049000027945 */ /* 0x000fe20003800200 */
[----:B------:R-:W-:-:S03]  /*51f0*/  IMAD.MOV.U32 R95, RZ, RZ, 0x2 ;  /* 0x00000002ff5f7424 */ /* 0x000fc600078e00ff */
[----:B------:R-:W1:Y:S01]  /*5200*/  LDC R2, c[0x0][0x408] ;  /* 0x00010200ff027b82 */ /* 0x000e620000000800 */
[----:B------:R-:W-:Y:S01]  /*5210*/  FFMA.FTZ R5, R4, R3, 1.1641532182693481445e-10 ;  /* 0x2f00000004057423 */ /* 0x000fe20000010003 */
[----:B------:R-:W-:-:S04]  /*5220*/  IMAD.MOV.U32 R4, RZ, RZ, R6 ;  /* 0x000000ffff047224 */ /* 0x000fc800078e0006 */
[----:B0-----:R-:W-:Y:S01]  /*5230*/  FSETP.LE.FTZ.AND P2, PT, R5, R0, PT ;  /* 0x000000000500720b */ /* 0x001fe20003f53000 */
[----:B-1---5:R-:W-:Y:S01]  /*5240*/  FMUL.FTZ R72, R72, R2 ;  /* 0x0000000248487220 */ /* 0x022fe20000410000 */
        /* <DEDUP_REMOVED lines=9> */
.L_x_16609:
        /* <DEDUP_REMOVED lines=13> */
.L_x_16611:
[----:B------:R-:W-:Y:S05]  /*53b0*/  BSYNC.RECONVERGENT B3 ;  /* 0x0000000000037941 */ /* 0x000fea0003800200 */
.L_x_16610:
        /* <DEDUP_REMOVED lines=43> */
.L_x_16608:
[----:B------:R-:W-:Y:S05]  /*5670*/  BSYNC.RECONVERGENT B2 ;  /* 0x0000000000027941 */ /* 0x000fea0003800200 */
.L_x_16607:
        /* <DEDUP_REMOVED lines=15> */
.L_x_16614:
        /* <DEDUP_REMOVED lines=13> */
.L_x_16616:
[----:B------:R-:W-:Y:S05]  /*5840*/  BSYNC.RECONVERGENT B3 ;  /* 0x0000000000037941 */ /* 0x000fea0003800200 */
.L_x_16615:
        /* <DEDUP_REMOVED lines=43> */
.L_x_16613:
[----:B------:R-:W-:Y:S05]  /*5b00*/  BSYNC.RECONVERGENT B2 ;  /* 0x0000000000027941 */ /* 0x000fea0003800200 */
.L_x_16612:
[----:B------:R-:W-:Y:S01]  /*5b10*/  ISETP.NE.AND P4, PT, R103, 0x1, PT ;  /* 0x000000016700780c */ /* 0x000fe20003f85270 */
[----:B------:R-:W-:Y:S01]  /*5b20*/  BSSY.RECONVERGENT B2, `(.L_x_16617) ;  /* 0x0000049000027945 */ /* 0x000fe20003800200 */
[----:B------:R-:W-:Y:S01]  /*5b30*/  I2FP.F32.U32 R4, R8 ;  /* 0x0000000800047245 */ /* 0x000fe20000201000 */
[----:B------:R-:W-:Y:S01]  /*5b40*/  IMAD.MOV.U32 R95, RZ, RZ, 0x2 ;  /* 0x00000002ff5f7424 */ /* 0x000fe200078e00ff */
[----:B------:R-:W-:-:S03]  /*5b50*/  MOV R8, R6 ;  /* 0x0000000600087202 */ /* 0x000fc60000000f00 */
        /* <DEDUP_REMOVED lines=12> */
.L_x_16619:
        /* <DEDUP_REMOVED lines=13> */
.L_x_16621:
[----:B------:R-:W-:Y:S05]  /*5cf0*/  BSYNC.RECONVERGENT B3 ;  /* 0x0000000000037941 */ /* 0x000fea0003800200 */
.L_x_16620:
        /* <DEDUP_REMOVED lines=43> */
.L_x_16618:
[----:B------:R-:W-:Y:S05]  /*5fb0*/  BSYNC.RECONVERGENT B2 ;  /* 0x0000000000027941 */ /* 0x000fea0003800200 */
.L_x_16617:
        /* <DEDUP_REMOVED lines=15> */
.L_x_16624:
        /* <DEDUP_REMOVED lines=13> */
.L_x_16626:
[----:B------:R-:W-:Y:S05]  /*6180*/  BSYNC.RECONVERGENT B3 ;  /* 0x0000000000037941 */ /* 0x000fea0003800200 */
.L_x_16625:
        /* <DEDUP_REMOVED lines=43> */
.L_x_16623:
[----:B------:R-:W-:Y:S05]  /*6440*/  BSYNC.RECONVERGENT B2 ;  /* 0x0000000000027941 */ /* 0x000fea0003800200 */
.L_x_16622:
        /* <DEDUP_REMOVED lines=17> */
.L_x_16629:
        /* <DEDUP_REMOVED lines=13> */
.L_x_16631:
[----:B------:R-:W-:Y:S05]  /*6630*/  BSYNC.RECONVERGENT B3 ;  /* 0x0000000000037941 */ /* 0x000fea0003800200 */
.L_x_16630:
        /* <DEDUP_REMOVED lines=43> */
.L_x_16628:
[----:B------:R-:W-:Y:S05]  /*68f0*/  BSYNC.RECONVERGENT B2 ;  /* 0x0000000000027941 */ /* 0x000fea0003800200 */
.L_x_16627:
        /* <DEDUP_REMOVED lines=15> */
.L_x_16634:
        /* <DEDUP_REMOVED lines=13> */
.L_x_16636:
[----:B------:R-:W-:Y:S05]  /*6ac0*/  BSYNC.RECONVERGENT B3 ;  /* 0x0000000000037941 */ /* 0x000fea0003800200 */
.L_x_16635:
        /* <DEDUP_REMOVED lines=43> */
.L_x_16633:
[----:B------:R-:W-:Y:S05]  /*6d80*/  BSYNC.RECONVERGENT B2 ;  /* 0x0000000000027941 */ /* 0x000fea0003800200 */
.L_x_16632:
[----:B------:R-:W-:Y:S01]  /*6d90*/  ISETP.NE.AND P6, PT, R105, 0x1, PT ;  /* 0x000000016900780c */ /* 0x000fe20003fc5270 */
[----:B------:R-:W-:Y:S01]  /*6da0*/  BSSY.RECONVERGENT B2, `(.L_x_16637) ;  /* 0x000004b000027945 */ /* 0x000fe20003800200 */
[----:B------:R-:W-:Y:S01]  /*6db0*/  I2FP.F32.U32 R8, R95 ;  /* 0x0000005f00087245 */ /* 0x000fe20000201000 */
[----:B------:R-:W-:Y:S01]  /*6dc0*/  FMUL.FTZ R75, R75, R2 ;  /* 0x000000024b4b7220 */ /* 0x000fe20000410000 */
        /* <DEDUP_REMOVED lines=13> */
.L_x_16639:
        /* <DEDUP_REMOVED lines=15> */
.L_x_16641:
[----:B------:R-:W-:Y:S05]  /*6f90*/  BSYNC.RECONVERGENT B3 ;  /* 0x0000000000037941 */ /* 0x000fea0003800200 */
.L_x_16640:
        /* <DEDUP_REMOVED lines=43> */
.L_x_16638:
[----:B------:R-:W-:Y:S05]  /*7250*/  BSYNC.RECONVERGENT B2 ;  /* 0x0000000000027941 */ /* 0x000fea0003800200 */
.L_x_16637:
[----:B------:R-:W-:Y:S01]  /*7260*/  FMUL.FTZ R95, R60, R2 ;  /* 0x000000023c5f7220 */ /* 0x000fe20000410000 */
[----:B------:R-:W-:Y:S01]  /*7270*/  FSETP.GTU.FTZ.AND P6, PT, R5, R0, PT ;  /* 0x000000000500720b */ /* 0x000fe20003fdc000 */
[----:B------:R-:W-:Y:S01]  /*7280*/  FMUL.FTZ R5, R61, R2 ;  /* 0x000000023d057220 */ /* 0x000fe20000410000 */
[----:B------:R-:W-:Y:S02]  /*7290*/  I2FP.F32.U32 R104, R103 ;  /* 0x0000006700687245 */ /* 0x000fe40000201000 */
[----:B------:R-:W-:Y:S02]  /*72a0*/  FSEL R95, R95, RZ, !P6 ;  /* 0x000000ff5f5f7208 */ /* 0x000fe40007000000 */
[----:B------:R-:W-:Y:S01]  /*72b0*/  SEL R105, RZ, 0x1, P6 ;  /* 0x00000001ff697807 */ /* 0x000fe20003000000 */
[----:B------:R-:W-:Y:S01]  /*72c0*/  FFMA.FTZ R3, R104, R3, 1.1641532182693481445e-10 ;  /* 0x2f00000068037423 */ /* 0x000fe20000010003 */
[----:B------:R-:W-:Y:S02]  /*72d0*/  FSETP.GTU.FTZ.AND P6, PT, R73, R0, PT ;  /* 0x000000004900720b */ /* 0x000fe40003fdc000 */
[----:B------:R-:W-:-:S02]  /*72e0*/  FSEL R72, R72, RZ, P2 ;  /* 0x000000ff48487208 */ /* 0x000fc40001000000 */
[----:B------:R-:W-:Y:S01]  /*72f0*/  FSEL R73, R5, RZ, !P6 ;  /* 0x000000ff05497208 */ /* 0x000fe20007000000 */
[-C--:B------:R-:W-:Y:S01]  /*7300*/  FMUL.FTZ R5, R62, R2.reuse ;  /* 0x000000023e057220 */ /* 0x080fe20000410000 */
[----:B------:R-:W-:Y:S01]  /*7310*/  SEL R106, RZ, 0x1, P6 ;  /* 0x00000001ff6a7807 */ /* 0x000fe20003000000 */
[----:B------:R-:W-:Y:S01]  /*7320*/  FMUL.FTZ R2, R63, R2 ;  /* 0x000000023f027220 */ /* 0x000fe20000410000 */
[-C--:B------:R-:W-:Y:S01]  /*7330*/  FSETP.GTU.FTZ.AND P6, PT, R93, R0.reuse, PT ;  /* 0x000000005d00720b */ /* 0x080fe20003fdc000 */
[----:B------:R-:W-:Y:S01]  /*7340*/  FADD.FTZ R72, R72, R95 ;  /* 0x0000005f48487221 */ /* 0x000fe20000010000 */
[----:B------:R-:W-:Y:S02]  /*7350*/  FSEL R4, R4, RZ, P3 ;  /* 0x000000ff04047208 */ /* 0x000fe40001800000 */
[----:B------:R-:W-:Y:S01]  /*7360*/  FSEL R5, R5, RZ, !P6 ;  /* 0x000000ff05057208 */ /* 0x000fe20007000000 */
[----:B------:R-:W-:Y:S01]  /*7370*/  @P1 FADD.FTZ R72, R64, R72 ;  /* 0x0000004840481221 */ /* 0x000fe20000010000 */
        /* <DEDUP_REMOVED lines=14> */
[----:B------:R-:W-:Y:S01]  /*7460*/  PRMT R2, R93, 0x7610, R2 ;  /* 0x000076105d027816 */ /* 0x000fe20000000002 */
[----:B------:R-:W-:Y:S06]  /*7470*/  BRA `(.L_x_16642) ;  /* 0x0000001000e47947 */ /* 0x000fec0003800000 */
.L_x_16601:
        /* <DEDUP_REMOVED lines=16> */
.L_x_16645:
        /* <DEDUP_REMOVED lines=13> */
.L_x_16647:
[----:B------:R-:W-:Y:S05]  /*7650*/  BSYNC.RECONVERGENT B3 ;  /* 0x0000000000037941 */ /* 0x000fea0003800200 */
.L_x_16646:
        /* <DEDUP_REMOVED lines=42> */
.L_x_16644:
[----:B------:R-:W-:Y:S05]  /*7900*/  BSYNC.RECONVERGENT B2 ;  /* 0x0000000000027941 */ /* 0x000fea0003800200 */
.L_x_16643:
        /* <DEDUP_REMOVED lines=18> */
.L_x_16650:
        /* <DEDUP_REMOVED lines=13> */
.L_x_16652:
[----:B------:R-:W-:Y:S05]  /*7b00*/  BSYNC.RECONVERGENT B3 ;  /* 0x0000000000037941 */ /* 0x000fea0003800200 */
.L_x_16651:
        /* <DEDUP_REMOVED lines=43> */
.L_x_16649:
[----:B------:R-:W-:Y:S05]  /*7dc0*/  BSYNC.RECONVERGENT B2 ;  /* 0x0000000000027941 */ /* 0x000fea0003800200 */
.L_x_16648:
        /* <DEDUP_REMOVED lines=16> */
.L_x_16655:
        /* <DEDUP_REMOVED lines=13> */
.L_x_16657:
[----:B------:R-:W-:Y:S05]  /*7fa0*/  BSYNC.RECONVERGENT B3 ;  /* 0x0000000000037941 */ /* 0x000fea0003800200 */
.L_x_16656:
        /* <DEDUP_REMOVED lines=43> */
.L_x_16654:
[----:B------:R-:W-:Y:S05]  /*8260*/  BSYNC.RECONVERGENT B2 ;  /* 0x0000000000027941 */ /* 0x000fea0003800200 */
.L_x_16653:
        /* <DEDUP_REMOVED lines=16> */
.L_x_16660:
        /* <DEDUP_REMOVED lines=13> */
.L_x_16662:
[----:B------:R-:W-:Y:S05]  /*8440*/  BSYNC.RECONVERGENT B3 ;  /* 0x0000000000037941 */ /* 0x000fea0003800200 */
.L_x_16661:
        /* <DEDUP_REMOVED lines=43> */
.L_x_16659:
[----:B------:R-:W-:Y:S05]  /*8700*/  BSYNC.RECONVERGENT B2 ;  /* 0x0000000000027941 */ /* 0x000fea0003800200 */
.L_x_16658:
        /* <DEDUP_REMOVED lines=16> */
.L_x_16642:
        /* <DEDUP_REMOVED lines=24> */
.L_x_16663:
[----:B01----:R-:W-:Y:S02]  /*8990*/  IMAD.MOV.U32 R5, RZ, RZ, R94 ;  /* 0x000000ffff057224 */ /* 0x003fe400078e005e */
[----:B------:R-:W-:-:S07]  /*89a0*/  VIADD R92, R92, 0x20 ;  /* 0x000000205c5c7836 */ /* 0x000fce0000000000 */
.L_x_16600:
[----:B------:R-:W-:Y:S05]  /*89b0*/  BSYNC.RECONVERGENT B1 ;  /* 0x0000000000017941 */ /* 0x000fea0003800200 */
.L_x_16599:
        /* <DEDUP_REMOVED lines=34> */
.L_x_16669:
        /* <DEDUP_REMOVED lines=13> */
.L_x_16671:
[----:B------:R-:W-:Y:S05]  /*8cb0*/  BSYNC.RECONVERGENT B3 ;  /* 0x0000000000037941 */ /* 0x000fea0003800200 */
.L_x_16670:
        /* <DEDUP_REMOVED lines=40> */
[----:B------:R-:W-:Y:S01]  /*8f40*/  IMAD.MOV.U32 R6, RZ, RZ, R104 ;  /* 0x000000ffff067224 */ /* 0x000fe200078e0068 */
[----:B------:R-:W-:-:S07]  /*8f50*/  LOP3.LUT R11, R2, UR32, R95, 0x96, !PT ;  /* 0x00000020020b7c12 */ /* 0x000fce000f8e965f */
.L_x_16668:
[----:B------:R-:W-:Y:S05]  /*8f60*/  BSYNC.RECONVERGENT B2 ;  /* 0x0000000000027941 */ /* 0x000fea0003800200 */
.L_x_16667:
[----:B------:R-:W0:Y:S01]  /*8f70*/  LDC R0, c[0x0][0x404] ;  /* 0x00010100ff007b82 */ /* 0x000e220000000800 */
[----:B------:R-:W-:Y:S01]  /*8f80*/  ISETP.NE.AND P3, PT, R93, 0x1, PT ;  /* 0x000000015d00780c */ /* 0x000fe20003f65270 */
[----:B------:R-:W-:Y:S01]  /*8f90*/  BSSY.RECONVERGENT B2, `(.L_x_16672) ;  /* 0x000004b000027945 */ /* 0x000fe20003800200 */
[----:B------:R-:W-:Y:S01]  /*8fa0*/  I2FP.F32.U32 R4, R3 ;  /* 0x0000000300047245 */ /* 0x000fe20000201000 */
[----:B------:R-:W-:Y:S02]  /*8fb0*/  IMAD.MOV.U32 R3, RZ, RZ, 0x2f800000 ;  /* 0x2f800000ff037424 */ /* 0x000fe400078e00ff */
[----:B------:R-:W-:Y:S02]  /*8fc0*/  IMAD.MOV.U32 R95, RZ, RZ, 0x2 ;  /* 0x00000002ff5f7424 */ /* 0x000fe400078e00ff */
[----:B------:R-:W1:Y:S01]  /*8fd0*/  LDC R2, c[0x0][0x408] ;  /* 0x00010200ff027b82 */ /* 0x000e620000000800 */
[----:B------:R-:W-:Y:S01]  /*8fe0*/  FFMA.FTZ R5, R4, R3, 1.1641532182693481445e-10 ;  /* 0x2f00000004057423 */ /* 0x000fe20000010003 */
[----:B------:R-:W-:-:S04]  /*8ff0*/  MOV R4, R6 ;  /* 0x0000000600047202 */ /* 0x000fc80000000f00 */
[----:B0-----:R-:W-:Y:S01]  /*9000*/  FSETP.LE.FTZ.AND P2, PT, R5, R0, PT ;  /* 0x000000000500720b */ /* 0x001fe20003f53000 */
[----:B-1---5:R-:W-:Y:S01]  /*9010*/  FMUL.FTZ R76, R76, R2 ;  /* 0x000000024c4c7220 */ /* 0x022fe20000410000 */
        /* <DEDUP_REMOVED lines=9> */
.L_x_16674:
        /* <DEDUP_REMOVED lines=13> */
.L_x_16676:
[----:B------:R-:W-:Y:S05]  /*9180*/  BSYNC.RECONVERGENT B3 ;  /* 0x0000000000037941 */ /* 0x000fea0003800200 */
.L_x_16675:
        /* <DEDUP_REMOVED lines=43> */
.L_x_16673:
[----:B------:R-:W-:Y:S05]  /*9440*/  BSYNC.RECONVERGENT B2 ;  /* 0x0000000000027941 */ /* 0x000fea0003800200 */
.L_x_16672:
        /* <DEDUP_REMOVED lines=15> */
.L_x_16679:
        /* <DEDUP_REMOVED lines=13> */
.L_x_16681:
[----:B------:R-:W-:Y:S05]  /*9610*/  BSYNC.RECONVERGENT B3 ;  /* 0x0000000000037941 */ /* 0x000fea0003800200 */
.L_x_16680:
        /* <DEDUP_REMOVED lines=43> */
.L_x_16678:
[----:B------:R-:W-:Y:S05]  /*98d0*/  BSYNC.RECONVERGENT B2 ;  /* 0x0000000000027941 */ /* 0x000fea0003800200 */
.L_x_16677:
[----:B------:R-:W-:Y:S01]  /*98e0*/  ISETP.NE.AND P4, PT, R103, 0x1, PT ;  /* 0x000000016700780c */ /* 0x000fe20003f85270 */
[----:B------:R-:W-:Y:S01]  /*98f0*/  BSSY.RECONVERGENT B2, `(.L_x_16682) ;  /* 0x0000049000027945 */ /* 0x000fe20003800200 */
[----:B------:R-:W-:Y:S01]  /*9900*/  I2FP.F32.U32 R4, R8 ;  /* 0x0000000800047245 */ /* 0x000fe20000201000 */
        /* <DEDUP_REMOVED lines=14> */
.L_x_16684:
        /* <DEDUP_REMOVED lines=13> */
.L_x_16686:
[----:B------:R-:W-:Y:S05]  /*9ac0*/  BSYNC.RECONVERGENT B3 ;  /* 0x0000000000037941 */ /* 0x000fea0003800200 */
.L_x_16685:
        /* <DEDUP_REMOVED lines=43> */
.L_x_16683:
[----:B------:R-:W-:Y:S05]  /*9d80*/  BSYNC.RECONVERGENT B2 ;  /* 0x0000000000027941 */ /* 0x000fea0003800200 */
.L_x_16682:
        /* <DEDUP_REMOVED lines=15> */
.L_x_16689:
        /* <DEDUP_REMOVED lines=13> */
.L_x_16691:
[----:B------:R-:W-:Y:S05]  /*9f50*/  BSYNC.RECONVERGENT B3 ;  /* 0x0000000000037941 */ /* 0x000fea0003800200 */
.L_x_16690:
        /* <DEDUP_REMOVED lines=43> */
.L_x_16688:
[----:B------:R-:W-:Y:S05]  /*a210*/  BSYNC.RECONVERGENT B2 ;  /* 0x0000000000027941 */ /* 0x000fea0003800200 */
.L_x_16687:
        /* <DEDUP_REMOVED lines=17> */
.L_x_16694:
        /* <DEDUP_REMOVED lines=13> */
.L_x_16696:
[----:B------:R-:W-:Y:S05]  /*a400*/  BSYNC.RECONVERGENT B3 ;  /* 0x0000000000037941 */ /* 0x000fea0003800200 */
.L_x_16695:
        /* <DEDUP_REMOVED lines=43> */
.L_x_16693:
[----:B------:R-:W-:Y:S05]  /*a6c0*/  BSYNC.RECONVERGENT B2 ;  /* 0x0000000000027941 */ /* 0x000fea0003800200 */
.L_x_16692:
        /* <DEDUP_REMOVED lines=15> */
.L_x_16699:
        /* <DEDUP_REMOVED lines=13> */
.L_x_16701:
[----:B------:R-:W-:Y:S05]  /*a890*/  BSYNC.RECONVERGENT B3 ;  /* 0x0000000000037941 */ /* 0x000fea0003800200 */
.L_x_16700:
        /* <DEDUP_REMOVED lines=43> */
.L_x_16698:
[----:B------:R-:W-:Y:S05]  /*ab50*/  BSYNC.RECONVERGENT B2 ;  /* 0x0000000000027941 */ /* 0x000fea0003800200 */
.L_x_16697:
        /* <DEDUP_REMOVED lines=17> */
.L_x_16704:
        /* <DEDUP_REMOVED lines=15> */
.L_x_16706:
[----:B------:R-:W-:Y:S05]  /*ad60*/  BSYNC.RECONVERGENT B3 ;  /* 0x0000000000037941 */ /* 0x000fea0003800200 */
.L_x_16705:
        /* <DEDUP_REMOVED lines=43> */
.L_x_16703:
[----:B------:R-:W-:Y:S05]  /*b020*/  BSYNC.RECONVERGENT B2 ;  /* 0x0000000000027941 */ /* 0x000fea0003800200 */
.L_x_16702:
[----:B------:R-:W-:Y:S01]  /*b030*/  FMUL.FTZ R78, R60, R2 ;  /* 0x000000023c4e7220 */ /* 0x000fe20000410000 */
[----:B------:R-:W-:Y:S02]  /*b040*/  FSETP.GTU.FTZ.AND P6, PT, R5, R0, PT ;  /* 0x000000000500720b */ /* 0x000fe40003fdc000 */
        /* <DEDUP_REMOVED lines=8> */
[----:B------:R-:W-:Y:S01]  /*b0d0*/  FSEL R77, R78, RZ, !P6 ;  /* 0x000000ff4e4d7208 */ /* 0x000fe20007000000 */
[----:B------:R-:W-:Y:S01]  /*b0e0*/  FMUL.FTZ R78, R62, R2 ;  /* 0x000000023e4e7220 */ /* 0x000fe20000410000 */
        /* <DEDUP_REMOVED lines=22> */
.L_x_16666:
        /* <DEDUP_REMOVED lines=16> */
.L_x_16710:
        /* <DEDUP_REMOVED lines=13> */
.L_x_16712:
[----:B------:R-:W-:Y:S05]  /*b420*/  BSYNC.RECONVERGENT B3 ;  /* 0x0000000000037941 */ /* 0x000fea0003800200 */
.L_x_16711:
        /* <DEDUP_REMOVED lines=42> */
.L_x_16709:
[----:B------:R-:W-:Y:S05]  /*b6d0*/  BSYNC.RECONVERGENT B2 ;  /* 0x0000000000027941 */ /* 0x000fea0003800200 */
.L_x_16708:
        /* <DEDUP_REMOVED lines=18> */
.L_x_16715:
        /* <DEDUP_REMOVED lines=13> */
.L_x_16717:
[----:B------:R-:W-:Y:S05]  /*b8d0*/  BSYNC.RECONVERGENT B3 ;  /* 0x0000000000037941 */ /* 0x000fea0003800200 */
.L_x_16716:
        /* <DEDUP_REMOVED lines=43> */
.L_x_16714:
[----:B------:R-:W-:Y:S05]  /*bb90*/  BSYNC.RECONVERGENT B2 ;  /* 0x0000000000027941 */ /* 0x000fea0003800200 */
.L_x_16713:
        /* <DEDUP_REMOVED lines=16> */
.L_x_16720:
        /* <DEDUP_REMOVED lines=13> */
.L_x_16722:
[----:B------:R-:W-:Y:S05]  /*bd70*/  BSYNC.RECONVERGENT B3 ;  /* 0x0000000000037941 */ /* 0x000fea0003800200 */
.L_x_16721:
        /* <DEDUP_REMOVED lines=43> */
.L_x_16719:
[----:B------:R-:W-:Y:S05]  /*c030*/  BSYNC.RECONVERGENT B2 ;  /* 0x0000000000027941 */ /* 0x000fea0003800200 */
.L_x_16718:
        /* <DEDUP_REMOVED lines=16> */
.L_x_16725:
        /* <DEDUP_REMOVED lines=13> */
.L_x_16727:
[----:B------:R-:W-:Y:S05]  /*c210*/  BSYNC.RECONVERGENT B3 ;  /* 0x0000000000037941 */ /* 0x000fea0003800200 */
.L_x_16726:
        /* <DEDUP_REMOVED lines=43> */
.L_x_16724:
[----:B------:R-:W-:Y:S05]  /*c4d0*/  BSYNC.RECONVERGENT B2 ;  /* 0x0000000000027941 */ /* 0x000fea0003800200 */
.L_x_16723:
        /* <DEDUP_REMOVED lines=16> */
.L_x_16707:
        /* <DEDUP_REMOVED lines=24> */
.L_x_16728:
[----:B01----:R-:W-:Y:S01]  /*c760*/  IMAD.MOV.U32 R5, RZ, RZ, R94 ;  /* 0x000000ffff057224 */ /* 0x003fe200078e005e */
[----:B------:R-:W-:-:S07]  /*c770*/  IADD3 R92, PT, PT, R92, 0x20, RZ ;  /* 0x000000205c5c7810 */ /* 0x000fce0007ffe0ff */
.L_x_16665:
[----:B------:R-:W-:Y:S05]  /*c780*/  BSYNC.RECONVERGENT B1 ;  /* 0x0000000000017941 */ /* 0x000fea0003800200 */
.L_x_16664:
        /* <DEDUP_REMOVED lines=34> */
.L_x_16734:
        /* <DEDUP_REMOVED lines=13> */
.L_x_16736:
[----:B------:R-:W-:Y:S05]  /*ca80*/  BSYNC.RECONVERGENT B3 ;  /* 0x0000000000037941 */ /* 0x000fea0003800200 */
.L_x_16735:
        /* <DEDUP_REMOVED lines=43> */
.L_x_16733:
[----:B------:R-:W-:Y:S05]  /*cd40*/  BSYNC.RECONVERGENT B2 ;  /* 0x0000000000027941 */ /* 0x000fea0003800200 */
.L_x_16732:
        /* <DEDUP_REMOVED lines=20> */
.L_x_16739:
        /* <DEDUP_REMOVED lines=13> */
.L_x_16741:
[----:B------:R-:W-:Y:S05]  /*cf60*/  BSYNC.RECONVERGENT B3 ;  /* 0x0000000000037941 */ /* 0x000fea0003800200 */
.L_x_16740:
        /* <DEDUP_REMOVED lines=43> */
.L_x_16738:
[----:B------:R-:W-:Y:S05]  /*d220*/  BSYNC.RECONVERGENT B2 ;  /* 0x0000000000027941 */ /* 0x000fea0003800200 */
.L_x_16737:
        /* <DEDUP_REMOVED lines=15> */
.L_x_16744:
        /* <DEDUP_REMOVED lines=13> */
.L_x_16746:
[----:B------:R-:W-:Y:S05]  /*d3f0*/  BSYNC.RECONVERGENT B3 ;  /* 0x0000000000037941 */ /* 0x000fea0003800200 */
.L_x_16745:
        /* <DEDUP_REMOVED lines=43> */
.L_x_16743:
[----:B------:R-:W-:Y:S05]  /*d6b0*/  BSYNC.RECONVERGENT B2 ;  /* 0x0000000000027941 */ /* 0x000fea0003800200 */
.L_x_16742:
        /* <DEDUP_REMOVED lines=17> */
.L_x_16749:
        /* <DEDUP_REMOVED lines=13> */
.L_x_16751:
[----:B------:R-:W-:Y:S05]  /*d8a0*/  BSYNC.RECONVERGENT B3 ;  /* 0x0000000000037941 */ /* 0x000fea0003800200 */
.L_x_16750:
        /* <DEDUP_REMOVED lines=43> */
.L_x_16748:
[----:B------:R-:W-:Y:S05]  /*db60*/  BSYNC.RECONVERGENT B2 ;  /* 0x0000000000027941 */ /* 0x000fea0003800200 */
.L_x_16747:
        /* <DEDUP_REMOVED lines=15> */
.L_x_16754:
        /* <DEDUP_REMOVED lines=13> */
.L_x_16756:
[----:B------:R-:W-:Y:S05]  /*dd30*/  BSYNC.RECONVERGENT B3 ;  /* 0x0000000000037941 */ /* 0x000fea0003800200 */
.L_x_16755:
        /* <DEDUP_REMOVED lines=43> */
.L_x_16753:
[----:B------:R-:W-:Y:S05]  /*dff0*/  BSYNC.RECONVERGENT B2 ;  /* 0x0000000000027941 */ /* 0x000fea0003800200 */
.L_x_16752:
[----:B------:R-:W-:Y:S01]  /*e000*/  ISETP.NE.AND P5, PT, R93, 0x1, PT ;  /* 0x000000015d00780c */ /* 0x000fe20003fa5270 */
[----:B------:R-:W-:Y:S01]  /*e010*/  BSSY.RECONVERGENT B2, `(.L_x_16757) ;  /* 0x0000049000027945 */ /* 0x000fe20003800200 */
[----:B------:R-:W-:Y:S01]  /*e020*/  I2FP.F32.U32 R5, R8 ;  /* 0x0000000800057245 */ /* 0x000fe20000201000 */
[----:B------:R-:W-:-:S04]  /*e030*/  HFMA2 R95, -RZ, RZ, 0, 1.1920928955078125e-07 ;  /* 0x00000002ff5f7431 */ /* 0x000fc800000001ff */
        /* <DEDUP_REMOVED lines=13> */
.L_x_16759:
        /* <DEDUP_REMOVED lines=13> */
.L_x_16761:
[----:B------:R-:W-:Y:S05]  /*e1e0*/  BSYNC.RECONVERGENT B3 ;  /* 0x0000000000037941 */ /* 0x000fea0003800200 */
.L_x_16760:
        /* <DEDUP_REMOVED lines=43> */
.L_x_16758:
[----:B------:R-:W-:Y:S05]  /*e4a0*/  BSYNC.RECONVERGENT B2 ;  /* 0x0000000000027941 */ /* 0x000fea0003800200 */
.L_x_16757:
        /* <DEDUP_REMOVED lines=15> */
.L_x_16764:
        /* <DEDUP_REMOVED lines=13> */
.L_x_16766:
[----:B------:R-:W-:Y:S05]  /*e670*/  BSYNC.RECONVERGENT B3 ;  /* 0x0000000000037941 */ /* 0x000fea0003800200 */
.L_x_16765:
        /* <DEDUP_REMOVED lines=43> */
.L_x_16763:
[----:B------:R-:W-:Y:S05]  /*e930*/  BSYNC.RECONVERGENT B2 ;  /* 0x0000000000027941 */ /* 0x000fea0003800200 */
.L_x_16762:
[----:B------:R-:W-:Y:S01]  /*e940*/  ISETP.NE.AND P6, PT, R105, 0x1, PT ;  /* 0x000000016900780c */ /* 0x000fe20003fc5270 */
[----:B------:R-:W-:Y:S01]  /*e950*/  BSSY.RECONVERGENT B2, `(.L_x_16767) ;  /* 0x000004b000027945 */ /* 0x000fe20003800200 */
[----:B------:R-:W-:Y:S01]  /*e960*/  I2FP.F32.U32 R93, R8 ;  /* 0x00000008005d7245 */ /* 0x000fe20000201000 */
[----:B------:R-:W-:-:S04]  /*e970*/  IMAD.MOV.U32 R8, RZ, RZ, 0x2 ;  /* 0x00000002ff087424 */ /* 0x000fc800078e00ff */
        /* <DEDUP_REMOVED lines=13> */
.L_x_16769:
        /* <DEDUP_REMOVED lines=15> */
.L_x_16771:
[----:B------:R-:W-:Y:S05]  /*eb40*/  BSYNC.RECONVERGENT B3 ;  /* 0x0000000000037941 */ /* 0x000fea0003800200 */
.L_x_16770:
        /* <DEDUP_REMOVED lines=43> */
.L_x_16768:
[----:B------:R-:W-:Y:S05]  /*ee00*/  BSYNC.RECONVERGENT B2 ;  /* 0x0000000000027941 */ /* 0x000fea0003800200 */
.L_x_16767:
        /* <DEDUP_REMOVED lines=8> */
[----:B------:R-:W-:Y:S01]  /*ee90*/  FSETP.GTU.FTZ.AND P6, PT, R104, R3, PT ;  /* 0x000000036800720b */ /* 0x000fe20003fdc000 */
        /* <DEDUP_REMOVED lines=25> */
.L_x_16731:
        /* <DEDUP_REMOVED lines=16> */
.L_x_16775:
        /* <DEDUP_REMOVED lines=13> */
.L_x_16777:
[----:B------:R-:W-:Y:S05]  /*f200*/  BSYNC.RECONVERGENT B3 ;  /* 0x0000000000037941 */ /* 0x000fea0003800200 */
.L_x_16776:
        /* <DEDUP_REMOVED lines=42> */
.L_x_16774:
[----:B------:R-:W-:Y:S05]  /*f4b0*/  BSYNC.RECONVERGENT B2 ;  /* 0x0000000000027941 */ /* 0x000fea0003800200 */
.L_x_16773:
        /* <DEDUP_REMOVED lines=18> */
.L_x_16780:
        /* <DEDUP_REMOVED lines=13> */
.L_x_16782:
[----:B------:R-:W-:Y:S05]  /*f6b0*/  BSYNC.RECONVERGENT B3 ;  /* 0x0000000000037941 */ /* 0x000fea0003800200 */
.L_x_16781:
        /* <DEDUP_REMOVED lines=43> */
.L_x_16779:
[----:B------:R-:W-:Y:S05]  /*f970*/  BSYNC.RECONVERGENT B2 ;  /* 0x0000000000027941 */ /* 0x000fea0003800200 */
.L_x_16778:
        /* <DEDUP_REMOVED lines=16> */
.L_x_16785:
        /* <DEDUP_REMOVED lines=13> */
.L_x_16787:
[----:B------:R-:W-:Y:S05]  /*fb50*/  BSYNC.RECONVERGENT B3 ;  /* 0x0000000000037941 */ /* 0x000fea0003800200 */
.L_x_16786:
        /* <DEDUP_REMOVED lines=43> */
.L_x_16784:
[----:B------:R-:W-:Y:S05]  /*fe10*/  BSYNC.RECONVERGENT B2 ;  /* 0x0000000000027941 */ /* 0x000fea0003800200 */
.L_x_16783:
        /* <DEDUP_REMOVED lines=16> */
.L_x_16790:
        /* <DEDUP_REMOVED lines=13> */
.L_x_16792:
[----:B------:R-:W-:Y:S05]  /*fff0*/  BSYNC.RECONVERGENT B3 ;  /* 0x0000000000037941 */ /* 0x000fea0003800200 */
.L_x_16791:
        /* <DEDUP_REMOVED lines=43> */
.L_x_16789:
[----:B------:R-:W-:Y:S05]  /*102b0*/  BSYNC.RECONVERGENT B2 ;  /* 0x0000000000027941 */ /* 0x000fea0003800200 */
.L_x_16788:
        /* <DEDUP_REMOVED lines=16> */
.L_x_16772:
        /* <DEDUP_REMOVED lines=24> */
.L_x_16793:
[----:B01----:R-:W-:Y:S02]  /*10540*/  IMAD.MOV.U32 R5, RZ, RZ, R94 ;  /* 0x000000ffff057224 */ /* 0x003fe400078e005e */
[----:B------:R-:W-:-:S07]  /*10550*/  VIADD R92, R92, 0x20 ;  /* 0x000000205c5c7836 */ /* 0x000fce0000000000 */
.L_x_16730:
[----:B------:R-:W-:Y:S05]  /*10560*/  BSYNC.RECONVERGENT B1 ;  /* 0x0000000000017941 */ /* 0x000fea0003800200 */
.L_x_16729:
        /* <DEDUP_REMOVED lines=34> */
.L_x_16799:
        /* <DEDUP_REMOVED lines=13> */
.L_x_16801:
[----:B------:R-:W-:Y:S05]  /*10860*/  BSYNC.RECONVERGENT B3 ;  /* 0x0000000000037941 */ /* 0x000fea0003800200 */
.L_x_16800:
        /* <DEDUP_REMOVED lines=43> */
.L_x_16798:
[----:B------:R-:W-:Y:S05]  /*10b20*/  BSYNC.RECONVERGENT B2 ;  /* 0x0000000000027941 */ /* 0x000fea0003800200 */
.L_x_16797:
        /* <DEDUP_REMOVED lines=20> */
.L_x_16804:
        /* <DEDUP_REMOVED lines=13> */
.L_x_16806:
[----:B------:R-:W-:Y:S05]  /*10d40*/  BSYNC.RECONVERGENT B3 ;  /* 0x0000000000037941 */ /* 0x000fea0003800200 */
.L_x_16805:
        /* <DEDUP_REMOVED lines=43> */
.L_x_16803:
[----:B------:R-:W-:Y:S05]  /*11000*/  BSYNC.RECONVERGENT B2 ;  /* 0x0000000000027941 */ /* 0x000fea0003800200 */
.L_x_16802:
        /* <DEDUP_REMOVED lines=15> */
.L_x_16809:
        /* <DEDUP_REMOVED lines=13> */
.L_x_16811:
[----:B------:R-:W-:Y:S05]  /*111d0*/  BSYNC.RECONVERGENT B3 ;  /* 0x0000000000037941 */ /* 0x000fea0003800200 */
.L_x_16810:
        /* <DEDUP_REMOVED lines=43> */
.L_x_16808:
[----:B------:R-:W-:Y:S05]  /*11490*/  BSYNC.RECONVERGENT B2 ;  /* 0x0000000000027941 */ /* 0x000fea0003800200 */
.L_x_16807:
        /* <DEDUP_REMOVED lines=17> */
.L_x_16814:
        /* <DEDUP_REMOVED lines=13> */
.L_x_16816:
[----:B------:R-:W-:Y:S05]  /*11680*/  BSYNC.RECONVERGENT B3 ;  /* 0x0000000000037941 */ /* 0x000fea0003800200 */
.L_x_16815:
        /* <DEDUP_REMOVED lines=43> */
.L_x_16813:
[----:B------:R-:W-:Y:S05]  /*11940*/  BSYNC.RECONVERGENT B2 ;  /* 0x0000000000027941 */ /* 0x000fea0003800200 */
.L_x_16812:
        /* <DEDUP_REMOVED lines=15> */
.L_x_16819:
        /* <DEDUP_REMOVED lines=13> */
.L_x_16821:
[----:B------:R-:W-:Y:S05]  /*11b10*/  BSYNC.RECONVERGENT B3 ;  /* 0x0000000000037941 */ /* 0x000fea0003800200 */
.L_x_16820:
        /* <DEDUP_REMOVED lines=43> */
.L_x_16818:
[----:B------:R-:W-:Y:S05]  /*11dd0*/  BSYNC.RECONVERGENT B2 ;  /* 0x0000000000027941 */ /* 0x000fea0003800200 */
.L_x_16817:
        /* <DEDUP_REMOVED lines=17> */
.L_x_16824:
        /* <DEDUP_REMOVED lines=13> */
.L_x_16826:
[----:B------:R-:W-:Y:S05]  /*11fc0*/  BSYNC.RECONVERGENT B3 ;  /* 0x0000000000037941 */ /* 0x000fea0003800200 */
.L_x_16825:
        /* <DEDUP_REMOVED lines=43> */
.L_x_16823:
[----:B------:R-:W-:Y:S05]  /*12280*/  BSYNC.RECONVERGENT B2 ;  /* 0x0000000000027941 */ /* 0x000fea0003800200 */
.L_x_16822:
        /* <DEDUP_REMOVED lines=15> */
.L_x_16829:
        /* <DEDUP_REMOVED lines=13> */
.L_x_16831:
[----:B------:R-:W-:Y:S05]  /*12450*/  BSYNC.RECONVERGENT B3 ;  /* 0x0000000000037941 */ /* 0x000fea0003800200 */
.L_x_16830:
        /* <DEDUP_REMOVED lines=43> */
.L_x_16828:
[----:B------:R-:W-:Y:S05]  /*12710*/  BSYNC.RECONVERGENT B2 ;  /* 0x0000000000027941 */ /* 0x000fea0003800200 */
.L_x_16827:
        /* <DEDUP_REMOVED lines=17> */
.L_x_16834:
        /* <DEDUP_REMOVED lines=15> */
.L_x_16836:
[----:B------:R-:W-:Y:S05]  /*12920*/  BSYNC.RECONVERGENT B3 ;  /* 0x0000000000037941 */ /* 0x000fea0003800200 */
.L_x_16835:
        /* <DEDUP_REMOVED lines=43> */
.L_x_16833:
[----:B------:R-:W-:Y:S05]  /*12be0*/  BSYNC.RECONVERGENT B2 ;  /* 0x0000000000027941 */ /* 0x000fea0003800200 */
.L_x_16832:
[-C--:B------:R-:W-:Y:S01]  /*12bf0*/  FMUL.FTZ R109, R60, R3.reuse ;  /* 0x000000033c6d7220 */ /* 0x080fe20000410000 */
        /* <DEDUP_REMOVED lines=33> */
.L_x_16796:
        /* <DEDUP_REMOVED lines=16> */
.L_x_16840:
        /* <DEDUP_REMOVED lines=13> */
.L_x_16842:
[----:B------:R-:W-:Y:S05]  /*12fe0*/  BSYNC.RECONVERGENT B3 ;  /* 0x0000000000037941 */ /* 0x000fea0003800200 */
.L_x_16841:
        /* <DEDUP_REMOVED lines=42> */
.L_x_16839:
[----:B------:R-:W-:Y:S05]  /*13290*/  BSYNC.RECONVERGENT B2 ;  /* 0x0000000000027941 */ /* 0x000fea0003800200 */
.L_x_16838:
        /* <DEDUP_REMOVED lines=18> */
.L_x_16845:
        /* <DEDUP_REMOVED lines=13> */
.L_x_16847:
[----:B------:R-:W-:Y:S05]  /*13490*/  BSYNC.RECONVERGENT B3 ;  /* 0x0000000000037941 */ /* 0x000fea0003800200 */
.L_x_16846:
        /* <DEDUP_REMOVED lines=43> */
.L_x_16844:
[----:B------:R-:W-:Y:S05]  /*13750*/  BSYNC.RECONVERGENT B2 ;  /* 0x0000000000027941 */ /* 0x000fea0003800200 */
.L_x_16843:
        /* <DEDUP_REMOVED lines=16> */
.L_x_16850:
        /* <DEDUP_REMOVED lines=13> */
.L_x_16852:
[----:B------:R-:W-:Y:S05]  /*13930*/  BSYNC.RECONVERGENT B3 ;  /* 0x0000000000037941 */ /* 0x000fea0003800200 */
.L_x_16851:
        /* <DEDUP_REMOVED lines=41> */
[----:B------:R-:W-:Y:S02]  /*13bd0*/  LOP3.LUT R11, R8, UR32, R109, 0x96, !PT ;  /* 0x00000020080b7c12 */ /* 0x000fe4000f8e966d */
[----:B------:R-:W-:-:S07]  /*13be0*/  MOV R94, R108 ;  /* 0x0000006c005e7202 */ /* 0x000fce0000000f00 */
.L_x_16849:
[----:B------:R-:W-:Y:S05]  /*13bf0*/  BSYNC.RECONVERGENT B2 ;  /* 0x0000000000027941 */ /* 0x000fea0003800200 */
.L_x_16848:
        /* <DEDUP_REMOVED lines=16> */
.L_x_16855:
        /* <DEDUP_REMOVED lines=13> */
.L_x_16857:
[----:B------:R-:W-:Y:S05]  /*13dd0*/  BSYNC.RECONVERGENT B3 ;  /* 0x0000000000037941 */ /* 0x000fea0003800200 */
.L_x_16856:
        /* <DEDUP_REMOVED lines=43> */
.L_x_16854:
[----:B------:R-:W-:Y:S05]  /*14090*/  BSYNC.RECONVERGENT B2 ;  /* 0x0000000000027941 */ /* 0x000fea0003800200 */
.L_x_16853:
        /* <DEDUP_REMOVED lines=16> */
.L_x_16837:
        /* <DEDUP_REMOVED lines=24> */
.L_x_16858:
[----:B01----:R-:W-:Y:S01]  /*14320*/  MOV R5, R94 ;  /* 0x0000005e00057202 */ /* 0x003fe20000000f00 */
[----:B------:R-:W-:-:S07]  /*14330*/  VIADD R92, R92, 0x20 ;  /* 0x000000205c5c7836 */ /* 0x000fce0000000000 */
.L_x_16795:
[----:B------:R-:W-:Y:S05]  /*14340*/  BSYNC.RECONVERGENT B1 ;  /* 0x0000000000017941 */ /* 0x000fea0003800200 */
.L_x_16794:
        /* <DEDUP_REMOVED lines=21> */
[----:B------:R-:W-:Y:S01]  /*144a0*/  IMAD.MOV.U32 R0, RZ, RZ, R6 ;  /* 0x000000ffff007224 */ /* 0x000fe200078e0006 */
[----:B0-----:R-:W-:-:S08]  /*144b0*/  MOV R94, R5 ;  /* 0x00000005005e7202 */ /* 0x001fd00000000f00 */
        /* <DEDUP_REMOVED lines=11> */
.L_x_16864:
        /* <DEDUP_REMOVED lines=13> */
.L_x_16866:
[----:B------:R-:W-:Y:S05]  /*14640*/  BSYNC.RECONVERGENT B3 ;  /* 0x0000000000037941 */ /* 0x000fea0003800200 */
.L_x_16865:
        /* <DEDUP_REMOVED lines=42> */
.L_x_16863:
[----:B------:R-:W-:Y:S05]  /*148f0*/  BSYNC.RECONVERGENT B2 ;  /* 0x0000000000027941 */ /* 0x000fea0003800200 */
.L_x_16862:
[----:B------:R-:W0:Y:S01]  /*14900*/  LDC R3, c[0x0][0x408] ;  /* 0x00010200ff037b82 */ /* 0x000e220000000800 */
[----:B------:R-:W-:Y:S01]  /*14910*/  ISETP.NE.AND P3, PT, R93, 0x1, PT ;  /* 0x000000015d00780c */ /* 0x000fe20003f65270 */
[----:B------:R-:W-:Y:S01]  /*14920*/  BSSY.RECONVERGENT B2, `(.L_x_16867) ;  /* 0x000004b000027945 */ /* 0x000fe20003800200 */
[----:B------:R-:W-:Y:S01]  /*14930*/  I2FP.F32.U32 R5, R0 ;  /* 0x0000000000057245 */ /* 0x000fe20000201000 */
[----:B------:R-:W-:Y:S01]  /*14940*/  IMAD.MOV.U32 R0, RZ, RZ, 0x2f800000 ;  /* 0x2f800000ff007424 */ /* 0x000fe200078e00ff */
        /* <DEDUP_REMOVED lines=15> */
.L_x_16869:
        /* <DEDUP_REMOVED lines=13> */
.L_x_16871:
[----:B------:R-:W-:Y:S05]  /*14b10*/  BSYNC.RECONVERGENT B3 ;  /* 0x0000000000037941 */ /* 0x000fea0003800200 */
.L_x_16870:
        /* <DEDUP_REMOVED lines=43> */
.L_x_16868:
[----:B------:R-:W-:Y:S05]  /*14dd0*/  BSYNC.RECONVERGENT B2 ;  /* 0x0000000000027941 */ /* 0x000fea0003800200 */
.L_x_16867:
        /* <DEDUP_REMOVED lines=15> */
.L_x_16874:
        /* <DEDUP_REMOVED lines=13> */
.L_x_16876:
[----:B------:R-:W-:Y:S05]  /*14fa0*/  BSYNC.RECONVERGENT B3 ;  /* 0x0000000000037941 */ /* 0x000fea0003800200 */
.L_x_16875:
        /* <DEDUP_REMOVED lines=43> */
.L_x_16873:
[----:B------:R-:W-:Y:S05]  /*15260*/  BSYNC.RECONVERGENT B2 ;  /* 0x0000000000027941 */ /* 0x000fea0003800200 */
.L_x_16872:
[----:B------:R-:W-:Y:S01]  /*15270*/  ISETP.NE.AND P4, PT, R88, 0x1, PT ;  /* 0x000000015800780c */ /* 0x000fe20003f85270 */
[----:B------:R-:W-:Y:S01]  /*15280*/  FMUL.FTZ R95, R89, R3 ;  /* 0x00000003595f7220 */ /* 0x000fe20000410000 */
        /* <DEDUP_REMOVED lines=15> */
.L_x_16879:
        /* <DEDUP_REMOVED lines=13> */
.L_x_16881:
[----:B------:R-:W-:Y:S05]  /*15450*/  BSYNC.RECONVERGENT B3 ;  /* 0x0000000000037941 */ /* 0x000fea0003800200 */
.L_x_16880:
        /* <DEDUP_REMOVED lines=43> */
.L_x_16878:
[----:B------:R-:W-:Y:S05]  /*15710*/  BSYNC.RECONVERGENT B2 ;  /* 0x0000000000027941 */ /* 0x000fea0003800200 */
.L_x_16877:
        /* <DEDUP_REMOVED lines=15> */
.L_x_16884:
        /* <DEDUP_REMOVED lines=13> */
.L_x_16886:
[----:B------:R-:W-:Y:S05]  /*158e0*/  BSYNC.RECONVERGENT B3 ;  /* 0x0000000000037941 */ /* 0x000fea0003800200 */
.L_x_16885:
        /* <DEDUP_REMOVED lines=43> */
.L_x_16883:
[----:B------:R-:W-:Y:S05]  /*15ba0*/  BSYNC.RECONVERGENT B2 ;  /* 0x0000000000027941 */ /* 0x000fea0003800200 */
.L_x_16882:
        /* <DEDUP_REMOVED lines=17> */
.L_x_16889:
        /* <DEDUP_REMOVED lines=13> */
.L_x_16891:
[----:B------:R-:W-:Y:S05]  /*15d90*/  BSYNC.RECONVERGENT B3 ;  /* 0x0000000000037941 */ /* 0x000fea0003800200 */
.L_x_16890:
        /* <DEDUP_REMOVED lines=43> */
.L_x_16888:
[----:B------:R-:W-:Y:S05]  /*16050*/  BSYNC.RECONVERGENT B2 ;  /* 0x0000000000027941 */ /* 0x000fea0003800200 */
.L_x_16887:
        /* <DEDUP_REMOVED lines=15> */
.L_x_16894:
        /* <DEDUP_REMOVED lines=13> */
.L_x_16896:
[----:B------:R-:W-:Y:S05]  /*16220*/  BSYNC.RECONVERGENT B3 ;  /* 0x0000000000037941 */ /* 0x000fea0003800200 */
.L_x_16895:
        /* <DEDUP_REMOVED lines=43> */
.L_x_16893:
[----:B------:R-:W-:Y:S05]  /*164e0*/  BSYNC.RECONVERGENT B2 ;  /* 0x0000000000027941 */ /* 0x000fea0003800200 */
.L_x_16892:
        /* <DEDUP_REMOVED lines=17> */
.L_x_16899:
        /* <DEDUP_REMOVED lines=15> */
.L_x_16901:
[----:B------:R-:W-:Y:S05]  /*166f0*/  BSYNC.RECONVERGENT B3 ;  /* 0x0000000000037941 */ /* 0x000fea0003800200 */
.L_x_16900:
        /* <DEDUP_REMOVED lines=43> */
.L_x_16898:
[----:B------:R-:W-:Y:S05]  /*169b0*/  BSYNC.RECONVERGENT B2 ;  /* 0x0000000000027941 */ /* 0x000fea0003800200 */
.L_x_16897:
        /* <DEDUP_REMOVED lines=34> */
.L_x_16861:
        /* <DEDUP_REMOVED lines=16> */
.L_x_16905:
        /* <DEDUP_REMOVED lines=13> */
.L_x_16907:
[----:B------:R-:W-:Y:S05]  /*16db0*/  BSYNC.RECONVERGENT B3 ;  /* 0x0000000000037941 */ /* 0x000fea0003800200 */
.L_x_16906:
        /* <DEDUP_REMOVED lines=42> */
.L_x_16904:
[----:B------:R-:W-:Y:S05]  /*17060*/  BSYNC.RECONVERGENT B2 ;  /* 0x0000000000027941 */ /* 0x000fea0003800200 */
.L_x_16903:
[----:B------:R-:W0:Y:S01]  /*17070*/  LDC R5, c[0x0][0x404] ;  /* 0x00010100ff057b82 */ /* 0x000e220000000800 */
[----:B------:R-:W-:Y:S01]  /*17080*/  I2FP.F32.U32 R8, R93 ;  /* 0x0000005d00087245 */ /* 0x000fe20000201000 */
[----:B------:R-:W-:Y:S01]  /*17090*/  HFMA2 R93, -RZ, RZ, 0.1171875, 0 ;  /* 0x2f800000ff5d7431 */ /* 0x000fe200000001ff */
[----:B------:R-:W-:Y:S01]  /*170a0*/  ISETP.NE.AND P3, PT, R108, 0x1, PT ;  /* 0x000000016c00780c */ /* 0x000fe20003f65270 */
[----:B------:R-:W-:Y:S01]  /*170b0*/  BSSY.RECONVERGENT B2, `(.L_x_16908) ;  /* 0x0000047000027945 */ /* 0x000fe20003800200 */
[----:B------:R-:W-:Y:S01]  /*170c0*/  IMAD.MOV.U32 R109, RZ, RZ, 0x2 ;  /* 0x00000002ff6d7424 */ /* 0x000fe200078e00ff */
[----:B------:R-:W-:Y:S01]  /*170d0*/  MOV R95, R6 ;  /* 0x00000006005f7202 */ /* 0x000fe20000000f00 */
[----:B------:R-:W-:-:S05]  /*170e0*/  FFMA.FTZ R8, R8, R93, 1.1641532182693481445e-10 ;  /* 0x2f00000008087423 */ /* 0x000fca000001005d */
[----:B0-----:R-:W-:-:S04]  /*170f0*/  FSETP.LE.FTZ.AND P2, PT, R8, R5, PT ;  /* 0x000000050800720b */ /* 0x001fc80003f53000 */
[----:B------:R-:W-:Y:S09]  /*17100*/  @!P3 BRA `(.L_x_16909) ;  /* 0x000000040004b947 */ /* 0x000ff20003800000 */
        /* <DEDUP_REMOVED lines=8> */
.L_x_16910:
        /* <DEDUP_REMOVED lines=13> */
.L_x_16912:
[----:B------:R-:W-:Y:S05]  /*17260*/  BSYNC.RECONVERGENT B3 ;  /* 0x0000000000037941 */ /* 0x000fea0003800200 */
.L_x_16911:
        /* <DEDUP_REMOVED lines=43> */
.L_x_16909:
[----:B------:R-:W-:Y:S05]  /*17520*/  BSYNC.RECONVERGENT B2 ;  /* 0x0000000000027941 */ /* 0x000fea0003800200 */
.L_x_16908:
        /* <DEDUP_REMOVED lines=16> */
.L_x_16915:
        /* <DEDUP_REMOVED lines=13> */
.L_x_16917:
[----:B------:R-:W-:Y:S05]  /*17700*/  BSYNC.RECONVERGENT B3 ;  /* 0x0000000000037941 */ /* 0x000fea0003800200 */
.L_x_16916:
        /* <DEDUP_REMOVED lines=43> */
.L_x_16914:
[----:B------:R-:W-:Y:S05]  /*179c0*/  BSYNC.RECONVERGENT B2 ;  /* 0x0000000000027941 */ /* 0x000fea0003800200 */
.L_x_16913:
        /* <DEDUP_REMOVED lines=16> */
.L_x_16920:
        /* <DEDUP_REMOVED lines=13> */
.L_x_16922:
[----:B------:R-:W-:Y:S05]  /*17ba0*/  BSYNC.RECONVERGENT B3 ;  /* 0x0000000000037941 */ /* 0x000fea0003800200 */
.L_x_16921:
        /* <DEDUP_REMOVED lines=43> */
.L_x_16919:
[----:B------:R-:W-:Y:S05]  /*17e60*/  BSYNC.RECONVERGENT B2 ;  /* 0x0000000000027941 */ /* 0x000fea0003800200 */
.L_x_16918:
        /* <DEDUP_REMOVED lines=16> */
.L_x_16902:
[----:B------:R-:W0:Y:S01]  /*17f70*/  LDC.64 R110, c[0x0][0x3a8] ;  /* 0x0000ea00ff6e7b82 */ /* 0x000e220000000a00 */
[----:B------:R-:W-:Y:S02]  /*17f80*/  SEL R5, RZ, 0x1000000, !P5 ;  /* 0x01000000ff057807 */ /* 0x000fe40006800000 */
[----:B------:R-:W-:Y:S02]  /*17f90*/  SEL R112, RZ, 0x10000, !P4 ;  /* 0x00010000ff707807 */ /* 0x000fe40006000000 */
[----:B------:R-:W-:Y:S02]  /*17fa0*/  SEL R93, RZ, 0x100, !P3 ;  /* 0x00000100ff5d7807 */ /* 0x000fe40005800000 */
[----:B------:R-:W-:Y:S01]  /*17fb0*/  SEL R114, RZ, 0x1, !P2 ;  /* 0x00000001ff727807 */ /* 0x000fe20005000000 */
[----:B------:R-:W1:Y:S01]  /*17fc0*/  LDC.64 R108, c[0x0][0x3b0] ;  /* 0x0000ec00ff6c7b82 */ /* 0x000e620000000a00 */
[----:B------:R-:W-:-:S04]  /*17fd0*/  IADD3 R5, PT, PT, R93, R5, R112 ;  /* 0x000000055d057210 */ /* 0x000fc80007ffe070 */
[----:B------:R-:W-:Y:S01]  /*17fe0*/  IADD3 R93, PT, PT, R5, R114, RZ ;  /* 0x00000072055d7210 */ /* 0x000fe20007ffe0ff */
[----:B------:R-:W-:Y:S02]  /*17ff0*/  IMAD.MOV.U32 R5, RZ, RZ, R94 ;  /* 0x000000ffff057224 */ /* 0x000fe400078e005e */
[----:B0-----:R-:W-:-:S05]  /*18000*/  IMAD.WIDE.U32 R110, R92, 0x10, R110 ;  /* 0x000000105c6e7825 */ /* 0x001fca00078e006e */
[----:B------:R0:W-:Y:S01]  /*18010*/  STG.E.128 desc[UR8][R110.64], R88 ;  /* 0x000000586e007986 */ /* 0x0001e2000c101d08 */
[----:B-1----:R-:W-:-:S05]  /*18020*/  IMAD.WIDE.U32 R108, R92, 0x4, R108 ;  /* 0x000000045c6c7825 */ /* 0x002fca00078e006c */
[----:B------:R0:W-:Y:S01]  /*18030*/  STG.E desc[UR8][R108.64], R93 ;  /* 0x0000005d6c007986 */ /* 0x0001e2000c101908 */
[----:B------:R-:W-:Y:S05]  /*18040*/  @!P0 BRA `(.L_x_16860) ;  /* 0x00000000002c8947 */ /* 0x000fea0003800000 */
[----:B------:R-:W1:Y:S01]  /*18050*/  LDC.64 R94, c[0x0][0x3b8] ;  /* 0x0000ee00ff5e7b82 */ /* 0x000e620000000a00 */
[----:B0-----:R-:W-:Y:S02]  /*18060*/  SHF.L.U32 R108, R2, 0x10, RZ ;  /* 0x00000010026c7819 */ /* 0x001fe400000006ff */
[----:B------:R-:W-:Y:S02]  /*18070*/  LOP3.LUT R93, R0, 0xffff, RZ, 0xc0, !PT ;  /* 0x0000ffff005d7812 */ /* 0x000fe400078ec0ff */
[----:B------:R-:W-:Y:S02]  /*18080*/  LOP3.LUT R108, R108, 0xff0000, RZ, 0xc0, !PT ;  /* 0x00ff00006c6c7812 */ /* 0x000fe400078ec0ff */
[----:B------:R-:W-:-:S03]  /*18090*/  LOP3.LUT R110, R3, 0xff, RZ, 0xc0, !PT ;  /* 0x000000ff036e7812 */ /* 0x000fc600078ec0ff */
[----:B------:R-:W-:Y:S01]  /*180a0*/  IMAD R93, R93, 0x1000000, R108 ;  /* 0x010000005d5d7824 */ /* 0x000fe200078e026c */
[----:B------:R-:W-:-:S04]  /*180b0*/  LOP3.LUT R108, R4, 0xff, RZ, 0xc0, !PT ;  /* 0x000000ff046c7812 */ /* 0x000fc800078ec0ff */
[----:B------:R-:W-:-:S05]  /*180c0*/  LEA R93, R110, R93, 0x8 ;  /* 0x0000005d6e5d7211 */ /* 0x000fca00078e40ff */
[----:B------:R-:W-:Y:S02]  /*180d0*/  IMAD.IADD R93, R93, 0x1, R108 ;  /* 0x000000015d5d7824 */ /* 0x000fe400078e026c */
[----:B-1----:R-:W-:-:S05]  /*180e0*/  IMAD.WIDE.U32 R94, R92, 0x4, R94 ;  /* 0x000000045c5e7825 */ /* 0x002fca00078e005e */
[----:B------:R1:W-:Y:S02]  /*180f0*/  STG.E desc[UR8][R94.64], R93 ;  /* 0x0000005d5e007986 */ /* 0x0003e4000c101908 */
.L_x_16860:
[----:B------:R-:W-:Y:S05]  /*18100*/  BSYNC.RECONVERGENT B1 ;  /* 0x0000000000017941 */ /* 0x000fea0003800200 */
.L_x_16859:
[----:B------:R-:W-:Y:S01]  /*18110*/  FADD.FTZ R92, RZ, R68 ;  /* 0x00000044ff5c7221 */ /* 0x000fe20000010000 */
[C---:B------:R-:W-:Y:S01]  /*18120*/  ISETP.GE.U32.AND P5, PT, R10.reuse, 0x20, PT ;  /* 0x000000200a00780c */ /* 0x040fe20003fa6070 */
[----:B------:R-:W2:Y:S01]  /*18130*/  S2R R112, SR_TID.X ;  /* 0x0000000000707919 */ /* 0x000ea20000002100 */
[C---:B------:R-:W-:Y:S01]  /*18140*/  ISETP.GT.U32.AND P4, PT, R10.reuse, 0x3f, PT ;  /* 0x0000003f0a00780c */ /* 0x040fe20003f84070 */
[----:B01----:R-:W-:Y:S01]  /*18150*/  FADD.FTZ R93, R69, R92 ;  /* 0x0000005c455d7221 */ /* 0x003fe20000010000 */
        /* <DEDUP_REMOVED lines=12> */
[----:B--2---:R-:W-:-:S03]  /*18220*/  LOP3.LUT P6, RZ, R112, 0x1f, RZ, 0xc0, !PT ;  /* 0x0000001f70ff7812 */ /* 0x004fc600078cc0ff */
        /* <DEDUP_REMOVED lines=88> */
.L_x_16948:
        /* <DEDUP_REMOVED lines=33> */
.L_x_16925:
[----:B------:R-:W-:Y:S05]  /*189c0*/  BSYNC.RECONVERGENT B1 ;  /* 0x0000000000017941 */ /* 0x000fea0003800200 */
.L_x_16924:
[----:B------:R-:W-:Y:S01]  /*189d0*/  ISETP.NE.AND P0, PT, R107, RZ, PT ;  /* 0x000000ff6b00720c */ /* 0x000fe20003f05270 */
        /* <DEDUP_REMOVED lines=15> */
[----:B0-----:R-:W-:-:S04]  /*18ad0*/  IMAD.WIDE.U32 R110, R102, 0x10, R110 ;  /* 0x00000010666e7825 */ /* 0x001fc800078e006e */
[----:B------:R-:W-:Y:S01]  /*18ae0*/  VIADD R102, R102, 0x20 ;  /* 0x0000002066667836 */ /* 0x000fe20000000000 */
[----:B------:R2:W-:Y:S06]  /*18af0*/  STG.E.128 desc[UR8][R110.64], R92 ;  /* 0x0000005c6e007986 */ /* 0x0005ec000c101d08 */
.L_x_16927:
[----:B------:R-:W-:Y:S05]  /*18b00*/  BSYNC.RECONVERGENT B1 ;  /* 0x0000000000017941 */ /* 0x000fea0003800200 */
.L_x_16926:
[----:B------:R-:W-:Y:S01]  /*18b10*/  ISETP.NE.AND P0, PT, R106, RZ, PT ;  /* 0x000000ff6a00720c */ /* 0x000fe20003f05270 */
[----:B------:R-:W-:-:S12]  /*18b20*/  BSSY.RECONVERGENT B1, `(.L_x_16928) ;  /* 0x0000012000017945 */ /* 0x000fd80003800200 */
[----:B------:R-:W-:Y:S05]  /*18b30*/  @!P0 BRA `(.L_x_16929) ;  /* 0x0000000000408947 */ /* 0x000fea0003800000 */
[----:B------:R-:W3:Y:S01]  /*18b40*/  LDC.64 R106, c[0x0][0x428] ;  /* 0x00010a00ff6a7b82 */ /* 0x000ee20000000a00 */
[--C-:B012---:R-:W-:Y:S01]  /*18b50*/  FADD.FTZ R92, R76, -R108.reuse ;  /* 0x8000006c4c5c7221 */ /* 0x107fe20000010000 */
        /* <DEDUP_REMOVED lines=11> */
[C---:B---3--:R-:W-:Y:S01]  /*18c10*/  IMAD.WIDE.U32 R106, R102.reuse, 0x10, R106 ;  /* 0x00000010666a7825 */ /* 0x048fe200078e006a */
[----:B------:R-:W-:-:S04]  /*18c20*/  IADD3 R102, PT, PT, R102, 0x20, RZ ;  /* 0x0000002066667810 */ /* 0x000fc80007ffe0ff */
[----:B------:R3:W-:Y:S03]  /*18c30*/  STG.E.128 desc[UR8][R106.64], R92 ;  /* 0x0000005c6a007986 */ /* 0x0007e6000c101d08 */
.L_x_16929:
[----:B------:R-:W-:Y:S05]  /*18c40*/  BSYNC.RECONVERGENT B1 ;  /* 0x0000000000017941 */ /* 0x000fea0003800200 */
.L_x_16928:
[----:B------:R-:W-:Y:S01]  /*18c50*/  ISETP.NE.AND P0, PT, R103, RZ, PT ;  /* 0x000000ff6700720c */ /* 0x000fe20003f05270 */
[----:B------:R-:W-:-:S12]  /*18c60*/  BSSY.RECONVERGENT B1, `(.L_x_16930) ;  /* 0x0000012000017945 */ /* 0x000fd80003800200 */
[----:B------:R-:W-:Y:S05]  /*18c70*/  @!P0 BRA `(.L_x_16931) ;  /* 0x0000000000408947 */ /* 0x000fea0003800000 */
[----:B---3--:R-:W3:Y:S01]  /*18c80*/  LDC.64 R106, c[0x0][0x428] ;  /* 0x00010a00ff6a7b82 */ /* 0x008ee20000000a00 */
        /* <DEDUP_REMOVED lines=12> */
[----:B---3--:R-:W-:-:S04]  /*18d50*/  IMAD.WIDE.U32 R106, R102, 0x10, R106 ;  /* 0x00000010666a7825 */ /* 0x008fc800078e006a */
[----:B------:R-:W-:Y:S01]  /*18d60*/  VIADD R102, R102, 0x20 ;  /* 0x0000002066667836 */ /* 0x000fe20000000000 */
[----:B------:R4:W-:Y:S06]  /*18d70*/  STG.E.128 desc[UR8][R106.64], R92 ;  /* 0x0000005c6a007986 */ /* 0x0009ec000c101d08 */
.L_x_16931:
[----:B------:R-:W-:Y:S05]  /*18d80*/  BSYNC.RECONVERGENT B1 ;  /* 0x0000000000017941 */ /* 0x000fea0003800200 */
.L_x_16930:
[----:B------:R-:W-:Y:S01]  /*18d90*/  ISETP.NE.AND P0, PT, R104, RZ, PT ;  /* 0x000000ff6800720c */ /* 0x000fe20003f05270 */
[----:B------:R-:W-:-:S12]  /*18da0*/  BSSY.RECONVERGENT B1, `(.L_x_16932) ;  /* 0x0000012000017945 */ /* 0x000fd80003800200 */
[----:B------:R-:W-:Y:S05]  /*18db0*/  @!P0 BRA `(.L_x_16933) ;  /* 0x0000000000408947 */ /* 0x000fea0003800000 */
[----:B---34-:R-:W3:Y:S01]  /*18dc0*/  LDC.64 R106, c[0x0][0x428] ;  /* 0x00010a00ff6a7b82 */ /* 0x018ee20000000a00 */
        /* <DEDUP_REMOVED lines=15> */
.L_x_16933:
[----:B------:R-:W-:Y:S05]  /*18ec0*/  BSYNC.RECONVERGENT B1 ;  /* 0x0000000000017941 */ /* 0x000fea0003800200 */
.L_x_16932:
[----:B------:R-:W-:Y:S01]  /*18ed0*/  ISETP.NE.AND P0, PT, R105, RZ, PT ;  /* 0x000000ff6900720c */ /* 0x000fe20003f05270 */
        /* <DEDUP_REMOVED lines=17> */
.L_x_16935:
[----:B------:R-:W-:Y:S05]  /*18ff0*/  BSYNC.RECONVERGENT B1 ;  /* 0x0000000000017941 */ /* 0x000fea0003800200 */
.L_x_16934:
[----:B01234-:R-:W0:Y:S02]  /*19000*/  LDC.64 R92, c[0x0][0x380] ;  /* 0x0000e000ff5c7b82 */ /* 0x01fe240000000a00 */
[----:B0-----:R-:W-:-:S05]  /*19010*/  IMAD R99, R92, 0x4, R99 ;  /* 0x000000045c637824 */ /* 0x001fca00078e0263 */
[----:B------:R-:W-:-:S13]  /*19020*/  ISETP.GE.AND P0, PT, R99, R93, PT ;  /* 0x0000005d6300720c */ /* 0x000fda0003f06270 */
[----:B------:R-:W-:Y:S05]  /*19030*/  @!P0 BRA `(.L_x_16936) ;  /* 0xfffffe7c00608947 */ /* 0x000fea000383ffff */
[----:B------:R-:W-:Y:S05]  /*19040*/  BSYNC B0 ;  /* 0x0000000000007941 */ /* 0x000fea0003800000 */
.L_x_16533:
[----:B------:R-:W-:Y:S05]  /*19050*/  EXIT ;  /* 0x000000000000794d */ /* 0x000fea0003800000 */
.L_x_16923:
        /* <DEDUP_REMOVED lines=8> */
.L_x_16938:
[----:B------:R-:W-:Y:S05]  /*190e0*/  BSYNC B1 ;  /* 0x0000000000017941 */ /* 0x000fea0003800000 */
.L_x_16937:
        /* <DEDUP_REMOVED lines=9> */
.L_x_16939:
[----:B------:R-:W-:Y:S02]  /*19180*/  IMAD.MOV.U32 R116, RZ, RZ, 0x4 ;  /* 0x00000004ff747424 */ /* 0x000fe400078e00ff */
[----:B------:R-:W-:-:S04]  /*19190*/  IMAD.MOV.U32 R95, RZ, RZ, R113 ;  /* 0x000000ffff5f7224 */ /* 0x000fc800078e0071 */
[----:B------:R-:W-:-:S05]  /*191a0*/  FADD.FTZ R95, R94, R95 ;  /* 0x0000005f5e5f7221 */ /* 0x000fca0000010000 */
[----:B------:R-:W-:-:S07]  /*191b0*/  MOV R115, R95 ;  /* 0x0000005f00737202 */ /* 0x000fce0000000f00 */
[----:B------:R-:W-:Y:S05]  /*191c0*/  WARPSYNC.COLLECTIVE R114, `(.L_x_16940) ;  /* 0x0000000072087348 */ /* 0x000fea0003c00000 */
[----:B------:R0:W1:Y:S02]  /*191d0*/  SHFL.BFLY P6, R113, R115, R116, R117 ;  /* 0x0c00007473717389 */ /* 0x00006400000c0075 */
[----:B01----:R-:W-:Y:S05]  /*191e0*/  ENDCOLLECTIVE ;  /* 0x000000000000791b */ /* 0x003fea0003800000 */
.L_x_16940:
[----:B------:R-:W-:Y:S01]  /*191f0*/  HFMA2 R116, -RZ, RZ, 0, 4.76837158203125e-07 ;  /* 0x00000008ff747431 */ /* 0x000fe200000001ff */
[----:B------:R-:W-:-:S05]  /*19200*/  MOV R92, R113 ;  /* 0x00000071005c7202 */ /* 0x000fca0000000f00 */
[----:B------:R-:W-:-:S04]  /*19210*/  FADD.FTZ R108, R95, R92 ;  /* 0x0000005c5f6c7221 */ /* 0x000fc80000010000 */
[----:B------:R-:W-:-:S07]  /*19220*/  IMAD.MOV.U32 R115, RZ, RZ, R108 ;  /* 0x000000ffff737224 */ /* 0x000fce00078e006c */
[----:B------:R-:W-:Y:S05]  /*19230*/  WARPSYNC.COLLECTIVE R114, `(.L_x_16941) ;  /* 0x0000000072087348 */ /* 0x000fea0003c00000 */
[----:B------:R0:W1:Y:S02]  /*19240*/  SHFL.BFLY P6, R113, R115, R116, R117 ;  /* 0x0c00007473717389 */ /* 0x00006400000c0075 */
[----:B01----:R-:W-:Y:S05]  /*19250*/  ENDCOLLECTIVE ;  /* 0x000000000000791b */ /* 0x003fea0003800000 */
.L_x_16941:
        /* <DEDUP_REMOVED lines=8> */
.L_x_16942:
        /* <DEDUP_REMOVED lines=57> */
.L_x_16943:
[----:B------:R-:W-:Y:S02]  /*19670*/  IMAD.MOV.U32 R116, RZ, RZ, 0x2 ;  /* 0x00000002ff747424 */ /* 0x000fe400078e00ff */
[----:B------:R-:W-:-:S04]  /*19680*/  IMAD.MOV.U32 R93, RZ, RZ, R113 ;  /* 0x000000ffff5d7224 */ /* 0x000fc800078e0071 */
[----:B------:R-:W-:-:S05]  /*19690*/  FADD.FTZ R93, R92, R93 ;  /* 0x0000005d5c5d7221 */ /* 0x000fca0000010000 */
[----:B------:R-:W-:-:S07]  /*196a0*/  MOV R115, R93 ;  /* 0x0000005d00737202 */ /* 0x000fce0000000f00 */
[----:B------:R-:W-:Y:S05]  /*196b0*/  WARPSYNC.COLLECTIVE R114, `(.L_x_16944) ;  /* 0x0000000072087348 */ /* 0x000fea0003c00000 */
[----:B------:R0:W1:Y:S02]  /*196c0*/  SHFL.BFLY P6, R113, R115, R116, R117 ;  /* 0x0c00007473717389 */ /* 0x00006400000c0075 */
[----:B01----:R-:W-:Y:S05]  /*196d0*/  ENDCOLLECTIVE ;  /* 0x000000000000791b */ /* 0x003fea0003800000 */
.L_x_16944:
[----:B------:R-:W-:Y:S01]  /*196e0*/  HFMA2 R116, -RZ, RZ, 0, 2.384185791015625e-07 ;  /* 0x00000004ff747431 */ /* 0x000fe200000001ff */
[----:B------:R-:W-:-:S05]  /*196f0*/  MOV R94, R113 ;  /* 0x00000071005e7202 */ /* 0x000fca0000000f00 */
[----:B------:R-:W-:-:S04]  /*19700*/  FADD.FTZ R94, R93, R94 ;  /* 0x0000005e5d5e7221 */ /* 0x000fc80000010000 */
[----:B------:R-:W-:-:S07]  /*19710*/  IMAD.MOV.U32 R115, RZ, RZ, R94 ;  /* 0x000000ffff737224 */ /* 0x000fce00078e005e */
[----:B------:R-:W-:Y:S05]  /*19720*/  WARPSYNC.COLLECTIVE R114, `(.L_x_16945) ;  /* 0x0000000072087348 */ /* 0x000fea0003c00000 */
[----:B------:R0:W1:Y:S02]  /*19730*/  SHFL.BFLY P6, R113, R115, R116, R117 ;  /* 0x0c00007473717389 */ /* 0x00006400000c0075 */
[----:B01----:R-:W-:Y:S05]  /*19740*/  ENDCOLLECTIVE ;  /* 0x000000000000791b */ /* 0x003fea0003800000 */
.L_x_16945:
[----:B------:R-:W-:Y:S02]  /*19750*/  IMAD.MOV.U32 R116, RZ, RZ, 0x8 ;  /* 0x00000008ff747424 */ /* 0x000fe400078e00ff */
[----:B------:R-:W-:-:S04]  /*19760*/  IMAD.MOV.U32 R95, RZ, RZ, R113 ;  /* 0x000000ffff5f7224 */ /* 0x000fc800078e0071 */
[----:B------:R-:W-:-:S05]  /*19770*/  FADD.FTZ R95, R94, R95 ;  /* 0x0000005f5e5f7221 */ /* 0x000fca0000010000 */
[----:B------:R-:W-:-:S07]  /*19780*/  MOV R115, R95 ;  /* 0x0000005f00737202 */ /* 0x000fce0000000f00 */
[----:B------:R-:W-:Y:S05]  /*19790*/  WARPSYNC.COLLECTIVE R114, `(.L_x_16946) ;  /* 0x0000000072087348 */ /* 0x000fea0003c00000 */
[----:B------:R0:W1:Y:S02]  /*197a0*/  SHFL.BFLY P6, R113, R115, R116, R117 ;  /* 0x0c00007473717389 */ /* 0x00006400000c0075 */
[----:B01----:R-:W-:Y:S05]  /*197b0*/  ENDCOLLECTIVE ;  /* 0x000000000000791b */ /* 0x003fea0003800000 */
.L_x_16946:
[----:B------:R-:W-:Y:S01]  /*197c0*/  HFMA2 R116, -RZ, RZ, 0, 9.5367431640625e-07 ;  /* 0x00000010ff747431 */ /* 0x000fe200000001ff */
[----:B------:R-:W-:-:S05]  /*197d0*/  MOV R108, R113 ;  /* 0x00000071006c7202 */ /* 0x000fca0000000f00 */
[----:B------:R-:W-:-:S04]  /*197e0*/  FADD.FTZ R110, R95, R108 ;  /* 0x0000006c5f6e7221 */ /* 0x000fc80000010000 */
[----:B------:R-:W-:-:S07]  /*197f0*/  IMAD.MOV.U32 R115, RZ, RZ, R110 ;  /* 0x000000ffff737224 */ /* 0x000fce00078e006e */
[----:B------:R-:W-:Y:S05]  /*19800*/  WARPSYNC.COLLECTIVE R114, `(.L_x_16947) ;  /* 0x0000000072087348 */ /* 0x000fea0003c00000 */
[----:B------:R0:W1:Y:S02]  /*19810*/  SHFL.BFLY P6, R113, R115, R116, R117 ;  /* 0x0c00007473717389 */ /* 0x00006400000c0075 */
[----:B01----:R-:W-:Y:S05]  /*19820*/  ENDCOLLECTIVE ;  /* 0x000000000000791b */ /* 0x003fea0003800000 */
.L_x_16947:
[----:B------:R-:W-:Y:S05]  /*19830*/  BRA `(.L_x_16948) ;  /* 0xffffffec00dc7947 */ /* 0x000fea000383ffff */
.L_x_16949:
        /* <DEDUP_REMOVED lines=12> */
.L_x_17423:


//--------------------- .text._ZN10layer_norm31ln_parallel_residual_fwd_kernelINS_13Kernel_traitsIfffffjLj768ELj1ELj4ELj1ELj16ENS_18Kernel_traits_baseILj768EfffffjLj128EEEEELb1ELb1ELb1EEEvNS_9FwdParamsE --------------------------
	.section	.text._ZN10layer_norm31ln_parallel_residual_fwd_kernelINS_13Kernel_traitsIfffffjLj768ELj1ELj4ELj1ELj16ENS_18Kernel_traits_baseILj768EfffffjLj128EEEEELb1ELb1ELb1EEEvNS_9FwdParamsE,"ax",@progbits
	.align	128
        .global         _ZN10layer_norm31ln_parallel_residual_fwd_kernelINS_13Kernel_traitsIfffffjLj768ELj1ELj4ELj1ELj16ENS_18Kernel_traits_baseILj768EfffffjLj128EEEEELb1ELb1ELb1EEEvNS_9FwdParamsE
        .type           _ZN10layer_norm31ln_parallel_residual_fwd_kernelINS_13Kernel_traitsIfffffjLj768ELj1ELj4ELj1ELj16ENS_18Kernel_traits_baseILj768EfffffjLj128EEEEELb1ELb1ELb1EEEvNS_9FwdParamsE,@function
        .size           _ZN10layer_norm31ln_parallel_residual_fwd_kernelINS_13Kernel_traitsIfffffjLj768ELj1ELj4ELj1ELj16ENS_18Kernel_traits_baseILj768EfffffjLj128EEEEELb1ELb1ELb1EEEvNS_9FwdParamsE,(.L_x_17424 - _ZN10layer_norm31ln_parallel_residual_fwd_kernelINS_13Kernel_traitsIfffffjLj768ELj1ELj4ELj1ELj16ENS_18Kernel_traits_baseILj768EfffffjLj128EEEEELb1ELb1ELb1EEEvNS_9FwdParamsE)
        .other          _ZN10layer_norm31ln_parallel_residual_fwd_kernelINS_13Kernel_traitsIfffffjLj768ELj1ELj4ELj1ELj16ENS_18Kernel_traits_baseILj768EfffffjLj128EEEEELb1ELb1ELb1EEEvNS_9FwdParamsE,@"STO_CUDA_ENTRY STV_DEFAULT"
_ZN10layer_norm31ln_parallel_residual_fwd_kernelINS_13Kernel_traitsIfffffjLj768ELj1ELj4ELj1ELj16ENS_18Kernel_traits_baseILj768EfffffjLj128EEEEELb1ELb1ELb1EEEvNS_9FwdParamsE:
.text._ZN10layer_norm31ln_parallel_residual_fwd_kernelINS_13Kernel_traitsIfffffjLj768ELj1ELj4ELj1ELj16ENS_18Kernel_traits_baseILj768EfffffjLj128EEEEELb1ELb1ELb1EEEvNS_9FwdParamsE:
        /* <DEDUP_REMOVED lines=8> */
[----:B------:R-:W-:Y:S01]  /*0080*/  IMAD.U32 R3, RZ, RZ, UR7 ;  /* 0x00000007ff037e24 */ /* 0x000fe2000f8e00ff */
[----:B------:R-:W1:Y:S07]  /*0090*/  LDC R94, c[0x0][0x458] ;  /* 0x00011600ff5e7b82 */ /* 0x000e6e0000000800 */
[----:B--2---:R-:W2:Y:S01]  /*00a0*/  @P1 LDG.E.64 R2, desc[UR8][R2.64] ;  /* 0x0000000802021981 */ /* 0x004ea2000c1e1b00 */
[----:B------:R-:W1:Y:S01]  /*00b0*/  LDC R95, c[0x0][0x45c] ;  /* 0x00011700ff5f7b82 */ /* 0x000e620000000800 */
[----:B0-----:R-:W-:-:S04]  /*00c0*/  ISETP.NE.U32.AND P0, PT, RZ, UR4, PT ;  /* 0x00000004ff007c0c */ /* 0x001fc8000bf05070 */
[----:B------:R-:W-:-:S03]  /*00d0*/  ISETP.NE.AND.EX P0, PT, RZ, UR5, PT, P0 ;  /* 0x00000005ff007c0c */ /* 0x000fc6000bf05300 */
[----:B------:R-:W0:Y:S08]  /*00e0*/  LDC R13, c[0x0][0x360] ;  /* 0x0000d800ff0d7b82 */ /* 0x000e300000000800 */
[----:B------:R-:W4:Y:S01]  /*00f0*/  @P1 LDC R15, c[0x0][0x460] ;  /* 0x00011800ff0f1b82 */ /* 0x000f220000000800 */
[----:B---3--:R-:W-:Y:S01]  /*0100*/  LOP3.LUT R7, R6, 0x1f, RZ, 0xc0, !PT ;  /* 0x0000001f06077812 */ /* 0x008fe200078ec0ff */
[----:B-1----:R-:W5:Y:S06]  /*0110*/  @P1 LDG.E.64 R8, desc[UR8][R94.64] ;  /* 0x000000085e081981 */ /* 0x002f6c000c1e1b00 */
[----:B------:R-:W1:Y:S08]  /*0120*/  @P0 LDC.64 R10, c[0x0][0x438] ;  /* 0x00010e00ff0a0b82 */ /* 0x000e700000000a00 */
[----:B------:R-:W3:Y:S01]  /*0130*/  @P0 LDC.64 R4, c[0x0][0x3d0] ;  /* 0x0000f400ff040b82 */ /* 0x000ee20000000a00 */
[----:B-1----:R-:W-:-:S05]  /*0140*/  @P0 IMAD.WIDE.U32 R10, R7, 0x10, R10 ;  /* 0x00000010070a0825 */ /* 0x002fca00078e000a */
[----:B------:R-:W5:Y:S02]  /*0150*/  @P0 LDG.E.128 R60, desc[UR8][R10.64] ;  /* 0x000000080a3c0981 */ /* 0x000f64000c1e1d00 */
[----:B------:R-:W1:Y:S01]  /*0160*/  S2UR UR5, SR_CTAID.X ;  /* 0x00000000000579c3 */ /* 0x000e620000002500 */
[----:B---3--:R-:W-:Y:S01]  /*0170*/  @P0 IMAD.WIDE.U32 R4, R7, 0x10, R4 ;  /* 0x0000001007040825 */ /* 0x008fe200078e0004 */
[----:B------:R-:W5:Y:S04]  /*0180*/  @P0 LDG.E.128 R56, desc[UR8][R10.64+0x200] ;  /* 0x000200080a380981 */ /* 0x000f68000c1e1d00 */
[----:B------:R-:W5:Y:S04]  /*0190*/  @P0 LDG.E.128 R52, desc[UR8][R10.64+0x400] ;  /* 0x000400080a340981 */ /* 0x000f68000c1e1d00 */
[----:B------:R-:W5:Y:S04]  /*01a0*/  @P0 LDG.E.128 R48, desc[UR8][R10.64+0x600] ;  /* 0x000600080a300981 */ /* 0x000f68000c1e1d00 */
[----:B------:R-:W5:Y:S04]  /*01b0*/  @P0 LDG.E.128 R44, desc[UR8][R10.64+0x800] ;  /* 0x000800080a2c0981 */ /* 0x000f68000c1e1d00 */
[----:B------:R-:W5:Y:S04]  /*01c0*/  @P0 LDG.E.128 R40, desc[UR8][R10.64+0xa00] ;  /* 0x000a00080a280981 */ /* 0x000f68000c1e1d00 */
[----:B------:R-:W5:Y:S01]  /*01d0*/  @P0 LDG.E.128 R84, desc[UR8][R4.64] ;  /* 0x0000000804540981 */ /* 0x000f62000c1e1d00 */
[----:B-1----:R-:W-:-:S03]  /*01e0*/  USHF.L.U32 UR4, UR5, 0x2, URZ ;  /* 0x0000000205047899 */ /* 0x002fc600080006ff */
[----:B------:R-:W5:Y:S04]  /*01f0*/  @P0 LDG.E.128 R80, desc[UR8][R4.64+0x200] ;  /* 0x0002000804500981 */ /* 0x000f68000c1e1d00 */
[----:B------:R-:W5:Y:S04]  /*0200*/  @P0 LDG.E.128 R76, desc[UR8][R4.64+0x400] ;  /* 0x00040008044c0981 */ /* 0x000f68000c1e1d00 */
[----:B------:R-:W5:Y:S04]  /*0210*/  @P0 LDG.E.128 R72, desc[UR8][R4.64+0x600] ;  /* 0x0006000804480981 */ /* 0x000f68000c1e1d00 */
[----:B------:R-:W5:Y:S04]  /*0220*/  @P0 LDG.E.128 R68, desc[UR8][R4.64+0x800] ;  /* 0x0008000804440981 */ /* 0x000f68000c1e1d00 */
[----:B------:R1:W5:Y:S02]  /*0230*/  @P0 LDG.E.128 R64, desc[UR8][R4.64+0xa00] ;  /* 0x000a000804400981 */ /* 0x000364000c1e1d00 */
[--C-:B-1----:R-:W-:Y:S01]  /*0240*/  SHF.R.U32.HI R5, RZ, 0x5, R6.reuse ;  /* 0x00000005ff057819 */ /* 0x102fe20000011606 */
[----:B0-----:R-:W-:-:S03]  /*0250*/  IMAD R6, R13, UR5, R6 ;  /* 0x000000050d067c24 */ /* 0x001fc6000f8e0206 */
[----:B------:R-:W-:Y:S02]  /*0260*/  LOP3.LUT R5, R5, UR4, RZ, 0xfc, !PT ;  /* 0x0000000405057c12 */ /* 0x000fe4000f8efcff */
[----:B--2---:R-:W-:Y:S02]  /*0270*/  @P1 R2UR UR6, R2 ;  /* 0x00000000020612ca */ /* 0x004fe400000e0000 */
[----:B------:R-:W-:-:S11]  /*0280*/  @P1 R2UR UR7, R3 ;  /* 0x00000000030712ca */ /* 0x000fd600000e0000 */
[----:B------:R-:W-:Y:S02]  /*0290*/  UIADD3 UR12, UPT, UPT, UR6, -0x61c88647, URZ ;  /* 0x9e3779b9060c7890 */ /* 0x000fe4000fffe0ff */
[----:B------:R-:W-:Y:S02]  /*02a0*/  UIADD3 UR13, UPT, UPT, UR7, -0x4498517b, URZ ;  /* 0xbb67ae85070d7890 */ /* 0x000fe4000fffe0ff */
[----:B------:R-:W-:Y:S02]  /*02b0*/  UIADD3 UR14, UPT, UPT, UR6, 0x3c6ef372, URZ ;  /* 0x3c6ef372060e7890 */ /* 0x000fe4000fffe0ff */
[----:B------:R-:W-:Y:S02]  /*02c0*/  UIADD3 UR15, UPT, UPT, UR7, 0x76cf5d0a, URZ ;  /* 0x76cf5d0a070f7890 */ /* 0x000fe4000fffe0ff */
[----:B------:R-:W-:Y:S02]  /*02d0*/  UIADD3 UR16, UPT, UPT, UR6, -0x255992d5, URZ ;  /* 0xdaa66d2b06107890 */ /* 0x000fe4000fffe0ff */
[----:B------:R-:W-:Y:S01]  /*02e0*/  UIADD3 UR17, UPT, UPT, UR7, 0x32370b8f, URZ ;  /* 0x32370b8f07117890 */ /* 0x000fe2000fffe0ff */
[----:B----4-:R-:W-:Y:S11]  /*02f0*/  @P0 BRA `(.L_x_16950) ;  /* 0x0000000000500947 */ /* 0x010ff60003800000 */
        /* <DEDUP_REMOVED lines=20> */
.L_x_16950:
[----:B------:R-:W0:Y:S01]  /*0440*/  LDCU UR4, c[0x0][0x384] ;  /* 0x00007080ff0477ac */ /* 0x000e220008000800 */
[----:B-----5:R-:W-:Y:S01]  /*0450*/  @P1 IADD3 R94, P0, PT, R8, R15, RZ ;  /* 0x0000000f085e1210 */ /* 0x020fe20007f1e0ff */
        /* <DEDUP_REMOVED lines=20> */
[----:B------:R-:W-:Y:S01]  /*05a0*/  IMAD.HI.U32 R2, R4, -0x2daee0ad, RZ ;  /* 0xd2511f5304027827 */ /* 0x000fe200078e00ff */
        /* <DEDUP_REMOVED lines=9> */
[----:B------:R-:W-:Y:S01]  /*0640*/  IMAD.HI.U32 R8, R2, -0x326172a9, RZ ;  /* 0xcd9e8d5702087827 */ /* 0x000fe200078e00ff */
[----:B------:R-:W3:Y:S03]  /*0650*/  LDCU.U8 UR30, c[0x0][0x410] ;  /* 0x00008200ff1e77ac */ /* 0x000ee60008000000 */
        /* <DEDUP_REMOVED lines=11> */
[----:B------:R-:W-:Y:S01]  /*0710*/  IMAD.HI.U32 R11, R2, -0x2daee0ad, RZ ;  /* 0xd2511f53020b7827 */ /* 0x000fe200078e00ff */
[----:B------:R-:W4:Y:S01]  /*0720*/  LDCU UR5, c[0x0][0x448] ;  /* 0x00008900ff0577ac */ /* 0x000f220008000800 */
[----:B------:R-:W-:Y:S02]  /*0730*/  PLOP3.LUT P0, PT, PT, PT, UP0, 0x80, 0x8 ;  /* 0x000000000008781c */ /* 0x000fe40003f0f008 */
[----:B------:R-:W-:Y:S01]  /*0740*/  IMAD R9, R10, -0x326172a9, RZ ;  /* 0xcd9e8d570a097824 */ /* 0x000fe200078e02ff */
[----:B------:R-:W-:Y:S01]  /*0750*/  LOP3.LUT R11, R12, UR17, R11, 0x96, !PT ;  /* 0x000000110c0b7c12 */ /* 0x000fe2000f8e960b */
[----:B------:R-:W-:Y:S01]  /*0760*/  IMAD.HI.U32 R8, R0, -0x326172a9, RZ ;  /* 0xcd9e8d5700087827 */ /* 0x000fe200078e00ff */
[----:B------:R-:W0:Y:S03]  /*0770*/  LDCU.64 UR10, c[0x0][0x3a0] ;  /* 0x00007400ff0a77ac */ /* 0x000e260008000a00 */
[----:B------:R-:W-:Y:S01]  /*0780*/  IMAD R13, R2, -0x2daee0ad, RZ ;  /* 0xd2511f53020d7824 */ /* 0x000fe200078e02ff */
[----:B------:R-:W-:Y:S01]  /*0790*/  LOP3.LUT R8, R9, UR16, R8, 0x96, !PT ;  /* 0x0000001009087c12 */ /* 0x000fe2000f8e9608 */
[----:B------:R-:W-:-:S02]  /*07a0*/  IMAD R9, R0, -0x326172a9, RZ ;  /* 0xcd9e8d5700097824 */ /* 0x000fc400078e02ff */
        /* <DEDUP_REMOVED lines=37> */
.L_x_17331:
[----:B------:R-:W-:Y:S01]  /*0a00*/  ISETP.NE.U32.AND P1, PT, RZ, UR10, PT ;  /* 0x0000000aff007c0c */ /* 0x000fe2000bf25070 */
[----:B------:R-:W0:Y:S01]  /*0a10*/  LDC.64 R88, c[0x0][0x390] ;  /* 0x0000e400ff587b82 */ /* 0x000e220000000a00 */
[----:B--2---:R-:W-:Y:S02]  /*0a20*/  IMAD R12, R5, UR4, RZ ;  /* 0x00000004050c7c24 */ /* 0x004fe4000f8e02ff */
        /* <DEDUP_REMOVED lines=15> */
[----:B------:R-:W-:-:S12]  /*0b20*/  IMAD.MOV.U32 R104, RZ, RZ, 0x2f800000 ;  /* 0x2f800000ff687424 */ /* 0x000fd800078e00ff */
[----:B-1----:R-:W-:Y:S05]  /*0b30*/  @P0 BRA `(.L_x_16952) ;  /* 0x0000001000ec0947 */ /* 0x002fea0003800000 */
        /* <DEDUP_REMOVED lines=16> */
.L_x_16955:
        /* <DEDUP_REMOVED lines=13> */
.L_x_16957:
[----:B------:R-:W-:Y:S05]  /*0d10*/  BSYNC.RECONVERGENT B2 ;  /* 0x0000000000027941 */ /* 0x000fea0003800200 */
.L_x_16956:
        /* <DEDUP_REMOVED lines=43> */
.L_x_16954:
[----:B------:R-:W-:Y:S05]  /*0fd0*/  BSYNC.RECONVERGENT B1 ;  /* 0x0000000000017941 */ /* 0x000fea0003800200 */
.L_x_16953:
[----:B------:R-:W-:Y:S01]  /*0fe0*/  ISETP.NE.AND P0, PT, R21, 0x1, PT ;  /* 0x000000011500780c */ /* 0x000fe20003f05270 */
[----:B------:R-:W-:Y:S01]  /*0ff0*/  IMAD.U32 R103, RZ, RZ, UR31 ;  /* 0x0000001fff677e24 */ /* 0x000fe2000f8e00ff */
        /* <DEDUP_REMOVED lines=15> */
.L_x_16960:
        /* <DEDUP_REMOVED lines=13> */
.L_x_16962:
[----:B------:R-:W-:Y:S05]  /*11c0*/  BSYNC.RECONVERGENT B2 ;  /* 0x0000000000027941 */ /* 0x000fea0003800200 */
.L_x_16961:
        /* <DEDUP_REMOVED lines=43> */
.L_x_16959:
[----:B------:R-:W-:Y:S05]  /*1480*/  BSYNC.RECONVERGENT B1 ;  /* 0x0000000000017941 */ /* 0x000fea0003800200 */
.L_x_16958:
        /* <DEDUP_REMOVED lines=16> */
.L_x_16965:
        /* <DEDUP_REMOVED lines=13> */
.L_x_16967:
[----:B------:R-:W-:Y:S05]  /*1660*/  BSYNC.RECONVERGENT B2 ;  /* 0x0000000000027941 */ /* 0x000fea0003800200 */
.L_x_16966:
        /* <DEDUP_REMOVED lines=42> */
[----:B------:R-:W-:-:S07]  /*1910*/  LOP3.LUT R2, R20, UR29, R25, 0x96, !PT ;  /* 0x0000001d14027c12 */ /* 0x000fce000f8e9619 */
.L_x_16964:
[----:B------:R-:W-:Y:S05]  /*1920*/  BSYNC.RECONVERGENT B1 ;  /* 0x0000000000017941 */ /* 0x000fea0003800200 */
.L_x_16963:
[----:B------:R-:W-:Y:S01]  /*1930*/  ISETP.NE.AND P0, PT, R21, 0x1, PT ;  /* 0x000000011500780c */ /* 0x000fe20003f05270 */
[----:B------:R-:W-:Y:S01]  /*1940*/  BSSY.RECONVERGENT B1, `(.L_x_16968) ;  /* 0x0000048000017945 */ /* 0x000fe20003800200 */
[----:B------:R-:W-:Y:S01]  /*1950*/  I2FP.F32.U32 R19, R19 ;  /* 0x0000001300137245 */ /* 0x000fe20000201000 */
[----:B------:R-:W-:-:S04]  /*1960*/  IMAD.MOV.U32 R90, RZ, RZ, 0x2 ;  /* 0x00000002ff5a7424 */ /* 0x000fc800078e00ff */
        /* <DEDUP_REMOVED lines=12> */
.L_x_16970:
        /* <DEDUP_REMOVED lines=13> */
.L_x_16972:
[----:B------:R-:W-:Y:S05]  /*1b00*/  BSYNC.RECONVERGENT B2 ;  /* 0x0000000000027941 */ /* 0x000fea0003800200 */
.L_x_16971:
        /* <DEDUP_REMOVED lines=43> */
.L_x_16969:
[----:B------:R-:W-:Y:S05]  /*1dc0*/  BSYNC.RECONVERGENT B1 ;  /* 0x0000000000017941 */ /* 0x000fea0003800200 */
.L_x_16968:
        /* <DEDUP_REMOVED lines=18> */
.L_x_16952:
        /* <DEDUP_REMOVED lines=16> */
.L_x_16976:
        /* <DEDUP_REMOVED lines=13> */
.L_x_16978:
[----:B------:R-:W-:Y:S05]  /*20c0*/  BSYNC.RECONVERGENT B2 ;  /* 0x0000000000027941 */ /* 0x000fea0003800200 */
.L_x_16977:
        /* <DEDUP_REMOVED lines=43> */
.L_x_16975:
[----:B------:R-:W-:Y:S05]  /*2380*/  BSYNC.RECONVERGENT B1 ;  /* 0x0000000000017941 */ /* 0x000fea0003800200 */
.L_x_16974:
[----:B------:R-:W-:Y:S01]  /*2390*/  ISETP.NE.AND P0, PT, R11, 0x1, PT ;  /* 0x000000010b00780c */ /* 0x000fe20003f05270 */
[----:B------:R-:W-:Y:S01]  /*23a0*/  IMAD.U32 R102, RZ, RZ, UR32 ;  /* 0x00000020ff667e24 */ /* 0x000fe2000f8e00ff */
[----:B------:R-:W-:Y:S01]  /*23b0*/  I2FP.F32.U32 R9, R9 ;  /* 0x0000000900097245 */ /* 0x000fe20000201000 */
[----:B------:R-:W-:Y:S01]  /*23c0*/  BSSY.RECONVERGENT B1, `(.L_x_16979) ;  /* 0x0000049000017945 */ /* 0x000fe20003800200 */
[----:B------:R-:W-:Y:S01]  /*23d0*/  MOV R103, UR31 ;  /* 0x0000001f00677c02 */ /* 0x000fe20008000f00 */
[----:B------:R-:W-:Y:S02]  /*23e0*/  IMAD.MOV.U32 R19, RZ, RZ, 0x2 ;  /* 0x00000002ff137424 */ /* 0x000fe400078e00ff */
[----:B-----5:R-:W-:Y:S01]  /*23f0*/  FMUL.FTZ R12, R12, R102 ;  /* 0x000000660c0c7220 */ /* 0x020fe20000410000 */
        /* <DEDUP_REMOVED lines=12> */
.L_x_16981:
        /* <DEDUP_REMOVED lines=13> */
.L_x_16983:
[----:B------:R-:W-:Y:S05]  /*2590*/  BSYNC.RECONVERGENT B2 ;  /* 0x0000000000027941 */ /* 0x000fea0003800200 */
.L_x_16982:
        /* <DEDUP_REMOVED lines=43> */
.L_x_16980:
[----:B------:R-:W-:Y:S05]  /*2850*/  BSYNC.RECONVERGENT B1 ;  /* 0x0000000000017941 */ /* 0x000fea0003800200 */
.L_x_16979:
        /* <DEDUP_REMOVED lines=15> */
.L_x_16986:
        /* <DEDUP_REMOVED lines=13> */
.L_x_16988:
[----:B------:R-:W-:Y:S05]  /*2a20*/  BSYNC.RECONVERGENT B2 ;  /* 0x0000000000027941 */ /* 0x000fea0003800200 */
.L_x_16987:
        /* <DEDUP_REMOVED lines=43> */
.L_x_16985:
[----:B------:R-:W-:Y:S05]  /*2ce0*/  BSYNC.RECONVERGENT B1 ;  /* 0x0000000000017941 */ /* 0x000fea0003800200 */
.L_x_16984:
        /* <DEDUP_REMOVED lines=17> */
.L_x_16991:
        /* <DEDUP_REMOVED lines=13> */
.L_x_16993:
[----:B------:R-:W-:Y:S05]  /*2ed0*/  BSYNC.RECONVERGENT B2 ;  /* 0x0000000000027941 */ /* 0x000fea0003800200 */
.L_x_16992:
        /* <DEDUP_REMOVED lines=43> */
.L_x_16990:
[----:B------:R-:W-:Y:S05]  /*3190*/  BSYNC.RECONVERGENT B1 ;  /* 0x0000000000017941 */ /* 0x000fea0003800200 */
.L_x_16989:
        /* <DEDUP_REMOVED lines=15> */
.L_x_16996:
        /* <DEDUP_REMOVED lines=13> */
.L_x_16998:
[----:B------:R-:W-:Y:S05]  /*3360*/  BSYNC.RECONVERGENT B2 ;  /* 0x0000000000027941 */ /* 0x000fea0003800200 */
.L_x_16997:
        /* <DEDUP_REMOVED lines=43> */
.L_x_16995:
[----:B------:R-:W-:Y:S05]  /*3620*/  BSYNC.RECONVERGENT B1 ;  /* 0x0000000000017941 */ /* 0x000fea0003800200 */
.L_x_16994:
        /* <DEDUP_REMOVED lines=17> */
.L_x_17001:
        /* <DEDUP_REMOVED lines=13> */
.L_x_17003:
[----:B------:R-:W-:Y:S05]  /*3810*/  BSYNC.RECONVERGENT B2 ;  /* 0x0000000000027941 */ /* 0x000fea0003800200 */
.L_x_17002:
        /* <DEDUP_REMOVED lines=43> */
.L_x_17000:
[----:B------:R-:W-:Y:S05]  /*3ad0*/  BSYNC.RECONVERGENT B1 ;  /* 0x0000000000017941 */ /* 0x000fea0003800200 */
.L_x_16999:
        /* <DEDUP_REMOVED lines=15> */
.L_x_17006:
        /* <DEDUP_REMOVED lines=13> */
.L_x_17008:
[----:B------:R-:W-:Y:S05]  /*3ca0*/  BSYNC.RECONVERGENT B2 ;  /* 0x0000000000027941 */ /* 0x000fea0003800200 */
.L_x_17007:
        /* <DEDUP_REMOVED lines=43> */
.L_x_17005:
[----:B------:R-:W-:Y:S05]  /*3f60*/  BSYNC.RECONVERGENT B1 ;  /* 0x0000000000017941 */ /* 0x000fea0003800200 */
.L_x_17004:
        /* <DEDUP_REMOVED lines=17> */
.L_x_17011:
        /* <DEDUP_REMOVED lines=13> */
.L_x_17013:
[----:B------:R-:W-:Y:S05]  /*4150*/  BSYNC.RECONVERGENT B2 ;  /* 0x0000000000027941 */ /* 0x000fea0003800200 */
.L_x_17012:
        /* <DEDUP_REMOVED lines=43> */
.L_x_17010:
[----:B------:R-:W-:Y:S05]  /*4410*/  BSYNC.RECONVERGENT B1 ;  /* 0x0000000000017941 */ /* 0x000fea0003800200 */
.L_x_17009:
[----:B------:R-:W-:Y:S01]  /*4420*/  I2FP.F32.U32 R19, R9 ;  /* 0x0000000900137245 */ /* 0x000fe20000201000 */
[-C--:B------:R-:W-:Y:S01]  /*4430*/  FMUL.FTZ R9, R36, R102.reuse ;  /* 0x0000006624097220 */ /* 0x080fe20000410000 */
[----:B------:R-:W-:Y:S01]  /*4440*/  FMUL.FTZ R11, R37, R102 ;  /* 0x00000066250b7220 */ /* 0x000fe20000410000 */
[-C--:B------:R-:W-:Y:S02]  /*4450*/  FSETP.GTU.FTZ.AND P6, PT, R20, R103.reuse, PT ;  /* 0x000000671400720b */ /* 0x080fe40003fdc000 */
[----:B------:R-:W-:Y:S01]  /*4460*/  FSETP.GTU.FTZ.AND P0, PT, R22, R103, PT ;  /* 0x000000671600720b */ /* 0x000fe20003f1c000 */
[----:B------:R-:W-:Y:S01]  /*4470*/  FFMA.FTZ R22, R19, R104, 1.1641532182693481445e-10 ;  /* 0x2f00000013167423 */ /* 0x000fe20000010068 */
[----:B------:R-:W-:Y:S01]  /*4480*/  FSEL R19, R9, RZ, !P6 ;  /* 0x000000ff09137208 */ /* 0x000fe20007000000 */
[-C--:B------:R-:W-:Y:S01]  /*4490*/  FMUL.FTZ R9, R38, R102.reuse ;  /* 0x0000006626097220 */ /* 0x080fe20000410000 */
[----:B------:R-:W-:Y:S01]  /*44a0*/  FSEL R20, R11, RZ, !P0 ;  /* 0x000000ff0b147208 */ /* 0x000fe20004000000 */
[----:B------:R-:W-:Y:S01]  /*44b0*/  FMUL.FTZ R11, R39, R102 ;  /* 0x00000066270b7220 */ /* 0x000fe20000410000 */
[----:B------:R-:W-:-:S02]  /*44c0*/  SEL R21, RZ, 0x1, P6 ;  /* 0x00000001ff157807 */ /* 0x000fc40003000000 */
[----:B------:R-:W-:Y:S02]  /*44d0*/  SEL R23, RZ, 0x1, P0 ;  /* 0x00000001ff177807 */ /* 0x000fe40000000000 */
[-C--:B------:R-:W-:Y:S02]  /*44e0*/  FSETP.GTU.FTZ.AND P6, PT, R24, R103.reuse, PT ;  /* 0x000000671800720b */ /* 0x080fe40003fdc000 */
        /* <DEDUP_REMOVED lines=12> */
[----:B------:R-:W-:Y:S01]  /*45b0*/  PRMT R9, R21, 0x7610, R9 ;  /* 0x0000761015097816 */ /* 0x000fe20000000009 */
[----:B------:R-:W-:Y:S01]  /*45c0*/  FADD.FTZ R31, R11, R22 ;  /* 0x000000160b1f7221 */ /* 0x000fe20000010000 */
[----:B------:R-:W-:Y:S01]  /*45d0*/  PRMT R11, R23, 0x7610, R11 ;  /* 0x00007610170b7816 */ /* 0x000fe2000000000b */
[----:B------:R-:W-:Y:S01]  /*45e0*/  @P1 FADD.FTZ R29, R33, R29 ;  /* 0x0000001d211d1221 */ /* 0x000fe20000010000 */
[----:B------:R-:W-:Y:S01]  /*45f0*/  SEL R93, RZ, 0x1, P0 ;  /* 0x00000001ff5d7807 */ /* 0x000fe20000000000 */
[----:B------:R-:W-:Y:S01]  /*4600*/  @P1 FADD.FTZ R28, R32, R28 ;  /* 0x0000001c201c1221 */ /* 0x000fe20000010000 */
[----:B------:R-:W-:-:S07]  /*4610*/  @P1 FADD.FTZ R31, R35, R31 ;  /* 0x0000001f231f1221 */ /* 0x000fce0000010000 */
.L_x_16973:
        /* <DEDUP_REMOVED lines=10> */
[----:B------:R-:W2:Y:S04]  /*46c0*/  @P1 LDC.64 R14, c[0x0][0x3a0] ;  /* 0x0000e800ff0e1b82 */ /* 0x000ea80000000a00 */
[----:B------:R-:W-:Y:S02]  /*46d0*/  IMAD.IADD R19, R16, 0x1, R17 ;  /* 0x0000000110137824 */ /* 0x000fe400078e0211 */
[----:B------:R-:W-:Y:S02]  /*46e0*/  IMAD.WIDE.U32 R16, R97, 0x10, R88 ;  /* 0x0000001061107825 */ /* 0x000fe400078e0058 */
[----:B------:R-:W3:Y:S02]  /*46f0*/  @P0 LDC.64 R12, c[0x0][0x398] ;  /* 0x0000e600ff0c0b82 */ /* 0x000ee40000000a00 */
[----:B0-----:R-:W-:-:S05]  /*4700*/  IMAD.WIDE.U32 R24, R95, 0x10, R108 ;  /* 0x000000105f187825 */ /* 0x001fca00078e006c */
[----:B------:R0:W-:Y:S01]  /*4710*/  STG.E.128 desc[UR8][R24.64], R28 ;  /* 0x0000001c18007986 */ /* 0x0001e2000c101d08 */
[----:B-1----:R-:W-:-:S05]  /*4720*/  IMAD.WIDE.U32 R26, R95, 0x4, R106 ;  /* 0x000000045f1a7825 */ /* 0x002fca00078e006a */
[----:B------:R0:W-:Y:S01]  /*4730*/  STG.E desc[UR8][R26.64], R19 ;  /* 0x000000131a007986 */ /* 0x0001e2000c101908 */
[----:B--2---:R-:W-:-:S04]  /*4740*/  @P1 IMAD.WIDE.U32 R20, R97, 0x10, R14 ;  /* 0x0000001061141825 */ /* 0x004fc800078e000e */
[----:B---3--:R-:W-:Y:S01]  /*4750*/  @P0 IMAD.WIDE.U32 R22, R97, 0x10, R12 ;  /* 0x0000001061160825 */ /* 0x008fe200078e000c */
[----:B0-----:R-:W-:Y:S06]  /*4760*/  @!P0 BRA `(.L_x_17014) ;  /* 0x00000000002c8947 */ /* 0x001fec0003800000 */
        /* <DEDUP_REMOVED lines=11> */
.L_x_17014:
[----:B------:R1:W5:Y:S04]  /*4820*/  @P0 LDG.E.128 R36, desc[UR8][R22.64] ;  /* 0x0000000816240981 */ /* 0x000368000c1e1d00 */
[----:B------:R1:W5:Y:S04]  /*4830*/  @P1 LDG.E.128 R32, desc[UR8][R20.64] ;  /* 0x0000000814201981 */ /* 0x000368000c1e1d00 */
[----:B0-----:R1:W5:Y:S01]  /*4840*/  LDG.E.128 R12, desc[UR8][R16.64] ;  /* 0x00000008100c7981 */ /* 0x001362000c1e1d00 */
        /* <DEDUP_REMOVED lines=17> */
.L_x_17018:
        /* <DEDUP_REMOVED lines=13> */
.L_x_17020:
[----:B------:R-:W-:Y:S05]  /*4a30*/  BSYNC.RECONVERGENT B2 ;  /* 0x0000000000027941 */ /* 0x000fea0003800200 */
.L_x_17019:
        /* <DEDUP_REMOVED lines=43> */
.L_x_17017:
[----:B------:R-:W-:Y:S05]  /*4cf0*/  BSYNC.RECONVERGENT B1 ;  /* 0x0000000000017941 */ /* 0x000fea0003800200 */
.L_x_17016:
[----:B------:R-:W-:Y:S01]  /*4d00*/  ISETP.NE.AND P3, PT, R11, 0x1, PT ;  /* 0x000000010b00780c */ /* 0x000fe20003f65270 */
[----:B------:R-:W-:Y:S01]  /*4d10*/  BSSY.RECONVERGENT B1, `(.L_x_17021) ;  /* 0x0000049000017945 */ /* 0x000fe20003800200 */
[----:B------:R-:W-:Y:S01]  /*4d20*/  I2FP.F32.U32 R9, R9 ;  /* 0x0000000900097245 */ /* 0x000fe20000201000 */
[----:B------:R-:W-:Y:S02]  /*4d30*/  HFMA2 R17, -RZ, RZ, 0, 1.1920928955078125e-07 ;  /* 0x00000002ff117431 */ /* 0x000fe400000001ff */
[----:B-----5:R-:W-:Y:S02]  /*4d40*/  FMUL.FTZ R12, R12, R102 ;  /* 0x000000660c0c7220 */ /* 0x020fe40000410000 */
        /* <DEDUP_REMOVED lines=12> */
.L_x_17023:
        /* <DEDUP_REMOVED lines=13> */
.L_x_17025:
[----:B------:R-:W-:Y:S05]  /*4ee0*/  BSYNC.RECONVERGENT B2 ;  /* 0x0000000000027941 */ /* 0x000fea0003800200 */
.L_x_17024:
        /* <DEDUP_REMOVED lines=43> */
.L_x_17022:
[----:B------:R-:W-:Y:S05]  /*51a0*/  BSYNC.RECONVERGENT B1 ;  /* 0x0000000000017941 */ /* 0x000fea0003800200 */
.L_x_17021:
        /* <DEDUP_REMOVED lines=15> */
.L_x_17028:
        /* <DEDUP_REMOVED lines=13> */
.L_x_17030:
[----:B------:R-:W-:Y:S05]  /*5370*/  BSYNC.RECONVERGENT B2 ;  /* 0x0000000000027941 */ /* 0x000fea0003800200 */
.L_x_17029:
        /* <DEDUP_REMOVED lines=43> */
.L_x_17027:
[----:B------:R-:W-:Y:S05]  /*5630*/  BSYNC.RECONVERGENT B1 ;  /* 0x0000000000017941 */ /* 0x000fea0003800200 */
.L_x_17026:
        /* <DEDUP_REMOVED lines=17> */
.L_x_17033:
        /* <DEDUP_REMOVED lines=13> */
.L_x_17035:
[----:B------:R-:W-:Y:S05]  /*5820*/  BSYNC.RECONVERGENT B2 ;  /* 0x0000000000027941 */ /* 0x000fea0003800200 */
.L_x_17034:
        /* <DEDUP_REMOVED lines=43> */
.L_x_17032:
[----:B------:R-:W-:Y:S05]  /*5ae0*/  BSYNC.RECONVERGENT B1 ;  /* 0x0000000000017941 */ /* 0x000fea0003800200 */
.L_x_17031:
        /* <DEDUP_REMOVED lines=15> */
.L_x_17038:
        /* <DEDUP_REMOVED lines=13> */
.L_x_17040:
[----:B------:R-:W-:Y:S05]  /*5cb0*/  BSYNC.RECONVERGENT B2 ;  /* 0x0000000000027941 */ /* 0x000fea0003800200 */
.L_x_17039:
        /* <DEDUP_REMOVED lines=43> */
.L_x_17037:
[----:B------:R-:W-:Y:S05]  /*5f70*/  BSYNC.RECONVERGENT B1 ;  /* 0x0000000000017941 */ /* 0x000fea0003800200 */
.L_x_17036:
        /* <DEDUP_REMOVED lines=17> */
.L_x_17043:
        /* <DEDUP_REMOVED lines=13> */
.L_x_17045:
[----:B------:R-:W-:Y:S05]  /*6160*/  BSYNC.RECONVERGENT B2 ;  /* 0x0000000000027941 */ /* 0x000fea0003800200 */
.L_x_17044:
        /* <DEDUP_REMOVED lines=43> */
.L_x_17042:
[----:B------:R-:W-:Y:S05]  /*6420*/  BSYNC.RECONVERGENT B1 ;  /* 0x0000000000017941 */ /* 0x000fea0003800200 */
.L_x_17041:
        /* <DEDUP_REMOVED lines=15> */
.L_x_17048:
        /* <DEDUP_REMOVED lines=13> */
.L_x_17050:
[----:B------:R-:W-:Y:S05]  /*65f0*/  BSYNC.RECONVERGENT B2 ;  /* 0x0000000000027941 */ /* 0x000fea0003800200 */
.L_x_17049:
        /* <DEDUP_REMOVED lines=43> */
.L_x_17047:
[----:B------:R-:W-:Y:S05]  /*68b0*/  BSYNC.RECONVERGENT B1 ;  /* 0x0000000000017941 */ /* 0x000fea0003800200 */
.L_x_17046:
        /* <DEDUP_REMOVED lines=17> */
.L_x_17053:
        /* <DEDUP_REMOVED lines=15> */
.L_x_17055:
[----:B------:R-:W-:Y:S05]  /*6ac0*/  BSYNC.RECONVERGENT B2 ;  /* 0x0000000000027941 */ /* 0x000fea0003800200 */
.L_x_17054:
        /* <DEDUP_REMOVED lines=43> */
.L_x_17052:
[----:B------:R-:W-:Y:S05]  /*6d80*/  BSYNC.RECONVERGENT B1 ;  /* 0x0000000000017941 */ /* 0x000fea0003800200 */
.L_x_17051:
[-C--:B------:R-:W-:Y:S01]  /*6d90*/  FMUL.FTZ R11, R36, R102.reuse ;  /* 0x00000066240b7220 */ /* 0x080fe20000410000 */
[----:B------:R-:W-:Y:S01]  /*6da0*/  FSETP.GTU.FTZ.AND P6, PT, R18, R103, PT ;  /* 0x000000671200720b */ /* 0x000fe20003fdc000 */
[-C--:B------:R-:W-:Y:S01]  /*6db0*/  FMUL.FTZ R18, R37, R102.reuse ;  /* 0x0000006625127220 */ /* 0x080fe20000410000 */
        /* <DEDUP_REMOVED lines=30> */
.L_x_17015:
        /* <DEDUP_REMOVED lines=16> */
.L_x_17059:
        /* <DEDUP_REMOVED lines=13> */
.L_x_17061:
[----:B------:R-:W-:Y:S05]  /*7170*/  BSYNC.RECONVERGENT B2 ;  /* 0x0000000000027941 */ /* 0x000fea0003800200 */
.L_x_17060:
        /* <DEDUP_REMOVED lines=41> */
[----:B------:R-:W-:Y:S01]  /*7410*/  LOP3.LUT R2, R16, UR29, R23, 0x96, !PT ;  /* 0x0000001d10027c12 */ /* 0x000fe2000f8e9617 */
[----:B------:R-:W-:-:S07]  /*7420*/  IMAD.MOV.U32 R16, RZ, RZ, R22 ;  /* 0x000000ffff107224 */ /* 0x000fce00078e0016 */
.L_x_17058:
[----:B------:R-:W-:Y:S05]  /*7430*/  BSYNC.RECONVERGENT B1 ;  /* 0x0000000000017941 */ /* 0x000fea0003800200 */
.L_x_17057:
        /* <DEDUP_REMOVED lines=16> */
.L_x_17064:
        /* <DEDUP_REMOVED lines=13> */
.L_x_17066:
[----:B------:R-:W-:Y:S05]  /*7610*/  BSYNC.RECONVERGENT B2 ;  /* 0x0000000000027941 */ /* 0x000fea0003800200 */
.L_x_17065:
        /* <DEDUP_REMOVED lines=43> */
.L_x_17063:
[----:B------:R-:W-:Y:S05]  /*78d0*/  BSYNC.RECONVERGENT B1 ;  /* 0x0000000000017941 */ /* 0x000fea0003800200 */
.L_x_17062:
[----:B------:R-:W-:Y:S01]  /*78e0*/  ISETP.NE.AND P4, PT, R20, 0x1, PT ;  /* 0x000000011400780c */ /* 0x000fe20003f85270 */
[----:B------:R-:W-:Y:S01]  /*78f0*/  BSSY.RECONVERGENT B1, `(.L_x_17067) ;  /* 0x0000048000017945 */ /* 0x000fe20003800200 */
[----:B------:R-:W-:Y:S01]  /*7900*/  I2FP.F32.U32 R17, R17 ;  /* 0x0000001100117245 */ /* 0x000fe20000201000 */
[----:B------:R-:W-:-:S04]  /*7910*/  HFMA2 R19, -RZ, RZ, 0, 1.1920928955078125e-07 ;  /* 0x00000002ff137431 */ /* 0x000fc800000001ff */
        /* <DEDUP_REMOVED lines=12> */
.L_x_17069:
        /* <DEDUP_REMOVED lines=13> */
.L_x_17071:
[----:B------:R-:W-:Y:S05]  /*7ab0*/  BSYNC.RECONVERGENT B2 ;  /* 0x0000000000027941 */ /* 0x000fea0003800200 */
.L_x_17070:
        /* <DEDUP_REMOVED lines=43> */
.L_x_17068:
[----:B------:R-:W-:Y:S05]  /*7d70*/  BSYNC.RECONVERGENT B1 ;  /* 0x0000000000017941 */ /* 0x000fea0003800200 */
.L_x_17067:
        /* <DEDUP_REMOVED lines=16> */
.L_x_17074:
        /* <DEDUP_REMOVED lines=13> */
.L_x_17076:
[----:B------:R-:W-:Y:S05]  /*7f50*/  BSYNC.RECONVERGENT B2 ;  /* 0x0000000000027941 */ /* 0x000fea0003800200 */
.L_x_17075:
        /* <DEDUP_REMOVED lines=43> */
.L_x_17073:
[----:B------:R-:W-:Y:S05]  /*8210*/  BSYNC.RECONVERGENT B1 ;  /* 0x0000000000017941 */ /* 0x000fea0003800200 */
.L_x_17072:
        /* <DEDUP_REMOVED lines=16> */
.L_x_17056:
[----:B------:R-:W-:Y:S01]  /*8320*/  SEL R12, RZ, 0x1000000, !P5 ;  /* 0x01000000ff0c7807 */ /* 0x000fe20006800000 */
[----:B------:R-:W-:Y:S01]  /*8330*/  IMAD.WIDE.U32 R22, R97, 0x10, R108 ;  /* 0x0000001061167825 */ /* 0x000fe200078e006c */
[----:B------:R-:W-:Y:S01]  /*8340*/  SEL R13, RZ, 0x10000, !P4 ;  /* 0x00010000ff0d7807 */ /* 0x000fe20006000000 */
[----:B------:R-:W0:Y:S01]  /*8350*/  @P0 LDC.64 R18, c[0x0][0x398] ;  /* 0x0000e600ff120b82 */ /* 0x000e220000000a00 */
[----:B------:R-:W-:Y:S01]  /*8360*/  SEL R14, RZ, 0x100, !P3 ;  /* 0x00000100ff0e7807 */ /* 0x000fe20005800000 */
[----:B------:R-:W-:Y:S01]  /*8370*/  VIADD R98, R95, 0x40 ;  /* 0x000000405f627836 */ /* 0x000fe20000000000 */
[----:B------:R1:W-:Y:S02]  /*8380*/  STG.E.128 desc[UR8][R22.64], R24 ;  /* 0x0000001816007986 */ /* 0x0003e4000c101d08 */
        /* <DEDUP_REMOVED lines=21> */
.L_x_17077:
        /* <DEDUP_REMOVED lines=20> */
.L_x_17081:
        /* <DEDUP_REMOVED lines=13> */
.L_x_17083:
[----:B------:R-:W-:Y:S05]  /*86f0*/  BSYNC.RECONVERGENT B2 ;  /* 0x0000000000027941 */ /* 0x000fea0003800200 */
.L_x_17082:
        /* <DEDUP_REMOVED lines=42> */
.L_x_17080:
[----:B------:R-:W-:Y:S05]  /*89a0*/  BSYNC.RECONVERGENT B1 ;  /* 0x0000000000017941 */ /* 0x000fea0003800200 */
.L_x_17079:
[----:B------:R-:W-:Y:S01]  /*89b0*/  ISETP.NE.AND P3, PT, R11, 0x1, PT ;  /* 0x000000010b00780c */ /* 0x000fe20003f65270 */
[----:B------:R-:W-:Y:S01]  /*89c0*/  BSSY.RECONVERGENT B1, `(.L_x_17084) ;  /* 0x0000049000017945 */ /* 0x000fe20003800200 */
[----:B------:R-:W-:Y:S01]  /*89d0*/  I2FP.F32.U32 R9, R9 ;  /* 0x0000000900097245 */ /* 0x000fe20000201000 */
[----:B-----5:R-:W-:Y:S01]  /*89e0*/  FMUL.FTZ R12, R12, R102 ;  /* 0x000000660c0c7220 */ /* 0x020fe20000410000 */
        /* <DEDUP_REMOVED lines=13> */
.L_x_17086:
        /* <DEDUP_REMOVED lines=13> */
.L_x_17088:
[----:B------:R-:W-:Y:S05]  /*8b90*/  BSYNC.RECONVERGENT B2 ;  /* 0x0000000000027941 */ /* 0x000fea0003800200 */
.L_x_17087:
[----:B------:R-:W-:Y:S01]  /*8ba0*/  IMAD.WIDE.U32 R16, R6, -0x326172a9, RZ ;  /* 0xcd9e8d5706107825 */ /* 0x000fe200078e00ff */
[----:B-1----:R-:W-:-:S03]  /*8bb0*/  LOP3.LUT R20, R8, UR7, R11, 0x96, !PT ;  /* 0x0000000708147c12 */ /* 0x002fc6000f8e960b */
        /* <DEDUP_REMOVED lines=41> */
.L_x_17085:
[----:B------:R-:W-:Y:S05]  /*8e50*/  BSYNC.RECONVERGENT B1 ;  /* 0x0000000000017941 */ /* 0x000fea0003800200 */
.L_x_17084:
[----:B------:R-:W-:Y:S01]  /*8e60*/  ISETP.NE.AND P3, PT, R17, 0x1, PT ;  /* 0x000000011100780c */ /* 0x000fe20003f65270 */
[----:B------:R-:W-:Y:S01]  /*8e70*/  BSSY.RECONVERGENT B1, `(.L_x_17089) ;  /* 0x0000047000017945 */ /* 0x000fe20003800200 */
[----:B------:R-:W-:Y:S01]  /*8e80*/  I2FP.F32.U32 R9, R9 ;  /* 0x0000000900097245 */ /* 0x000fe20000201000 */
[----:B-1----:R-:W-:Y:S02]  /*8e90*/  IMAD.MOV.U32 R19, RZ, RZ, 0x2 ;  /* 0x00000002ff137424 */ /* 0x002fe400078e00ff */
        /* <DEDUP_REMOVED lines=11> */
.L_x_17091:
        /* <DEDUP_REMOVED lines=13> */
.L_x_17093:
[----:B------:R-:W-:Y:S05]  /*9020*/  BSYNC.RECONVERGENT B2 ;  /* 0x0000000000027941 */ /* 0x000fea0003800200 */
.L_x_17092:
        /* <DEDUP_REMOVED lines=43> */
.L_x_17090:
[----:B------:R-:W-:Y:S05]  /*92e0*/  BSYNC.RECONVERGENT B1 ;  /* 0x0000000000017941 */ /* 0x000fea0003800200 */
.L_x_17089:
        /* <DEDUP_REMOVED lines=17> */
.L_x_17096:
        /* <DEDUP_REMOVED lines=13> */
.L_x_17098:
[----:B------:R-:W-:Y:S05]  /*94d0*/  BSYNC.RECONVERGENT B2 ;  /* 0x0000000000027941 */ /* 0x000fea0003800200 */
.L_x_17097:
        /* <DEDUP_REMOVED lines=43> */
.L_x_17095:
[----:B------:R-:W-:Y:S05]  /*9790*/  BSYNC.RECONVERGENT B1 ;  /* 0x0000000000017941 */ /* 0x000fea0003800200 */
.L_x_17094:
        /* <DEDUP_REMOVED lines=15> */
.L_x_17101:
        /* <DEDUP_REMOVED lines=13> */
.L_x_17103:
[----:B------:R-:W-:Y:S05]  /*9960*/  BSYNC.RECONVERGENT B2 ;  /* 0x0000000000027941 */ /* 0x000fea0003800200 */
.L_x_17102:
        /* <DEDUP_REMOVED lines=42> */
.L_x_17100:
[----:B------:R-:W-:Y:S05]  /*9c10*/  BSYNC.RECONVERGENT B1 ;  /* 0x0000000000017941 */ /* 0x000fea0003800200 */
.L_x_17099:
        /* <DEDUP_REMOVED lines=17> */
.L_x_17106:
        /* <DEDUP_REMOVED lines=13> */
.L_x_17108:
[----:B------:R-:W-:Y:S05]  /*9e00*/  BSYNC.RECONVERGENT B2 ;  /* 0x0000000000027941 */ /* 0x000fea0003800200 */
.L_x_17107:
        /* <DEDUP_REMOVED lines=42> */
.L_x_17105:
[----:B------:R-:W-:Y:S05]  /*a0b0*/  BSYNC.RECONVERGENT B1 ;  /* 0x0000000000017941 */ /* 0x000fea0003800200 */
.L_x_17104:
        /* <DEDUP_REMOVED lines=15> */
.L_x_17111:
        /* <DEDUP_REMOVED lines=13> */
.L_x_17113:
[----:B------:R-:W-:Y:S05]  /*a280*/  BSYNC.RECONVERGENT B2 ;  /* 0x0000000000027941 */ /* 0x000fea0003800200 */
.L_x_17112:
        /* <DEDUP_REMOVED lines=42> */
.L_x_17110:
[----:B------:R-:W-:Y:S05]  /*a530*/  BSYNC.RECONVERGENT B1 ;  /* 0x0000000000017941 */ /* 0x000fea0003800200 */
.L_x_17109:
        /* <DEDUP_REMOVED lines=17> */
.L_x_17116:
        /* <DEDUP_REMOVED lines=15> */
.L_x_17118:
[----:B------:R-:W-:Y:S05]  /*a740*/  BSYNC.RECONVERGENT B2 ;  /* 0x0000000000027941 */ /* 0x000fea0003800200 */
.L_x_17117:
        /* <DEDUP_REMOVED lines=42> */
.L_x_17115:
[----:B------:R-:W-:Y:S05]  /*a9f0*/  BSYNC.RECONVERGENT B1 ;  /* 0x0000000000017941 */ /* 0x000fea0003800200 */
.L_x_17114:
        /* <DEDUP_REMOVED lines=33> */
.L_x_17078:
        /* <DEDUP_REMOVED lines=16> */
.L_x_17122:
        /* <DEDUP_REMOVED lines=13> */
.L_x_17124:
[----:B------:R-:W-:Y:S05]  /*ade0*/  BSYNC.RECONVERGENT B2 ;  /* 0x0000000000027941 */ /* 0x000fea0003800200 */
.L_x_17123:
        /* <DEDUP_REMOVED lines=42> */
.L_x_17121:
[----:B------:R-:W-:Y:S05]  /*b090*/  BSYNC.RECONVERGENT B1 ;  /* 0x0000000000017941 */ /* 0x000fea0003800200 */
.L_x_17120:
        /* <DEDUP_REMOVED lines=16> */
.L_x_17127:
        /* <DEDUP_REMOVED lines=13> */
.L_x_17129:
[----:B------:R-:W-:Y:S05]  /*b270*/  BSYNC.RECONVERGENT B2 ;  /* 0x0000000000027941 */ /* 0x000fea0003800200 */
.L_x_17128:
        /* <DEDUP_REMOVED lines=43> */
.L_x_17126:
[----:B------:R-:W-:Y:S05]  /*b530*/  BSYNC.RECONVERGENT B1 ;  /* 0x0000000000017941 */ /* 0x000fea0003800200 */
.L_x_17125:
        /* <DEDUP_REMOVED lines=16> */
.L_x_17132:
        /* <DEDUP_REMOVED lines=13> */
.L_x_17134:
[----:B------:R-:W-:Y:S05]  /*b710*/  BSYNC.RECONVERGENT B2 ;  /* 0x0000000000027941 */ /* 0x000fea0003800200 */
.L_x_17133:
        /* <DEDUP_REMOVED lines=43> */
.L_x_17131:
[----:B------:R-:W-:Y:S05]  /*b9d0*/  BSYNC.RECONVERGENT B1 ;  /* 0x0000000000017941 */ /* 0x000fea0003800200 */
.L_x_17130:
        /* <DEDUP_REMOVED lines=16> */
.L_x_17137:
        /* <DEDUP_REMOVED lines=13> */
.L_x_17139:
[----:B------:R-:W-:Y:S05]  /*bbb0*/  BSYNC.RECONVERGENT B2 ;  /* 0x0000000000027941 */ /* 0x000fea0003800200 */
.L_x_17138:
        /* <DEDUP_REMOVED lines=43> */
.L_x_17136:
[----:B------:R-:W-:Y:S05]  /*be70*/  BSYNC.RECONVERGENT B1 ;  /* 0x0000000000017941 */ /* 0x000fea0003800200 */
.L_x_17135:
        /* <DEDUP_REMOVED lines=16> */
.L_x_17119:
        /* <DEDUP_REMOVED lines=28> */
.L_x_17140:
        /* <DEDUP_REMOVED lines=20> */
.L_x_17144:
        /* <DEDUP_REMOVED lines=13> */
.L_x_17146:
[----:B------:R-:W-:Y:S05]  /*c350*/  BSYNC.RECONVERGENT B2 ;  /* 0x0000000000027941 */ /* 0x000fea0003800200 */
.L_x_17145:
        /* <DEDUP_REMOVED lines=42> */
.L_x_17143:
[----:B------:R-:W-:Y:S05]  /*c600*/  BSYNC.RECONVERGENT B1 ;  /* 0x0000000000017941 */ /* 0x000fea0003800200 */
.L_x_17142:
[----:B------:R-:W-:Y:S01]  /*c610*/  ISETP.NE.AND P3, PT, R17, 0x1, PT ;  /* 0x000000011100780c */ /* 0x000fe20003f65270 */
[----:B------:R-:W-:Y:S01]  /*c620*/  BSSY.RECONVERGENT B1, `(.L_x_17147) ;  /* 0x0000048000017945 */ /* 0x000fe20003800200 */
[----:B------:R-:W-:Y:S02]  /*c630*/  I2FP.F32.U32 R9, R9 ;  /* 0x0000000900097245 */ /* 0x000fe40000201000 */
[----:B------:R-:W-:-:S03]  /*c640*/  MOV R11, R10 ;  /* 0x0000000a000b7202 */ /* 0x000fc60000000f00 */
[----:B------:R-:W-:Y:S01]  /*c650*/  FFMA.FTZ R16, R9, R104, 1.1641532182693481445e-10 ;  /* 0x2f00000009107423 */ /* 0x000fe20000010068 */
[----:B-----5:R-:W-:-:S04]  /*c660*/  FMUL.FTZ R9, R12, R102 ;  /* 0x000000660c097220 */ /* 0x020fc80000410000 */
        /* <DEDUP_REMOVED lines=11> */
.L_x_17149:
        /* <DEDUP_REMOVED lines=13> */
.L_x_17151:
[----:B------:R-:W-:Y:S05]  /*c7f0*/  BSYNC.RECONVERGENT B2 ;  /* 0x0000000000027941 */ /* 0x000fea0003800200 */
.L_x_17150:
        /* <DEDUP_REMOVED lines=42> */
.L_x_17148:
[----:B------:R-:W-:Y:S05]  /*caa0*/  BSYNC.RECONVERGENT B1 ;  /* 0x0000000000017941 */ /* 0x000fea0003800200 */
.L_x_17147:
        /* <DEDUP_REMOVED lines=15> */
.L_x_17154:
        /* <DEDUP_REMOVED lines=13> */
.L_x_17156:
[----:B------:R-:W-:Y:S05]  /*cc70*/  BSYNC.RECONVERGENT B2 ;  /* 0x0000000000027941 */ /* 0x000fea0003800200 */
.L_x_17155:
        /* <DEDUP_REMOVED lines=42> */
.L_x_17153:
[----:B------:R-:W-:Y:S05]  /*cf20*/  BSYNC.RECONVERGENT B1 ;  /* 0x0000000000017941 */ /* 0x000fea0003800200 */
.L_x_17152:
        /* <DEDUP_REMOVED lines=17> */
.L_x_17159:
        /* <DEDUP_REMOVED lines=13> */
.L_x_17161:
[----:B------:R-:W-:Y:S05]  /*d110*/  BSYNC.RECONVERGENT B2 ;  /* 0x0000000000027941 */ /* 0x000fea0003800200 */
.L_x_17160:
        /* <DEDUP_REMOVED lines=42> */
.L_x_17158:
[----:B------:R-:W-:Y:S05]  /*d3c0*/  BSYNC.RECONVERGENT B1 ;  /* 0x0000000000017941 */ /* 0x000fea0003800200 */
.L_x_17157:
        /* <DEDUP_REMOVED lines=15> */
.L_x_17164:
        /* <DEDUP_REMOVED lines=13> */
.L_x_17166:
[----:B------:R-:W-:Y:S05]  /*d590*/  BSYNC.RECONVERGENT B2 ;  /* 0x0000000000027941 */ /* 0x000fea0003800200 */
.L_x_17165:
        /* <DEDUP_REMOVED lines=42> */
.L_x_17163:
[----:B------:R-:W-:Y:S05]  /*d840*/  BSYNC.RECONVERGENT B1 ;  /* 0x0000000000017941 */ /* 0x000fea0003800200 */
.L_x_17162:
        /* <DEDUP_REMOVED lines=17> */
.L_x_17169:
        /* <DEDUP_REMOVED lines=13> */
.L_x_17171:
[----:B------:R-:W-:Y:S05]  /*da30*/  BSYNC.RECONVERGENT B2 ;  /* 0x0000000000027941 */ /* 0x000fea0003800200 */
.L_x_17170:
        /* <DEDUP_REMOVED lines=43> */
.L_x_17168:
[----:B------:R-:W-:Y:S05]  /*dcf0*/  BSYNC.RECONVERGENT B1 ;  /* 0x0000000000017941 */ /* 0x000fea0003800200 */
.L_x_17167:
[----:B------:R-:W-:Y:S01]  /*dd00*/  ISETP.NE.AND P5, PT, R13, 0x1, PT ;  /* 0x000000010d00780c */ /* 0x000fe20003fa5270 */
[----:B------:R-:W-:Y:S01]  /*dd10*/  BSSY.RECONVERGENT B1, `(.L_x_17172) ;  /* 0x0000047000017945 */ /* 0x000fe20003800200 */
[----:B------:R-:W-:Y:S01]  /*dd20*/  I2FP.F32.U32 R11, R11 ;  /* 0x0000000b000b7245 */ /* 0x000fe20000201000 */
[----:B------:R-:W-:Y:S01]  /*dd30*/  IMAD.MOV.U32 R16, RZ, RZ, 0x2 ;  /* 0x00000002ff107424 */ /* 0x000fe200078e00ff */
[----:B------:R-:W-:-:S03]  /*dd40*/  MOV R12, R10 ;  /* 0x0000000a000c7202 */ /* 0x000fc60000000f00 */
[----:B-1----:R-:W-:-:S06]  /*dd50*/  FFMA.FTZ R100, R11, R104, 1.1641532182693481445e-10 ;  /* 0x2f0000000b647423 */ /* 0x002fcc0000010068 */
        /* <DEDUP_REMOVED lines=9> */
.L_x_17174:
        /* <DEDUP_REMOVED lines=13> */
.L_x_17176:
[----:B------:R-:W-:Y:S05]  /*dec0*/  BSYNC.RECONVERGENT B2 ;  /* 0x0000000000027941 */ /* 0x000fea0003800200 */
.L_x_17175:
        /* <DEDUP_REMOVED lines=43> */
.L_x_17173:
[----:B------:R-:W-:Y:S05]  /*e180*/  BSYNC.RECONVERGENT B1 ;  /* 0x0000000000017941 */ /* 0x000fea0003800200 */
.L_x_17172:
        /* <DEDUP_REMOVED lines=17> */
.L_x_17179:
        /* <DEDUP_REMOVED lines=15> */
.L_x_17181:
[----:B------:R-:W-:Y:S05]  /*e390*/  BSYNC.RECONVERGENT B2 ;  /* 0x0000000000027941 */ /* 0x000fea0003800200 */
.L_x_17180:
        /* <DEDUP_REMOVED lines=42> */
.L_x_17178:
[----:B------:R-:W-:Y:S05]  /*e640*/  BSYNC.RECONVERGENT B1 ;  /* 0x0000000000017941 */ /* 0x000fea0003800200 */
.L_x_17177:
        /* <DEDUP_REMOVED lines=29> */
[----:B------:R-:W-:Y:S01]  /*e820*/  PRMT R9, R13, 0x7610, R9 ;  /* 0x000076100d097816 */ /* 0x000fe20000000009 */
[----:B------:R-:W-:Y:S01]  /*e830*/  @P1 FADD.FTZ R16, R32, R16 ;  /* 0x0000001020101221 */ /* 0x000fe20000010000 */
[----:B------:R-:W-:Y:S01]  /*e840*/  SEL R93, RZ, 0x1, P6 ;  /* 0x00000001ff5d7807 */ /* 0x000fe20003000000 */
[----:B------:R-:W-:Y:S01]  /*e850*/  @P1 FADD.FTZ R19, R35, R19 ;  /* 0x0000001323131221 */ /* 0x000fe20000010000 */
[----:B------:R-:W-:Y:S06]  /*e860*/  BRA `(.L_x_17182) ;  /* 0x0000001000e07947 */ /* 0x000fec0003800000 */
.L_x_17141:
        /* <DEDUP_REMOVED lines=16> */
.L_x_17185:
        /* <DEDUP_REMOVED lines=13> */
.L_x_17187:
[----:B------:R-:W-:Y:S05]  /*ea40*/  BSYNC.RECONVERGENT B2 ;  /* 0x0000000000027941 */ /* 0x000fea0003800200 */
.L_x_17186:
        /* <DEDUP_REMOVED lines=43> */
.L_x_17184:
[----:B------:R-:W-:Y:S05]  /*ed00*/  BSYNC.RECONVERGENT B1 ;  /* 0x0000000000017941 */ /* 0x000fea0003800200 */
.L_x_17183:
        /* <DEDUP_REMOVED lines=16> */
.L_x_17190:
        /* <DEDUP_REMOVED lines=13> */
.L_x_17192:
[----:B------:R-:W-:Y:S05]  /*eee0*/  BSYNC.RECONVERGENT B2 ;  /* 0x0000000000027941 */ /* 0x000fea0003800200 */
.L_x_17191:
        /* <DEDUP_REMOVED lines=43> */
.L_x_17189:
[----:B------:R-:W-:Y:S05]  /*f1a0*/  BSYNC.RECONVERGENT B1 ;  /* 0x0000000000017941 */ /* 0x000fea0003800200 */
.L_x_17188:
        /* <DEDUP_REMOVED lines=16> */
.L_x_17195:
        /* <DEDUP_REMOVED lines=13> */
.L_x_17197:
[----:B------:R-:W-:Y:S05]  /*f380*/  BSYNC.RECONVERGENT B2 ;  /* 0x0000000000027941 */ /* 0x000fea0003800200 */
.L_x_17196:
        /* <DEDUP_REMOVED lines=43> */
.L_x_17194:
[----:B------:R-:W-:Y:S05]  /*f640*/  BSYNC.RECONVERGENT B1 ;  /* 0x0000000000017941 */ /* 0x000fea0003800200 */
.L_x_17193:
        /* <DEDUP_REMOVED lines=16> */
.L_x_17200:
        /* <DEDUP_REMOVED lines=13> */
.L_x_17202:
[----:B------:R-:W-:Y:S05]  /*f820*/  BSYNC.RECONVERGENT B2 ;  /* 0x0000000000027941 */ /* 0x000fea0003800200 */
.L_x_17201:
        /* <DEDUP_REMOVED lines=43> */
.L_x_17199:
[----:B------:R-:W-:Y:S05]  /*fae0*/  BSYNC.RECONVERGENT B1 ;  /* 0x0000000000017941 */ /* 0x000fea0003800200 */
.L_x_17198:
        /* <DEDUP_REMOVED lines=16> */
.L_x_17182:
        /* <DEDUP_REMOVED lines=28> */
.L_x_17203:
        /* <DEDUP_REMOVED lines=20> */
.L_x_17207:
        /* <DEDUP_REMOVED lines=13> */
.L_x_17209:
[----:B------:R-:W-:Y:S05]  /*ffc0*/  BSYNC.RECONVERGENT B2 ;  /* 0x0000000000027941 */ /* 0x000fea0003800200 */
.L_x_17208:
        /* <DEDUP_REMOVED lines=40> */
[----:B------:R-:W-:-:S07]  /*10250*/  LOP3.LUT R2, R90, UR29, R115, 0x96, !PT ;  /* 0x0000001d5a027c12 */ /* 0x000fce000f8e9673 */
.L_x_17206:
[----:B------:R-:W-:Y:S05]  /*10260*/  BSYNC.RECONVERGENT B1 ;  /* 0x0000000000017941 */ /* 0x000fea0003800200 */
.L_x_17205:
        /* <DEDUP_REMOVED lines=17> */
.L_x_17212:
        /* <DEDUP_REMOVED lines=13> */
.L_x_17214:
[----:B------:R-:W-:Y:S05]  /*10450*/  BSYNC.RECONVERGENT B2 ;  /* 0x0000000000027941 */ /* 0x000fea0003800200 */
.L_x_17213:
        /* <DEDUP_REMOVED lines=43> */
.L_x_17211:
[----:B------:R-:W-:Y:S05]  /*10710*/  BSYNC.RECONVERGENT B1 ;  /* 0x0000000000017941 */ /* 0x000fea0003800200 */
.L_x_17210:
        /* <DEDUP_REMOVED lines=15> */
.L_x_17217:
        /* <DEDUP_REMOVED lines=13> */
.L_x_17219:
[----:B------:R-:W-:Y:S05]  /*108e0*/  BSYNC.RECONVERGENT B2 ;  /* 0x0000000000027941 */ /* 0x000fea0003800200 */
.L_x_17218:
        /* <DEDUP_REMOVED lines=42> */
.L_x_17216:
[----:B------:R-:W-:Y:S05]  /*10b90*/  BSYNC.RECONVERGENT B1 ;  /* 0x0000000000017941 */ /* 0x000fea0003800200 */
.L_x_17215:
        /* <DEDUP_REMOVED lines=17> */
.L_x_17222:
        /* <DEDUP_REMOVED lines=13> */
.L_x_17224:
[----:B------:R-:W-:Y:S05]  /*10d80*/  BSYNC.RECONVERGENT B2 ;  /* 0x0000000000027941 */ /* 0x000fea0003800200 */
.L_x_17223:
        /* <DEDUP_REMOVED lines=42> */
.L_x_17221:
[----:B------:R-:W-:Y:S05]  /*11030*/  BSYNC.RECONVERGENT B1 ;  /* 0x0000000000017941 */ /* 0x000fea0003800200 */
.L_x_17220:
        /* <DEDUP_REMOVED lines=15> */
.L_x_17227:
        /* <DEDUP_REMOVED lines=13> */
.L_x_17229:
[----:B------:R-:W-:Y:S05]  /*11200*/  BSYNC.RECONVERGENT B2 ;  /* 0x0000000000027941 */ /* 0x000fea0003800200 */
.L_x_17228:
        /* <DEDUP_REMOVED lines=42> */
.L_x_17226:
[----:B------:R-:W-:Y:S05]  /*114b0*/  BSYNC.RECONVERGENT B1 ;  /* 0x0000000000017941 */ /* 0x000fea0003800200 */
.L_x_17225:
[----:B------:R-:W-:Y:S01]  /*114c0*/  ISETP.NE.AND P5, PT, R94, 0x1, PT ;  /* 0x000000015e00780c */ /* 0x000fe20003fa5270 */
[----:B------:R-:W-:Y:S01]  /*114d0*/  BSSY.RECONVERGENT B1, `(.L_x_17230) ;  /* 0x0000048000017945 */ /* 0x000fe20003800200 */
[----:B------:R-:W-:Y:S01]  /*114e0*/  I2FP.F32.U32 R11, R91 ;  /* 0x0000005b000b7245 */ /* 0x000fe20000201000 */
[----:B------:R-:W-:-:S04]  /*114f0*/  FMUL.FTZ R91, R14, R102 ;  /* 0x000000660e5b7220 */ /* 0x000fc80000410000 */
        /* <DEDUP_REMOVED lines=13> */
.L_x_17232:
        /* <DEDUP_REMOVED lines=13> */
.L_x_17234:
[----:B------:R-:W-:Y:S05]  /*116a0*/  BSYNC.RECONVERGENT B2 ;  /* 0x0000000000027941 */ /* 0x000fea0003800200 */
.L_x_17233:
        /* <DEDUP_REMOVED lines=42> */
.L_x_17231:
[----:B------:R-:W-:Y:S05]  /*11950*/  BSYNC.RECONVERGENT B1 ;  /* 0x0000000000017941 */ /* 0x000fea0003800200 */
.L_x_17230:
        /* <DEDUP_REMOVED lines=15> */
.L_x_17237:
        /* <DEDUP_REMOVED lines=13> */
.L_x_17239:
[----:B------:R-:W-:Y:S05]  /*11b20*/  BSYNC.RECONVERGENT B2 ;  /* 0x0000000000027941 */ /* 0x000fea0003800200 */
.L_x_17238:
        /* <DEDUP_REMOVED lines=42> */
.L_x_17236:
[----:B------:R-:W-:Y:S05]  /*11dd0*/  BSYNC.RECONVERGENT B1 ;  /* 0x0000000000017941 */ /* 0x000fea0003800200 */
.L_x_17235:
        /* <DEDUP_REMOVED lines=17> */
.L_x_17242:
        /* <DEDUP_REMOVED lines=15> */
.L_x_17244:
[----:B------:R-:W-:Y:S05]  /*11fe0*/  BSYNC.RECONVERGENT B2 ;  /* 0x0000000000027941 */ /* 0x000fea0003800200 */
.L_x_17243:
        /* <DEDUP_REMOVED lines=42> */
.L_x_17241:
[----:B------:R-:W-:Y:S05]  /*12290*/  BSYNC.RECONVERGENT B1 ;  /* 0x0000000000017941 */ /* 0x000fea0003800200 */
.L_x_17240:
        /* <DEDUP_REMOVED lines=14> */
[----:B------:R-:W-:Y:S01]  /*12380*/  FADD.FTZ R13, R13, R12 ;  /* 0x0000000c0d0d7221 */ /* 0x000fe20000010000 */
[----:B------:R-:W-:Y:S02]  /*12390*/  FSEL R91, R91, RZ, P4 ;  /* 0x000000ff5b5b7208 */ /* 0x000fe40002000000 */
[----:B------:R-:W-:Y:S01]  /*123a0*/  FSEL R14, R14, RZ, !P6 ;  /* 0x000000ff0e0e7208 */ /* 0x000fe20007000000 */
[----:B------:R-:W-:Y:S01]  /*123b0*/  @P1 FADD.FTZ R13, R33, R13 ;  /* 0x0000000d210d1221 */ /* 0x000fe20000010000 */
        /* <DEDUP_REMOVED lines=8> */
[----:B------:R-:W-:Y:S02]  /*12440*/  PRMT R9, R93, 0x7610, R9 ;  /* 0x000076105d097816 */ /* 0x000fe40000000009 */
[----:B------:R-:W-:Y:S01]  /*12450*/  PRMT R11, R105, 0x7610, R11 ;  /* 0x00007610690b7816 */ /* 0x000fe2000000000b */
[----:B------:R-:W-:Y:S01]  /*12460*/  FADD.FTZ R15, R15, R90 ;  /* 0x0000005a0f0f7221 */ /* 0x000fe20000010000 */
[----:B------:R-:W-:Y:S01]  /*12470*/  PRMT R92, R96, 0x7610, R92 ;  /* 0x00007610605c7816 */ /* 0x000fe2000000005c */
[----:B------:R-:W-:Y:S01]  /*12480*/  @P1 FADD.FTZ R12, R32, R12 ;  /* 0x0000000c200c1221 */ /* 0x000fe20000010000 */
[----:B------:R-:W-:Y:S01]  /*12490*/  SEL R93, RZ, 0x1, P6 ;  /* 0x00000001ff5d7807 */ /* 0x000fe20003000000 */
[----:B------:R-:W-:Y:S01]  /*124a0*/  @P1 FADD.FTZ R15, R35, R15 ;  /* 0x0000000f230f1221 */ /* 0x000fe20000010000 */
[----:B------:R-:W-:Y:S06]  /*124b0*/  BRA `(.L_x_17245) ;  /* 0x0000001000dc7947 */ /* 0x000fec0003800000 */
.L_x_17204:
        /* <DEDUP_REMOVED lines=16> */
.L_x_17248:
        /* <DEDUP_REMOVED lines=13> */
.L_x_17250:
[----:B------:R-:W-:Y:S05]  /*12690*/  BSYNC.RECONVERGENT B2 ;  /* 0x0000000000027941 */ /* 0x000fea0003800200 */
.L_x_17249:
        /* <DEDUP_REMOVED lines=42> */
.L_x_17247:
[----:B------:R-:W-:Y:S05]  /*12940*/  BSYNC.RECONVERGENT B1 ;  /* 0x0000000000017941 */ /* 0x000fea0003800200 */
.L_x_17246:
        /* <DEDUP_REMOVED lines=16> */
.L_x_17253:
        /* <DEDUP_REMOVED lines=13> */
.L_x_17255:
[----:B------:R-:W-:Y:S05]  /*12b20*/  BSYNC.RECONVERGENT B2 ;  /* 0x0000000000027941 */ /* 0x000fea0003800200 */
.L_x_17254:
        /* <DEDUP_REMOVED lines=43> */
.L_x_17252:
[----:B------:R-:W-:Y:S05]  /*12de0*/  BSYNC.RECONVERGENT B1 ;  /* 0x0000000000017941 */ /* 0x000fea0003800200 */
.L_x_17251:
        /* <DEDUP_REMOVED lines=16> */
.L_x_17258:
        /* <DEDUP_REMOVED lines=13> */
.L_x_17260:
[----:B------:R-:W-:Y:S05]  /*12fc0*/  BSYNC.RECONVERGENT B2 ;  /* 0x0000000000027941 */ /* 0x000fea0003800200 */
.L_x_17259:
        /* <DEDUP_REMOVED lines=43> */
.L_x_17257:
[----:B------:R-:W-:Y:S05]  /*13280*/  BSYNC.RECONVERGENT B1 ;  /* 0x0000000000017941 */ /* 0x000fea0003800200 */
.L_x_17256:
        /* <DEDUP_REMOVED lines=16> */
.L_x_17263:
        /* <DEDUP_REMOVED lines=13> */
.L_x_17265:
[----:B------:R-:W-:Y:S05]  /*13460*/  BSYNC.RECONVERGENT B2 ;  /* 0x0000000000027941 */ /* 0x000fea0003800200 */
.L_x_17264:
        /* <DEDUP_REMOVED lines=43> */
.L_x_17262:
[----:B------:R-:W-:Y:S05]  /*13720*/  BSYNC.RECONVERGENT B1 ;  /* 0x0000000000017941 */ /* 0x000fea0003800200 */
.L_x_17261:
        /* <DEDUP_REMOVED lines=16> */
.L_x_17245:
[----:B------:R-:W-:Y:S01]  /*13830*/  SEL R96, RZ, 0x1000000, !P5 ;  /* 0x01000000ff607807 */ /* 0x000fe20006800000 */
[C---:B------:R-:W-:Y:S01]  /*13840*/  IMAD.WIDE.U32 R118, R100.reuse, 0x10, R108 ;  /* 0x0000001064767825 */ /* 0x040fe200078e006c */
[----:B------:R-:W-:Y:S01]  /*13850*/  SEL R101, RZ, 0x10000, !P4 ;  /* 0x00010000ff657807 */ /* 0x000fe20006000000 */
[----:B------:R-:W0:Y:S01]  /*13860*/  @P0 LDC.64 R110, c[0x0][0x398] ;  /* 0x0000e600ff6e0b82 */ /* 0x000e220000000a00 */
[----:B------:R-:W-:Y:S01]  /*13870*/  SEL R105, RZ, 0x100, !P3 ;  /* 0x00000100ff697807 */ /* 0x000fe20005800000 */
[----:B------:R-:W-:Y:S01]  /*13880*/  IMAD.WIDE.U32 R112, R100, 0x4, R106 ;  /* 0x0000000464707825 */ /* 0x000fe200078e006a */
[----:B------:R1:W-:Y:S02]  /*13890*/  STG.E.128 desc[UR8][R118.64], R12 ;  /* 0x0000000c76007986 */ /* 0x0003e4000c101d08 */
[----:B------:R-:W-:Y:S02]  /*138a0*/  IADD3 R96, PT, PT, R105, R96, R101 ;  /* 0x0000006069607210 */ /* 0x000fe40007ffe065 */
[----:B------:R-:W-:Y:S01]  /*138b0*/  SEL R105, RZ, 0x1, !P2 ;  /* 0x00000001ff697807 */ /* 0x000fe20005000000 */
[----:B------:R-:W2:Y:S01]  /*138c0*/  @P1 LDC.64 R90, c[0x0][0x3a0] ;  /* 0x0000e800ff5a1b82 */ /* 0x000ea20000000a00 */
[----:B------:R-:W-:-:S03]  /*138d0*/  IADD3 R101, PT, PT, R95, 0xa0, RZ ;  /* 0x000000a05f657810 */ /* 0x000fc60007ffe0ff */
[----:B------:R-:W-:Y:S02]  /*138e0*/  IMAD.IADD R105, R96, 0x1, R105 ;  /* 0x0000000160697824 */ /* 0x000fe400078e0269 */
[----:B------:R-:W-:-:S03]  /*138f0*/  IMAD.WIDE.U32 R88, R101, 0x10, R88 ;  /* 0x0000001065587825 */ /* 0x000fc600078e0058 */
[----:B------:R1:W-:Y:S01]  /*13900*/  STG.E desc[UR8][R112.64], R105 ;  /* 0x0000006970007986 */ /* 0x0003e2000c101908 */
[----:B0-----:R-:W-:-:S04]  /*13910*/  @P0 IMAD.WIDE.U32 R110, R101, 0x10, R110 ;  /* 0x00000010656e0825 */ /* 0x001fc800078e006e */
[----:B--2---:R-:W-:Y:S01]  /*13920*/  @P1 IMAD.WIDE.U32 R116, R101, 0x10, R90 ;  /* 0x0000001065741825 */ /* 0x004fe200078e005a */
[----:B-1----:R-:W-:Y:S06]  /*13930*/  @!P0 BRA `(.L_x_17266) ;  /* 0x00000000002c8947 */ /* 0x002fec0003800000 */
[----:B------:R-:W0:Y:S01]  /*13940*/  LDC.64 R90, c[0x0][0x3b8] ;  /* 0x0000ee00ff5a7b82 */ /* 0x000e220000000a00 */
        /* <DEDUP_REMOVED lines=10> */
.L_x_17266:
[----:B------:R1:W5:Y:S04]  /*139f0*/  @P0 LDG.E.128 R36, desc[UR8][R110.64] ;  /* 0x000000086e240981 */ /* 0x000368000c1e1d00 */
[----:B------:R1:W5:Y:S04]  /*13a00*/  @P1 LDG.E.128 R32, desc[UR8][R116.64] ;  /* 0x0000000874201981 */ /* 0x000368000c1e1d00 */
[----:B0-----:R-:W5:Y:S01]  /*13a10*/  LDG.E.128 R88, desc[UR8][R88.64] ;  /* 0x0000000858587981 */ /* 0x001f62000c1e1d00 */
        /* <DEDUP_REMOVED lines=17> */
.L_x_17270:
        /* <DEDUP_REMOVED lines=13> */
.L_x_17272:
[----:B------:R-:W-:Y:S05]  /*13c00*/  BSYNC.RECONVERGENT B2 ;  /* 0x0000000000027941 */ /* 0x000fea0003800200 */
.L_x_17271:
        /* <DEDUP_REMOVED lines=41> */
[----:B------:R-:W-:-:S07]  /*13ea0*/  MOV R96, R92 ;  /* 0x0000005c00607202 */ /* 0x000fce0000000f00 */
.L_x_17269:
[----:B------:R-:W-:Y:S05]  /*13eb0*/  BSYNC.RECONVERGENT B1 ;  /* 0x0000000000017941 */ /* 0x000fea0003800200 */
.L_x_17268:
        /* <DEDUP_REMOVED lines=17> */
.L_x_17275:
        /* <DEDUP_REMOVED lines=13> */
.L_x_17277:
[----:B------:R-:W-:Y:S05]  /*140a0*/  BSYNC.RECONVERGENT B2 ;  /* 0x0000000000027941 */ /* 0x000fea0003800200 */
.L_x_17276:
        /* <DEDUP_REMOVED lines=42> */
.L_x_17274:
[----:B------:R-:W-:Y:S05]  /*14350*/  BSYNC.RECONVERGENT B1 ;  /* 0x0000000000017941 */ /* 0x000fea0003800200 */
.L_x_17273:
        /* <DEDUP_REMOVED lines=15> */
.L_x_17280:
        /* <DEDUP_REMOVED lines=13> */
.L_x_17282:
[----:B------:R-:W-:Y:S05]  /*14520*/  BSYNC.RECONVERGENT B2 ;  /* 0x0000000000027941 */ /* 0x000fea0003800200 */
.L_x_17281:
[----:B-1----:R-:W-:Y:S01]  /*14530*/  IMAD.WIDE.U32 R110, R6, -0x326172a9, RZ ;  /* 0xcd9e8d57066e7825 */ /* 0x002fe200078e00ff */
        /* <DEDUP_REMOVED lines=41> */
.L_x_17279:
[----:B------:R-:W-:Y:S05]  /*147d0*/  BSYNC.RECONVERGENT B1 ;  /* 0x0000000000017941 */ /* 0x000fea0003800200 */
.L_x_17278:
[----:B------:R-:W-:Y:S01]  /*147e0*/  ISETP.NE.AND P4, PT, R94, 0x1, PT ;  /* 0x000000015e00780c */ /* 0x000fe20003f85270 */
[----:B------:R-:W-:Y:S01]  /*147f0*/  BSSY.RECONVERGENT B1, `(.L_x_17283) ;  /* 0x0000048000017945 */ /* 0x000fe20003800200 */
[----:B------:R-:W-:Y:S01]  /*14800*/  I2FP.F32.U32 R11, R93 ;  /* 0x0000005d000b7245 */ /* 0x000fe20000201000 */
[----:B------:R-:W-:-:S04]  /*14810*/  FMUL.FTZ R89, R89, R102 ;  /* 0x0000006659597220 */ /* 0x000fc80000410000 */
[----:B------:R-:W-:Y:S01]  /*14820*/  FFMA.FTZ R92, R11, R104, 1.1641532182693481445e-10 ;  /* 0x2f0000000b5c7423 */ /* 0x000fe20000010068 */
[----:B------:R-:W-:-:S04]  /*14830*/  MOV R11, R10 ;  /* 0x0000000a000b7202 */ /* 0x000fc80000000f00 */
        /* <DEDUP_REMOVED lines=11> */
.L_x_17285:
        /* <DEDUP_REMOVED lines=13> */
.L_x_17287:
[----:B------:R-:W-:Y:S05]  /*149c0*/  BSYNC.RECONVERGENT B2 ;  /* 0x0000000000027941 */ /* 0x000fea0003800200 */
.L_x_17286:
        /* <DEDUP_REMOVED lines=42> */
.L_x_17284:
[----:B------:R-:W-:Y:S05]  /*14c70*/  BSYNC.RECONVERGENT B1 ;  /* 0x0000000000017941 */ /* 0x000fea0003800200 */
.L_x_17283:
        /* <DEDUP_REMOVED lines=15> */
.L_x_17290:
        /* <DEDUP_REMOVED lines=13> */
.L_x_17292:
[----:B------:R-:W-:Y:S05]  /*14e40*/  BSYNC.RECONVERGENT B2 ;  /* 0x0000000000027941 */ /* 0x000fea0003800200 */
.L_x_17291:
        /* <DEDUP_REMOVED lines=42> */
.L_x_17289:
[----:B------:R-:W-:Y:S05]  /*150f0*/  BSYNC.RECONVERGENT B1 ;  /* 0x0000000000017941 */ /* 0x000fea0003800200 */
.L_x_17288:
        /* <DEDUP_REMOVED lines=17> */
.L_x_17295:
        /* <DEDUP_REMOVED lines=13> */
.L_x_17297:
[----:B------:R-:W-:Y:S05]  /*152e0*/  BSYNC.RECONVERGENT B2 ;  /* 0x0000000000027941 */ /* 0x000fea0003800200 */
.L_x_17296:
        /* <DEDUP_REMOVED lines=42> */
.L_x_17294:
[----:B------:R-:W-:Y:S05]  /*15590*/  BSYNC.RECONVERGENT B1 ;  /* 0x0000000000017941 */ /* 0x000fea0003800200 */
.L_x_17293:
        /* <DEDUP_REMOVED lines=15> */
.L_x_17300:
        /* <DEDUP_REMOVED lines=13> */
.L_x_17302:
[----:B------:R-:W-:Y:S05]  /*15760*/  BSYNC.RECONVERGENT B2 ;  /* 0x0000000000027941 */ /* 0x000fea0003800200 */
.L_x_17301:
        /* <DEDUP_REMOVED lines=42> */
.L_x_17299:
[----:B------:R-:W-:Y:S05]  /*15a10*/  BSYNC.RECONVERGENT B1 ;  /* 0x0000000000017941 */ /* 0x000fea0003800200 */
.L_x_17298:
        /* <DEDUP_REMOVED lines=17> */
.L_x_17305:
[----:B------:R-:W-:Y:S01]  /*15b30*/  VIADD R4, R4, 0x1 ;  /* 0x0000000104047836 */ /* 0x000fe20000000000 */
[----:B------:R-:W-:Y:S03]  /*15b40*/  BSSY.RECONVERGENT B2, `(.L_x_17306) ;  /* 0x000000e000027945 */ /* 0x000fe60003800200 */
[C---:B-1----:R-:W-:Y:S01]  /*15b50*/  IMAD.WIDE.U32 R110, R4.reuse, -0x2daee0ad, RZ ;  /* 0xd2511f53046e7825 */ /* 0x042fe200078e00ff */
        /* <DEDUP_REMOVED lines=12> */
.L_x_17307:
[----:B------:R-:W-:Y:S05]  /*15c20*/  BSYNC.RECONVERGENT B2 ;  /* 0x0000000000027941 */ /* 0x000fea0003800200 */
.L_x_17306:
        /* <DEDUP_REMOVED lines=42> */
.L_x_17304:
[----:B------:R-:W-:Y:S05]  /*15ed0*/  BSYNC.RECONVERGENT B1 ;  /* 0x0000000000017941 */ /* 0x000fea0003800200 */
.L_x_17303:
        /* <DEDUP_REMOVED lines=18> */
[----:B-1----:R-:W-:-:S02]  /*16000*/  SEL R110, RZ, 0x1, P6 ;  /* 0x00000001ff6e7807 */ /* 0x002fc40003000000 */
        /* <DEDUP_REMOVED lines=15> */
.L_x_17267:
        /* <DEDUP_REMOVED lines=16> */
.L_x_17311:
        /* <DEDUP_REMOVED lines=13> */
.L_x_17313:
[----:B------:R-:W-:Y:S05]  /*162d0*/  BSYNC.RECONVERGENT B2 ;  /* 0x0000000000027941 */ /* 0x000fea0003800200 */
.L_x_17312:
        /* <DEDUP_REMOVED lines=43> */
.L_x_17310:
[----:B------:R-:W-:Y:S05]  /*16590*/  BSYNC.RECONVERGENT B1 ;  /* 0x0000000000017941 */ /* 0x000fea0003800200 */
.L_x_17309:
        /* <DEDUP_REMOVED lines=16> */
.L_x_17316:
        /* <DEDUP_REMOVED lines=13> */
.L_x_17318:
[----:B------:R-:W-:Y:S05]  /*16770*/  BSYNC.RECONVERGENT B2 ;  /* 0x0000000000027941 */ /* 0x000fea0003800200 */
.L_x_17317:
        /* <DEDUP_REMOVED lines=43> */
.L_x_17315:
[----:B------:R-:W-:Y:S05]  /*16a30*/  BSYNC.RECONVERGENT B1 ;  /* 0x0000000000017941 */ /* 0x000fea0003800200 */
.L_x_17314:
        /* <DEDUP_REMOVED lines=16> */
.L_x_17321:
        /* <DEDUP_REMOVED lines=13> */
.L_x_17323:
[----:B------:R-:W-:Y:S05]  /*16c10*/  BSYNC.RECONVERGENT B2 ;  /* 0x0000000000027941 */ /* 0x000fea0003800200 */
.L_x_17322:
        /* <DEDUP_REMOVED lines=43> */
.L_x_17320:
[----:B------:R-:W-:Y:S05]  /*16ed0*/  BSYNC.RECONVERGENT B1 ;  /* 0x0000000000017941 */ /* 0x000fea0003800200 */
.L_x_17319:
[----:B------:R-:W-:Y:S01]  /*16ee0*/  ISETP.NE.AND P5, PT, R110, 0x1, PT ;  /* 0x000000016e00780c */ /* 0x000fe20003fa5270 */
[----:B------:R-:W-:Y:S01]  /*16ef0*/  BSSY.RECONVERGENT B1, `(.L_x_17324) ;  /* 0x0000048000017945 */ /* 0x000fe20003800200 */
[----:B------:R-:W-:-:S05]  /*16f00*/  I2FP.F32.U32 R105, R94 ;  /* 0x0000005e00697245 */ /* 0x000fca0000201000 */
        /* <DEDUP_REMOVED lines=13> */
.L_x_17326:
        /* <DEDUP_REMOVED lines=13> */
.L_x_17328:
[----:B------:R-:W-:Y:S05]  /*170b0*/  BSYNC.RECONVERGENT B2 ;  /* 0x0000000000027941 */ /* 0x000fea0003800200 */
.L_x_17327:
        /* <DEDUP_REMOVED lines=43> */
.L_x_17325:
[----:B------:R-:W-:Y:S05]  /*17370*/  BSYNC.RECONVERGENT B1 ;  /* 0x0000000000017941 */ /* 0x000fea0003800200 */
.L_x_17324:
        /* <DEDUP_REMOVED lines=16> */
.L_x_17308:
        /* <DEDUP_REMOVED lines=27> */
[----:B------:R-:W-:-:S03]  /*17630*/  FADD.FTZ R105, R110, R13 ;  /* 0x0000000d6e697221 */ /* 0x000fc60000010000 */
[----:B------:R-:W-:Y:S01]  /*17640*/  IADD3 R103, PT, PT, R102, R103, RZ ;  /* 0x0000006766677210 */ /* 0x000fe20007ffe0ff */
[----:B------:R-:W-:-:S04]  /*17650*/  FADD.FTZ R102, R105, R14 ;  /* 0x0000000e69667221 */ /* 0x000fc80000010000 */
[----:B------:R1:W-:Y:S01]  /*17660*/  STG.E desc[UR8][R106.64], R103 ;  /* 0x000000676a007986 */ /* 0x0003e2000c101908 */
[----:B------:R-:W-:-:S04]  /*17670*/  FADD.FTZ R105, R102, R15 ;  /* 0x0000000f66697221 */ /* 0x000fc80000010000 */
        /* <DEDUP_REMOVED lines=15> */
.L_x_17329:
[----:B------:R-:W-:Y:S01]  /*17770*/  UMOV UR33, 0xffffffff ;  /* 0xffffffff00217882 */ /* 0x000fe20000000000 */
[----:B0-----:R-:W-:Y:S02]  /*17780*/  FADD.FTZ R102, R104, R91 ;  /* 0x0000005b68667221 */ /* 0x001fe40000010000 */
[----:B------:R-:W-:Y:S05]  /*17790*/  BRA.DIV UR33, `(.L_x_17330) ;  /* 0x0000000a21b87947 */ /* 0x000fea000b800000 */
        /* <DEDUP_REMOVED lines=69> */
.L_x_17343:
[C---:B------:R-:W-:Y:S01]  /*17bf0*/  FMUL.FTZ R103, R102.reuse, R102 ;  /* 0x0000006666677220 */ /* 0x040fe20000410000 */
[----:B------:R-:W-:Y:S01]  /*17c00*/  ISETP.NE.AND P2, PT, RZ, UR30, PT ;  /* 0x0000001eff007c0c */ /* 0x000fe2000bf45270 */
[----:B01----:R-:W-:Y:S01]  /*17c10*/  FADD.FTZ R107, R107, R110 ;  /* 0x0000006e6b6b7221 */ /* 0x003fe20000010000 */
[----:B------:R-:W0:Y:S02]  /*17c20*/  @!P1 LDC.64 R114, c[0x0][0x3c0] ;  /* 0x0000f000ff729b82 */ /* 0x000e240000000a00 */
[----:B------:R-:W-:Y:S01]  /*17c30*/  FSEL R105, R103, RZ, P2 ;  /* 0x000000ff67697208 */ /* 0x000fe20001000000 */
[----:B------:R-:W-:Y:S01]  /*17c40*/  FFMA.FTZ R104, R107, R104, UR5 ;  /* 0x000000056b687e23 */ /* 0x000fe20008010068 */
        /* <DEDUP_REMOVED lines=21> */
[----:B------:R-:W-:Y:S01]  /*17da0*/  FADD.FTZ R22, -R103, R22 ;  /* 0x0000001667167221 */ /* 0x000fe20000010100 */
[C---:B--2---:R-:W-:Y:S01]  /*17db0*/  FMUL.FTZ R91, R23.reuse, R28 ;  /* 0x0000001c175b7220 */ /* 0x044fe20000410000 */
[C---:B------:R-:W-:Y:S01]  /*17dc0*/  FMUL.FTZ R13, R23.reuse, R24 ;  /* 0x00000018170d7220 */ /* 0x040fe20000410000 */
[----:B------:R-:W-:Y:S01]  /*17dd0*/  FMUL.FTZ R105, R23, R90 ;  /* 0x0000005a17697220 */ /* 0x000fe20000410000 */
[----:B------:R-:W-:Y:S01]  /*17de0*/  FADD.FTZ R16, -R103, R16 ;  /* 0x0000001067107221 */ /* 0x000fe20000010100 */
[----:B------:R-:W-:Y:S01]  /*17df0*/  FFMA.FTZ R24, R91, R84, R60 ;  /* 0x000000545b187223 */ /* 0x000fe2000001003c */
[----:B-1----:R-:W-:Y:S01]  /*17e00*/  @!P1 IMAD.WIDE R124, R5, 0x4, R124 ;  /* 0x00000004057c9825 */ /* 0x002fe200078e027c */
[----:B------:R-:W0:Y:S03]  /*17e10*/  LDC.64 R90, c[0x0][0x380] ;  /* 0x0000e000ff5a7b82 */ /* 0x000e260000000a00 */
[C---:B------:R-:W-:Y:S01]  /*17e20*/  FADD.FTZ R106, -R103.reuse, R17 ;  /* 0x00000011676a7221 */ /* 0x040fe20000010100 */
[C---:B------:R-:W-:Y:S01]  /*17e30*/  FADD.FTZ R18, -R103.reuse, R18 ;  /* 0x0000001267127221 */ /* 0x040fe20000010100 */
[C---:B------:R-:W-:Y:S01]  /*17e40*/  FADD.FTZ R108, -R103.reuse, R19 ;  /* 0x00000013676c7221 */ /* 0x040fe20000010100 */
[C---:B------:R-:W-:Y:S01]  /*17e50*/  FADD.FTZ R12, -R103.reuse, R12 ;  /* 0x0000000c670c7221 */ /* 0x040fe20000010100 */
[C---:B------:R-:W-:Y:S01]  /*17e60*/  FADD.FTZ R14, -R103.reuse, R14 ;  /* 0x0000000e670e7221 */ /* 0x040fe20000010100 */
[C---:B------:R-:W-:Y:S01]  /*17e70*/  FADD.FTZ R112, -R103.reuse, R15 ;  /* 0x0000000f67707221 */ /* 0x040fe20000010100 */
[----:B------:R-:W-:Y:S01]  /*17e80*/  FADD.FTZ R114, -R103, R89 ;  /* 0x0000005967727221 */ /* 0x000fe20000010100 */
        /* <DEDUP_REMOVED lines=12> */
[C---:B-1----:R-:W-:Y:S01]  /*17f50*/  FMUL.FTZ R118, R23.reuse, R29 ;  /* 0x0000001d17767220 */ /* 0x042fe20000410000 */
        /* <DEDUP_REMOVED lines=11> */
[----:B------:R-:W-:Y:S01]  /*18010*/  FFMA.FTZ R26, R107, R86, R62 ;  /* 0x000000566b1a7223 */ /* 0x000fe2000001003e */
[----:B------:R-:W-:Y:S01]  /*18020*/  FFMA.FTZ R27, R120, R87, R63 ;  /* 0x00000057781b7223 */ /* 0x000fe2000001003f */
[----:B------:R-:W-:Y:S01]  /*18030*/  FFMA.FTZ R12, R13, R80, R56 ;  /* 0x000000500d0c7223 */ /* 0x000fe20000010038 */
[----:B------:R-:W-:Y:S01]  /*18040*/  FFMA.FTZ R14, R15, R82, R58 ;  /* 0x000000520f0e7223 */ /* 0x000fe2000001003a */
[----:B------:R-:W-:Y:S01]  /*18050*/  FFMA.FTZ R16, R17, R76, R52 ;  /* 0x0000004c11107223 */ /* 0x000fe20000010034 */
[----:B---3--:R-:W-:-:S04]  /*18060*/  IMAD.WIDE.U32 R116, R97, 0x10, R122 ;  /* 0x0000001061747825 */ /* 0x008fc800078e007a */
        /* <DEDUP_REMOVED lines=8> */
[----:B------:R-:W-:Y:S01]  /*180f0*/  IMAD.WIDE.U32 R118, R98, 0x10, R122 ;  /* 0x0000001062767825 */ /* 0x000fe200078e007a */
[----:B------:R1:W-:Y:S03]  /*18100*/  STG.E.128 desc[UR8][R22.64], R24 ;  /* 0x0000001816007986 */ /* 0x0003e6000c101d08 */
[----:B------:R-:W-:Y:S01]  /*18110*/  FFMA.FTZ R28, R103, R64, R40 ;  /* 0x00000040671c7223 */ /* 0x000fe20000010028 */
[----:B------:R-:W-:Y:S01]  /*18120*/  FFMA.FTZ R30, R105, R66, R42 ;  /* 0x00000042691e7223 */ /* 0x000fe2000001002a */
[--C-:B------:R-:W-:Y:S01]  /*18130*/  IMAD.WIDE.U32 R98, R99, 0x10, R122.reuse ;  /* 0x0000001063627825 */ /* 0x100fe200078e007a */
[----:B------:R2:W-:Y:S03]  /*18140*/  STG.E.128 desc[UR8][R116.64], R12 ;  /* 0x0000000c74007986 */ /* 0x0005e6000c101d08 */
[--C-:B------:R-:W-:Y:S01]  /*18150*/  IMAD.WIDE.U32 R120, R100, 0x10, R122.reuse ;  /* 0x0000001064787825 */ /* 0x100fe200078e007a */
[----:B------:R2:W-:Y:S03]  /*18160*/  STG.E.128 desc[UR8][R118.64], R16 ;  /* 0x0000001076007986 */ /* 0x0005e6000c101d08 */
[----:B------:R-:W-:-:S04]  /*18170*/  IMAD.WIDE.U32 R122, R101, 0x10, R122 ;  /* 0x00000010657a7825 */ /* 0x000fc800078e007a */
[----:B0-----:R-:W-:Y:S02]  /*18180*/  IMAD R5, R90, 0x4, R5 ;  /* 0x000000045a057824 */ /* 0x001fe400078e0205 */
[----:B-1----:R-:W-:Y:S01]  /*18190*/  FFMA.FTZ R22, R29, R74, R50 ;  /* 0x0000004a1d167223 */ /* 0x002fe20000010032 */
        /* <DEDUP_REMOVED lines=10> */
[----:B------:R2:W-:Y:S06]  /*18240*/  STG.E.128 desc[UR8][R122.64], R28 ;  /* 0x0000001c7a007986 */ /* 0x0005ec000c101d08 */
[----:B------:R-:W-:Y:S05]  /*18250*/  @!P1 BRA `(.L_x_17331) ;  /* 0xfffffe8400e89947 */ /* 0x000fea000383ffff */
[----:B------:R-:W-:Y:S05]  /*18260*/  BSYNC B0 ;  /* 0x0000000000007941 */ /* 0x000fea0003800000 */
.L_x_16951:
[----:B------:R-:W-:Y:S05]  /*18270*/  EXIT ;  /* 0x000000000000794d */ /* 0x000fea0003800000 */
.L_x_17330:
        /* <DEDUP_REMOVED lines=8> */
.L_x_17333:
[----:B------:R-:W-:Y:S05]  /*18300*/  BSYNC B1 ;  /* 0x0000000000017941 */ /* 0x000fea0003800000 */
.L_x_17332:
        /* <DEDUP_REMOVED lines=9> */
.L_x_17334:
[----:B------:R-:W-:Y:S02]  /*183a0*/  IMAD.MOV.U32 R111, RZ, RZ, 0x4 ;  /* 0x00000004ff6f7424 */ /* 0x000fe400078e00ff */
[----:B------:R-:W-:-:S04]  /*183b0*/  IMAD.MOV.U32 R104, RZ, RZ, R110 ;  /* 0x000000ffff687224 */ /* 0x000fc800078e006e */
[----:B------:R-:W-:-:S05]  /*183c0*/  FADD.FTZ R106, R105, R104 ;  /* 0x00000068696a7221 */ /* 0x000fca0000010000 */
[----:B------:R-:W-:-:S07]  /*183d0*/  MOV R112, R106 ;  /* 0x0000006a00707202 */ /* 0x000fce0000000f00 */
[----:B------:R-:W-:Y:S05]  /*183e0*/  WARPSYNC.COLLECTIVE R109, `(.L_x_17335) ;  /* 0x000000006d087348 */ /* 0x000fea0003c00000 */
[----:B------:R0:W1:Y:S02]  /*183f0*/  SHFL.BFLY P2, R110, R112, R111, R114 ;  /* 0x0c00006f706e7389 */ /* 0x0000640000040072 */
[----:B01----:R-:W-:Y:S05]  /*18400*/  ENDCOLLECTIVE ;  /* 0x000000000000791b */ /* 0x003fea0003800000 */
.L_x_17335:
[----:B------:R-:W-:Y:S01]  /*18410*/  HFMA2 R111, -RZ, RZ, 0, 4.76837158203125e-07 ;  /* 0x00000008ff6f7431 */ /* 0x000fe200000001ff */
[----:B------:R-:W-:-:S05]  /*18420*/  MOV R103, R110 ;  /* 0x0000006e00677202 */ /* 0x000fca0000000f00 */
[----:B------:R-:W-:-:S04]  /*18430*/  FADD.FTZ R107, R106, R103 ;  /* 0x000000676a6b7221 */ /* 0x000fc80000010000 */
[----:B------:R-:W-:-:S07]  /*18440*/  IMAD.MOV.U32 R112, RZ, RZ, R107 ;  /* 0x000000ffff707224 */ /* 0x000fce00078e006b */
[----:B------:R-:W-:Y:S05]  /*18450*/  WARPSYNC.COLLECTIVE R109, `(.L_x_17336) ;  /* 0x000000006d087348 */ /* 0x000fea0003c00000 */
[----:B------:R0:W1:Y:S02]  /*18460*/  SHFL.BFLY P2, R110, R112, R111, R114 ;  /* 0x0c00006f706e7389 */ /* 0x0000640000040072 */
[----:B01----:R-:W-:Y:S05]  /*18470*/  ENDCOLLECTIVE ;  /* 0x000000000000791b */ /* 0x003fea0003800000 */
.L_x_17336:
        /* <DEDUP_REMOVED lines=8> */
.L_x_17337:
        /* <DEDUP_REMOVED lines=56> */
.L_x_17338:
[----:B------:R-:W-:Y:S02]  /*18880*/  IMAD.MOV.U32 R111, RZ, RZ, 0x2 ;  /* 0x00000002ff6f7424 */ /* 0x000fe400078e00ff */
[----:B------:R-:W-:-:S04]  /*18890*/  IMAD.MOV.U32 R106, RZ, RZ, R110 ;  /* 0x000000ffff6a7224 */ /* 0x000fc800078e006e */
[----:B------:R-:W-:-:S05]  /*188a0*/  FADD.FTZ R106, R103, R106 ;  /* 0x0000006a676a7221 */ /* 0x000fca0000010000 */
[----:B------:R-:W-:-:S07]  /*188b0*/  MOV R112, R106 ;  /* 0x0000006a00707202 */ /* 0x000fce0000000f00 */
[----:B------:R-:W-:Y:S05]  /*188c0*/  WARPSYNC.COLLECTIVE R109, `(.L_x_17339) ;  /* 0x000000006d087348 */ /* 0x000fea0003c00000 */
[----:B------:R0:W1:Y:S02]  /*188d0*/  SHFL.BFLY P2, R110, R112, R111, R114 ;  /* 0x0c00006f706e7389 */ /* 0x0000640000040072 */
[----:B01----:R-:W-:Y:S05]  /*188e0*/  ENDCOLLECTIVE ;  /* 0x000000000000791b */ /* 0x003fea0003800000 */
.L_x_17339:
[----:B------:R-:W-:Y:S01]  /*188f0*/  HFMA2 R111, -RZ, RZ, 0, 2.384185791015625e-07 ;  /* 0x00000004ff6f7431 */ /* 0x000fe200000001ff */
[----:B------:R-:W-:-:S05]  /*18900*/  MOV R105, R110 ;  /* 0x0000006e00697202 */ /* 0x000fca0000000f00 */
[----:B------:R-:W-:-:S04]  /*18910*/  FADD.FTZ R105, R106, R105 ;  /* 0x000000696a697221 */ /* 0x000fc80000010000 */
[----:B------:R-:W-:-:S07]  /*18920*/  IMAD.MOV.U32 R112, RZ, RZ, R105 ;  /* 0x000000ffff707224 */ /* 0x000fce00078e0069 */
[----:B------:R-:W-:Y:S05]  /*18930*/  WARPSYNC.COLLECTIVE R109, `(.L_x_17340) ;  /* 0x000000006d087348 */ /* 0x000fea0003c00000 */
[----:B------:R0:W1:Y:S02]  /*18940*/  SHFL.BFLY P2, R110, R112, R111, R114 ;  /* 0x0c00006f706e7389 */ /* 0x0000640000040072 */
[----:B01----:R-:W-:Y:S05]  /*18950*/  ENDCOLLECTIVE ;  /* 0x000000000000791b */ /* 0x003fea0003800000 */
.L_x_17340:
[----:B------:R-:W-:Y:S02]  /*18960*/  IMAD.MOV.U32 R111, RZ, RZ, 0x8 ;  /* 0x00000008ff6f7424 */ /* 0x000fe400078e00ff */
[----:B------:R-:W-:-:S04]  /*18970*/  IMAD.MOV.U32 R108, RZ, RZ, R110 ;  /* 0x000000ffff6c7224 */ /* 0x000fc800078e006e */
[----:B------:R-:W-:-:S05]  /*18980*/  FADD.FTZ R108, R105, R108 ;  /* 0x0000006c696c7221 */ /* 0x000fca0000010000 */
[----:B------:R-:W-:-:S07]  /*18990*/  MOV R112, R108 ;  /* 0x0000006c00707202 */ /* 0x000fce0000000f00 */
[----:B------:R-:W-:Y:S05]  /*189a0*/  WARPSYNC.COLLECTIVE R109, `(.L_x_17341) ;  /* 0x000000006d087348 */ /* 0x000fea0003c00000 */
[----:B------:R0:W1:Y:S02]  /*189b0*/  SHFL.BFLY P2, R110, R112, R111, R114 ;  /* 0x0c00006f706e7389 */ /* 0x0000640000040072 */
[----:B01----:R-:W-:Y:S05]  /*189c0*/  ENDCOLLECTIVE ;  /* 0x000000000000791b */ /* 0x003fea0003800000 */
.L_x_17341:
[----:B------:R-:W-:Y:S01]  /*189d0*/  HFMA2 R111, -RZ, RZ, 0, 9.5367431640625e-07 ;  /* 0x00000010ff6f7431 */ /* 0x000fe200000001ff */
[----:B------:R-:W-:-:S05]  /*189e0*/  MOV R107, R110 ;  /* 0x0000006e006b7202 */ /* 0x000fca0000000f00 */
[----:B------:R-:W-:-:S04]  /*189f0*/  FADD.FTZ R107, R108, R107 ;  /* 0x0000006b6c6b7221 */ /* 0x000fc80000010000 */
[----:B------:R-:W-:-:S07]  /*18a00*/  IMAD.MOV.U32 R112, RZ, RZ, R107 ;  /* 0x000000ffff707224 */ /* 0x000fce00078e006b */
[----:B------:R-:W-:Y:S05]  /*18a10*/  WARPSYNC.COLLECTIVE R109, `(.L_x_17342) ;  /* 0x000000006d087348 */ /* 0x000fea0003c00000 */
[----:B------:R0:W1:Y:S02]  /*18a20*/  SHFL.BFLY P2, R110, R112, R111, R114 ;  /* 0x0c00006f706e7389 */ /* 0x0000640000040072 */
[----:B01----:R-:W-:Y:S05]  /*18a30*/  ENDCOLLECTIVE ;  /* 0x000000000000791b */ /* 0x003fea0003800000 */
.L_x_17342:
[----:B------:R-:W-:Y:S05]  /*18a40*/  BRA `(.L_x_17343) ;  /* 0xfffffff000687947 */ /* 0x000fea000383ffff */
.L_x_17344:
        /* <DEDUP_REMOVED lines=11> */
.L_x_17424:


//--------------------- .nv.global.init           --------------------------
	.section	.nv.global.init,"aw",@progbits
	.align	4
.nv.global.init:
	.type		mrg32k3aM1SubSeq,@object
	.size		mrg32k3aM1SubSeq,(mrg32k3aM2SubSeq - mrg32k3aM1SubSeq)
mrg32k3aM1SubSeq:
        /*0000*/ 	.byte	0x0b, 0xcc, 0xee, 0x04, 0x73, 0x29, 0x8b, 0x6f, 0xf6, 0x53, 0x03, 0xf6, 0x23, 0xf6, 0xea, 0xda
        /* <DEDUP_REMOVED lines=125> */
	.type		mrg32k3aM2SubSeq,@object
	.size		mrg32k3aM2SubSeq,(mrg32k3aM1 - mrg32k3aM2SubSeq)
mrg32k3aM2SubSeq:
        /* <DEDUP_REMOVED lines=126> */
	.type		mrg32k3aM1,@object
	.size		mrg32k3aM1,(mrg32k3aM1Seq - mrg32k3aM1)
mrg32k3aM1:
        /* <DEDUP_REMOVED lines=144> */
	.type		mrg32k3aM1Seq,@object
	.size		mrg32k3aM1Seq,(mrg32k3aM2 - mrg32k3aM1Seq)
mrg32k3aM1Seq:
        /* <DEDUP_REMOVED lines=144> */
	.type		mrg32k3aM2,@object
	.size		mrg32k3aM2,(mrg32k3aM2Seq - mrg32k3aM2)
mrg32k3aM2:
        /* <DEDUP_REMOVED lines=144> */
	.type		mrg32k3aM2Seq,@object
	.size		mrg32k3aM2Seq,(precalc_xorwow_matrix - mrg32k3aM2Seq)
mrg32k3aM2Seq:
        /* <DEDUP_REMOVED lines=144> */
	.type		precalc_xorwow_matrix,@object
	.size		precalc_xorwow_matrix,(precalc_xorwow_offset_matrix - precalc_xorwow_matrix)
precalc_xorwow_matrix:
        /* <DEDUP_REMOVED lines=6400> */
	.type		precalc_xorwow_offset_matrix,@object
	.size		precalc_xorwow_offset_matrix,(.L_1 - precalc_xorwow_offset_matrix)
precalc_xorwow_offset_matrix:
        /* <DEDUP_REMOVED lines=6400> */
.L_1:


//--------------------- .nv.shared.reserved.0     --------------------------
	.section	.nv.shared.reserved.0,"aw",@nobits
	.weak		__nv_reservedSMEM_offset_0_alias
	.size		__nv_reservedSMEM_offset_0_alias, 0, 64
	.other		__nv_reservedSMEM_offset_0_alias,@"STO_CUDA_RESERVED_SHARED STV_DEFAULT"
__nv_reservedSMEM_offset_0_alias:
	.zero		0
	.zero		64


//--------------------- .nv.constant0._ZN10layer_norm31ln_parallel_residual_fwd_kernelINS_13Kernel_traitsI13__nv_bfloat16S2_S2_S2_fjLj768ELj1ELj4ELj1ELj16ENS_18Kernel_traits_baseILj768ES2_S2_S2_S2_fjLj128EEEEELb0ELb0ELb0EEEvNS_9FwdParamsE --------------------------
	.section	.nv.constant0._ZN10layer_norm31ln_parallel_residual_fwd_kernelINS_13Kernel_traitsI13__nv_bfloat16S2_S2_S2_fjLj768ELj1ELj4ELj1ELj16ENS_18Kernel_traits_baseILj768ES2_S2_S2_S2_fjLj128EEEEELb0ELb0ELb0EEEvNS_9FwdParamsE,"a",@progbits
	.sectionflags	@""
	.align	4
.nv.constant0._ZN10layer_norm31ln_parallel_residual_fwd_kernelINS_13Kernel_traitsI13__nv_bfloat16S2_S2_S2_fjLj768ELj1ELj4ELj1ELj16ENS_18Kernel_traits_baseILj768ES2_S2_S2_S2_fjLj128EEEEELb0ELb0ELb0EEEvNS_9FwdParamsE:
	.zero		1128


//--------------------- .nv.constant0._ZN10layer_norm31ln_parallel_residual_fwd_kernelINS_13Kernel_traitsI13__nv_bfloat16S2_S2_S2_fjLj768ELj1ELj4ELj1ELj16ENS_18Kernel_traits_baseILj768ES2_S2_S2_S2_fjLj128EEEEELb0ELb0ELb1EEEvNS_9FwdParamsE --------------------------
	.section	.nv.constant0._ZN10layer_norm31ln_parallel_residual_fwd_kernelINS_13Kernel_traitsI13__nv_bfloat16S2_S2_S2_fjLj768ELj1ELj4ELj1ELj16ENS_18Kernel_traits_baseILj768ES2_S2_S2_S2_fjLj128EEEEELb0ELb0ELb1EEEvNS_9FwdParamsE,"a",@progbits
	.sectionflags	@""
	.align	4
.nv.constant0._ZN10layer_norm31ln_parallel_residual_fwd_kernelINS_13Kernel_traitsI13__nv_bfloat16S2_S2_S2_fjLj768ELj1ELj4ELj1ELj16ENS_18Kernel_traits_baseILj768ES2_S2_S2_S2_fjLj128EEEEELb0ELb0ELb1EEEvNS_9FwdParamsE:
	.zero		1128


//--------------------- .nv.constant0._ZN10layer_norm31ln_parallel_residual_fwd_kernelINS_13Kernel_traitsI13__nv_bfloat16S2_S2_S2_fjLj768ELj1ELj4ELj1ELj16ENS_18Kernel_traits_baseILj768ES2_S2_S2_S2_fjLj128EEEEELb0ELb1ELb0EEEvNS_9FwdParamsE --------------------------
	.section	.nv.constant0._ZN10layer_norm31ln_parallel_residual_fwd_kernelINS_13Kernel_traitsI13__nv_bfloat16S2_S2_S2_fjLj768ELj1ELj4ELj1ELj16ENS_18Kernel_traits_baseILj768ES2_S2_S2_S2_fjLj128EEEEELb0ELb1ELb0EEEvNS_9FwdParamsE,"a",@progbits
	.sectionflags	@""
	.align	4
.nv.constant0._ZN10layer_norm31ln_parallel_residual_fwd_kernelINS_13Kernel_traitsI13__nv_bfloat16S2_S2_S2_fjLj768ELj1ELj4ELj1ELj16ENS_18Kernel_traits_baseILj768ES2_S2_S2_S2_fjLj128EEEEELb0ELb1ELb0EEEvNS_9FwdParamsE:
	.zero		1128


//--------------------- .nv.constant0._ZN10layer_norm31ln_parallel_residual_fwd_kernelINS_13Kernel_traitsI13__nv_bfloat16S2_S2_S2_fjLj768ELj1ELj4ELj1ELj16ENS_18Kernel_traits_baseILj768ES2_S2_S2_S2_fjLj128EEEEELb0ELb1ELb1EEEvNS_9FwdParamsE --------------------------
	.section	.nv.constant0._ZN10layer_norm31ln_parallel_residual_fwd_kernelINS_13Kernel_traitsI13__nv_bfloat16S2_S2_S2_fjLj768ELj1ELj4ELj1ELj16ENS_18Kernel_traits_baseILj768ES2_S2_S2_S2_fjLj128EEEEELb0ELb1ELb1EEEvNS_9FwdParamsE,"a",@progbits
	.sectionflags	@""
	.align	4
.nv.constant0._ZN10layer_norm31ln_parallel_residual_fwd_kernelINS_13Kernel_traitsI13__nv_bfloat16S2_S2_S2_fjLj768ELj1ELj4ELj1ELj16ENS_18Kernel_traits_baseILj768ES2_S2_S2_S2_fjLj128EEEEELb0ELb1ELb1EEEvNS_9FwdParamsE:
	.zero		1128


//--------------------- .nv.constant0._ZN10layer_norm31ln_parallel_residual_fwd_kernelINS_13Kernel_traitsI13__nv_bfloat16S2_S2_S2_fjLj768ELj1ELj4ELj1ELj16ENS_18Kernel_traits_baseILj768ES2_S2_S2_S2_fjLj128EEEEELb1ELb0ELb0EEEvNS_9FwdParamsE --------------------------
	.section	.nv.constant0._ZN10layer_norm31ln_parallel_residual_fwd_kernelINS_13Kernel_traitsI13__nv_bfloat16S2_S2_S2_fjLj768ELj1ELj4ELj1ELj16ENS_18Kernel_traits_baseILj768ES2_S2_S2_S2_fjLj128EEEEELb1ELb0ELb0EEEvNS_9FwdParamsE,"a",@progbits
	.sectionflags	@""
	.align	4
.nv.constant0._ZN10layer_norm31ln_parallel_residual_fwd_kernelINS_13Kernel_traitsI13__nv_bfloat16S2_S2_S2_fjLj768ELj1ELj4ELj1ELj16ENS_18Kernel_traits_baseILj768ES2_S2_S2_S2_fjLj128EEEEELb1ELb0ELb0EEEvNS_9FwdParamsE:
	.zero		1128


//--------------------- .nv.constant0._ZN10layer_norm31ln_parallel_residual_fwd_kernelINS_13Kernel_traitsI13__nv_bfloat16S2_S2_S2_fjLj768ELj1ELj4ELj1ELj16ENS_18Kernel_traits_baseILj768ES2_S2_S2_S2_fjLj128EEEEELb1ELb0ELb1EEEvNS_9FwdParamsE --------------------------
	.section	.nv.constant0._ZN10layer_norm31ln_parallel_residual_fwd_kernelINS_13Kernel_traitsI13__nv_bfloat16S2_S2_S2_fjLj768ELj1ELj4ELj1ELj16ENS_18Kernel_traits_baseILj768ES2_S2_S2_S2_fjLj128EEEEELb1ELb0ELb1EEEvNS_9FwdParamsE,"a",@progbits
	.sectionflags	@""
	.align	4
.nv.constant0._ZN10layer_norm31ln_parallel_residual_fwd_kernelINS_13Kernel_traitsI13__nv_bfloat16S2_S2_S2_fjLj768ELj1ELj4ELj1ELj16ENS_18Kernel_traits_baseILj768ES2_S2_S2_S2_fjLj128EEEEELb1ELb0ELb1EEEvNS_9FwdParamsE:
	.zero		1128


//--------------------- .nv.constant0._ZN10layer_norm31ln_parallel_residual_fwd_kernelINS_13Kernel_traitsI13__nv_bfloat16S2_S2_S2_fjLj768ELj1ELj4ELj1ELj16ENS_18Kernel_traits_baseILj768ES2_S2_S2_S2_fjLj128EEEEELb1ELb1ELb0EEEvNS_9FwdParamsE --------------------------
	.section	.nv.constant0._ZN10layer_norm31ln_parallel_residual_fwd_kernelINS_13Kernel_traitsI13__nv_bfloat16S2_S2_S2_fjLj768ELj1ELj4ELj1ELj16ENS_18Kernel_traits_baseILj768ES2_S2_S2_S2_fjLj128EEEEELb1ELb1ELb0EEEvNS_9FwdParamsE,"a",@progbits
	.sectionflags	@""
	.align	4
.nv.constant0._ZN10layer_norm31ln_parallel_residual_fwd_kernelINS_13Kernel_traitsI13__nv_bfloat16S2_S2_S2_fjLj768ELj1ELj4ELj1ELj16ENS_18Kernel_traits_baseILj768ES2_S2_S2_S2_fjLj128EEEEELb1ELb1ELb0EEEvNS_9FwdParamsE:
	.zero		1128


//--------------------- .nv.constant0._ZN10layer_norm31ln_parallel_residual_fwd_kernelINS_13Kernel_traitsI13__nv_bfloat16S2_S2_S2_fjLj768ELj1ELj4ELj1ELj16ENS_18Kernel_traits_baseILj768ES2_S2_S2_S2_fjLj128EEEEELb1ELb1ELb1EEEvNS_9FwdParamsE --------------------------
	.section	.nv.constant0._ZN10layer_norm31ln_parallel_residual_fwd_kernelINS_13Kernel_traitsI13__nv_bfloat16S2_S2_S2_fjLj768ELj1ELj4ELj1ELj16ENS_18Kernel_traits_baseILj768ES2_S2_S2_S2_fjLj128EEEEELb1ELb1ELb1EEEvNS_9FwdParamsE,"a",@progbits
	.sectionflags	@""
	.align	4
.nv.constant0._ZN10layer_norm31ln_parallel_residual_fwd_kernelINS_13Kernel_traitsI13__nv_bfloat16S2_S2_S2_fjLj768ELj1ELj4ELj1ELj16ENS_18Kernel_traits_baseILj768ES2_S2_S2_S2_fjLj128EEEEELb1ELb1ELb1EEEvNS_9FwdParamsE:
	.zero		1128


//--------------------- .nv.constant0._ZN10layer_norm31ln_parallel_residual_fwd_kernelINS_13Kernel_traitsI6__halfS2_S2_S2_fjLj768ELj1ELj4ELj1ELj16ENS_18Kernel_traits_baseILj768ES2_S2_S2_S2_fjLj128EEEEELb0ELb0ELb0EEEvNS_9FwdParamsE --------------------------
	.section	.nv.constant0._ZN10layer_norm31ln_parallel_residual_fwd_kernelINS_13Kernel_traitsI6__halfS2_S2_S2_fjLj768ELj1ELj4ELj1ELj16ENS_18Kernel_traits_baseILj768ES2_S2_S2_S2_fjLj128EEEEELb0ELb0ELb0EEEvNS_9FwdParamsE,"a",@progbits
	.sectionflags	@""
	.align	4
.nv.constant0._ZN10layer_norm31ln_parallel_residual_fwd_kernelINS_13Kernel_traitsI6__halfS2_S2_S2_fjLj768ELj1ELj4ELj1ELj16ENS_18Kernel_traits_baseILj768ES2_S2_S2_S2_fjLj128EEEEELb0ELb0ELb0EEEvNS_9FwdParamsE:
	.zero		1128


//--------------------- .nv.constant0._ZN10layer_norm31ln_parallel_residual_fwd_kernelINS_13Kernel_traitsI6__halfS2_S2_S2_fjLj768ELj1ELj4ELj1ELj16ENS_18Kernel_traits_baseILj768ES2_S2_S2_S2_fjLj128EEEEELb0ELb0ELb1EEEvNS_9FwdParamsE --------------------------
	.section	.nv.constant0._ZN10layer_norm31ln_parallel_residual_fwd_kernelINS_13Kernel_traitsI6__halfS2_S2_S2_fjLj768ELj1ELj4ELj1ELj16ENS_18Kernel_traits_baseILj768ES2_S2_S2_S2_fjLj128EEEEELb0ELb0ELb1EEEvNS_9FwdParamsE,"a",@progbits
	.sectionflags	@""
	.align	4
.nv.constant0._ZN10layer_norm31ln_parallel_residual_fwd_kernelINS_13Kernel_traitsI6__halfS2_S2_S2_fjLj768ELj1ELj4ELj1ELj16ENS_18Kernel_traits_baseILj768ES2_S2_S2_S2_fjLj128EEEEELb0ELb0ELb1EEEvNS_9FwdParamsE:
	.zero		1128


//--------------------- .nv.constant0._ZN10layer_norm31ln_parallel_residual_fwd_kernelINS_13Kernel_traitsI6__halfS2_S2_S2_fjLj768ELj1ELj4ELj1ELj16ENS_18Kernel_traits_baseILj768ES2_S2_S2_S2_fjLj128EEEEELb0ELb1ELb0EEEvNS_9FwdParamsE --------------------------
	.section	.nv.constant0._ZN10layer_norm31ln_parallel_residual_fwd_kernelINS_13Kernel_traitsI6__halfS2_S2_S2_fjLj768ELj1ELj4ELj1ELj16ENS_18Kernel_traits_baseILj768ES2_S2_S2_S2_fjLj128EEEEELb0ELb1ELb0EEEvNS_9FwdParamsE,"a",@progbits
	.sectionflags	@""
	.align	4
.nv.constant0._ZN10layer_norm31ln_parallel_residual_fwd_kernelINS_13Kernel_traitsI6__halfS2_S2_S2_fjLj768ELj1ELj4ELj1ELj16ENS_18Kernel_traits_baseILj768ES2_S2_S2_S2_fjLj128EEEEELb0ELb1ELb0EEEvNS_9FwdParamsE:
	.zero		1128


//--------------------- .nv.constant0._ZN10layer_norm31ln_parallel_residual_fwd_kernelINS_13Kernel_traitsI6__halfS2_S2_S2_fjLj768ELj1ELj4ELj1ELj16ENS_18Kernel_traits_baseILj768ES2_S2_S2_S2_fjLj128EEEEELb0ELb1ELb1EEEvNS_9FwdParamsE --------------------------
	.section	.nv.constant0._ZN10layer_norm31ln_parallel_residual_fwd_kernelINS_13Kernel_traitsI6__halfS2_S2_S2_fjLj768ELj1ELj4ELj1ELj16ENS_18Kernel_traits_baseILj768ES2_S2_S2_S2_fjLj128EEEEELb0ELb1ELb1EEEvNS_9FwdParamsE,"a",@progbits
	.sectionflags	@""
	.align	4
.nv.constant0._ZN10layer_norm31ln_parallel_residual_fwd_kernelINS_13Kernel_traitsI6__halfS2_S2_S2_fjLj768ELj1ELj4ELj1ELj16ENS_18Kernel_traits_baseILj768ES2_S2_S2_S2_fjLj128EEEEELb0ELb1ELb1EEEvNS_9FwdParamsE:
	.zero		1128


//--------------------- .nv.constant0._ZN10layer_norm31ln_parallel_residual_fwd_kernelINS_13Kernel_traitsI6__halfS2_S2_S2_fjLj768ELj1ELj4ELj1ELj16ENS_18Kernel_traits_baseILj768ES2_S2_S2_S2_fjLj128EEEEELb1ELb0ELb0EEEvNS_9FwdParamsE --------------------------
	.section	.nv.constant0._ZN10layer_norm31ln_parallel_residual_fwd_kernelINS_13Kernel_traitsI6__halfS2_S2_S2_fjLj768ELj1ELj4ELj1ELj16ENS_18Kernel_traits_baseILj768ES2_S2_S2_S2_fjLj128EEEEELb1ELb0ELb0EEEvNS_9FwdParamsE,"a",@progbits
	.sectionflags	@""
	.align	4
.nv.constant0._ZN10layer_norm31ln_parallel_residual_fwd_kernelINS_13Kernel_traitsI6__halfS2_S2_S2_fjLj768ELj1ELj4ELj1ELj16ENS_18Kernel_traits_baseILj768ES2_S2_S2_S2_fjLj128EEEEELb1ELb0ELb0EEEvNS_9FwdParamsE:
	.zero		1128


//--------------------- .nv.constant0._ZN10layer_norm31ln_parallel_residual_fwd_kernelINS_13Kernel_traitsI6__halfS2_S2_S2_fjLj768ELj1ELj4ELj1ELj16ENS_18Kernel_traits_baseILj768ES2_S2_S2_S2_fjLj128EEEEELb1ELb0ELb1EEEvNS_9FwdParamsE --------------------------
	.section	.nv.constant0._ZN10layer_norm31ln_parallel_residual_fwd_kernelINS_13Kernel_traitsI6__halfS2_S2_S2_fjLj768ELj1ELj4ELj1ELj16ENS_18Kernel_traits_baseILj768ES2_S2_S2_S2_fjLj128EEEEELb1ELb0ELb1EEEvNS_9FwdParamsE,"a",@progbits
	.sectionflags	@""
	.align	4
.nv.constant0._ZN10layer_norm31ln_parallel_residual_fwd_kernelINS_13Kernel_traitsI6__halfS2_S2_S2_fjLj768ELj1ELj4ELj1ELj16ENS_18Kernel_traits_baseILj768ES2_S2_S2_S2_fjLj128EEEEELb1ELb0ELb1EEEvNS_9FwdParamsE:
	.zero		1128


//--------------------- .nv.constant0._ZN10layer_norm31ln_parallel_residual_fwd_kernelINS_13Kernel_traitsI6__halfS2_S2_S2_fjLj768ELj1ELj4ELj1ELj16ENS_18Kernel_traits_baseILj768ES2_S2_S2_S2_fjLj128EEEEELb1ELb1ELb0EEEvNS_9FwdParamsE --------------------------
	.section	.nv.constant0._ZN10layer_norm31ln_parallel_residual_fwd_kernelINS_13Kernel_traitsI6__halfS2_S2_S2_fjLj768ELj1ELj4ELj1ELj16ENS_18Kernel_traits_baseILj768ES2_S2_S2_S2_fjLj128EEEEELb1ELb1ELb0EEEvNS_9FwdParamsE,"a",@progbits
	.sectionflags	@""
	.align	4
.nv.constant0._ZN10layer_norm31ln_parallel_residual_fwd_kernelINS_13Kernel_traitsI6__halfS2_S2_S2_fjLj768ELj1ELj4ELj1ELj16ENS_18Kernel_traits_baseILj768ES2_S2_S2_S2_fjLj128EEEEELb1ELb1ELb0EEEvNS_9FwdParamsE:
	.zero		1128


//--------------------- .nv.constant0._ZN10layer_norm31ln_parallel_residual_fwd_kernelINS_13Kernel_traitsI6__halfS2_S2_S2_fjLj768ELj1ELj4ELj1ELj16ENS_18Kernel_traits_baseILj768ES2_S2_S2_S2_fjLj128EEEEELb1ELb1ELb1EEEvNS_9FwdParamsE --------------------------
	.section	.nv.constant0._ZN10layer_norm31ln_parallel_residual_fwd_kernelINS_13Kernel_traitsI6__halfS2_S2_S2_fjLj768ELj1ELj4ELj1ELj16ENS_18Kernel_traits_baseILj768ES2_S2_S2_S2_fjLj128EEEEELb1ELb1ELb1EEEvNS_9FwdParamsE,"a",@progbits
	.sectionflags	@""
	.align	4
.nv.constant0._ZN10layer_norm31ln_parallel_residual_fwd_kernelINS_13Kernel_traitsI6__halfS2_S2_S2_fjLj768ELj1ELj4ELj1ELj16ENS_18Kernel_traits_baseILj768ES2_S2_S2_S2_fjLj128EEEEELb1ELb1ELb1EEEvNS_9FwdParamsE:
	.zero		1128


//--------------------- .nv.constant0._ZN10layer_norm31ln_parallel_residual_fwd_kernelINS_13Kernel_traitsIf13__nv_bfloat16S2_S2_fjLj768ELj1ELj4ELj1ELj16ENS_18Kernel_traits_baseILj768EfS2_S2_S2_fjLj128EEEEELb0ELb0ELb0EEEvNS_9FwdParamsE --------------------------
	.section	.nv.constant0._ZN10layer_norm31ln_parallel_residual_fwd_kernelINS_13Kernel_traitsIf13__nv_bfloat16S2_S2_fjLj768ELj1ELj4ELj1ELj16ENS_18Kernel_traits_baseILj768EfS2_S2_S2_fjLj128EEEEELb0ELb0ELb0EEEvNS_9FwdParamsE,"a",@progbits
	.sectionflags	@""
	.align	4
.nv.constant0._ZN10layer_norm31ln_parallel_residual_fwd_kernelINS_13Kernel_traitsIf13__nv_bfloat16S2_S2_fjLj768ELj1ELj4ELj1ELj16ENS_18Kernel_traits_baseILj768EfS2_S2_S2_fjLj128EEEEELb0ELb0ELb0EEEvNS_9FwdParamsE:
	.zero		1128


//--------------------- .nv.constant0._ZN10layer_norm31ln_parallel_residual_fwd_kernelINS_13Kernel_traitsIf13__nv_bfloat16S2_S2_fjLj768ELj1ELj4ELj1ELj16ENS_18Kernel_traits_baseILj768EfS2_S2_S2_fjLj128EEEEELb0ELb0ELb1EEEvNS_9FwdParamsE --------------------------
	.section	.nv.constant0._ZN10layer_norm31ln_parallel_residual_fwd_kernelINS_13Kernel_traitsIf13__nv_bfloat16S2_S2_fjLj768ELj1ELj4ELj1ELj16ENS_18Kernel_traits_baseILj768EfS2_S2_S2_fjLj128EEEEELb0ELb0ELb1EEEvNS_9FwdParamsE,"a",@progbits
	.sectionflags	@""
	.align	4
.nv.constant0._ZN10layer_norm31ln_parallel_residual_fwd_kernelINS_13Kernel_traitsIf13__nv_bfloat16S2_S2_fjLj768ELj1ELj4ELj1ELj16ENS_18Kernel_traits_baseILj768EfS2_S2_S2_fjLj128EEEEELb0ELb0ELb1EEEvNS_9FwdParamsE:
	.zero		1128


//--------------------- .nv.constant0._ZN10layer_norm31ln_parallel_residual_fwd_kernelINS_13Kernel_traitsIf13__nv_bfloat16S2_S2_fjLj768ELj1ELj4ELj1ELj16ENS_18Kernel_traits_baseILj768EfS2_S2_S2_fjLj128EEEEELb0ELb1ELb0EEEvNS_9FwdParamsE --------------------------
	.section	.nv.constant0._ZN10layer_norm31ln_parallel_residual_fwd_kernelINS_13Kernel_traitsIf13__nv_bfloat16S2_S2_fjLj768ELj1ELj4ELj1ELj16ENS_18Kernel_traits_baseILj768EfS2_S2_S2_fjLj128EEEEELb0ELb1ELb0EEEvNS_9FwdParamsE,"a",@progbits
	.sectionflags	@""
	.align	4
.nv.constant0._ZN10layer_norm31ln_parallel_residual_fwd_kernelINS_13Kernel_traitsIf13__nv_bfloat16S2_S2_fjLj768ELj1ELj4ELj1ELj16ENS_18Kernel_traits_baseILj768EfS2_S2_S2_fjLj128EEEEELb0ELb1ELb0EEEvNS_9FwdParamsE:
	.zero		1128


//--------------------- .nv.constant0._ZN10layer_norm31ln_parallel_residual_fwd_kernelINS_13Kernel_traitsIf13__nv_bfloat16S2_S2_fjLj768ELj1ELj4ELj1ELj16ENS_18Kernel_traits_baseILj768EfS2_S2_S2_fjLj128EEEEELb0ELb1ELb1EEEvNS_9FwdParamsE --------------------------
	.section	.nv.constant0._ZN10layer_norm31ln_parallel_residual_fwd_kernelINS_13Kernel_traitsIf13__nv_bfloat16S2_S2_fjLj768ELj1ELj4ELj1ELj16ENS_18Kernel_traits_baseILj768EfS2_S2_S2_fjLj128EEEEELb0ELb1ELb1EEEvNS_9FwdParamsE,"a",@progbits
	.sectionflags	@""
	.align	4
.nv.constant0._ZN10layer_norm31ln_parallel_residual_fwd_kernelINS_13Kernel_traitsIf13__nv_bfloat16S2_S2_fjLj768ELj1ELj4ELj1ELj16ENS_18Kernel_traits_baseILj768EfS2_S2_S2_fjLj128EEEEELb0ELb1ELb1EEEvNS_9FwdParamsE:
	.zero		1128


//--------------------- .nv.constant0._ZN10layer_norm31ln_parallel_residual_fwd_kernelINS_13Kernel_traitsIf13__nv_bfloat16S2_S2_fjLj768ELj1ELj4ELj1ELj16ENS_18Kernel_traits_baseILj768EfS2_S2_S2_fjLj128EEEEELb1ELb0ELb0EEEvNS_9FwdParamsE --------------------------
	.section	.nv.constant0._ZN10layer_norm31ln_parallel_residual_fwd_kernelINS_13Kernel_traitsIf13__nv_bfloat16S2_S2_fjLj768ELj1ELj4ELj1ELj16ENS_18Kernel_traits_baseILj768EfS2_S2_S2_fjLj128EEEEELb1ELb0ELb0EEEvNS_9FwdParamsE,"a",@progbits
	.sectionflags	@""
	.align	4
.nv.constant0._ZN10layer_norm31ln_parallel_residual_fwd_kernelINS_13Kernel_traitsIf13__nv_bfloat16S2_S2_fjLj768ELj1ELj4ELj1ELj16ENS_18Kernel_traits_baseILj768EfS2_S2_S2_fjLj128EEEEELb1ELb0ELb0EEEvNS_9FwdParamsE:
	.zero		1128


//--------------------- .nv.constant0._ZN10layer_norm31ln_parallel_residual_fwd_kernelINS_13Kernel_traitsIf13__nv_bfloat16S2_S2_fjLj768ELj1ELj4ELj1ELj16ENS_18Kernel_traits_baseILj768EfS2_S2_S2_fjLj128EEEEELb1ELb0ELb1EEEvNS_9FwdParamsE --------------------------
	.section	.nv.constant0._ZN10layer_norm31ln_parallel_residual_fwd_kernelINS_13Kernel_traitsIf13__nv_bfloat16S2_S2_fjLj768ELj1ELj4ELj1ELj16ENS_18Kernel_traits_baseILj768EfS2_S2_S2_fjLj128EEEEELb1ELb0ELb1EEEvNS_9FwdParamsE,"a",@progbits
	.sectionflags	@""
	.align	4
.nv.constant0._ZN10layer_norm31ln_parallel_residual_fwd_kernelINS_13Kernel_traitsIf13__nv_bfloat16S2_S2_fjLj768ELj1ELj4ELj1ELj16ENS_18Kernel_traits_baseILj768EfS2_S2_S2_fjLj128EEEEELb1ELb0ELb1EEEvNS_9FwdParamsE:
	.zero		1128


//--------------------- .nv.constant0._ZN10layer_norm31ln_parallel_residual_fwd_kernelINS_13Kernel_traitsIf13__nv_bfloat16S2_S2_fjLj768ELj1ELj4ELj1ELj16ENS_18Kernel_traits_baseILj768EfS2_S2_S2_fjLj128EEEEELb1ELb1ELb0EEEvNS_9FwdParamsE --------------------------
	.section	.nv.constant0._ZN10layer_norm31ln_parallel_residual_fwd_kernelINS_13Kernel_traitsIf13__nv_bfloat16S2_S2_fjLj768ELj1ELj4ELj1ELj16ENS_18Kernel_traits_baseILj768EfS2_S2_S2_fjLj128EEEEELb1ELb1ELb0EEEvNS_9FwdParamsE,"a",@progbits
	.sectionflags	@""
	.align	4
.nv.constant0._ZN10layer_norm31ln_parallel_residual_fwd_kernelINS_13Kernel_traitsIf13__nv_bfloat16S2_S2_fjLj768ELj1ELj4ELj1ELj16ENS_18Kernel_traits_baseILj768EfS2_S2_S2_fjLj128EEEEELb1ELb1ELb0EEEvNS_9FwdParamsE:
	.zero		1128


//--------------------- .nv.constant0._ZN10layer_norm31ln_parallel_residual_fwd_kernelINS_13Kernel_traitsIf13__nv_bfloat16S2_S2_fjLj768ELj1ELj4ELj1ELj16ENS_18Kernel_traits_baseILj768EfS2_S2_S2_fjLj128EEEEELb1ELb1ELb1EEEvNS_9FwdParamsE --------------------------
	.section	.nv.constant0._ZN10layer_norm31ln_parallel_residual_fwd_kernelINS_13Kernel_traitsIf13__nv_bfloat16S2_S2_fjLj768ELj1ELj4ELj1ELj16ENS_18Kernel_traits_baseILj768EfS2_S2_S2_fjLj128EEEEELb1ELb1ELb1EEEvNS_9FwdParamsE,"a",@progbits
	.sectionflags	@""
	.align	4
.nv.constant0._ZN10layer_norm31ln_parallel_residual_fwd_kernelINS_13Kernel_traitsIf13__nv_bfloat16S2_S2_fjLj768ELj1ELj4ELj1ELj16ENS_18Kernel_traits_baseILj768EfS2_S2_S2_fjLj128EEEEELb1ELb1ELb1EEEvNS_9FwdParamsE:
	.zero		1128


//--------------------- .nv.constant0._ZN10layer_norm31ln_parallel_residual_fwd_kernelINS_13Kernel_traitsI13__nv_bfloat16S2_fS2_fjLj768ELj1ELj4ELj1ELj16ENS_18Kernel_traits_baseILj768ES2_S2_fS2_fjLj128EEEEELb0ELb0ELb0EEEvNS_9FwdParamsE --------------------------
	.section	.nv.constant0._ZN10layer_norm31ln_parallel_residual_fwd_kernelINS_13Kernel_traitsI13__nv_bfloat16S2_fS2_fjLj768ELj1ELj4ELj1ELj16ENS_18Kernel_traits_baseILj768ES2_S2_fS2_fjLj128EEEEELb0ELb0ELb0EEEvNS_9FwdParamsE,"a",@progbits
	.sectionflags	@""
	.align	4
.nv.constant0._ZN10layer_norm31ln_parallel_residual_fwd_kernelINS_13Kernel_traitsI13__nv_bfloat16S2_fS2_fjLj768ELj1ELj4ELj1ELj16ENS_18Kernel_traits_baseILj768ES2_S2_fS2_fjLj128EEEEELb0ELb0ELb0EEEvNS_9FwdParamsE:
	.zero		1128


//--------------------- .nv.constant0._ZN10layer_norm31ln_parallel_residual_fwd_kernelINS_13Kernel_traitsI13__nv_bfloat16S2_fS2_fjLj768ELj1ELj4ELj1ELj16ENS_18Kernel_traits_baseILj768ES2_S2_fS2_fjLj128EEEEELb0ELb0ELb1EEEvNS_9FwdParamsE --------------------------
	.section	.nv.constant0._ZN10layer_norm31ln_parallel_residual_fwd_kernelINS_13Kernel_traitsI13__nv_bfloat16S2_fS2_fjLj768ELj1ELj4ELj1ELj16ENS_18Kernel_traits_baseILj768ES2_S2_fS2_fjLj128EEEEELb0ELb0ELb1EEEvNS_9FwdParamsE,"a",@progbits
	.sectionflags	@""
	.align	4
.nv.constant0._ZN10layer_norm31ln_parallel_residual_fwd_kernelINS_13Kernel_traitsI13__nv_bfloat16S2_fS2_fjLj768ELj1ELj4ELj1ELj16ENS_18Kernel_traits_baseILj768ES2_S2_fS2_fjLj128EEEEELb0ELb0ELb1EEEvNS_9FwdParamsE:
	.zero		1128


//--------------------- .nv.constant0._ZN10layer_norm31ln_parallel_residual_fwd_kernelINS_13Kernel_traitsI13__nv_bfloat16S2_fS2_fjLj768ELj1ELj4ELj1ELj16ENS_18Kernel_traits_baseILj768ES2_S2_fS2_fjLj128EEEEELb0ELb1ELb0EEEvNS_9FwdParamsE --------------------------
	.section	.nv.constant0._ZN10layer_norm31ln_parallel_residual_fwd_kernelINS_13Kernel_traitsI13__nv_bfloat16S2_fS2_fjLj768ELj1ELj4ELj1ELj16ENS_18Kernel_traits_baseILj768ES2_S2_fS2_fjLj128EEEEELb0ELb1ELb0EEEvNS_9FwdParamsE,"a",@progbits
	.sectionflags	@""
	.align	4
.nv.constant0._ZN10layer_norm31ln_parallel_residual_fwd_kernelINS_13Kernel_traitsI13__nv_bfloat16S2_fS2_fjLj768ELj1ELj4ELj1ELj16ENS_18Kernel_traits_baseILj768ES2_S2_fS2_fjLj128EEEEELb0ELb1ELb0EEEvNS_9FwdParamsE:
	.zero		1128


//--------------------- .nv.constant0._ZN10layer_norm31ln_parallel_residual_fwd_kernelINS_13Kernel_traitsI13__nv_bfloat16S2_fS2_fjLj768ELj1ELj4ELj1ELj16ENS_18Kernel_traits_baseILj768ES2_S2_fS2_fjLj128EEEEELb0ELb1ELb1EEEvNS_9FwdParamsE --------------------------
	.section	.nv.constant0._ZN10layer_norm31ln_parallel_residual_fwd_kernelINS_13Kernel_traitsI13__nv_bfloat16S2_fS2_fjLj768ELj1ELj4ELj1ELj16ENS_18Kernel_traits_baseILj768ES2_S2_fS2_fjLj128EEEEELb0ELb1ELb1EEEvNS_9FwdParamsE,"a",@progbits
	.sectionflags	@""
	.align	4
.nv.constant0._ZN10layer_norm31ln_parallel_residual_fwd_kernelINS_13Kernel_traitsI13__nv_bfloat16S2_fS2_fjLj768ELj1ELj4ELj1ELj16ENS_18Kernel_traits_baseILj768ES2_S2_fS2_fjLj128EEEEELb0ELb1ELb1EEEvNS_9FwdParamsE:
	.zero		1128


//--------------------- .nv.constant0._ZN10layer_norm31ln_parallel_residual_fwd_kernelINS_13Kernel_traitsI13__nv_bfloat16S2_fS2_fjLj768ELj1ELj4ELj1ELj16ENS_18Kernel_traits_baseILj768ES2_S2_fS2_fjLj128EEEEELb1ELb0ELb0EEEvNS_9FwdParamsE --------------------------
	.section	.nv.constant0._ZN10layer_norm31ln_parallel_residual_fwd_kernelINS_13Kernel_traitsI13__nv_bfloat16S2_fS2_fjLj768ELj1ELj4ELj1ELj16ENS_18Kernel_traits_baseILj768ES2_S2_fS2_fjLj128EEEEELb1ELb0ELb0EEEvNS_9FwdParamsE,"a",@progbits
	.sectionflags	@""
	.align	4
.nv.constant0._ZN10layer_norm31ln_parallel_residual_fwd_kernelINS_13Kernel_traitsI13__nv_bfloat16S2_fS2_fjLj768ELj1ELj4ELj1ELj16ENS_18Kernel_traits_baseILj768ES2_S2_fS2_fjLj128EEEEELb1ELb0ELb0EEEvNS_9FwdParamsE:
	.zero		1128


//--------------------- .nv.constant0._ZN10layer_norm31ln_parallel_residual_fwd_kernelINS_13Kernel_traitsI13__nv_bfloat16S2_fS2_fjLj768ELj1ELj4ELj1ELj16ENS_18Kernel_traits_baseILj768ES2_S2_fS2_fjLj128EEEEELb1ELb0ELb1EEEvNS_9FwdParamsE --------------------------
	.section	.nv.constant0._ZN10layer_norm31ln_parallel_residual_fwd_kernelINS_13Kernel_traitsI13__nv_bfloat16S2_fS2_fjLj768ELj1ELj4ELj1ELj16ENS_18Kernel_traits_baseILj768ES2_S2_fS2_fjLj128EEEEELb1ELb0ELb1EEEvNS_9FwdParamsE,"a",@progbits
	.sectionflags	@""
	.align	4
.nv.constant0._ZN10layer_norm31ln_parallel_residual_fwd_kernelINS_13Kernel_traitsI13__nv_bfloat16S2_fS2_fjLj768ELj1ELj4ELj1ELj16ENS_18Kernel_traits_baseILj768ES2_S2_fS2_fjLj128EEEEELb1ELb0ELb1EEEvNS_9FwdParamsE:
	.zero		1128


//--------------------- .nv.constant0._ZN10layer_norm31ln_parallel_residual_fwd_kernelINS_13Kernel_traitsI13__nv_bfloat16S2_fS2_fjLj768ELj1ELj4ELj1ELj16ENS_18Kernel_traits_baseILj768ES2_S2_fS2_fjLj128EEEEELb1ELb1ELb0EEEvNS_9FwdParamsE --------------------------
	.section	.nv.constant0._ZN10layer_norm31ln_parallel_residual_fwd_kernelINS_13Kernel_traitsI13__nv_bfloat16S2_fS2_fjLj768ELj1ELj4ELj1ELj16ENS_18Kernel_traits_baseILj768ES2_S2_fS2_fjLj128EEEEELb1ELb1ELb0EEEvNS_9FwdParamsE,"a",@progbits
	.sectionflags	@""
	.align	4
.nv.constant0._ZN10layer_norm31ln_parallel_residual_fwd_kernelINS_13Kernel_traitsI13__nv_bfloat16S2_fS2_fjLj768ELj1ELj4ELj1ELj16ENS_18Kernel_traits_baseILj768ES2_S2_fS2_fjLj128EEEEELb1ELb1ELb0EEEvNS_9FwdParamsE:
	.zero		1128


//--------------------- .nv.constant0._ZN10layer_norm31ln_parallel_residual_fwd_kernelINS_13Kernel_traitsI13__nv_bfloat16S2_fS2_fjLj768ELj1ELj4ELj1ELj16ENS_18Kernel_traits_baseILj768ES2_S2_fS2_fjLj128EEEEELb1ELb1ELb1EEEvNS_9FwdParamsE --------------------------
	.section	.nv.constant0._ZN10layer_norm31ln_parallel_residual_fwd_kernelINS_13Kernel_traitsI13__nv_bfloat16S2_fS2_fjLj768ELj1ELj4ELj1ELj16ENS_18Kernel_traits_baseILj768ES2_S2_fS2_fjLj128EEEEELb1ELb1ELb1EEEvNS_9FwdParamsE,"a",@progbits
	.sectionflags	@""
	.align	4
.nv.constant0._ZN10layer_norm31ln_parallel_residual_fwd_kernelINS_13Kernel_traitsI13__nv_bfloat16S2_fS2_fjLj768ELj1ELj4ELj1ELj16ENS_18Kernel_traits_baseILj768ES2_S2_fS2_fjLj128EEEEELb1ELb1ELb1EEEvNS_9FwdParamsE:
	.zero		1128


//--------------------- .nv.constant0._ZN10layer_norm31ln_parallel_residual_fwd_kernelINS_13Kernel_traitsIf13__nv_bfloat16fS2_fjLj768ELj1ELj4ELj1ELj16ENS_18Kernel_traits_baseILj768EfS2_fS2_fjLj128EEEEELb0ELb0ELb0EEEvNS_9FwdParamsE --------------------------
	.section	.nv.constant0._ZN10layer_norm31ln_parallel_residual_fwd_kernelINS_13Kernel_traitsIf13__nv_bfloat16fS2_fjLj768ELj1ELj4ELj1ELj16ENS_18Kernel_traits_baseILj768EfS2_fS2_fjLj128EEEEELb0ELb0ELb0EEEvNS_9FwdParamsE,"a",@progbits
	.sectionflags	@""
	.align	4
.nv.constant0._ZN10layer_norm31ln_parallel_residual_fwd_kernelINS_13Kernel_traitsIf13__nv_bfloat16fS2_fjLj768ELj1ELj4ELj1ELj16ENS_18Kernel_traits_baseILj768EfS2_fS2_fjLj128EEEEELb0ELb0ELb0EEEvNS_9FwdParamsE:
	.zero		1128


//--------------------- .nv.constant0._ZN10layer_norm31ln_parallel_residual_fwd_kernelINS_13Kernel_traitsIf13__nv_bfloat16fS2_fjLj768ELj1ELj4ELj1ELj16ENS_18Kernel_traits_baseILj768EfS2_fS2_fjLj128EEEEELb0ELb0ELb1EEEvNS_9FwdParamsE --------------------------
	.section	.nv.constant0._ZN10layer_norm31ln_parallel_residual_fwd_kernelINS_13Kernel_traitsIf13__nv_bfloat16fS2_fjLj768ELj1ELj4ELj1ELj16ENS_18Kernel_traits_baseILj768EfS2_fS2_fjLj128EEEEELb0ELb0ELb1EEEvNS_9FwdParamsE,"a",@progbits
	.sectionflags	@""
	.align	4
.nv.constant0._ZN10layer_norm31ln_parallel_residual_fwd_kernelINS_13Kernel_traitsIf13__nv_bfloat16fS2_fjLj768ELj1ELj4ELj1ELj16ENS_18Kernel_traits_baseILj768EfS2_fS2_fjLj128EEEEELb0ELb0ELb1EEEvNS_9FwdParamsE:
	.zero		1128


//--------------------- .nv.constant0._ZN10layer_norm31ln_parallel_residual_fwd_kernelINS_13Kernel_traitsIf13__nv_bfloat16fS2_fjLj768ELj1ELj4ELj1ELj16ENS_18Kernel_traits_baseILj768EfS2_fS2_fjLj128EEEEELb0ELb1ELb0EEEvNS_9FwdParamsE --------------------------
	.section	.nv.constant0._ZN10layer_norm31ln_parallel_residual_fwd_kernelINS_13Kernel_traitsIf13__nv_bfloat16fS2_fjLj768ELj1ELj4ELj1ELj16ENS_18Kernel_traits_baseILj768EfS2_fS2_fjLj128EEEEELb0ELb1ELb0EEEvNS_9FwdParamsE,"a",@progbits
	.sectionflags	@""
	.align	4
.nv.constant0._ZN10layer_norm31ln_parallel_residual_fwd_kernelINS_13Kernel_traitsIf13__nv_bfloat16fS2_fjLj768ELj1ELj4ELj1ELj16ENS_18Kernel_traits_baseILj768EfS2_fS2_fjLj128EEEEELb0ELb1ELb0EEEvNS_9FwdParamsE:
	.zero		1128


//--------------------- .nv.constant0._ZN10layer_norm31ln_parallel_residual_fwd_kernelINS_13Kernel_traitsIf13__nv_bfloat16fS2_fjLj768ELj1ELj4ELj1ELj16ENS_18Kernel_traits_baseILj768EfS2_fS2_fjLj128EEEEELb0ELb1ELb1EEEvNS_9FwdParamsE --------------------------
	.section	.nv.constant0._ZN10layer_norm31ln_parallel_residual_fwd_kernelINS_13Kernel_traitsIf13__nv_bfloat16fS2_fjLj768ELj1ELj4ELj1ELj16ENS_18Kernel_traits_baseILj768EfS2_fS2_fjLj128EEEEELb0ELb1ELb1EEEvNS_9FwdParamsE,"a",@progbits
	.sectionflags	@""
	.align	4
.nv.constant0._ZN10layer_norm31ln_parallel_residual_fwd_kernelINS_13Kernel_traitsIf13__nv_bfloat16fS2_fjLj768ELj1ELj4ELj1ELj16ENS_18Kernel_traits_baseILj768EfS2_fS2_fjLj128EEEEELb0ELb1ELb1EEEvNS_9FwdParamsE:
	.zero		1128


//--------------------- .nv.constant0._ZN10layer_norm31ln_parallel_residual_fwd_kernelINS_13Kernel_traitsIf13__nv_bfloat16fS2_fjLj768ELj1ELj4ELj1ELj16ENS_18Kernel_traits_baseILj768EfS2_fS2_fjLj128EEEEELb1ELb0ELb0EEEvNS_9FwdParamsE --------------------------
	.section	.nv.constant0._ZN10layer_norm31ln_parallel_residual_fwd_kernelINS_13Kernel_traitsIf13__nv_bfloat16fS2_fjLj768ELj1ELj4ELj1ELj16ENS_18Kernel_traits_baseILj768EfS2_fS2_fjLj128EEEEELb1ELb0ELb0EEEvNS_9FwdParamsE,"a",@progbits
	.sectionflags	@""
	.align	4
.nv.constant0._ZN10layer_norm31ln_parallel_residual_fwd_kernelINS_13Kernel_traitsIf13__nv_bfloat16fS2_fjLj768ELj1ELj4ELj1ELj16ENS_18Kernel_traits_baseILj768EfS2_fS2_fjLj128EEEEELb1ELb0ELb0EEEvNS_9FwdParamsE:
	.zero		1128


//--------------------- .nv.constant0._ZN10layer_norm31ln_parallel_residual_fwd_kernelINS_13Kernel_traitsIf13__nv_bfloat16fS2_fjLj768ELj1ELj4ELj1ELj16ENS_18Kernel_traits_baseILj768EfS2_fS2_fjLj128EEEEELb1ELb0ELb1EEEvNS_9FwdParamsE --------------------------
	.section	.nv.constant0._ZN10layer_norm31ln_parallel_residual_fwd_kernelINS_13Kernel_traitsIf13__nv_bfloat16fS2_fjLj768ELj1ELj4ELj1ELj16ENS_18Kernel_traits_baseILj768EfS2_fS2_fjLj128EEEEELb1ELb0ELb1EEEvNS_9FwdParamsE,"a",@progbits
	.sectionflags	@""
	.align	4
.nv.constant0._ZN10layer_norm31ln_parallel_residual_fwd_kernelINS_13Kernel_traitsIf13__nv_bfloat16fS2_fjLj768ELj1ELj4ELj1ELj16ENS_18Kernel_traits_baseILj768EfS2_fS2_fjLj128EEEEELb1ELb0ELb1EEEvNS_9FwdParamsE:
	.zero		1128


//--------------------- .nv.constant0._ZN10layer_norm31ln_parallel_residual_fwd_kernelINS_13Kernel_traitsIf13__nv_bfloat16fS2_fjLj768ELj1ELj4ELj1ELj16ENS_18Kernel_traits_baseILj768EfS2_fS2_fjLj128EEEEELb1ELb1ELb0EEEvNS_9FwdParamsE --------------------------
	.section	.nv.constant0._ZN10layer_norm31ln_parallel_residual_fwd_kernelINS_13Kernel_traitsIf13__nv_bfloat16fS2_fjLj768ELj1ELj4ELj1ELj16ENS_18Kernel_traits_baseILj768EfS2_fS2_fjLj128EEEEELb1ELb1ELb0EEEvNS_9FwdParamsE,"a",@progbits
	.sectionflags	@""
	.align	4
.nv.constant0._ZN10layer_norm31ln_parallel_residual_fwd_kernelINS_13Kernel_traitsIf13__nv_bfloat16fS2_fjLj768ELj1ELj4ELj1ELj16ENS_18Kernel_traits_baseILj768EfS2_fS2_fjLj128EEEEELb1ELb1ELb0EEEvNS_9FwdParamsE:
	.zero		1128


//--------------------- .nv.constant0._ZN10layer_norm31ln_parallel_residual_fwd_kernelINS_13Kernel_traitsIf13__nv_bfloat16fS2_fjLj768ELj1ELj4ELj1ELj16ENS_18Kernel_traits_baseILj768EfS2_fS2_fjLj128EEEEELb1ELb1ELb1EEEvNS_9FwdParamsE --------------------------
	.section	.nv.constant0._ZN10layer_norm31ln_parallel_residual_fwd_kernelINS_13Kernel_traitsIf13__nv_bfloat16fS2_fjLj768ELj1ELj4ELj1ELj16ENS_18Kernel_traits_baseILj768EfS2_fS2_fjLj128EEEEELb1ELb1ELb1EEEvNS_9FwdParamsE,"a",@progbits
	.sectionflags	@""
	.align	4
.nv.constant0._ZN10layer_norm31ln_parallel_residual_fwd_kernelINS_13Kernel_traitsIf13__nv_bfloat16fS2_fjLj768ELj1ELj4ELj1ELj16ENS_18Kernel_traits_baseILj768EfS2_fS2_fjLj128EEEEELb1ELb1ELb1EEEvNS_9FwdParamsE:
	.zero		1128


//--------------------- .nv.constant0._ZN10layer_norm31ln_parallel_residual_fwd_kernelINS_13Kernel_traitsIf6__halfS2_S2_fjLj768ELj1ELj4ELj1ELj16ENS_18Kernel_traits_baseILj768EfS2_S2_S2_fjLj128EEEEELb0ELb0ELb0EEEvNS_9FwdParamsE --------------------------
	.section	.nv.constant0._ZN10layer_norm31ln_parallel_residual_fwd_kernelINS_13Kernel_traitsIf6__halfS2_S2_fjLj768ELj1ELj4ELj1ELj16ENS_18Kernel_traits_baseILj768EfS2_S2_S2_fjLj128EEEEELb0ELb0ELb0EEEvNS_9FwdParamsE,"a",@progbits
	.sectionflags	@""
	.align	4
.nv.constant0._ZN10layer_norm31ln_parallel_residual_fwd_kernelINS_13Kernel_traitsIf6__halfS2_S2_fjLj768ELj1ELj4ELj1ELj16ENS_18Kernel_traits_baseILj768EfS2_S2_S2_fjLj128EEEEELb0ELb0ELb0EEEvNS_9FwdParamsE:
	.zero		1128


//--------------------- .nv.constant0._ZN10layer_norm31ln_parallel_residual_fwd_kernelINS_13Kernel_traitsIf6__halfS2_S2_fjLj768ELj1ELj4ELj1ELj16ENS_18Kernel_traits_baseILj768EfS2_S2_S2_fjLj128EEEEELb0ELb0ELb1EEEvNS_9FwdParamsE --------------------------
	.section	.nv.constant0._ZN10layer_norm31ln_parallel_residual_fwd_kernelINS_13Kernel_traitsIf6__halfS2_S2_fjLj768ELj1ELj4ELj1ELj16ENS_18Kernel_traits_baseILj768EfS2_S2_S2_fjLj128EEEEELb0ELb0ELb1EEEvNS_9FwdParamsE,"a",@progbits
	.sectionflags	@""
	.align	4
.nv.constant0._ZN10layer_norm31ln_parallel_residual_fwd_kernelINS_13Kernel_traitsIf6__halfS2_S2_fjLj768ELj1ELj4ELj1ELj16ENS_18Kernel_traits_baseILj768EfS2_S2_S2_fjLj128EEEEELb0ELb0ELb1EEEvNS_9FwdParamsE:
	.zero		1128


//--------------------- .nv.constant0._ZN10layer_norm31ln_parallel_residual_fwd_kernelINS_13Kernel_traitsIf6__halfS2_S2_fjLj768ELj1ELj4ELj1ELj16ENS_18Kernel_traits_baseILj768EfS2_S2_S2_fjLj128EEEEELb0ELb1ELb0EEEvNS_9FwdParamsE --------------------------
	.section	.nv.constant0._ZN10layer_norm31ln_parallel_residual_fwd_kernelINS_13Kernel_traitsIf6__halfS2_S2_fjLj768ELj1ELj4ELj1ELj16ENS_18Kernel_traits_baseILj768EfS2_S2_S2_fjLj128EEEEELb0ELb1ELb0EEEvNS_9FwdParamsE,"a",@progbits
	.sectionflags	@""
	.align	4
.nv.constant0._ZN10layer_norm31ln_parallel_residual_fwd_kernelINS_13Kernel_traitsIf6__halfS2_S2_fjLj768ELj1ELj4ELj1ELj16ENS_18Kernel_traits_baseILj768EfS2_S2_S2_fjLj128EEEEELb0ELb1ELb0EEEvNS_9FwdParamsE:
	.zero		1128


//--------------------- .nv.constant0._ZN10layer_norm31ln_parallel_residual_fwd_kernelINS_13Kernel_traitsIf6__halfS2_S2_fjLj768ELj1ELj4ELj1ELj16ENS_18Kernel_traits_baseILj768EfS2_S2_S2_fjLj128EEEEELb0ELb1ELb1EEEvNS_9FwdParamsE --------------------------
	.section	.nv.constant0._ZN10layer_norm31ln_parallel_residual_fwd_kernelINS_13Kernel_traitsIf6__halfS2_S2_fjLj768ELj1ELj4ELj1ELj16ENS_18Kernel_traits_baseILj768EfS2_S2_S2_fjLj128EEEEELb0ELb1ELb1EEEvNS_9FwdParamsE,"a",@progbits
	.sectionflags	@""
	.align	4
.nv.constant0._ZN10layer_norm31ln_parallel_residual_fwd_kernelINS_13Kernel_traitsIf6__halfS2_S2_fjLj768ELj1ELj4ELj1ELj16ENS_18Kernel_traits_baseILj768EfS2_S2_S2_fjLj128EEEEELb0ELb1ELb1EEEvNS_9FwdParamsE:
	.zero		1128


//--------------------- .nv.constant0._ZN10layer_norm31ln_parallel_residual_fwd_kernelINS_13Kernel_traitsIf6__halfS2_S2_fjLj768ELj1ELj4ELj1ELj16ENS_18Kernel_traits_baseILj768EfS2_S2_S2_fjLj128EEEEELb1ELb0ELb0EEEvNS_9FwdParamsE --------------------------
	.section	.nv.constant0._ZN10layer_norm31ln_parallel_residual_fwd_kernelINS_13Kernel_traitsIf6__halfS2_S2_fjLj768ELj1ELj4ELj1ELj16ENS_18Kernel_traits_baseILj768EfS2_S2_S2_fjLj128EEEEELb1ELb0ELb0EEEvNS_9FwdParamsE,"a",@progbits
	.sectionflags	@""
	.align	4
.nv.constant0._ZN10layer_norm31ln_parallel_residual_fwd_kernelINS_13Kernel_traitsIf6__halfS2_S2_fjLj768ELj1ELj4ELj1ELj16ENS_18Kernel_traits_baseILj768EfS2_S2_S2_fjLj128EEEEELb1ELb0ELb0EEEvNS_9FwdParamsE:
	.zero		1128


//--------------------- .nv.constant0._ZN10layer_norm31ln_parallel_residual_fwd_kernelINS_13Kernel_traitsIf6__halfS2_S2_fjLj768ELj1ELj4ELj1ELj16ENS_18Kernel_traits_baseILj768EfS2_S2_S2_fjLj128EEEEELb1ELb0ELb1EEEvNS_9FwdParamsE --------------------------
	.section	.nv.constant0._ZN10layer_norm31ln_parallel_residual_fwd_kernelINS_13Kernel_traitsIf6__halfS2_S2_fjLj768ELj1ELj4ELj1ELj16ENS_18Kernel_traits_baseILj768EfS2_S2_S2_fjLj128EEEEELb1ELb0ELb1EEEvNS_9FwdParamsE,"a",@progbits
	.sectionflags	@""
	.align	4
.nv.constant0._ZN10layer_norm31ln_parallel_residual_fwd_kernelINS_13Kernel_traitsIf6__halfS2_S2_fjLj768ELj1ELj4ELj1ELj16ENS_18Kernel_traits_baseILj768EfS2_S2_S2_fjLj128EEEEELb1ELb0ELb1EEEvNS_9FwdParamsE:
	.zero		1128


//--------------------- .nv.constant0._ZN10layer_norm31ln_parallel_residual_fwd_kernelINS_13Kernel_traitsIf6__halfS2_S2_fjLj768ELj1ELj4ELj1ELj16ENS_18Kernel_traits_baseILj768EfS2_S2_S2_fjLj128EEEEELb1ELb1ELb0EEEvNS_9FwdParamsE --------------------------
	.section	.nv.constant0._ZN10layer_norm31ln_parallel_residual_fwd_kernelINS_13Kernel_traitsIf6__halfS2_S2_fjLj768ELj1ELj4ELj1ELj16ENS_18Kernel_traits_baseILj768EfS2_S2_S2_fjLj128EEEEELb1ELb1ELb0EEEvNS_9FwdParamsE,"a",@progbits
	.sectionflags	@""
	.align	4
.nv.constant0._ZN10layer_norm31ln_parallel_residual_fwd_kernelINS_13Kernel_traitsIf6__halfS2_S2_fjLj768ELj1ELj4ELj1ELj16ENS_18Kernel_traits_baseILj768EfS2_S2_S2_fjLj128EEEEELb1ELb1ELb0EEEvNS_9FwdParamsE:
	.zero		1128


//--------------------- .nv.constant0._ZN10layer_norm31ln_parallel_residual_fwd_kernelINS_13Kernel_traitsIf6__halfS2_S2_fjLj768ELj1ELj4ELj1ELj16ENS_18Kernel_traits_baseILj768EfS2_S2_S2_fjLj128EEEEELb1ELb1ELb1EEEvNS_9FwdParamsE --------------------------
	.section	.nv.constant0._ZN10layer_norm31ln_parallel_residual_fwd_kernelINS_13Kernel_traitsIf6__halfS2_S2_fjLj768ELj1ELj4ELj1ELj16ENS_18Kernel_traits_baseILj768EfS2_S2_S2_fjLj128EEEEELb1ELb1ELb1EEEvNS_9FwdParamsE,"a",@progbits
	.sectionflags	@""
	.align	4
.nv.constant0._ZN10layer_norm31ln_parallel_residual_fwd_kernelINS_13Kernel_traitsIf6__halfS2_S2_fjLj768ELj1ELj4ELj1ELj16ENS_18Kernel_traits_baseILj768EfS2_S2_S2_fjLj128EEEEELb1ELb1ELb1EEEvNS_9FwdParamsE:
	.zero		1128


//--------------------- .nv.constant0._ZN10layer_norm31ln_parallel_residual_fwd_kernelINS_13Kernel_traitsI6__halfS2_fS2_fjLj768ELj1ELj4ELj1ELj16ENS_18Kernel_traits_baseILj768ES2_S2_fS2_fjLj128EEEEELb0ELb0ELb0EEEvNS_9FwdParamsE --------------------------
	.section	.nv.constant0._ZN10layer_norm31ln_parallel_residual_fwd_kernelINS_13Kernel_traitsI6__halfS2_fS2_fjLj768ELj1ELj4ELj1ELj16ENS_18Kernel_traits_baseILj768ES2_S2_fS2_fjLj128EEEEELb0ELb0ELb0EEEvNS_9FwdParamsE,"a",@progbits
	.sectionflags	@""
	.align	4
.nv.constant0._ZN10layer_norm31ln_parallel_residual_fwd_kernelINS_13Kernel_traitsI6__halfS2_fS2_fjLj768ELj1ELj4ELj1ELj16ENS_18Kernel_traits_baseILj768ES2_S2_fS2_fjLj128EEEEELb0ELb0ELb0EEEvNS_9FwdParamsE:
	.zero		1128


//--------------------- .nv.constant0._ZN10layer_norm31ln_parallel_residual_fwd_kernelINS_13Kernel_traitsI6__halfS2_fS2_fjLj768ELj1ELj4ELj1ELj16ENS_18Kernel_traits_baseILj768ES2_S2_fS2_fjLj128EEEEELb0ELb0ELb1EEEvNS_9FwdParamsE --------------------------
	.section	.nv.constant0._ZN10layer_norm31ln_parallel_residual_fwd_kernelINS_13Kernel_traitsI6__halfS2_fS2_fjLj768ELj1ELj4ELj1ELj16ENS_18Kernel_traits_baseILj768ES2_S2_fS2_fjLj128EEEEELb0ELb0ELb1EEEvNS_9FwdParamsE,"a",@progbits
	.sectionflags	@""
	.align	4
.nv.constant0._ZN10layer_norm31ln_parallel_residual_fwd_kernelINS_13Kernel_traitsI6__halfS2_fS2_fjLj768ELj1ELj4ELj1ELj16ENS_18Kernel_traits_baseILj768ES2_S2_fS2_fjLj128EEEEELb0ELb0ELb1EEEvNS_9FwdParamsE:
	.zero		1128


//--------------------- .nv.constant0._ZN10layer_norm31ln_parallel_residual_fwd_kernelINS_13Kernel_traitsI6__halfS2_fS2_fjLj768ELj1ELj4ELj1ELj16ENS_18Kernel_traits_baseILj768ES2_S2_fS2_fjLj128EEEEELb0ELb1ELb0EEEvNS_9FwdParamsE --------------------------
	.section	.nv.constant0._ZN10layer_norm31ln_parallel_residual_fwd_kernelINS_13Kernel_traitsI6__halfS2_fS2_fjLj768ELj1ELj4ELj1ELj16ENS_18Kernel_traits_baseILj768ES2_S2_fS2_fjLj128EEEEELb0ELb1ELb0EEEvNS_9FwdParamsE,"a",@progbits
	.sectionflags	@""
	.align	4
.nv.constant0._ZN10layer_norm31ln_parallel_residual_fwd_kernelINS_13Kernel_traitsI6__halfS2_fS2_fjLj768ELj1ELj4ELj1ELj16ENS_18Kernel_traits_baseILj768ES2_S2_fS2_fjLj128EEEEELb0ELb1ELb0EEEvNS_9FwdParamsE:
	.zero		1128


//--------------------- .nv.constant0._ZN10layer_norm31ln_parallel_residual_fwd_kernelINS_13Kernel_traitsI6__halfS2_fS2_fjLj768ELj1ELj4ELj1ELj16ENS_18Kernel_traits_baseILj768ES2_S2_fS2_fjLj128EEEEELb0ELb1ELb1EEEvNS_9FwdParamsE --------------------------
	.section	.nv.constant0._ZN10layer_norm31ln_parallel_residual_fwd_kernelINS_13Kernel_traitsI6__halfS2_fS2_fjLj768ELj1ELj4ELj1ELj16ENS_18Kernel_traits_baseILj768ES2_S2_fS2_fjLj128EEEEELb0ELb1ELb1EEEvNS_9FwdParamsE,"a",@progbits
	.sectionflags	@""
	.align	4
.nv.constant0._ZN10layer_norm31ln_parallel_residual_fwd_kernelINS_13Kernel_traitsI6__halfS2_fS2_fjLj768ELj1ELj4ELj1ELj16ENS_18Kernel_traits_baseILj768ES2_S2_fS2_fjLj128EEEEELb0ELb1ELb1EEEvNS_9FwdParamsE:
	.zero		1128


//--------------------- .nv.constant0._ZN10layer_norm31ln_parallel_residual_fwd_kernelINS_13Kernel_traitsI6__halfS2_fS2_fjLj768ELj1ELj4ELj1ELj16ENS_18Kernel_traits_baseILj768ES2_S2_fS2_fjLj128EEEEELb1ELb0ELb0EEEvNS_9FwdParamsE --------------------------
	.section	.nv.constant0._ZN10layer_norm31ln_parallel_residual_fwd_kernelINS_13Kernel_traitsI6__halfS2_fS2_fjLj768ELj1ELj4ELj1ELj16ENS_18Kernel_traits_baseILj768ES2_S2_fS2_fjLj128EEEEELb1ELb0ELb0EEEvNS_9FwdParamsE,"a",@progbits
	.sectionflags	@""
	.align	4
.nv.constant0._ZN10layer_norm31ln_parallel_residual_fwd_kernelINS_13Kernel_traitsI6__halfS2_fS2_fjLj768ELj1ELj4ELj1ELj16ENS_18Kernel_traits_baseILj768ES2_S2_fS2_fjLj128EEEEELb1ELb0ELb0EEEvNS_9FwdParamsE:
	.zero		1128


//--------------------- .nv.constant0._ZN10layer_norm31ln_parallel_residual_fwd_kernelINS_13Kernel_traitsI6__halfS2_fS2_fjLj768ELj1ELj4ELj1ELj16ENS_18Kernel_traits_baseILj768ES2_S2_fS2_fjLj128EEEEELb1ELb0ELb1EEEvNS_9FwdParamsE --------------------------
	.section	.nv.constant0._ZN10layer_norm31ln_parallel_residual_fwd_kernelINS_13Kernel_traitsI6__halfS2_fS2_fjLj768ELj1ELj4ELj1ELj16ENS_18Kernel_traits_baseILj768ES2_S2_fS2_fjLj128EEEEELb1ELb0ELb1EEEvNS_9FwdParamsE,"a",@progbits
	.sectionflags	@""
	.align	4
.nv.constant0._ZN10layer_norm31ln_parallel_residual_fwd_kernelINS_13Kernel_traitsI6__halfS2_fS2_fjLj768ELj1ELj4ELj1ELj16ENS_18Kernel_traits_baseILj768ES2_S2_fS2_fjLj128EEEEELb1ELb0ELb1EEEvNS_9FwdParamsE:
	.zero		1128


//--------------------- .nv.constant0._ZN10layer_norm31ln_parallel_residual_fwd_kernelINS_13Kernel_traitsI6__halfS2_fS2_fjLj768ELj1ELj4ELj1ELj16ENS_18Kernel_traits_baseILj768ES2_S2_fS2_fjLj128EEEEELb1ELb1ELb0EEEvNS_9FwdParamsE --------------------------
	.section	.nv.constant0._ZN10layer_norm31ln_parallel_residual_fwd_kernelINS_13Kernel_traitsI6__halfS2_fS2_fjLj768ELj1ELj4ELj1ELj16ENS_18Kernel_traits_baseILj768ES2_S2_fS2_fjLj128EEEEELb1ELb1ELb0EEEvNS_9FwdParamsE,"a",@progbits
	.sectionflags	@""
	.align	4
.nv.constant0._ZN10layer_norm31ln_parallel_residual_fwd_kernelINS_13Kernel_traitsI6__halfS2_fS2_fjLj768ELj1ELj4ELj1ELj16ENS_18Kernel_traits_baseILj768ES2_S2_fS2_fjLj128EEEEELb1ELb1ELb0EEEvNS_9FwdParamsE:
	.zero		1128


//--------------------- .nv.constant0._ZN10layer_norm31ln_parallel_residual_fwd_kernelINS_13Kernel_traitsI6__halfS2_fS2_fjLj768ELj1ELj4ELj1ELj16ENS_18Kernel_traits_baseILj768ES2_S2_fS2_fjLj128EEEEELb1ELb1ELb1EEEvNS_9FwdParamsE --------------------------
	.section	.nv.constant0._ZN10layer_norm31ln_parallel_residual_fwd_kernelINS_13Kernel_traitsI6__halfS2_fS2_fjLj768ELj1ELj4ELj1ELj16ENS_18Kernel_traits_baseILj768ES2_S2_fS2_fjLj128EEEEELb1ELb1ELb1EEEvNS_9FwdParamsE,"a",@progbits
	.sectionflags	@""
	.align	4
.nv.constant0._ZN10layer_norm31ln_parallel_residual_fwd_kernelINS_13Kernel_traitsI6__halfS2_fS2_fjLj768ELj1ELj4ELj1ELj16ENS_18Kernel_traits_baseILj768ES2_S2_fS2_fjLj128EEEEELb1ELb1ELb1EEEvNS_9FwdParamsE:
	.zero		1128


//--------------------- .nv.constant0._ZN10layer_norm31ln_parallel_residual_fwd_kernelINS_13Kernel_traitsIf6__halffS2_fjLj768ELj1ELj4ELj1ELj16ENS_18Kernel_traits_baseILj768EfS2_fS2_fjLj128EEEEELb0ELb0ELb0EEEvNS_9FwdParamsE --------------------------
	.section	.nv.constant0._ZN10layer_norm31ln_parallel_residual_fwd_kernelINS_13Kernel_traitsIf6__halffS2_fjLj768ELj1ELj4ELj1ELj16ENS_18Kernel_traits_baseILj768EfS2_fS2_fjLj128EEEEELb0ELb0ELb0EEEvNS_9FwdParamsE,"a",@progbits
	.sectionflags	@""
	.align	4
.nv.constant0._ZN10layer_norm31ln_parallel_residual_fwd_kernelINS_13Kernel_traitsIf6__halffS2_fjLj768ELj1ELj4ELj1ELj16ENS_18Kernel_traits_baseILj768EfS2_fS2_fjLj128EEEEELb0ELb0ELb0EEEvNS_9FwdParamsE:
	.zero		1128


//--------------------- .nv.constant0._ZN10layer_norm31ln_parallel_residual_fwd_kernelINS_13Kernel_traitsIf6__halffS2_fjLj768ELj1ELj4ELj1ELj16ENS_18Kernel_traits_baseILj768EfS2_fS2_fjLj128EEEEELb0ELb0ELb1EEEvNS_9FwdParamsE --------------------------
	.section	.nv.constant0._ZN10layer_norm31ln_parallel_residual_fwd_kernelINS_13Kernel_traitsIf6__halffS2_fjLj768ELj1ELj4ELj1ELj16ENS_18Kernel_traits_baseILj768EfS2_fS2_fjLj128EEEEELb0ELb0ELb1EEEvNS_9FwdParamsE,"a",@progbits
	.sectionflags	@""
	.align	4
.nv.constant0._ZN10layer_norm31ln_parallel_residual_fwd_kernelINS_13Kernel_traitsIf6__halffS2_fjLj768ELj1ELj4ELj1ELj16ENS_18Kernel_traits_baseILj768EfS2_fS2_fjLj128EEEEELb0ELb0ELb1EEEvNS_9FwdParamsE:
	.zero		1128


//--------------------- .nv.constant0._ZN10layer_norm31ln_parallel_residual_fwd_kernelINS_13Kernel_traitsIf6__halffS2_fjLj768ELj1ELj4ELj1ELj16ENS_18Kernel_traits_baseILj768EfS2_fS2_fjLj128EEEEELb0ELb1ELb0EEEvNS_9FwdParamsE --------------------------
	.section	.nv.constant0._ZN10layer_norm31ln_parallel_residual_fwd_kernelINS_13Kernel_traitsIf6__halffS2_fjLj768ELj1ELj4ELj1ELj16ENS_18Kernel_traits_baseILj768EfS2_fS2_fjLj128EEEEELb0ELb1ELb0EEEvNS_9FwdParamsE,"a",@progbits
	.sectionflags	@""
	.align	4
.nv.constant0._ZN10layer_norm31ln_parallel_residual_fwd_kernelINS_13Kernel_traitsIf6__halffS2_fjLj768ELj1ELj4ELj1ELj16ENS_18Kernel_traits_baseILj768EfS2_fS2_fjLj128EEEEELb0ELb1ELb0EEEvNS_9FwdParamsE:
	.zero		1128


//--------------------- .nv.constant0._ZN10layer_norm31ln_parallel_residual_fwd_kernelINS_13Kernel_traitsIf6__halffS2_fjLj768ELj1ELj4ELj1ELj16ENS_18Kernel_traits_baseILj768EfS2_fS2_fjLj128EEEEELb0ELb1ELb1EEEvNS_9FwdParamsE --------------------------
	.section	.nv.constant0._ZN10layer_norm31ln_parallel_residual_fwd_kernelINS_13Kernel_traitsIf6__halffS2_fjLj768ELj1ELj4ELj1ELj16ENS_18Kernel_traits_baseILj768EfS2_fS2_fjLj128EEEEELb0ELb1ELb1EEEvNS_9FwdParamsE,"a",@progbits
	.sectionflags	@""
	.align	4
.nv.constant0._ZN10layer_norm31ln_parallel_residual_fwd_kernelINS_13Kernel_traitsIf6__halffS2_fjLj768ELj1ELj4ELj1ELj16ENS_18Kernel_traits_baseILj768EfS2_fS2_fjLj128EEEEELb0ELb1ELb1EEEvNS_9FwdParamsE:
	.zero		1128


//--------------------- .nv.constant0._ZN10layer_norm31ln_parallel_residual_fwd_kernelINS_13Kernel_traitsIf6__halffS2_fjLj768ELj1ELj4ELj1ELj16ENS_18Kernel_traits_baseILj768EfS2_fS2_fjLj128EEEEELb1ELb0ELb0EEEvNS_9FwdParamsE --------------------------
	.section	.nv.constant0._ZN10layer_norm31ln_parallel_residual_fwd_kernelINS_13Kernel_traitsIf6__halffS2_fjLj768ELj1ELj4ELj1ELj16ENS_18Kernel_traits_baseILj768EfS2_fS2_fjLj128EEEEELb1ELb0ELb0EEEvNS_9FwdParamsE,"a",@progbits
	.sectionflags	@""
	.align	4
.nv.constant0._ZN10layer_norm31ln_parallel_residual_fwd_kernelINS_13Kernel_traitsIf6__halffS2_fjLj768ELj1ELj4ELj1ELj16ENS_18Kernel_traits_baseILj768EfS2_fS2_fjLj128EEEEELb1ELb0ELb0EEEvNS_9FwdParamsE:
	.zero		1128


//--------------------- .nv.constant0._ZN10layer_norm31ln_parallel_residual_fwd_kernelINS_13Kernel_traitsIf6__halffS2_fjLj768ELj1ELj4ELj1ELj16ENS_18Kernel_traits_baseILj768EfS2_fS2_fjLj128EEEEELb1ELb0ELb1EEEvNS_9FwdParamsE --------------------------
	.section	.nv.constant0._ZN10layer_norm31ln_parallel_residual_fwd_kernelINS_13Kernel_traitsIf6__halffS2_fjLj768ELj1ELj4ELj1ELj16ENS_18Kernel_traits_baseILj768EfS2_fS2_fjLj128EEEEELb1ELb0ELb1EEEvNS_9FwdParamsE,"a",@progbits
	.sectionflags	@""
	.align	4
.nv.constant0._ZN10layer_norm31ln_parallel_residual_fwd_kernelINS_13Kernel_traitsIf6__halffS2_fjLj768ELj1ELj4ELj1ELj16ENS_18Kernel_traits_baseILj768EfS2_fS2_fjLj128EEEEELb1ELb0ELb1EEEvNS_9FwdParamsE:
	.zero		1128


//--------------------- .nv.constant0._ZN10layer_norm31ln_parallel_residual_fwd_kernelINS_13Kernel_traitsIf6__halffS2_fjLj768ELj1ELj4ELj1ELj16ENS_18Kernel_traits_baseILj768EfS2_fS2_fjLj128EEEEELb1ELb1ELb0EEEvNS_9FwdParamsE --------------------------
	.section	.nv.constant0._ZN10layer_norm31ln_parallel_residual_fwd_kernelINS_13Kernel_traitsIf6__halffS2_fjLj768ELj1ELj4ELj1ELj16ENS_18Kernel_traits_baseILj768EfS2_fS2_fjLj128EEEEELb1ELb1ELb0EEEvNS_9FwdParamsE,"a",@progbits
	.sectionflags	@""
	.align	4
.nv.constant0._ZN10layer_norm31ln_parallel_residual_fwd_kernelINS_13Kernel_traitsIf6__halffS2_fjLj768ELj1ELj4ELj1ELj16ENS_18Kernel_traits_baseILj768EfS2_fS2_fjLj128EEEEELb1ELb1ELb0EEEvNS_9FwdParamsE:
	.zero		1128


//--------------------- .nv.constant0._ZN10layer_norm31ln_parallel_residual_fwd_kernelINS_13Kernel_traitsIf6__halffS2_fjLj768ELj1ELj4ELj1ELj16ENS_18Kernel_traits_baseILj768EfS2_fS2_fjLj128EEEEELb1ELb1ELb1EEEvNS_9FwdParamsE --------------------------
	.section	.nv.constant0._ZN10layer_norm31ln_parallel_residual_fwd_kernelINS_13Kernel_traitsIf6__halffS2_fjLj768ELj1ELj4ELj1ELj16ENS_18Kernel_traits_baseILj768EfS2_fS2_fjLj128EEEEELb1ELb1ELb1EEEvNS_9FwdParamsE,"a",@progbits
	.sectionflags	@""
	.align	4
.nv.constant0._ZN10layer_norm31ln_parallel_residual_fwd_kernelINS_13Kernel_traitsIf6__halffS2_fjLj768ELj1ELj4ELj1ELj16ENS_18Kernel_traits_baseILj768EfS2_fS2_fjLj128EEEEELb1ELb1ELb1EEEvNS_9FwdParamsE:
	.zero		1128


//--------------------- .nv.constant0._ZN10layer_norm31ln_parallel_residual_fwd_kernelINS_13Kernel_traitsI6__halfffffjLj768ELj1ELj4ELj1ELj16ENS_18Kernel_traits_baseILj768ES2_ffffjLj128EEEEELb0ELb0ELb0EEEvNS_9FwdParamsE --------------------------
	.section	.nv.constant0._ZN10layer_norm31ln_parallel_residual_fwd_kernelINS_13Kernel_traitsI6__halfffffjLj768ELj1ELj4ELj1ELj16ENS_18Kernel_traits_baseILj768ES2_ffffjLj128EEEEELb0ELb0ELb0EEEvNS_9FwdParamsE,"a",@progbits
	.sectionflags	@""
	.align	4
.nv.constant0._ZN10layer_norm31ln_parallel_residual_fwd_kernelINS_13Kernel_traitsI6__halfffffjLj768ELj1ELj4ELj1ELj16ENS_18Kernel_traits_baseILj768ES2_ffffjLj128EEEEELb0ELb0ELb0EEEvNS_9FwdParamsE:
	.zero		1128


//--------------------- .nv.constant0._ZN10layer_norm31ln_parallel_residual_fwd_kernelINS_13Kernel_traitsI6__halfffffjLj768ELj1ELj4ELj1ELj16ENS_18Kernel_traits_baseILj768ES2_ffffjLj128EEEEELb0ELb0ELb1EEEvNS_9FwdParamsE --------------------------
	.section	.nv.constant0._ZN10layer_norm31ln_parallel_residual_fwd_kernelINS_13Kernel_traitsI6__halfffffjLj768ELj1ELj4ELj1ELj16ENS_18Kernel_traits_baseILj768ES2_ffffjLj128EEEEELb0ELb0ELb1EEEvNS_9FwdParamsE,"a",@progbits
	.sectionflags	@""
	.align	4
.nv.constant0._ZN10layer_norm31ln_parallel_residual_fwd_kernelINS_13Kernel_traitsI6__halfffffjLj768ELj1ELj4ELj1ELj16ENS_18Kernel_traits_baseILj768ES2_ffffjLj128EEEEELb0ELb0ELb1EEEvNS_9FwdParamsE:
	.zero		1128


//--------------------- .nv.constant0._ZN10layer_norm31ln_parallel_residual_fwd_kernelINS_13Kernel_traitsI6__halfffffjLj768ELj1ELj4ELj1ELj16ENS_18Kernel_traits_baseILj768ES2_ffffjLj128EEEEELb0ELb1ELb0EEEvNS_9FwdParamsE --------------------------
	.section	.nv.constant0._ZN10layer_norm31ln_parallel_residual_fwd_kernelINS_13Kernel_traitsI6__halfffffjLj768ELj1ELj4ELj1ELj16ENS_18Kernel_traits_baseILj768ES2_ffffjLj128EEEEELb0ELb1ELb0EEEvNS_9FwdParamsE,"a",@progbits
	.sectionflags	@""
	.align	4
.nv.constant0._ZN10layer_norm31ln_parallel_residual_fwd_kernelINS_13Kernel_traitsI6__halfffffjLj768ELj1ELj4ELj1ELj16ENS_18Kernel_traits_baseILj768ES2_ffffjLj128EEEEELb0ELb1ELb0EEEvNS_9FwdParamsE:
	.zero		1128


//--------------------- .nv.constant0._ZN10layer_norm31ln_parallel_residual_fwd_kernelINS_13Kernel_traitsI6__halfffffjLj768ELj1ELj4ELj1ELj16ENS_18Kernel_traits_baseILj768ES2_ffffjLj128EEEEELb0ELb1ELb1EEEvNS_9FwdParamsE --------------------------
	.section	.nv.constant0._ZN10layer_norm31ln_parallel_residual_fwd_kernelINS_13Kernel_traitsI6__halfffffjLj768ELj1ELj4ELj1ELj16ENS_18Kernel_traits_baseILj768ES2_ffffjLj128EEEEELb0ELb1ELb1EEEvNS_9FwdParamsE,"a",@progbits
	.sectionflags	@""
	.align	4
.nv.constant0._ZN10layer_norm31ln_parallel_residual_fwd_kernelINS_13Kernel_traitsI6__halfffffjLj768ELj1ELj4ELj1ELj16ENS_18Kernel_traits_baseILj768ES2_ffffjLj128EEEEELb0ELb1ELb1EEEvNS_9FwdParamsE:
	.zero		1128


//--------------------- .nv.constant0._ZN10layer_norm31ln_parallel_residual_fwd_kernelINS_13Kernel_traitsI6__halfffffjLj768ELj1ELj4ELj1ELj16ENS_18Kernel_traits_baseILj768ES2_ffffjLj128EEEEELb1ELb0ELb0EEEvNS_9FwdParamsE --------------------------
	.section	.nv.constant0._ZN10layer_norm31ln_parallel_residual_fwd_kernelINS_13Kernel_traitsI6__halfffffjLj768ELj1ELj4ELj1ELj16ENS_18Kernel_traits_baseILj768ES2_ffffjLj128EEEEELb1ELb0ELb0EEEvNS_9FwdParamsE,"a",@progbits
	.sectionflags	@""
	.align	4
.nv.constant0._ZN10layer_norm31ln_parallel_residual_fwd_kernelINS_13Kernel_traitsI6__halfffffjLj768ELj1ELj4ELj1ELj16ENS_18Kernel_traits_baseILj768ES2_ffffjLj128EEEEELb1ELb0ELb0EEEvNS_9FwdParamsE:
	.zero		1128


//--------------------- .nv.constant0._ZN10layer_norm31ln_parallel_residual_fwd_kernelINS_13Kernel_traitsI6__halfffffjLj768ELj1ELj4ELj1ELj16ENS_18Kernel_traits_baseILj768ES2_ffffjLj128EEEEELb1ELb0ELb1EEEvNS_9FwdParamsE --------------------------
	.section	.nv.constant0._ZN10layer_norm31ln_parallel_residual_fwd_kernelINS_13Kernel_traitsI6__halfffffjLj768ELj1ELj4ELj1ELj16ENS_18Kernel_traits_baseILj768ES2_ffffjLj128EEEEELb1ELb0ELb1EEEvNS_9FwdParamsE,"a",@progbits
	.sectionflags	@""
	.align	4
.nv.constant0._ZN10layer_norm31ln_parallel_residual_fwd_kernelINS_13Kernel_traitsI6__halfffffjLj768ELj1ELj4ELj1ELj16ENS_18Kernel_traits_baseILj768ES2_ffffjLj128EEEEELb1ELb0ELb1EEEvNS_9FwdParamsE:
	.zero		1128


//--------------------- .nv.constant0._ZN10layer_norm31ln_parallel_residual_fwd_kernelINS_13Kernel_traitsI6__halfffffjLj768ELj1ELj4ELj1ELj16ENS_18Kernel_traits_baseILj768ES2_ffffjLj128EEEEELb1ELb1ELb0EEEvNS_9FwdParamsE --------------------------
	.section	.nv.constant0._ZN10layer_norm31ln_parallel_residual_fwd_kernelINS_13Kernel_traitsI6__halfffffjLj768ELj1ELj4ELj1ELj16ENS_18Kernel_traits_baseILj768ES2_ffffjLj128EEEEELb1ELb1ELb0EEEvNS_9FwdParamsE,"a",@progbits
	.sectionflags	@""
	.align	4
.nv.constant0._ZN10layer_norm31ln_parallel_residual_fwd_kernelINS_13Kernel_traitsI6__halfffffjLj768ELj1ELj4ELj1ELj16ENS_18Kernel_traits_baseILj768ES2_ffffjLj128EEEEELb1ELb1ELb0EEEvNS_9FwdParamsE:
	.zero		1128


//--------------------- .nv.constant0._ZN10layer_norm31ln_parallel_residual_fwd_kernelINS_13Kernel_traitsI6__halfffffjLj768ELj1ELj4ELj1ELj16ENS_18Kernel_traits_baseILj768ES2_ffffjLj128EEEEELb1ELb1ELb1EEEvNS_9FwdParamsE --------------------------
	.section	.nv.constant0._ZN10layer_norm31ln_parallel_residual_fwd_kernelINS_13Kernel_traitsI6__halfffffjLj768ELj1ELj4ELj1ELj16ENS_18Kernel_traits_baseILj768ES2_ffffjLj128EEEEELb1ELb1ELb1EEEvNS_9FwdParamsE,"a",@progbits
	.sectionflags	@""
	.align	4
.nv.constant0._ZN10layer_norm31ln_parallel_residual_fwd_kernelINS_13Kernel_traitsI6__halfffffjLj768ELj1ELj4ELj1ELj16ENS_18Kernel_traits_baseILj768ES2_ffffjLj128EEEEELb1ELb1ELb1EEEvNS_9FwdParamsE:
	.zero		1128


//--------------------- .nv.constant0._ZN10layer_norm31ln_parallel_residual_fwd_kernelINS_13Kernel_traitsIfffffjLj768ELj1ELj4ELj1ELj16ENS_18Kernel_traits_baseILj768EfffffjLj128EEEEELb0ELb0ELb0EEEvNS_9FwdParamsE --------------------------
	.section	.nv.constant0._ZN10layer_norm31ln_parallel_residual_fwd_kernelINS_13Kernel_traitsIfffffjLj768ELj1ELj4ELj1ELj16ENS_18Kernel_traits_baseILj768EfffffjLj128EEEEELb0ELb0ELb0EEEvNS_9FwdParamsE,"a",@progbits
	.sectionflags	@""
	.align	4
.nv.constant0._ZN10layer_norm31ln_parallel_residual_fwd_kernelINS_13Kernel_traitsIfffffjLj768ELj1ELj4ELj1ELj16ENS_18Kernel_traits_baseILj768EfffffjLj128EEEEELb0ELb0ELb0EEEvNS_9FwdParamsE:
	.zero		1128


//--------------------- .nv.constant0._ZN10layer_norm31ln_parallel_residual_fwd_kernelINS_13Kernel_traitsIfffffjLj768ELj1ELj4ELj1ELj16ENS_18Kernel_traits_baseILj768EfffffjLj128EEEEELb0ELb0ELb1EEEvNS_9FwdParamsE --------------------------
	.section	.nv.constant0._ZN10layer_norm31ln_parallel_residual_fwd_kernelINS_13Kernel_traitsIfffffjLj768ELj1ELj4ELj1ELj16ENS_18Kernel_traits_baseILj768EfffffjLj128EEEEELb0ELb0ELb1EEEvNS_9FwdParamsE,"a",@progbits
	.sectionflags	@""
	.align	4
.nv.constant0._ZN10layer_norm31ln_parallel_residual_fwd_kernelINS_13Kernel_traitsIfffffjLj768ELj1ELj4ELj1ELj16ENS_18Kernel_traits_baseILj768EfffffjLj128EEEEELb0ELb0ELb1EEEvNS_9FwdParamsE:
	.zero		1128


//--------------------- .nv.constant0._ZN10layer_norm31ln_parallel_residual_fwd_kernelINS_13Kernel_traitsIfffffjLj768ELj1ELj4ELj1ELj16ENS_18Kernel_traits_baseILj768EfffffjLj128EEEEELb0ELb1ELb0EEEvNS_9FwdParamsE --------------------------
	.section	.nv.constant0._ZN10layer_norm31ln_parallel_residual_fwd_kernelINS_13Kernel_traitsIfffffjLj768ELj1ELj4ELj1ELj16ENS_18Kernel_traits_baseILj768EfffffjLj128EEEEELb0ELb1ELb0EEEvNS_9FwdParamsE,"a",@progbits
	.sectionflags	@""
	.align	4
.nv.constant0._ZN10layer_norm31ln_parallel_residual_fwd_kernelINS_13Kernel_traitsIfffffjLj768ELj1ELj4ELj1ELj16ENS_18Kernel_traits_baseILj768EfffffjLj128EEEEELb0ELb1ELb0EEEvNS_9FwdParamsE:
	.zero		1128


//--------------------- .nv.constant0._ZN10layer_norm31ln_parallel_residual_fwd_kernelINS_13Kernel_traitsIfffffjLj768ELj1ELj4ELj1ELj16ENS_18Kernel_traits_baseILj768EfffffjLj128EEEEELb0ELb1ELb1EEEvNS_9FwdParamsE --------------------------
	.section	.nv.constant0._ZN10layer_norm31ln_parallel_residual_fwd_kernelINS_13Kernel_traitsIfffffjLj768ELj1ELj4ELj1ELj16ENS_18Kernel_traits_baseILj768EfffffjLj128EEEEELb0ELb1ELb1EEEvNS_9FwdParamsE,"a",@progbits
	.sectionflags	@""
	.align	4
.nv.constant0._ZN10layer_norm31ln_parallel_residual_fwd_kernelINS_13Kernel_traitsIfffffjLj768ELj1ELj4ELj1ELj16ENS_18Kernel_traits_baseILj768EfffffjLj128EEEEELb0ELb1ELb1EEEvNS_9FwdParamsE:
	.zero		1128


//--------------------- .nv.constant0._ZN10layer_norm31ln_parallel_residual_fwd_kernelINS_13Kernel_traitsIfffffjLj768ELj1ELj4ELj1ELj16ENS_18Kernel_traits_baseILj768EfffffjLj128EEEEELb1ELb0ELb0EEEvNS_9FwdParamsE --------------------------
	.section	.nv.constant0._ZN10layer_norm31ln_parallel_residual_fwd_kernelINS_13Kernel_traitsIfffffjLj768ELj1ELj4ELj1ELj16ENS_18Kernel_traits_baseILj768EfffffjLj128EEEEELb1ELb0ELb0EEEvNS_9FwdParamsE,"a",@progbits
	.sectionflags	@""
	.align	4
.nv.constant0._ZN10layer_norm31ln_parallel_residual_fwd_kernelINS_13Kernel_traitsIfffffjLj768ELj1ELj4ELj1ELj16ENS_18Kernel_traits_baseILj768EfffffjLj128EEEEELb1ELb0ELb0EEEvNS_9FwdParamsE:
	.zero		1128


//--------------------- .nv.constant0._ZN10layer_norm31ln_parallel_residual_fwd_kernelINS_13Kernel_traitsIfffffjLj768ELj1ELj4ELj1ELj16ENS_18Kernel_traits_baseILj768EfffffjLj128EEEEELb1ELb0ELb1EEEvNS_9FwdParamsE --------------------------
	.section	.nv.constant0._ZN10layer_norm31ln_parallel_residual_fwd_kernelINS_13Kernel_traitsIfffffjLj768ELj1ELj4ELj1ELj16ENS_18Kernel_traits_baseILj768EfffffjLj128EEEEELb1ELb0ELb1EEEvNS_9FwdParamsE,"a",@progbits
	.sectionflags	@""
	.align	4
.nv.constant0._ZN10layer_norm31ln_parallel_residual_fwd_kernelINS_13Kernel_traitsIfffffjLj768ELj1ELj4ELj1ELj16ENS_18Kernel_traits_baseILj768EfffffjLj128EEEEELb1ELb0ELb1EEEvNS_9FwdParamsE:
	.zero		1128


//--------------------- .nv.constant0._ZN10layer_norm31ln_parallel_residual_fwd_kernelINS_13Kernel_traitsIfffffjLj768ELj1ELj4ELj1ELj16ENS_18Kernel_traits_baseILj768EfffffjLj128EEEEELb1ELb1ELb0EEEvNS_9FwdParamsE --------------------------
	.section	.nv.constant0._ZN10layer_norm31ln_parallel_residual_fwd_kernelINS_13Kernel_traitsIfffffjLj768ELj1ELj4ELj1ELj16ENS_18Kernel_traits_baseILj768EfffffjLj128EEEEELb1ELb1ELb0EEEvNS_9FwdParamsE,"a",@progbits
	.sectionflags	@""
	.align	4
.nv.constant0._ZN10layer_norm31ln_parallel_residual_fwd_kernelINS_13Kernel_traitsIfffffjLj768ELj1ELj4ELj1ELj16ENS_18Kernel_traits_baseILj768EfffffjLj128EEEEELb1ELb1ELb0EEEvNS_9FwdParamsE:
	.zero		1128


//--------------------- .nv.constant0._ZN10layer_norm31ln_parallel_residual_fwd_kernelINS_13Kernel_traitsIfffffjLj768ELj1ELj4ELj1ELj16ENS_18Kernel_traits_baseILj768EfffffjLj128EEEEELb1ELb1ELb1EEEvNS_9FwdParamsE --------------------------
	.section	.nv.constant0._ZN10layer_norm31ln_parallel_residual_fwd_kernelINS_13Kernel_traitsIfffffjLj768ELj1ELj4ELj1ELj16ENS_18Kernel_traits_baseILj768EfffffjLj128EEEEELb1ELb1ELb1EEEvNS_9FwdParamsE,"a",@progbits
	.sectionflags	@""
	.align	4
.nv.constant0._ZN10layer_norm31ln_parallel_residual_fwd_kernelINS_13Kernel_traitsIfffffjLj768ELj1ELj4ELj1ELj16ENS_18Kernel_traits_baseILj768EfffffjLj128EEEEELb1ELb1ELb1EEEvNS_9FwdParamsE:
	.zero		1128


//--------------------- SYMBOLS --------------------------

	.type		.nv.reservedSmem.offset0,@object
	.size		.nv.reservedSmem.offset0,0x4
